	.target	sm_80

	.elftype	@"ET_EXEC"


//--------------------- .note.nv.tkinfo           --------------------------
	.section	.note.nv.tkinfo,"",@"SHT_NOTE"
	.sectionflags	@"SHF_NOTE_NV_TKINFO"
	.tkinfo
        /*0018*/ 	.word	0x00000002
        /*0030*/ 	.string	""
        /*0030*/ 	.string	"ptxas"
        /*0030*/ 	.string	"Cuda compilation tools, release 13.0, V13.0.88"
        /*0030*/ 	.string	"Build cuda_13.0.r13.0/compiler.36424714_0"
        /*0030*/ 	.string	"-arch sm_80 -m 64 "



//--------------------- .note.nv.cuinfo           --------------------------
	.section	.note.nv.cuinfo,"",@"SHT_NOTE"
	.sectionflags	@"SHF_NOTE_NV_CUINFO"
        /*0018*/ 	.short	0x0002
        /*001a*/ 	.short	0x0050
        /*001c*/ 	.short	0x0082
	.zero		2


//--------------------- .nv.info                  --------------------------
	.section	.nv.info,"",@"SHT_CUDA_INFO"
	.align	4


	//----- nvinfo : EIATTR_REGCOUNT
	.align		4
        /*0000*/ 	.byte	0x04, 0x2f
        /*0002*/ 	.short	(.L_12 - .L_11)
	.align		4
.L_11:
        /*0004*/ 	.word	index@(_ZN5flash16flash_fwd_kernelI23Flash_fwd_kernel_traitsILi32ELi128ELi128ELi4ELb0ELb0EN7cutlass6half_tE19Flash_kernel_traitsILi32ELi128ELi128ELi4ES3_EELb0ELb1ELb0ELb1ELb0ELb0ELb1ELb0EEEvNS_16Flash_fwd_paramsE)
        /*0008*/ 	.word	0x000000ff


	//----- nvinfo : EIATTR_FRAME_SIZE
	.align		4
.L_12:
        /*000c*/ 	.byte	0x04, 0x11
        /*000e*/ 	.short	(.L_14 - .L_13)
	.align		4
.L_13:
        /*0010*/ 	.word	index@(_ZN5flash16flash_fwd_kernelI23Flash_fwd_kernel_traitsILi32ELi128ELi128ELi4ELb0ELb0EN7cutlass6half_tE19Flash_kernel_traitsILi32ELi128ELi128ELi4ES3_EELb0ELb1ELb0ELb1ELb0ELb0ELb1ELb0EEEvNS_16Flash_fwd_paramsE)
        /*0014*/ 	.word	0x00000028


	//----- nvinfo : EIATTR_REGCOUNT
	.align		4
.L_14:
        /*0018*/ 	.byte	0x04, 0x2f
        /*001a*/ 	.short	(.L_16 - .L_15)
	.align		4
.L_15:
        /*001c*/ 	.word	index@(_ZN5flash16flash_fwd_kernelI23Flash_fwd_kernel_traitsILi32ELi128ELi128ELi4ELb0ELb0EN7cutlass6half_tE19Flash_kernel_traitsILi32ELi128ELi128ELi4ES3_EELb1ELb1ELb0ELb1ELb0ELb0ELb0ELb1EEEvNS_16Flash_fwd_paramsE)
        /*0020*/ 	.word	0x000000ff


	//----- nvinfo : EIATTR_FRAME_SIZE
	.align		4
.L_16:
        /*0024*/ 	.byte	0x04, 0x11
        /*0026*/ 	.short	(.L_18 - .L_17)
	.align		4
.L_17:
        /*0028*/ 	.word	index@($__internal_0_$__cuda_sm70_shflsync_bfly_p)
        /*002c*/ 	.word	0x00000000


	//----- nvinfo : EIATTR_FRAME_SIZE
	.align		4
.L_18:
        /*0030*/ 	.byte	0x04, 0x11
        /*0032*/ 	.short	(.L_20 - .L_19)
	.align		4
.L_19:
        /*0034*/ 	.word	index@($_ZN5flash16flash_fwd_kernelI23Flash_fwd_kernel_traitsILi32ELi128ELi128ELi4ELb0ELb0EN7cutlass6half_tE19Flash_kernel_traitsILi32ELi128ELi128ELi4ES3_EELb1ELb1ELb0ELb1ELb0ELb0ELb0ELb1EEEvNS_16Flash_fwd_paramsE$_ZN5flash22compute_attn_1rowblockI23Flash_fwd_kernel_traitsILi32ELi128ELi128ELi4ELb0ELb0EN7cutlass6half_tE19Flash_kernel_traitsILi32ELi128ELi128ELi4ES3_EELb1ELb1ELb0ELb1ELb0ELb0ELb0ELb1ENS_16Flash_fwd_paramsEEEvRKT8_iii)
        /*0038*/ 	.word	0x00000000


	//----- nvinfo : EIATTR_FRAME_SIZE
	.align		4
.L_20:
        /*003c*/ 	.byte	0x04, 0x11
        /*003e*/ 	.short	(.L_22 - .L_21)
	.align		4
.L_21:
        /*0040*/ 	.word	index@(_ZN5flash16flash_fwd_kernelI23Flash_fwd_kernel_traitsILi32ELi128ELi128ELi4ELb0ELb0EN7cutlass6half_tE19Flash_kernel_traitsILi32ELi128ELi128ELi4ES3_EELb1ELb1ELb0ELb1ELb0ELb0ELb0ELb1EEEvNS_16Flash_fwd_paramsE)
        /*0044*/ 	.word	0x00000408


	//----- nvinfo : EIATTR_REGCOUNT
	.align		4
.L_22:
        /*0048*/ 	.byte	0x04, 0x2f
        /*004a*/ 	.short	(.L_24 - .L_23)
	.align		4
.L_23:
        /*004c*/ 	.word	index@(_ZN5flash16flash_fwd_kernelI23Flash_fwd_kernel_traitsILi32ELi128ELi128ELi4ELb0ELb0EN7cutlass6half_tE19Flash_kernel_traitsILi32ELi128ELi128ELi4ES3_EELb0ELb1ELb0ELb0ELb0ELb0ELb1ELb0EEEvNS_16Flash_fwd_paramsE)
        /*0050*/ 	.word	0x000000ff


	//----- nvinfo : EIATTR_FRAME_SIZE
	.align		4
.L_24:
        /*0054*/ 	.byte	0x04, 0x11
        /*0056*/ 	.short	(.L_26 - .L_25)
	.align		4
.L_25:
        /*0058*/ 	.word	index@(_ZN5flash16flash_fwd_kernelI23Flash_fwd_kernel_traitsILi32ELi128ELi128ELi4ELb0ELb0EN7cutlass6half_tE19Flash_kernel_traitsILi32ELi128ELi128ELi4ES3_EELb0ELb1ELb0ELb0ELb0ELb0ELb1ELb0EEEvNS_16Flash_fwd_paramsE)
        /*005c*/ 	.word	0x00000050


	//----- nvinfo : EIATTR_REGCOUNT
	.align		4
.L_26:
        /*0060*/ 	.byte	0x04, 0x2f
        /*0062*/ 	.short	(.L_28 - .L_27)
	.align		4
.L_27:
        /*0064*/ 	.word	index@(_ZN5flash16flash_fwd_kernelI23Flash_fwd_kernel_traitsILi32ELi128ELi128ELi4ELb0ELb0EN7cutlass6half_tE19Flash_kernel_traitsILi32ELi128ELi128ELi4ES3_EELb1ELb1ELb0ELb0ELb0ELb0ELb0ELb1EEEvNS_16Flash_fwd_paramsE)
        /*0068*/ 	.word	0x000000ff


	//----- nvinfo : EIATTR_FRAME_SIZE
	.align		4
.L_28:
        /*006c*/ 	.byte	0x04, 0x11
        /*006e*/ 	.short	(.L_30 - .L_29)
	.align		4
.L_29:
        /*0070*/ 	.word	index@(_ZN5flash16flash_fwd_kernelI23Flash_fwd_kernel_traitsILi32ELi128ELi128ELi4ELb0ELb0EN7cutlass6half_tE19Flash_kernel_traitsILi32ELi128ELi128ELi4ES3_EELb1ELb1ELb0ELb0ELb0ELb0ELb0ELb1EEEvNS_16Flash_fwd_paramsE)
        /*0074*/ 	.word	0x00000440


	//----- nvinfo : EIATTR_REGCOUNT
	.align		4
.L_30:
        /*0078*/ 	.byte	0x04, 0x2f
        /*007a*/ 	.short	(.L_32 - .L_31)
	.align		4
.L_31:
        /*007c*/ 	.word	index@(_ZN5flash16flash_fwd_kernelI23Flash_fwd_kernel_traitsILi32ELi128ELi128ELi4ELb0ELb0EN7cutlass6half_tE19Flash_kernel_traitsILi32ELi128ELi128ELi4ES3_EELb1ELb1ELb0ELb1ELb0ELb0ELb0ELb0EEEvNS_16Flash_fwd_paramsE)
        /*0080*/ 	.word	0x000000ff


	//----- nvinfo : EIATTR_FRAME_SIZE
	.align		4
.L_32:
        /*0084*/ 	.byte	0x04, 0x11
        /*0086*/ 	.short	(.L_34 - .L_33)
	.align		4
.L_33:
        /*0088*/ 	.word	index@(_ZN5flash16flash_fwd_kernelI23Flash_fwd_kernel_traitsILi32ELi128ELi128ELi4ELb0ELb0EN7cutlass6half_tE19Flash_kernel_traitsILi32ELi128ELi128ELi4ES3_EELb1ELb1ELb0ELb1ELb0ELb0ELb0ELb0EEEvNS_16Flash_fwd_paramsE)
        /*008c*/ 	.word	0x00000028


	//----- nvinfo : EIATTR_REGCOUNT
	.align		4
.L_34:
        /*0090*/ 	.byte	0x04, 0x2f
        /*0092*/ 	.short	(.L_36 - .L_35)
	.align		4
.L_35:
        /*0094*/ 	.word	index@(_ZN5flash16flash_fwd_kernelI23Flash_fwd_kernel_traitsILi32ELi128ELi128ELi4ELb0ELb0EN7cutlass6half_tE19Flash_kernel_traitsILi32ELi128ELi128ELi4ES3_EELb0ELb1ELb0ELb0ELb0ELb1ELb1ELb0EEEvNS_16Flash_fwd_paramsE)
        /*0098*/ 	.word	0x000000ff


	//----- nvinfo : EIATTR_FRAME_SIZE
	.align		4
.L_36:
        /*009c*/ 	.byte	0x04, 0x11
        /*009e*/ 	.short	(.L_38 - .L_37)
	.align		4
.L_37:
        /*00a0*/ 	.word	index@(_ZN5flash16flash_fwd_kernelI23Flash_fwd_kernel_traitsILi32ELi128ELi128ELi4ELb0ELb0EN7cutlass6half_tE19Flash_kernel_traitsILi32ELi128ELi128ELi4ES3_EELb0ELb1ELb0ELb0ELb0ELb1ELb1ELb0EEEvNS_16Flash_fwd_paramsE)
        /*00a4*/ 	.word	0x00000060


	//----- nvinfo : EIATTR_REGCOUNT
	.align		4
.L_38:
        /*00a8*/ 	.byte	0x04, 0x2f
        /*00aa*/ 	.short	(.L_40 - .L_39)
	.align		4
.L_39:
        /*00ac*/ 	.word	index@(_ZN5flash16flash_fwd_kernelI23Flash_fwd_kernel_traitsILi32ELi128ELi128ELi4ELb0ELb0EN7cutlass6half_tE19Flash_kernel_traitsILi32ELi128ELi128ELi4ES3_EELb1ELb1ELb0ELb0ELb0ELb1ELb0ELb0EEEvNS_16Flash_fwd_paramsE)
        /*00b0*/ 	.word	0x000000ff


	//----- nvinfo : EIATTR_FRAME_SIZE
	.align		4
.L_40:
        /*00b4*/ 	.byte	0x04, 0x11
        /*00b6*/ 	.short	(.L_42 - .L_41)
	.align		4
.L_41:
        /*00b8*/ 	.word	index@(_ZN5flash16flash_fwd_kernelI23Flash_fwd_kernel_traitsILi32ELi128ELi128ELi4ELb0ELb0EN7cutlass6half_tE19Flash_kernel_traitsILi32ELi128ELi128ELi4ES3_EELb1ELb1ELb0ELb0ELb0ELb1ELb0ELb0EEEvNS_16Flash_fwd_paramsE)
        /*00bc*/ 	.word	0x000000a8


	//----- nvinfo : EIATTR_REGCOUNT
	.align		4
.L_42:
        /*00c0*/ 	.byte	0x04, 0x2f
        /*00c2*/ 	.short	(.L_44 - .L_43)
	.align		4
.L_43:
        /*00c4*/ 	.word	index@(_ZN5flash16flash_fwd_kernelI23Flash_fwd_kernel_traitsILi32ELi128ELi128ELi4ELb0ELb0EN7cutlass6half_tE19Flash_kernel_traitsILi32ELi128ELi128ELi4ES3_EELb0ELb1ELb0ELb0ELb1ELb1ELb1ELb0EEEvNS_16Flash_fwd_paramsE)
        /*00c8*/ 	.word	0x000000ff


	//----- nvinfo : EIATTR_FRAME_SIZE
	.align		4
.L_44:
        /*00cc*/ 	.byte	0x04, 0x11
        /*00ce*/ 	.short	(.L_46 - .L_45)
	.align		4
.L_45:
        /*00d0*/ 	.word	index@(_ZN5flash16flash_fwd_kernelI23Flash_fwd_kernel_traitsILi32ELi128ELi128ELi4ELb0ELb0EN7cutlass6half_tE19Flash_kernel_traitsILi32ELi128ELi128ELi4ES3_EELb0ELb1ELb0ELb0ELb1ELb1ELb1ELb0EEEvNS_16Flash_fwd_paramsE)
        /*00d4*/ 	.word	0x00000048


	//----- nvinfo : EIATTR_REGCOUNT
	.align		4
.L_46:
        /*00d8*/ 	.byte	0x04, 0x2f
        /*00da*/ 	.short	(.L_48 - .L_47)
	.align		4
.L_47:
        /*00dc*/ 	.word	index@(_ZN5flash16flash_fwd_kernelI23Flash_fwd_kernel_traitsILi32ELi128ELi128ELi4ELb0ELb0EN7cutlass6half_tE19Flash_kernel_traitsILi32ELi128ELi128ELi4ES3_EELb1ELb1ELb0ELb0ELb1ELb1ELb0ELb0EEEvNS_16Flash_fwd_paramsE)
        /*00e0*/ 	.word	0x000000ff


	//----- nvinfo : EIATTR_FRAME_SIZE
	.align		4
.L_48:
        /*00e4*/ 	.byte	0x04, 0x11
        /*00e6*/ 	.short	(.L_50 - .L_49)
	.align		4
.L_49:
        /*00e8*/ 	.word	index@(_ZN5flash16flash_fwd_kernelI23Flash_fwd_kernel_traitsILi32ELi128ELi128ELi4ELb0ELb0EN7cutlass6half_tE19Flash_kernel_traitsILi32ELi128ELi128ELi4ES3_EELb1ELb1ELb0ELb0ELb1ELb1ELb0ELb0EEEvNS_16Flash_fwd_paramsE)
        /*00ec*/ 	.word	0x00000098


	//----- nvinfo : EIATTR_REGCOUNT
	.align		4
.L_50:
        /*00f0*/ 	.byte	0x04, 0x2f
        /*00f2*/ 	.short	(.L_52 - .L_51)
	.align		4
.L_51:
        /*00f4*/ 	.word	index@(_ZN5flash16flash_fwd_kernelI23Flash_fwd_kernel_traitsILi32ELi128ELi128ELi4ELb0ELb0EN7cutlass6half_tE19Flash_kernel_traitsILi32ELi128ELi128ELi4ES3_EELb1ELb1ELb0ELb0ELb0ELb0ELb0ELb0EEEvNS_16Flash_fwd_paramsE)
        /*00f8*/ 	.word	0x000000ff


	//----- nvinfo : EIATTR_FRAME_SIZE
	.align		4
.L_52:
        /*00fc*/ 	.byte	0x04, 0x11
        /*00fe*/ 	.short	(.L_54 - .L_53)
	.align		4
.L_53:
        /*0100*/ 	.word	index@(_ZN5flash16flash_fwd_kernelI23Flash_fwd_kernel_traitsILi32ELi128ELi128ELi4ELb0ELb0EN7cutlass6half_tE19Flash_kernel_traitsILi32ELi128ELi128ELi4ES3_EELb1ELb1ELb0ELb0ELb0ELb0ELb0ELb0EEEvNS_16Flash_fwd_paramsE)
        /*0104*/ 	.word	0x00000098


	//----- nvinfo : EIATTR_REGCOUNT
	.align		4
.L_54:
        /*0108*/ 	.byte	0x04, 0x2f
        /*010a*/ 	.short	(.L_56 - .L_55)
	.align		4
.L_55:
        /*010c*/ 	.word	index@(_ZN5flash16flash_fwd_kernelI23Flash_fwd_kernel_traitsILi32ELi128ELi128ELi4ELb0ELb0EN7cutlass6half_tE19Flash_kernel_traitsILi32ELi128ELi128ELi4ES3_EELb0ELb1ELb0ELb1ELb0ELb0ELb0ELb0EEEvNS_16Flash_fwd_paramsE)
        /*0110*/ 	.word	0x000000ff


	//----- nvinfo : EIATTR_FRAME_SIZE
	.align		4
.L_56:
        /*0114*/ 	.byte	0x04, 0x11
        /*0116*/ 	.short	(.L_58 - .L_57)
	.align		4
.L_57:
        /*0118*/ 	.word	index@(_ZN5flash16flash_fwd_kernelI23Flash_fwd_kernel_traitsILi32ELi128ELi128ELi4ELb0ELb0EN7cutlass6half_tE19Flash_kernel_traitsILi32ELi128ELi128ELi4ES3_EELb0ELb1ELb0ELb1ELb0ELb0ELb0ELb0EEEvNS_16Flash_fwd_paramsE)
        /*011c*/ 	.word	0x00000000


	//----- nvinfo : EIATTR_REGCOUNT
	.align		4
.L_58:
        /*0120*/ 	.byte	0x04, 0x2f
        /*0122*/ 	.short	(.L_60 - .L_59)
	.align		4
.L_59:
        /*0124*/ 	.word	index@(_ZN5flash16flash_fwd_kernelI23Flash_fwd_kernel_traitsILi32ELi128ELi128ELi4ELb0ELb0EN7cutlass6half_tE19Flash_kernel_traitsILi32ELi128ELi128ELi4ES3_EELb0ELb1ELb0ELb0ELb0ELb0ELb0ELb0EEEvNS_16Flash_fwd_paramsE)
        /*0128*/ 	.word	0x000000ff


	//----- nvinfo : EIATTR_FRAME_SIZE
	.align		4
.L_60:
        /*012c*/ 	.byte	0x04, 0x11
        /*012e*/ 	.short	(.L_62 - .L_61)
	.align		4
.L_61:
        /*0130*/ 	.word	index@(_ZN5flash16flash_fwd_kernelI23Flash_fwd_kernel_traitsILi32ELi128ELi128ELi4ELb0ELb0EN7cutlass6half_tE19Flash_kernel_traitsILi32ELi128ELi128ELi4ES3_EELb0ELb1ELb0ELb0ELb0ELb0ELb0ELb0EEEvNS_16Flash_fwd_paramsE)
        /*0134*/ 	.word	0x00000030


	//----- nvinfo : EIATTR_REGCOUNT
	.align		4
.L_62:
        /*0138*/ 	.byte	0x04, 0x2f
        /*013a*/ 	.short	(.L_64 - .L_63)
	.align		4
.L_63:
        /*013c*/ 	.word	index@(_ZN5flash16flash_fwd_kernelI23Flash_fwd_kernel_traitsILi32ELi128ELi128ELi4ELb0ELb0EN7cutlass6half_tE19Flash_kernel_traitsILi32ELi128ELi128ELi4ES3_EELb0ELb1ELb0ELb0ELb0ELb1ELb0ELb0EEEvNS_16Flash_fwd_paramsE)
        /*0140*/ 	.word	0x000000ff


	//----- nvinfo : EIATTR_FRAME_SIZE
	.align		4
.L_64:
        /*0144*/ 	.byte	0x04, 0x11
        /*0146*/ 	.short	(.L_66 - .L_65)
	.align		4
.L_65:
        /*0148*/ 	.word	index@(_ZN5flash16flash_fwd_kernelI23Flash_fwd_kernel_traitsILi32ELi128ELi128ELi4ELb0ELb0EN7cutlass6half_tE19Flash_kernel_traitsILi32ELi128ELi128ELi4ES3_EELb0ELb1ELb0ELb0ELb0ELb1ELb0ELb0EEEvNS_16Flash_fwd_paramsE)
        /*014c*/ 	.word	0x00000050


	//----- nvinfo : EIATTR_REGCOUNT
	.align		4
.L_66:
        /*0150*/ 	.byte	0x04, 0x2f
        /*0152*/ 	.short	(.L_68 - .L_67)
	.align		4
.L_67:
        /*0154*/ 	.word	index@(_ZN5flash16flash_fwd_kernelI23Flash_fwd_kernel_traitsILi32ELi128ELi128ELi4ELb0ELb0EN7cutlass6half_tE19Flash_kernel_traitsILi32ELi128ELi128ELi4ES3_EELb0ELb1ELb0ELb0ELb1ELb1ELb0ELb0EEEvNS_16Flash_fwd_paramsE)
        /*0158*/ 	.word	0x000000ff


	//----- nvinfo : EIATTR_FRAME_SIZE
	.align		4
.L_68:
        /*015c*/ 	.byte	0x04, 0x11
        /*015e*/ 	.short	(.L_70 - .L_69)
	.align		4
.L_69:
        /*0160*/ 	.word	index@(_ZN5flash16flash_fwd_kernelI23Flash_fwd_kernel_traitsILi32ELi128ELi128ELi4ELb0ELb0EN7cutlass6half_tE19Flash_kernel_traitsILi32ELi128ELi128ELi4ES3_EELb0ELb1ELb0ELb0ELb1ELb1ELb0ELb0EEEvNS_16Flash_fwd_paramsE)
        /*0164*/ 	.word	0x00000018


	//----- nvinfo : EIATTR_MIN_STACK_SIZE
	.align		4
.L_70:
        /*0168*/ 	.byte	0x04, 0x12
        /*016a*/ 	.short	(.L_72 - .L_71)
	.align		4
.L_71:
        /*016c*/ 	.word	index@(_ZN5flash16flash_fwd_kernelI23Flash_fwd_kernel_traitsILi32ELi128ELi128ELi4ELb0ELb0EN7cutlass6half_tE19Flash_kernel_traitsILi32ELi128ELi128ELi4ES3_EELb0ELb1ELb0ELb0ELb1ELb1ELb0ELb0EEEvNS_16Flash_fwd_paramsE)
        /*0170*/ 	.word	0x00000018


	//----- nvinfo : EIATTR_MIN_STACK_SIZE
	.align		4
.L_72:
        /*0174*/ 	.byte	0x04, 0x12
        /*0176*/ 	.short	(.L_74 - .L_73)
	.align		4
.L_73:
        /*0178*/ 	.word	index@(_ZN5flash16flash_fwd_kernelI23Flash_fwd_kernel_traitsILi32ELi128ELi128ELi4ELb0ELb0EN7cutlass6half_tE19Flash_kernel_traitsILi32ELi128ELi128ELi4ES3_EELb0ELb1ELb0ELb0ELb0ELb1ELb0ELb0EEEvNS_16Flash_fwd_paramsE)
        /*017c*/ 	.word	0x00000050


	//----- nvinfo : EIATTR_MIN_STACK_SIZE
	.align		4
.L_74:
        /*0180*/ 	.byte	0x04, 0x12
        /*0182*/ 	.short	(.L_76 - .L_75)
	.align		4
.L_75:
        /*0184*/ 	.word	index@(_ZN5flash16flash_fwd_kernelI23Flash_fwd_kernel_traitsILi32ELi128ELi128ELi4ELb0ELb0EN7cutlass6half_tE19Flash_kernel_traitsILi32ELi128ELi128ELi4ES3_EELb0ELb1ELb0ELb0ELb0ELb0ELb0ELb0EEEvNS_16Flash_fwd_paramsE)
        /*0188*/ 	.word	0x00000030


	//----- nvinfo : EIATTR_MIN_STACK_SIZE
	.align		4
.L_76:
        /*018c*/ 	.byte	0x04, 0x12
        /*018e*/ 	.short	(.L_78 - .L_77)
	.align		4
.L_77:
        /*0190*/ 	.word	index@(_ZN5flash16flash_fwd_kernelI23Flash_fwd_kernel_traitsILi32ELi128ELi128ELi4ELb0ELb0EN7cutlass6half_tE19Flash_kernel_traitsILi32ELi128ELi128ELi4ES3_EELb0ELb1ELb0ELb1ELb0ELb0ELb0ELb0EEEvNS_16Flash_fwd_paramsE)
        /*0194*/ 	.word	0x00000000


	//----- nvinfo : EIATTR_MIN_STACK_SIZE
	.align		4
.L_78:
        /*0198*/ 	.byte	0x04, 0x12
        /*019a*/ 	.short	(.L_80 - .L_79)
	.align		4
.L_79:
        /*019c*/ 	.word	index@(_ZN5flash16flash_fwd_kernelI23Flash_fwd_kernel_traitsILi32ELi128ELi128ELi4ELb0ELb0EN7cutlass6half_tE19Flash_kernel_traitsILi32ELi128ELi128ELi4ES3_EELb1ELb1ELb0ELb0ELb0ELb0ELb0ELb0EEEvNS_16Flash_fwd_paramsE)
        /*01a0*/ 	.word	0x00000098


	//----- nvinfo : EIATTR_MIN_STACK_SIZE
	.align		4
.L_80:
        /*01a4*/ 	.byte	0x04, 0x12
        /*01a6*/ 	.short	(.L_82 - .L_81)
	.align		4
.L_81:
        /*01a8*/ 	.word	index@(_ZN5flash16flash_fwd_kernelI23Flash_fwd_kernel_traitsILi32ELi128ELi128ELi4ELb0ELb0EN7cutlass6half_tE19Flash_kernel_traitsILi32ELi128ELi128ELi4ES3_EELb1ELb1ELb0ELb0ELb1ELb1ELb0ELb0EEEvNS_16Flash_fwd_paramsE)
        /*01ac*/ 	.word	0x00000098


	//----- nvinfo : EIATTR_MIN_STACK_SIZE
	.align		4
.L_82:
        /*01b0*/ 	.byte	0x04, 0x12
        /*01b2*/ 	.short	(.L_84 - .L_83)
	.align		4
.L_83:
        /*01b4*/ 	.word	index@(_ZN5flash16flash_fwd_kernelI23Flash_fwd_kernel_traitsILi32ELi128ELi128ELi4ELb0ELb0EN7cutlass6half_tE19Flash_kernel_traitsILi32ELi128ELi128ELi4ES3_EELb0ELb1ELb0ELb0ELb1ELb1ELb1ELb0EEEvNS_16Flash_fwd_paramsE)
        /*01b8*/ 	.word	0x00000048


	//----- nvinfo : EIATTR_MIN_STACK_SIZE
	.align		4
.L_84:
        /*01bc*/ 	.byte	0x04, 0x12
        /*01be*/ 	.short	(.L_86 - .L_85)
	.align		4
.L_85:
        /*01c0*/ 	.word	index@(_ZN5flash16flash_fwd_kernelI23Flash_fwd_kernel_traitsILi32ELi128ELi128ELi4ELb0ELb0EN7cutlass6half_tE19Flash_kernel_traitsILi32ELi128ELi128ELi4ES3_EELb1ELb1ELb0ELb0ELb0ELb1ELb0ELb0EEEvNS_16Flash_fwd_paramsE)
        /*01c4*/ 	.word	0x000000a8


	//----- nvinfo : EIATTR_MIN_STACK_SIZE
	.align		4
.L_86:
        /*01c8*/ 	.byte	0x04, 0x12
        /*01ca*/ 	.short	(.L_88 - .L_87)
	.align		4
.L_87:
        /*01cc*/ 	.word	index@(_ZN5flash16flash_fwd_kernelI23Flash_fwd_kernel_traitsILi32ELi128ELi128ELi4ELb0ELb0EN7cutlass6half_tE19Flash_kernel_traitsILi32ELi128ELi128ELi4ES3_EELb0ELb1ELb0ELb0ELb0ELb1ELb1ELb0EEEvNS_16Flash_fwd_paramsE)
        /*01d0*/ 	.word	0x00000060


	//----- nvinfo : EIATTR_MIN_STACK_SIZE
	.align		4
.L_88:
        /*01d4*/ 	.byte	0x04, 0x12
        /*01d6*/ 	.short	(.L_90 - .L_89)
	.align		4
.L_89:
        /*01d8*/ 	.word	index@(_ZN5flash16flash_fwd_kernelI23Flash_fwd_kernel_traitsILi32ELi128ELi128ELi4ELb0ELb0EN7cutlass6half_tE19Flash_kernel_traitsILi32ELi128ELi128ELi4ES3_EELb1ELb1ELb0ELb1ELb0ELb0ELb0ELb0EEEvNS_16Flash_fwd_paramsE)
        /*01dc*/ 	.word	0x00000028


	//----- nvinfo : EIATTR_MIN_STACK_SIZE
	.align		4
.L_90:
        /*01e0*/ 	.byte	0x04, 0x12
        /*01e2*/ 	.short	(.L_92 - .L_91)
	.align		4
.L_91:
        /*01e4*/ 	.word	index@(_ZN5flash16flash_fwd_kernelI23Flash_fwd_kernel_traitsILi32ELi128ELi128ELi4ELb0ELb0EN7cutlass6half_tE19Flash_kernel_traitsILi32ELi128ELi128ELi4ES3_EELb1ELb1ELb0ELb0ELb0ELb0ELb0ELb1EEEvNS_16Flash_fwd_paramsE)
        /*01e8*/ 	.word	0x00000440


	//----- nvinfo : EIATTR_MIN_STACK_SIZE
	.align		4
.L_92:
        /*01ec*/ 	.byte	0x04, 0x12
        /*01ee*/ 	.short	(.L_94 - .L_93)
	.align		4
.L_93:
        /*01f0*/ 	.word	index@(_ZN5flash16flash_fwd_kernelI23Flash_fwd_kernel_traitsILi32ELi128ELi128ELi4ELb0ELb0EN7cutlass6half_tE19Flash_kernel_traitsILi32ELi128ELi128ELi4ES3_EELb0ELb1ELb0ELb0ELb0ELb0ELb1ELb0EEEvNS_16Flash_fwd_paramsE)
        /*01f4*/ 	.word	0x00000050


	//----- nvinfo : EIATTR_MIN_STACK_SIZE
	.align		4
.L_94:
        /*01f8*/ 	.byte	0x04, 0x12
        /*01fa*/ 	.short	(.L_96 - .L_95)
	.align		4
.L_95:
        /*01fc*/ 	.word	index@(_ZN5flash16flash_fwd_kernelI23Flash_fwd_kernel_traitsILi32ELi128ELi128ELi4ELb0ELb0EN7cutlass6half_tE19Flash_kernel_traitsILi32ELi128ELi128ELi4ES3_EELb1ELb1ELb0ELb1ELb0ELb0ELb0ELb1EEEvNS_16Flash_fwd_paramsE)
        /*0200*/ 	.word	0x00000408


	//----- nvinfo : EIATTR_MIN_STACK_SIZE
	.align		4
.L_96:
        /*0204*/ 	.byte	0x04, 0x12
        /*0206*/ 	.short	(.L_98 - .L_97)
	.align		4
.L_97:
        /*0208*/ 	.word	index@(_ZN5flash16flash_fwd_kernelI23Flash_fwd_kernel_traitsILi32ELi128ELi128ELi4ELb0ELb0EN7cutlass6half_tE19Flash_kernel_traitsILi32ELi128ELi128ELi4ES3_EELb0ELb1ELb0ELb1ELb0ELb0ELb1ELb0EEEvNS_16Flash_fwd_paramsE)
        /*020c*/ 	.word	0x00000028
.L_98:


//--------------------- .nv.info._ZN5flash16flash_fwd_kernelI23Flash_fwd_kernel_traitsILi32ELi128ELi128ELi4ELb0ELb0EN7cutlass6half_tE19Flash_kernel_traitsILi32ELi128ELi128ELi4ES3_EELb0ELb1ELb0ELb0ELb1ELb1ELb0ELb0EEEvNS_16Flash_fwd_paramsE --------------------------
	.section	.nv.info._ZN5flash16flash_fwd_kernelI23Flash_fwd_kernel_traitsILi32ELi128ELi128ELi4ELb0ELb0EN7cutlass6half_tE19Flash_kernel_traitsILi32ELi128ELi128ELi4ES3_EELb0ELb1ELb0ELb0ELb1ELb1ELb0ELb0EEEvNS_16Flash_fwd_paramsE,"",@"SHT_CUDA_INFO"
	.sectionflags	@""
	.align	4


	//----- nvinfo : EIATTR_CUDA_API_VERSION
	.align		4
        /*0000*/ 	.byte	0x04, 0x37
        /*0002*/ 	.short	(.L_100 - .L_99)
.L_99:
        /*0004*/ 	.word	0x00000082


	//----- nvinfo : EIATTR_SW2861232_WAR
	.align		4
.L_100:
        /*0008*/ 	.byte	0x01, 0x35
	.zero		2


	//----- nvinfo : EIATTR_PARAM_CBANK
	.align		4
        /*000c*/ 	.byte	0x04, 0x0a
        /*000e*/ 	.short	(.L_102 - .L_101)
	.align		4
.L_101:
        /*0010*/ 	.word	index@(.nv.constant0._ZN5flash16flash_fwd_kernelI23Flash_fwd_kernel_traitsILi32ELi128ELi128ELi4ELb0ELb0EN7cutlass6half_tE19Flash_kernel_traitsILi32ELi128ELi128ELi4ES3_EELb0ELb1ELb0ELb0ELb1ELb1ELb0ELb0EEEvNS_16Flash_fwd_paramsE)
        /*0014*/ 	.short	0x0160
        /*0016*/ 	.short	0x01d0


	//----- nvinfo : EIATTR_CBANK_PARAM_SIZE
	.align		4
.L_102:
        /*0018*/ 	.byte	0x03, 0x19
        /*001a*/ 	.short	0x01d0


	//----- nvinfo : EIATTR_KPARAM_INFO
	.align		4
        /*001c*/ 	.byte	0x04, 0x17
        /*001e*/ 	.short	(.L_104 - .L_103)
.L_103:
        /*0020*/ 	.word	0x00000000
        /*0024*/ 	.short	0x0000
        /*0026*/ 	.short	0x0000
        /*0028*/ 	.byte	0x00, 0xf0, 0x41, 0x07


	//----- nvinfo : EIATTR_MAXREG_COUNT
	.align		4
.L_104:
        /*002c*/ 	.byte	0x03, 0x1b
        /*002e*/ 	.short	0x00ff


	//----- nvinfo : EIATTR_NUM_BARRIERS
	.align		4
        /*0030*/ 	.byte	0x02, 0x4c
        /*0032*/ 	.byte	0x01
	.zero		1


	//----- nvinfo : EIATTR_ANNOTATIONS
	.align		4
        /*0034*/ 	.byte	0x04, 0x55
        /*0036*/ 	.short	(.L_106 - .L_105)


	//   ....[0]....
.L_105:
        /*0038*/ 	.word	0x00000001
        /*003c*/ 	.byte	0x30, 0x04, 0x00, 0x00, 0x01, 0x00, 0x00, 0x00, 0x90, 0x05, 0x00, 0x00, 0x01, 0x00, 0x00, 0x00
        /*004c*/ 	.byte	0xe0, 0x11, 0x00, 0x00, 0x01, 0x00, 0x00, 0x00, 0x20, 0x14, 0x00, 0x00, 0x01, 0x00, 0x00, 0x00
        /*005c*/ 	.byte	0x10, 0x98, 0x00, 0x00, 0x01, 0x00, 0x00, 0x00, 0x20, 0x98, 0x00, 0x00, 0x01, 0x00, 0x00, 0x00
        /*006c*/ 	.byte	0x60, 0x9a, 0x00, 0x00, 0x01, 0x00, 0x00, 0x00, 0x90, 0x9a, 0x00, 0x00


	//----- nvinfo : EIATTR_MERCURY_ISA_VERSION
	.align		4
.L_106:
        /*0078*/ 	.byte	0x03, 0x5f
        /*007a*/ 	.short	0x0000


	//----- nvinfo : EIATTR_COOP_GROUP_MASK_REGIDS
	.align		4
        /*007c*/ 	.byte	0x04, 0x29
        /*007e*/ 	.short	(.L_108 - .L_107)


	//   ....[0]....
.L_107:
        /*0080*/ 	.word	0xffffffff


	//   ....[1]....
        /*0084*/ 	.word	0xffffffff


	//   ....[2]....
        /*0088*/ 	.word	0xffffffff


	//   ....[3]....
        /*008c*/ 	.word	0xffffffff


	//   ....[4]....
        /*0090*/ 	.word	0xffffffff


	//   ....[5]....
        /*0094*/ 	.word	0xffffffff


	//   ....[6]....
        /*0098*/ 	.word	0xffffffff


	//   ....[7]....
        /*009c*/ 	.word	0xffffffff


	//   ....[8]....
        /*00a0*/ 	.word	0xffffffff


	//   ....[9]....
        /*00a4*/ 	.word	0xffffffff


	//   ....[10]....
        /*00a8*/ 	.word	0xffffffff


	//   ....[11]....
        /*00ac*/ 	.word	0xffffffff


	//   ....[12]....
        /*00b0*/ 	.word	0xffffffff


	//   ....[13]....
        /*00b4*/ 	.word	0xffffffff


	//   ....[14]....
        /*00b8*/ 	.word	0xffffffff


	//   ....[15]....
        /*00bc*/ 	.word	0xffffffff


	//   ....[16]....
        /*00c0*/ 	.word	0xffffffff


	//   ....[17]....
        /*00c4*/ 	.word	0xffffffff


	//   ....[18]....
        /*00c8*/ 	.word	0xffffffff


	//   ....[19]....
        /*00cc*/ 	.word	0xffffffff


	//   ....[20]....
        /*00d0*/ 	.word	0xffffffff


	//   ....[21]....
        /*00d4*/ 	.word	0xffffffff


	//   ....[22]....
        /*00d8*/ 	.word	0xffffffff


	//   ....[23]....
        /*00dc*/ 	.word	0xffffffff


	//----- nvinfo : EIATTR_COOP_GROUP_INSTR_OFFSETS
	.align		4
.L_108:
        /*00e0*/ 	.byte	0x04, 0x28
        /*00e2*/ 	.short	(.L_110 - .L_109)


	//   ....[0]....
.L_109:
        /*00e4*/ 	.word	0x00002ee0


	//   ....[1]....
        /*00e8*/ 	.word	0x00002f00


	//   ....[2]....
        /*00ec*/ 	.word	0x00002f50


	//   ....[3]....
        /*00f0*/ 	.word	0x00002f70


	//   ....[4]....
        /*00f4*/ 	.word	0x00003810


	//   ....[5]....
        /*00f8*/ 	.word	0x00003880


	//   ....[6]....
        /*00fc*/ 	.word	0x00003a10


	//   ....[7]....
        /*0100*/ 	.word	0x00003a70


	//   ....[8]....
        /*0104*/ 	.word	0x00006690


	//   ....[9]....
        /*0108*/ 	.word	0x000066e0


	//   ....[10]....
        /*010c*/ 	.word	0x00006720


	//   ....[11]....
        /*0110*/ 	.word	0x00006740


	//   ....[12]....
        /*0114*/ 	.word	0x00006780


	//   ....[13]....
        /*0118*/ 	.word	0x000067a0


	//   ....[14]....
        /*011c*/ 	.word	0x000067b0


	//   ....[15]....
        /*0120*/ 	.word	0x000067d0


	//   ....[16]....
        /*0124*/ 	.word	0x00008ce0


	//   ....[17]....
        /*0128*/ 	.word	0x00008d20


	//   ....[18]....
        /*012c*/ 	.word	0x00008d50


	//   ....[19]....
        /*0130*/ 	.word	0x00008d60


	//   ....[20]....
        /*0134*/ 	.word	0x00008dc0


	//   ....[21]....
        /*0138*/ 	.word	0x00008de0


	//   ....[22]....
        /*013c*/ 	.word	0x00008e00


	//   ....[23]....
        /*0140*/ 	.word	0x00008e20


	//----- nvinfo : EIATTR_EXIT_INSTR_OFFSETS
	.align		4
.L_110:
        /*0144*/ 	.byte	0x04, 0x1c
        /*0146*/ 	.short	(.L_112 - .L_111)


	//   ....[0]....
.L_111:
        /*0148*/ 	.word	0x00000170


	//   ....[1]....
        /*014c*/ 	.word	0x00009c60


	//   ....[2]....
        /*0150*/ 	.word	0x0000a260


	//   ....[3]....
        /*0154*/ 	.word	0x0000a2e0


	//----- nvinfo : EIATTR_CTAIDZ_USED
	.align		4
.L_112:
        /*0158*/ 	.byte	0x01, 0x04
	.zero		2


	//----- nvinfo : EIATTR_CRS_STACK_SIZE
	.align		4
        /*015c*/ 	.byte	0x04, 0x1e
        /*015e*/ 	.short	(.L_114 - .L_113)
.L_113:
        /*0160*/ 	.word	0x00000000
.L_114:


//--------------------- .nv.info._ZN5flash16flash_fwd_kernelI23Flash_fwd_kernel_traitsILi32ELi128ELi128ELi4ELb0ELb0EN7cutlass6half_tE19Flash_kernel_traitsILi32ELi128ELi128ELi4ES3_EELb0ELb1ELb0ELb0ELb0ELb1ELb0ELb0EEEvNS_16Flash_fwd_paramsE --------------------------
	.section	.nv.info._ZN5flash16flash_fwd_kernelI23Flash_fwd_kernel_traitsILi32ELi128ELi128ELi4ELb0ELb0EN7cutlass6half_tE19Flash_kernel_traitsILi32ELi128ELi128ELi4ES3_EELb0ELb1ELb0ELb0ELb0ELb1ELb0ELb0EEEvNS_16Flash_fwd_paramsE,"",@"SHT_CUDA_INFO"
	.sectionflags	@""
	.align	4


	//----- nvinfo : EIATTR_CUDA_API_VERSION
	.align		4
        /*0000*/ 	.byte	0x04, 0x37
        /*0002*/ 	.short	(.L_116 - .L_115)
.L_115:
        /*0004*/ 	.word	0x00000082


	//----- nvinfo : EIATTR_SW2861232_WAR
	.align		4
.L_116:
        /*0008*/ 	.byte	0x01, 0x35
	.zero		2


	//----- nvinfo : EIATTR_PARAM_CBANK
	.align		4
        /*000c*/ 	.byte	0x04, 0x0a
        /*000e*/ 	.short	(.L_118 - .L_117)
	.align		4
.L_117:
        /*0010*/ 	.word	index@(.nv.constant0._ZN5flash16flash_fwd_kernelI23Flash_fwd_kernel_traitsILi32ELi128ELi128ELi4ELb0ELb0EN7cutlass6half_tE19Flash_kernel_traitsILi32ELi128ELi128ELi4ES3_EELb0ELb1ELb0ELb0ELb0ELb1ELb0ELb0EEEvNS_16Flash_fwd_paramsE)
        /*0014*/ 	.short	0x0160
        /*0016*/ 	.short	0x01d0


	//----- nvinfo : EIATTR_CBANK_PARAM_SIZE
	.align		4
.L_118:
        /*0018*/ 	.byte	0x03, 0x19
        /*001a*/ 	.short	0x01d0


	//----- nvinfo : EIATTR_KPARAM_INFO
	.align		4
        /*001c*/ 	.byte	0x04, 0x17
        /*001e*/ 	.short	(.L_120 - .L_119)
.L_119:
        /*0020*/ 	.word	0x00000000
        /*0024*/ 	.short	0x0000
        /*0026*/ 	.short	0x0000
        /*0028*/ 	.byte	0x00, 0xf0, 0x41, 0x07


	//----- nvinfo : EIATTR_MAXREG_COUNT
	.align		4
.L_120:
        /*002c*/ 	.byte	0x03, 0x1b
        /*002e*/ 	.short	0x00ff


	//----- nvinfo : EIATTR_NUM_BARRIERS
	.align		4
        /*0030*/ 	.byte	0x02, 0x4c
        /*0032*/ 	.byte	0x01
	.zero		1


	//----- nvinfo : EIATTR_ANNOTATIONS
	.align		4
        /*0034*/ 	.byte	0x04, 0x55
        /*0036*/ 	.short	(.L_122 - .L_121)


	//   ....[0]....
.L_121:
        /*0038*/ 	.word	0x00000001
        /*003c*/ 	.byte	0xb0, 0x01, 0x00, 0x00, 0x01, 0x00, 0x00, 0x00, 0xc0, 0x03, 0x00, 0x00, 0x01, 0x00, 0x00, 0x00
        /* <DEDUP_REMOVED lines=15> */
        /*013c*/ 	.byte	0x20, 0x00, 0x01, 0x00


	//----- nvinfo : EIATTR_MERCURY_ISA_VERSION
	.align		4
.L_122:
        /*0140*/ 	.byte	0x03, 0x5f
        /*0142*/ 	.short	0x0000


	//----- nvinfo : EIATTR_COOP_GROUP_MASK_REGIDS
	.align		4
        /*0144*/ 	.byte	0x04, 0x29
        /*0146*/ 	.short	(.L_124 - .L_123)


	//   ....[0]....
.L_123:
        /*0148*/ 	.word	0xffffffff


	//   ....[1]....
        /*014c*/ 	.word	0xffffffff


	//   ....[2]....
        /*0150*/ 	.word	0xffffffff


	//   ....[3]....
        /*0154*/ 	.word	0xffffffff


	//   ....[4]....
        /*0158*/ 	.word	0xffffffff


	//   ....[5]....
        /*015c*/ 	.word	0xffffffff


	//   ....[6]....
        /*0160*/ 	.word	0xffffffff


	//   ....[7]....
        /*0164*/ 	.word	0xffffffff


	//   ....[8]....
        /*0168*/ 	.word	0xffffffff


	//   ....[9]....
        /*016c*/ 	.word	0xffffffff


	//   ....[10]....
        /*0170*/ 	.word	0xffffffff


	//   ....[11]....
        /*0174*/ 	.word	0xffffffff


	//   ....[12]....
        /*0178*/ 	.word	0xffffffff


	//   ....[13]....
        /*017c*/ 	.word	0xffffffff


	//   ....[14]....
        /*0180*/ 	.word	0xffffffff


	//   ....[15]....
        /*0184*/ 	.word	0xffffffff


	//   ....[16]....
        /*0188*/ 	.word	0xffffffff


	//   ....[17]....
        /*018c*/ 	.word	0xffffffff


	//   ....[18]....
        /*0190*/ 	.word	0xffffffff


	//   ....[19]....
        /*0194*/ 	.word	0xffffffff


	//   ....[20]....
        /*0198*/ 	.word	0xffffffff


	//   ....[21]....
        /*019c*/ 	.word	0xffffffff


	//   ....[22]....
        /*01a0*/ 	.word	0xffffffff


	//   ....[23]....
        /*01a4*/ 	.word	0xffffffff


	//   ....[24]....
        /*01a8*/ 	.word	0xffffffff


	//   ....[25]....
        /*01ac*/ 	.word	0xffffffff


	//   ....[26]....
        /*01b0*/ 	.word	0xffffffff


	//   ....[27]....
        /*01b4*/ 	.word	0xffffffff


	//   ....[28]....
        /*01b8*/ 	.word	0xffffffff


	//   ....[29]....
        /*01bc*/ 	.word	0xffffffff


	//   ....[30]....
        /*01c0*/ 	.word	0xffffffff


	//   ....[31]....
        /*01c4*/ 	.word	0xffffffff


	//----- nvinfo : EIATTR_COOP_GROUP_INSTR_OFFSETS
	.align		4
.L_124:
        /*01c8*/ 	.byte	0x04, 0x28
        /*01ca*/ 	.short	(.L_126 - .L_125)


	//   ....[0]....
.L_125:
        /*01cc*/ 	.word	0x000036d0


	//   ....[1]....
        /*01d0*/ 	.word	0x000036f0


	//   ....[2]....
        /*01d4*/ 	.word	0x00003730


	//   ....[3]....
        /*01d8*/ 	.word	0x00003740


	//   ....[4]....
        /*01dc*/ 	.word	0x00003ff0


	//   ....[5]....
        /*01e0*/ 	.word	0x00004090


	//   ....[6]....
        /*01e4*/ 	.word	0x00004220


	//   ....[7]....
        /*01e8*/ 	.word	0x00004280


	//   ....[8]....
        /*01ec*/ 	.word	0x00007e90


	//   ....[9]....
        /*01f0*/ 	.word	0x00007eb0


	//   ....[10]....
        /*01f4*/ 	.word	0x00008400


	//   ....[11]....
        /*01f8*/ 	.word	0x00008450


	//   ....[12]....
        /*01fc*/ 	.word	0x00008c30


	//   ....[13]....
        /*0200*/ 	.word	0x00008cf0


	//   ....[14]....
        /*0204*/ 	.word	0x00008d30


	//   ....[15]....
        /*0208*/ 	.word	0x00008d60


	//   ....[16]....
        /*020c*/ 	.word	0x0000c490


	//   ....[17]....
        /*0210*/ 	.word	0x0000c4e0


	//   ....[18]....
        /*0214*/ 	.word	0x0000c520


	//   ....[19]....
        /*0218*/ 	.word	0x0000c530


	//   ....[20]....
        /*021c*/ 	.word	0x0000c570


	//   ....[21]....
        /*0220*/ 	.word	0x0000c590


	//   ....[22]....
        /*0224*/ 	.word	0x0000c5a0


	//   ....[23]....
        /*0228*/ 	.word	0x0000c5c0


	//   ....[24]....
        /*022c*/ 	.word	0x0000eaf0


	//   ....[25]....
        /*0230*/ 	.word	0x0000eb00


	//   ....[26]....
        /*0234*/ 	.word	0x0000eb20


	//   ....[27]....
        /*0238*/ 	.word	0x0000eb30


	//   ....[28]....
        /*023c*/ 	.word	0x0000eb70


	//   ....[29]....
        /*0240*/ 	.word	0x0000eb90


	//   ....[30]....
        /*0244*/ 	.word	0x0000ebb0


	//   ....[31]....
        /*0248*/ 	.word	0x0000ebe0


	//----- nvinfo : EIATTR_EXIT_INSTR_OFFSETS
	.align		4
.L_126:
        /*024c*/ 	.byte	0x04, 0x1c
        /*024e*/ 	.short	(.L_128 - .L_127)


	//   ....[0]....
.L_127:
        /*0250*/ 	.word	0x000002f0


	//   ....[1]....
        /*0254*/ 	.word	0x0000fca0


	//   ....[2]....
        /*0258*/ 	.word	0x0000fd60


	//   ....[3]....
        /*025c*/ 	.word	0x00010610


	//   ....[4]....
        /*0260*/ 	.word	0x00010690


	//----- nvinfo : EIATTR_CTAIDZ_USED
	.align		4
.L_128:
        /*0264*/ 	.byte	0x01, 0x04
	.zero		2


	//----- nvinfo : EIATTR_CRS_STACK_SIZE
	.align		4
        /*0268*/ 	.byte	0x04, 0x1e
        /*026a*/ 	.short	(.L_130 - .L_129)
.L_129:
        /*026c*/ 	.word	0x00000000
.L_130:


//--------------------- .nv.info._ZN5flash16flash_fwd_kernelI23Flash_fwd_kernel_traitsILi32ELi128ELi128ELi4ELb0ELb0EN7cutlass6half_tE19Flash_kernel_traitsILi32ELi128ELi128ELi4ES3_EELb0ELb1ELb0ELb0ELb0ELb0ELb0ELb0EEEvNS_16Flash_fwd_paramsE --------------------------
	.section	.nv.info._ZN5flash16flash_fwd_kernelI23Flash_fwd_kernel_traitsILi32ELi128ELi128ELi4ELb0ELb0EN7cutlass6half_tE19Flash_kernel_traitsILi32ELi128ELi128ELi4ES3_EELb0ELb1ELb0ELb0ELb0ELb0ELb0ELb0EEEvNS_16Flash_fwd_paramsE,"",@"SHT_CUDA_INFO"
	.sectionflags	@""
	.align	4


	//----- nvinfo : EIATTR_CUDA_API_VERSION
	.align		4
        /*0000*/ 	.byte	0x04, 0x37
        /*0002*/ 	.short	(.L_132 - .L_131)
.L_131:
        /*0004*/ 	.word	0x00000082


	//----- nvinfo : EIATTR_SW2861232_WAR
	.align		4
.L_132:
        /*0008*/ 	.byte	0x01, 0x35
	.zero		2


	//----- nvinfo : EIATTR_PARAM_CBANK
	.align		4
        /*000c*/ 	.byte	0x04, 0x0a
        /*000e*/ 	.short	(.L_134 - .L_133)
	.align		4
.L_133:
        /*0010*/ 	.word	index@(.nv.constant0._ZN5flash16flash_fwd_kernelI23Flash_fwd_kernel_traitsILi32ELi128ELi128ELi4ELb0ELb0EN7cutlass6half_tE19Flash_kernel_traitsILi32ELi128ELi128ELi4ES3_EELb0ELb1ELb0ELb0ELb0ELb0ELb0ELb0EEEvNS_16Flash_fwd_paramsE)
        /*0014*/ 	.short	0x0160
        /*0016*/ 	.short	0x01d0


	//----- nvinfo : EIATTR_CBANK_PARAM_SIZE
	.align		4
.L_134:
        /*0018*/ 	.byte	0x03, 0x19
        /*001a*/ 	.short	0x01d0


	//----- nvinfo : EIATTR_KPARAM_INFO
	.align		4
        /*001c*/ 	.byte	0x04, 0x17
        /*001e*/ 	.short	(.L_136 - .L_135)
.L_135:
        /*0020*/ 	.word	0x00000000
        /*0024*/ 	.short	0x0000
        /*0026*/ 	.short	0x0000
        /*0028*/ 	.byte	0x00, 0xf0, 0x41, 0x07


	//----- nvinfo : EIATTR_MAXREG_COUNT
	.align		4
.L_136:
        /*002c*/ 	.byte	0x03, 0x1b
        /*002e*/ 	.short	0x00ff


	//----- nvinfo : EIATTR_NUM_BARRIERS
	.align		4
        /*0030*/ 	.byte	0x02, 0x4c
        /*0032*/ 	.byte	0x01
	.zero		1


	//----- nvinfo : EIATTR_ANNOTATIONS
	.align		4
        /*0034*/ 	.byte	0x04, 0x55
        /*0036*/ 	.short	(.L_138 - .L_137)


	//   ....[0]....
.L_137:
        /* <DEDUP_REMOVED lines=12> */


	//----- nvinfo : EIATTR_MERCURY_ISA_VERSION
	.align		4
.L_138:
        /*00e0*/ 	.byte	0x03, 0x5f
        /*00e2*/ 	.short	0x0000


	//----- nvinfo : EIATTR_COOP_GROUP_MASK_REGIDS
	.align		4
        /*00e4*/ 	.byte	0x04, 0x29
        /*00e6*/ 	.short	(.L_140 - .L_139)


	//   ....[0]....
.L_139:
        /*00e8*/ 	.word	0xffffffff


	//   ....[1]....
        /*00ec*/ 	.word	0xffffffff


	//   ....[2]....
        /*00f0*/ 	.word	0xffffffff


	//   ....[3]....
        /*00f4*/ 	.word	0xffffffff


	//   ....[4]....
        /*00f8*/ 	.word	0xffffffff


	//   ....[5]....
        /*00fc*/ 	.word	0xffffffff


	//   ....[6]....
        /*0100*/ 	.word	0xffffffff


	//   ....[7]....
        /*0104*/ 	.word	0xffffffff


	//   ....[8]....
        /*0108*/ 	.word	0xffffffff


	//   ....[9]....
        /*010c*/ 	.word	0xffffffff


	//   ....[10]....
        /*0110*/ 	.word	0xffffffff


	//   ....[11]....
        /*0114*/ 	.word	0xffffffff


	//   ....[12]....
        /*0118*/ 	.word	0xffffffff


	//   ....[13]....
        /*011c*/ 	.word	0xffffffff


	//   ....[14]....
        /*0120*/ 	.word	0xffffffff


	//   ....[15]....
        /*0124*/ 	.word	0xffffffff


	//   ....[16]....
        /*0128*/ 	.word	0xffffffff


	//   ....[17]....
        /*012c*/ 	.word	0xffffffff


	//   ....[18]....
        /*0130*/ 	.word	0xffffffff


	//   ....[19]....
        /*0134*/ 	.word	0xffffffff


	//   ....[20]....
        /*0138*/ 	.word	0xffffffff


	//   ....[21]....
        /*013c*/ 	.word	0xffffffff


	//   ....[22]....
        /*0140*/ 	.word	0xffffffff


	//   ....[23]....
        /*0144*/ 	.word	0xffffffff


	//   ....[24]....
        /*0148*/ 	.word	0xffffffff


	//   ....[25]....
        /*014c*/ 	.word	0xffffffff


	//   ....[26]....
        /*0150*/ 	.word	0xffffffff


	//   ....[27]....
        /*0154*/ 	.word	0xffffffff


	//   ....[28]....
        /*0158*/ 	.word	0xffffffff


	//   ....[29]....
        /*015c*/ 	.word	0xffffffff


	//   ....[30]....
        /*0160*/ 	.word	0xffffffff


	//   ....[31]....
        /*0164*/ 	.word	0xffffffff


	//----- nvinfo : EIATTR_COOP_GROUP_INSTR_OFFSETS
	.align		4
.L_140:
        /*0168*/ 	.byte	0x04, 0x28
        /*016a*/ 	.short	(.L_142 - .L_141)


	//   ....[0]....
.L_141:
        /*016c*/ 	.word	0x00003ed0


	//   ....[1]....
        /*0170*/ 	.word	0x00003ef0


	//   ....[2]....
        /*0174*/ 	.word	0x00003f30


	//   ....[3]....
        /*0178*/ 	.word	0x00003f40


	//   ....[4]....
        /*017c*/ 	.word	0x000047e0


	//   ....[5]....
        /*0180*/ 	.word	0x00004860


	//   ....[6]....
        /*0184*/ 	.word	0x000049f0


	//   ....[7]....
        /*0188*/ 	.word	0x00004a50


	//   ....[8]....
        /*018c*/ 	.word	0x00008d80


	//   ....[9]....
        /*0190*/ 	.word	0x00008da0


	//   ....[10]....
        /*0194*/ 	.word	0x000091d0


	//   ....[11]....
        /*0198*/ 	.word	0x00009230


	//   ....[12]....
        /*019c*/ 	.word	0x00009ad0


	//   ....[13]....
        /*01a0*/ 	.word	0x00009b90


	//   ....[14]....
        /*01a4*/ 	.word	0x00009ba0


	//   ....[15]....
        /*01a8*/ 	.word	0x00009bf0


	//   ....[16]....
        /*01ac*/ 	.word	0x0000d360


	//   ....[17]....
        /*01b0*/ 	.word	0x0000d3b0


	//   ....[18]....
        /*01b4*/ 	.word	0x0000d3f0


	//   ....[19]....
        /*01b8*/ 	.word	0x0000d410


	//   ....[20]....
        /*01bc*/ 	.word	0x0000d450


	//   ....[21]....
        /*01c0*/ 	.word	0x0000d470


	//   ....[22]....
        /*01c4*/ 	.word	0x0000d480


	//   ....[23]....
        /*01c8*/ 	.word	0x0000d4a0


	//   ....[24]....
        /*01cc*/ 	.word	0x0000f9f0


	//   ....[25]....
        /*01d0*/ 	.word	0x0000fa00


	//   ....[26]....
        /*01d4*/ 	.word	0x0000fa20


	//   ....[27]....
        /*01d8*/ 	.word	0x0000fa30


	//   ....[28]....
        /*01dc*/ 	.word	0x0000fa70


	//   ....[29]....
        /*01e0*/ 	.word	0x0000fa90


	//   ....[30]....
        /*01e4*/ 	.word	0x0000fab0


	//   ....[31]....
        /*01e8*/ 	.word	0x0000fb20


	//----- nvinfo : EIATTR_EXIT_INSTR_OFFSETS
	.align		4
.L_142:
        /*01ec*/ 	.byte	0x04, 0x1c
        /*01ee*/ 	.short	(.L_144 - .L_143)


	//   ....[0]....
.L_143:
        /*01f0*/ 	.word	0x000002f0


	//   ....[1]....
        /*01f4*/ 	.word	0x00010c30


	//   ....[2]....
        /*01f8*/ 	.word	0x00010cf0


	//   ....[3]....
        /*01fc*/ 	.word	0x000115f0


	//   ....[4]....
        /*0200*/ 	.word	0x00011670


	//----- nvinfo : EIATTR_CTAIDZ_USED
	.align		4
.L_144:
        /*0204*/ 	.byte	0x01, 0x04
	.zero		2


	//----- nvinfo : EIATTR_CRS_STACK_SIZE
	.align		4
        /*0208*/ 	.byte	0x04, 0x1e
        /*020a*/ 	.short	(.L_146 - .L_145)
.L_145:
        /*020c*/ 	.word	0x00000000
.L_146:


//--------------------- .nv.info._ZN5flash16flash_fwd_kernelI23Flash_fwd_kernel_traitsILi32ELi128ELi128ELi4ELb0ELb0EN7cutlass6half_tE19Flash_kernel_traitsILi32ELi128ELi128ELi4ES3_EELb0ELb1ELb0ELb1ELb0ELb0ELb0ELb0EEEvNS_16Flash_fwd_paramsE --------------------------
	.section	.nv.info._ZN5flash16flash_fwd_kernelI23Flash_fwd_kernel_traitsILi32ELi128ELi128ELi4ELb0ELb0EN7cutlass6half_tE19Flash_kernel_traitsILi32ELi128ELi128ELi4ES3_EELb0ELb1ELb0ELb1ELb0ELb0ELb0ELb0EEEvNS_16Flash_fwd_paramsE,"",@"SHT_CUDA_INFO"
	.sectionflags	@""
	.align	4


	//----- nvinfo : EIATTR_CUDA_API_VERSION
	.align		4
        /*0000*/ 	.byte	0x04, 0x37
        /*0002*/ 	.short	(.L_148 - .L_147)
.L_147:
        /*0004*/ 	.word	0x00000082


	//----- nvinfo : EIATTR_SW2861232_WAR
	.align		4
.L_148:
        /*0008*/ 	.byte	0x01, 0x35
	.zero		2


	//----- nvinfo : EIATTR_PARAM_CBANK
	.align		4
        /*000c*/ 	.byte	0x04, 0x0a
        /*000e*/ 	.short	(.L_150 - .L_149)
	.align		4
.L_149:
        /*0010*/ 	.word	index@(.nv.constant0._ZN5flash16flash_fwd_kernelI23Flash_fwd_kernel_traitsILi32ELi128ELi128ELi4ELb0ELb0EN7cutlass6half_tE19Flash_kernel_traitsILi32ELi128ELi128ELi4ES3_EELb0ELb1ELb0ELb1ELb0ELb0ELb0ELb0EEEvNS_16Flash_fwd_paramsE)
        /*0014*/ 	.short	0x0160
        /*0016*/ 	.short	0x01d0


	//----- nvinfo : EIATTR_CBANK_PARAM_SIZE
	.align		4
.L_150:
        /*0018*/ 	.byte	0x03, 0x19
        /*001a*/ 	.short	0x01d0


	//----- nvinfo : EIATTR_KPARAM_INFO
	.align		4
        /*001c*/ 	.byte	0x04, 0x17
        /*001e*/ 	.short	(.L_152 - .L_151)
.L_151:
        /*0020*/ 	.word	0x00000000
        /*0024*/ 	.short	0x0000
        /*0026*/ 	.short	0x0000
        /*0028*/ 	.byte	0x00, 0xf0, 0x41, 0x07


	//----- nvinfo : EIATTR_MAXREG_COUNT
	.align		4
.L_152:
        /*002c*/ 	.byte	0x03, 0x1b
        /*002e*/ 	.short	0x00ff


	//----- nvinfo : EIATTR_NUM_BARRIERS
	.align		4
        /*0030*/ 	.byte	0x02, 0x4c
        /*0032*/ 	.byte	0x01
	.zero		1


	//----- nvinfo : EIATTR_MERCURY_ISA_VERSION
	.align		4
        /*0034*/ 	.byte	0x03, 0x5f
        /*0036*/ 	.short	0x0000


	//----- nvinfo : EIATTR_COOP_GROUP_MASK_REGIDS
	.align		4
        /*0038*/ 	.byte	0x04, 0x29
        /*003a*/ 	.short	(.L_154 - .L_153)


	//   ....[0]....
.L_153:
        /*003c*/ 	.word	0xffffffff


	//   ....[1]....
        /*0040*/ 	.word	0xffffffff


	//   ....[2]....
        /*0044*/ 	.word	0xffffffff


	//   ....[3]....
        /*0048*/ 	.word	0xffffffff


	//   ....[4]....
        /*004c*/ 	.word	0xffffffff


	//   ....[5]....
        /*0050*/ 	.word	0xffffffff


	//   ....[6]....
        /*0054*/ 	.word	0xffffffff


	//   ....[7]....
        /*0058*/ 	.word	0xffffffff


	//   ....[8]....
        /*005c*/ 	.word	0xffffffff


	//   ....[9]....
        /*0060*/ 	.word	0xffffffff


	//   ....[10]....
        /*0064*/ 	.word	0xffffffff


	//   ....[11]....
        /*0068*/ 	.word	0xffffffff


	//   ....[12]....
        /*006c*/ 	.word	0xffffffff


	//   ....[13]....
        /*0070*/ 	.word	0xffffffff


	//   ....[14]....
        /*0074*/ 	.word	0xffffffff


	//   ....[15]....
        /*0078*/ 	.word	0xffffffff


	//   ....[16]....
        /*007c*/ 	.word	0xffffffff


	//   ....[17]....
        /*0080*/ 	.word	0xffffffff


	//   ....[18]....
        /*0084*/ 	.word	0xffffffff


	//   ....[19]....
        /*0088*/ 	.word	0xffffffff


	//   ....[20]....
        /*008c*/ 	.word	0xffffffff


	//   ....[21]....
        /*0090*/ 	.word	0xffffffff


	//   ....[22]....
        /*0094*/ 	.word	0xffffffff


	//   ....[23]....
        /*0098*/ 	.word	0xffffffff


	//   ....[24]....
        /*009c*/ 	.word	0xffffffff


	//   ....[25]....
        /*00a0*/ 	.word	0xffffffff


	//   ....[26]....
        /*00a4*/ 	.word	0xffffffff


	//   ....[27]....
        /*00a8*/ 	.word	0xffffffff


	//   ....[28]....
        /*00ac*/ 	.word	0xffffffff


	//   ....[29]....
        /*00b0*/ 	.word	0xffffffff


	//   ....[30]....
        /*00b4*/ 	.word	0xffffffff


	//   ....[31]....
        /*00b8*/ 	.word	0xffffffff


	//----- nvinfo : EIATTR_COOP_GROUP_INSTR_OFFSETS
	.align		4
.L_154:
        /*00bc*/ 	.byte	0x04, 0x28
        /*00be*/ 	.short	(.L_156 - .L_155)


	//   ....[0]....
.L_155:
        /*00c0*/ 	.word	0x00004ba0


	//   ....[1]....
        /*00c4*/ 	.word	0x00004bc0


	//   ....[2]....
        /*00c8*/ 	.word	0x000052b0


	//   ....[3]....
        /*00cc*/ 	.word	0x00005410


	//   ....[4]....
        /*00d0*/ 	.word	0x00005510


	//   ....[5]....
        /*00d4*/ 	.word	0x000055d0


	//   ....[6]....
        /*00d8*/ 	.word	0x00005680


	//   ....[7]....
        /*00dc*/ 	.word	0x00005750


	//   ....[8]....
        /*00e0*/ 	.word	0x00009f50


	//   ....[9]....
        /*00e4*/ 	.word	0x00009f70


	//   ....[10]....
        /*00e8*/ 	.word	0x0000a5a0


	//   ....[11]....
        /*00ec*/ 	.word	0x0000a620


	//   ....[12]....
        /*00f0*/ 	.word	0x0000aaf0


	//   ....[13]....
        /*00f4*/ 	.word	0x0000ac50


	//   ....[14]....
        /*00f8*/ 	.word	0x0000ac80


	//   ....[15]....
        /*00fc*/ 	.word	0x0000add0


	//   ....[16]....
        /*0100*/ 	.word	0x0000e890


	//   ....[17]....
        /*0104*/ 	.word	0x0000e8a0


	//   ....[18]....
        /*0108*/ 	.word	0x0000e8c0


	//   ....[19]....
        /*010c*/ 	.word	0x0000e8e0


	//   ....[20]....
        /*0110*/ 	.word	0x0000f060


	//   ....[21]....
        /*0114*/ 	.word	0x0000f1d0


	//   ....[22]....
        /*0118*/ 	.word	0x0000f8b0


	//   ....[23]....
        /*011c*/ 	.word	0x0000f900


	//   ....[24]....
        /*0120*/ 	.word	0x00011260


	//   ....[25]....
        /*0124*/ 	.word	0x000112a0


	//   ....[26]....
        /*0128*/ 	.word	0x000112e0


	//   ....[27]....
        /*012c*/ 	.word	0x00011310


	//   ....[28]....
        /*0130*/ 	.word	0x000113b0


	//   ....[29]....
        /*0134*/ 	.word	0x000113e0


	//   ....[30]....
        /*0138*/ 	.word	0x00011440


	//   ....[31]....
        /*013c*/ 	.word	0x00011470


	//----- nvinfo : EIATTR_EXIT_INSTR_OFFSETS
	.align		4
.L_156:
        /*0140*/ 	.byte	0x04, 0x1c
        /*0142*/ 	.short	(.L_158 - .L_157)


	//   ....[0]....
.L_157:
        /*0144*/ 	.word	0x000004c0


	//   ....[1]....
        /*0148*/ 	.word	0x000124d0


	//   ....[2]....
        /*014c*/ 	.word	0x00012590


	//   ....[3]....
        /*0150*/ 	.word	0x00012ee0


	//   ....[4]....
        /*0154*/ 	.word	0x00012f60


	//----- nvinfo : EIATTR_CTAIDZ_USED
	.align		4
.L_158:
        /*0158*/ 	.byte	0x01, 0x04
	.zero		2


	//----- nvinfo : EIATTR_CRS_STACK_SIZE
	.align		4
        /*015c*/ 	.byte	0x04, 0x1e
        /*015e*/ 	.short	(.L_160 - .L_159)
.L_159:
        /*0160*/ 	.word	0x00000000
.L_160:


//--------------------- .nv.info._ZN5flash16flash_fwd_kernelI23Flash_fwd_kernel_traitsILi32ELi128ELi128ELi4ELb0ELb0EN7cutlass6half_tE19Flash_kernel_traitsILi32ELi128ELi128ELi4ES3_EELb1ELb1ELb0ELb0ELb0ELb0ELb0ELb0EEEvNS_16Flash_fwd_paramsE --------------------------
	.section	.nv.info._ZN5flash16flash_fwd_kernelI23Flash_fwd_kernel_traitsILi32ELi128ELi128ELi4ELb0ELb0EN7cutlass6half_tE19Flash_kernel_traitsILi32ELi128ELi128ELi4ES3_EELb1ELb1ELb0ELb0ELb0ELb0ELb0ELb0EEEvNS_16Flash_fwd_paramsE,"",@"SHT_CUDA_INFO"
	.sectionflags	@""
	.align	4


	//----- nvinfo : EIATTR_CUDA_API_VERSION
	.align		4
        /*0000*/ 	.byte	0x04, 0x37
        /*0002*/ 	.short	(.L_162 - .L_161)
.L_161:
        /*0004*/ 	.word	0x00000082


	//----- nvinfo : EIATTR_SW2861232_WAR
	.align		4
.L_162:
        /*0008*/ 	.byte	0x01, 0x35
	.zero		2


	//----- nvinfo : EIATTR_PARAM_CBANK
	.align		4
        /*000c*/ 	.byte	0x04, 0x0a
        /*000e*/ 	.short	(.L_164 - .L_163)
	.align		4
.L_163:
        /*0010*/ 	.word	index@(.nv.constant0._ZN5flash16flash_fwd_kernelI23Flash_fwd_kernel_traitsILi32ELi128ELi128ELi4ELb0ELb0EN7cutlass6half_tE19Flash_kernel_traitsILi32ELi128ELi128ELi4ES3_EELb1ELb1ELb0ELb0ELb0ELb0ELb0ELb0EEEvNS_16Flash_fwd_paramsE)
        /*0014*/ 	.short	0x0160
        /*0016*/ 	.short	0x01d0


	//----- nvinfo : EIATTR_CBANK_PARAM_SIZE
	.align		4
.L_164:
        /*0018*/ 	.byte	0x03, 0x19
        /*001a*/ 	.short	0x01d0


	//----- nvinfo : EIATTR_KPARAM_INFO
	.align		4
        /*001c*/ 	.byte	0x04, 0x17
        /*001e*/ 	.short	(.L_166 - .L_165)
.L_165:
        /*0020*/ 	.word	0x00000000
        /*0024*/ 	.short	0x0000
        /*0026*/ 	.short	0x0000
        /*0028*/ 	.byte	0x00, 0xf0, 0x41, 0x07


	//----- nvinfo : EIATTR_MAXREG_COUNT
	.align		4
.L_166:
        /*002c*/ 	.byte	0x03, 0x1b
        /*002e*/ 	.short	0x00ff


	//----- nvinfo : EIATTR_NUM_BARRIERS
	.align		4
        /*0030*/ 	.byte	0x02, 0x4c
        /*0032*/ 	.byte	0x01
	.zero		1


	//----- nvinfo : EIATTR_ANNOTATIONS
	.align		4
        /*0034*/ 	.byte	0x04, 0x55
        /*0036*/ 	.short	(.L_168 - .L_167)


	//   ....[0]....
.L_167:
        /* <DEDUP_REMOVED lines=44> */
        /*02ec*/ 	.byte	0x80, 0x91, 0x01, 0x00, 0x01, 0x00, 0x00, 0x00, 0xc0, 0x91, 0x01, 0x00


	//----- nvinfo : EIATTR_MERCURY_ISA_VERSION
	.align		4
.L_168:
        /*02f8*/ 	.byte	0x03, 0x5f
        /*02fa*/ 	.short	0x0000


	//----- nvinfo : EIATTR_COOP_GROUP_MASK_REGIDS
	.align		4
        /*02fc*/ 	.byte	0x04, 0x29
        /*02fe*/ 	.short	(.L_170 - .L_169)


	//   ....[0]....
.L_169:
        /*0300*/ 	.word	0xffffffff


	//   ....[1]....
        /*0304*/ 	.word	0xffffffff


	//   ....[2]....
        /*0308*/ 	.word	0xffffffff


	//   ....[3]....
        /*030c*/ 	.word	0xffffffff


	//   ....[4]....
        /*0310*/ 	.word	0xffffffff


	//   ....[5]....
        /*0314*/ 	.word	0xffffffff


	//   ....[6]....
        /*0318*/ 	.word	0xffffffff


	//   ....[7]....
        /*031c*/ 	.word	0xffffffff


	//   ....[8]....
        /*0320*/ 	.word	0xffffffff


	//   ....[9]....
        /*0324*/ 	.word	0xffffffff


	//   ....[10]....
        /*0328*/ 	.word	0xffffffff


	//   ....[11]....
        /*032c*/ 	.word	0xffffffff


	//   ....[12]....
        /*0330*/ 	.word	0xffffffff


	//   ....[13]....
        /*0334*/ 	.word	0xffffffff


	//   ....[14]....
        /*0338*/ 	.word	0xffffffff


	//   ....[15]....
        /*033c*/ 	.word	0xffffffff


	//   ....[16]....
        /*0340*/ 	.word	0xffffffff


	//   ....[17]....
        /*0344*/ 	.word	0xffffffff


	//   ....[18]....
        /*0348*/ 	.word	0xffffffff


	//   ....[19]....
        /*034c*/ 	.word	0xffffffff


	//   ....[20]....
        /*0350*/ 	.word	0xffffffff


	//   ....[21]....
        /*0354*/ 	.word	0xffffffff


	//   ....[22]....
        /*0358*/ 	.word	0xffffffff


	//   ....[23]....
        /*035c*/ 	.word	0xffffffff


	//   ....[24]....
        /*0360*/ 	.word	0xffffffff


	//   ....[25]....
        /*0364*/ 	.word	0xffffffff


	//   ....[26]....
        /*0368*/ 	.word	0xffffffff


	//   ....[27]....
        /*036c*/ 	.word	0xffffffff


	//   ....[28]....
        /*0370*/ 	.word	0xffffffff


	//   ....[29]....
        /*0374*/ 	.word	0xffffffff


	//   ....[30]....
        /*0378*/ 	.word	0xffffffff


	//   ....[31]....
        /*037c*/ 	.word	0xffffffff


	//----- nvinfo : EIATTR_COOP_GROUP_INSTR_OFFSETS
	.align		4
.L_170:
        /*0380*/ 	.byte	0x04, 0x28
        /*0382*/ 	.short	(.L_172 - .L_171)


	//   ....[0]....
.L_171:
        /*0384*/ 	.word	0x000045b0


	//   ....[1]....
        /*0388*/ 	.word	0x00004680


	//   ....[2]....
        /*038c*/ 	.word	0x00004880


	//   ....[3]....
        /*0390*/ 	.word	0x00004a50


	//   ....[4]....
        /*0394*/ 	.word	0x00004c60


	//   ....[5]....
        /*0398*/ 	.word	0x00004ea0


	//   ....[6]....
        /*039c*/ 	.word	0x00005010


	//   ....[7]....
        /*03a0*/ 	.word	0x00005210


	//   ....[8]....
        /*03a4*/ 	.word	0x0000bd30


	//   ....[9]....
        /*03a8*/ 	.word	0x0000be40


	//   ....[10]....
        /*03ac*/ 	.word	0x0000be60


	//   ....[11]....
        /*03b0*/ 	.word	0x0000bf50


	//   ....[12]....
        /*03b4*/ 	.word	0x0000c8b0


	//   ....[13]....
        /*03b8*/ 	.word	0x0000c8e0


	//   ....[14]....
        /*03bc*/ 	.word	0x0000c960


	//   ....[15]....
        /*03c0*/ 	.word	0x0000c9a0


	//   ....[16]....
        /*03c4*/ 	.word	0x000133a0


	//   ....[17]....
        /*03c8*/ 	.word	0x00013510


	//   ....[18]....
        /*03cc*/ 	.word	0x00013560


	//   ....[19]....
        /*03d0*/ 	.word	0x00013590


	//   ....[20]....
        /*03d4*/ 	.word	0x000135f0


	//   ....[21]....
        /*03d8*/ 	.word	0x00013650


	//   ....[22]....
        /*03dc*/ 	.word	0x00013670


	//   ....[23]....
        /*03e0*/ 	.word	0x00013680


	//   ....[24]....
        /*03e4*/ 	.word	0x000185b0


	//   ....[25]....
        /*03e8*/ 	.word	0x000185c0


	//   ....[26]....
        /*03ec*/ 	.word	0x000185d0


	//   ....[27]....
        /*03f0*/ 	.word	0x000185e0


	//   ....[28]....
        /*03f4*/ 	.word	0x00018600


	//   ....[29]....
        /*03f8*/ 	.word	0x00018630


	//   ....[30]....
        /*03fc*/ 	.word	0x00018650


	//   ....[31]....
        /*0400*/ 	.word	0x00018660


	//----- nvinfo : EIATTR_EXIT_INSTR_OFFSETS
	.align		4
.L_172:
        /*0404*/ 	.byte	0x04, 0x1c
        /*0406*/ 	.short	(.L_174 - .L_173)


	//   ....[0]....
.L_173:
        /*0408*/ 	.word	0x00000730


	//   ....[1]....
        /*040c*/ 	.word	0x00019560


	//   ....[2]....
        /*0410*/ 	.word	0x00019620


	//   ....[3]....
        /*0414*/ 	.word	0x00019f80


	//   ....[4]....
        /*0418*/ 	.word	0x0001a000


	//----- nvinfo : EIATTR_CTAIDZ_USED
	.align		4
.L_174:
        /*041c*/ 	.byte	0x01, 0x04
	.zero		2


	//----- nvinfo : EIATTR_CRS_STACK_SIZE
	.align		4
        /*0420*/ 	.byte	0x04, 0x1e
        /*0422*/ 	.short	(.L_176 - .L_175)
.L_175:
        /*0424*/ 	.word	0x00000000
.L_176:


//--------------------- .nv.info._ZN5flash16flash_fwd_kernelI23Flash_fwd_kernel_traitsILi32ELi128ELi128ELi4ELb0ELb0EN7cutlass6half_tE19Flash_kernel_traitsILi32ELi128ELi128ELi4ES3_EELb1ELb1ELb0ELb0ELb1ELb1ELb0ELb0EEEvNS_16Flash_fwd_paramsE --------------------------
	.section	.nv.info._ZN5flash16flash_fwd_kernelI23Flash_fwd_kernel_traitsILi32ELi128ELi128ELi4ELb0ELb0EN7cutlass6half_tE19Flash_kernel_traitsILi32ELi128ELi128ELi4ES3_EELb1ELb1ELb0ELb0ELb1ELb1ELb0ELb0EEEvNS_16Flash_fwd_paramsE,"",@"SHT_CUDA_INFO"
	.sectionflags	@""
	.align	4


	//----- nvinfo : EIATTR_CUDA_API_VERSION
	.align		4
        /*0000*/ 	.byte	0x04, 0x37
        /*0002*/ 	.short	(.L_178 - .L_177)
.L_177:
        /*0004*/ 	.word	0x00000082


	//----- nvinfo : EIATTR_SW2861232_WAR
	.align		4
.L_178:
        /*0008*/ 	.byte	0x01, 0x35
	.zero		2


	//----- nvinfo : EIATTR_PARAM_CBANK
	.align		4
        /*000c*/ 	.byte	0x04, 0x0a
        /*000e*/ 	.short	(.L_180 - .L_179)
	.align		4
.L_179:
        /*0010*/ 	.word	index@(.nv.constant0._ZN5flash16flash_fwd_kernelI23Flash_fwd_kernel_traitsILi32ELi128ELi128ELi4ELb0ELb0EN7cutlass6half_tE19Flash_kernel_traitsILi32ELi128ELi128ELi4ES3_EELb1ELb1ELb0ELb0ELb1ELb1ELb0ELb0EEEvNS_16Flash_fwd_paramsE)
        /*0014*/ 	.short	0x0160
        /*0016*/ 	.short	0x01d0


	//----- nvinfo : EIATTR_CBANK_PARAM_SIZE
	.align		4
.L_180:
        /*0018*/ 	.byte	0x03, 0x19
        /*001a*/ 	.short	0x01d0


	//----- nvinfo : EIATTR_KPARAM_INFO
	.align		4
        /*001c*/ 	.byte	0x04, 0x17
        /*001e*/ 	.short	(.L_182 - .L_181)
.L_181:
        /*0020*/ 	.word	0x00000000
        /*0024*/ 	.short	0x0000
        /*0026*/ 	.short	0x0000
        /*0028*/ 	.byte	0x00, 0xf0, 0x41, 0x07


	//----- nvinfo : EIATTR_MAXREG_COUNT
	.align		4
.L_182:
        /*002c*/ 	.byte	0x03, 0x1b
        /*002e*/ 	.short	0x00ff


	//----- nvinfo : EIATTR_NUM_BARRIERS
	.align		4
        /*0030*/ 	.byte	0x02, 0x4c
        /*0032*/ 	.byte	0x01
	.zero		1


	//----- nvinfo : EIATTR_ANNOTATIONS
	.align		4
        /*0034*/ 	.byte	0x04, 0x55
        /*0036*/ 	.short	(.L_184 - .L_183)


	//   ....[0]....
.L_183:
        /* <DEDUP_REMOVED lines=35> */


	//----- nvinfo : EIATTR_MERCURY_ISA_VERSION
	.align		4
.L_184:
        /*0258*/ 	.byte	0x03, 0x5f
        /*025a*/ 	.short	0x0000


	//----- nvinfo : EIATTR_COOP_GROUP_MASK_REGIDS
	.align		4
        /*025c*/ 	.byte	0x04, 0x29
        /*025e*/ 	.short	(.L_186 - .L_185)


	//   ....[0]....
.L_185:
        /*0260*/ 	.word	0xffffffff


	//   ....[1]....
        /*0264*/ 	.word	0xffffffff


	//   ....[2]....
        /*0268*/ 	.word	0xffffffff


	//   ....[3]....
        /*026c*/ 	.word	0xffffffff


	//   ....[4]....
        /*0270*/ 	.word	0xffffffff


	//   ....[5]....
        /*0274*/ 	.word	0xffffffff


	//   ....[6]....
        /*0278*/ 	.word	0xffffffff


	//   ....[7]....
        /*027c*/ 	.word	0xffffffff


	//   ....[8]....
        /*0280*/ 	.word	0xffffffff


	//   ....[9]....
        /*0284*/ 	.word	0xffffffff


	//   ....[10]....
        /*0288*/ 	.word	0xffffffff


	//   ....[11]....
        /*028c*/ 	.word	0xffffffff


	//   ....[12]....
        /*0290*/ 	.word	0xffffffff


	//   ....[13]....
        /*0294*/ 	.word	0xffffffff


	//   ....[14]....
        /*0298*/ 	.word	0xffffffff


	//   ....[15]....
        /*029c*/ 	.word	0xffffffff


	//   ....[16]....
        /*02a0*/ 	.word	0xffffffff


	//   ....[17]....
        /*02a4*/ 	.word	0xffffffff


	//   ....[18]....
        /*02a8*/ 	.word	0xffffffff


	//   ....[19]....
        /*02ac*/ 	.word	0xffffffff


	//   ....[20]....
        /*02b0*/ 	.word	0xffffffff


	//   ....[21]....
        /*02b4*/ 	.word	0xffffffff


	//   ....[22]....
        /*02b8*/ 	.word	0xffffffff


	//   ....[23]....
        /*02bc*/ 	.word	0xffffffff


	//----- nvinfo : EIATTR_COOP_GROUP_INSTR_OFFSETS
	.align		4
.L_186:
        /*02c0*/ 	.byte	0x04, 0x28
        /*02c2*/ 	.short	(.L_188 - .L_187)


	//   ....[0]....
.L_187:
        /*02c4*/ 	.word	0x00003190


	//   ....[1]....
        /*02c8*/ 	.word	0x000032b0


	//   ....[2]....
        /*02cc*/ 	.word	0x00003510


	//   ....[3]....
        /*02d0*/ 	.word	0x00003750


	//   ....[4]....
        /*02d4*/ 	.word	0x000037b0


	//   ....[5]....
        /*02d8*/ 	.word	0x000038b0


	//   ....[6]....
        /*02dc*/ 	.word	0x00003a00


	//   ....[7]....
        /*02e0*/ 	.word	0x00003b10


	//   ....[8]....
        /*02e4*/ 	.word	0x00009540


	//   ....[9]....
        /*02e8*/ 	.word	0x000096b0


	//   ....[10]....
        /*02ec*/ 	.word	0x00009700


	//   ....[11]....
        /*02f0*/ 	.word	0x00009800


	//   ....[12]....
        /*02f4*/ 	.word	0x00009960


	//   ....[13]....
        /*02f8*/ 	.word	0x00009ac0


	//   ....[14]....
        /*02fc*/ 	.word	0x00009b20


	//   ....[15]....
        /*0300*/ 	.word	0x00009c20


	//   ....[16]....
        /*0304*/ 	.word	0x0000ec60


	//   ....[17]....
        /*0308*/ 	.word	0x0000eca0


	//   ....[18]....
        /*030c*/ 	.word	0x0000ecd0


	//   ....[19]....
        /*0310*/ 	.word	0x0000ece0


	//   ....[20]....
        /*0314*/ 	.word	0x0000ed40


	//   ....[21]....
        /*0318*/ 	.word	0x0000ed60


	//   ....[22]....
        /*031c*/ 	.word	0x0000ed80


	//   ....[23]....
        /*0320*/ 	.word	0x0000eda0


	//----- nvinfo : EIATTR_EXIT_INSTR_OFFSETS
	.align		4
.L_188:
        /*0324*/ 	.byte	0x04, 0x1c
        /*0326*/ 	.short	(.L_190 - .L_189)


	//   ....[0]....
.L_189:
        /*0328*/ 	.word	0x000003c0


	//   ....[1]....
        /*032c*/ 	.word	0x0000fc40


	//   ....[2]....
        /*0330*/ 	.word	0x00010230


	//   ....[3]....
        /*0334*/ 	.word	0x000102b0


	//----- nvinfo : EIATTR_CTAIDZ_USED
	.align		4
.L_190:
        /*0338*/ 	.byte	0x01, 0x04
	.zero		2


	//----- nvinfo : EIATTR_CRS_STACK_SIZE
	.align		4
        /*033c*/ 	.byte	0x04, 0x1e
        /*033e*/ 	.short	(.L_192 - .L_191)
.L_191:
        /*0340*/ 	.word	0x00000000
.L_192:


//--------------------- .nv.info._ZN5flash16flash_fwd_kernelI23Flash_fwd_kernel_traitsILi32ELi128ELi128ELi4ELb0ELb0EN7cutlass6half_tE19Flash_kernel_traitsILi32ELi128ELi128ELi4ES3_EELb0ELb1ELb0ELb0ELb1ELb1ELb1ELb0EEEvNS_16Flash_fwd_paramsE --------------------------
	.section	.nv.info._ZN5flash16flash_fwd_kernelI23Flash_fwd_kernel_traitsILi32ELi128ELi128ELi4ELb0ELb0EN7cutlass6half_tE19Flash_kernel_traitsILi32ELi128ELi128ELi4ES3_EELb0ELb1ELb0ELb0ELb1ELb1ELb1ELb0EEEvNS_16Flash_fwd_paramsE,"",@"SHT_CUDA_INFO"
	.sectionflags	@""
	.align	4


	//----- nvinfo : EIATTR_CUDA_API_VERSION
	.align		4
        /*0000*/ 	.byte	0x04, 0x37
        /*0002*/ 	.short	(.L_194 - .L_193)
.L_193:
        /*0004*/ 	.word	0x00000082


	//----- nvinfo : EIATTR_SW2861232_WAR
	.align		4
.L_194:
        /*0008*/ 	.byte	0x01, 0x35
	.zero		2


	//----- nvinfo : EIATTR_PARAM_CBANK
	.align		4
        /*000c*/ 	.byte	0x04, 0x0a
        /*000e*/ 	.short	(.L_196 - .L_195)
	.align		4
.L_195:
        /*0010*/ 	.word	index@(.nv.constant0._ZN5flash16flash_fwd_kernelI23Flash_fwd_kernel_traitsILi32ELi128ELi128ELi4ELb0ELb0EN7cutlass6half_tE19Flash_kernel_traitsILi32ELi128ELi128ELi4ES3_EELb0ELb1ELb0ELb0ELb1ELb1ELb1ELb0EEEvNS_16Flash_fwd_paramsE)
        /*0014*/ 	.short	0x0160
        /*0016*/ 	.short	0x01d0


	//----- nvinfo : EIATTR_CBANK_PARAM_SIZE
	.align		4
.L_196:
        /*0018*/ 	.byte	0x03, 0x19
        /*001a*/ 	.short	0x01d0


	//----- nvinfo : EIATTR_KPARAM_INFO
	.align		4
        /*001c*/ 	.byte	0x04, 0x17
        /*001e*/ 	.short	(.L_198 - .L_197)
.L_197:
        /*0020*/ 	.word	0x00000000
        /*0024*/ 	.short	0x0000
        /*0026*/ 	.short	0x0000
        /*0028*/ 	.byte	0x00, 0xf0, 0x41, 0x07


	//----- nvinfo : EIATTR_MAXREG_COUNT
	.align		4
.L_198:
        /*002c*/ 	.byte	0x03, 0x1b
        /*002e*/ 	.short	0x00ff


	//----- nvinfo : EIATTR_NUM_BARRIERS
	.align		4
        /*0030*/ 	.byte	0x02, 0x4c
        /*0032*/ 	.byte	0x01
	.zero		1


	//----- nvinfo : EIATTR_ANNOTATIONS
	.align		4
        /*0034*/ 	.byte	0x04, 0x55
        /*0036*/ 	.short	(.L_200 - .L_199)


	//   ....[0]....
.L_199:
        /* <DEDUP_REMOVED lines=17> */


	//----- nvinfo : EIATTR_MERCURY_ISA_VERSION
	.align		4
.L_200:
        /*0138*/ 	.byte	0x03, 0x5f
        /*013a*/ 	.short	0x0000


	//----- nvinfo : EIATTR_COOP_GROUP_MASK_REGIDS
	.align		4
        /*013c*/ 	.byte	0x04, 0x29
        /*013e*/ 	.short	(.L_202 - .L_201)


	//   ....[0]....
.L_201:
        /*0140*/ 	.word	0xffffffff


	//   ....[1]....
        /*0144*/ 	.word	0xffffffff


	//   ....[2]....
        /*0148*/ 	.word	0xffffffff


	//   ....[3]....
        /*014c*/ 	.word	0xffffffff


	//   ....[4]....
        /*0150*/ 	.word	0xffffffff


	//   ....[5]....
        /*0154*/ 	.word	0xffffffff


	//   ....[6]....
        /*0158*/ 	.word	0xffffffff


	//   ....[7]....
        /*015c*/ 	.word	0xffffffff


	//   ....[8]....
        /*0160*/ 	.word	0xffffffff


	//   ....[9]....
        /*0164*/ 	.word	0xffffffff


	//   ....[10]....
        /*0168*/ 	.word	0xffffffff


	//   ....[11]....
        /*016c*/ 	.word	0xffffffff


	//   ....[12]....
        /*0170*/ 	.word	0xffffffff


	//   ....[13]....
        /*0174*/ 	.word	0xffffffff


	//   ....[14]....
        /*0178*/ 	.word	0xffffffff


	//   ....[15]....
        /*017c*/ 	.word	0xffffffff


	//   ....[16]....
        /*0180*/ 	.word	0xffffffff


	//   ....[17]....
        /*0184*/ 	.word	0xffffffff


	//   ....[18]....
        /*0188*/ 	.word	0xffffffff


	//   ....[19]....
        /*018c*/ 	.word	0xffffffff


	//   ....[20]....
        /*0190*/ 	.word	0xffffffff


	//   ....[21]....
        /*0194*/ 	.word	0xffffffff


	//   ....[22]....
        /*0198*/ 	.word	0xffffffff


	//   ....[23]....
        /*019c*/ 	.word	0xffffffff


	//----- nvinfo : EIATTR_COOP_GROUP_INSTR_OFFSETS
	.align		4
.L_202:
        /*01a0*/ 	.byte	0x04, 0x28
        /*01a2*/ 	.short	(.L_204 - .L_203)


	//   ....[0]....
.L_203:
        /*01a4*/ 	.word	0x00003fa0


	//   ....[1]....
        /*01a8*/ 	.word	0x00003fc0


	//   ....[2]....
        /*01ac*/ 	.word	0x00004020


	//   ....[3]....
        /*01b0*/ 	.word	0x00004040


	//   ....[4]....
        /*01b4*/ 	.word	0x000048e0


	//   ....[5]....
        /*01b8*/ 	.word	0x00004970


	//   ....[6]....
        /*01bc*/ 	.word	0x00004b10


	//   ....[7]....
        /*01c0*/ 	.word	0x00004b70


	//   ....[8]....
        /*01c4*/ 	.word	0x00008510


	//   ....[9]....
        /*01c8*/ 	.word	0x000085a0


	//   ....[10]....
        /*01cc*/ 	.word	0x00008610


	//   ....[11]....
        /*01d0*/ 	.word	0x000086b0


	//   ....[12]....
        /*01d4*/ 	.word	0x000086e0


	//   ....[13]....
        /*01d8*/ 	.word	0x00008710


	//   ....[14]....
        /*01dc*/ 	.word	0x000089d0


	//   ....[15]....
        /*01e0*/ 	.word	0x00008a60


	//   ....[16]....
        /*01e4*/ 	.word	0x0000af90


	//   ....[17]....
        /*01e8*/ 	.word	0x0000afa0


	//   ....[18]....
        /*01ec*/ 	.word	0x0000afb0


	//   ....[19]....
        /*01f0*/ 	.word	0x0000afc0


	//   ....[20]....
        /*01f4*/ 	.word	0x0000aff0


	//   ....[21]....
        /*01f8*/ 	.word	0x0000b010


	//   ....[22]....
        /*01fc*/ 	.word	0x0000b030


	//   ....[23]....
        /*0200*/ 	.word	0x0000b040


	//----- nvinfo : EIATTR_EXIT_INSTR_OFFSETS
	.align		4
.L_204:
        /*0204*/ 	.byte	0x04, 0x1c
        /*0206*/ 	.short	(.L_206 - .L_205)


	//   ....[0]....
.L_205:
        /*0208*/ 	.word	0x00000170


	//   ....[1]....
        /*020c*/ 	.word	0x0000be80


	//   ....[2]....
        /*0210*/ 	.word	0x0000c480


	//   ....[3]....
        /*0214*/ 	.word	0x0000c500


	//----- nvinfo : EIATTR_CTAIDZ_USED
	.align		4
.L_206:
        /*0218*/ 	.byte	0x01, 0x04
	.zero		2


	//----- nvinfo : EIATTR_CRS_STACK_SIZE
	.align		4
        /*021c*/ 	.byte	0x04, 0x1e
        /*021e*/ 	.short	(.L_208 - .L_207)
.L_207:
        /*0220*/ 	.word	0x00000000
.L_208:


//--------------------- .nv.info._ZN5flash16flash_fwd_kernelI23Flash_fwd_kernel_traitsILi32ELi128ELi128ELi4ELb0ELb0EN7cutlass6half_tE19Flash_kernel_traitsILi32ELi128ELi128ELi4ES3_EELb1ELb1ELb0ELb0ELb0ELb1ELb0ELb0EEEvNS_16Flash_fwd_paramsE --------------------------
	.section	.nv.info._ZN5flash16flash_fwd_kernelI23Flash_fwd_kernel_traitsILi32ELi128ELi128ELi4ELb0ELb0EN7cutlass6half_tE19Flash_kernel_traitsILi32ELi128ELi128ELi4ES3_EELb1ELb1ELb0ELb0ELb0ELb1ELb0ELb0EEEvNS_16Flash_fwd_paramsE,"",@"SHT_CUDA_INFO"
	.sectionflags	@""
	.align	4


	//----- nvinfo : EIATTR_CUDA_API_VERSION
	.align		4
        /*0000*/ 	.byte	0x04, 0x37
        /*0002*/ 	.short	(.L_210 - .L_209)
.L_209:
        /*0004*/ 	.word	0x00000082


	//----- nvinfo : EIATTR_SW2861232_WAR
	.align		4
.L_210:
        /*0008*/ 	.byte	0x01, 0x35
	.zero		2


	//----- nvinfo : EIATTR_PARAM_CBANK
	.align		4
        /*000c*/ 	.byte	0x04, 0x0a
        /*000e*/ 	.short	(.L_212 - .L_211)
	.align		4
.L_211:
        /*0010*/ 	.word	index@(.nv.constant0._ZN5flash16flash_fwd_kernelI23Flash_fwd_kernel_traitsILi32ELi128ELi128ELi4ELb0ELb0EN7cutlass6half_tE19Flash_kernel_traitsILi32ELi128ELi128ELi4ES3_EELb1ELb1ELb0ELb0ELb0ELb1ELb0ELb0EEEvNS_16Flash_fwd_paramsE)
        /*0014*/ 	.short	0x0160
        /*0016*/ 	.short	0x01d0


	//----- nvinfo : EIATTR_CBANK_PARAM_SIZE
	.align		4
.L_212:
        /*0018*/ 	.byte	0x03, 0x19
        /*001a*/ 	.short	0x01d0


	//----- nvinfo : EIATTR_KPARAM_INFO
	.align		4
        /*001c*/ 	.byte	0x04, 0x17
        /*001e*/ 	.short	(.L_214 - .L_213)
.L_213:
        /*0020*/ 	.word	0x00000000
        /*0024*/ 	.short	0x0000
        /*0026*/ 	.short	0x0000
        /*0028*/ 	.byte	0x00, 0xf0, 0x41, 0x07


	//----- nvinfo : EIATTR_MAXREG_COUNT
	.align		4
.L_214:
        /*002c*/ 	.byte	0x03, 0x1b
        /*002e*/ 	.short	0x00ff


	//----- nvinfo : EIATTR_NUM_BARRIERS
	.align		4
        /*0030*/ 	.byte	0x02, 0x4c
        /*0032*/ 	.byte	0x01
	.zero		1


	//----- nvinfo : EIATTR_ANNOTATIONS
	.align		4
        /*0034*/ 	.byte	0x04, 0x55
        /*0036*/ 	.short	(.L_216 - .L_215)


	//   ....[0]....
.L_215:
        /* <DEDUP_REMOVED lines=47> */


	//----- nvinfo : EIATTR_MERCURY_ISA_VERSION
	.align		4
.L_216:
        /*0310*/ 	.byte	0x03, 0x5f
        /*0312*/ 	.short	0x0000


	//----- nvinfo : EIATTR_COOP_GROUP_MASK_REGIDS
	.align		4
        /*0314*/ 	.byte	0x04, 0x29
        /*0316*/ 	.short	(.L_218 - .L_217)


	//   ....[0]....
.L_217:
        /*0318*/ 	.word	0xffffffff


	//   ....[1]....
        /*031c*/ 	.word	0xffffffff


	//   ....[2]....
        /*0320*/ 	.word	0xffffffff


	//   ....[3]....
        /*0324*/ 	.word	0xffffffff


	//   ....[4]....
        /*0328*/ 	.word	0xffffffff


	//   ....[5]....
        /*032c*/ 	.word	0xffffffff


	//   ....[6]....
        /*0330*/ 	.word	0xffffffff


	//   ....[7]....
        /*0334*/ 	.word	0xffffffff


	//   ....[8]....
        /*0338*/ 	.word	0xffffffff


	//   ....[9]....
        /*033c*/ 	.word	0xffffffff


	//   ....[10]....
        /*0340*/ 	.word	0xffffffff


	//   ....[11]....
        /*0344*/ 	.word	0xffffffff


	//   ....[12]....
        /*0348*/ 	.word	0xffffffff


	//   ....[13]....
        /*034c*/ 	.word	0xffffffff


	//   ....[14]....
        /*0350*/ 	.word	0xffffffff


	//   ....[15]....
        /*0354*/ 	.word	0xffffffff


	//   ....[16]....
        /*0358*/ 	.word	0xffffffff


	//   ....[17]....
        /*035c*/ 	.word	0xffffffff


	//   ....[18]....
        /*0360*/ 	.word	0xffffffff


	//   ....[19]....
        /*0364*/ 	.word	0xffffffff


	//   ....[20]....
        /*0368*/ 	.word	0xffffffff


	//   ....[21]....
        /*036c*/ 	.word	0xffffffff


	//   ....[22]....
        /*0370*/ 	.word	0xffffffff


	//   ....[23]....
        /*0374*/ 	.word	0xffffffff


	//   ....[24]....
        /*0378*/ 	.word	0xffffffff


	//   ....[25]....
        /*037c*/ 	.word	0xffffffff


	//   ....[26]....
        /*0380*/ 	.word	0xffffffff


	//   ....[27]....
        /*0384*/ 	.word	0xffffffff


	//   ....[28]....
        /*0388*/ 	.word	0xffffffff


	//   ....[29]....
        /*038c*/ 	.word	0xffffffff


	//   ....[30]....
        /*0390*/ 	.word	0xffffffff


	//   ....[31]....
        /*0394*/ 	.word	0xffffffff


	//----- nvinfo : EIATTR_COOP_GROUP_INSTR_OFFSETS
	.align		4
.L_218:
        /*0398*/ 	.byte	0x04, 0x28
        /*039a*/ 	.short	(.L_220 - .L_219)


	//   ....[0]....
.L_219:
        /*039c*/ 	.word	0x00003ef0


	//   ....[1]....
        /*03a0*/ 	.word	0x00004090


	//   ....[2]....
        /*03a4*/ 	.word	0x00004290


	//   ....[3]....
        /*03a8*/ 	.word	0x00004480


	//   ....[4]....
        /*03ac*/ 	.word	0x00004660


	//   ....[5]....
        /*03b0*/ 	.word	0x00004710


	//   ....[6]....
        /*03b4*/ 	.word	0x00004970


	//   ....[7]....
        /*03b8*/ 	.word	0x00004ab0


	//   ....[8]....
        /*03bc*/ 	.word	0x0000b640


	//   ....[9]....
        /*03c0*/ 	.word	0x0000b700


	//   ....[10]....
        /*03c4*/ 	.word	0x0000b720


	//   ....[11]....
        /*03c8*/ 	.word	0x0000b7c0


	//   ....[12]....
        /*03cc*/ 	.word	0x0000c320


	//   ....[13]....
        /*03d0*/ 	.word	0x0000c360


	//   ....[14]....
        /*03d4*/ 	.word	0x0000c3f0


	//   ....[15]....
        /*03d8*/ 	.word	0x0000c430


	//   ....[16]....
        /*03dc*/ 	.word	0x00012b60


	//   ....[17]....
        /*03e0*/ 	.word	0x00012ca0


	//   ....[18]....
        /*03e4*/ 	.word	0x00012cd0


	//   ....[19]....
        /*03e8*/ 	.word	0x00012ce0


	//   ....[20]....
        /*03ec*/ 	.word	0x00012d00


	//   ....[21]....
        /*03f0*/ 	.word	0x00012d20


	//   ....[22]....
        /*03f4*/ 	.word	0x00012d40


	//   ....[23]....
        /*03f8*/ 	.word	0x00012d60


	//   ....[24]....
        /*03fc*/ 	.word	0x00017820


	//   ....[25]....
        /*0400*/ 	.word	0x00017930


	//   ....[26]....
        /*0404*/ 	.word	0x00017bc0


	//   ....[27]....
        /*0408*/ 	.word	0x00017bd0


	//   ....[28]....
        /*040c*/ 	.word	0x00017be0


	//   ....[29]....
        /*0410*/ 	.word	0x00017c00


	//   ....[30]....
        /*0414*/ 	.word	0x00017c30


	//   ....[31]....
        /*0418*/ 	.word	0x00017c40


	//----- nvinfo : EIATTR_EXIT_INSTR_OFFSETS
	.align		4
.L_220:
        /*041c*/ 	.byte	0x04, 0x1c
        /*041e*/ 	.short	(.L_222 - .L_221)


	//   ....[0]....
.L_221:
        /*0420*/ 	.word	0x00000730


	//   ....[1]....
        /*0424*/ 	.word	0x00018ae0


	//   ....[2]....
        /*0428*/ 	.word	0x00018ba0


	//   ....[3]....
        /*042c*/ 	.word	0x000194c0


	//   ....[4]....
        /*0430*/ 	.word	0x00019540


	//----- nvinfo : EIATTR_CTAIDZ_USED
	.align		4
.L_222:
        /*0434*/ 	.byte	0x01, 0x04
	.zero		2


	//----- nvinfo : EIATTR_CRS_STACK_SIZE
	.align		4
        /*0438*/ 	.byte	0x04, 0x1e
        /*043a*/ 	.short	(.L_224 - .L_223)
.L_223:
        /*043c*/ 	.word	0x00000000
.L_224:


//--------------------- .nv.info._ZN5flash16flash_fwd_kernelI23Flash_fwd_kernel_traitsILi32ELi128ELi128ELi4ELb0ELb0EN7cutlass6half_tE19Flash_kernel_traitsILi32ELi128ELi128ELi4ES3_EELb0ELb1ELb0ELb0ELb0ELb1ELb1ELb0EEEvNS_16Flash_fwd_paramsE --------------------------
	.section	.nv.info._ZN5flash16flash_fwd_kernelI23Flash_fwd_kernel_traitsILi32ELi128ELi128ELi4ELb0ELb0EN7cutlass6half_tE19Flash_kernel_traitsILi32ELi128ELi128ELi4ES3_EELb0ELb1ELb0ELb0ELb0ELb1ELb1ELb0EEEvNS_16Flash_fwd_paramsE,"",@"SHT_CUDA_INFO"
	.sectionflags	@""
	.align	4


	//----- nvinfo : EIATTR_CUDA_API_VERSION
	.align		4
        /*0000*/ 	.byte	0x04, 0x37
        /*0002*/ 	.short	(.L_226 - .L_225)
.L_225:
        /*0004*/ 	.word	0x00000082


	//----- nvinfo : EIATTR_SW2861232_WAR
	.align		4
.L_226:
        /*0008*/ 	.byte	0x01, 0x35
	.zero		2


	//----- nvinfo : EIATTR_PARAM_CBANK
	.align		4
        /*000c*/ 	.byte	0x04, 0x0a
        /*000e*/ 	.short	(.L_228 - .L_227)
	.align		4
.L_227:
        /*0010*/ 	.word	index@(.nv.constant0._ZN5flash16flash_fwd_kernelI23Flash_fwd_kernel_traitsILi32ELi128ELi128ELi4ELb0ELb0EN7cutlass6half_tE19Flash_kernel_traitsILi32ELi128ELi128ELi4ES3_EELb0ELb1ELb0ELb0ELb0ELb1ELb1ELb0EEEvNS_16Flash_fwd_paramsE)
        /*0014*/ 	.short	0x0160
        /*0016*/ 	.short	0x01d0


	//----- nvinfo : EIATTR_CBANK_PARAM_SIZE
	.align		4
.L_228:
        /*0018*/ 	.byte	0x03, 0x19
        /*001a*/ 	.short	0x01d0


	//----- nvinfo : EIATTR_KPARAM_INFO
	.align		4
        /*001c*/ 	.byte	0x04, 0x17
        /*001e*/ 	.short	(.L_230 - .L_229)
.L_229:
        /*0020*/ 	.word	0x00000000
        /*0024*/ 	.short	0x0000
        /*0026*/ 	.short	0x0000
        /*0028*/ 	.byte	0x00, 0xf0, 0x41, 0x07


	//----- nvinfo : EIATTR_MAXREG_COUNT
	.align		4
.L_230:
        /*002c*/ 	.byte	0x03, 0x1b
        /*002e*/ 	.short	0x00ff


	//----- nvinfo : EIATTR_NUM_BARRIERS
	.align		4
        /*0030*/ 	.byte	0x02, 0x4c
        /*0032*/ 	.byte	0x01
	.zero		1


	//----- nvinfo : EIATTR_ANNOTATIONS
	.align		4
        /*0034*/ 	.byte	0x04, 0x55
        /*0036*/ 	.short	(.L_232 - .L_231)


	//   ....[0]....
.L_231:
        /* <DEDUP_REMOVED lines=26> */


	//----- nvinfo : EIATTR_MERCURY_ISA_VERSION
	.align		4
.L_232:
        /*01c8*/ 	.byte	0x03, 0x5f
        /*01ca*/ 	.short	0x0000


	//----- nvinfo : EIATTR_COOP_GROUP_MASK_REGIDS
	.align		4
        /*01cc*/ 	.byte	0x04, 0x29
        /*01ce*/ 	.short	(.L_234 - .L_233)


	//   ....[0]....
.L_233:
        /*01d0*/ 	.word	0xffffffff


	//   ....[1]....
        /*01d4*/ 	.word	0xffffffff


	//   ....[2]....
        /*01d8*/ 	.word	0xffffffff


	//   ....[3]....
        /*01dc*/ 	.word	0xffffffff


	//   ....[4]....
        /*01e0*/ 	.word	0xffffffff


	//   ....[5]....
        /*01e4*/ 	.word	0xffffffff


	//   ....[6]....
        /*01e8*/ 	.word	0xffffffff


	//   ....[7]....
        /*01ec*/ 	.word	0xffffffff


	//   ....[8]....
        /*01f0*/ 	.word	0xffffffff


	//   ....[9]....
        /*01f4*/ 	.word	0xffffffff


	//   ....[10]....
        /*01f8*/ 	.word	0xffffffff


	//   ....[11]....
        /*01fc*/ 	.word	0xffffffff


	//   ....[12]....
        /*0200*/ 	.word	0xffffffff


	//   ....[13]....
        /*0204*/ 	.word	0xffffffff


	//   ....[14]....
        /*0208*/ 	.word	0xffffffff


	//   ....[15]....
        /*020c*/ 	.word	0xffffffff


	//   ....[16]....
        /*0210*/ 	.word	0xffffffff


	//   ....[17]....
        /*0214*/ 	.word	0xffffffff


	//   ....[18]....
        /*0218*/ 	.word	0xffffffff


	//   ....[19]....
        /*021c*/ 	.word	0xffffffff


	//   ....[20]....
        /*0220*/ 	.word	0xffffffff


	//   ....[21]....
        /*0224*/ 	.word	0xffffffff


	//   ....[22]....
        /*0228*/ 	.word	0xffffffff


	//   ....[23]....
        /*022c*/ 	.word	0xffffffff


	//   ....[24]....
        /*0230*/ 	.word	0xffffffff


	//   ....[25]....
        /*0234*/ 	.word	0xffffffff


	//   ....[26]....
        /*0238*/ 	.word	0xffffffff


	//   ....[27]....
        /*023c*/ 	.word	0xffffffff


	//   ....[28]....
        /*0240*/ 	.word	0xffffffff


	//   ....[29]....
        /*0244*/ 	.word	0xffffffff


	//   ....[30]....
        /*0248*/ 	.word	0xffffffff


	//   ....[31]....
        /*024c*/ 	.word	0xffffffff


	//----- nvinfo : EIATTR_COOP_GROUP_INSTR_OFFSETS
	.align		4
.L_234:
        /*0250*/ 	.byte	0x04, 0x28
        /*0252*/ 	.short	(.L_236 - .L_235)


	//   ....[0]....
.L_235:
        /*0254*/ 	.word	0x00004770


	//   ....[1]....
        /*0258*/ 	.word	0x00004790


	//   ....[2]....
        /*025c*/ 	.word	0x000047d0


	//   ....[3]....
        /*0260*/ 	.word	0x000047e0


	//   ....[4]....
        /*0264*/ 	.word	0x00005070


	//   ....[5]....
        /*0268*/ 	.word	0x00005100


	//   ....[6]....
        /*026c*/ 	.word	0x00005290


	//   ....[7]....
        /*0270*/ 	.word	0x000052f0


	//   ....[8]....
        /*0274*/ 	.word	0x00009bd0


	//   ....[9]....
        /*0278*/ 	.word	0x00009bf0


	//   ....[10]....
        /*027c*/ 	.word	0x0000a070


	//   ....[11]....
        /*0280*/ 	.word	0x0000a0d0


	//   ....[12]....
        /*0284*/ 	.word	0x0000a9d0


	//   ....[13]....
        /*0288*/ 	.word	0x0000aa90


	//   ....[14]....
        /*028c*/ 	.word	0x0000aaa0


	//   ....[15]....
        /*0290*/ 	.word	0x0000aaf0


	//   ....[16]....
        /*0294*/ 	.word	0x0000ed40


	//   ....[17]....
        /*0298*/ 	.word	0x0000edd0


	//   ....[18]....
        /*029c*/ 	.word	0x0000ee40


	//   ....[19]....
        /*02a0*/ 	.word	0x0000eee0


	//   ....[20]....
        /*02a4*/ 	.word	0x0000ef10


	//   ....[21]....
        /*02a8*/ 	.word	0x0000ef40


	//   ....[22]....
        /*02ac*/ 	.word	0x0000f1f0


	//   ....[23]....
        /*02b0*/ 	.word	0x0000f290


	//   ....[24]....
        /*02b4*/ 	.word	0x000117a0


	//   ....[25]....
        /*02b8*/ 	.word	0x000117b0


	//   ....[26]....
        /*02bc*/ 	.word	0x000117c0


	//   ....[27]....
        /*02c0*/ 	.word	0x000117f0


	//   ....[28]....
        /*02c4*/ 	.word	0x00011810


	//   ....[29]....
        /*02c8*/ 	.word	0x00011830


	//   ....[30]....
        /*02cc*/ 	.word	0x00011840


	//   ....[31]....
        /*02d0*/ 	.word	0x00011870


	//----- nvinfo : EIATTR_EXIT_INSTR_OFFSETS
	.align		4
.L_236:
        /*02d4*/ 	.byte	0x04, 0x1c
        /*02d6*/ 	.short	(.L_238 - .L_237)


	//   ....[0]....
.L_237:
        /*02d8*/ 	.word	0x000002f0


	//   ....[1]....
        /*02dc*/ 	.word	0x00012930


	//   ....[2]....
        /*02e0*/ 	.word	0x000129f0


	//   ....[3]....
        /*02e4*/ 	.word	0x000132a0


	//   ....[4]....
        /*02e8*/ 	.word	0x00013320


	//----- nvinfo : EIATTR_CTAIDZ_USED
	.align		4
.L_238:
        /*02ec*/ 	.byte	0x01, 0x04
	.zero		2


	//----- nvinfo : EIATTR_CRS_STACK_SIZE
	.align		4
        /*02f0*/ 	.byte	0x04, 0x1e
        /*02f2*/ 	.short	(.L_240 - .L_239)
.L_239:
        /*02f4*/ 	.word	0x00000000
.L_240:


//--------------------- .nv.info._ZN5flash16flash_fwd_kernelI23Flash_fwd_kernel_traitsILi32ELi128ELi128ELi4ELb0ELb0EN7cutlass6half_tE19Flash_kernel_traitsILi32ELi128ELi128ELi4ES3_EELb1ELb1ELb0ELb1ELb0ELb0ELb0ELb0EEEvNS_16Flash_fwd_paramsE --------------------------
	.section	.nv.info._ZN5flash16flash_fwd_kernelI23Flash_fwd_kernel_traitsILi32ELi128ELi128ELi4ELb0ELb0EN7cutlass6half_tE19Flash_kernel_traitsILi32ELi128ELi128ELi4ES3_EELb1ELb1ELb0ELb1ELb0ELb0ELb0ELb0EEEvNS_16Flash_fwd_paramsE,"",@"SHT_CUDA_INFO"
	.sectionflags	@""
	.align	4


	//----- nvinfo : EIATTR_CUDA_API_VERSION
	.align		4
        /*0000*/ 	.byte	0x04, 0x37
        /*0002*/ 	.short	(.L_242 - .L_241)
.L_241:
        /*0004*/ 	.word	0x00000082


	//----- nvinfo : EIATTR_SW2861232_WAR
	.align		4
.L_242:
        /*0008*/ 	.byte	0x01, 0x35
	.zero		2


	//----- nvinfo : EIATTR_PARAM_CBANK
	.align		4
        /*000c*/ 	.byte	0x04, 0x0a
        /*000e*/ 	.short	(.L_244 - .L_243)
	.align		4
.L_243:
        /*0010*/ 	.word	index@(.nv.constant0._ZN5flash16flash_fwd_kernelI23Flash_fwd_kernel_traitsILi32ELi128ELi128ELi4ELb0ELb0EN7cutlass6half_tE19Flash_kernel_traitsILi32ELi128ELi128ELi4ES3_EELb1ELb1ELb0ELb1ELb0ELb0ELb0ELb0EEEvNS_16Flash_fwd_paramsE)
        /*0014*/ 	.short	0x0160
        /*0016*/ 	.short	0x01d0


	//----- nvinfo : EIATTR_CBANK_PARAM_SIZE
	.align		4
.L_244:
        /*0018*/ 	.byte	0x03, 0x19
        /*001a*/ 	.short	0x01d0


	//----- nvinfo : EIATTR_KPARAM_INFO
	.align		4
        /*001c*/ 	.byte	0x04, 0x17
        /*001e*/ 	.short	(.L_246 - .L_245)
.L_245:
        /*0020*/ 	.word	0x00000000
        /*0024*/ 	.short	0x0000
        /*0026*/ 	.short	0x0000
        /*0028*/ 	.byte	0x00, 0xf0, 0x41, 0x07


	//----- nvinfo : EIATTR_MAXREG_COUNT
	.align		4
.L_246:
        /*002c*/ 	.byte	0x03, 0x1b
        /*002e*/ 	.short	0x00ff


	//----- nvinfo : EIATTR_NUM_BARRIERS
	.align		4
        /*0030*/ 	.byte	0x02, 0x4c
        /*0032*/ 	.byte	0x01
	.zero		1


	//----- nvinfo : EIATTR_ANNOTATIONS
	.align		4
        /*0034*/ 	.byte	0x04, 0x55
        /*0036*/ 	.short	(.L_248 - .L_247)


	//   ....[0]....
.L_247:
        /* <DEDUP_REMOVED lines=10> */


	//----- nvinfo : EIATTR_MERCURY_ISA_VERSION
	.align		4
.L_248:
        /*00c8*/ 	.byte	0x03, 0x5f
        /*00ca*/ 	.short	0x0000


	//----- nvinfo : EIATTR_COOP_GROUP_MASK_REGIDS
	.align		4
        /*00cc*/ 	.byte	0x04, 0x29
        /*00ce*/ 	.short	(.L_250 - .L_249)


	//   ....[0]....
.L_249:
        /*00d0*/ 	.word	0xffffffff


	//   ....[1]....
        /*00d4*/ 	.word	0xffffffff


	//   ....[2]....
        /*00d8*/ 	.word	0xffffffff


	//   ....[3]....
        /*00dc*/ 	.word	0xffffffff


	//   ....[4]....
        /*00e0*/ 	.word	0xffffffff


	//   ....[5]....
        /*00e4*/ 	.word	0xffffffff


	//   ....[6]....
        /*00e8*/ 	.word	0xffffffff


	//   ....[7]....
        /*00ec*/ 	.word	0xffffffff


	//   ....[8]....
        /*00f0*/ 	.word	0xffffffff


	//   ....[9]....
        /*00f4*/ 	.word	0xffffffff


	//   ....[10]....
        /*00f8*/ 	.word	0xffffffff


	//   ....[11]....
        /*00fc*/ 	.word	0xffffffff


	//   ....[12]....
        /*0100*/ 	.word	0xffffffff


	//   ....[13]....
        /*0104*/ 	.word	0xffffffff


	//   ....[14]....
        /*0108*/ 	.word	0xffffffff


	//   ....[15]....
        /*010c*/ 	.word	0xffffffff


	//   ....[16]....
        /*0110*/ 	.word	0xffffffff


	//   ....[17]....
        /*0114*/ 	.word	0xffffffff


	//   ....[18]....
        /*0118*/ 	.word	0xffffffff


	//   ....[19]....
        /*011c*/ 	.word	0xffffffff


	//   ....[20]....
        /*0120*/ 	.word	0xffffffff


	//   ....[21]....
        /*0124*/ 	.word	0xffffffff


	//   ....[22]....
        /*0128*/ 	.word	0xffffffff


	//   ....[23]....
        /*012c*/ 	.word	0xffffffff


	//   ....[24]....
        /*0130*/ 	.word	0xffffffff


	//   ....[25]....
        /*0134*/ 	.word	0xffffffff


	//   ....[26]....
        /*0138*/ 	.word	0xffffffff


	//   ....[27]....
        /*013c*/ 	.word	0xffffffff


	//   ....[28]....
        /*0140*/ 	.word	0xffffffff


	//   ....[29]....
        /*0144*/ 	.word	0xffffffff


	//   ....[30]....
        /*0148*/ 	.word	0xffffffff


	//   ....[31]....
        /*014c*/ 	.word	0xffffffff


	//----- nvinfo : EIATTR_COOP_GROUP_INSTR_OFFSETS
	.align		4
.L_250:
        /*0150*/ 	.byte	0x04, 0x28
        /*0152*/ 	.short	(.L_252 - .L_251)


	//   ....[0]....
.L_251:
        /*0154*/ 	.word	0x00005190


	//   ....[1]....
        /*0158*/ 	.word	0x00005330


	//   ....[2]....
        /*015c*/ 	.word	0x00005380


	//   ....[3]....
        /*0160*/ 	.word	0x000055b0


	//   ....[4]....
        /*0164*/ 	.word	0x00005700


	//   ....[5]....
        /*0168*/ 	.word	0x00005890


	//   ....[6]....
        /*016c*/ 	.word	0x00005a40


	//   ....[7]....
        /*0170*/ 	.word	0x00005c20


	//   ....[8]....
        /*0174*/ 	.word	0x0000cc40


	//   ....[9]....
        /*0178*/ 	.word	0x0000cd00


	//   ....[10]....
        /*017c*/ 	.word	0x0000cd90


	//   ....[11]....
        /*0180*/ 	.word	0x0000ced0


	//   ....[12]....
        /*0184*/ 	.word	0x0000d690


	//   ....[13]....
        /*0188*/ 	.word	0x0000d840


	//   ....[14]....
        /*018c*/ 	.word	0x0000d890


	//   ....[15]....
        /*0190*/ 	.word	0x0000d9a0


	//   ....[16]....
        /*0194*/ 	.word	0x00013770


	//   ....[17]....
        /*0198*/ 	.word	0x00013800


	//   ....[18]....
        /*019c*/ 	.word	0x00013810


	//   ....[19]....
        /*01a0*/ 	.word	0x00013890


	//   ....[20]....
        /*01a4*/ 	.word	0x000147c0


	//   ....[21]....
        /*01a8*/ 	.word	0x000149c0


	//   ....[22]....
        /*01ac*/ 	.word	0x00014d30


	//   ....[23]....
        /*01b0*/ 	.word	0x00014db0


	//   ....[24]....
        /*01b4*/ 	.word	0x000185a0


	//   ....[25]....
        /*01b8*/ 	.word	0x000185e0


	//   ....[26]....
        /*01bc*/ 	.word	0x00018620


	//   ....[27]....
        /*01c0*/ 	.word	0x000186a0


	//   ....[28]....
        /*01c4*/ 	.word	0x00018720


	//   ....[29]....
        /*01c8*/ 	.word	0x00018750


	//   ....[30]....
        /*01cc*/ 	.word	0x00018790


	//   ....[31]....
        /*01d0*/ 	.word	0x00018800


	//----- nvinfo : EIATTR_EXIT_INSTR_OFFSETS
	.align		4
.L_252:
        /*01d4*/ 	.byte	0x04, 0x1c
        /*01d6*/ 	.short	(.L_254 - .L_253)


	//   ....[0]....
.L_253:
        /*01d8*/ 	.word	0x00000720


	//   ....[1]....
        /*01dc*/ 	.word	0x00019820


	//   ....[2]....
        /*01e0*/ 	.word	0x000198e0


	//   ....[3]....
        /*01e4*/ 	.word	0x0001a240


	//   ....[4]....
        /*01e8*/ 	.word	0x0001a2c0


	//----- nvinfo : EIATTR_CTAIDZ_USED
	.align		4
.L_254:
        /*01ec*/ 	.byte	0x01, 0x04
	.zero		2


	//----- nvinfo : EIATTR_CRS_STACK_SIZE
	.align		4
        /*01f0*/ 	.byte	0x04, 0x1e
        /*01f2*/ 	.short	(.L_256 - .L_255)
.L_255:
        /*01f4*/ 	.word	0x00000000
.L_256:


//--------------------- .nv.info._ZN5flash16flash_fwd_kernelI23Flash_fwd_kernel_traitsILi32ELi128ELi128ELi4ELb0ELb0EN7cutlass6half_tE19Flash_kernel_traitsILi32ELi128ELi128ELi4ES3_EELb1ELb1ELb0ELb0ELb0ELb0ELb0ELb1EEEvNS_16Flash_fwd_paramsE --------------------------
	.section	.nv.info._ZN5flash16flash_fwd_kernelI23Flash_fwd_kernel_traitsILi32ELi128ELi128ELi4ELb0ELb0EN7cutlass6half_tE19Flash_kernel_traitsILi32ELi128ELi128ELi4ES3_EELb1ELb1ELb0ELb0ELb0ELb0ELb0ELb1EEEvNS_16Flash_fwd_paramsE,"",@"SHT_CUDA_INFO"
	.sectionflags	@""
	.align	4


	//----- nvinfo : EIATTR_CUDA_API_VERSION
	.align		4
        /*0000*/ 	.byte	0x04, 0x37
        /*0002*/ 	.short	(.L_258 - .L_257)
.L_257:
        /*0004*/ 	.word	0x00000082


	//----- nvinfo : EIATTR_SW2861232_WAR
	.align		4
.L_258:
        /*0008*/ 	.byte	0x01, 0x35
	.zero		2


	//----- nvinfo : EIATTR_PARAM_CBANK
	.align		4
        /*000c*/ 	.byte	0x04, 0x0a
        /*000e*/ 	.short	(.L_260 - .L_259)
	.align		4
.L_259:
        /*0010*/ 	.word	index@(.nv.constant0._ZN5flash16flash_fwd_kernelI23Flash_fwd_kernel_traitsILi32ELi128ELi128ELi4ELb0ELb0EN7cutlass6half_tE19Flash_kernel_traitsILi32ELi128ELi128ELi4ES3_EELb1ELb1ELb0ELb0ELb0ELb0ELb0ELb1EEEvNS_16Flash_fwd_paramsE)
        /*0014*/ 	.short	0x0160
        /*0016*/ 	.short	0x01d0


	//----- nvinfo : EIATTR_CBANK_PARAM_SIZE
	.align		4
.L_260:
        /*0018*/ 	.byte	0x03, 0x19
        /*001a*/ 	.short	0x01d0


	//----- nvinfo : EIATTR_KPARAM_INFO
	.align		4
        /*001c*/ 	.byte	0x04, 0x17
        /*001e*/ 	.short	(.L_262 - .L_261)
.L_261:
        /*0020*/ 	.word	0x00000000
        /*0024*/ 	.short	0x0000
        /*0026*/ 	.short	0x0000
        /*0028*/ 	.byte	0x00, 0xf0, 0x41, 0x07


	//----- nvinfo : EIATTR_MAXREG_COUNT
	.align		4
.L_262:
        /*002c*/ 	.byte	0x03, 0x1b
        /*002e*/ 	.short	0x00ff


	//----- nvinfo : EIATTR_NUM_BARRIERS
	.align		4
        /*0030*/ 	.byte	0x02, 0x4c
        /*0032*/ 	.byte	0x01
	.zero		1


	//----- nvinfo : EIATTR_ANNOTATIONS
	.align		4
        /*0034*/ 	.byte	0x04, 0x55
        /*0036*/ 	.short	(.L_264 - .L_263)


	//   ....[0]....
.L_263:
        /* <DEDUP_REMOVED lines=405> */


	//----- nvinfo : EIATTR_MERCURY_ISA_VERSION
	.align		4
.L_264:
        /*1970*/ 	.byte	0x03, 0x5f
        /*1972*/ 	.short	0x0000


	//----- nvinfo : EIATTR_COOP_GROUP_MASK_REGIDS
	.align		4
        /*1974*/ 	.byte	0x04, 0x29
        /*1976*/ 	.short	(.L_266 - .L_265)


	//   ....[0]....
.L_265:
        /*1978*/ 	.word	0xffffffff


	//   ....[1]....
        /*197c*/ 	.word	0xffffffff


	//   ....[2]....
        /*1980*/ 	.word	0xffffffff


	//   ....[3]....
        /*1984*/ 	.word	0xffffffff


	//   ....[4]....
        /*1988*/ 	.word	0xffffffff


	//   ....[5]....
        /*198c*/ 	.word	0xffffffff


	//   ....[6]....
        /*1990*/ 	.word	0xffffffff


	//   ....[7]....
        /*1994*/ 	.word	0xffffffff


	//   ....[8]....
        /*1998*/ 	.word	0xffffffff


	//   ....[9]....
        /*199c*/ 	.word	0xffffffff


	//   ....[10]....
        /*19a0*/ 	.word	0xffffffff


	//   ....[11]....
        /*19a4*/ 	.word	0xffffffff


	//   ....[12]....
        /*19a8*/ 	.word	0xffffffff


	//   ....[13]....
        /*19ac*/ 	.word	0xffffffff


	//   ....[14]....
        /*19b0*/ 	.word	0xffffffff


	//   ....[15]....
        /*19b4*/ 	.word	0xffffffff


	//   ....[16]....
        /*19b8*/ 	.word	0xffffffff


	//   ....[17]....
        /*19bc*/ 	.word	0xffffffff


	//   ....[18]....
        /*19c0*/ 	.word	0xffffffff


	//   ....[19]....
        /*19c4*/ 	.word	0xffffffff


	//   ....[20]....
        /*19c8*/ 	.word	0xffffffff


	//   ....[21]....
        /*19cc*/ 	.word	0xffffffff


	//   ....[22]....
        /*19d0*/ 	.word	0xffffffff


	//   ....[23]....
        /*19d4*/ 	.word	0xffffffff


	//   ....[24]....
        /*19d8*/ 	.word	0xffffffff


	//   ....[25]....
        /*19dc*/ 	.word	0xffffffff


	//   ....[26]....
        /*19e0*/ 	.word	0xffffffff


	//   ....[27]....
        /*19e4*/ 	.word	0xffffffff


	//   ....[28]....
        /*19e8*/ 	.word	0xffffffff


	//   ....[29]....
        /*19ec*/ 	.word	0xffffffff


	//   ....[30]....
        /*19f0*/ 	.word	0xffffffff


	//   ....[31]....
        /*19f4*/ 	.word	0xffffffff


	//----- nvinfo : EIATTR_COOP_GROUP_INSTR_OFFSETS
	.align		4
.L_266:
        /*19f8*/ 	.byte	0x04, 0x28
        /*19fa*/ 	.short	(.L_268 - .L_267)


	//   ....[0]....
.L_267:
        /*19fc*/ 	.word	0x000039b0


	//   ....[1]....
        /*1a00*/ 	.word	0x00003a10


	//   ....[2]....
        /*1a04*/ 	.word	0x00005300


	//   ....[3]....
        /*1a08*/ 	.word	0x00005370


	//   ....[4]....
        /*1a0c*/ 	.word	0x000053a0


	//   ....[5]....
        /*1a10*/ 	.word	0x00005450


	//   ....[6]....
        /*1a14*/ 	.word	0x000054b0


	//   ....[7]....
        /*1a18*/ 	.word	0x00005840


	//   ....[8]....
        /*1a1c*/ 	.word	0x000115b0


	//   ....[9]....
        /*1a20*/ 	.word	0x00011660


	//   ....[10]....
        /*1a24*/ 	.word	0x00011700


	//   ....[11]....
        /*1a28*/ 	.word	0x000117a0


	//   ....[12]....
        /*1a2c*/ 	.word	0x00012810


	//   ....[13]....
        /*1a30*/ 	.word	0x000128f0


	//   ....[14]....
        /*1a34*/ 	.word	0x00012d20


	//   ....[15]....
        /*1a38*/ 	.word	0x00012f10


	//   ....[16]....
        /*1a3c*/ 	.word	0x0001cfc0


	//   ....[17]....
        /*1a40*/ 	.word	0x0001d010


	//   ....[18]....
        /*1a44*/ 	.word	0x0001d040


	//   ....[19]....
        /*1a48*/ 	.word	0x0001d090


	//   ....[20]....
        /*1a4c*/ 	.word	0x0001d0b0


	//   ....[21]....
        /*1a50*/ 	.word	0x0001d0d0


	//   ....[22]....
        /*1a54*/ 	.word	0x0001d0f0


	//   ....[23]....
        /*1a58*/ 	.word	0x0001d110


	//   ....[24]....
        /*1a5c*/ 	.word	0x000268e0


	//   ....[25]....
        /*1a60*/ 	.word	0x000268f0


	//   ....[26]....
        /*1a64*/ 	.word	0x00026900


	//   ....[27]....
        /*1a68*/ 	.word	0x00026910


	//   ....[28]....
        /*1a6c*/ 	.word	0x00026940


	//   ....[29]....
        /*1a70*/ 	.word	0x00026960


	//   ....[30]....
        /*1a74*/ 	.word	0x00026990


	//   ....[31]....
        /*1a78*/ 	.word	0x000269a0


	//----- nvinfo : EIATTR_EXIT_INSTR_OFFSETS
	.align		4
.L_268:
        /*1a7c*/ 	.byte	0x04, 0x1c
        /*1a7e*/ 	.short	(.L_270 - .L_269)


	//   ....[0]....
.L_269:
        /*1a80*/ 	.word	0x00000690


	//   ....[1]....
        /*1a84*/ 	.word	0x000278c0


	//   ....[2]....
        /*1a88*/ 	.word	0x00027980


	//   ....[3]....
        /*1a8c*/ 	.word	0x00028300


	//   ....[4]....
        /*1a90*/ 	.word	0x00028380


	//----- nvinfo : EIATTR_CTAIDZ_USED
	.align		4
.L_270:
        /*1a94*/ 	.byte	0x01, 0x04
	.zero		2


	//----- nvinfo : EIATTR_CRS_STACK_SIZE
	.align		4
        /*1a98*/ 	.byte	0x04, 0x1e
        /*1a9a*/ 	.short	(.L_272 - .L_271)
.L_271:
        /*1a9c*/ 	.word	0x00000000
.L_272:


//--------------------- .nv.info._ZN5flash16flash_fwd_kernelI23Flash_fwd_kernel_traitsILi32ELi128ELi128ELi4ELb0ELb0EN7cutlass6half_tE19Flash_kernel_traitsILi32ELi128ELi128ELi4ES3_EELb0ELb1ELb0ELb0ELb0ELb0ELb1ELb0EEEvNS_16Flash_fwd_paramsE --------------------------
	.section	.nv.info._ZN5flash16flash_fwd_kernelI23Flash_fwd_kernel_traitsILi32ELi128ELi128ELi4ELb0ELb0EN7cutlass6half_tE19Flash_kernel_traitsILi32ELi128ELi128ELi4ES3_EELb0ELb1ELb0ELb0ELb0ELb0ELb1ELb0EEEvNS_16Flash_fwd_paramsE,"",@"SHT_CUDA_INFO"
	.sectionflags	@""
	.align	4


	//----- nvinfo : EIATTR_CUDA_API_VERSION
	.align		4
        /*0000*/ 	.byte	0x04, 0x37
        /*0002*/ 	.short	(.L_274 - .L_273)
.L_273:
        /*0004*/ 	.word	0x00000082


	//----- nvinfo : EIATTR_SW2861232_WAR
	.align		4
.L_274:
        /*0008*/ 	.byte	0x01, 0x35
	.zero		2


	//----- nvinfo : EIATTR_PARAM_CBANK
	.align		4
        /*000c*/ 	.byte	0x04, 0x0a
        /*000e*/ 	.short	(.L_276 - .L_275)
	.align		4
.L_275:
        /*0010*/ 	.word	index@(.nv.constant0._ZN5flash16flash_fwd_kernelI23Flash_fwd_kernel_traitsILi32ELi128ELi128ELi4ELb0ELb0EN7cutlass6half_tE19Flash_kernel_traitsILi32ELi128ELi128ELi4ES3_EELb0ELb1ELb0ELb0ELb0ELb0ELb1ELb0EEEvNS_16Flash_fwd_paramsE)
        /*0014*/ 	.short	0x0160
        /*0016*/ 	.short	0x01d0


	//----- nvinfo : EIATTR_CBANK_PARAM_SIZE
	.align		4
.L_276:
        /*0018*/ 	.byte	0x03, 0x19
        /*001a*/ 	.short	0x01d0


	//----- nvinfo : EIATTR_KPARAM_INFO
	.align		4
        /*001c*/ 	.byte	0x04, 0x17
        /*001e*/ 	.short	(.L_278 - .L_277)
.L_277:
        /*0020*/ 	.word	0x00000000
        /*0024*/ 	.short	0x0000
        /*0026*/ 	.short	0x0000
        /*0028*/ 	.byte	0x00, 0xf0, 0x41, 0x07


	//----- nvinfo : EIATTR_MAXREG_COUNT
	.align		4
.L_278:
        /*002c*/ 	.byte	0x03, 0x1b
        /*002e*/ 	.short	0x00ff


	//----- nvinfo : EIATTR_NUM_BARRIERS
	.align		4
        /*0030*/ 	.byte	0x02, 0x4c
        /*0032*/ 	.byte	0x01
	.zero		1


	//----- nvinfo : EIATTR_ANNOTATIONS
	.align		4
        /*0034*/ 	.byte	0x04, 0x55
        /*0036*/ 	.short	(.L_280 - .L_279)


	//   ....[0]....
.L_279:
        /* <DEDUP_REMOVED lines=26> */


	//----- nvinfo : EIATTR_MERCURY_ISA_VERSION
	.align		4
.L_280:
        /*01c8*/ 	.byte	0x03, 0x5f
        /*01ca*/ 	.short	0x0000


	//----- nvinfo : EIATTR_COOP_GROUP_MASK_REGIDS
	.align		4
        /*01cc*/ 	.byte	0x04, 0x29
        /*01ce*/ 	.short	(.L_282 - .L_281)


	//   ....[0]....
.L_281:
        /*01d0*/ 	.word	0xffffffff


	//   ....[1]....
        /*01d4*/ 	.word	0xffffffff


	//   ....[2]....
        /*01d8*/ 	.word	0xffffffff


	//   ....[3]....
        /*01dc*/ 	.word	0xffffffff


	//   ....[4]....
        /*01e0*/ 	.word	0xffffffff


	//   ....[5]....
        /*01e4*/ 	.word	0xffffffff


	//   ....[6]....
        /*01e8*/ 	.word	0xffffffff


	//   ....[7]....
        /*01ec*/ 	.word	0xffffffff


	//   ....[8]....
        /*01f0*/ 	.word	0xffffffff


	//   ....[9]....
        /*01f4*/ 	.word	0xffffffff


	//   ....[10]....
        /*01f8*/ 	.word	0xffffffff


	//   ....[11]....
        /*01fc*/ 	.word	0xffffffff


	//   ....[12]....
        /*0200*/ 	.word	0xffffffff


	//   ....[13]....
        /*0204*/ 	.word	0xffffffff


	//   ....[14]....
        /*0208*/ 	.word	0xffffffff


	//   ....[15]....
        /*020c*/ 	.word	0xffffffff


	//   ....[16]....
        /*0210*/ 	.word	0xffffffff


	//   ....[17]....
        /*0214*/ 	.word	0xffffffff


	//   ....[18]....
        /*0218*/ 	.word	0xffffffff


	//   ....[19]....
        /*021c*/ 	.word	0xffffffff


	//   ....[20]....
        /*0220*/ 	.word	0xffffffff


	//   ....[21]....
        /*0224*/ 	.word	0xffffffff


	//   ....[22]....
        /*0228*/ 	.word	0xffffffff


	//   ....[23]....
        /*022c*/ 	.word	0xffffffff


	//   ....[24]....
        /*0230*/ 	.word	0xffffffff


	//   ....[25]....
        /*0234*/ 	.word	0xffffffff


	//   ....[26]....
        /*0238*/ 	.word	0xffffffff


	//   ....[27]....
        /*023c*/ 	.word	0xffffffff


	//   ....[28]....
        /*0240*/ 	.word	0xffffffff


	//   ....[29]....
        /*0244*/ 	.word	0xffffffff


	//   ....[30]....
        /*0248*/ 	.word	0xffffffff


	//   ....[31]....
        /*024c*/ 	.word	0xffffffff


	//----- nvinfo : EIATTR_COOP_GROUP_INSTR_OFFSETS
	.align		4
.L_282:
        /*0250*/ 	.byte	0x04, 0x28
        /*0252*/ 	.short	(.L_284 - .L_283)


	//   ....[0]....
.L_283:
        /*0254*/ 	.word	0x00004f40


	//   ....[1]....
        /*0258*/ 	.word	0x00004f60


	//   ....[2]....
        /*025c*/ 	.word	0x00004fa0


	//   ....[3]....
        /*0260*/ 	.word	0x00004fb0


	//   ....[4]....
        /*0264*/ 	.word	0x00005880


	//   ....[5]....
        /*0268*/ 	.word	0x00005910


	//   ....[6]....
        /*026c*/ 	.word	0x00005aa0


	//   ....[7]....
        /*0270*/ 	.word	0x00005b10


	//   ....[8]....
        /*0274*/ 	.word	0x0000a700


	//   ....[9]....
        /*0278*/ 	.word	0x0000a720


	//   ....[10]....
        /*027c*/ 	.word	0x0000ac20


	//   ....[11]....
        /*0280*/ 	.word	0x0000ac70


	//   ....[12]....
        /*0284*/ 	.word	0x0000b3f0


	//   ....[13]....
        /*0288*/ 	.word	0x0000b4a0


	//   ....[14]....
        /*028c*/ 	.word	0x0000b4b0


	//   ....[15]....
        /*0290*/ 	.word	0x0000b500


	//   ....[16]....
        /*0294*/ 	.word	0x0000faa0


	//   ....[17]....
        /*0298*/ 	.word	0x0000fb30


	//   ....[18]....
        /*029c*/ 	.word	0x0000fba0


	//   ....[19]....
        /*02a0*/ 	.word	0x0000fc40


	//   ....[20]....
        /*02a4*/ 	.word	0x0000fc70


	//   ....[21]....
        /*02a8*/ 	.word	0x0000fca0


	//   ....[22]....
        /*02ac*/ 	.word	0x0000ff50


	//   ....[23]....
        /*02b0*/ 	.word	0x0000ffe0


	//   ....[24]....
        /*02b4*/ 	.word	0x00012520


	//   ....[25]....
        /*02b8*/ 	.word	0x00012530


	//   ....[26]....
        /*02bc*/ 	.word	0x00012540


	//   ....[27]....
        /*02c0*/ 	.word	0x00012570


	//   ....[28]....
        /*02c4*/ 	.word	0x00012590


	//   ....[29]....
        /*02c8*/ 	.word	0x000125b0


	//   ....[30]....
        /*02cc*/ 	.word	0x000125c0


	//   ....[31]....
        /*02d0*/ 	.word	0x000125f0


	//----- nvinfo : EIATTR_EXIT_INSTR_OFFSETS
	.align		4
.L_284:
        /*02d4*/ 	.byte	0x04, 0x1c
        /*02d6*/ 	.short	(.L_286 - .L_285)


	//   ....[0]....
.L_285:
        /*02d8*/ 	.word	0x00000300


	//   ....[1]....
        /*02dc*/ 	.word	0x00013730


	//   ....[2]....
        /*02e0*/ 	.word	0x000137f0


	//   ....[3]....
        /*02e4*/ 	.word	0x00014110


	//   ....[4]....
        /*02e8*/ 	.word	0x00014190


	//----- nvinfo : EIATTR_CTAIDZ_USED
	.align		4
.L_286:
        /*02ec*/ 	.byte	0x01, 0x04
	.zero		2


	//----- nvinfo : EIATTR_CRS_STACK_SIZE
	.align		4
        /*02f0*/ 	.byte	0x04, 0x1e
        /*02f2*/ 	.short	(.L_288 - .L_287)
.L_287:
        /*02f4*/ 	.word	0x00000000
.L_288:


//--------------------- .nv.info._ZN5flash16flash_fwd_kernelI23Flash_fwd_kernel_traitsILi32ELi128ELi128ELi4ELb0ELb0EN7cutlass6half_tE19Flash_kernel_traitsILi32ELi128ELi128ELi4ES3_EELb1ELb1ELb0ELb1ELb0ELb0ELb0ELb1EEEvNS_16Flash_fwd_paramsE --------------------------
	.section	.nv.info._ZN5flash16flash_fwd_kernelI23Flash_fwd_kernel_traitsILi32ELi128ELi128ELi4ELb0ELb0EN7cutlass6half_tE19Flash_kernel_traitsILi32ELi128ELi128ELi4ES3_EELb1ELb1ELb0ELb1ELb0ELb0ELb0ELb1EEEvNS_16Flash_fwd_paramsE,"",@"SHT_CUDA_INFO"
	.sectionflags	@""
	.align	4


	//----- nvinfo : EIATTR_CUDA_API_VERSION
	.align		4
        /*0000*/ 	.byte	0x04, 0x37
        /*0002*/ 	.short	(.L_290 - .L_289)
.L_289:
        /*0004*/ 	.word	0x00000082


	//----- nvinfo : EIATTR_SW2861232_WAR
	.align		4
.L_290:
        /*0008*/ 	.byte	0x01, 0x35
	.zero		2


	//----- nvinfo : EIATTR_PARAM_CBANK
	.align		4
        /*000c*/ 	.byte	0x04, 0x0a
        /*000e*/ 	.short	(.L_292 - .L_291)
	.align		4
.L_291:
        /*0010*/ 	.word	index@(.nv.constant0._ZN5flash16flash_fwd_kernelI23Flash_fwd_kernel_traitsILi32ELi128ELi128ELi4ELb0ELb0EN7cutlass6half_tE19Flash_kernel_traitsILi32ELi128ELi128ELi4ES3_EELb1ELb1ELb0ELb1ELb0ELb0ELb0ELb1EEEvNS_16Flash_fwd_paramsE)
        /*0014*/ 	.short	0x0160
        /*0016*/ 	.short	0x01d0


	//----- nvinfo : EIATTR_CBANK_PARAM_SIZE
	.align		4
.L_292:
        /*0018*/ 	.byte	0x03, 0x19
        /*001a*/ 	.short	0x01d0


	//----- nvinfo : EIATTR_KPARAM_INFO
	.align		4
        /*001c*/ 	.byte	0x04, 0x17
        /*001e*/ 	.short	(.L_294 - .L_293)
.L_293:
        /*0020*/ 	.word	0x00000000
        /*0024*/ 	.short	0x0000
        /*0026*/ 	.short	0x0000
        /*0028*/ 	.byte	0x00, 0xf0, 0x41, 0x07


	//----- nvinfo : EIATTR_MAXREG_COUNT
	.align		4
.L_294:
        /*002c*/ 	.byte	0x03, 0x1b
        /*002e*/ 	.short	0x00ff


	//----- nvinfo : EIATTR_NUM_BARRIERS
	.align		4
        /*0030*/ 	.byte	0x02, 0x4c
        /*0032*/ 	.byte	0x01
	.zero		1


	//----- nvinfo : EIATTR_ANNOTATIONS
	.align		4
        /*0034*/ 	.byte	0x04, 0x55
        /*0036*/ 	.short	(.L_296 - .L_295)


	//   ....[0]....
.L_295:
        /* <DEDUP_REMOVED lines=437> */


	//----- nvinfo : EIATTR_MERCURY_ISA_VERSION
	.align		4
.L_296:
        /*1b78*/ 	.byte	0x03, 0x5f
        /*1b7a*/ 	.short	0x0000


	//----- nvinfo : EIATTR_COOP_GROUP_MASK_REGIDS
	.align		4
        /*1b7c*/ 	.byte	0x04, 0x29
        /*1b7e*/ 	.short	(.L_298 - .L_297)


	//   ....[0]....
.L_297:
        /*1b80*/ 	.word	0xffffffff


	//   ....[1]....
        /*1b84*/ 	.word	0xffffffff


	//   ....[2]....
        /*1b88*/ 	.word	0xffffffff


	//   ....[3]....
        /*1b8c*/ 	.word	0xffffffff


	//   ....[4]....
        /*1b90*/ 	.word	0xffffffff


	//   ....[5]....
        /*1b94*/ 	.word	0xffffffff


	//   ....[6]....
        /*1b98*/ 	.word	0xffffffff


	//   ....[7]....
        /*1b9c*/ 	.word	0xffffffff


	//   ....[8]....
        /*1ba0*/ 	.word	0xffffffff


	//   ....[9]....
        /*1ba4*/ 	.word	0xffffffff


	//   ....[10]....
        /*1ba8*/ 	.word	0xffffffff


	//   ....[11]....
        /*1bac*/ 	.word	0xffffffff


	//   ....[12]....
        /*1bb0*/ 	.word	0xffffffff


	//   ....[13]....
        /*1bb4*/ 	.word	0xffffffff


	//   ....[14]....
        /*1bb8*/ 	.word	0xffffffff


	//   ....[15]....
        /*1bbc*/ 	.word	0xffffffff


	//   ....[16]....
        /*1bc0*/ 	.word	0xffffffff


	//   ....[17]....
        /*1bc4*/ 	.word	0xffffffff


	//   ....[18]....
        /*1bc8*/ 	.word	0xffffffff


	//   ....[19]....
        /*1bcc*/ 	.word	0xffffffff


	//   ....[20]....
        /*1bd0*/ 	.word	0xffffffff


	//   ....[21]....
        /*1bd4*/ 	.word	0xffffffff


	//   ....[22]....
        /*1bd8*/ 	.word	0xffffffff


	//   ....[23]....
        /*1bdc*/ 	.word	0xffffffff


	//   ....[24]....
        /*1be0*/ 	.word	0xffffffff


	//   ....[25]....
        /*1be4*/ 	.word	0xffffffff


	//   ....[26]....
        /*1be8*/ 	.word	0xffffffff


	//   ....[27]....
        /*1bec*/ 	.word	0xffffffff


	//   ....[28]....
        /*1bf0*/ 	.word	0xffffffff


	//   ....[29]....
        /*1bf4*/ 	.word	0xffffffff


	//   ....[30]....
        /*1bf8*/ 	.word	0xffffffff


	//   ....[31]....
        /*1bfc*/ 	.word	0xffffffff


	//   ....[32]....
        /*1c00*/ 	.word	0xffffffff


	//   ....[33]....
        /*1c04*/ 	.word	0xffffffff


	//   ....[34]....
        /*1c08*/ 	.word	0xffffffff


	//   ....[35]....
        /*1c0c*/ 	.word	0xffffffff


	//   ....[36]....
        /*1c10*/ 	.word	0xffffffff


	//   ....[37]....
        /*1c14*/ 	.word	0xffffffff


	//   ....[38]....
        /*1c18*/ 	.word	0xffffffff


	//   ....[39]....
        /*1c1c*/ 	.word	0xffffffff


	//----- nvinfo : EIATTR_COOP_GROUP_INSTR_OFFSETS
	.align		4
.L_298:
        /*1c20*/ 	.byte	0x04, 0x28
        /*1c22*/ 	.short	(.L_300 - .L_299)


	//   ....[0]....
.L_299:
        /*1c24*/ 	.word	0x000059a0


	//   ....[1]....
        /*1c28*/ 	.word	0x00005a50


	//   ....[2]....
        /*1c2c*/ 	.word	0x00005a80


	//   ....[3]....
        /*1c30*/ 	.word	0x00005ac0


	//   ....[4]....
        /*1c34*/ 	.word	0x00005ae0


	//   ....[5]....
        /*1c38*/ 	.word	0x00005b00


	//   ....[6]....
        /*1c3c*/ 	.word	0x00005b20


	//   ....[7]....
        /*1c40*/ 	.word	0x00005b70


	//   ....[8]....
        /*1c44*/ 	.word	0x000138d0


	//   ....[9]....
        /*1c48*/ 	.word	0x00013950


	//   ....[10]....
        /*1c4c*/ 	.word	0x000140b0


	//   ....[11]....
        /*1c50*/ 	.word	0x000140d0


	//   ....[12]....
        /*1c54*/ 	.word	0x00014730


	//   ....[13]....
        /*1c58*/ 	.word	0x00014750


	//   ....[14]....
        /*1c5c*/ 	.word	0x00014d60


	//   ....[15]....
        /*1c60*/ 	.word	0x00014d80


	//   ....[16]....
        /*1c64*/ 	.word	0x00020d20


	//   ....[17]....
        /*1c68*/ 	.word	0x00020e10


	//   ....[18]....
        /*1c6c*/ 	.word	0x00020e80


	//   ....[19]....
        /*1c70*/ 	.word	0x00020f30


	//   ....[20]....
        /*1c74*/ 	.word	0x000213d0


	//   ....[21]....
        /*1c78*/ 	.word	0x00021430


	//   ....[22]....
        /*1c7c*/ 	.word	0x00021490


	//   ....[23]....
        /*1c80*/ 	.word	0x000214e0


	//   ....[24]....
        /*1c84*/ 	.word	0x0002b3a0


	//   ....[25]....
        /*1c88*/ 	.word	0x0002b3d0


	//   ....[26]....
        /*1c8c*/ 	.word	0x0002b3e0


	//   ....[27]....
        /*1c90*/ 	.word	0x0002b3f0


	//   ....[28]....
        /*1c94*/ 	.word	0x0002b400


	//   ....[29]....
        /*1c98*/ 	.word	0x0002b430


	//   ....[30]....
        /*1c9c*/ 	.word	0x0002b450


	//   ....[31]....
        /*1ca0*/ 	.word	0x0002b470


	//   ....[32]....
        /*1ca4*/ 	.word	0x0002da80


	//   ....[33]....
        /*1ca8*/ 	.word	0x0002dae0


	//   ....[34]....
        /*1cac*/ 	.word	0x0002db30


	//   ....[35]....
        /*1cb0*/ 	.word	0x0002db70


	//   ....[36]....
        /*1cb4*/ 	.word	0x0002dbc0


	//   ....[37]....
        /*1cb8*/ 	.word	0x0002dc10


	//   ....[38]....
        /*1cbc*/ 	.word	0x0002dc60


	//   ....[39]....
        /*1cc0*/ 	.word	0x0002dca0


	//----- nvinfo : EIATTR_EXIT_INSTR_OFFSETS
	.align		4
.L_300:
        /*1cc4*/ 	.byte	0x04, 0x1c
        /*1cc6*/ 	.short	(.L_302 - .L_301)


	//   ....[0]....
.L_301:
        /*1cc8*/ 	.word	0x00000080


	//----- nvinfo : EIATTR_CTAIDZ_USED
	.align		4
.L_302:
        /*1ccc*/ 	.byte	0x01, 0x04
	.zero		2


	//----- nvinfo : EIATTR_CRS_STACK_SIZE
	.align		4
        /*1cd0*/ 	.byte	0x04, 0x1e
        /*1cd2*/ 	.short	(.L_304 - .L_303)
.L_303:
        /*1cd4*/ 	.word	0x00000000
.L_304:


//--------------------- .nv.info._ZN5flash16flash_fwd_kernelI23Flash_fwd_kernel_traitsILi32ELi128ELi128ELi4ELb0ELb0EN7cutlass6half_tE19Flash_kernel_traitsILi32ELi128ELi128ELi4ES3_EELb0ELb1ELb0ELb1ELb0ELb0ELb1ELb0EEEvNS_16Flash_fwd_paramsE --------------------------
	.section	.nv.info._ZN5flash16flash_fwd_kernelI23Flash_fwd_kernel_traitsILi32ELi128ELi128ELi4ELb0ELb0EN7cutlass6half_tE19Flash_kernel_traitsILi32ELi128ELi128ELi4ES3_EELb0ELb1ELb0ELb1ELb0ELb0ELb1ELb0EEEvNS_16Flash_fwd_paramsE,"",@"SHT_CUDA_INFO"
	.sectionflags	@""
	.align	4


	//----- nvinfo : EIATTR_CUDA_API_VERSION
	.align		4
        /*0000*/ 	.byte	0x04, 0x37
        /*0002*/ 	.short	(.L_306 - .L_305)
.L_305:
        /*0004*/ 	.word	0x00000082


	//----- nvinfo : EIATTR_SW2861232_WAR
	.align		4
.L_306:
        /*0008*/ 	.byte	0x01, 0x35
	.zero		2


	//----- nvinfo : EIATTR_PARAM_CBANK
	.align		4
        /*000c*/ 	.byte	0x04, 0x0a
        /*000e*/ 	.short	(.L_308 - .L_307)
	.align		4
.L_307:
        /*0010*/ 	.word	index@(.nv.constant0._ZN5flash16flash_fwd_kernelI23Flash_fwd_kernel_traitsILi32ELi128ELi128ELi4ELb0ELb0EN7cutlass6half_tE19Flash_kernel_traitsILi32ELi128ELi128ELi4ES3_EELb0ELb1ELb0ELb1ELb0ELb0ELb1ELb0EEEvNS_16Flash_fwd_paramsE)
        /*0014*/ 	.short	0x0160
        /*0016*/ 	.short	0x01d0


	//----- nvinfo : EIATTR_CBANK_PARAM_SIZE
	.align		4
.L_308:
        /*0018*/ 	.byte	0x03, 0x19
        /*001a*/ 	.short	0x01d0


	//----- nvinfo : EIATTR_KPARAM_INFO
	.align		4
        /*001c*/ 	.byte	0x04, 0x17
        /*001e*/ 	.short	(.L_310 - .L_309)
.L_309:
        /*0020*/ 	.word	0x00000000
        /*0024*/ 	.short	0x0000
        /*0026*/ 	.short	0x0000
        /*0028*/ 	.byte	0x00, 0xf0, 0x41, 0x07


	//----- nvinfo : EIATTR_MAXREG_COUNT
	.align		4
.L_310:
        /*002c*/ 	.byte	0x03, 0x1b
        /*002e*/ 	.short	0x00ff


	//----- nvinfo : EIATTR_NUM_BARRIERS
	.align		4
        /*0030*/ 	.byte	0x02, 0x4c
        /*0032*/ 	.byte	0x01
	.zero		1


	//----- nvinfo : EIATTR_ANNOTATIONS
	.align		4
        /*0034*/ 	.byte	0x04, 0x55
        /*0036*/ 	.short	(.L_312 - .L_311)


	//   ....[0]....
.L_311:
        /* <DEDUP_REMOVED lines=9> */


	//----- nvinfo : EIATTR_MERCURY_ISA_VERSION
	.align		4
.L_312:
        /*00b0*/ 	.byte	0x03, 0x5f
        /*00b2*/ 	.short	0x0000


	//----- nvinfo : EIATTR_COOP_GROUP_MASK_REGIDS
	.align		4
        /*00b4*/ 	.byte	0x04, 0x29
        /*00b6*/ 	.short	(.L_314 - .L_313)


	//   ....[0]....
.L_313:
        /*00b8*/ 	.word	0xffffffff


	//   ....[1]....
        /*00bc*/ 	.word	0xffffffff


	//   ....[2]....
        /*00c0*/ 	.word	0xffffffff


	//   ....[3]....
        /*00c4*/ 	.word	0xffffffff


	//   ....[4]....
        /*00c8*/ 	.word	0xffffffff


	//   ....[5]....
        /*00cc*/ 	.word	0xffffffff


	//   ....[6]....
        /*00d0*/ 	.word	0xffffffff


	//   ....[7]....
        /*00d4*/ 	.word	0xffffffff


	//   ....[8]....
        /*00d8*/ 	.word	0xffffffff


	//   ....[9]....
        /*00dc*/ 	.word	0xffffffff


	//   ....[10]....
        /*00e0*/ 	.word	0xffffffff


	//   ....[11]....
        /*00e4*/ 	.word	0xffffffff


	//   ....[12]....
        /*00e8*/ 	.word	0xffffffff


	//   ....[13]....
        /*00ec*/ 	.word	0xffffffff


	//   ....[14]....
        /*00f0*/ 	.word	0xffffffff


	//   ....[15]....
        /*00f4*/ 	.word	0xffffffff


	//   ....[16]....
        /*00f8*/ 	.word	0xffffffff


	//   ....[17]....
        /*00fc*/ 	.word	0xffffffff


	//   ....[18]....
        /*0100*/ 	.word	0xffffffff


	//   ....[19]....
        /*0104*/ 	.word	0xffffffff


	//   ....[20]....
        /*0108*/ 	.word	0xffffffff


	//   ....[21]....
        /*010c*/ 	.word	0xffffffff


	//   ....[22]....
        /*0110*/ 	.word	0xffffffff


	//   ....[23]....
        /*0114*/ 	.word	0xffffffff


	//   ....[24]....
        /*0118*/ 	.word	0xffffffff


	//   ....[25]....
        /*011c*/ 	.word	0xffffffff


	//   ....[26]....
        /*0120*/ 	.word	0xffffffff


	//   ....[27]....
        /*0124*/ 	.word	0xffffffff


	//   ....[28]....
        /*0128*/ 	.word	0xffffffff


	//   ....[29]....
        /*012c*/ 	.word	0xffffffff


	//   ....[30]....
        /*0130*/ 	.word	0xffffffff


	//   ....[31]....
        /*0134*/ 	.word	0xffffffff


	//----- nvinfo : EIATTR_COOP_GROUP_INSTR_OFFSETS
	.align		4
.L_314:
        /*0138*/ 	.byte	0x04, 0x28
        /*013a*/ 	.short	(.L_316 - .L_315)


	//   ....[0]....
.L_315:
        /*013c*/ 	.word	0x00005c00


	//   ....[1]....
        /*0140*/ 	.word	0x00005c20


	//   ....[2]....
        /*0144*/ 	.word	0x00006240


	//   ....[3]....
        /*0148*/ 	.word	0x000062e0


	//   ....[4]....
        /*014c*/ 	.word	0x00006940


	//   ....[5]....
        /*0150*/ 	.word	0x00006a10


	//   ....[6]....
        /*0154*/ 	.word	0x00006a70


	//   ....[7]....
        /*0158*/ 	.word	0x00006b00


	//   ....[8]....
        /*015c*/ 	.word	0x0000c290


	//   ....[9]....
        /*0160*/ 	.word	0x0000c2c0


	//   ....[10]....
        /*0164*/ 	.word	0x0000c7c0


	//   ....[11]....
        /*0168*/ 	.word	0x0000c830


	//   ....[12]....
        /*016c*/ 	.word	0x0000c8f0


	//   ....[13]....
        /*0170*/ 	.word	0x0000ce10


	//   ....[14]....
        /*0174*/ 	.word	0x0000cf50


	//   ....[15]....
        /*0178*/ 	.word	0x0000cfb0


	//   ....[16]....
        /*017c*/ 	.word	0x00011b50


	//   ....[17]....
        /*0180*/ 	.word	0x00011b60


	//   ....[18]....
        /*0184*/ 	.word	0x00011b80


	//   ....[19]....
        /*0188*/ 	.word	0x00011ba0


	//   ....[20]....
        /*018c*/ 	.word	0x00012350


	//   ....[21]....
        /*0190*/ 	.word	0x00012460


	//   ....[22]....
        /*0194*/ 	.word	0x00012ca0


	//   ....[23]....
        /*0198*/ 	.word	0x00012da0


	//   ....[24]....
        /*019c*/ 	.word	0x000144e0


	//   ....[25]....
        /*01a0*/ 	.word	0x00014520


	//   ....[26]....
        /*01a4*/ 	.word	0x00014560


	//   ....[27]....
        /*01a8*/ 	.word	0x00014640


	//   ....[28]....
        /*01ac*/ 	.word	0x00014680


	//   ....[29]....
        /*01b0*/ 	.word	0x000146a0


	//   ....[30]....
        /*01b4*/ 	.word	0x000146d0


	//   ....[31]....
        /*01b8*/ 	.word	0x000147e0


	//----- nvinfo : EIATTR_EXIT_INSTR_OFFSETS
	.align		4
.L_316:
        /*01bc*/ 	.byte	0x04, 0x1c
        /*01be*/ 	.short	(.L_318 - .L_317)


	//   ....[0]....
.L_317:
        /*01c0*/ 	.word	0x000004d0


	//   ....[1]....
        /*01c4*/ 	.word	0x00015760


	//   ....[2]....
        /*01c8*/ 	.word	0x00015820


	//   ....[3]....
        /*01cc*/ 	.word	0x00016170


	//   ....[4]....
        /*01d0*/ 	.word	0x000161f0


	//----- nvinfo : EIATTR_CTAIDZ_USED
	.align		4
.L_318:
        /*01d4*/ 	.byte	0x01, 0x04
	.zero		2


	//----- nvinfo : EIATTR_CRS_STACK_SIZE
	.align		4
        /*01d8*/ 	.byte	0x04, 0x1e
        /*01da*/ 	.short	(.L_320 - .L_319)
.L_319:
        /*01dc*/ 	.word	0x00000000
.L_320:


//--------------------- .nv.callgraph             --------------------------
	.section	.nv.callgraph,"",@"SHT_CUDA_CALLGRAPH"
	.align	4
	.sectionentsize	8
	.align		4
        /*0000*/ 	.word	0x00000000
	.align		4
        /*0004*/ 	.word	0xffffffff
	.align		4
        /*0008*/ 	.word	0x00000000
	.align		4
        /*000c*/ 	.word	0xfffffffe
	.align		4
        /*0010*/ 	.word	0x00000000
	.align		4
        /*0014*/ 	.word	0xfffffffd
	.align		4
        /*0018*/ 	.word	0x00000000
	.align		4
        /*001c*/ 	.word	0xfffffffc


//--------------------- .nv.rel.action            --------------------------
	.section	.nv.rel.action,"",@"SHT_CUDA_RELOCINFO"
	.align	8
	.sectionentsize	8
        /*0000*/ 	.byte	0x73, 0x00, 0x00, 0x00, 0x00, 0x00, 0x00, 0x00, 0x00, 0x00, 0x00, 0x11, 0x25, 0x00, 0x05, 0x36


//--------------------- .nv.constant4             --------------------------
	.section	.nv.constant4,"a",@progbits
	.align	8
	.align		8
.nv.constant4:
        /*0000*/ 	.dword	_ZN72_INTERNAL_17ee4e52_36_flash_fwd_hdim32_fp16_causal_sm80_cu_c0233546_28384cuda3std3__45__cpo5beginE
	.align		8
        /*0008*/ 	.dword	_ZN72_INTERNAL_17ee4e52_36_flash_fwd_hdim32_fp16_causal_sm80_cu_c0233546_28384cuda3std3__45__cpo3endE
	.align		8
        /*0010*/ 	.dword	_ZN72_INTERNAL_17ee4e52_36_flash_fwd_hdim32_fp16_causal_sm80_cu_c0233546_28384cuda3std3__45__cpo6cbeginE
	.align		8
        /*0018*/ 	.dword	_ZN72_INTERNAL_17ee4e52_36_flash_fwd_hdim32_fp16_causal_sm80_cu_c0233546_28384cuda3std3__45__cpo4cendE
	.align		8
        /*0020*/ 	.dword	_ZN72_INTERNAL_17ee4e52_36_flash_fwd_hdim32_fp16_causal_sm80_cu_c0233546_28384cuda3std3__474_GLOBAL__N__17ee4e52_36_flash_fwd_hdim32_fp16_causal_sm80_cu_c0233546_28386ignoreE
	.align		8
        /*0028*/ 	.dword	_ZN72_INTERNAL_17ee4e52_36_flash_fwd_hdim32_fp16_causal_sm80_cu_c0233546_28384cuda3std3__419piecewise_constructE
	.align		8
        /*0030*/ 	.dword	_ZN72_INTERNAL_17ee4e52_36_flash_fwd_hdim32_fp16_causal_sm80_cu_c0233546_28384cuda3std3__48in_placeE
	.align		8
        /*0038*/ 	.dword	_ZN72_INTERNAL_17ee4e52_36_flash_fwd_hdim32_fp16_causal_sm80_cu_c0233546_28384cuda3std6ranges3__45__cpo4swapE
	.align		8
        /*0040*/ 	.dword	_ZN72_INTERNAL_17ee4e52_36_flash_fwd_hdim32_fp16_causal_sm80_cu_c0233546_28384cuda3std6ranges3__45__cpo9iter_moveE
	.align		8
        /*0048*/ 	.dword	_ZN72_INTERNAL_17ee4e52_36_flash_fwd_hdim32_fp16_causal_sm80_cu_c0233546_28384cute7productE
	.align		8
        /*0050*/ 	.dword	_ZN72_INTERNAL_17ee4e52_36_flash_fwd_hdim32_fp16_causal_sm80_cu_c0233546_28384cute1_E


//--------------------- .nv.constant0._ZN5flash16flash_fwd_kernelI23Flash_fwd_kernel_traitsILi32ELi128ELi128ELi4ELb0ELb0EN7cutlass6half_tE19Flash_kernel_traitsILi32ELi128ELi128ELi4ES3_EELb0ELb1ELb0ELb0ELb1ELb1ELb0ELb0EEEvNS_16Flash_fwd_paramsE --------------------------
	.section	.nv.constant0._ZN5flash16flash_fwd_kernelI23Flash_fwd_kernel_traitsILi32ELi128ELi128ELi4ELb0ELb0EN7cutlass6half_tE19Flash_kernel_traitsILi32ELi128ELi128ELi4ES3_EELb0ELb1ELb0ELb0ELb1ELb1ELb0ELb0EEEvNS_16Flash_fwd_paramsE,"a",@progbits
	.sectionflags	@""
	.align	4
.nv.constant0._ZN5flash16flash_fwd_kernelI23Flash_fwd_kernel_traitsILi32ELi128ELi128ELi4ELb0ELb0EN7cutlass6half_tE19Flash_kernel_traitsILi32ELi128ELi128ELi4ES3_EELb0ELb1ELb0ELb0ELb1ELb1ELb0ELb0EEEvNS_16Flash_fwd_paramsE:
	.zero		816


//--------------------- .nv.constant0._ZN5flash16flash_fwd_kernelI23Flash_fwd_kernel_traitsILi32ELi128ELi128ELi4ELb0ELb0EN7cutlass6half_tE19Flash_kernel_traitsILi32ELi128ELi128ELi4ES3_EELb0ELb1ELb0ELb0ELb0ELb1ELb0ELb0EEEvNS_16Flash_fwd_paramsE --------------------------
	.section	.nv.constant0._ZN5flash16flash_fwd_kernelI23Flash_fwd_kernel_traitsILi32ELi128ELi128ELi4ELb0ELb0EN7cutlass6half_tE19Flash_kernel_traitsILi32ELi128ELi128ELi4ES3_EELb0ELb1ELb0ELb0ELb0ELb1ELb0ELb0EEEvNS_16Flash_fwd_paramsE,"a",@progbits
	.sectionflags	@""
	.align	4
.nv.constant0._ZN5flash16flash_fwd_kernelI23Flash_fwd_kernel_traitsILi32ELi128ELi128ELi4ELb0ELb0EN7cutlass6half_tE19Flash_kernel_traitsILi32ELi128ELi128ELi4ES3_EELb0ELb1ELb0ELb0ELb0ELb1ELb0ELb0EEEvNS_16Flash_fwd_paramsE:
	.zero		816


//--------------------- .nv.constant0._ZN5flash16flash_fwd_kernelI23Flash_fwd_kernel_traitsILi32ELi128ELi128ELi4ELb0ELb0EN7cutlass6half_tE19Flash_kernel_traitsILi32ELi128ELi128ELi4ES3_EELb0ELb1ELb0ELb0ELb0ELb0ELb0ELb0EEEvNS_16Flash_fwd_paramsE --------------------------
	.section	.nv.constant0._ZN5flash16flash_fwd_kernelI23Flash_fwd_kernel_traitsILi32ELi128ELi128ELi4ELb0ELb0EN7cutlass6half_tE19Flash_kernel_traitsILi32ELi128ELi128ELi4ES3_EELb0ELb1ELb0ELb0ELb0ELb0ELb0ELb0EEEvNS_16Flash_fwd_paramsE,"a",@progbits
	.sectionflags	@""
	.align	4
.nv.constant0._ZN5flash16flash_fwd_kernelI23Flash_fwd_kernel_traitsILi32ELi128ELi128ELi4ELb0ELb0EN7cutlass6half_tE19Flash_kernel_traitsILi32ELi128ELi128ELi4ES3_EELb0ELb1ELb0ELb0ELb0ELb0ELb0ELb0EEEvNS_16Flash_fwd_paramsE:
	.zero		816


//--------------------- .nv.constant0._ZN5flash16flash_fwd_kernelI23Flash_fwd_kernel_traitsILi32ELi128ELi128ELi4ELb0ELb0EN7cutlass6half_tE19Flash_kernel_traitsILi32ELi128ELi128ELi4ES3_EELb0ELb1ELb0ELb1ELb0ELb0ELb0ELb0EEEvNS_16Flash_fwd_paramsE --------------------------
	.section	.nv.constant0._ZN5flash16flash_fwd_kernelI23Flash_fwd_kernel_traitsILi32ELi128ELi128ELi4ELb0ELb0EN7cutlass6half_tE19Flash_kernel_traitsILi32ELi128ELi128ELi4ES3_EELb0ELb1ELb0ELb1ELb0ELb0ELb0ELb0EEEvNS_16Flash_fwd_paramsE,"a",@progbits
	.sectionflags	@""
	.align	4
.nv.constant0._ZN5flash16flash_fwd_kernelI23Flash_fwd_kernel_traitsILi32ELi128ELi128ELi4ELb0ELb0EN7cutlass6half_tE19Flash_kernel_traitsILi32ELi128ELi128ELi4ES3_EELb0ELb1ELb0ELb1ELb0ELb0ELb0ELb0EEEvNS_16Flash_fwd_paramsE:
	.zero		816


//--------------------- .nv.constant0._ZN5flash16flash_fwd_kernelI23Flash_fwd_kernel_traitsILi32ELi128ELi128ELi4ELb0ELb0EN7cutlass6half_tE19Flash_kernel_traitsILi32ELi128ELi128ELi4ES3_EELb1ELb1ELb0ELb0ELb0ELb0ELb0ELb0EEEvNS_16Flash_fwd_paramsE --------------------------
	.section	.nv.constant0._ZN5flash16flash_fwd_kernelI23Flash_fwd_kernel_traitsILi32ELi128ELi128ELi4ELb0ELb0EN7cutlass6half_tE19Flash_kernel_traitsILi32ELi128ELi128ELi4ES3_EELb1ELb1ELb0ELb0ELb0ELb0ELb0ELb0EEEvNS_16Flash_fwd_paramsE,"a",@progbits
	.sectionflags	@""
	.align	4
.nv.constant0._ZN5flash16flash_fwd_kernelI23Flash_fwd_kernel_traitsILi32ELi128ELi128ELi4ELb0ELb0EN7cutlass6half_tE19Flash_kernel_traitsILi32ELi128ELi128ELi4ES3_EELb1ELb1ELb0ELb0ELb0ELb0ELb0ELb0EEEvNS_16Flash_fwd_paramsE:
	.zero		816


//--------------------- .nv.constant0._ZN5flash16flash_fwd_kernelI23Flash_fwd_kernel_traitsILi32ELi128ELi128ELi4ELb0ELb0EN7cutlass6half_tE19Flash_kernel_traitsILi32ELi128ELi128ELi4ES3_EELb1ELb1ELb0ELb0ELb1ELb1ELb0ELb0EEEvNS_16Flash_fwd_paramsE --------------------------
	.section	.nv.constant0._ZN5flash16flash_fwd_kernelI23Flash_fwd_kernel_traitsILi32ELi128ELi128ELi4ELb0ELb0EN7cutlass6half_tE19Flash_kernel_traitsILi32ELi128ELi128ELi4ES3_EELb1ELb1ELb0ELb0ELb1ELb1ELb0ELb0EEEvNS_16Flash_fwd_paramsE,"a",@progbits
	.sectionflags	@""
	.align	4
.nv.constant0._ZN5flash16flash_fwd_kernelI23Flash_fwd_kernel_traitsILi32ELi128ELi128ELi4ELb0ELb0EN7cutlass6half_tE19Flash_kernel_traitsILi32ELi128ELi128ELi4ES3_EELb1ELb1ELb0ELb0ELb1ELb1ELb0ELb0EEEvNS_16Flash_fwd_paramsE:
	.zero		816


//--------------------- .nv.constant0._ZN5flash16flash_fwd_kernelI23Flash_fwd_kernel_traitsILi32ELi128ELi128ELi4ELb0ELb0EN7cutlass6half_tE19Flash_kernel_traitsILi32ELi128ELi128ELi4ES3_EELb0ELb1ELb0ELb0ELb1ELb1ELb1ELb0EEEvNS_16Flash_fwd_paramsE --------------------------
	.section	.nv.constant0._ZN5flash16flash_fwd_kernelI23Flash_fwd_kernel_traitsILi32ELi128ELi128ELi4ELb0ELb0EN7cutlass6half_tE19Flash_kernel_traitsILi32ELi128ELi128ELi4ES3_EELb0ELb1ELb0ELb0ELb1ELb1ELb1ELb0EEEvNS_16Flash_fwd_paramsE,"a",@progbits
	.sectionflags	@""
	.align	4
.nv.constant0._ZN5flash16flash_fwd_kernelI23Flash_fwd_kernel_traitsILi32ELi128ELi128ELi4ELb0ELb0EN7cutlass6half_tE19Flash_kernel_traitsILi32ELi128ELi128ELi4ES3_EELb0ELb1ELb0ELb0ELb1ELb1ELb1ELb0EEEvNS_16Flash_fwd_paramsE:
	.zero		816


//--------------------- .nv.constant0._ZN5flash16flash_fwd_kernelI23Flash_fwd_kernel_traitsILi32ELi128ELi128ELi4ELb0ELb0EN7cutlass6half_tE19Flash_kernel_traitsILi32ELi128ELi128ELi4ES3_EELb1ELb1ELb0ELb0ELb0ELb1ELb0ELb0EEEvNS_16Flash_fwd_paramsE --------------------------
	.section	.nv.constant0._ZN5flash16flash_fwd_kernelI23Flash_fwd_kernel_traitsILi32ELi128ELi128ELi4ELb0ELb0EN7cutlass6half_tE19Flash_kernel_traitsILi32ELi128ELi128ELi4ES3_EELb1ELb1ELb0ELb0ELb0ELb1ELb0ELb0EEEvNS_16Flash_fwd_paramsE,"a",@progbits
	.sectionflags	@""
	.align	4
.nv.constant0._ZN5flash16flash_fwd_kernelI23Flash_fwd_kernel_traitsILi32ELi128ELi128ELi4ELb0ELb0EN7cutlass6half_tE19Flash_kernel_traitsILi32ELi128ELi128ELi4ES3_EELb1ELb1ELb0ELb0ELb0ELb1ELb0ELb0EEEvNS_16Flash_fwd_paramsE:
	.zero		816


//--------------------- .nv.constant0._ZN5flash16flash_fwd_kernelI23Flash_fwd_kernel_traitsILi32ELi128ELi128ELi4ELb0ELb0EN7cutlass6half_tE19Flash_kernel_traitsILi32ELi128ELi128ELi4ES3_EELb0ELb1ELb0ELb0ELb0ELb1ELb1ELb0EEEvNS_16Flash_fwd_paramsE --------------------------
	.section	.nv.constant0._ZN5flash16flash_fwd_kernelI23Flash_fwd_kernel_traitsILi32ELi128ELi128ELi4ELb0ELb0EN7cutlass6half_tE19Flash_kernel_traitsILi32ELi128ELi128ELi4ES3_EELb0ELb1ELb0ELb0ELb0ELb1ELb1ELb0EEEvNS_16Flash_fwd_paramsE,"a",@progbits
	.sectionflags	@""
	.align	4
.nv.constant0._ZN5flash16flash_fwd_kernelI23Flash_fwd_kernel_traitsILi32ELi128ELi128ELi4ELb0ELb0EN7cutlass6half_tE19Flash_kernel_traitsILi32ELi128ELi128ELi4ES3_EELb0ELb1ELb0ELb0ELb0ELb1ELb1ELb0EEEvNS_16Flash_fwd_paramsE:
	.zero		816


//--------------------- .nv.constant0._ZN5flash16flash_fwd_kernelI23Flash_fwd_kernel_traitsILi32ELi128ELi128ELi4ELb0ELb0EN7cutlass6half_tE19Flash_kernel_traitsILi32ELi128ELi128ELi4ES3_EELb1ELb1ELb0ELb1ELb0ELb0ELb0ELb0EEEvNS_16Flash_fwd_paramsE --------------------------
	.section	.nv.constant0._ZN5flash16flash_fwd_kernelI23Flash_fwd_kernel_traitsILi32ELi128ELi128ELi4ELb0ELb0EN7cutlass6half_tE19Flash_kernel_traitsILi32ELi128ELi128ELi4ES3_EELb1ELb1ELb0ELb1ELb0ELb0ELb0ELb0EEEvNS_16Flash_fwd_paramsE,"a",@progbits
	.sectionflags	@""
	.align	4
.nv.constant0._ZN5flash16flash_fwd_kernelI23Flash_fwd_kernel_traitsILi32ELi128ELi128ELi4ELb0ELb0EN7cutlass6half_tE19Flash_kernel_traitsILi32ELi128ELi128ELi4ES3_EELb1ELb1ELb0ELb1ELb0ELb0ELb0ELb0EEEvNS_16Flash_fwd_paramsE:
	.zero		816


//--------------------- .nv.constant0._ZN5flash16flash_fwd_kernelI23Flash_fwd_kernel_traitsILi32ELi128ELi128ELi4ELb0ELb0EN7cutlass6half_tE19Flash_kernel_traitsILi32ELi128ELi128ELi4ES3_EELb1ELb1ELb0ELb0ELb0ELb0ELb0ELb1EEEvNS_16Flash_fwd_paramsE --------------------------
	.section	.nv.constant0._ZN5flash16flash_fwd_kernelI23Flash_fwd_kernel_traitsILi32ELi128ELi128ELi4ELb0ELb0EN7cutlass6half_tE19Flash_kernel_traitsILi32ELi128ELi128ELi4ES3_EELb1ELb1ELb0ELb0ELb0ELb0ELb0ELb1EEEvNS_16Flash_fwd_paramsE,"a",@progbits
	.sectionflags	@""
	.align	4
.nv.constant0._ZN5flash16flash_fwd_kernelI23Flash_fwd_kernel_traitsILi32ELi128ELi128ELi4ELb0ELb0EN7cutlass6half_tE19Flash_kernel_traitsILi32ELi128ELi128ELi4ES3_EELb1ELb1ELb0ELb0ELb0ELb0ELb0ELb1EEEvNS_16Flash_fwd_paramsE:
	.zero		816


//--------------------- .nv.constant0._ZN5flash16flash_fwd_kernelI23Flash_fwd_kernel_traitsILi32ELi128ELi128ELi4ELb0ELb0EN7cutlass6half_tE19Flash_kernel_traitsILi32ELi128ELi128ELi4ES3_EELb0ELb1ELb0ELb0ELb0ELb0ELb1ELb0EEEvNS_16Flash_fwd_paramsE --------------------------
	.section	.nv.constant0._ZN5flash16flash_fwd_kernelI23Flash_fwd_kernel_traitsILi32ELi128ELi128ELi4ELb0ELb0EN7cutlass6half_tE19Flash_kernel_traitsILi32ELi128ELi128ELi4ES3_EELb0ELb1ELb0ELb0ELb0ELb0ELb1ELb0EEEvNS_16Flash_fwd_paramsE,"a",@progbits
	.sectionflags	@""
	.align	4
.nv.constant0._ZN5flash16flash_fwd_kernelI23Flash_fwd_kernel_traitsILi32ELi128ELi128ELi4ELb0ELb0EN7cutlass6half_tE19Flash_kernel_traitsILi32ELi128ELi128ELi4ES3_EELb0ELb1ELb0ELb0ELb0ELb0ELb1ELb0EEEvNS_16Flash_fwd_paramsE:
	.zero		816


//--------------------- .nv.constant0._ZN5flash16flash_fwd_kernelI23Flash_fwd_kernel_traitsILi32ELi128ELi128ELi4ELb0ELb0EN7cutlass6half_tE19Flash_kernel_traitsILi32ELi128ELi128ELi4ES3_EELb1ELb1ELb0ELb1ELb0ELb0ELb0ELb1EEEvNS_16Flash_fwd_paramsE --------------------------
	.section	.nv.constant0._ZN5flash16flash_fwd_kernelI23Flash_fwd_kernel_traitsILi32ELi128ELi128ELi4ELb0ELb0EN7cutlass6half_tE19Flash_kernel_traitsILi32ELi128ELi128ELi4ES3_EELb1ELb1ELb0ELb1ELb0ELb0ELb0ELb1EEEvNS_16Flash_fwd_paramsE,"a",@progbits
	.sectionflags	@""
	.align	4
.nv.constant0._ZN5flash16flash_fwd_kernelI23Flash_fwd_kernel_traitsILi32ELi128ELi128ELi4ELb0ELb0EN7cutlass6half_tE19Flash_kernel_traitsILi32ELi128ELi128ELi4ES3_EELb1ELb1ELb0ELb1ELb0ELb0ELb0ELb1EEEvNS_16Flash_fwd_paramsE:
	.zero		816


//--------------------- .nv.constant0._ZN5flash16flash_fwd_kernelI23Flash_fwd_kernel_traitsILi32ELi128ELi128ELi4ELb0ELb0EN7cutlass6half_tE19Flash_kernel_traitsILi32ELi128ELi128ELi4ES3_EELb0ELb1ELb0ELb1ELb0ELb0ELb1ELb0EEEvNS_16Flash_fwd_paramsE --------------------------
	.section	.nv.constant0._ZN5flash16flash_fwd_kernelI23Flash_fwd_kernel_traitsILi32ELi128ELi128ELi4ELb0ELb0EN7cutlass6half_tE19Flash_kernel_traitsILi32ELi128ELi128ELi4ES3_EELb0ELb1ELb0ELb1ELb0ELb0ELb1ELb0EEEvNS_16Flash_fwd_paramsE,"a",@progbits
	.sectionflags	@""
	.align	4
.nv.constant0._ZN5flash16flash_fwd_kernelI23Flash_fwd_kernel_traitsILi32ELi128ELi128ELi4ELb0ELb0EN7cutlass6half_tE19Flash_kernel_traitsILi32ELi128ELi128ELi4ES3_EELb0ELb1ELb0ELb1ELb0ELb0ELb1ELb0EEEvNS_16Flash_fwd_paramsE:
	.zero		816


//--------------------- .text._ZN5flash16flash_fwd_kernelI23Flash_fwd_kernel_traitsILi32ELi128ELi128ELi4ELb0ELb0EN7cutlass6half_tE19Flash_kernel_traitsILi32ELi128ELi128ELi4ES3_EELb0ELb1ELb0ELb0ELb1ELb1ELb0ELb0EEEvNS_16Flash_fwd_paramsE --------------------------
	.section	.text._ZN5flash16flash_fwd_kernelI23Flash_fwd_kernel_traitsILi32ELi128ELi128ELi4ELb0ELb0EN7cutlass6half_tE19Flash_kernel_traitsILi32ELi128ELi128ELi4ES3_EELb0ELb1ELb0ELb0ELb1ELb1ELb0ELb0EEEvNS_16Flash_fwd_paramsE,"ax",@progbits
	.sectioninfo	@"SHI_REGISTERS=255"
	.align	128
        .global         _ZN5flash16flash_fwd_kernelI23Flash_fwd_kernel_traitsILi32ELi128ELi128ELi4ELb0ELb0EN7cutlass6half_tE19Flash_kernel_traitsILi32ELi128ELi128ELi4ES3_EELb0ELb1ELb0ELb0ELb1ELb1ELb0ELb0EEEvNS_16Flash_fwd_paramsE
        .type           _ZN5flash16flash_fwd_kernelI23Flash_fwd_kernel_traitsILi32ELi128ELi128ELi4ELb0ELb0EN7cutlass6half_tE19Flash_kernel_traitsILi32ELi128ELi128ELi4ES3_EELb0ELb1ELb0ELb0ELb1ELb1ELb0ELb0EEEvNS_16Flash_fwd_paramsE,@function
        .size           _ZN5flash16flash_fwd_kernelI23Flash_fwd_kernel_traitsILi32ELi128ELi128ELi4ELb0ELb0EN7cutlass6half_tE19Flash_kernel_traitsILi32ELi128ELi128ELi4ES3_EELb0ELb1ELb0ELb0ELb1ELb1ELb0ELb0EEEvNS_16Flash_fwd_paramsE,(.L_x_608 - _ZN5flash16flash_fwd_kernelI23Flash_fwd_kernel_traitsILi32ELi128ELi128ELi4ELb0ELb0EN7cutlass6half_tE19Flash_kernel_traitsILi32ELi128ELi128ELi4ES3_EELb0ELb1ELb0ELb0ELb1ELb1ELb0ELb0EEEvNS_16Flash_fwd_paramsE)
        .other          _ZN5flash16flash_fwd_kernelI23Flash_fwd_kernel_traitsILi32ELi128ELi128ELi4ELb0ELb0EN7cutlass6half_tE19Flash_kernel_traitsILi32ELi128ELi128ELi4ES3_EELb0ELb1ELb0ELb0ELb1ELb1ELb0ELb0EEEvNS_16Flash_fwd_paramsE,@"STO_CUDA_ENTRY STV_DEFAULT"
_ZN5flash16flash_fwd_kernelI23Flash_fwd_kernel_traitsILi32ELi128ELi128ELi4ELb0ELb0EN7cutlass6half_tE19Flash_kernel_traitsILi32ELi128ELi128ELi4ES3_EELb0ELb1ELb0ELb0ELb1ELb1ELb0ELb0EEEvNS_16Flash_fwd_paramsE:
.text._ZN5flash16flash_fwd_kernelI23Flash_fwd_kernel_traitsILi32ELi128ELi128ELi4ELb0ELb0EN7cutlass6half_tE19Flash_kernel_traitsILi32ELi128ELi128ELi4ES3_EELb0ELb1ELb0ELb0ELb1ELb1ELb0ELb0EEEvNS_16Flash_fwd_paramsE:
[----:B------:R-:W-:Y:S02]  /*0000*/  MOV R1, c[0x0][0x28] ;  /* 0x00000a0000017a02 */ /* 0x000fe40000000f00 */
[----:B------:R-:W1:Y:S01]  /*0010*/  S2R R24, SR_CTAID.Y ;  /* 0x0000000000187919 */ /* 0x000e620000002600 */
[----:B------:R-:W-:Y:S01]  /*0020*/  ISETP.NE.U32.AND P2, PT, RZ, c[0x0][0x258], PT ;  /* 0x00009600ff007a0c */ /* 0x000fe20003f45070 */
[----:B------:R-:W-:Y:S01]  /*0030*/  IMAD.MOV.U32 R6, RZ, RZ, RZ ;  /* 0x000000ffff067224 */ /* 0x000fe200078e00ff */
[----:B------:R-:W-:Y:S01]  /*0040*/  ISETP.NE.U32.AND P0, PT, RZ, c[0x0][0x250], PT ;  /* 0x00009400ff007a0c */ /* 0x000fe20003f05070 */
[----:B------:R-:W-:Y:S01]  /*0050*/  ULDC.64 UR10, c[0x0][0x118] ;  /* 0x00004600000a7ab9 */ /* 0x000fe20000000a00 */
[----:B------:R-:W-:Y:S02]  /*0060*/  ISETP.NE.AND.EX P2, PT, RZ, c[0x0][0x25c], PT, P2 ;  /* 0x00009700ff007a0c */ /* 0x000fe40003f45320 */
[----:B------:R-:W-:Y:S02]  /*0070*/  ISETP.NE.AND.EX P0, PT, RZ, c[0x0][0x254], PT, P0 ;  /* 0x00009500ff007a0c */ /* 0x000fe40003f05300 */
[----:B------:R-:W-:-:S09]  /*0080*/  IADD3 R1, R1, -0x18, RZ ;  /* 0xffffffe801017810 */ /* 0x000fd20007ffe0ff */
[----:B------:R-:W-:Y:S02]  /*0090*/  @P2 IMAD.MOV.U32 R2, RZ, RZ, 0x4 ;  /* 0x00000004ff022424 */ /* 0x000fe400078e00ff */
[----:B------:R-:W-:Y:S02]  /*00a0*/  @P0 IMAD.MOV.U32 R0, RZ, RZ, 0x4 ;  /* 0x00000004ff000424 */ /* 0x000fe400078e00ff */
[----:B-1----:R-:W-:-:S04]  /*00b0*/  @P2 IMAD.WIDE R2, R24, R2, c[0x0][0x258] ;  /* 0x0000960018022625 */ /* 0x002fc800078e0202 */
[----:B------:R-:W-:Y:S02]  /*00c0*/  @P0 IMAD.WIDE R4, R24, R0, c[0x0][0x250] ;  /* 0x0000940018040625 */ /* 0x000fe400078e0200 */
[----:B------:R-:W2:Y:S04]  /*00d0*/  @P2 LDG.E R2, [R2.64] ;  /* 0x0000000a02022981 */ /* 0x000ea8000c1e1900 */
[----:B------:R-:W2:Y:S04]  /*00e0*/  @P0 LDG.E R6, [R4.64] ;  /* 0x0000000a04060981 */ /* 0x000ea8000c1e1900 */
[----:B------:R-:W1:Y:S01]  /*00f0*/  S2R R10, SR_CTAID.X ;  /* 0x00000000000a7919 */ /* 0x000e620000002500 */
[----:B------:R-:W-:-:S04]  /*0100*/  @!P2 ISETP.NE.U32.AND P1, PT, RZ, c[0x0][0x268], PT ;  /* 0x00009a00ff00aa0c */ /* 0x000fc80003f25070 */
[----:B------:R-:W-:Y:S01]  /*0110*/  @!P2 ISETP.NE.AND.EX P1, PT, RZ, c[0x0][0x26c], PT, P1 ;  /* 0x00009b00ff00aa0c */ /* 0x000fe20003f25310 */
[----:B-1----:R-:W-:-:S05]  /*0120*/  IMAD.SHL.U32 R82, R10, 0x80, RZ ;  /* 0x000000800a527824 */ /* 0x002fca00078e00ff */
[----:B------:R-:W-:Y:S02]  /*0130*/  ISETP.GE.AND P0, PT, R82, c[0x0][0x214], PT ;  /* 0x0000850052007a0c */ /* 0x000fe40003f06270 */
[----:B------:R-:W-:Y:S01]  /*0140*/  @!P2 SEL R0, RZ, c[0x0][0x21c], !P1 ;  /* 0x00008700ff00aa07 */ /* 0x000fe20004800000 */
[----:B--2---:R-:W-:-:S03]  /*0150*/  @P2 IMAD.IADD R52, R2, 0x1, -R6 ;  /* 0x0000000102342824 */ /* 0x004fc600078e0a06 */
[----:B------:R-:W-:-:S07]  /*0160*/  @!P2 IADD3 R52, R0, c[0x0][0x218], -R6 ;  /* 0x000086000034aa10 */ /* 0x000fce0007ffe806 */
[----:B------:R-:W-:Y:S05]  /*0170*/  @P0 EXIT ;  /* 0x000000000000094d */ /* 0x000fea0003800000 */
[----:B------:R-:W-:Y:S01]  /*0180*/  IADD3 R0, R82, 0xff, RZ ;  /* 0x000000ff52007810 */ /* 0x000fe20007ffe0ff */
[----:B------:R-:W1:Y:S01]  /*0190*/  S2R R26, SR_CTAID.Z ;  /* 0x00000000001a7919 */ /* 0x000e620000002700 */
[C---:B------:R-:W-:Y:S02]  /*01a0*/  IADD3 R2, R52.reuse, 0x7f, RZ ;  /* 0x0000007f34027810 */ /* 0x040fe40007ffe0ff */
[----:B------:R-:W-:Y:S01]  /*01b0*/  IADD3 R0, R52, -c[0x0][0x214], R0 ;  /* 0x8000850034007a10 */ /* 0x000fe20007ffe000 */
[----:B------:R-:W2:Y:S03]  /*01c0*/  S2R R80, SR_TID.X ;  /* 0x0000000000507919 */ /* 0x000ea60000002100 */
[----:B------:R-:W-:Y:S02]  /*01d0*/  IADD3 R3, R0, c[0x0][0x2e8], RZ ;  /* 0x0000ba0000037a10 */ /* 0x000fe40007ffe0ff */
[----:B------:R-:W-:-:S02]  /*01e0*/  SHF.R.S32.HI R0, RZ, 0x1f, R2 ;  /* 0x0000001fff007819 */ /* 0x000fc40000011402 */
[----:B------:R-:W-:Y:S02]  /*01f0*/  SHF.R.S32.HI R4, RZ, 0x1f, R3 ;  /* 0x0000001fff047819 */ /* 0x000fe40000011403 */
[----:B------:R-:W-:Y:S02]  /*0200*/  LEA.HI R0, R0, R2, RZ, 0x7 ;  /* 0x0000000200007211 */ /* 0x000fe400078f38ff */
[----:B------:R-:W-:Y:S02]  /*0210*/  LEA.HI R2, R4, R3, RZ, 0x7 ;  /* 0x0000000304027211 */ /* 0x000fe400078f38ff */
[----:B------:R-:W-:Y:S02]  /*0220*/  SHF.R.S32.HI R0, RZ, 0x7, R0 ;  /* 0x00000007ff007819 */ /* 0x000fe40000011400 */
[----:B------:R-:W-:-:S04]  /*0230*/  SHF.R.S32.HI R2, RZ, 0x7, R2 ;  /* 0x00000007ff027819 */ /* 0x000fc80000011402 */
[----:B------:R-:W-:-:S04]  /*0240*/  IMNMX R186, R0, R2, PT ;  /* 0x0000000200ba7217 */ /* 0x000fc80003800200 */
[----:B------:R-:W-:-:S13]  /*0250*/  ISETP.GE.AND P0, PT, R186, 0x1, PT ;  /* 0x00000001ba00780c */ /* 0x000fda0003f06270 */
[----:B------:R-:W-:Y:S05]  /*0260*/  @!P0 BRA `(.L_x_0) ;  /* 0x00009a0000008947 */ /* 0x000fea0003800000 */
[----:B-12---:R-:W-:Y:S01]  /*0270*/  IABS R0, c[0x0][0x1c8] ;  /* 0x0000720000007a13 */ /* 0x006fe20000000000 */
[----:B------:R-:W-:Y:S01]  /*0280*/  ULDC.64 UR4, c[0x0][0x190] ;  /* 0x0000640000047ab9 */ /* 0x000fe20000000a00 */
[----:B------:R-:W-:Y:S01]  /*0290*/  SHF.R.S32.HI R11, RZ, 0x1f, R80 ;  /* 0x0000001fff0b7819 */ /* 0x000fe20000011450 */
[----:B------:R-:W-:Y:S01]  /*02a0*/  USHF.L.U32 UR13, UR4, 0x6, URZ ;  /* 0x00000006040d7899 */ /* 0x000fe2000800063f */
[----:B------:R-:W-:Y:S01]  /*02b0*/  LOP3.LUT R7, R26, c[0x0][0x1c8], RZ, 0x3c, !PT ;  /* 0x000072001a077a12 */ /* 0x000fe200078e3cff */
[----:B------:R-:W-:Y:S01]  /*02c0*/  IMAD.MOV.U32 R23, RZ, RZ, R0 ;  /* 0x000000ffff177224 */ /* 0x000fe200078e0000 */
[CC--:B------:R-:W-:Y:S01]  /*02d0*/  LEA.HI R5, R11.reuse, R80.reuse, RZ, 0x2 ;  /* 0x000000500b057211 */ /* 0x0c0fe200078f10ff */
[----:B------:R-:W-:Y:S01]  /*02e0*/  UMOV UR6, 0x6 ;  /* 0x0000000600067882 */ /* 0x000fe20000000000 */
[----:B------:R-:W-:Y:S01]  /*02f0*/  LEA.HI R19, R11, R80, RZ, 0x3 ;  /* 0x000000500b137211 */ /* 0x000fe200078f18ff */
[----:B------:R-:W1:Y:S01]  /*0300*/  I2F.RP R4, R23 ;  /* 0x0000001700047306 */ /* 0x000e620000209400 */
[----:B------:R-:W-:Y:S01]  /*0310*/  SHF.R.S32.HI R2, RZ, 0x2, R5 ;  /* 0x00000002ff027819 */ /* 0x000fe20000011405 */
[----:B------:R-:W-:Y:S01]  /*0320*/  USHF.L.U64.HI UR12, UR4, UR6, UR5 ;  /* 0x00000006040c7299 */ /* 0x000fe20008010205 */
[----:B------:R-:W-:Y:S01]  /*0330*/  ISETP.GE.AND P1, PT, R7, RZ, PT ;  /* 0x000000ff0700720c */ /* 0x000fe20003f26270 */
[----:B------:R-:W-:Y:S01]  /*0340*/  UMOV UR7, 0x7 ;  /* 0x0000000700077882 */ /* 0x000fe20000000000 */
[----:B------:R-:W-:Y:S01]  /*0350*/  LEA.HI R0, R5, R2, RZ, 0x1 ;  /* 0x0000000205007211 */ /* 0x000fe200078f08ff */
[----:B------:R-:W-:Y:S01]  /*0360*/  ULDC.64 UR4, c[0x0][0x198] ;  /* 0x0000660000047ab9 */ /* 0x000fe20000000a00 */
[--C-:B------:R-:W-:Y:S01]  /*0370*/  SHF.R.S32.HI R3, RZ, 0x1f, R2.reuse ;  /* 0x0000001fff037819 */ /* 0x100fe20000011402 */
[----:B------:R-:W-:Y:S01]  /*0380*/  USHF.L.U64.HI UR7, UR4, UR7, UR5 ;  /* 0x0000000704077299 */ /* 0x000fe20008010205 */
[----:B------:R-:W-:Y:S01]  /*0390*/  LOP3.LUT R0, R0, 0x7fffffe, RZ, 0xc0, !PT ;  /* 0x07fffffe00007812 */ /* 0x000fe200078ec0ff */
[----:B------:R-:W-:Y:S01]  /*03a0*/  USHF.L.U32 UR8, UR4, 0x7, URZ ;  /* 0x0000000704087899 */ /* 0x000fe2000800063f */
[----:B------:R-:W-:Y:S01]  /*03b0*/  IADD3 R8, P0, R2, R6, RZ ;  /* 0x0000000602087210 */ /* 0x000fe20007f1e0ff */
[----:B------:R-:W-:Y:S01]  /*03c0*/  IMAD.WIDE R28, R10, 0x80, R2 ;  /* 0x000000800a1c7825 */ /* 0x000fe200078e0202 */
[----:B------:R-:W-:Y:S01]  /*03d0*/  LOP3.LUT R10, R19, 0xfffffff8, RZ, 0xc0, !PT ;  /* 0xfffffff8130a7812 */ /* 0x000fe200078ec0ff */
[----:B------:R-:W-:Y:S01]  /*03e0*/  USHF.L.U32 UR9, UR4, 0x6, URZ ;  /* 0x0000000604097899 */ /* 0x000fe2000800063f */
[----:B------:R-:W-:Y:S01]  /*03f0*/  LEA.HI.X.SX32 R9, R6, R3, 0x1, P0 ;  /* 0x0000000306097211 */ /* 0x000fe200000f0eff */
[----:B-1----:R-:W1:Y:S01]  /*0400*/  MUFU.RCP R4, R4 ;  /* 0x0000000400047308 */ /* 0x002e620000001000 */
[----:B------:R-:W-:Y:S01]  /*0410*/  IMAD.IADD R17, R2, 0x1, -R0 ;  /* 0x0000000102117824 */ /* 0x000fe200078e0a00 */
[----:B------:R-:W-:Y:S01]  /*0420*/  LOP3.LUT R0, R5, 0xfffffffc, RZ, 0xc0, !PT ;  /* 0xfffffffc05007812 */ /* 0x000fe200078ec0ff */
[----:B------:R-:W-:Y:S01]  /*0430*/  STL.64 [R1+0x8], R28 ;  /* 0x0000081c01007387 */ /* 0x000fe20000100a00 */
[----:B------:R-:W-:-:S02]  /*0440*/  SHF.R.S32.HI R3, RZ, 0x3, R19 ;  /* 0x00000003ff037819 */ /* 0x000fc40000011413 */
[C---:B------:R-:W-:Y:S02]  /*0450*/  LEA.HI R6, R11.reuse, R80, RZ, 0x4 ;  /* 0x000000500b067211 */ /* 0x040fe400078f20ff */
[----:B------:R-:W-:Y:S02]  /*0460*/  IABS R22, R26 ;  /* 0x0000001a00167213 */ /* 0x000fe40000000000 */
[----:B------:R-:W-:Y:S02]  /*0470*/  SHF.R.S32.HI R7, RZ, 0x4, R6 ;  /* 0x00000004ff077819 */ /* 0x000fe40000011406 */
[----:B------:R-:W-:Y:S02]  /*0480*/  LEA.HI R81, R11, R80, RZ, 0x5 ;  /* 0x000000500b517211 */ /* 0x000fe400078f28ff */
[----:B------:R-:W-:Y:S02]  /*0490*/  LEA.HI R5, R6, R7, RZ, 0x1 ;  /* 0x0000000706057211 */ /* 0x000fe400078f08ff */
[----:B-1----:R-:W-:Y:S01]  /*04a0*/  IADD3 R2, R4, 0xffffffe, RZ ;  /* 0x0ffffffe04027810 */ /* 0x002fe20007ffe0ff */
[----:B------:R-:W-:Y:S01]  /*04b0*/  IMAD.IADD R4, R80, 0x1, -R0 ;  /* 0x0000000150047824 */ /* 0x000fe200078e0a00 */
[----:B------:R-:W-:Y:S01]  /*04c0*/  SHF.R.S32.HI R54, RZ, 0x5, R81 ;  /* 0x00000005ff367819 */ /* 0x000fe20000011451 */
[----:B------:R-:W-:Y:S01]  /*04d0*/  IMAD.SHL.U32 R0, R3, 0x40, RZ ;  /* 0x0000004003007824 */ /* 0x000fe200078e00ff */
[----:B------:R-:W-:Y:S01]  /*04e0*/  SHF.R.S32.HI R25, RZ, 0x1f, R24 ;  /* 0x0000001fff197819 */ /* 0x000fe20000011418 */
[----:B------:R1:W2:Y:S01]  /*04f0*/  F2I.FTZ.U32.TRUNC.NTZ R3, R2 ;  /* 0x0000000200037305 */ /* 0x0002a2000021f000 */
[----:B------:R-:W-:Y:S01]  /*0500*/  IMAD.SHL.U32 R30, R4, 0x8, RZ ;  /* 0x00000008041e7824 */ /* 0x000fe200078e00ff */
[----:B------:R-:W-:-:S02]  /*0510*/  LOP3.LUT R4, R5, 0xfffffffe, RZ, 0xc0, !PT ;  /* 0xfffffffe05047812 */ /* 0x000fc400078ec0ff */
[----:B------:R-:W-:Y:S01]  /*0520*/  LOP3.LUT R0, R0, 0xc0, RZ, 0xc0, !PT ;  /* 0x000000c000007812 */ /* 0x000fe200078ec0ff */
[----:B------:R-:W-:Y:S01]  /*0530*/  IMAD R14, R25, c[0x0][0x178], RZ ;  /* 0x00005e00190e7a24 */ /* 0x000fe200078e02ff */
[----:B------:R-:W-:Y:S01]  /*0540*/  SHF.R.S32.HI R31, RZ, 0x1f, R30 ;  /* 0x0000001fff1f7819 */ /* 0x000fe2000001141e */
[----:B------:R-:W-:Y:S01]  /*0550*/  IMAD.IADD R18, R7, 0x1, -R4 ;  /* 0x0000000107127824 */ /* 0x000fe200078e0a04 */
[----:B------:R-:W-:Y:S01]  /*0560*/  SHF.R.U32.HI R5, RZ, 0x3, R0 ;  /* 0x00000003ff057819 */ /* 0x000fe20000011600 */
[----:B------:R-:W-:Y:S01]  /*0570*/  IMAD R14, R24, c[0x0][0x17c], R14 ;  /* 0x00005f00180e7a24 */ /* 0x000fe200078e020e */
[----:B------:R-:W-:Y:S01]  /*0580*/  IADD3 R55, R186, -0x1, RZ ;  /* 0xffffffffba377810 */ /* 0x000fe20007ffe0ff */
[----:B------:R-:W-:Y:S01]  /*0590*/  STL.64 [R1], R30 ;  /* 0x0000001e01007387 */ /* 0x000fe20000100a00 */
[----:B-1----:R-:W-:Y:S02]  /*05a0*/  LOP3.LUT R2, R6, 0xfffffff0, RZ, 0xc0, !PT ;  /* 0xfffffff006027812 */ /* 0x002fe400078ec0ff */
[----:B------:R-:W-:-:S03]  /*05b0*/  LOP3.LUT R6, R0, 0x18, R30, 0xf8, !PT ;  /* 0x0000001800067812 */ /* 0x000fc600078ef81e */
[----:B------:R-:W-:Y:S01]  /*05c0*/  IMAD.IADD R0, R80, 0x1, -R2 ;  /* 0x0000000150007824 */ /* 0x000fe200078e0a02 */
[----:B------:R-:W-:Y:S01]  /*05d0*/  LOP3.LUT R16, R6, R5, RZ, 0x3c, !PT ;  /* 0x0000000506107212 */ /* 0x000fe200078e3cff */
[----:B------:R-:W-:Y:S02]  /*05e0*/  IMAD.IADD R2, R80, 0x1, -R10 ;  /* 0x0000000150027824 */ /* 0x000fe400078e0a0a */
[----:B--2---:R-:W-:Y:S01]  /*05f0*/  IMAD.MOV R5, RZ, RZ, -R3 ;  /* 0x000000ffff057224 */ /* 0x004fe200078e0a03 */
[----:B------:R-:W-:Y:S02]  /*0600*/  SHF.R.S32.HI R6, RZ, 0x1f, R0 ;  /* 0x0000001fff067819 */ /* 0x000fe40000011400 */
[----:B------:R-:W-:Y:S02]  /*0610*/  LEA.HI R4, R0, R0, RZ, 0x1 ;  /* 0x0000000000047211 */ /* 0x000fe400078f08ff */
[----:B------:R-:W-:Y:S02]  /*0620*/  LEA.HI R15, R2, R2, RZ, 0x1 ;  /* 0x00000002020f7211 */ /* 0x000fe400078f08ff */
[----:B------:R-:W-:-:S02]  /*0630*/  LEA.HI R21, R6, R0, RZ, 0x3 ;  /* 0x0000000006157211 */ /* 0x000fc400078f18ff */
[----:B------:R-:W-:Y:S02]  /*0640*/  LOP3.LUT R7, R4, 0x7fffffe, RZ, 0xc0, !PT ;  /* 0x07fffffe04077812 */ /* 0x000fe400078ec0ff */
[----:B------:R-:W-:Y:S02]  /*0650*/  LOP3.LUT R6, R15, 0x3fffffe, RZ, 0xc0, !PT ;  /* 0x03fffffe0f067812 */ /* 0x000fe400078ec0ff */
[----:B------:R-:W-:Y:S01]  /*0660*/  SHF.R.S32.HI R10, RZ, 0x1, R4 ;  /* 0x00000001ff0a7819 */ /* 0x000fe20000011404 */
[----:B------:R-:W-:Y:S02]  /*0670*/  IMAD.IADD R108, R0, 0x1, -R7 ;  /* 0x00000001006c7824 */ /* 0x000fe400078e0a07 */
[----:B------:R-:W-:Y:S02]  /*0680*/  IMAD.IADD R20, R2, 0x1, -R6 ;  /* 0x0000000102147824 */ /* 0x000fe400078e0a06 */
[----:B------:R-:W-:Y:S02]  /*0690*/  IMAD R0, R5, R23, RZ ;  /* 0x0000001705007224 */ /* 0x000fe400078e02ff */
[----:B------:R-:W-:-:S02]  /*06a0*/  IMAD.MOV.U32 R2, RZ, RZ, RZ ;  /* 0x000000ffff027224 */ /* 0x000fc400078e00ff */
[----:B------:R-:W-:-:S04]  /*06b0*/  IMAD.WIDE.U32 R6, R8, c[0x0][0x198], R30 ;  /* 0x0000660008067a25 */ /* 0x000fc800078e001e */
[----:B------:R-:W-:Y:S01]  /*06c0*/  IMAD.HI.U32 R5, R3, R0, R2 ;  /* 0x0000000003057227 */ /* 0x000fe200078e0002 */
[----:B------:R-:W-:-:S03]  /*06d0*/  SHF.R.S32.HI R3, RZ, 0x1f, R4 ;  /* 0x0000001fff037819 */ /* 0x000fc60000011404 */
[----:B------:R-:W-:Y:S02]  /*06e0*/  IMAD R0, R9, c[0x0][0x1a0], RZ ;  /* 0x0000680009007a24 */ /* 0x000fe400078e02ff */
[----:B------:R-:W-:-:S04]  /*06f0*/  IMAD.HI.U32 R12, R5, R22, RZ ;  /* 0x00000016050c7227 */ /* 0x000fc800078e00ff */
[----:B------:R-:W-:Y:S01]  /*0700*/  IMAD R13, R8, c[0x0][0x1a4], R0 ;  /* 0x00006900080d7a24 */ /* 0x000fe200078e0200 */
[----:B------:R-:W-:Y:S01]  /*0710*/  LEA.HI R0, R3, R10, RZ, 0x2 ;  /* 0x0000000a03007211 */ /* 0x000fe200078f10ff */
[----:B------:R-:W-:Y:S01]  /*0720*/  IMAD R5, R54, 0x8, R17 ;  /* 0x0000000836057824 */ /* 0x000fe200078e0211 */
[----:B------:R-:W-:Y:S01]  /*0730*/  SHF.R.S32.HI R17, RZ, 0x1, R15 ;  /* 0x00000001ff117819 */ /* 0x000fe2000001140f */
[----:B------:R-:W-:Y:S01]  /*0740*/  IMAD R2, R9, c[0x0][0x198], RZ ;  /* 0x0000660009027a24 */ /* 0x000fe200078e02ff */
[----:B------:R-:W-:Y:S01]  /*0750*/  LOP3.LUT R4, R0, 0xfffffffc, RZ, 0xc0, !PT ;  /* 0xfffffffc00047812 */ /* 0x000fe200078ec0ff */
[----:B------:R-:W-:Y:S02]  /*0760*/  IMAD.MOV R0, RZ, RZ, -R12 ;  /* 0x000000ffff007224 */ /* 0x000fe400078e0a0c */
[----:B------:R-:W-:Y:S02]  /*0770*/  IMAD R11, R8, c[0x0][0x19c], R2 ;  /* 0x00006700080b7a24 */ /* 0x000fe400078e0202 */
[----:B------:R-:W-:-:S02]  /*0780*/  IMAD.IADD R48, R10, 0x1, -R4 ;  /* 0x000000010a307824 */ /* 0x000fc400078e0a04 */
[----:B------:R-:W-:Y:S01]  /*0790*/  IMAD R10, R23, R0, R22 ;  /* 0x00000000170a7224 */ /* 0x000fe200078e0216 */
[----:B------:R-:W-:Y:S01]  /*07a0*/  SHF.R.S32.HI R22, RZ, 0x1f, R26 ;  /* 0x0000001fff167819 */ /* 0x000fe2000001141a */
[----:B------:R-:W-:Y:S02]  /*07b0*/  IMAD.SHL.U32 R0, R17, 0x40, RZ ;  /* 0x0000004011007824 */ /* 0x000fe400078e00ff */
[----:B------:R-:W-:Y:S01]  /*07c0*/  IMAD.WIDE.U32 R2, R24, c[0x0][0x178], R30 ;  /* 0x00005e0018027a25 */ /* 0x000fe200078e001e */
[----:B------:R-:W-:Y:S02]  /*07d0*/  ISETP.GT.U32.AND P2, PT, R23, R10, PT ;  /* 0x0000000a1700720c */ /* 0x000fe40003f44070 */
[----:B------:R-:W-:Y:S01]  /*07e0*/  LOP3.LUT R0, R0, 0xc0, RZ, 0xc0, !PT ;  /* 0x000000c000007812 */ /* 0x000fe200078ec0ff */
[----:B------:R-:W-:Y:S02]  /*07f0*/  IMAD.U32 R16, R5, 0x20, R16 ;  /* 0x0000002005107824 */ /* 0x000fe400078e0010 */
[----:B------:R-:W-:-:S02]  /*0800*/  IMAD.IADD R5, R3, 0x1, R14 ;  /* 0x0000000103057824 */ /* 0x000fc400078e020e */
[----:B------:R-:W-:Y:S01]  /*0810*/  IMAD.IADD R3, R7, 0x1, R11 ;  /* 0x0000000107037824 */ /* 0x000fe200078e020b */
[----:B------:R-:W-:Y:S01]  /*0820*/  LOP3.LUT R11, R0, 0x8, R19, 0xf8, !PT ;  /* 0x00000008000b7812 */ /* 0x000fe200078ef813 */
[----:B------:R-:W-:Y:S01]  /*0830*/  IMAD.WIDE.U32 R8, R8, c[0x0][0x1a0], R30 ;  /* 0x0000680008087a25 */ /* 0x000fe200078e001e */
[----:B------:R-:W-:-:S03]  /*0840*/  SHF.R.U32.HI R0, RZ, 0x3, R0 ;  /* 0x00000003ff007819 */ /* 0x000fc60000011600 */
[----:B------:R-:W-:Y:S01]  /*0850*/  @!P2 IMAD.IADD R10, R10, 0x1, -R23 ;  /* 0x000000010a0aa824 */ /* 0x000fe200078e0a17 */
[----:B------:R-:W-:Y:S01]  /*0860*/  LOP3.LUT R15, R11, R0, RZ, 0x3c, !PT ;  /* 0x000000000b0f7212 */ /* 0x000fe200078e3cff */
[----:B------:R-:W-:Y:S01]  /*0870*/  IMAD.MOV.U32 R4, RZ, RZ, R2 ;  /* 0x000000ffff047224 */ /* 0x000fe200078e0002 */
[----:B------:R-:W-:Y:S01]  /*0880*/  @!P2 IADD3 R12, R12, 0x1, RZ ;  /* 0x000000010c0ca810 */ /* 0x000fe20007ffe0ff */
[----:B------:R-:W-:Y:S01]  /*0890*/  IMAD R14, R22, c[0x0][0x1a8], RZ ;  /* 0x00006a00160e7a24 */ /* 0x000fe200078e02ff */
[----:B------:R-:W-:Y:S01]  /*08a0*/  ISETP.GE.U32.AND P0, PT, R10, R23, PT ;  /* 0x000000170a00720c */ /* 0x000fe20003f06070 */
[----:B------:R-:W-:Y:S01]  /*08b0*/  IMAD.MOV.U32 R2, RZ, RZ, R6 ;  /* 0x000000ffff027224 */ /* 0x000fe200078e0006 */
[----:B------:R-:W-:Y:S01]  /*08c0*/  ISETP.NE.AND P2, PT, RZ, c[0x0][0x1c8], PT ;  /* 0x00007200ff007a0c */ /* 0x000fe20003f45270 */
[----:B------:R-:W-:Y:S02]  /*08d0*/  IMAD.IADD R9, R9, 0x1, R13 ;  /* 0x0000000109097824 */ /* 0x000fe400078e020d */
[----:B------:R-:W-:-:S02]  /*08e0*/  IMAD R14, R26, c[0x0][0x1ac], R14 ;  /* 0x00006b001a0e7a24 */ /* 0x000fc400078e020e */
[----:B------:R-:W-:-:S04]  /*08f0*/  IMAD.WIDE.U32 R6, R26, c[0x0][0x1a8], R4 ;  /* 0x00006a001a067a25 */ /* 0x000fc800078e0004 */
[C---:B------:R-:W-:Y:S02]  /*0900*/  IMAD R13, R25.reuse, c[0x0][0x180], RZ ;  /* 0x00006000190d7a24 */ /* 0x040fe400078e02ff */
[----:B------:R-:W-:Y:S01]  /*0910*/  IMAD R0, R25, c[0x0][0x188], RZ ;  /* 0x0000620019007a24 */ /* 0x000fe200078e02ff */
[----:B------:R-:W-:Y:S01]  /*0920*/  @P0 IADD3 R12, R12, 0x1, RZ ;  /* 0x000000010c0c0810 */ /* 0x000fe20007ffe0ff */
[----:B------:R-:W-:-:S04]  /*0930*/  IMAD.WIDE.U32 R4, R24, c[0x0][0x180], R2 ;  /* 0x0000600018047a25 */ /* 0x000fc800078e0002 */
[----:B------:R-:W-:Y:S02]  /*0940*/  IMAD.IADD R3, R7, 0x1, R14 ;  /* 0x0000000107037824 */ /* 0x000fe400078e020e */
[C---:B------:R-:W-:Y:S02]  /*0950*/  IMAD R13, R24.reuse, c[0x0][0x184], R13 ;  /* 0x00006100180d7a24 */ /* 0x040fe400078e020d */
[----:B------:R-:W-:Y:S02]  /*0960*/  IMAD R7, R24, c[0x0][0x18c], R0 ;  /* 0x0000630018077a24 */ /* 0x000fe400078e0200 */
[----:B------:R-:W-:Y:S02]  /*0970*/  IMAD R0, R29, c[0x0][0x190], RZ ;  /* 0x000064001d007a24 */ /* 0x000fe400078e02ff */
[----:B------:R-:W-:Y:S02]  /*0980*/  IMAD.MOV.U32 R2, RZ, RZ, R6 ;  /* 0x000000ffff027224 */ /* 0x000fe400078e0006 */
[----:B------:R-:W-:-:S02]  /*0990*/  IMAD.IADD R11, R5, 0x1, R13 ;  /* 0x00000001050b7824 */ /* 0x000fc400078e020d */
[----:B------:R-:W-:Y:S02]  /*09a0*/  IMAD.MOV.U32 R10, RZ, RZ, R4 ;  /* 0x000000ffff0a7224 */ /* 0x000fe400078e0004 */
[C---:B------:R-:W-:Y:S02]  /*09b0*/  IMAD R0, R28.reuse, c[0x0][0x194], R0 ;  /* 0x000065001c007a24 */ /* 0x040fe400078e0200 */
[----:B------:R-:W-:-:S04]  /*09c0*/  IMAD.WIDE.U32 R4, R28, c[0x0][0x190], R2 ;  /* 0x000064001c047a25 */ /* 0x000fc800078e0002 */
[----:B------:R-:W-:Y:S01]  /*09d0*/  IMAD.IADD R3, R5, 0x1, R0 ;  /* 0x0000000105037824 */ /* 0x000fe200078e0200 */
[----:B------:R-:W-:Y:S01]  /*09e0*/  LEA R2, P0, R4, c[0x0][0x160], 0x1 ;  /* 0x0000580004027a11 */ /* 0x000fe200078008ff */
[----:B------:R-:W-:Y:S01]  /*09f0*/  IMAD.MOV.U32 R0, RZ, RZ, R12 ;  /* 0x000000ffff007224 */ /* 0x000fe200078e000c */
[----:B------:R-:W-:Y:S01]  /*0a00*/  SHF.R.S32.HI R12, RZ, 0x1f, R55 ;  /* 0x0000001fff0c7819 */ /* 0x000fe20000011437 */
[----:B------:R-:W-:Y:S01]  /*0a10*/  IMAD.WIDE.U32 R8, R24, c[0x0][0x188], R8 ;  /* 0x0000620018087a25 */ /* 0x000fe200078e0008 */
[----:B------:R-:W-:-:S03]  /*0a20*/  LEA.HI.X R3, R4, c[0x0][0x164], R3, 0x1, P0 ;  /* 0x0000590004037a11 */ /* 0x000fc600000f0c03 */
[----:B------:R-:W-:Y:S01]  /*0a30*/  @!P1 IMAD.MOV R0, RZ, RZ, -R0 ;  /* 0x000000ffff009224 */ /* 0x000fe200078e0a00 */
[----:B------:R-:W-:Y:S01]  /*0a40*/  @!P2 LOP3.LUT R0, RZ, c[0x0][0x1c8], RZ, 0x33, !PT ;  /* 0x00007200ff00aa12 */ /* 0x000fe200078e33ff */
[----:B------:R-:W-:Y:S02]  /*0a50*/  IMAD.IADD R7, R9, 0x1, R7 ;  /* 0x0000000109077824 */ /* 0x000fe400078e0207 */
[----:B------:R-:W-:Y:S01]  /*0a60*/  IMAD.SHL.U32 R218, R16, 0x2, RZ ;  /* 0x0000000210da7824 */ /* 0x000fe200078e00ff */
[----:B------:R-:W-:Y:S01]  /*0a70*/  SHF.R.S32.HI R9, RZ, 0x1f, R0 ;  /* 0x0000001fff097819 */ /* 0x000fe20000011400 */
[----:B------:R-:W-:Y:S02]  /*0a80*/  IMAD.MOV.U32 R6, RZ, RZ, R8 ;  /* 0x000000ffff067224 */ /* 0x000fe400078e0008 */
[----:B------:R-:W-:Y:S01]  /*0a90*/  IMAD.WIDE.U32 R248, R0, c[0x0][0x1b0], R10 ;  /* 0x00006c0000f87a25 */ /* 0x000fe200078e000a */
[----:B------:R1:W-:Y:S03]  /*0aa0*/  LDGSTS.E.BYPASS.LTC128B.128 [R218], [R2.64] ;  /* 0x0000000002da7fae */ /* 0x0003e6000b901d4a */
[----:B------:R-:W-:-:S02]  /*0ab0*/  IMAD R8, R9, c[0x0][0x1b0], RZ ;  /* 0x00006c0009087a24 */ /* 0x000fc400078e02ff */
[----:B------:R-:W-:Y:S02]  /*0ac0*/  IMAD R10, R55, UR7, RZ ;  /* 0x00000007370a7c24 */ /* 0x000fe4000f8e02ff */
[----:B------:R-:W-:Y:S02]  /*0ad0*/  IMAD R8, R0, c[0x0][0x1b4], R8 ;  /* 0x00006d0000087a24 */ /* 0x000fe400078e0208 */
[----:B------:R-:W-:Y:S02]  /*0ae0*/  IMAD.MOV.U32 R244, RZ, RZ, R248 ;  /* 0x000000fffff47224 */ /* 0x000fe400078e00f8 */
[----:B------:R-:W-:Y:S02]  /*0af0*/  IMAD.IADD R245, R249, 0x1, R8 ;  /* 0x00000001f9f57824 */ /* 0x000fe400078e0208 */
[----:B------:R-:W-:Y:S02]  /*0b00*/  IMAD R8, R12, UR8, R10 ;  /* 0x000000080c087c24 */ /* 0x000fe4000f8e020a */
[----:B------:R-:W-:-:S02]  /*0b10*/  IMAD R9, R9, c[0x0][0x1b8], RZ ;  /* 0x00006e0009097a24 */ /* 0x000fc400078e02ff */
[----:B------:R-:W-:Y:S02]  /*0b20*/  IMAD R13, R12, c[0x0][0x1a0], RZ ;  /* 0x000068000c0d7a24 */ /* 0x000fe400078e02ff */
[C---:B------:R-:W-:Y:S02]  /*0b30*/  IMAD R12, R0.reuse, c[0x0][0x1bc], R9 ;  /* 0x00006f00000c7a24 */ /* 0x040fe400078e0209 */
[----:B------:R-:W-:-:S04]  /*0b40*/  IMAD.WIDE.U32 R246, R0, c[0x0][0x1b8], R6 ;  /* 0x00006e0000f67a25 */ /* 0x000fc800078e0006 */
[----:B------:R-:W-:Y:S01]  /*0b50*/  IMAD.WIDE.U32 R10, R55, c[0x0][0x1a0], RZ ;  /* 0x00006800370a7a25 */ /* 0x000fe200078e00ff */
[----:B-1----:R-:W-:-:S03]  /*0b60*/  IADD3 R2, P0, R2, UR13, RZ ;  /* 0x0000000d02027c10 */ /* 0x002fc6000ff1e0ff */
[----:B------:R-:W-:Y:S01]  /*0b70*/  IMAD R13, R55, c[0x0][0x1a4], R13 ;  /* 0x00006900370d7a24 */ /* 0x000fe200078e020d */
[----:B------:R-:W-:Y:S01]  /*0b80*/  IADD3.X R3, R3, UR12, RZ, P0, !PT ;  /* 0x0000000c03037c10 */ /* 0x000fe200087fe4ff */
[----:B------:R-:W-:Y:S01]  /*0b90*/  IMAD.IADD R250, R247, 0x1, R12 ;  /* 0x00000001f7fa7824 */ /* 0x000fe200078e020c */
[----:B------:R-:W-:-:S03]  /*0ba0*/  IADD3 R4, P0, R2, UR13, RZ ;  /* 0x0000000d02047c10 */ /* 0x000fc6000ff1e0ff */
[----:B------:R1:W-:Y:S01]  /*0bb0*/  LDGSTS.E.BYPASS.LTC128B.128 [R218+0x800], [R2.64] ;  /* 0x0080000002da7fae */ /* 0x0003e2000b901d4a */
[----:B------:R-:W-:-:S05]  /*0bc0*/  IADD3.X R5, R3, UR12, RZ, P0, !PT ;  /* 0x0000000c03057c10 */ /* 0x000fca00087fe4ff */
[----:B------:R2:W-:Y:S01]  /*0bd0*/  LDGSTS.E.BYPASS.LTC128B.128 [R218+0x1000], [R4.64] ;  /* 0x0100000004da7fae */ /* 0x0005e2000b901d4a */
[----:B-1----:R-:W-:-:S04]  /*0be0*/  IMAD.WIDE.U32 R2, R55, UR8, R244 ;  /* 0x0000000837027c25 */ /* 0x002fc8000f8e00f4 */
[----:B------:R-:W-:Y:S01]  /*0bf0*/  IMAD.IADD R3, R3, 0x1, R8 ;  /* 0x0000000103037824 */ /* 0x000fe200078e0208 */
[----:B------:R-:W-:-:S04]  /*0c00*/  LEA R8, P0, R2, c[0x0][0x168], 0x1 ;  /* 0x00005a0002087a11 */ /* 0x000fc800078008ff */
[----:B------:R-:W-:Y:S01]  /*0c10*/  LEA.HI.X R9, R2, c[0x0][0x16c], R3, 0x1, P0 ;  /* 0x00005b0002097a11 */ /* 0x000fe200000f0c03 */
[----:B------:R-:W-:Y:S01]  /*0c20*/  IMAD.IADD R3, R11, 0x1, R13 ;  /* 0x000000010b037824 */ /* 0x000fe200078e020d */
[----:B------:R-:W-:Y:S01]  /*0c30*/  IADD3 R6, P0, R4, UR13, RZ ;  /* 0x0000000d04067c10 */ /* 0x000fe2000ff1e0ff */
[----:B------:R-:W-:Y:S01]  /*0c40*/  USHF.L.U64.HI UR13, UR4, UR6, UR5 ;  /* 0x00000006040d7299 */ /* 0x000fe20008010205 */
[----:B--2---:R-:W-:Y:S02]  /*0c50*/  IADD3 R4, P1, R8, UR9, RZ ;  /* 0x0000000908047c10 */ /* 0x004fe4000ff3e0ff */
[----:B------:R-:W-:Y:S01]  /*0c60*/  IADD3.X R7, R5, UR12, RZ, P0, !PT ;  /* 0x0000000c05077c10 */ /* 0x000fe200087fe4ff */
[----:B------:R-:W-:Y:S01]  /*0c70*/  ULDC.64 UR4, c[0x0][0x1a0] ;  /* 0x0000680000047ab9 */ /* 0x000fe20000000a00 */
[----:B------:R-:W-:Y:S01]  /*0c80*/  LEA R0, P0, R10, R246, 0x7 ;  /* 0x000000f60a007211 */ /* 0x000fe200078038ff */
[----:B------:R-:W-:Y:S01]  /*0c90*/  USHF.L.U32 UR12, UR4, 0x6, URZ ;  /* 0x00000006040c7899 */ /* 0x000fe2000800063f */
[----:B------:R-:W-:Y:S01]  /*0ca0*/  IADD3.X R5, R9, UR13, RZ, P1, !PT ;  /* 0x0000000d09057c10 */ /* 0x000fe20008ffe4ff */
[----:B------:R1:W-:Y:S01]  /*0cb0*/  LDGSTS.E.BYPASS.LTC128B.128 [R218+0x1800], [R6.64] ;  /* 0x0180000006da7fae */ /* 0x0003e2000b901d4a */
[----:B------:R-:W-:Y:S01]  /*0cc0*/  IADD3 R2, P1, R4, UR9, RZ ;  /* 0x0000000904027c10 */ /* 0x000fe2000ff3e0ff */
[----:B------:R-:W-:Y:S01]  /*0cd0*/  USHF.L.U64.HI UR5, UR4, UR6, UR5 ;  /* 0x0000000604057299 */ /* 0x000fe20008010205 */
[----:B------:R-:W-:Y:S01]  /*0ce0*/  LEA.HI.X R10, R10, R250, R3, 0x7, P0 ;  /* 0x000000fa0a0a7211 */ /* 0x000fe200000f3c03 */
[----:B------:R2:W-:Y:S01]  /*0cf0*/  LDGSTS.E.BYPASS.LTC128B.128 [R218+0x2000], [R8.64] ;  /* 0x0200000008da7fae */ /* 0x0005e2000b901d4a */
[----:B------:R-:W-:-:S03]  /*0d00*/  IADD3.X R3, R5, UR13, RZ, P1, !PT ;  /* 0x0000000d05037c10 */ /* 0x000fc60008ffe4ff */
[----:B------:R3:W-:Y:S04]  /*0d10*/  LDGSTS.E.BYPASS.LTC128B.128 [R218+0x2800], [R4.64] ;  /* 0x0280000004da7fae */ /* 0x0007e8000b901d4a */
[----:B------:R4:W-:Y:S01]  /*0d20*/  LDGSTS.E.BYPASS.LTC128B.128 [R218+0x3000], [R2.64] ;  /* 0x0300000002da7fae */ /* 0x0009e2000b901d4a */
[----:B-1----:R-:W-:-:S04]  /*0d30*/  IADD3 R6, P0, R2, UR9, RZ ;  /* 0x0000000902067c10 */ /* 0x002fc8000ff1e0ff */
[----:B------:R-:W-:Y:S01]  /*0d40*/  IADD3.X R7, R3, UR13, RZ, P0, !PT ;  /* 0x0000000d03077c10 */ /* 0x000fe200087fe4ff */
[C---:B--2---:R-:W-:Y:S02]  /*0d50*/  IMAD R8, R18.reuse, 0x8, R20 ;  /* 0x0000000812087824 */ /* 0x044fe400078e0214 */
[----:B---3--:R-:W-:Y:S02]  /*0d60*/  IMAD.SHL.U32 R4, R21, 0x20, RZ ;  /* 0x0000002015047824 */ /* 0x008fe400078e00ff */
[----:B------:R1:W-:Y:S01]  /*0d70*/  LDGSTS.E.BYPASS.LTC128B.128 [R218+0x3800], [R6.64] ;  /* 0x0380000006da7fae */ /* 0x0003e2000b901d4a */
[----:B------:R-:W-:Y:S01]  /*0d80*/  IMAD.SHL.U32 R5, R18, 0x8, RZ ;  /* 0x0000000812057824 */ /* 0x000fe200078e00ff */
[----:B----4-:R-:W-:Y:S02]  /*0d90*/  LEA R2, P0, R0, c[0x0][0x170], 0x1 ;  /* 0x00005c0000027a11 */ /* 0x010fe400078008ff */
[----:B------:R-:W0:Y:S01]  /*0da0*/  LDGDEPBAR ;  /* 0x00000000000079af */ /* 0x000e220000000000 */
[----:B------:R-:W-:-:S02]  /*0db0*/  LOP3.LUT R53, R4, 0xffffff00, RZ, 0xc0, !PT ;  /* 0xffffff0004357812 */ /* 0x000fc400078ec0ff */
[----:B------:R-:W-:Y:S01]  /*0dc0*/  LEA.HI.X R3, R0, c[0x0][0x174], R10, 0x1, P0 ;  /* 0x00005d0000037a11 */ /* 0x000fe200000f0c0a */
[----:B------:R-:W-:Y:S01]  /*0dd0*/  IMAD.SHL.U32 R0, R48, 0x40, RZ ;  /* 0x0000004030007824 */ /* 0x000fe200078e00ff */
[----:B------:R-:W-:Y:S01]  /*0de0*/  IADD3 R4, P0, R2, UR12, RZ ;  /* 0x0000000c02047c10 */ /* 0x000fe2000ff1e0ff */
[----:B------:R-:W-:-:S03]  /*0df0*/  IMAD R175, R108, 0x20, R53 ;  /* 0x000000206caf7824 */ /* 0x000fc600078e0235 */
[----:B------:R-:W-:-:S04]  /*0e00*/  LOP3.LUT R0, R0, 0xc0, RZ, 0xc0, !PT ;  /* 0x000000c000007812 */ /* 0x000fc800078ec0ff */
[----:B-1----:R-:W-:Y:S01]  /*0e10*/  LOP3.LUT R7, R0, 0x8, R5, 0xf8, !PT ;  /* 0x0000000800077812 */ /* 0x002fe200078ef805 */
[----:B------:R-:W-:-:S04]  /*0e20*/  DEPBAR.LE SB0, 0x0 ;  /* 0x000080000000791a */ /* 0x000fc80000000000 */
[----:B------:R-:W-:Y:S01]  /*0e30*/  BAR.SYNC.DEFER_BLOCKING 0x0 ;  /* 0x0000000000007b1d */ /* 0x000fe20000010000 */
[----:B------:R-:W-:Y:S01]  /*0e40*/  SHF.R.U32.HI R6, RZ, 0x3, R0 ;  /* 0x00000003ff067819 */ /* 0x000fe20000011600 */
[----:B------:R-:W-:Y:S02]  /*0e50*/  IMAD R5, R54, 0x200, R53 ;  /* 0x0000020036057824 */ /* 0x000fe400078e0235 */
[----:B------:R-:W-:Y:S01]  /*0e60*/  IMAD.U32 R0, R8, 0x20, R15 ;  /* 0x0000002008007824 */ /* 0x000fe200078e000f */
[----:B------:R-:W-:Y:S01]  /*0e70*/  LOP3.LUT R144, R7, R6, RZ, 0x3c, !PT ;  /* 0x0000000607907212 */ /* 0x000fe200078e3cff */
[----:B------:R-:W-:Y:S01]  /*0e80*/  IMAD R9, R108, 0x20, R5 ;  /* 0x000000206c097824 */ /* 0x000fe200078e0205 */
[----:B------:R-:W-:Y:S02]  /*0e90*/  IADD3 R6, P1, R4, UR12, RZ ;  /* 0x0000000c04067c10 */ /* 0x000fe4000ff3e0ff */
[----:B------:R-:W-:Y:S02]  /*0ea0*/  IADD3.X R5, R3, UR5, RZ, P0, !PT ;  /* 0x0000000503057c10 */ /* 0x000fe400087fe4ff */
[----:B------:R-:W-:-:S02]  /*0eb0*/  IADD3 R8, P0, R6, UR12, RZ ;  /* 0x0000000c06087c10 */ /* 0x000fc4000ff1e0ff */
[----:B------:R-:W-:Y:S02]  /*0ec0*/  IADD3.X R7, R5, UR5, RZ, P1, !PT ;  /* 0x0000000505077c10 */ /* 0x000fe40008ffe4ff */
[----:B------:R-:W-:Y:S02]  /*0ed0*/  LOP3.LUT P1, RZ, R48, 0x2, RZ, 0xc0, !PT ;  /* 0x0000000230ff7812 */ /* 0x000fe4000782c0ff */
[----:B------:R-:W-:-:S04]  /*0ee0*/  LEA R206, R0, 0x2000, 0x1 ;  /* 0x0000200000ce7811 */ /* 0x000fc800078e08ff */
[----:B------:R-:W-:Y:S01]  /*0ef0*/  IADD3 R209, R206, 0x20, RZ ;  /* 0x00000020ced17810 */ /* 0x000fe20007ffe0ff */
[----:B------:R-:W-:Y:S01]  /*0f00*/  @!PT LDS RZ, [RZ] ;  /* 0x00000000fffff984 */ /* 0x000fe20000000800 */
[----:B------:R-:W-:Y:S01]  /*0f10*/  @!PT LDS RZ, [RZ] ;  /* 0x00000000fffff984 */ /* 0x000fe20000000800 */
[----:B------:R-:W-:Y:S01]  /*0f20*/  @!PT LDS RZ, [RZ] ;  /* 0x00000000fffff984 */ /* 0x000fe20000000800 */
[----:B------:R1:W-:Y:S04]  /*0f30*/  LDGSTS.E.BYPASS.LTC128B.128 [R218+0x4000], [R2.64] ;  /* 0x0400000002da7fae */ /* 0x0003e8000b901d4a */
[----:B------:R2:W-:Y:S04]  /*0f40*/  LDGSTS.E.BYPASS.LTC128B.128 [R218+0x4800], [R4.64] ;  /* 0x0480000004da7fae */ /* 0x0005e8000b901d4a */
[----:B------:R2:W-:Y:S01]  /*0f50*/  LDGSTS.E.BYPASS.LTC128B.128 [R218+0x5000], [R6.64] ;  /* 0x0500000006da7fae */ /* 0x0005e2000b901d4a */
[----:B-1----:R-:W-:Y:S01]  /*0f60*/  IMAD.IADD R2, R144, 0x1, R9 ;  /* 0x0000000190027824 */ /* 0x002fe200078e0209 */
[----:B------:R-:W-:Y:S01]  /*0f70*/  IADD3.X R9, R7, UR5, RZ, P0, !PT ;  /* 0x0000000507097c10 */ /* 0x000fe200087fe4ff */
[----:B------:R-:W-:Y:S01]  /*0f80*/  IMAD.SHL.U32 R3, R0, 0x2, RZ ;  /* 0x0000000200037824 */ /* 0x000fe200078e00ff */
[----:B------:R-:W-:Y:S01]  /*0f90*/  LOP3.LUT P0, RZ, R17, 0x2, RZ, 0xc0, !PT ;  /* 0x0000000211ff7812 */ /* 0x000fe2000780c0ff */
[----:B------:R-:W-:-:S02]  /*0fa0*/  IMAD.SHL.U32 R207, R2, 0x2, RZ ;  /* 0x0000000202cf7824 */ /* 0x000fc400078e00ff */
[----:B------:R1:W-:Y:S01]  /*0fb0*/  LDGSTS.E.BYPASS.LTC128B.128 [R218+0x5800], [R8.64] ;  /* 0x0580000008da7fae */ /* 0x0003e2000b901d4a */
[----:B------:R-:W-:-:S03]  /*0fc0*/  IMAD.MOV.U32 R2, RZ, RZ, 0x20 ;  /* 0x00000020ff027424 */ /* 0x000fc600078e00ff */
[----:B------:R-:W-:Y:S02]  /*0fd0*/  LDSM.16.M88.4 R12, [R3+0x2000] ;  /* 0x00200000030c783b */ /* 0x000fe40000000200 */
[----:B------:R-:W-:Y:S02]  /*0fe0*/  SEL R0, R2, 0xffffffe0, !P1 ;  /* 0xffffffe002007807 */ /* 0x000fe40004800000 */
[----:B--2---:R-:W2:Y:S01]  /*0ff0*/  LDSM.16.M88.4 R4, [R207+0x1000] ;  /* 0x00100000cf04783b */ /* 0x004ea20000000200 */
[----:B------:R-:W-:Y:S02]  /*1000*/  LOP3.LUT R2, R81, 0xffffffe0, RZ, 0xc0, !PT ;  /* 0xffffffe051027812 */ /* 0x000fe400078ec0ff */
[----:B------:R-:W-:Y:S01]  /*1010*/  IMAD.IADD R208, R207, 0x1, R0 ;  /* 0x00000001cfd07824 */ /* 0x000fe200078e0200 */
[----:B------:R-:W3:Y:S01]  /*1020*/  LDSM.16.M88.4 R44, [R3+0x2400] ;  /* 0x00240000032c783b */ /* 0x000ee20000000200 */
[----:B------:R-:W-:Y:S01]  /*1030*/  @P0 IADD3 R209, R206, -0x20, RZ ;  /* 0xffffffe0ced10810 */ /* 0x000fe20007ffe0ff */
[----:B------:R-:W-:-:S02]  /*1040*/  IMAD.IADD R2, R80, 0x1, -R2 ;  /* 0x0000000150027824 */ /* 0x000fc400078e0a02 */
[----:B------:R-:W4:Y:S01]  /*1050*/  LDSM.16.M88.4 R40, [R3+0x2800] ;  /* 0x002800000328783b */ /* 0x000f220000000200 */
[C---:B------:R-:W-:Y:S02]  /*1060*/  IADD3 R216, R209.reuse, 0x400, RZ ;  /* 0x00000400d1d87810 */ /* 0x040fe40007ffe0ff */
[C---:B------:R-:W-:Y:S01]  /*1070*/  IADD3 R211, R209.reuse, 0x1800, RZ ;  /* 0x00001800d1d37810 */ /* 0x040fe20007ffe0ff */
[----:B------:R-:W5:Y:S01]  /*1080*/  LDSM.16.M88.4 R36, [R3+0x2c00] ;  /* 0x002c00000324783b */ /* 0x000f620000000200 */
[----:B------:R-:W-:-:S03]  /*1090*/  IADD3 R210, R209, 0x1c00, RZ ;  /* 0x00001c00d1d27810 */ /* 0x000fc60007ffe0ff */
[----:B------:R-:W3:Y:S04]  /*10a0*/  LDSM.16.M88.4 R32, [R3+0x3000] ;  /* 0x003000000320783b */ /* 0x000ee80000000200 */
[----:B------:R-:W4:Y:S04]  /*10b0*/  LDSM.16.M88.4 R28, [R3+0x3400] ;  /* 0x00340000031c783b */ /* 0x000f280000000200 */
[----:B------:R-:W4:Y:S04]  /*10c0*/  LDSM.16.M88.4 R24, [R3+0x3800] ;  /* 0x003800000318783b */ /* 0x000f280000000200 */
[----:B------:R5:W4:Y:S04]  /*10d0*/  LDSM.16.M88.4 R20, [R3+0x3c00] ;  /* 0x003c00000314783b */ /* 0x000b280000000200 */
[----:B-1----:R-:W1:Y:S04]  /*10e0*/  LDSM.16.M88.4 R8, [R207] ;  /* 0x00000000cf08783b */ /* 0x002e680000000200 */
[----:B------:R-:W-:Y:S04]  /*10f0*/  LDSM.16.M88.4 R16, [R208] ;  /* 0x00000000d010783b */ /* 0x000fe80000000200 */
[----:B------:R-:W1:Y:S01]  /*1100*/  LDSM.16.M88.4 R68, [R209+0x400] ;  /* 0x00040000d144783b */ /* 0x000e620000000200 */
[C---:B--2---:R-:W-:Y:S03]  /*1110*/  HMMA.16816.F32 R60, R4.reuse, R12, RZ ;  /* 0x0000000c043c723c */ /* 0x044fe600000018ff */
[----:B------:R-:W2:Y:S04]  /*1120*/  LDSM.16.M88.4 R48, [R209] ;  /* 0x00000000d130783b */ /* 0x000ea80000000200 */
[----:B------:R-:W-:Y:S01]  /*1130*/  LDSM.16.M88.4 R84, [R209+0x800] ;  /* 0x00080000d154783b */ /* 0x000fe20000000200 */
[----:B------:R-:W-:Y:S01]  /*1140*/  HMMA.16816.F32 R72, R4, R14, RZ ;  /* 0x0000000e0448723c */ /* 0x000fe200000018ff */
[----:B-----5:R-:W-:-:S02]  /*1150*/  SHF.R.S32.HI R3, RZ, 0x1f, R2 ;  /* 0x0000001fff037819 */ /* 0x020fc40000011402 */
[----:B------:R-:W-:Y:S02]  /*1160*/  LDSM.16.M88.4 R88, [R209+0xc00] ;  /* 0x000c0000d158783b */ /* 0x000fe40000000200 */
[----:B------:R-:W-:Y:S02]  /*1170*/  LEA.HI R2, R3, R2, RZ, 0x2 ;  /* 0x0000000203027211 */ /* 0x000fe400078f10ff */
[----:B------:R-:W0:Y:S01]  /*1180*/  LDGDEPBAR ;  /* 0x00000000000079af */ /* 0x000e220000000000 */
[----:B---3--:R-:W-:Y:S01]  /*1190*/  HMMA.16816.F32 R64, R4, R44, RZ ;  /* 0x0000002c0440723c */ /* 0x008fe200000018ff */
[----:B------:R-:W-:Y:S02]  /*11a0*/  SHF.R.S32.HI R3, RZ, 0x1f, R81 ;  /* 0x0000001fff037819 */ /* 0x000fe40000011451 */
[----:B------:R-:W-:Y:S02]  /*11b0*/  SHF.R.S32.HI R83, RZ, 0x2, R2 ;  /* 0x00000002ff537819 */ /* 0x000fe40000011402 */
[----:B------:R-:W-:-:S03]  /*11c0*/  LEA.HI R3, R3, R54, RZ, 0x2 ;  /* 0x0000003603037211 */ /* 0x000fc600078f10ff */
[C---:B----4-:R-:W-:Y:S01]  /*11d0*/  HMMA.16816.F32 R160, R4.reuse, R40, RZ ;  /* 0x0000002804a0723c */ /* 0x050fe200000018ff */
[----:B------:R-:W-:Y:S07]  /*11e0*/  STL [R1+0x10], R83 ;  /* 0x0000105301007387 */ /* 0x000fee0000100800 */
[C---:B------:R-:W-:Y:S08]  /*11f0*/  HMMA.16816.F32 R176, R4.reuse, R36, RZ ;  /* 0x0000002404b0723c */ /* 0x040ff000000018ff */
        /* <DEDUP_REMOVED lines=10> */
[----:B------:R-:W-:Y:S08]  /*12a0*/  HMMA.16816.F32 R240, R4, R22, RZ ;  /* 0x0000001604f0723c */ /* 0x000ff000000018ff */
[C---:B-1----:R-:W-:Y:S08]  /*12b0*/  HMMA.16816.F32 R4, R8.reuse, R44, RZ ;  /* 0x0000002c0804723c */ /* 0x042ff000000018ff */
[C---:B------:R-:W-:Y:S08]  /*12c0*/  HMMA.16816.F32 R76, R8.reuse, R14, RZ ;  /* 0x0000000e084c723c */ /* 0x040ff000000018ff */
[C---:B------:R-:W-:Y:S01]  /*12d0*/  HMMA.16816.F32 R56, R8.reuse, R12, RZ ;  /* 0x0000000c0838723c */ /* 0x040fe200000018ff */
[----:B------:R-:W1:Y:S07]  /*12e0*/  LDSM.16.M88.4 R12, [R208+0x1000] ;  /* 0x00100000d00c783b */ /* 0x000e6e0000000200 */
[C---:B------:R-:W-:Y:S08]  /*12f0*/  HMMA.16816.F32 R140, R8.reuse, R20, RZ ;  /* 0x00000014088c723c */ /* 0x040ff000000018ff */
[----:B------:R-:W-:Y:S08]  /*1300*/  HMMA.16816.F32 R224, R8, R22, RZ ;  /* 0x0000001608e0723c */ /* 0x000ff000000018ff */
[----:B------:R-:W-:Y:S07]  /*1310*/  HMMA.16816.F32 R20, R16, R68, R4 ;  /* 0x000000441014723c */ /* 0x000fee0000001804 */
[----:B------:R-:W-:Y:S01]  /*1320*/  IMAD R4, R54, 0x10, R82 ;  /* 0x0000001036047824 */ /* 0x000fe200078e0252 */
[----:B------:R-:W-:Y:S01]  /*1330*/  HMMA.16816.F32 R96, R8, R32, RZ ;  /* 0x000000200860723c */ /* 0x000fe200000018ff */
[----:B------:R-:W-:-:S03]  /*1340*/  IMAD.SHL.U32 R5, R80, 0x2, RZ ;  /* 0x0000000250057824 */ /* 0x000fc600078e00ff */
[----:B------:R-:W-:Y:S02]  /*1350*/  IADD3 R2, R4, 0x1, R83 ;  /* 0x0000000104027810 */ /* 0x000fe40007ffe053 */
[----:B------:R-:W-:Y:S01]  /*1360*/  LDSM.16.M88.4 R80, [R209+0x1000] ;  /* 0x00100000d150783b */ /* 0x000fe20000000200 */
[----:B------:R-:W-:Y:S01]  /*1370*/  LOP3.LUT R5, R5, 0x6, RZ, 0xc0, !PT ;  /* 0x0000000605057812 */ /* 0x000fe200078ec0ff */
[----:B------:R-:W-:Y:S01]  /*1380*/  HMMA.16816.F32 R116, R8, R34, RZ ;  /* 0x000000220874723c */ /* 0x000fe200000018ff */
[----:B------:R-:W-:Y:S02]  /*1390*/  LOP3.LUT R4, R3, 0xfffffffc, RZ, 0xc0, !PT ;  /* 0xfffffffc03047812 */ /* 0x000fe400078ec0ff */
[----:B------:R-:W-:Y:S01]  /*13a0*/  IADD3 R3, R52, -c[0x0][0x214], R2 ;  /* 0x8000850034037a10 */ /* 0x000fe20007ffe002 */
[----:B------:R-:W-:Y:S02]  /*13b0*/  IMAD R2, R55, 0x80, R5 ;  /* 0x0000008037027824 */ /* 0x000fe400078e0205 */
[----:B------:R-:W-:Y:S01]  /*13c0*/  IMAD.IADD R5, R54, 0x1, -R4 ;  /* 0x0000000136057824 */ /* 0x000fe200078e0a04 */
[----:B------:R-:W-:Y:S01]  /*13d0*/  IADD3 R4, R3, c[0x0][0x2e8], RZ ;  /* 0x0000ba0003047a10 */ /* 0x000fe20007ffe0ff */
[----:B--2---:R-:W-:Y:S01]  /*13e0*/  HMMA.16816.F32 R32, R16, R50, R76 ;  /* 0x000000321020723c */ /* 0x004fe2000000184c */
[----:B------:R-:W2:Y:S01]  /*13f0*/  LDSM.16.M88.4 R76, [R209+0x1400] ;  /* 0x00140000d14c783b */ /* 0x000ea20000000200 */
[----:B------:R-:W-:-:S02]  /*1400*/  IADD3 R44, R2, 0x1, RZ ;  /* 0x00000001022c7810 */ /* 0x000fc40007ffe0ff */
[----:B------:R-:W-:Y:S01]  /*1410*/  IMNMX R3, R4, R52, PT ;  /* 0x0000003404037217 */ /* 0x000fe20003800200 */
[----:B------:R3:W-:Y:S01]  /*1420*/  STL [R1+0x14], R5 ;  /* 0x0000140501007387 */ /* 0x0007e20000100800 */
[C---:B------:R-:W-:Y:S02]  /*1430*/  IADD3 R7, R2.reuse, 0x69, RZ ;  /* 0x0000006902077810 */ /* 0x040fe40007ffe0ff */
[----:B------:R-:W-:Y:S01]  /*1440*/  HMMA.16816.F32 R92, R8, R40, RZ ;  /* 0x00000028085c723c */ /* 0x000fe200000018ff */
[-C--:B------:R-:W-:Y:S02]  /*1450*/  ISETP.GE.AND P3, PT, R2, R3.reuse, PT ;  /* 0x000000030200720c */ /* 0x080fe40003f66270 */
[----:B------:R-:W-:Y:S02]  /*1460*/  ISETP.GE.AND P2, PT, R44, R3, PT ;  /* 0x000000032c00720c */ /* 0x000fe40003f46270 */
[----:B------:R-:W-:-:S03]  /*1470*/  IADD3 R6, R2, 0x70, RZ ;  /* 0x0000007002067810 */ /* 0x000fc60007ffe0ff */
[----:B------:R-:W-:Y:S01]  /*1480*/  HMMA.16816.F32 R104, R8, R42, RZ ;  /* 0x0000002a0868723c */ /* 0x000fe200000018ff */
[----:B------:R-:W-:-:S07]  /*1490*/  ISETP.GE.AND P4, PT, R6, R3, PT ;  /* 0x000000030600720c */ /* 0x000fce0003f86270 */
[----:B------:R-:W-:Y:S01]  /*14a0*/  HMMA.16816.F32 R40, R8, R36, RZ ;  /* 0x000000240828723c */ /* 0x000fe200000018ff */
[----:B---3--:R-:W-:-:S07]  /*14b0*/  IADD3 R5, R4, 0x8, RZ ;  /* 0x0000000804057810 */ /* 0x008fce0007ffe0ff */
[----:B------:R-:W-:Y:S01]  /*14c0*/  HMMA.16816.F32 R112, R8, R38, RZ ;  /* 0x000000260870723c */ /* 0x000fe200000018ff */
[----:B------:R-:W-:-:S04]  /*14d0*/  IMNMX R5, R5, R52, PT ;  /* 0x0000003405057217 */ /* 0x000fc80003800200 */
[----:B------:R-:W-:-:S03]  /*14e0*/  ISETP.GE.AND P1, PT, R2, R5, PT ;  /* 0x000000050200720c */ /* 0x000fc60003f26270 */
[----:B------:R-:W-:Y:S01]  /*14f0*/  HMMA.16816.F32 R100, R8, R46, RZ ;  /* 0x0000002e0864723c */ /* 0x000fe200000018ff */
[----:B------:R-:W-:-:S07]  /*1500*/  ISETP.GE.AND P0, PT, R44, R5, PT ;  /* 0x000000052c00720c */ /* 0x000fce0003f06270 */
[C---:B------:R-:W-:Y:S08]  /*1510*/  HMMA.16816.F32 R36, R8.reuse, R28, RZ ;  /* 0x0000001c0824723c */ /* 0x040ff000000018ff */
[C---:B------:R-:W-:Y:S08]  /*1520*/  HMMA.16816.F32 R124, R8.reuse, R30, RZ ;  /* 0x0000001e087c723c */ /* 0x040ff000000018ff */
[C---:B------:R-:W-:Y:S08]  /*1530*/  HMMA.16816.F32 R136, R8.reuse, R24, RZ ;  /* 0x000000180888723c */ /* 0x040ff000000018ff */
[----:B------:R-:W-:Y:S08]  /*1540*/  HMMA.16816.F32 R200, R8, R26, RZ ;  /* 0x0000001a08c8723c */ /* 0x000ff000000018ff */
[----:B------:R-:W-:Y:S07]  /*1550*/  HMMA.16816.F32 R8, R16, R48, R56 ;  /* 0x000000301008723c */ /* 0x000fee0000001838 */
[C---:B------:R-:W-:Y:S01]  /*1560*/  IADD3 R59, R2.reuse, 0x30, RZ ;  /* 0x00000030023b7810 */ /* 0x040fe20007ffe0ff */
[----:B-1----:R-:W-:Y:S01]  /*1570*/  HMMA.16816.F32 R132, R12, R50, R72 ;  /* 0x000000320c84723c */ /* 0x002fe20000001848 */
[C---:B------:R-:W-:Y:S01]  /*1580*/  IADD3 R58, R2.reuse, 0x31, RZ ;  /* 0x00000031023a7810 */ /* 0x040fe20007ffe0ff */
[----:B------:R-:W-:Y:S01]  /*1590*/  LDSM.16.M88.4 R72, [R209+0x1c00] ;  /* 0x001c0000d148783b */ /* 0x000fe20000000200 */
[----:B------:R-:W-:-:S02]  /*15a0*/  IADD3 R57, R2, 0x40, RZ ;  /* 0x0000004002397810 */ /* 0x000fc40007ffe0ff */
[C---:B------:R-:W-:Y:S02]  /*15b0*/  IADD3 R56, R2.reuse, 0x41, RZ ;  /* 0x0000004102387810 */ /* 0x040fe40007ffe0ff */
[C---:B------:R-:W-:Y:S01]  /*15c0*/  IADD3 R51, R2.reuse, 0x10, RZ ;  /* 0x0000001002337810 */ /* 0x040fe20007ffe0ff */
[----:B------:R-:W-:Y:S01]  /*15d0*/  HMMA.16816.F32 R28, R16, R84, R92 ;  /* 0x00000054101c723c */ /* 0x000fe2000000185c */
[----:B------:R-:W-:-:S07]  /*15e0*/  IADD3 R50, R2, 0x11, RZ ;  /* 0x0000001102327810 */ /* 0x000fce0007ffe0ff */
[----:B------:R-:W-:Y:S01]  /*15f0*/  FSEL R109, R8, -INF , !P3 ;  /* 0xff800000086d7808 */ /* 0x000fe20005800000 */
[----:B------:R-:W-:Y:S01]  /*1600*/  HMMA.16816.F32 R24, R16, R88, R40 ;  /* 0x000000581018723c */ /* 0x000fe20000001828 */
[----:B------:R-:W-:Y:S02]  /*1610*/  FSEL R108, R9, -INF , !P2 ;  /* 0xff800000096c7808 */ /* 0x000fe40005000000 */
[----:B------:R-:W-:Y:S02]  /*1620*/  FSEL R146, R10, -INF , !P1 ;  /* 0xff8000000a927808 */ /* 0x000fe40004800000 */
[----:B------:R-:W-:Y:S02]  /*1630*/  FSEL R156, R11, -INF , !P0 ;  /* 0xff8000000b9c7808 */ /* 0x000fe40004000000 */
[CC--:B------:R-:W-:Y:S01]  /*1640*/  ISETP.GE.AND P3, PT, R51.reuse, R3.reuse, PT ;  /* 0x000000033300720c */ /* 0x0c0fe20003f66270 */
[----:B------:R-:W-:Y:S01]  /*1650*/  HMMA.16816.F32 R152, R12, R48, R60 ;  /* 0x000000300c98723c */ /* 0x000fe2000000183c */
[----:B------:R-:W-:Y:S01]  /*1660*/  ISETP.GE.AND P2, PT, R50, R3, PT ;  /* 0x000000033200720c */ /* 0x000fe20003f46270 */
[----:B------:R-:W1:Y:S01]  /*1670*/  LDSM.16.M88.4 R60, [R209+0x1800] ;  /* 0x00180000d13c783b */ /* 0x000e620000000200 */
[----:B------:R-:W-:Y:S01]  /*1680*/  ISETP.GE.AND P1, PT, R51, R5, PT ;  /* 0x000000053300720c */ /* 0x000fe20003f26270 */
[----:B------:R-:W-:-:S04]  /*1690*/  DEPBAR.LE SB0, 0x0 ;  /* 0x000080000000791a */ /* 0x000fc80000000000 */
[----:B------:R-:W-:Y:S01]  /*16a0*/  ISETP.GE.AND P0, PT, R50, R5, PT ;  /* 0x000000053200720c */ /* 0x000fe20003f06270 */
[----:B--2---:R-:W-:Y:S01]  /*16b0*/  HMMA.16816.F32 R8, R16, R76, R36 ;  /* 0x0000004c1008723c */ /* 0x004fe20000001824 */
[----:B------:R-:W-:Y:S02]  /*16c0*/  FSEL R111, R20, -INF , !P3 ;  /* 0xff800000146f7808 */ /* 0x000fe40005800000 */
[----:B------:R-:W-:Y:S02]  /*16d0*/  FSEL R110, R21, -INF , !P2 ;  /* 0xff800000156e7808 */ /* 0x000fe40005000000 */
[----:B------:R-:W-:Y:S02]  /*16e0*/  FSEL R157, R22, -INF , !P1 ;  /* 0xff800000169d7808 */ /* 0x000fe40004800000 */
[----:B------:R-:W-:Y:S01]  /*16f0*/  FSEL R158, R23, -INF , !P0 ;  /* 0xff800000179e7808 */ /* 0x000fe20004000000 */
[----:B------:R-:W-:Y:S01]  /*1700*/  HMMA.16816.F32 R148, R12, R68, R64 ;  /* 0x000000440c94723c */ /* 0x000fe20000001840 */
[----:B------:R-:W-:-:S02]  /*1710*/  IADD3 R49, R2, 0x20, RZ ;  /* 0x0000002002317810 */ /* 0x000fc40007ffe0ff */
[----:B------:R-:W-:Y:S02]  /*1720*/  IADD3 R48, R2, 0x21, RZ ;  /* 0x0000002102307810 */ /* 0x000fe40007ffe0ff */
[CC--:B------:R-:W-:Y:S02]  /*1730*/  ISETP.GE.AND P3, PT, R49.reuse, R3.reuse, PT ;  /* 0x000000033100720c */ /* 0x0c0fe40003f66270 */
[C---:B------:R-:W-:Y:S01]  /*1740*/  ISETP.GE.AND P2, PT, R48.reuse, R3, PT ;  /* 0x000000033000720c */ /* 0x040fe20003f46270 */
[----:B------:R-:W-:Y:S01]  /*1750*/  HMMA.16816.F32 R20, R16, R80, R96 ;  /* 0x000000501014723c */ /* 0x000fe20000001860 */
[-C--:B------:R-:W-:Y:S02]  /*1760*/  ISETP.GE.AND P1, PT, R49, R5.reuse, PT ;  /* 0x000000053100720c */ /* 0x080fe40003f26270 */
[----:B------:R-:W-:Y:S02]  /*1770*/  ISETP.GE.AND P0, PT, R48, R5, PT ;  /* 0x000000053000720c */ /* 0x000fe40003f06270 */
[----:B------:R-:W-:-:S02]  /*1780*/  FSEL R120, R28, -INF , !P3 ;  /* 0xff8000001c787808 */ /* 0x000fc40005800000 */
[----:B------:R-:W-:Y:S01]  /*1790*/  FSEL R121, R29, -INF , !P2 ;  /* 0xff8000001d797808 */ /* 0x000fe20005000000 */
[C---:B------:R-:W-:Y:S01]  /*17a0*/  HMMA.16816.F32 R40, R16.reuse, R90, R112 ;  /* 0x0000005a1028723c */ /* 0x040fe20000001870 */
[----:B------:R-:W-:Y:S02]  /*17b0*/  FSEL R159, R30, -INF , !P1 ;  /* 0xff8000001e9f7808 */ /* 0x000fe40004800000 */
[----:B------:R-:W-:Y:S02]  /*17c0*/  FSEL R164, R31, -INF , !P0 ;  /* 0xff8000001fa47808 */ /* 0x000fe40004000000 */
[CC--:B------:R-:W-:Y:S02]  /*17d0*/  ISETP.GE.AND P3, PT, R59.reuse, R3.reuse, PT ;  /* 0x000000033b00720c */ /* 0x0c0fe40003f66270 */
[----:B------:R-:W-:Y:S01]  /*17e0*/  ISETP.GE.AND P2, PT, R58, R3, PT ;  /* 0x000000033a00720c */ /* 0x000fe20003f46270 */
[----:B------:R-:W-:Y:S01]  /*17f0*/  HMMA.16816.F32 R36, R16, R82, R116 ;  /* 0x000000521024723c */ /* 0x000fe20000001874 */
[----:B------:R-:W-:-:S02]  /*1800*/  ISETP.GE.AND P1, PT, R59, R5, PT ;  /* 0x000000053b00720c */ /* 0x000fc40003f26270 */
[----:B------:R-:W-:Y:S02]  /*1810*/  ISETP.GE.AND P0, PT, R58, R5, PT ;  /* 0x000000053a00720c */ /* 0x000fe40003f06270 */
[----:B------:R-:W-:Y:S02]  /*1820*/  FSEL R122, R24, -INF , !P3 ;  /* 0xff800000187a7808 */ /* 0x000fe40005800000 */
[----:B------:R-:W-:Y:S02]  /*1830*/  FSEL R123, R25, -INF , !P2 ;  /* 0xff800000197b7808 */ /* 0x000fe40005000000 */
[----:B------:R-:W-:Y:S02]  /*1840*/  FSEL R165, R26, -INF , !P1 ;  /* 0xff8000001aa57808 */ /* 0x000fe40004800000 */
[----:B------:R-:W-:Y:S02]  /*1850*/  FSEL R166, R27, -INF , !P0 ;  /* 0xff8000001ba67808 */ /* 0x000fe40004000000 */
[----:B------:R-:W-:-:S02]  /*1860*/  ISETP.GE.AND P3, PT, R57, R3, PT ;  /* 0x000000033900720c */ /* 0x000fc40003f66270 */
[C---:B------:R-:W-:Y:S02]  /*1870*/  ISETP.GE.AND P2, PT, R56.reuse, R3, PT ;  /* 0x000000033800720c */ /* 0x040fe40003f46270 */
[-C--:B------:R-:W-:Y:S02]  /*1880*/  ISETP.GE.AND P1, PT, R57, R5.reuse, PT ;  /* 0x000000053900720c */ /* 0x080fe40003f26270 */
[----:B------:R-:W-:Y:S02]  /*1890*/  ISETP.GE.AND P0, PT, R56, R5, PT ;  /* 0x000000053800720c */ /* 0x000fe40003f06270 */
[C---:B------:R-:W-:Y:S02]  /*18a0*/  IADD3 R65, R2.reuse, 0x50, RZ ;  /* 0x0000005002417810 */ /* 0x040fe40007ffe0ff */
[----:B------:R-:W-:Y:S02]  /*18b0*/  IADD3 R64, R2, 0x51, RZ ;  /* 0x0000005102407810 */ /* 0x000fe40007ffe0ff */
[----:B------:R-:W-:-:S02]  /*18c0*/  FSEL R128, R20, -INF , !P3 ;  /* 0xff80000014807808 */ /* 0x000fc40005800000 */
[----:B------:R-:W-:Y:S02]  /*18d0*/  FSEL R129, R21, -INF , !P2 ;  /* 0xff80000015817808 */ /* 0x000fe40005000000 */
[----:B------:R-:W-:Y:S02]  /*18e0*/  FSEL R173, R22, -INF , !P1 ;  /* 0xff80000016ad7808 */ /* 0x000fe40004800000 */
[----:B------:R-:W-:Y:S02]  /*18f0*/  FSEL R172, R23, -INF , !P0 ;  /* 0xff80000017ac7808 */ /* 0x000fe40004000000 */
[CC--:B------:R-:W-:Y:S01]  /*1900*/  ISETP.GE.AND P3, PT, R65.reuse, R3.reuse, PT ;  /* 0x000000034100720c */ /* 0x0c0fe20003f66270 */
[----:B------:R-:W-:Y:S01]  /*1910*/  HMMA.16816.F32 R20, R16, R70, R100 ;  /* 0x000000461014723c */ /* 0x000fe20000001864 */
[----:B------:R-:W-:Y:S02]  /*1920*/  ISETP.GE.AND P2, PT, R64, R3, PT ;  /* 0x000000034000720c */ /* 0x000fe40003f46270 */
[----:B------:R-:W-:-:S02]  /*1930*/  ISETP.GE.AND P1, PT, R65, R5, PT ;  /* 0x000000054100720c */ /* 0x000fc40003f26270 */
[----:B------:R-:W-:Y:S02]  /*1940*/  ISETP.GE.AND P0, PT, R64, R5, PT ;  /* 0x000000054000720c */ /* 0x000fe40003f06270 */
[----:B------:R-:W-:Y:S02]  /*1950*/  FSEL R130, R8, -INF , !P3 ;  /* 0xff80000008827808 */ /* 0x000fe40005800000 */
[----:B------:R-:W-:Y:S02]  /*1960*/  FSEL R131, R9, -INF , !P2 ;  /* 0xff80000009837808 */ /* 0x000fe40005000000 */
[----:B------:R-:W-:Y:S02]  /*1970*/  FSEL R167, R10, -INF , !P1 ;  /* 0xff8000000aa77808 */ /* 0x000fe40004800000 */
[----:B------:R-:W-:Y:S02]  /*1980*/  FSEL R174, R11, -INF , !P0 ;  /* 0xff8000000bae7808 */ /* 0x000fe40004000000 */
[----:B------:R-:W-:Y:S01]  /*1990*/  HMMA.16816.F32 R8, R16, R86, R104 ;  /* 0x000000561008723c */ /* 0x000fe20000001868 */
[----:B------:R-:W-:-:S02]  /*19a0*/  IADD3 R30, R2, 0x8, RZ ;  /* 0x00000008021e7810 */ /* 0x000fc40007ffe0ff */
[----:B------:R-:W-:Y:S02]  /*19b0*/  IADD3 R29, R2, 0x9, RZ ;  /* 0x00000009021d7810 */ /* 0x000fe40007ffe0ff */
[CC--:B------:R-:W-:Y:S02]  /*19c0*/  ISETP.GE.AND P3, PT, R30.reuse, R3.reuse, PT ;  /* 0x000000031e00720c */ /* 0x0c0fe40003f66270 */
[C---:B------:R-:W-:Y:S02]  /*19d0*/  ISETP.GE.AND P2, PT, R29.reuse, R3, PT ;  /* 0x000000031d00720c */ /* 0x040fe40003f46270 */
[-C--:B------:R-:W-:Y:S02]  /*19e0*/  ISETP.GE.AND P1, PT, R30, R5.reuse, PT ;  /* 0x000000051e00720c */ /* 0x080fe40003f26270 */
[----:B------:R-:W-:Y:S02]  /*19f0*/  ISETP.GE.AND P0, PT, R29, R5, PT ;  /* 0x000000051d00720c */ /* 0x000fe40003f06270 */
[----:B------:R-:W-:-:S02]  /*1a00*/  IADD3 R28, R2, 0x18, RZ ;  /* 0x00000018021c7810 */ /* 0x000fc40007ffe0ff */
[----:B------:R-:W-:Y:S02]  /*1a10*/  IADD3 R27, R2, 0x19, RZ ;  /* 0x00000019021b7810 */ /* 0x000fe40007ffe0ff */
[----:B------:R-:W-:Y:S02]  /*1a20*/  FSEL R67, R32, -INF , !P3 ;  /* 0xff80000020437808 */ /* 0x000fe40005800000 */
[----:B------:R-:W-:Y:S02]  /*1a30*/  FSEL R66, R33, -INF , !P2 ;  /* 0xff80000021427808 */ /* 0x000fe40005000000 */
[----:B------:R-:W-:Y:S02]  /*1a40*/  FSEL R104, R34, -INF , !P1 ;  /* 0xff80000022687808 */ /* 0x000fe40004800000 */
[----:B------:R-:W-:Y:S02]  /*1a50*/  FSEL R106, R35, -INF , !P0 ;  /* 0xff800000236a7808 */ /* 0x000fe40004000000 */
[-C--:B------:R-:W-:Y:S01]  /*1a60*/  ISETP.GE.AND P3, PT, R28, R3.reuse, PT ;  /* 0x000000031c00720c */ /* 0x080fe20003f66270 */
[----:B------:R-:W-:Y:S01]  /*1a70*/  HMMA.16816.F32 R32, R16, R78, R124 ;  /* 0x0000004e1020723c */ /* 0x000fe2000000187c */
[----:B------:R-:W-:-:S02]  /*1a80*/  ISETP.GE.AND P2, PT, R27, R3, PT ;  /* 0x000000031b00720c */ /* 0x000fc40003f46270 */
[-C--:B------:R-:W-:Y:S02]  /*1a90*/  ISETP.GE.AND P1, PT, R28, R5.reuse, PT ;  /* 0x000000051c00720c */ /* 0x080fe40003f26270 */
[----:B------:R-:W-:Y:S02]  /*1aa0*/  ISETP.GE.AND P0, PT, R27, R5, PT ;  /* 0x000000051b00720c */ /* 0x000fe40003f06270 */
[C---:B------:R-:W-:Y:S02]  /*1ab0*/  IADD3 R26, R2.reuse, 0x28, RZ ;  /* 0x00000028021a7810 */ /* 0x040fe40007ffe0ff */
[----:B------:R-:W-:Y:S02]  /*1ac0*/  IADD3 R25, R2, 0x29, RZ ;  /* 0x0000002902197810 */ /* 0x000fe40007ffe0ff */
[----:B------:R-:W-:Y:S02]  /*1ad0*/  FSEL R92, R20, -INF , !P3 ;  /* 0xff800000145c7808 */ /* 0x000fe40005800000 */
[----:B------:R-:W-:-:S02]  /*1ae0*/  FSEL R93, R21, -INF , !P2 ;  /* 0xff800000155d7808 */ /* 0x000fc40005000000 */
[----:B------:R-:W-:Y:S02]  /*1af0*/  FSEL R114, R22, -INF , !P1 ;  /* 0xff80000016727808 */ /* 0x000fe40004800000 */
[----:B------:R-:W-:Y:S02]  /*1b00*/  FSEL R145, R23, -INF , !P0 ;  /* 0xff80000017917808 */ /* 0x000fe40004000000 */
[CC--:B------:R-:W-:Y:S02]  /*1b10*/  ISETP.GE.AND P3, PT, R26.reuse, R3.reuse, PT ;  /* 0x000000031a00720c */ /* 0x0c0fe40003f66270 */
[C---:B------:R-:W-:Y:S02]  /*1b20*/  ISETP.GE.AND P2, PT, R25.reuse, R3, PT ;  /* 0x000000031900720c */ /* 0x040fe40003f46270 */
[-C--:B------:R-:W-:Y:S02]  /*1b30*/  ISETP.GE.AND P1, PT, R26, R5.reuse, PT ;  /* 0x000000051a00720c */ /* 0x080fe40003f26270 */
[----:B------:R-:W-:-:S02]  /*1b40*/  ISETP.GE.AND P0, PT, R25, R5, PT ;  /* 0x000000051900720c */ /* 0x000fc40003f06270 */
[C---:B------:R-:W-:Y:S02]  /*1b50*/  IADD3 R24, R2.reuse, 0x38, RZ ;  /* 0x0000003802187810 */ /* 0x040fe40007ffe0ff */
[----:B------:R-:W-:Y:S02]  /*1b60*/  IADD3 R23, R2, 0x39, RZ ;  /* 0x0000003902177810 */ /* 0x000fe40007ffe0ff */
[----:B------:R-:W-:Y:S02]  /*1b70*/  FSEL R94, R8, -INF , !P3 ;  /* 0xff800000085e7808 */ /* 0x000fe40005800000 */
[----:B------:R-:W-:Y:S02]  /*1b80*/  FSEL R95, R9, -INF , !P2 ;  /* 0xff800000095f7808 */ /* 0x000fe40005000000 */
[----:B------:R-:W-:Y:S02]  /*1b90*/  FSEL R117, R10, -INF , !P1 ;  /* 0xff8000000a757808 */ /* 0x000fe40004800000 */
[----:B------:R-:W-:-:S02]  /*1ba0*/  FSEL R147, R11, -INF , !P0 ;  /* 0xff8000000b937808 */ /* 0x000fc40004000000 */
[CC--:B------:R-:W-:Y:S02]  /*1bb0*/  ISETP.GE.AND P3, PT, R24.reuse, R3.reuse, PT ;  /* 0x000000031800720c */ /* 0x0c0fe40003f66270 */
[C---:B------:R-:W-:Y:S02]  /*1bc0*/  ISETP.GE.AND P2, PT, R23.reuse, R3, PT ;  /* 0x000000031700720c */ /* 0x040fe40003f46270 */
[-C--:B------:R-:W-:Y:S02]  /*1bd0*/  ISETP.GE.AND P1, PT, R24, R5.reuse, PT ;  /* 0x000000051800720c */ /* 0x080fe40003f26270 */
[----:B------:R-:W-:Y:S02]  /*1be0*/  ISETP.GE.AND P0, PT, R23, R5, PT ;  /* 0x000000051700720c */ /* 0x000fe40003f06270 */
[C---:B------:R-:W-:Y:S02]  /*1bf0*/  IADD3 R22, R2.reuse, 0x48, RZ ;  /* 0x0000004802167810 */ /* 0x040fe40007ffe0ff */
[----:B------:R-:W-:-:S02]  /*1c00*/  IADD3 R21, R2, 0x49, RZ ;  /* 0x0000004902157810 */ /* 0x000fc40007ffe0ff */
[----:B------:R-:W-:Y:S02]  /*1c10*/  FSEL R96, R40, -INF , !P3 ;  /* 0xff80000028607808 */ /* 0x000fe40005800000 */
[----:B------:R-:W-:Y:S02]  /*1c20*/  FSEL R97, R41, -INF , !P2 ;  /* 0xff80000029617808 */ /* 0x000fe40005000000 */
[----:B------:R-:W-:Y:S02]  /*1c30*/  FSEL R124, R42, -INF , !P1 ;  /* 0xff8000002a7c7808 */ /* 0x000fe40004800000 */
[----:B------:R-:W-:Y:S02]  /*1c40*/  FSEL R125, R43, -INF , !P0 ;  /* 0xff8000002b7d7808 */ /* 0x000fe40004000000 */
[-C--:B------:R-:W-:Y:S01]  /*1c50*/  ISETP.GE.AND P3, PT, R22, R3.reuse, PT ;  /* 0x000000031600720c */ /* 0x080fe20003f66270 */
[----:B-1----:R-:W-:Y:S01]  /*1c60*/  HMMA.16816.F32 R40, R16, R60, R136 ;  /* 0x0000003c1028723c */ /* 0x002fe20000001888 */
        /* <DEDUP_REMOVED lines=13> */
[----:B------:R-:W-:Y:S02]  /*1d40*/  FSEL R103, R32, -INF , !P3 ;  /* 0xff80000020677808 */ /* 0x000fe40005800000 */
[----:B------:R-:W-:Y:S02]  /*1d50*/  FSEL R102, R33, -INF , !P2 ;  /* 0xff80000021667808 */ /* 0x000fe40005000000 */
[----:B------:R-:W-:Y:S02]  /*1d60*/  FSEL R184, R34, -INF , !P1 ;  /* 0xff80000022b87808 */ /* 0x000fe40004800000 */
[----:B------:R-:W-:Y:S02]  /*1d70*/  FSEL R185, R35, -INF , !P0 ;  /* 0xff80000023b97808 */ /* 0x000fe40004000000 */
[----:B------:R-:W-:Y:S01]  /*1d80*/  HMMA.16816.F32 R32, R16, R72, R140 ;  /* 0x000000481020723c */ /* 0x000fe2000000188c */
[C---:B------:R-:W-:Y:S02]  /*1d90*/  IADD3 R9, R2.reuse, 0x61, RZ ;  /* 0x0000006102097810 */ /* 0x040fe40007ffe0ff */
[----:B------:R-:W-:-:S02]  /*1da0*/  IADD3 R10, R2, 0x60, RZ ;  /* 0x00000060020a7810 */ /* 0x000fc40007ffe0ff */
[-C--:B------:R-:W-:Y:S02]  /*1db0*/  ISETP.GE.AND P0, PT, R9, R3.reuse, PT ;  /* 0x000000030900720c */ /* 0x080fe40003f06270 */
[----:B------:R-:W-:Y:S02]  /*1dc0*/  ISETP.GE.AND P5, PT, R10, R3, PT ;  /* 0x000000030a00720c */ /* 0x000fe40003fa6270 */
[C---:B------:R-:W-:Y:S02]  /*1dd0*/  IADD3 R8, R2.reuse, 0x68, RZ ;  /* 0x0000006802087810 */ /* 0x040fe40007ffe0ff */
[C---:B------:R-:W-:Y:S02]  /*1de0*/  IADD3 R38, R2.reuse, 0x71, RZ ;  /* 0x0000007102267810 */ /* 0x040fe40007ffe0ff */
[C---:B------:R-:W-:Y:S02]  /*1df0*/  IADD3 R37, R2.reuse, 0x78, RZ ;  /* 0x0000007802257810 */ /* 0x040fe40007ffe0ff */
[----:B------:R-:W-:-:S02]  /*1e00*/  IADD3 R36, R2, 0x79, RZ ;  /* 0x0000007902247810 */ /* 0x000fc40007ffe0ff */
[----:B------:R-:W-:Y:S02]  /*1e10*/  FSEL R100, R41, -INF , !P0 ;  /* 0xff80000029647808 */ /* 0x000fe40004000000 */
[----:B------:R-:W-:Y:S02]  /*1e20*/  FSEL R101, R40, -INF , !P5 ;  /* 0xff80000028657808 */ /* 0x000fe40006800000 */
[----:B------:R-:W-:Y:S02]  /*1e30*/  ISETP.GE.AND P0, PT, R10, R5, PT ;  /* 0x000000050a00720c */ /* 0x000fe40003f06270 */
[-C--:B------:R-:W-:Y:S01]  /*1e40*/  ISETP.GE.AND P2, PT, R8, R3.reuse, PT ;  /* 0x000000030800720c */ /* 0x080fe20003f46270 */
[----:B------:R-:W-:Y:S01]  /*1e50*/  BAR.SYNC.DEFER_BLOCKING 0x0 ;  /* 0x0000000000007b1d */ /* 0x000fe20000010000 */
[-C--:B------:R-:W-:Y:S02]  /*1e60*/  ISETP.GE.AND P3, PT, R7, R3.reuse, PT ;  /* 0x000000030700720c */ /* 0x080fe40003f66270 */
[----:B------:R-:W-:-:S02]  /*1e70*/  ISETP.GE.AND P1, PT, R38, R3, PT ;  /* 0x000000032600720c */ /* 0x000fc40003f26270 */
[-C--:B------:R-:W-:Y:S02]  /*1e80*/  ISETP.GE.AND P6, PT, R37, R3.reuse, PT ;  /* 0x000000032500720c */ /* 0x080fe40003fc6270 */
[----:B------:R-:W-:Y:S02]  /*1e90*/  ISETP.GE.AND P5, PT, R36, R3, PT ;  /* 0x000000032400720c */ /* 0x000fe40003fa6270 */
[C---:B------:R-:W-:Y:S02]  /*1ea0*/  IADD3 R3, R4.reuse, 0x40, RZ ;  /* 0x0000004004037810 */ /* 0x040fe40007ffe0ff */
[----:B------:R-:W-:Y:S02]  /*1eb0*/  IADD3 R31, R4, 0x48, RZ ;  /* 0x00000048041f7810 */ /* 0x000fe40007ffe0ff */
[----:B------:R-:W-:Y:S02]  /*1ec0*/  FSEL R217, R42, -INF , !P0 ;  /* 0xff8000002ad97808 */ /* 0x000fe40004000000 */
[----:B------:R-:W-:-:S02]  /*1ed0*/  ISETP.GE.AND P0, PT, R9, R5, PT ;  /* 0x000000050900720c */ /* 0x000fc40003f06270 */
[-C--:B------:R-:W-:Y:S02]  /*1ee0*/  IMNMX R4, R3, R52.reuse, PT ;  /* 0x0000003403047217 */ /* 0x080fe40003800200 */
[----:B------:R-:W-:Y:S02]  /*1ef0*/  IMNMX R3, R31, R52, PT ;  /* 0x000000341f037217 */ /* 0x000fe40003800200 */
[C---:B------:R-:W-:Y:S01]  /*1f00*/  HMMA.16816.F32 R52, R12.reuse, R84, R160 ;  /* 0x000000540c34723c */ /* 0x040fe200000018a0 */
[----:B------:R-:W-:Y:S02]  /*1f10*/  FSEL R219, R43, -INF , !P0 ;  /* 0xff8000002bdb7808 */ /* 0x000fe40004000000 */
[-C--:B------:R-:W-:Y:S02]  /*1f20*/  ISETP.GE.AND P0, PT, R6, R5.reuse, PT ;  /* 0x000000050600720c */ /* 0x080fe40003f06270 */
[----:B------:R-:W-:Y:S02]  /*1f30*/  FSEL R39, R32, -INF , !P4 ;  /* 0xff80000020277808 */ /* 0x000fe40006000000 */
[----:B------:R-:W-:Y:S01]  /*1f40*/  FSEL R84, R33, -INF , !P1 ;  /* 0xff80000021547808 */ /* 0x000fe20004800000 */
[----:B------:R-:W-:Y:S01]  /*1f50*/  HMMA.16816.F32 R40, R12, R86, R180 ;  /* 0x000000560c28723c */ /* 0x000fe200000018b4 */
[----:B------:R-:W-:-:S02]  /*1f60*/  ISETP.GE.AND P1, PT, R38, R5, PT ;  /* 0x000000052600720c */ /* 0x000fc40003f26270 */
[----:B------:R-:W-:Y:S02]  /*1f70*/  FSEL R252, R34, -INF , !P0 ;  /* 0xff80000022fc7808 */ /* 0x000fe40004000000 */
[----:B------:R-:W-:Y:S02]  /*1f80*/  FSEL R251, R35, -INF , !P1 ;  /* 0xff80000023fb7808 */ /* 0x000fe40004800000 */
[CC--:B------:R-:W-:Y:S01]  /*1f90*/  ISETP.GE.AND P4, PT, R2.reuse, R4.reuse, PT ;  /* 0x000000040200720c */ /* 0x0c0fe20003f86270 */
[----:B------:R-:W-:Y:S01]  /*1fa0*/  HMMA.16816.F32 R32, R12, R70, R168 ;  /* 0x000000460c20723c */ /* 0x000fe200000018a8 */
[----:B------:R-:W-:Y:S01]  /*1fb0*/  ISETP.GE.AND P0, PT, R2, R3, PT ;  /* 0x000000030200720c */ /* 0x000fe20003f06270 */
[----:B------:R-:W-:Y:S01]  /*1fc0*/  IMAD.IADD R2, R144, 0x1, R175 ;  /* 0x0000000190027824 */ /* 0x000fe200078e02af */
[----:B------:R-:W-:Y:S02]  /*1fd0*/  FSEL R105, R152, -INF , !P4 ;  /* 0xff80000098697808 */ /* 0x000fe40006000000 */
[----:B------:R-:W-:-:S02]  /*1fe0*/  ISETP.GE.AND P1, PT, R44, R4, PT ;  /* 0x000000042c00720c */ /* 0x000fc40003f26270 */
[-C--:B------:R-:W-:Y:S01]  /*1ff0*/  ISETP.GE.AND P4, PT, R44, R3.reuse, PT ;  /* 0x000000032c00720c */ /* 0x080fe20003f86270 */
[C---:B------:R-:W-:Y:S01]  /*2000*/  HMMA.16816.F32 R68, R12.reuse, R80, R188 ;  /* 0x000000500c44723c */ /* 0x040fe200000018bc */
[----:B------:R-:W-:Y:S02]  /*2010*/  FSEL R107, R154, -INF , !P0 ;  /* 0xff8000009a6b7808 */ /* 0x000fe40004000000 */
[----:B------:R-:W-:Y:S02]  /*2020*/  FSEL R85, R153, -INF , !P1 ;  /* 0xff80000099557808 */ /* 0x000fe40004800000 */
[----:B------:R-:W-:Y:S02]  /*2030*/  FSEL R113, R155, -INF , !P4 ;  /* 0xff8000009b717808 */ /* 0x000fe40006000000 */
[C---:B------:R-:W-:Y:S01]  /*2040*/  ISETP.GE.AND P0, PT, R30.reuse, R4, PT ;  /* 0x000000041e00720c */ /* 0x040fe20003f06270 */
[----:B------:R-:W-:Y:S01]  /*2050*/  HMMA.16816.F32 R44, R12, R88, R176 ;  /* 0x000000580c2c723c */ /* 0x000fe200000018b0 */
[----:B------:R-:W-:-:S02]  /*2060*/  ISETP.GE.AND P1, PT, R30, R3, PT ;  /* 0x000000031e00720c */ /* 0x000fc40003f26270 */
[-C--:B------:R-:W-:Y:S02]  /*2070*/  ISETP.GE.AND P4, PT, R29, R4.reuse, PT ;  /* 0x000000041d00720c */ /* 0x080fe40003f86270 */
[----:B------:R-:W-:Y:S02]  /*2080*/  FSEL R112, R132, -INF , !P0 ;  /* 0xff80000084707808 */ /* 0x000fe40004000000 */
[----:B------:R-:W-:Y:S02]  /*2090*/  FSEL R116, R134, -INF , !P1 ;  /* 0xff80000086747808 */ /* 0x000fe40004800000 */
[----:B------:R-:W-:Y:S02]  /*20a0*/  FSEL R88, R133, -INF , !P4 ;  /* 0xff80000085587808 */ /* 0x000fe40006000000 */
[----:B------:R-:W-:Y:S02]  /*20b0*/  ISETP.GE.AND P0, PT, R29, R3, PT ;  /* 0x000000031d00720c */ /* 0x000fe40003f06270 */
[----:B------:R-:W-:-:S02]  /*20c0*/  ISETP.GE.AND P1, PT, R51, R4, PT ;  /* 0x000000043300720c */ /* 0x000fc40003f26270 */
[-C--:B------:R-:W-:Y:S02]  /*20d0*/  ISETP.GE.AND P4, PT, R51, R3.reuse, PT ;  /* 0x000000033300720c */ /* 0x080fe40003f86270 */
[----:B------:R-:W-:Y:S02]  /*20e0*/  FSEL R89, R135, -INF , !P0 ;  /* 0xff80000087597808 */ /* 0x000fe40004000000 */
[----:B------:R-:W-:Y:S02]  /*20f0*/  FSEL R115, R148, -INF , !P1 ;  /* 0xff80000094737808 */ /* 0x000fe40004800000 */
[----:B------:R-:W-:Y:S02]  /*2100*/  FSEL R119, R150, -INF , !P4 ;  /* 0xff80000096777808 */ /* 0x000fe40006000000 */
[C---:B------:R-:W-:Y:S02]  /*2110*/  ISETP.GE.AND P0, PT, R50.reuse, R4, PT ;  /* 0x000000043200720c */ /* 0x040fe40003f06270 */
[----:B------:R-:W-:-:S02]  /*2120*/  ISETP.GE.AND P1, PT, R50, R3, PT ;  /* 0x000000033200720c */ /* 0x000fc40003f26270 */
[-C--:B------:R-:W-:Y:S02]  /*2130*/  ISETP.GE.AND P4, PT, R28, R4.reuse, PT ;  /* 0x000000041c00720c */ /* 0x080fe40003f86270 */
[----:B------:R-:W-:Y:S02]  /*2140*/  FSEL R86, R149, -INF , !P0 ;  /* 0xff80000095567808 */ /* 0x000fe40004000000 */
[----:B------:R-:W-:Y:S02]  /*2150*/  FSEL R118, R151, -INF , !P1 ;  /* 0xff80000097767808 */ /* 0x000fe40004800000 */
[----:B------:R-:W-:Y:S02]  /*2160*/  FSEL R87, R32, -INF , !P4 ;  /* 0xff80000020577808 */ /* 0x000fe40006000000 */
[-C--:B------:R-:W-:Y:S02]  /*2170*/  ISETP.GE.AND P0, PT, R28, R3.reuse, PT ;  /* 0x000000031c00720c */ /* 0x080fe40003f06270 */
[C---:B------:R-:W-:Y:S01]  /*2180*/  ISETP.GE.AND P1, PT, R27.reuse, R4, PT ;  /* 0x000000041b00720c */ /* 0x040fe20003f26270 */
[----:B------:R-:W-:Y:S01]  /*2190*/  HMMA.16816.F32 R28, R12, R82, R212 ;  /* 0x000000520c1c723c */ /* 0x000fe200000018d4 */
[----:B------:R-:W-:-:S02]  /*21a0*/  ISETP.GE.AND P4, PT, R27, R3, PT ;  /* 0x000000031b00720c */ /* 0x000fc40003f86270 */
[----:B------:R-:W-:Y:S02]  /*21b0*/  FSEL R81, R34, -INF , !P0 ;  /* 0xff80000022517808 */ /* 0x000fe40004000000 */
[----:B------:R-:W-:Y:S02]  /*21c0*/  FSEL R80, R33, -INF , !P1 ;  /* 0xff80000021507808 */ /* 0x000fe40004800000 */
[----:B------:R-:W-:Y:S02]  /*21d0*/  FSEL R132, R35, -INF , !P4 ;  /* 0xff80000023847808 */ /* 0x000fe40006000000 */
[CC--:B------:R-:W-:Y:S01]  /*21e0*/  ISETP.GE.AND P0, PT, R49.reuse, R4.reuse, PT ;  /* 0x000000043100720c */ /* 0x0c0fe20003f06270 */
[----:B------:R-:W-:Y:S01]  /*21f0*/  HMMA.16816.F32 R32, R12, R90, R192 ;  /* 0x0000005a0c20723c */ /* 0x000fe200000018c0 */
[----:B------:R-:W-:Y:S02]  /*2200*/  ISETP.GE.AND P1, PT, R49, R3, PT ;  /* 0x000000033100720c */ /* 0x000fe40003f26270 */
[----:B------:R-:W-:-:S02]  /*2210*/  ISETP.GE.AND P4, PT, R48, R4, PT ;  /* 0x000000043000720c */ /* 0x000fc40003f86270 */
[----:B------:R-:W-:Y:S02]  /*2220*/  FSEL R133, R52, -INF , !P0 ;  /* 0xff80000034857808 */ /* 0x000fe40004000000 */
[-C--:B------:R-:W-:Y:S02]  /*2230*/  ISETP.GE.AND P0, PT, R48, R3.reuse, PT ;  /* 0x000000033000720c */ /* 0x080fe40003f06270 */
[----:B------:R-:W-:Y:S01]  /*2240*/  FSEL R134, R54, -INF , !P1 ;  /* 0xff80000036867808 */ /* 0x000fe20004800000 */
[----:B------:R-:W-:Y:S01]  /*2250*/  HMMA.16816.F32 R48, R12, R76, R196 ;  /* 0x0000004c0c30723c */ /* 0x000fe200000018c4 */
[C---:B------:R-:W-:Y:S02]  /*2260*/  ISETP.GE.AND P1, PT, R26.reuse, R4, PT ;  /* 0x000000041a00720c */ /* 0x040fe40003f26270 */
[----:B------:R-:W-:Y:S02]  /*2270*/  FSEL R90, R53, -INF , !P4 ;  /* 0xff800000355a7808 */ /* 0x000fe40006000000 */
[----:B------:R-:W-:-:S02]  /*2280*/  ISETP.GE.AND P4, PT, R26, R3, PT ;  /* 0x000000031a00720c */ /* 0x000fc40003f86270 */
[----:B------:R-:W-:Y:S02]  /*2290*/  FSEL R135, R55, -INF , !P0 ;  /* 0xff80000037877808 */ /* 0x000fe40004000000 */
[CC--:B------:R-:W-:Y:S02]  /*22a0*/  ISETP.GE.AND P0, PT, R25.reuse, R4.reuse, PT ;  /* 0x000000041900720c */ /* 0x0c0fe40003f06270 */
[----:B------:R-:W-:Y:S02]  /*22b0*/  FSEL R91, R40, -INF , !P1 ;  /* 0xff800000285b7808 */ /* 0x000fe40004800000 */
[----:B------:R-:W-:Y:S02]  /*22c0*/  ISETP.GE.AND P1, PT, R25, R3, PT ;  /* 0x000000031900720c */ /* 0x000fe40003f26270 */
[----:B------:R-:W-:Y:S02]  /*22d0*/  FSEL R77, R42, -INF , !P4 ;  /* 0xff8000002a4d7808 */ /* 0x000fe40006000000 */
[----:B------:R-:W-:-:S02]  /*22e0*/  ISETP.GE.AND P4, PT, R59, R4, PT ;  /* 0x000000043b00720c */ /* 0x000fc40003f86270 */
[----:B------:R-:W-:Y:S02]  /*22f0*/  FSEL R76, R41, -INF , !P0 ;  /* 0xff800000294c7808 */ /* 0x000fe40004000000 */
[-C--:B------:R-:W-:Y:S02]  /*2300*/  ISETP.GE.AND P0, PT, R59, R3.reuse, PT ;  /* 0x000000033b00720c */ /* 0x080fe40003f06270 */
[----:B------:R-:W-:Y:S02]  /*2310*/  FSEL R139, R43, -INF , !P1 ;  /* 0xff8000002b8b7808 */ /* 0x000fe40004800000 */
[----:B------:R-:W-:Y:S01]  /*2320*/  ISETP.GE.AND P1, PT, R58, R4, PT ;  /* 0x000000043a00720c */ /* 0x000fe20003f26270 */
[----:B------:R-:W-:Y:S01]  /*2330*/  HMMA.16816.F32 R40, R16, R62, R200 ;  /* 0x0000003e1028723c */ /* 0x000fe200000018c8 */
[----:B------:R-:W-:Y:S02]  /*2340*/  FSEL R148, R44, -INF , !P4 ;  /* 0xff8000002c947808 */ /* 0x000fe40006000000 */
[----:B------:R-:W-:-:S02]  /*2350*/  ISETP.GE.AND P4, PT, R58, R3, PT ;  /* 0x000000033a00720c */ /* 0x000fc40003f86270 */
[----:B------:R-:W-:Y:S02]  /*2360*/  FSEL R150, R46, -INF , !P0 ;  /* 0xff8000002e967808 */ /* 0x000fe40004000000 */
[CC--:B------:R-:W-:Y:S01]  /*2370*/  ISETP.GE.AND P0, PT, R24.reuse, R4.reuse, PT ;  /* 0x000000041800720c */ /* 0x0c0fe20003f06270 */
[----:B------:R-:W-:Y:S01]  /*2380*/  HMMA.16816.F32 R16, R16, R74, R224 ;  /* 0x0000004a1010723c */ /* 0x000fe200000018e0 */
[----:B------:R-:W-:Y:S02]  /*2390*/  FSEL R82, R45, -INF , !P1 ;  /* 0xff8000002d527808 */ /* 0x000fe40004800000 */
[----:B------:R-:W-:Y:S02]  /*23a0*/  ISETP.GE.AND P1, PT, R24, R3, PT ;  /* 0x000000031800720c */ /* 0x000fe40003f26270 */
[----:B------:R-:W-:Y:S02]  /*23b0*/  FSEL R151, R47, -INF , !P4 ;  /* 0xff8000002f977808 */ /* 0x000fe40006000000 */
[----:B------:R-:W-:Y:S01]  /*23c0*/  ISETP.GE.AND P4, PT, R23, R4, PT ;  /* 0x000000041700720c */ /* 0x000fe20003f86270 */
[----:B------:R-:W-:Y:S01]  /*23d0*/  HMMA.16816.F32 R44, R12, R60, R220 ;  /* 0x0000003c0c2c723c */ /* 0x000fe200000018dc */
[----:B------:R-:W-:-:S02]  /*23e0*/  FSEL R149, R32, -INF , !P0 ;  /* 0xff80000020957808 */ /* 0x000fc40004000000 */
[-C--:B------:R-:W-:Y:S02]  /*23f0*/  ISETP.GE.AND P0, PT, R23, R3.reuse, PT ;  /* 0x000000031700720c */ /* 0x080fe40003f06270 */
[----:B------:R-:W-:Y:S02]  /*2400*/  FSEL R152, R34, -INF , !P1 ;  /* 0xff80000022987808 */ /* 0x000fe40004800000 */
[----:B------:R-:W-:Y:S01]  /*2410*/  ISETP.GE.AND P1, PT, R57, R4, PT ;  /* 0x000000043900720c */ /* 0x000fe20003f26270 */
[----:B------:R-:W-:Y:S01]  /*2420*/  HMMA.16816.F32 R24, R12, R62, R232 ;  /* 0x0000003e0c18723c */ /* 0x000fe200000018e8 */
[----:B------:R-:W-:Y:S02]  /*2430*/  FSEL R83, R33, -INF , !P4 ;  /* 0xff80000021537808 */ /* 0x000fe40006000000 */
[----:B------:R-:W-:Y:S02]  /*2440*/  ISETP.GE.AND P4, PT, R57, R3, PT ;  /* 0x000000033900720c */ /* 0x000fe40003f86270 */
[----:B------:R-:W-:-:S02]  /*2450*/  FSEL R153, R35, -INF , !P0 ;  /* 0xff80000023997808 */ /* 0x000fc40004000000 */
[-C--:B------:R-:W-:Y:S01]  /*2460*/  ISETP.GE.AND P0, PT, R56, R4.reuse, PT ;  /* 0x000000043800720c */ /* 0x080fe20003f06270 */
[----:B------:R-:W-:Y:S01]  /*2470*/  HMMA.16816.F32 R32, R12, R78, R228 ;  /* 0x0000004e0c20723c */ /* 0x000fe200000018e4 */
[----:B------:R-:W-:Y:S02]  /*2480*/  FSEL R68, R68, -INF , !P1 ;  /* 0xff80000044447808 */ /* 0x000fe40004800000 */
[----:B------:R-:W-:Y:S02]  /*2490*/  ISETP.GE.AND P1, PT, R56, R3, PT ;  /* 0x000000033800720c */ /* 0x000fe40003f26270 */
[----:B------:R-:W-:Y:S02]  /*24a0*/  FSEL R69, R69, -INF , !P0 ;  /* 0xff80000045457808 */ /* 0x000fe40004000000 */
[----:B------:R-:W-:Y:S02]  /*24b0*/  FSEL R78, R70, -INF , !P4 ;  /* 0xff800000464e7808 */ /* 0x000fe40006000000 */
[----:B------:R-:W-:-:S02]  /*24c0*/  ISETP.GE.AND P4, PT, R22, R4, PT ;  /* 0x000000041600720c */ /* 0x000fc40003f86270 */
[-C--:B------:R-:W-:Y:S02]  /*24d0*/  ISETP.GE.AND P0, PT, R22, R3.reuse, PT ;  /* 0x000000031600720c */ /* 0x080fe40003f06270 */
[----:B------:R-:W-:Y:S02]  /*24e0*/  FSEL R79, R71, -INF , !P1 ;  /* 0xff800000474f7808 */ /* 0x000fe40004800000 */
[C---:B------:R-:W-:Y:S02]  /*24f0*/  ISETP.GE.AND P1, PT, R21.reuse, R4, PT ;  /* 0x000000041500720c */ /* 0x040fe40003f26270 */
[----:B------:R-:W-:Y:S02]  /*2500*/  FSEL R70, R28, -INF , !P4 ;  /* 0xff8000001c467808 */ /* 0x000fe40006000000 */
[----:B------:R-:W-:Y:S02]  /*2510*/  ISETP.GE.AND P4, PT, R21, R3, PT ;  /* 0x000000031500720c */ /* 0x000fe40003f86270 */
[----:B------:R-:W-:-:S02]  /*2520*/  FSEL R154, R30, -INF , !P0 ;  /* 0xff8000001e9a7808 */ /* 0x000fc40004000000 */
[-C--:B------:R-:W-:Y:S02]  /*2530*/  ISETP.GE.AND P0, PT, R65, R4.reuse, PT ;  /* 0x000000044100720c */ /* 0x080fe40003f06270 */
[----:B------:R-:W-:Y:S02]  /*2540*/  FSEL R71, R29, -INF , !P1 ;  /* 0xff8000001d477808 */ /* 0x000fe40004800000 */
[----:B------:R-:W-:Y:S02]  /*2550*/  ISETP.GE.AND P1, PT, R65, R3, PT ;  /* 0x000000034100720c */ /* 0x000fe40003f26270 */
[----:B------:R-:W-:Y:S02]  /*2560*/  FSEL R65, R31, -INF , !P4 ;  /* 0xff8000001f417808 */ /* 0x000fe40006000000 */
[----:B------:R-:W-:Y:S02]  /*2570*/  ISETP.GE.AND P4, PT, R64, R4, PT ;  /* 0x000000044000720c */ /* 0x000fe40003f86270 */
[----:B------:R-:W-:-:S02]  /*2580*/  FSEL R155, R48, -INF , !P0 ;  /* 0xff800000309b7808 */ /* 0x000fc40004000000 */
[-C--:B------:R-:W-:Y:S02]  /*2590*/  ISETP.GE.AND P0, PT, R64, R3.reuse, PT ;  /* 0x000000034000720c */ /* 0x080fe40003f06270 */
[----:B------:R-:W-:Y:S02]  /*25a0*/  FSEL R170, R50, -INF , !P1 ;  /* 0xff80000032aa7808 */ /* 0x000fe40004800000 */
[----:B------:R-:W-:Y:S02]  /*25b0*/  FSEL R168, R49, -INF , !P4 ;  /* 0xff80000031a87808 */ /* 0x000fe40006000000 */
[CC--:B------:R-:W-:Y:S02]  /*25c0*/  ISETP.GE.AND P1, PT, R20.reuse, R4.reuse, PT ;  /* 0x000000041400720c */ /* 0x0c0fe40003f26270 */
[----:B------:R-:W-:Y:S02]  /*25d0*/  ISETP.GE.AND P4, PT, R20, R3, PT ;  /* 0x000000031400720c */ /* 0x000fe40003f86270 */
[----:B------:R-:W-:Y:S01]  /*25e0*/  FSEL R171, R51, -INF , !P0 ;  /* 0xff80000033ab7808 */ /* 0x000fe20004000000 */
[----:B------:R-:W-:Y:S01]  /*25f0*/  HMMA.16816.F32 R20, R12, R72, R236 ;  /* 0x000000480c14723c */ /* 0x000fe200000018ec */
[----:B------:R-:W-:-:S02]  /*2600*/  ISETP.GE.AND P0, PT, R11, R4, PT ;  /* 0x000000040b00720c */ /* 0x000fc40003f06270 */
[----:B------:R-:W-:Y:S02]  /*2610*/  FSEL R169, R32, -INF , !P1 ;  /* 0xff80000020a97808 */ /* 0x000fe40004800000 */
[-C--:B------:R-:W-:Y:S02]  /*2620*/  ISETP.GE.AND P1, PT, R11, R3.reuse, PT ;  /* 0x000000030b00720c */ /* 0x080fe40003f26270 */
[----:B------:R-:W-:Y:S01]  /*2630*/  FSEL R72, R33, -INF , !P0 ;  /* 0xff80000021487808 */ /* 0x000fe20004000000 */
[----:B------:R-:W-:Y:S01]  /*2640*/  HMMA.16816.F32 R12, R12, R74, R240 ;  /* 0x0000004a0c0c723c */ /* 0x000fe200000018f0 */
[----:B------:R-:W-:Y:S02]  /*2650*/  ISETP.GE.AND P0, PT, R10, R3, PT ;  /* 0x000000030a00720c */ /* 0x000fe40003f06270 */
[----:B------:R-:W-:Y:S02]  /*2660*/  FSEL R177, R35, -INF , !P1 ;  /* 0xff80000023b17808 */ /* 0x000fe40004800000 */
[----:B------:R-:W-:-:S02]  /*2670*/  FSEL R181, R46, -INF , !P0 ;  /* 0xff8000002eb57808 */ /* 0x000fc40004000000 */
[----:B------:R-:W-:Y:S02]  /*2680*/  ISETP.GE.AND P0, PT, R8, R4, PT ;  /* 0x000000040800720c */ /* 0x000fe40003f06270 */
[-C--:B------:R-:W-:Y:S02]  /*2690*/  ISETP.GE.AND P1, PT, R9, R3.reuse, PT ;  /* 0x000000030900720c */ /* 0x080fe40003f26270 */
[----:B------:R-:W-:Y:S02]  /*26a0*/  FSEL R179, R24, -INF , !P0 ;  /* 0xff80000018b37808 */ /* 0x000fe40004000000 */
[----:B------:R-:W-:Y:S02]  /*26b0*/  ISETP.GE.AND P0, PT, R7, R3, PT ;  /* 0x000000030700720c */ /* 0x000fe40003f06270 */
[----:B------:R-:W-:Y:S02]  /*26c0*/  FSEL R29, R40, -INF , !P2 ;  /* 0xff800000281d7808 */ /* 0x000fe40005000000 */
[----:B------:R-:W-:-:S02]  /*26d0*/  FSEL R75, R27, -INF , !P0 ;  /* 0xff8000001b4b7808 */ /* 0x000fc40004000000 */
[-C--:B------:R-:W-:Y:S02]  /*26e0*/  ISETP.GE.AND P0, PT, R38, R4.reuse, PT ;  /* 0x000000042600720c */ /* 0x080fe40003f06270 */
[----:B------:R-:W-:Y:S02]  /*26f0*/  FSEL R182, R47, -INF , !P1 ;  /* 0xff8000002fb67808 */ /* 0x000fe40004800000 */
[----:B------:R-:W-:Y:S02]  /*2700*/  FSEL R188, R21, -INF , !P0 ;  /* 0xff80000015bc7808 */ /* 0x000fe40004000000 */
[-C--:B------:R-:W-:Y:S02]  /*2710*/  ISETP.GE.AND P0, PT, R36, R4.reuse, PT ;  /* 0x000000042400720c */ /* 0x080fe40003f06270 */
[-C--:B------:R-:W-:Y:S02]  /*2720*/  ISETP.GE.AND P2, PT, R9, R4.reuse, PT ;  /* 0x000000040900720c */ /* 0x080fe40003f46270 */
[----:B------:R-:W-:-:S02]  /*2730*/  ISETP.GE.AND P1, PT, R7, R4, PT ;  /* 0x000000040700720c */ /* 0x000fc40003f26270 */
[----:B------:R-:W-:Y:S02]  /*2740*/  FSEL R190, R13, -INF , !P0 ;  /* 0xff8000000dbe7808 */ /* 0x000fe40004000000 */
        /* <DEDUP_REMOVED lines=8> */
[----:B------:R-:W-:Y:S02]  /*27d0*/  ISETP.NE.AND P0, PT, R186, 0x1, PT ;  /* 0x00000001ba00780c */ /* 0x000fe40003f05270 */
[-C--:B------:R-:W-:Y:S02]  /*27e0*/  ISETP.GE.AND P2, PT, R6, R4.reuse, PT ;  /* 0x000000040600720c */ /* 0x080fe40003f46270 */
[----:B------:R-:W-:-:S02]  /*27f0*/  ISETP.GE.AND P1, PT, R37, R4, PT ;  /* 0x000000042500720c */ /* 0x000fc40003f26270 */
[----:B------:R-:W-:Y:S02]  /*2800*/  FSEL R73, R34, -INF , !P4 ;  /* 0xff80000022497808 */ /* 0x000fe40006000000 */
[----:B------:R-:W-:Y:S02]  /*2810*/  FSEL R187, R20, -INF , !P2 ;  /* 0xff80000014bb7808 */ /* 0x000fe40005000000 */
[----:B------:R-:W-:Y:S02]  /*2820*/  FSEL R189, R12, -INF , !P1 ;  /* 0xff8000000cbd7808 */ /* 0x000fe40004800000 */
[----:B------:R-:W-:Y:S02]  /*2830*/  ISETP.GE.AND P4, PT, R10, R4, PT ;  /* 0x000000040a00720c */ /* 0x000fe40003f86270 */
[-C--:B------:R-:W-:Y:S02]  /*2840*/  ISETP.GE.AND P2, PT, R38, R3.reuse, PT ;  /* 0x000000032600720c */ /* 0x080fe40003f46270 */
[----:B------:R-:W-:-:S02]  /*2850*/  ISETP.GE.AND P1, PT, R37, R3, PT ;  /* 0x000000032500720c */ /* 0x000fc40003f26270 */
[----:B------:R-:W-:Y:S02]  /*2860*/  FSEL R176, R44, -INF , !P4 ;  /* 0xff8000002cb07808 */ /* 0x000fe40006000000 */
[----:B------:R-:W-:Y:S02]  /*2870*/  FSEL R28, R41, -INF , !P3 ;  /* 0xff800000291c7808 */ /* 0x000fe40005800000 */
[----:B------:R-:W-:Y:S02]  /*2880*/  FSEL R192, R23, -INF , !P2 ;  /* 0xff80000017c07808 */ /* 0x000fe40005000000 */
[----:B------:R-:W-:Y:S02]  /*2890*/  FSEL R193, R14, -INF , !P1 ;  /* 0xff8000000ec17808 */ /* 0x000fe40004800000 */
[-C--:B------:R-:W-:Y:S02]  /*28a0*/  ISETP.GE.AND P4, PT, R8, R5.reuse, PT ;  /* 0x000000050800720c */ /* 0x080fe40003f86270 */
[----:B------:R-:W-:-:S02]  /*28b0*/  ISETP.GE.AND P3, PT, R7, R5, PT ;  /* 0x000000050700720c */ /* 0x000fc40003f66270 */
[-C--:B------:R-:W-:Y:S02]  /*28c0*/  ISETP.GE.AND P2, PT, R37, R5.reuse, PT ;  /* 0x000000052500720c */ /* 0x080fe40003f46270 */
[----:B------:R-:W-:Y:S02]  /*28d0*/  ISETP.GE.AND P1, PT, R36, R5, PT ;  /* 0x000000052400720c */ /* 0x000fe40003f26270 */
[----:B------:R-:W-:Y:S02]  /*28e0*/  FSEL R64, R42, -INF , !P4 ;  /* 0xff8000002a407808 */ /* 0x000fe40006000000 */
[----:B------:R-:W-:Y:S02]  /*28f0*/  FSEL R74, R43, -INF , !P3 ;  /* 0xff8000002b4a7808 */ /* 0x000fe40005800000 */
[----:B------:R-:W-:Y:S02]  /*2900*/  FSEL R16, R16, -INF , !P6 ;  /* 0xff80000010107808 */ /* 0x000fe40007000000 */
[----:B------:R-:W-:-:S02]  /*2910*/  FSEL R17, R17, -INF , !P5 ;  /* 0xff80000011117808 */ /* 0x000fc40006800000 */
[----:B------:R-:W-:Y:S02]  /*2920*/  FSEL R194, R18, -INF , !P2 ;  /* 0xff80000012c27808 */ /* 0x000fe40005000000 */
[----:B------:R-:W-:Y:S02]  /*2930*/  FSEL R195, R19, -INF , !P1 ;  /* 0xff80000013c37808 */ /* 0x000fe40004800000 */
[C---:B------:R-:W-:Y:S02]  /*2940*/  IADD3 R215, R209.reuse, 0x800, RZ ;  /* 0x00000800d1d77810 */ /* 0x040fe40007ffe0ff */
[C---:B------:R-:W-:Y:S02]  /*2950*/  IADD3 R214, R209.reuse, 0xc00, RZ ;  /* 0x00000c00d1d67810 */ /* 0x040fe40007ffe0ff */
[C---:B------:R-:W-:Y:S02]  /*2960*/  IADD3 R213, R209.reuse, 0x1000, RZ ;  /* 0x00001000d1d57810 */ /* 0x040fe40007ffe0ff */
[----:B------:R-:W-:Y:S01]  /*2970*/  IADD3 R212, R209, 0x1400, RZ ;  /* 0x00001400d1d47810 */ /* 0x000fe20007ffe0ff */
[----:B------:R-:W-:Y:S05]  /*2980*/  @!P0 BRA `(.L_x_1) ;  /* 0x0000016000008947 */ /* 0x000fea0003800000 */
[----:B------:R-:W-:-:S04]  /*2990*/  IADD3 R4, R186, -0x2, RZ ;  /* 0xfffffffeba047810 */ /* 0x000fc80007ffe0ff */
[----:B------:R-:W-:Y:S01]  /*29a0*/  SHF.R.S32.HI R6, RZ, 0x1f, R4 ;  /* 0x0000001fff067819 */ /* 0x000fe20000011404 */
[C---:B------:R-:W-:Y:S02]  /*29b0*/  IMAD R3, R4.reuse, UR7, RZ ;  /* 0x0000000704037c24 */ /* 0x040fe4000f8e02ff */
[----:B------:R-:W-:-:S04]  /*29c0*/  IMAD.WIDE.U32 R4, R4, UR8, R244 ;  /* 0x0000000804047c25 */ /* 0x000fc8000f8e00f4 */
[----:B------:R-:W-:Y:S01]  /*29d0*/  IMAD R3, R6, UR8, R3 ;  /* 0x0000000806037c24 */ /* 0x000fe2000f8e0203 */
[----:B------:R-:W-:-:S03]  /*29e0*/  LEA R8, P2, R4, c[0x0][0x168], 0x1 ;  /* 0x00005a0004087a11 */ /* 0x000fc600078408ff */
[----:B------:R-:W-:Y:S01]  /*29f0*/  IMAD.IADD R3, R5, 0x1, R3 ;  /* 0x0000000105037824 */ /* 0x000fe200078e0203 */
[----:B------:R-:W-:-:S04]  /*2a00*/  IADD3 R6, P1, R8, UR9, RZ ;  /* 0x0000000908067c10 */ /* 0x000fc8000ff3e0ff */
[----:B------:R-:W-:Y:S02]  /*2a10*/  LEA.HI.X R9, R4, c[0x0][0x16c], R3, 0x1, P2 ;  /* 0x00005b0004097a11 */ /* 0x000fe400010f0c03 */
[----:B------:R-:W-:Y:S02]  /*2a20*/  IADD3 R4, P2, R6, UR9, RZ ;  /* 0x0000000906047c10 */ /* 0x000fe4000ff5e0ff */
[----:B------:R-:W-:Y:S01]  /*2a30*/  IADD3.X R7, R9, UR13, RZ, P1, !PT ;  /* 0x0000000d09077c10 */ /* 0x000fe20008ffe4ff */
[----:B------:R-:W-:Y:S01]  /*2a40*/  @!PT LDS RZ, [RZ] ;  /* 0x00000000fffff984 */ /* 0x000fe20000000800 */
[----:B------:R-:W-:Y:S01]  /*2a50*/  @!PT LDS RZ, [RZ] ;  /* 0x00000000fffff984 */ /* 0x000fe20000000800 */
[----:B------:R-:W-:Y:S01]  /*2a60*/  @!PT LDS RZ, [RZ] ;  /* 0x00000000fffff984 */ /* 0x000fe20000000800 */
[----:B------:R1:W-:Y:S01]  /*2a70*/  LDGSTS.E.BYPASS.LTC128B.128 [R218+0x2000], [R8.64] ;  /* 0x0200000008da7fae */ /* 0x0003e2000b901d4a */
[----:B------:R-:W-:Y:S02]  /*2a80*/  IADD3 R10, P1, R4, UR9, RZ ;  /* 0x00000009040a7c10 */ /* 0x000fe4000ff3e0ff */
[----:B------:R-:W-:Y:S01]  /*2a90*/  IADD3.X R5, R7, UR13, RZ, P2, !PT ;  /* 0x0000000d07057c10 */ /* 0x000fe200097fe4ff */
[----:B------:R1:W-:Y:S03]  /*2aa0*/  LDGSTS.E.BYPASS.LTC128B.128 [R218+0x2800], [R6.64] ;  /* 0x0280000006da7fae */ /* 0x0003e6000b901d4a */
[----:B------:R-:W-:Y:S01]  /*2ab0*/  IADD3.X R11, R5, UR13, RZ, P1, !PT ;  /* 0x0000000d050b7c10 */ /* 0x000fe20008ffe4ff */
[----:B------:R1:W-:Y:S04]  /*2ac0*/  LDGSTS.E.BYPASS.LTC128B.128 [R218+0x3000], [R4.64] ;  /* 0x0300000004da7fae */ /* 0x0003e8000b901d4a */
[----:B------:R1:W-:Y:S04]  /*2ad0*/  LDGSTS.E.BYPASS.LTC128B.128 [R218+0x3800], [R10.64] ;  /* 0x038000000ada7fae */ /* 0x0003e8000b901d4a */
[----:B------:R-:W0:Y:S02]  /*2ae0*/  LDGDEPBAR ;  /* 0x00000000000079af */ /* 0x000e240000000000 */
.L_x_1:
[----:B------:R-:W-:Y:S02]  /*2af0*/  FMNMX.FTZ R138, R109, R108, !PT ;  /* 0x0000006c6d8a7209 */ /* 0x000fe40007810000 */
[----:B------:R-:W-:-:S02]  /*2b00*/  FMNMX.FTZ R137, R146, R156, !PT ;  /* 0x0000009c92897209 */ /* 0x000fc40007810000 */
[----:B------:R-:W-:Y:S02]  /*2b10*/  FMNMX.FTZ R138, R67, R138, !PT ;  /* 0x0000008a438a7209 */ /* 0x000fe40007810000 */
[----:B------:R-:W-:Y:S02]  /*2b20*/  FMNMX.FTZ R137, R104, R137, !PT ;  /* 0x0000008968897209 */ /* 0x000fe40007810000 */
[----:B------:R-:W-:Y:S02]  /*2b30*/  FMNMX.FTZ R138, R66, R138, !PT ;  /* 0x0000008a428a7209 */ /* 0x000fe40007810000 */
[----:B------:R-:W-:Y:S02]  /*2b40*/  FMNMX.FTZ R137, R106, R137, !PT ;  /* 0x000000896a897209 */ /* 0x000fe40007810000 */
        /* <DEDUP_REMOVED lines=56> */
[----:B------:R-:W-:Y:S01]  /*2ed0*/  SHF.L.U32 R204, R2, 0x1, RZ ;  /* 0x0000000102cc7819 */ /* 0x000fe200000006ff */
[----:B------:R-:W2:Y:S03]  /*2ee0*/  SHFL.BFLY PT, R3, R138, 0x2, 0x1f ;  /* 0x0c401f008a037f89 */ /* 0x000ea600000e0000 */
[----:B------:R-:W-:Y:S01]  /*2ef0*/  IADD3 R205, R0, R204, RZ ;  /* 0x000000cc00cd7210 */ /* 0x000fe20007ffe0ff */
[----:B-1----:R-:W1:Y:S04]  /*2f00*/  SHFL.BFLY PT, R6, R137, 0x2, 0x1f ;  /* 0x0c401f0089067f89 */ /* 0x002e6800000e0000 */
[----:B------:R-:W-:Y:S04]  /*2f10*/  LDSM.16.MT88.4 R20, [R204+0x4000] ;  /* 0x00400000cc14783b */ /* 0x000fe80000004200 */
[----:B------:R-:W-:Y:S01]  /*2f20*/  LDSM.16.MT88.4 R24, [R205+0x4400] ;  /* 0x00440000cd18783b */ /* 0x000fe20000004200 */
[----:B--2---:R-:W-:-:S02]  /*2f30*/  FMNMX.FTZ R138, R138, R3, !PT ;  /* 0x000000038a8a7209 */ /* 0x004fc40007810000 */
[----:B-1----:R-:W-:-:S03]  /*2f40*/  FMNMX.FTZ R137, R137, R6, !PT ;  /* 0x0000000689897209 */ /* 0x002fc60007810000 */
[----:B------:R-:W1:Y:S01]  /*2f50*/  SHFL.BFLY PT, R3, R138, 0x1, 0x1f ;  /* 0x0c201f008a037f89 */ /* 0x000e6200000e0000 */
[----:B------:R-:W-:-:S03]  /*2f60*/  FMNMX.FTZ R6, R107, R113, !PT ;  /* 0x000000716b067209 */ /* 0x000fc60007810000 */
[----:B------:R-:W2:Y:S01]  /*2f70*/  SHFL.BFLY PT, R8, R137, 0x1, 0x1f ;  /* 0x0c201f0089087f89 */ /* 0x000ea200000e0000 */
[----:B-1----:R-:W-:-:S04]  /*2f80*/  FMNMX.FTZ R138, R138, R3, !PT ;  /* 0x000000038a8a7209 */ /* 0x002fc80007810000 */
[C---:B------:R-:W-:Y:S01]  /*2f90*/  FSETP.NEU.FTZ.AND P1, PT, R138.reuse, -INF , PT ;  /* 0xff8000008a00780b */ /* 0x040fe20003f3d000 */
[----:B------:R-:W-:Y:S01]  /*2fa0*/  FMUL.FTZ R3, R138, c[0x0][0x23c] ;  /* 0x00008f008a037a20 */ /* 0x000fe20000410000 */
[----:B--2---:R-:W-:-:S04]  /*2fb0*/  FMNMX.FTZ R137, R137, R8, !PT ;  /* 0x0000000889897209 */ /* 0x004fc80007810000 */
[----:B------:R-:W-:Y:S02]  /*2fc0*/  FSEL R3, R3, RZ, P1 ;  /* 0x000000ff03037208 */ /* 0x000fe40000800000 */
[----:B------:R-:W-:-:S03]  /*2fd0*/  FSETP.NEU.FTZ.AND P1, PT, R137, -INF , PT ;  /* 0xff8000008900780b */ /* 0x000fc60003f3d000 */
[--C-:B------:R-:W-:Y:S02]  /*2fe0*/  FFMA.FTZ R4, R109, c[0x0][0x23c], -R3.reuse ;  /* 0x00008f006d047a23 */ /* 0x100fe40000010803 */
[--C-:B------:R-:W-:Y:S02]  /*2ff0*/  FFMA.FTZ R5, R29, c[0x0][0x23c], -R3.reuse ;  /* 0x00008f001d057a23 */ /* 0x100fe40000010803 */
[----:B------:R1:W-:Y:S08]  /*3000*/  MUFU.EX2 R224, R4 ;  /* 0x0000000400e07308 */ /* 0x0003f00000000800 */
[----:B------:R2:W-:Y:S01]  /*3010*/  MUFU.EX2 R163, R5 ;  /* 0x0000000500a37308 */ /* 0x0005e20000000800 */
[----:B-1----:R-:W-:-:S07]  /*3020*/  FFMA.FTZ R4, R108, c[0x0][0x23c], -R3 ;  /* 0x00008f006c047a23 */ /* 0x002fce0000010803 */
[----:B------:R1:W-:Y:S01]  /*3030*/  MUFU.EX2 R203, R4 ;  /* 0x0000000400cb7308 */ /* 0x0003e20000000800 */
[--C-:B--2---:R-:W-:Y:S02]  /*3040*/  FFMA.FTZ R5, R28, c[0x0][0x23c], -R3.reuse ;  /* 0x00008f001c057a23 */ /* 0x104fe40000010803 */
[----:B------:R-:W-:Y:S05]  /*3050*/  LDSM.16.MT88.4 R28, [R204+0x4400] ;  /* 0x00440000cc1c783b */ /* 0x000fea0000004200 */
[----:B------:R2:W-:Y:S01]  /*3060*/  MUFU.EX2 R56, R5 ;  /* 0x0000000500387308 */ /* 0x0005e20000000800 */
[----:B-1----:R-:W-:-:S07]  /*3070*/  FFMA.FTZ R4, R67, c[0x0][0x23c], -R3 ;  /* 0x00008f0043047a23 */ /* 0x002fce0000010803 */
[----:B------:R1:W-:Y:S01]  /*3080*/  MUFU.EX2 R223, R4 ;  /* 0x0000000400df7308 */ /* 0x0003e20000000800 */
[----:B--2---:R-:W-:-:S07]  /*3090*/  FFMA.FTZ R5, R39, c[0x0][0x23c], -R3 ;  /* 0x00008f0027057a23 */ /* 0x004fce0000010803 */
[----:B------:R2:W-:Y:S01]  /*30a0*/  MUFU.EX2 R48, R5 ;  /* 0x0000000500307308 */ /* 0x0005e20000000800 */
[----:B-1----:R-:W-:-:S07]  /*30b0*/  FFMA.FTZ R4, R66, c[0x0][0x23c], -R3 ;  /* 0x00008f0042047a23 */ /* 0x002fce0000010803 */
[----:B------:R1:W3:Y:S01]  /*30c0*/  MUFU.EX2 R225, R4 ;  /* 0x0000000400e17308 */ /* 0x0002e20000000800 */
[----:B--2---:R-:W-:-:S07]  /*30d0*/  FFMA.FTZ R5, R84, c[0x0][0x23c], -R3 ;  /* 0x00008f0054057a23 */ /* 0x004fce0000010803 */
[----:B------:R2:W-:Y:S01]  /*30e0*/  MUFU.EX2 R49, R5 ;  /* 0x0000000500317308 */ /* 0x0005e20000000800 */
[----:B-1----:R-:W-:Y:S01]  /*30f0*/  FFMA.FTZ R4, R111, c[0x0][0x23c], -R3 ;  /* 0x00008f006f047a23 */ /* 0x002fe20000010803 */
[----:B---3--:R-:W-:-:S06]  /*3100*/  F2FP.PACK_AB R14, R225, R223 ;  /* 0x000000dfe10e723e */ /* 0x008fcc00000000ff */
[----:B------:R1:W-:Y:S01]  /*3110*/  MUFU.EX2 R226, R4 ;  /* 0x0000000400e27308 */ /* 0x0003e20000000800 */
[----:B--2---:R-:W-:Y:S01]  /*3120*/  FMNMX.FTZ R5, R116, R6, !PT ;  /* 0x0000000674057209 */ /* 0x004fe20007810000 */
[----:B-1----:R-:W-:-:S06]  /*3130*/  FFMA.FTZ R4, R110, c[0x0][0x23c], -R3 ;  /* 0x00008f006e047a23 */ /* 0x002fcc0000010803 */
[----:B------:R1:W-:Y:S02]  /*3140*/  MUFU.EX2 R227, R4 ;  /* 0x0000000400e37308 */ /* 0x0003e40000000800 */
        /* <DEDUP_REMOVED lines=40> */
[----:B-1----:R-:W-:-:S04]  /*33d0*/  FMNMX.FTZ R4, R105, R85, !PT ;  /* 0x0000005569047209 */ /* 0x002fc80007810000 */
[----:B------:R-:W-:-:S04]  /*33e0*/  FMNMX.FTZ R4, R112, R4, !PT ;  /* 0x0000000470047209 */ /* 0x000fc80007810000 */
[----:B------:R-:W-:-:S04]  /*33f0*/  FMNMX.FTZ R4, R88, R4, !PT ;  /* 0x0000000458047209 */ /* 0x000fc80007810000 */
[----:B------:R-:W-:-:S04]  /*3400*/  FMNMX.FTZ R4, R115, R4, !PT ;  /* 0x0000000473047209 */ /* 0x000fc80007810000 */
[----:B------:R-:W-:-:S04]  /*3410*/  FMNMX.FTZ R4, R86, R4, !PT ;  /* 0x0000000456047209 */ /* 0x000fc80007810000 */
[----:B------:R-:W-:-:S04]  /*3420*/  FMNMX.FTZ R4, R87, R4, !PT ;  /* 0x0000000457047209 */ /* 0x000fc80007810000 */
[----:B------:R-:W-:Y:S01]  /*3430*/  FMNMX.FTZ R7, R80, R4, !PT ;  /* 0x0000000450077209 */ /* 0x000fe20007810000 */
[--C-:B------:R-:W-:Y:S02]  /*3440*/  FFMA.FTZ R4, R16, c[0x0][0x23c], -R3.reuse ;  /* 0x00008f0010047a23 */ /* 0x100fe40000010803 */
[----:B------:R-:W-:Y:S01]  /*3450*/  FFMA.FTZ R3, R17, c[0x0][0x23c], -R3 ;  /* 0x00008f0011037a23 */ /* 0x000fe20000010803 */
[----:B------:R-:W-:Y:S01]  /*3460*/  FMNMX.FTZ R6, R133, R7, !PT ;  /* 0x0000000785067209 */ /* 0x000fe20007810000 */
[----:B------:R1:W-:Y:S01]  /*3470*/  MUFU.EX2 R12, R4 ;  /* 0x00000004000c7308 */ /* 0x0003e20000000800 */
[----:B------:R-:W-:Y:S01]  /*3480*/  FMNMX.FTZ R7, R89, R5, !PT ;  /* 0x0000000559077209 */ /* 0x000fe20007810000 */
[----:B------:R-:W-:Y:S01]  /*3490*/  LDSM.16.MT88.4 R16, [R205+0x4000] ;  /* 0x00400000cd10783b */ /* 0x000fe20000004200 */
[----:B------:R-:W-:Y:S01]  /*34a0*/  FMNMX.FTZ R5, R90, R6, !PT ;  /* 0x000000065a057209 */ /* 0x000fe20007810000 */
[----:B------:R-:W-:-:S03]  /*34b0*/  FMUL.FTZ R6, R137, c[0x0][0x23c] ;  /* 0x00008f0089067a20 */ /* 0x000fc60000410000 */
[----:B------:R-:W-:Y:S01]  /*34c0*/  FMNMX.FTZ R5, R91, R5, !PT ;  /* 0x000000055b057209 */ /* 0x000fe20007810000 */
[----:B------:R2:W-:Y:S01]  /*34d0*/  MUFU.EX2 R13, R3 ;  /* 0x00000003000d7308 */ /* 0x0005e20000000800 */
[----:B------:R-:W-:Y:S02]  /*34e0*/  FSEL R6, R6, RZ, P1 ;  /* 0x000000ff06067208 */ /* 0x000fe40000800000 */
[----:B------:R-:W-:-:S04]  /*34f0*/  FMNMX.FTZ R136, R76, R5, !PT ;  /* 0x000000054c887209 */ /* 0x000fc80007810000 */
[----:B------:R-:W-:Y:S02]  /*3500*/  FMNMX.FTZ R136, R148, R136, !PT ;  /* 0x0000008894887209 */ /* 0x000fe40007810000 */
[----:B-1----:R-:W-:Y:S02]  /*3510*/  FMNMX.FTZ R4, R119, R7, !PT ;  /* 0x0000000777047209 */ /* 0x002fe40007810000 */
[----:B------:R-:W-:-:S04]  /*3520*/  FMNMX.FTZ R136, R82, R136, !PT ;  /* 0x0000008852887209 */ /* 0x000fc80007810000 */
[----:B------:R-:W-:Y:S02]  /*3530*/  FMNMX.FTZ R136, R149, R136, !PT ;  /* 0x0000008895887209 */ /* 0x000fe40007810000 */
[----:B--2---:R-:W-:Y:S01]  /*3540*/  FMNMX.FTZ R3, R118, R4, !PT ;  /* 0x0000000476037209 */ /* 0x004fe20007810000 */
[----:B------:R-:W-:Y:S01]  /*3550*/  FFMA.FTZ R4, R146, c[0x0][0x23c], -R6 ;  /* 0x00008f0092047a23 */ /* 0x000fe20000010806 */
[----:B------:R-:W-:Y:S02]  /*3560*/  FMNMX.FTZ R136, R83, R136, !PT ;  /* 0x0000008853887209 */ /* 0x000fe40007810000 */
[----:B------:R-:W-:Y:S01]  /*3570*/  FMNMX.FTZ R3, R81, R3, !PT ;  /* 0x0000000351037209 */ /* 0x000fe20007810000 */
[----:B------:R1:W-:Y:S01]  /*3580*/  MUFU.EX2 R131, R4 ;  /* 0x0000000400837308 */ /* 0x0003e20000000800 */
[----:B------:R-:W-:Y:S02]  /*3590*/  FMNMX.FTZ R136, R68, R136, !PT ;  /* 0x0000008844887209 */ /* 0x000fe40007810000 */
[----:B------:R-:W-:-:S02]  /*35a0*/  FMNMX.FTZ R3, R132, R3, !PT ;  /* 0x0000000384037209 */ /* 0x000fc40007810000 */
[----:B------:R-:W-:Y:S02]  /*35b0*/  FMNMX.FTZ R136, R69, R136, !PT ;  /* 0x0000008845887209 */ /* 0x000fe40007810000 */
[----:B------:R-:W-:Y:S02]  /*35c0*/  FMNMX.FTZ R3, R134, R3, !PT ;  /* 0x0000000386037209 */ /* 0x000fe40007810000 */
[----:B------:R-:W-:Y:S02]  /*35d0*/  FMNMX.FTZ R136, R70, R136, !PT ;  /* 0x0000008846887209 */ /* 0x000fe40007810000 */
[----:B------:R-:W-:Y:S02]  /*35e0*/  FMNMX.FTZ R3, R135, R3, !PT ;  /* 0x0000000387037209 */ /* 0x000fe40007810000 */
[----:B------:R-:W-:Y:S02]  /*35f0*/  FMNMX.FTZ R136, R71, R136, !PT ;  /* 0x0000008847887209 */ /* 0x000fe40007810000 */
[----:B------:R-:W-:Y:S01]  /*3600*/  FMNMX.FTZ R3, R77, R3, !PT ;  /* 0x000000034d037209 */ /* 0x000fe20007810000 */
[----:B-1----:R-:W-:Y:S01]  /*3610*/  FFMA.FTZ R4, R156, c[0x0][0x23c], -R6 ;  /* 0x00008f009c047a23 */ /* 0x002fe20000010806 */
[----:B------:R-:W-:-:S02]  /*3620*/  FMNMX.FTZ R136, R155, R136, !PT ;  /* 0x000000889b887209 */ /* 0x000fc40007810000 */
[----:B------:R-:W-:Y:S01]  /*3630*/  FMNMX.FTZ R3, R139, R3, !PT ;  /* 0x000000038b037209 */ /* 0x000fe20007810000 */
[----:B------:R1:W2:Y:S01]  /*3640*/  MUFU.EX2 R120, R4 ;  /* 0x0000000400787308 */ /* 0x0002a20000000800 */
[----:B------:R-:W-:Y:S02]  /*3650*/  FMNMX.FTZ R136, R168, R136, !PT ;  /* 0x00000088a8887209 */ /* 0x000fe40007810000 */
[----:B------:R-:W-:Y:S02]  /*3660*/  FMNMX.FTZ R3, R150, R3, !PT ;  /* 0x0000000396037209 */ /* 0x000fe40007810000 */
[----:B------:R-:W-:Y:S02]  /*3670*/  FMNMX.FTZ R136, R169, R136, !PT ;  /* 0x00000088a9887209 */ /* 0x000fe40007810000 */
[----:B------:R-:W-:Y:S02]  /*3680*/  FMNMX.FTZ R3, R151, R3, !PT ;  /* 0x0000000397037209 */ /* 0x000fe40007810000 */
[----:B------:R-:W-:-:S02]  /*3690*/  FMNMX.FTZ R136, R72, R136, !PT ;  /* 0x0000008848887209 */ /* 0x000fc40007810000 */
[----:B------:R-:W-:Y:S02]  /*36a0*/  FMNMX.FTZ R3, R152, R3, !PT ;  /* 0x0000000398037209 */ /* 0x000fe40007810000 */
[----:B------:R-:W-:Y:S02]  /*36b0*/  FMNMX.FTZ R136, R176, R136, !PT ;  /* 0x00000088b0887209 */ /* 0x000fe40007810000 */
[----:B------:R-:W-:Y:S01]  /*36c0*/  FMNMX.FTZ R3, R153, R3, !PT ;  /* 0x0000000399037209 */ /* 0x000fe20007810000 */
[----:B-1----:R-:W-:Y:S01]  /*36d0*/  FFMA.FTZ R4, R104, c[0x0][0x23c], -R6 ;  /* 0x00008f0068047a23 */ /* 0x002fe20000010806 */
[----:B------:R-:W-:Y:S01]  /*36e0*/  FMNMX.FTZ R136, R178, R136, !PT ;  /* 0x00000088b2887209 */ /* 0x000fe20007810000 */
[----:B--2---:R-:W-:Y:S01]  /*36f0*/  FADD.FTZ R2, R131, R120 ;  /* 0x0000007883027221 */ /* 0x004fe20000010000 */
[----:B------:R-:W-:Y:S01]  /*3700*/  FMNMX.FTZ R3, R78, R3, !PT ;  /* 0x000000034e037209 */ /* 0x000fe20007810000 */
[----:B------:R1:W2:Y:S01]  /*3710*/  MUFU.EX2 R130, R4 ;  /* 0x0000000400827308 */ /* 0x0002a20000000800 */
[----:B------:R-:W-:-:S02]  /*3720*/  FMNMX.FTZ R136, R179, R136, !PT ;  /* 0x00000088b3887209 */ /* 0x000fc40007810000 */
[----:B------:R-:W-:Y:S02]  /*3730*/  FMNMX.FTZ R3, R79, R3, !PT ;  /* 0x000000034f037209 */ /* 0x000fe40007810000 */
[----:B------:R-:W-:Y:S02]  /*3740*/  FMNMX.FTZ R136, R180, R136, !PT ;  /* 0x00000088b4887209 */ /* 0x000fe40007810000 */
[----:B------:R-:W-:Y:S02]  /*3750*/  FMNMX.FTZ R3, R154, R3, !PT ;  /* 0x000000039a037209 */ /* 0x000fe40007810000 */
[----:B------:R-:W-:Y:S02]  /*3760*/  FMNMX.FTZ R136, R187, R136, !PT ;  /* 0x00000088bb887209 */ /* 0x000fe40007810000 */
[----:B------:R-:W-:Y:S02]  /*3770*/  FMNMX.FTZ R3, R65, R3, !PT ;  /* 0x0000000341037209 */ /* 0x000fe40007810000 */
[----:B------:R-:W-:-:S02]  /*3780*/  FMNMX.FTZ R136, R188, R136, !PT ;  /* 0x00000088bc887209 */ /* 0x000fc40007810000 */
[----:B------:R-:W-:Y:S01]  /*3790*/  FMNMX.FTZ R3, R170, R3, !PT ;  /* 0x00000003aa037209 */ /* 0x000fe20007810000 */
[----:B-1----:R-:W-:Y:S01]  /*37a0*/  FFMA.FTZ R4, R106, c[0x0][0x23c], -R6 ;  /* 0x00008f006a047a23 */ /* 0x002fe20000010806 */
[----:B------:R-:W-:Y:S01]  /*37b0*/  FMNMX.FTZ R136, R189, R136, !PT ;  /* 0x00000088bd887209 */ /* 0x000fe20007810000 */
[----:B--2---:R-:W-:Y:S01]  /*37c0*/  FADD.FTZ R2, R130, R2 ;  /* 0x0000000282027221 */ /* 0x004fe20000010000 */
[----:B------:R-:W-:Y:S01]  /*37d0*/  FMNMX.FTZ R3, R171, R3, !PT ;  /* 0x00000003ab037209 */ /* 0x000fe20007810000 */
[----:B------:R1:W2:Y:S01]  /*37e0*/  MUFU.EX2 R122, R4 ;  /* 0x00000004007a7308 */ /* 0x0002a20000000800 */
[----:B------:R-:W-:Y:S02]  /*37f0*/  FMNMX.FTZ R136, R190, R136, !PT ;  /* 0x00000088be887209 */ /* 0x000fe40007810000 */
[----:B------:R-:W-:-:S03]  /*3800*/  FMNMX.FTZ R3, R73, R3, !PT ;  /* 0x0000000349037209 */ /* 0x000fc60007810000 */
[----:B------:R-:W3:Y:S01]  /*3810*/  SHFL.BFLY PT, R7, R136, 0x2, 0x1f ;  /* 0x0c401f0088077f89 */ /* 0x000ee200000e0000 */
[----:B------:R-:W-:-:S04]  /*3820*/  FMNMX.FTZ R3, R177, R3, !PT ;  /* 0x00000003b1037209 */ /* 0x000fc80007810000 */
[----:B------:R-:W-:Y:S01]  /*3830*/  FMNMX.FTZ R3, R181, R3, !PT ;  /* 0x00000003b5037209 */ /* 0x000fe20007810000 */
[----:B-1----:R-:W-:Y:S01]  /*3840*/  FFMA.FTZ R4, R157, c[0x0][0x23c], -R6 ;  /* 0x00008f009d047a23 */ /* 0x002fe20000010806 */
[----:B--2---:R-:W-:-:S03]  /*3850*/  F2FP.PACK_AB R15, R122, R130 ;  /* 0x000000827a0f723e */ /* 0x004fc600000000ff */
[----:B------:R1:W-:Y:S01]  /*3860*/  MUFU.EX2 R129, R4 ;  /* 0x0000000400817308 */ /* 0x0003e20000000800 */
[----:B---3--:R-:W-:-:S05]  /*3870*/  FMNMX.FTZ R136, R136, R7, !PT ;  /* 0x0000000788887209 */ /* 0x008fca0007810000 */
[----:B------:R-:W2:Y:S01]  /*3880*/  SHFL.BFLY PT, R7, R136, 0x1, 0x1f ;  /* 0x0c201f0088077f89 */ /* 0x000ea200000e0000 */
[----:B-1----:R-:W-:-:S04]  /*3890*/  FFMA.FTZ R4, R158, c[0x0][0x23c], -R6 ;  /* 0x00008f009e047a23 */ /* 0x002fc80000010806 */
[----:B------:R1:W-:Y:S02]  /*38a0*/  MUFU.EX2 R121, R4 ;  /* 0x0000000400797308 */ /* 0x0003e40000000800 */
[----:B-1----:R-:W-:Y:S01]  /*38b0*/  FFMA.FTZ R4, R114, c[0x0][0x23c], -R6 ;  /* 0x00008f0072047a23 */ /* 0x002fe20000010806 */
[----:B--2---:R-:W-:-:S05]  /*38c0*/  FMNMX.FTZ R136, R136, R7, !PT ;  /* 0x0000000788887209 */ /* 0x004fca0007810000 */
[----:B------:R1:W-:Y:S01]  /*38d0*/  MUFU.EX2 R128, R4 ;  /* 0x0000000400807308 */ /* 0x0003e20000000800 */
[----:B------:R-:W-:Y:S01]  /*38e0*/  FSETP.NEU.FTZ.AND P1, PT, R136, -INF , PT ;  /* 0xff8000008800780b */ /* 0x000fe20003f3d000 */
[----:B-1----:R-:W-:-:S06]  /*38f0*/  FFMA.FTZ R4, R145, c[0x0][0x23c], -R6 ;  /* 0x00008f0091047a23 */ /* 0x002fcc0000010806 */
[----:B------:R1:W-:Y:S02]  /*3900*/  MUFU.EX2 R201, R4 ;  /* 0x0000000400c97308 */ /* 0x0003e40000000800 */
[----:B-1----:R-:W-:-:S06]  /*3910*/  FFMA.FTZ R4, R159, c[0x0][0x23c], -R6 ;  /* 0x00008f009f047a23 */ /* 0x002fcc0000010806 */
[----:B------:R1:W-:Y:S02]  /*3920*/  MUFU.EX2 R123, R4 ;  /* 0x00000004007b7308 */ /* 0x0003e40000000800 */
[----:B-1----:R-:W-:-:S06]  /*3930*/  FFMA.FTZ R4, R164, c[0x0][0x23c], -R6 ;  /* 0x00008f00a4047a23 */ /* 0x002fcc0000010806 */
[----:B------:R1:W-:Y:S02]  /*3940*/  MUFU.EX2 R200, R4 ;  /* 0x0000000400c87308 */ /* 0x0003e40000000800 */
[----:B-1----:R-:W-:Y:S01]  /*3950*/  FMNMX.FTZ R4, R182, R3, !PT ;  /* 0x00000003b6047209 */ /* 0x002fe20007810000 */
[----:B------:R-:W-:-:S03]  /*3960*/  FFMA.FTZ R3, R117, c[0x0][0x23c], -R6 ;  /* 0x00008f0075037a23 */ /* 0x000fc60000010806 */
[----:B------:R-:W-:Y:S02]  /*3970*/  FMNMX.FTZ R4, R183, R4, !PT ;  /* 0x00000004b7047209 */ /* 0x000fe40007810000 */
[----:B------:R1:W-:Y:S02]  /*3980*/  MUFU.EX2 R198, R3 ;  /* 0x0000000300c67308 */ /* 0x0003e40000000800 */
[----:B-1----:R-:W-:Y:S01]  /*3990*/  FMNMX.FTZ R3, R75, R4, !PT ;  /* 0x000000044b037209 */ /* 0x002fe20007810000 */
[----:B------:R-:W-:-:S03]  /*39a0*/  FFMA.FTZ R4, R147, c[0x0][0x23c], -R6 ;  /* 0x00008f0093047a23 */ /* 0x000fc60000010806 */
[----:B------:R-:W-:Y:S02]  /*39b0*/  FMNMX.FTZ R3, R191, R3, !PT ;  /* 0x00000003bf037209 */ /* 0x000fe40007810000 */
[----:B------:R1:W-:Y:S02]  /*39c0*/  MUFU.EX2 R197, R4 ;  /* 0x0000000400c57308 */ /* 0x0003e40000000800 */
[----:B------:R-:W-:-:S04]  /*39d0*/  FMNMX.FTZ R3, R192, R3, !PT ;  /* 0x00000003c0037209 */ /* 0x000fc80007810000 */
[----:B------:R-:W-:-:S04]  /*39e0*/  FMNMX.FTZ R3, R193, R3, !PT ;  /* 0x00000003c1037209 */ /* 0x000fc80007810000 */
[----:B------:R-:W-:Y:S01]  /*39f0*/  FMNMX.FTZ R3, R175, R3, !PT ;  /* 0x00000003af037209 */ /* 0x000fe20007810000 */
[----:B-1----:R-:W-:-:S04]  /*3a00*/  FFMA.FTZ R4, R165, c[0x0][0x23c], -R6 ;  /* 0x00008f00a5047a23 */ /* 0x002fc80000010806 */
[----:B------:R-:W1:Y:S01]  /*3a10*/  SHFL.BFLY PT, R5, R3, 0x2, 0x1f ;  /* 0x0c401f0003057f89 */ /* 0x000e6200000e0000 */
[----:B------:R2:W-:Y:S02]  /*3a20*/  MUFU.EX2 R196, R4 ;  /* 0x0000000400c47308 */ /* 0x0005e40000000800 */
[----:B--2---:R-:W-:-:S06]  /*3a30*/  FFMA.FTZ R4, R166, c[0x0][0x23c], -R6 ;  /* 0x00008f00a6047a23 */ /* 0x004fcc0000010806 */
[----:B------:R2:W-:Y:S01]  /*3a40*/  MUFU.EX2 R199, R4 ;  /* 0x0000000400c77308 */ /* 0x0005e20000000800 */
[----:B-1----:R-:W-:Y:S01]  /*3a50*/  FMNMX.FTZ R3, R3, R5, !PT ;  /* 0x0000000503037209 */ /* 0x002fe20007810000 */
[----:B------:R-:W-:-:S04]  /*3a60*/  FMUL.FTZ R5, R136, c[0x0][0x23c] ;  /* 0x00008f0088057a20 */ /* 0x000fc80000410000 */
[----:B------:R-:W1:Y:S01]  /*3a70*/  SHFL.BFLY PT, R8, R3, 0x1, 0x1f ;  /* 0x0c201f0003087f89 */ /* 0x000e6200000e0000 */
[----:B------:R-:W-:-:S05]  /*3a80*/  FSEL R5, R5, RZ, P1 ;  /* 0x000000ff05057208 */ /* 0x000fca0000800000 */
[--C-:B------:R-:W-:Y:S02]  /*3a90*/  FFMA.FTZ R7, R112, c[0x0][0x23c], -R5.reuse ;  /* 0x00008f0070077a23 */ /* 0x100fe40000010805 */
[----:B--2---:R-:W-:Y:S02]  /*3aa0*/  FFMA.FTZ R4, R124, c[0x0][0x23c], -R6 ;  /* 0x00008f007c047a23 */ /* 0x004fe40000010806 */
[----:B------:R2:W-:Y:S08]  /*3ab0*/  MUFU.EX2 R112, R7 ;  /* 0x0000000700707308 */ /* 0x0005f00000000800 */
[----:B------:R3:W-:Y:S01]  /*3ac0*/  MUFU.EX2 R124, R4 ;  /* 0x00000004007c7308 */ /* 0x0007e20000000800 */
[----:B-1----:R-:W-:Y:S01]  /*3ad0*/  FMNMX.FTZ R3, R3, R8, !PT ;  /* 0x0000000803037209 */ /* 0x002fe20007810000 */
[----:B--2---:R-:W-:-:S03]  /*3ae0*/  FFMA.FTZ R7, R88, c[0x0][0x23c], -R5 ;  /* 0x00008f0058077a23 */ /* 0x004fc60000010805 */
[----:B------:R-:W-:-:S03]  /*3af0*/  FSETP.NEU.FTZ.AND P1, PT, R3, -INF , PT ;  /* 0xff8000000300780b */ /* 0x000fc60003f3d000 */
[----:B------:R-:W1:Y:S01]  /*3b00*/  MUFU.EX2 R114, R7 ;  /* 0x0000000700727308 */ /* 0x000e620000000800 */
[----:B---3--:R-:W-:-:S07]  /*3b10*/  FFMA.FTZ R4, R125, c[0x0][0x23c], -R6 ;  /* 0x00008f007d047a23 */ /* 0x008fce0000010806 */
[----:B------:R2:W-:Y:S01]  /*3b20*/  MUFU.EX2 R125, R4 ;  /* 0x00000004007d7308 */ /* 0x0005e20000000800 */
[----:B-1----:R-:W-:Y:S01]  /*3b30*/  F2FP.PACK_AB R10, R114, R112 ;  /* 0x00000070720a723e */ /* 0x002fe200000000ff */
[----:B--2---:R-:W-:-:S06]  /*3b40*/  FFMA.FTZ R4, R173, c[0x0][0x23c], -R6 ;  /* 0x00008f00ad047a23 */ /* 0x004fcc0000010806 */
        /* <DEDUP_REMOVED lines=14> */
[----:B------:R1:W2:Y:S02]  /*3c30*/  MUFU.EX2 R104, R4 ;  /* 0x0000000400687308 */ /* 0x0002a40000000800 */
[----:B-1----:R-:W-:Y:S01]  /*3c40*/  FMUL.FTZ R4, R3, c[0x0][0x23c] ;  /* 0x00008f0003047a20 */ /* 0x002fe20000410000 */
[----:B--2---:R-:W-:-:S04]  /*3c50*/  F2FP.PACK_AB R8, R104, R106 ;  /* 0x0000006a6808723e */ /* 0x004fc800000000ff */
[----:B------:R-:W-:-:S05]  /*3c60*/  FSEL R4, R4, RZ, P1 ;  /* 0x000000ff04047208 */ /* 0x000fca0000800000 */
[--C-:B------:R-:W-:Y:S02]  /*3c70*/  FFMA.FTZ R7, R107, c[0x0][0x23c], -R4.reuse ;  /* 0x00008f006b077a23 */ /* 0x100fe40000010804 */
[--C-:B------:R-:W-:Y:S02]  /*3c80*/  FFMA.FTZ R0, R113, c[0x0][0x23c], -R4.reuse ;  /* 0x00008f0071007a23 */ /* 0x100fe40000010804 */
[----:B------:R-:W-:Y:S08]  /*3c90*/  MUFU.EX2 R97, R7 ;  /* 0x0000000700617308 */ /* 0x000ff00000000800 */
[----:B------:R1:W2:Y:S02]  /*3ca0*/  MUFU.EX2 R7, R0 ;  /* 0x0000000000077308 */ /* 0x0002a40000000800 */
[----:B-1----:R-:W-:Y:S01]  /*3cb0*/  FFMA.FTZ R0, R116, c[0x0][0x23c], -R4 ;  /* 0x00008f0074007a23 */ /* 0x002fe20000010804 */
[----:B--2---:R-:W-:-:S05]  /*3cc0*/  F2FP.PACK_AB R9, R7, R97 ;  /* 0x000000610709723e */ /* 0x004fca00000000ff */
[----:B------:R1:W-:Y:S02]  /*3cd0*/  MUFU.EX2 R103, R0 ;  /* 0x0000000000677308 */ /* 0x0003e40000000800 */
[----:B-1----:R-:W-:-:S06]  /*3ce0*/  FFMA.FTZ R0, R89, c[0x0][0x23c], -R4 ;  /* 0x00008f0059007a23 */ /* 0x002fcc0000010804 */
[----:B------:R1:W2:Y:S02]  /*3cf0*/  MUFU.EX2 R109, R0 ;  /* 0x00000000006d7308 */ /* 0x0002a40000000800 */
[----:B-1----:R-:W-:Y:S01]  /*3d00*/  FFMA.FTZ R0, R115, c[0x0][0x23c], -R5 ;  /* 0x00008f0073007a23 */ /* 0x002fe20000010805 */
[----:B--2---:R-:W-:-:S05]  /*3d10*/  F2FP.PACK_AB R11, R109, R103 ;  /* 0x000000676d0b723e */ /* 0x004fca00000000ff */
[----:B------:R1:W-:Y:S02]  /*3d20*/  MUFU.EX2 R111, R0 ;  /* 0x00000000006f7308 */ /* 0x0003e40000000800 */
[C---:B------:R-:W-:Y:S08]  /*3d30*/  HMMA.16816.F32 R44, R8.reuse, R20, RZ ;  /* 0x00000014082c723c */ /* 0x040ff000000018ff */
[----:B------:R-:W-:Y:S01]  /*3d40*/  HMMA.16816.F32 R36, R8, R16, RZ ;  /* 0x000000100824723c */ /* 0x000fe200000018ff */
[----:B-1----:R-:W-:-:S04]  /*3d50*/  FFMA.FTZ R0, R86, c[0x0][0x23c], -R5 ;  /* 0x00008f0056007a23 */ /* 0x002fc80000010805 */
[----:B------:R1:W2:Y:S03]  /*3d60*/  MUFU.EX2 R113, R0 ;  /* 0x0000000000717308 */ /* 0x0002a60000000800 */
[C---:B------:R-:W-:Y:S08]  /*3d70*/  HMMA.16816.F32 R40, R8.reuse, R22, RZ ;  /* 0x000000160828723c */ /* 0x040ff000000018ff */
[----:B------:R-:W-:Y:S01]  /*3d80*/  HMMA.16816.F32 R32, R8, R18, RZ ;  /* 0x000000120820723c */ /* 0x000fe200000018ff */
[----:B-1----:R-:W-:-:S06]  /*3d90*/  FFMA.FTZ R0, R87, c[0x0][0x23c], -R5 ;  /* 0x00008f0057007a23 */ /* 0x002fcc0000010805 */
[----:B--2---:R-:W-:Y:S01]  /*3da0*/  F2FP.PACK_AB R8, R113, R111 ;  /* 0x0000006f7108723e */ /* 0x004fe200000000ff */
[----:B------:R1:W-:Y:S02]  /*3db0*/  MUFU.EX2 R115, R0 ;  /* 0x0000000000737308 */ /* 0x0003e40000000800 */
[----:B-1----:R-:W-:-:S06]  /*3dc0*/  FFMA.FTZ R0, R80, c[0x0][0x23c], -R5 ;  /* 0x00008f0050007a23 */ /* 0x002fcc0000010805 */
[----:B------:R1:W2:Y:S02]  /*3dd0*/  MUFU.EX2 R116, R0 ;  /* 0x0000000000747308 */ /* 0x0002a40000000800 */
[----:B-1----:R-:W-:Y:S01]  /*3de0*/  FFMA.FTZ R0, R119, c[0x0][0x23c], -R4 ;  /* 0x00008f0077007a23 */ /* 0x002fe20000010804 */
[----:B------:R-:W-:Y:S02]  /*3df0*/  MOV R119, R13 ;  /* 0x0000000d00777202 */ /* 0x000fe40000000f00 */
[----:B------:R-:W-:-:S03]  /*3e00*/  F2FP.PACK_AB R13, R120, R131 ;  /* 0x00000083780d723e */ /* 0x000fc600000000ff */
[----:B------:R1:W-:Y:S01]  /*3e10*/  MUFU.EX2 R102, R0 ;  /* 0x0000000000667308 */ /* 0x0003e20000000800 */
[----:B--2---:R-:W-:Y:S01]  /*3e20*/  F2FP.PACK_AB R10, R116, R115 ;  /* 0x00000073740a723e */ /* 0x004fe200000000ff */
[----:B-1----:R-:W-:Y:S01]  /*3e30*/  FFMA.FTZ R0, R118, c[0x0][0x23c], -R4 ;  /* 0x00008f0076007a23 */ /* 0x002fe20000010804 */
[----:B------:R-:W-:Y:S02]  /*3e40*/  MOV R118, R12 ;  /* 0x0000000c00767202 */ /* 0x000fe40000000f00 */
[----:B------:R-:W-:-:S03]  /*3e50*/  F2FP.PACK_AB R12, R203, R224 ;  /* 0x000000e0cb0c723e */ /* 0x000fc600000000ff */
[----:B------:R1:W2:Y:S04]  /*3e60*/  MUFU.EX2 R108, R0 ;  /* 0x00000000006c7308 */ /* 0x0002a80000000800 */
[C---:B------:R-:W-:Y:S08]  /*3e70*/  HMMA.16816.F32 R52, R12.reuse, R20, RZ ;  /* 0x000000140c34723c */ /* 0x040ff000000018ff */
[----:B------:R-:W-:Y:S01]  /*3e80*/  HMMA.16816.F32 R60, R12, R22, RZ ;  /* 0x000000160c3c723c */ /* 0x000fe200000018ff */
[----:B-1----:R-:W-:Y:S01]  /*3e90*/  FFMA.FTZ R0, R81, c[0x0][0x23c], -R4 ;  /* 0x00008f0051007a23 */ /* 0x002fe20000010804 */
[----:B--2---:R-:W-:-:S03]  /*3ea0*/  F2FP.PACK_AB R9, R108, R102 ;  /* 0x000000666c09723e */ /* 0x004fc600000000ff */
[----:B------:R1:W-:Y:S03]  /*3eb0*/  MUFU.EX2 R105, R0 ;  /* 0x0000000000697308 */ /* 0x0003e60000000800 */
[----:B------:R-:W-:Y:S01]  /*3ec0*/  HMMA.16816.F32 R20, R12, R18, RZ ;  /* 0x000000120c14723c */ /* 0x000fe200000018ff */
[----:B-1----:R-:W-:Y:S01]  /*3ed0*/  FFMA.FTZ R0, R132, c[0x0][0x23c], -R4 ;  /* 0x00008f0084007a23 */ /* 0x002fe20000010804 */
[----:B------:R-:W-:-:S03]  /*3ee0*/  MOV R132, R49 ;  /* 0x0000003100847202 */ /* 0x000fc60000000f00 */
[----:B------:R1:W2:Y:S02]  /*3ef0*/  MUFU.EX2 R107, R0 ;  /* 0x00000000006b7308 */ /* 0x0002a40000000800 */
[----:B-1----:R-:W-:Y:S01]  /*3f00*/  FFMA.FTZ R0, R184, c[0x0][0x23c], -R6 ;  /* 0x00008f00b8007a23 */ /* 0x002fe20000010806 */
[----:B------:R-:W-:Y:S02]  /*3f10*/  MOV R184, R48 ;  /* 0x0000003000b87202 */ /* 0x000fe40000000f00 */
[----:B------:R-:W-:Y:S03]  /*3f20*/  HMMA.16816.F32 R48, R12, R16, RZ ;  /* 0x000000100c30723c */ /* 0x000fe600000018ff */
[----:B------:R1:W-:Y:S01]  /*3f30*/  MUFU.EX2 R117, R0 ;  /* 0x0000000000757308 */ /* 0x0003e20000000800 */
[----:B------:R-:W3:Y:S01]  /*3f40*/  LDSM.16.MT88.4 R12, [R204+0x4800] ;  /* 0x00480000cc0c783b */ /* 0x000ee20000004200 */
[----:B--2---:R-:W-:-:S03]  /*3f50*/  F2FP.PACK_AB R11, R107, R105 ;  /* 0x000000696b0b723e */ /* 0x004fc600000000ff */
[----:B------:R-:W2:Y:S04]  /*3f60*/  LDSM.16.MT88.4 R16, [R205+0x4800] ;  /* 0x00480000cd10783b */ /* 0x000ea80000004200 */
[----:B------:R-:W-:Y:S01]  /*3f70*/  HMMA.16816.F32 R140, R8, R28, R44 ;  /* 0x0000001c088c723c */ /* 0x000fe2000000182c */
[----:B-1----:R-:W-:Y:S01]  /*3f80*/  FFMA.FTZ R0, R133, c[0x0][0x23c], -R5 ;  /* 0x00008f0085007a23 */ /* 0x002fe20000010805 */
[----:B------:R-:W-:-:S06]  /*3f90*/  MOV R133, R56 ;  /* 0x0000003800857202 */ /* 0x000fcc0000000f00 */
[C---:B------:R-:W-:Y:S01]  /*3fa0*/  HMMA.16816.F32 R40, R8.reuse, R30, R40 ;  /* 0x0000001e0828723c */ /* 0x040fe20000001828 */
[----:B------:R1:W-:Y:S07]  /*3fb0*/  MUFU.EX2 R100, R0 ;  /* 0x0000000000647308 */ /* 0x0003ee0000000800 */
[C---:B------:R-:W-:Y:S08]  /*3fc0*/  HMMA.16816.F32 R56, R8.reuse, R24, R36 ;  /* 0x000000180838723c */ /* 0x040ff00000001824 */
[----:B------:R-:W-:Y:S01]  /*3fd0*/  HMMA.16816.F32 R32, R8, R26, R32 ;  /* 0x0000001a0820723c */ /* 0x000fe20000001820 */
[----:B-1----:R-:W-:-:S04]  /*3fe0*/  FFMA.FTZ R0, R90, c[0x0][0x23c], -R5 ;  /* 0x00008f005a007a23 */ /* 0x002fc80000010805 */
[----:B------:R1:W4:Y:S02]  /*3ff0*/  MUFU.EX2 R101, R0 ;  /* 0x0000000000657308 */ /* 0x0003240000000800 */
[----:B------:R-:W-:Y:S02]  /*4000*/  F2FP.PACK_AB R8, R227, R226 ;  /* 0x000000e2e308723e */ /* 0x000fe400000000ff */
[----:B------:R-:W-:Y:S02]  /*4010*/  F2FP.PACK_AB R9, R121, R129 ;  /* 0x000000817909723e */ /* 0x000fe400000000ff */
[----:B------:R-:W-:Y:S02]  /*4020*/  F2FP.PACK_AB R10, R228, R229 ;  /* 0x000000e5e40a723e */ /* 0x000fe400000000ff */
[----:B------:R-:W-:-:S07]  /*4030*/  F2FP.PACK_AB R11, R201, R128 ;  /* 0x00000080c90b723e */ /* 0x000fce00000000ff */
[----:B------:R-:W-:Y:S01]  /*4040*/  HMMA.16816.F32 R52, R8, R28, R52 ;  /* 0x0000001c0834723c */ /* 0x000fe20000001834 */
[----:B-1----:R-:W-:-:S04]  /*4050*/  FFMA.FTZ R0, R91, c[0x0][0x23c], -R5 ;  /* 0x00008f005b007a23 */ /* 0x002fc80000010805 */
[----:B------:R1:W-:Y:S03]  /*4060*/  MUFU.EX2 R99, R0 ;  /* 0x0000000000637308 */ /* 0x0003e60000000800 */
[C---:B------:R-:W-:Y:S08]  /*4070*/  HMMA.16816.F32 R48, R8.reuse, R24, R48 ;  /* 0x000000180830723c */ /* 0x040ff00000001830 */
[----:B------:R-:W-:Y:S01]  /*4080*/  HMMA.16816.F32 R44, R8, R30, R60 ;  /* 0x0000001e082c723c */ /* 0x000fe2000000183c */
[----:B-1----:R-:W-:-:S07]  /*4090*/  FFMA.FTZ R0, R76, c[0x0][0x23c], -R5 ;  /* 0x00008f004c007a23 */ /* 0x002fce0000010805 */
[----:B------:R-:W-:Y:S01]  /*40a0*/  HMMA.16816.F32 R36, R8, R26, R20 ;  /* 0x0000001a0824723c */ /* 0x000fe20000001814 */
[----:B------:R-:W1:Y:S01]  /*40b0*/  LDSM.16.MT88.4 R20, [R204+0x4c00] ;  /* 0x004c0000cc14783b */ /* 0x000e620000004200 */
[----:B------:R5:W2:Y:S03]  /*40c0*/  MUFU.EX2 R98, R0 ;  /* 0x0000000000627308 */ /* 0x000aa60000000800 */
[----:B------:R-:W1:Y:S02]  /*40d0*/  LDSM.16.MT88.4 R24, [R205+0x4c00] ;  /* 0x004c0000cd18783b */ /* 0x000e640000004200 */
[----:B----4-:R-:W-:Y:S01]  /*40e0*/  F2FP.PACK_AB R8, R101, R100 ;  /* 0x000000646508723e */ /* 0x010fe200000000ff */
[--C-:B-----5:R-:W-:Y:S01]  /*40f0*/  FFMA.FTZ R0, R134, c[0x0][0x23c], -R4.reuse ;  /* 0x00008f0086007a23 */ /* 0x120fe20000010804 */
[----:B--2---:R-:W-:Y:S02]  /*4100*/  F2FP.PACK_AB R10, R98, R99 ;  /* 0x00000063620a723e */ /* 0x004fe400000000ff */
[----:B------:R-:W-:Y:S01]  /*4110*/  MOV R134, R163 ;  /* 0x000000a300867202 */ /* 0x000fe20000000f00 */
[----:B------:R2:W-:Y:S02]  /*4120*/  MUFU.EX2 R94, R0 ;  /* 0x00000000005e7308 */ /* 0x0005e40000000800 */
[----:B--2---:R-:W-:Y:S01]  /*4130*/  FFMA.FTZ R0, R135, c[0x0][0x23c], -R4 ;  /* 0x00008f0087007a23 */ /* 0x004fe20000010804 */
[----:B------:R-:W-:-:S05]  /*4140*/  MOV R135, R162 ;  /* 0x000000a200877202 */ /* 0x000fca0000000f00 */
[----:B------:R2:W4:Y:S02]  /*4150*/  MUFU.EX2 R96, R0 ;  /* 0x0000000000607308 */ /* 0x0005240000000800 */
[----:B--2---:R-:W-:Y:S01]  /*4160*/  FFMA.FTZ R0, R77, c[0x0][0x23c], -R4 ;  /* 0x00008f004d007a23 */ /* 0x004fe20000010804 */
[----:B----4-:R-:W-:-:S05]  /*4170*/  F2FP.PACK_AB R9, R96, R94 ;  /* 0x0000005e6009723e */ /* 0x010fca00000000ff */
[----:B------:R2:W-:Y:S02]  /*4180*/  MUFU.EX2 R95, R0 ;  /* 0x00000000005f7308 */ /* 0x0005e40000000800 */
[----:B--2---:R-:W-:Y:S01]  /*4190*/  FFMA.FTZ R0, R139, c[0x0][0x23c], -R4 ;  /* 0x00008f008b007a23 */ /* 0x004fe20000010804 */
[----:B------:R-:W-:-:S05]  /*41a0*/  MOV R139, R161 ;  /* 0x000000a1008b7202 */ /* 0x000fca0000000f00 */
[----:B------:R2:W4:Y:S02]  /*41b0*/  MUFU.EX2 R93, R0 ;  /* 0x00000000005d7308 */ /* 0x0005240000000800 */
[----:B--2---:R-:W-:Y:S01]  /*41c0*/  FFMA.FTZ R0, R185, c[0x0][0x23c], -R6 ;  /* 0x00008f00b9007a23 */ /* 0x004fe20000010806 */
[----:B----4-:R-:W-:Y:S02]  /*41d0*/  F2FP.PACK_AB R11, R93, R95 ;  /* 0x0000005f5d0b723e */ /* 0x010fe400000000ff */
[----:B------:R-:W-:-:S03]  /*41e0*/  MOV R185, R160 ;  /* 0x000000a000b97202 */ /* 0x000fc60000000f00 */
[----:B------:R2:W-:Y:S02]  /*41f0*/  MUFU.EX2 R110, R0 ;  /* 0x00000000006e7308 */ /* 0x0005e40000000800 */
[C---:B---3--:R-:W-:Y:S08]  /*4200*/  HMMA.16816.F32 R140, R8.reuse, R12, R140 ;  /* 0x0000000c088c723c */ /* 0x048ff0000000188c */
[----:B------:R-:W-:Y:S01]  /*4210*/  HMMA.16816.F32 R56, R8, R16, R56 ;  /* 0x000000100838723c */ /* 0x000fe20000001838 */
[----:B--2---:R-:W-:-:S04]  /*4220*/  FFMA.FTZ R0, R148, c[0x0][0x23c], -R5 ;  /* 0x00008f0094007a23 */ /* 0x004fc80000010805 */
[----:B------:R2:W-:Y:S03]  /*4230*/  MUFU.EX2 R92, R0 ;  /* 0x00000000005c7308 */ /* 0x0005e60000000800 */
[C---:B------:R-:W-:Y:S08]  /*4240*/  HMMA.16816.F32 R40, R8.reuse, R14, R40 ;  /* 0x0000000e0828723c */ /* 0x040ff00000001828 */
[----:B------:R-:W-:Y:S01]  /*4250*/  HMMA.16816.F32 R28, R8, R18, R32 ;  /* 0x00000012081c723c */ /* 0x000fe20000001820 */
[----:B--2---:R-:W-:-:S06]  /*4260*/  FFMA.FTZ R0, R82, c[0x0][0x23c], -R5 ;  /* 0x00008f0052007a23 */ /* 0x004fcc0000010805 */
[----:B------:R-:W-:Y:S02]  /*4270*/  F2FP.PACK_AB R8, R242, R230 ;  /* 0x000000e6f208723e */ /* 0x000fe400000000ff */
[----:B------:R-:W-:Y:S01]  /*4280*/  F2FP.PACK_AB R9, R200, R123 ;  /* 0x0000007bc809723e */ /* 0x000fe200000000ff */
[----:B------:R2:W3:Y:S01]  /*4290*/  MUFU.EX2 R91, R0 ;  /* 0x00000000005b7308 */ /* 0x0004e20000000800 */
[----:B------:R-:W-:Y:S02]  /*42a0*/  F2FP.PACK_AB R10, R240, R241 ;  /* 0x000000f1f00a723e */ /* 0x000fe400000000ff */
[----:B------:R-:W-:-:S07]  /*42b0*/  F2FP.PACK_AB R11, R197, R198 ;  /* 0x000000c6c50b723e */ /* 0x000fce00000000ff */
[----:B------:R-:W-:Y:S01]  /*42c0*/  HMMA.16816.F32 R52, R8, R12, R52 ;  /* 0x0000000c0834723c */ /* 0x000fe20000001834 */
[----:B--2---:R-:W-:-:S07]  /*42d0*/  FFMA.FTZ R0, R149, c[0x0][0x23c], -R5 ;  /* 0x00008f0095007a23 */ /* 0x004fce0000010805 */
[C---:B------:R-:W-:Y:S01]  /*42e0*/  HMMA.16816.F32 R44, R8.reuse, R14, R44 ;  /* 0x0000000e082c723c */ /* 0x040fe2000000182c */
[----:B------:R-:W2:Y:S01]  /*42f0*/  LDSM.16.MT88.4 R12, [R204+0x5000] ;  /* 0x00500000cc0c783b */ /* 0x000ea20000004200 */
[----:B------:R4:W-:Y:S06]  /*4300*/  MUFU.EX2 R90, R0 ;  /* 0x00000000005a7308 */ /* 0x0009ec0000000800 */
[C---:B------:R-:W-:Y:S08]  /*4310*/  HMMA.16816.F32 R32, R8.reuse, R16, R48 ;  /* 0x000000100820723c */ /* 0x040ff00000001830 */
[----:B------:R-:W-:Y:S01]  /*4320*/  HMMA.16816.F32 R36, R8, R18, R36 ;  /* 0x000000120824723c */ /* 0x000fe20000001824 */
[----:B------:R-:W5:Y:S01]  /*4330*/  LDSM.16.MT88.4 R16, [R205+0x5000] ;  /* 0x00500000cd10783b */ /* 0x000f620000004200 */
[----:B----4-:R-:W-:-:S04]  /*4340*/  FFMA.FTZ R0, R83, c[0x0][0x23c], -R5 ;  /* 0x00008f0053007a23 */ /* 0x010fc80000010805 */
[----:B------:R4:W1:Y:S01]  /*4350*/  MUFU.EX2 R89, R0 ;  /* 0x0000000000597308 */ /* 0x0008620000000800 */
[----:B---3--:R-:W-:Y:S01]  /*4360*/  F2FP.PACK_AB R8, R91, R92 ;  /* 0x0000005c5b08723e */ /* 0x008fe200000000ff */
[----:B----4-:R-:W-:Y:S01]  /*4370*/  FFMA.FTZ R0, R150, c[0x0][0x23c], -R4 ;  /* 0x00008f0096007a23 */ /* 0x010fe20000010804 */
[----:B-1----:R-:W-:-:S05]  /*4380*/  F2FP.PACK_AB R10, R89, R90 ;  /* 0x0000005a590a723e */ /* 0x002fca00000000ff */
[----:B------:R1:W-:Y:S02]  /*4390*/  MUFU.EX2 R86, R0 ;  /* 0x0000000000567308 */ /* 0x0003e40000000800 */
[----:B-1----:R-:W-:-:S06]  /*43a0*/  FFMA.FTZ R0, R151, c[0x0][0x23c], -R4 ;  /* 0x00008f0097007a23 */ /* 0x002fcc0000010804 */
[----:B------:R1:W3:Y:S02]  /*43b0*/  MUFU.EX2 R87, R0 ;  /* 0x0000000000577308 */ /* 0x0002e40000000800 */
[----:B-1----:R-:W-:Y:S01]  /*43c0*/  FFMA.FTZ R0, R152, c[0x0][0x23c], -R4 ;  /* 0x00008f0098007a23 */ /* 0x002fe20000010804 */
[----:B---3--:R-:W-:-:S05]  /*43d0*/  F2FP.PACK_AB R9, R87, R86 ;  /* 0x000000565709723e */ /* 0x008fca00000000ff */
[----:B------:R1:W-:Y:S02]  /*43e0*/  MUFU.EX2 R85, R0 ;  /* 0x0000000000557308 */ /* 0x0003e40000000800 */
[----:B-1----:R-:W-:-:S06]  /*43f0*/  FFMA.FTZ R0, R153, c[0x0][0x23c], -R4 ;  /* 0x00008f0099007a23 */ /* 0x002fcc0000010804 */
[----:B------:R1:W3:Y:S02]  /*4400*/  MUFU.EX2 R84, R0 ;  /* 0x0000000000547308 */ /* 0x0002e40000000800 */
[----:B-1----:R-:W-:Y:S01]  /*4410*/  FFMA.FTZ R0, R217, c[0x0][0x23c], -R6 ;  /* 0x00008f00d9007a23 */ /* 0x002fe20000010806 */
[----:B---3--:R-:W-:Y:S02]  /*4420*/  F2FP.PACK_AB R11, R84, R85 ;  /* 0x00000055540b723e */ /* 0x008fe400000000ff */
[----:B------:R-:W-:-:S03]  /*4430*/  MOV R217, R144 ;  /* 0x0000009000d97202 */ /* 0x000fc60000000f00 */
[----:B------:R1:W-:Y:S02]  /*4440*/  MUFU.EX2 R88, R0 ;  /* 0x0000000000587308 */ /* 0x0003e40000000800 */
[C---:B------:R-:W-:Y:S08]  /*4450*/  HMMA.16816.F32 R140, R8.reuse, R20, R140 ;  /* 0x00000014088c723c */ /* 0x040ff0000000188c */
[----:B------:R-:W-:Y:S01]  /*4460*/  HMMA.16816.F32 R40, R8, R22, R40 ;  /* 0x000000160828723c */ /* 0x000fe20000001828 */
[----:B-1----:R-:W-:-:S04]  /*4470*/  FFMA.FTZ R0, R68, c[0x0][0x23c], -R5 ;  /* 0x00008f0044007a23 */ /* 0x002fc80000010805 */
[----:B------:R1:W-:Y:S03]  /*4480*/  MUFU.EX2 R83, R0 ;  /* 0x0000000000537308 */ /* 0x0003e60000000800 */
[C---:B------:R-:W-:Y:S08]  /*4490*/  HMMA.16816.F32 R160, R8.reuse, R24, R56 ;  /* 0x0000001808a0723c */ /* 0x040ff00000001838 */
[----:B------:R-:W-:Y:S01]  /*44a0*/  HMMA.16816.F32 R28, R8, R26, R28 ;  /* 0x0000001a081c723c */ /* 0x000fe2000000181c */
[----:B-1----:R-:W-:-:S06]  /*44b0*/  FFMA.FTZ R0, R69, c[0x0][0x23c], -R5 ;  /* 0x00008f0045007a23 */ /* 0x002fcc0000010805 */
[----:B------:R-:W-:Y:S02]  /*44c0*/  F2FP.PACK_AB R8, R238, R239 ;  /* 0x000000efee08723e */ /* 0x000fe400000000ff */
[----:B------:R-:W-:Y:S01]  /*44d0*/  F2FP.PACK_AB R9, R199, R196 ;  /* 0x000000c4c709723e */ /* 0x000fe200000000ff */
[----:B------:R1:W3:Y:S01]  /*44e0*/  MUFU.EX2 R82, R0 ;  /* 0x0000000000527308 */ /* 0x0002e20000000800 */
[----:B------:R-:W-:Y:S02]  /*44f0*/  F2FP.PACK_AB R10, R236, R237 ;  /* 0x000000edec0a723e */ /* 0x000fe400000000ff */
[----:B------:R-:W-:-:S07]  /*4500*/  F2FP.PACK_AB R11, R125, R124 ;  /* 0x0000007c7d0b723e */ /* 0x000fce00000000ff */
[----:B------:R-:W-:Y:S01]  /*4510*/  HMMA.16816.F32 R52, R8, R20, R52 ;  /* 0x000000140834723c */ /* 0x000fe20000001834 */
[----:B-1----:R-:W-:-:S07]  /*4520*/  FFMA.FTZ R0, R70, c[0x0][0x23c], -R5 ;  /* 0x00008f0046007a23 */ /* 0x002fce0000010805 */
[C---:B------:R-:W-:Y:S01]  /*4530*/  HMMA.16816.F32 R48, R8.reuse, R22, R44 ;  /* 0x000000160830723c */ /* 0x040fe2000000182c */
[----:B------:R-:W1:Y:S01]  /*4540*/  LDSM.16.MT88.4 R20, [R204+0x5400] ;  /* 0x00540000cc14783b */ /* 0x000e620000004200 */
[----:B------:R4:W-:Y:S06]  /*4550*/  MUFU.EX2 R81, R0 ;  /* 0x0000000000517308 */ /* 0x0009ec0000000800 */
[C---:B------:R-:W-:Y:S08]  /*4560*/  HMMA.16816.F32 R44, R8.reuse, R24, R32 ;  /* 0x00000018082c723c */ /* 0x040ff00000001820 */
[----:B------:R-:W-:Y:S01]  /*4570*/  HMMA.16816.F32 R36, R8, R26, R36 ;  /* 0x0000001a0824723c */ /* 0x000fe20000001824 */
[----:B------:R-:W1:Y:S01]  /*4580*/  LDSM.16.MT88.4 R24, [R205+0x5400] ;  /* 0x00540000cd18783b */ /* 0x000e620000004200 */
[----:B----4-:R-:W-:-:S04]  /*4590*/  FFMA.FTZ R0, R71, c[0x0][0x23c], -R5 ;  /* 0x00008f0047007a23 */ /* 0x010fc80000010805 */
[----:B------:R4:W2:Y:S01]  /*45a0*/  MUFU.EX2 R80, R0 ;  /* 0x0000000000507308 */ /* 0x0008a20000000800 */
[----:B---3--:R-:W-:Y:S01]  /*45b0*/  F2FP.PACK_AB R8, R82, R83 ;  /* 0x000000535208723e */ /* 0x008fe200000000ff */
[----:B----4-:R-:W-:Y:S01]  /*45c0*/  FFMA.FTZ R0, R78, c[0x0][0x23c], -R4 ;  /* 0x00008f004e007a23 */ /* 0x010fe20000010804 */
[----:B--2---:R-:W-:-:S05]  /*45d0*/  F2FP.PACK_AB R10, R80, R81 ;  /* 0x00000051500a723e */ /* 0x004fca00000000ff */
[----:B------:R2:W-:Y:S02]  /*45e0*/  MUFU.EX2 R71, R0 ;  /* 0x0000000000477308 */ /* 0x0005e40000000800 */
[----:B--2---:R-:W-:-:S06]  /*45f0*/  FFMA.FTZ R0, R79, c[0x0][0x23c], -R4 ;  /* 0x00008f004f007a23 */ /* 0x004fcc0000010804 */
[----:B------:R2:W3:Y:S02]  /*4600*/  MUFU.EX2 R76, R0 ;  /* 0x00000000004c7308 */ /* 0x0004e40000000800 */
[----:B--2---:R-:W-:Y:S01]  /*4610*/  FFMA.FTZ R0, R154, c[0x0][0x23c], -R4 ;  /* 0x00008f009a007a23 */ /* 0x004fe20000010804 */
[----:B---3--:R-:W-:-:S05]  /*4620*/  F2FP.PACK_AB R9, R76, R71 ;  /* 0x000000474c09723e */ /* 0x008fca00000000ff */
[----:B------:R2:W-:Y:S02]  /*4630*/  MUFU.EX2 R70, R0 ;  /* 0x0000000000467308 */ /* 0x0005e40000000800 */
[----:B--2---:R-:W-:-:S06]  /*4640*/  FFMA.FTZ R0, R65, c[0x0][0x23c], -R4 ;  /* 0x00008f0041007a23 */ /* 0x004fcc0000010804 */
[----:B------:R2:W3:Y:S02]  /*4650*/  MUFU.EX2 R69, R0 ;  /* 0x0000000000457308 */ /* 0x0004e40000000800 */
[----:B--2---:R-:W-:Y:S01]  /*4660*/  FFMA.FTZ R0, R219, c[0x0][0x23c], -R6 ;  /* 0x00008f00db007a23 */ /* 0x004fe20000010806 */
[----:B---3--:R-:W-:-:S05]  /*4670*/  F2FP.PACK_AB R11, R69, R70 ;  /* 0x00000046450b723e */ /* 0x008fca00000000ff */
[----:B------:R2:W-:Y:S02]  /*4680*/  MUFU.EX2 R77, R0 ;  /* 0x00000000004d7308 */ /* 0x0005e40000000800 */
[C---:B------:R-:W-:Y:S08]  /*4690*/  HMMA.16816.F32 R140, R8.reuse, R12, R140 ;  /* 0x0000000c088c723c */ /* 0x040ff0000000188c */
[----:B------:R-:W-:Y:S01]  /*46a0*/  HMMA.16816.F32 R40, R8, R14, R40 ;  /* 0x0000000e0828723c */ /* 0x000fe20000001828 */
[----:B--2---:R-:W-:-:S02]  /*46b0*/  FFMA.FTZ R0, R155, c[0x0][0x23c], -R5 ;  /* 0x00008f009b007a23 */ /* 0x004fc40000010805 */
[----:B------:R-:W-:Y:S02]  /*46c0*/  LDSM.16.MT88.4 R152, [R204+0x5c00] ;  /* 0x005c0000cc98783b */ /* 0x000fe40000004200 */
[----:B------:R2:W-:Y:S03]  /*46d0*/  MUFU.EX2 R68, R0 ;  /* 0x0000000000447308 */ /* 0x0005e60000000800 */
[C---:B-----5:R-:W-:Y:S08]  /*46e0*/  HMMA.16816.F32 R160, R8.reuse, R16, R160 ;  /* 0x0000001008a0723c */ /* 0x060ff000000018a0 */
[----:B------:R-:W-:Y:S01]  /*46f0*/  HMMA.16816.F32 R32, R8, R18, R28 ;  /* 0x000000120820723c */ /* 0x000fe2000000181c */
[----:B--2---:R-:W-:-:S06]  /*4700*/  FFMA.FTZ R0, R168, c[0x0][0x23c], -R5 ;  /* 0x00008f00a8007a23 */ /* 0x004fcc0000010805 */
[----:B------:R-:W-:Y:S02]  /*4710*/  F2FP.PACK_AB R8, R234, R235 ;  /* 0x000000ebea08723e */ /* 0x000fe400000000ff */
[----:B------:R-:W-:Y:S01]  /*4720*/  F2FP.PACK_AB R9, R202, R173 ;  /* 0x000000adca09723e */ /* 0x000fe200000000ff */
[----:B------:R2:W3:Y:S01]  /*4730*/  MUFU.EX2 R67, R0 ;  /* 0x0000000000437308 */ /* 0x0004e20000000800 */
[----:B------:R-:W-:Y:S02]  /*4740*/  F2FP.PACK_AB R10, R232, R233 ;  /* 0x000000e9e80a723e */ /* 0x000fe400000000ff */
[----:B------:R-:W-:Y:S02]  /*4750*/  F2FP.PACK_AB R11, R126, R172 ;  /* 0x000000ac7e0b723e */ /* 0x000fe400000000ff */
[----:B------:R-:W-:-:S05]  /*4760*/  F2FP.PACK_AB R168, R132, R184 ;  /* 0x000000b884a8723e */ /* 0x000fca00000000ff */
[----:B------:R-:W-:Y:S01]  /*4770*/  HMMA.16816.F32 R144, R8, R12, R52 ;  /* 0x0000000c0890723c */ /* 0x000fe20000001834 */
[----:B--2---:R-:W-:-:S07]  /*4780*/  FFMA.FTZ R0, R169, c[0x0][0x23c], -R5 ;  /* 0x00008f00a9007a23 */ /* 0x004fce0000010805 */
[C---:B------:R-:W-:Y:S01]  /*4790*/  HMMA.16816.F32 R44, R8.reuse, R16, R44 ;  /* 0x00000010082c723c */ /* 0x040fe2000000182c */
[----:B------:R2:W-:Y:S07]  /*47a0*/  MUFU.EX2 R66, R0 ;  /* 0x0000000000427308 */ /* 0x0005ee0000000800 */
[C---:B------:R-:W-:Y:S01]  /*47b0*/  HMMA.16816.F32 R28, R8.reuse, R18, R36 ;  /* 0x00000012081c723c */ /* 0x040fe20000001824 */
[----:B------:R-:W-:Y:S07]  /*47c0*/  LDSM.16.MT88.4 R16, [R205+0x5800] ;  /* 0x00580000cd10783b */ /* 0x000fee0000004200 */
[----:B------:R-:W-:Y:S01]  /*47d0*/  HMMA.16816.F32 R48, R8, R14, R48 ;  /* 0x0000000e0830723c */ /* 0x000fe20000001830 */
[----:B------:R-:W4:Y:S01]  /*47e0*/  LDSM.16.MT88.4 R12, [R204+0x5800] ;  /* 0x00580000cc0c783b */ /* 0x000f220000004200 */
[----:B--2---:R-:W-:-:S04]  /*47f0*/  FFMA.FTZ R0, R72, c[0x0][0x23c], -R5 ;  /* 0x00008f0048007a23 */ /* 0x004fc80000010805 */
[----:B------:R2:W5:Y:S01]  /*4800*/  MUFU.EX2 R65, R0 ;  /* 0x0000000000417308 */ /* 0x0005620000000800 */
[----:B---3--:R-:W-:Y:S01]  /*4810*/  F2FP.PACK_AB R8, R67, R68 ;  /* 0x000000444308723e */ /* 0x008fe200000000ff */
[----:B--2---:R-:W-:Y:S01]  /*4820*/  FFMA.FTZ R0, R170, c[0x0][0x23c], -R4 ;  /* 0x00008f00aa007a23 */ /* 0x004fe20000010804 */
[----:B-----5:R-:W-:Y:S02]  /*4830*/  F2FP.PACK_AB R10, R65, R66 ;  /* 0x00000042410a723e */ /* 0x020fe400000000ff */
[----:B------:R-:W-:-:S03]  /*4840*/  F2FP.PACK_AB R170, R119, R118 ;  /* 0x0000007677aa723e */ /* 0x000fc600000000ff */
        /* <DEDUP_REMOVED lines=11> */
[C---:B-1----:R-:W-:Y:S08]  /*4900*/  HMMA.16816.F32 R140, R8.reuse, R20, R140 ;  /* 0x00000014088c723c */ /* 0x042ff0000000188c */
[----:B------:R-:W-:Y:S01]  /*4910*/  HMMA.16816.F32 R40, R8, R22, R40 ;  /* 0x000000160828723c */ /* 0x000fe20000001828 */
[----:B--2---:R-:W-:-:S04]  /*4920*/  FFMA.FTZ R0, R176, c[0x0][0x23c], -R5 ;  /* 0x00008f00b0007a23 */ /* 0x004fc80000010805 */
[----:B------:R1:W-:Y:S03]  /*4930*/  MUFU.EX2 R58, R0 ;  /* 0x00000000003a7308 */ /* 0x0003e60000000800 */
[C---:B------:R-:W-:Y:S08]  /*4940*/  HMMA.16816.F32 R160, R8.reuse, R24, R160 ;  /* 0x0000001808a0723c */ /* 0x040ff000000018a0 */
[----:B------:R-:W-:Y:S01]  /*4950*/  HMMA.16816.F32 R32, R8, R26, R32 ;  /* 0x0000001a0820723c */ /* 0x000fe20000001820 */
[----:B-1----:R-:W-:-:S06]  /*4960*/  FFMA.FTZ R0, R178, c[0x0][0x23c], -R5 ;  /* 0x00008f00b2007a23 */ /* 0x002fcc0000010805 */
[----:B------:R-:W-:Y:S02]  /*4970*/  F2FP.PACK_AB R8, R243, R231 ;  /* 0x000000e7f308723e */ /* 0x000fe400000000ff */
[----:B------:R-:W-:Y:S01]  /*4980*/  F2FP.PACK_AB R9, R174, R127 ;  /* 0x0000007fae09723e */ /* 0x000fe200000000ff */
[----:B------:R1:W2:Y:S01]  /*4990*/  MUFU.EX2 R57, R0 ;  /* 0x0000000000397308 */ /* 0x0002a20000000800 */
[----:B------:R-:W-:Y:S02]  /*49a0*/  F2FP.PACK_AB R10, R185, R217 ;  /* 0x000000d9b90a723e */ /* 0x000fe400000000ff */
[----:B------:R-:W-:-:S07]  /*49b0*/  F2FP.PACK_AB R11, R110, R117 ;  /* 0x000000756e0b723e */ /* 0x000fce00000000ff */
[----:B------:R-:W-:Y:S01]  /*49c0*/  HMMA.16816.F32 R44, R8, R24, R44 ;  /* 0x00000018082c723c */ /* 0x000fe2000000182c */
[----:B-1----:R-:W-:-:S07]  /*49d0*/  FFMA.FTZ R0, R179, c[0x0][0x23c], -R5 ;  /* 0x00008f00b3007a23 */ /* 0x002fce0000010805 */
[C---:B------:R-:W-:Y:S01]  /*49e0*/  HMMA.16816.F32 R24, R8.reuse, R26, R28 ;  /* 0x0000001a0818723c */ /* 0x040fe2000000181c */
[----:B------:R1:W-:Y:S07]  /*49f0*/  MUFU.EX2 R56, R0 ;  /* 0x0000000000387308 */ /* 0x0003ee0000000800 */
[C---:B------:R-:W-:Y:S08]  /*4a00*/  HMMA.16816.F32 R144, R8.reuse, R20, R144 ;  /* 0x000000140890723c */ /* 0x040ff00000001890 */
[----:B------:R-:W-:Y:S01]  /*4a10*/  HMMA.16816.F32 R20, R8, R22, R48 ;  /* 0x000000160814723c */ /* 0x000fe20000001830 */
[----:B-1----:R-:W-:-:S04]  /*4a20*/  FFMA.FTZ R0, R180, c[0x0][0x23c], -R5 ;  /* 0x00008f00b4007a23 */ /* 0x002fc80000010805 */
[----:B------:R1:W3:Y:S02]  /*4a30*/  MUFU.EX2 R55, R0 ;  /* 0x0000000000377308 */ /* 0x0002e40000000800 */
[----:B--2---:R-:W-:Y:S01]  /*4a40*/  F2FP.PACK_AB R8, R57, R58 ;  /* 0x0000003a3908723e */ /* 0x004fe200000000ff */
[----:B-1----:R-:W-:Y:S01]  /*4a50*/  FFMA.FTZ R0, R181, c[0x0][0x23c], -R4 ;  /* 0x00008f00b5007a23 */ /* 0x002fe20000010804 */
[----:B---3--:R-:W-:-:S04]  /*4a60*/  F2FP.PACK_AB R10, R55, R56 ;  /* 0x00000038370a723e */ /* 0x008fc800000000ff */
[----:B------:R1:W-:Y:S02]  /*4a70*/  MUFU.EX2 R53, R0 ;  /* 0x0000000000357308 */ /* 0x0003e40000000800 */
[----:B-1----:R-:W-:-:S06]  /*4a80*/  FFMA.FTZ R0, R182, c[0x0][0x23c], -R4 ;  /* 0x00008f00b6007a23 */ /* 0x002fcc0000010804 */
        /* <DEDUP_REMOVED lines=8> */
[----:B------:R1:W2:Y:S02]  /*4b10*/  MUFU.EX2 R38, R0 ;  /* 0x0000000000267308 */ /* 0x0002a40000000800 */
[C---:B----4-:R-:W-:Y:S08]  /*4b20*/  HMMA.16816.F32 R140, R8.reuse, R12, R140 ;  /* 0x0000000c088c723c */ /* 0x050ff0000000188c */
        /* <DEDUP_REMOVED lines=10> */
[----:B--2---:R-:W-:-:S07]  /*4bd0*/  F2FP.PACK_AB R11, R38, R60 ;  /* 0x0000003c260b723e */ /* 0x004fce00000000ff */
[----:B------:R-:W-:Y:S01]  /*4be0*/  HMMA.16816.F32 R44, R8, R16, R44 ;  /* 0x00000010082c723c */ /* 0x000fe2000000182c */
[----:B-1----:R-:W-:Y:S01]  /*4bf0*/  FFMA.FTZ R0, R189, c[0x0][0x23c], -R5 ;  /* 0x00008f00bd007a23 */ /* 0x002fe20000010805 */
[----:B---3--:R-:W-:-:S06]  /*4c00*/  F2FP.PACK_AB R164, R36, R37 ;  /* 0x0000002524a4723e */ /* 0x008fcc00000000ff */
[C---:B------:R-:W-:Y:S01]  /*4c10*/  HMMA.16816.F32 R144, R8.reuse, R12, R144 ;  /* 0x0000000c0890723c */ /* 0x040fe20000001890 */
[----:B------:R1:W-:Y:S07]  /*4c20*/  MUFU.EX2 R31, R0 ;  /* 0x00000000001f7308 */ /* 0x0003ee0000000800 */
[C---:B------:R-:W-:Y:S01]  /*4c30*/  HMMA.16816.F32 R20, R8.reuse, R14, R20 ;  /* 0x0000000e0814723c */ /* 0x040fe20000001814 */
[----:B------:R-:W2:Y:S07]  /*4c40*/  LDSM.16.MT88.4 R12, [R205+0x5c00] ;  /* 0x005c0000cd0c783b */ /* 0x000eae0000004200 */
[----:B------:R-:W-:Y:S01]  /*4c50*/  HMMA.16816.F32 R24, R8, R18, R24 ;  /* 0x000000120818723c */ /* 0x000fe20000001818 */
[----:B-1----:R-:W-:-:S02]  /*4c60*/  FFMA.FTZ R0, R190, c[0x0][0x23c], -R5 ;  /* 0x00008f00be007a23 */ /* 0x002fc40000010805 */
[----:B------:R-:W-:Y:S02]  /*4c70*/  FADD.FTZ R5, R97, R7 ;  /* 0x0000000761057221 */ /* 0x000fe40000010000 */
[----:B------:R1:W3:Y:S02]  /*4c80*/  MUFU.EX2 R221, R0 ;  /* 0x0000000000dd7308 */ /* 0x0002e40000000800 */
[----:B-1----:R-:W-:Y:S01]  /*4c90*/  FFMA.FTZ R0, R191, c[0x0][0x23c], -R4 ;  /* 0x00008f00bf007a23 */ /* 0x002fe20000010804 */
[----:B---3--:R-:W-:-:S05]  /*4ca0*/  F2FP.PACK_AB R166, R221, R31 ;  /* 0x0000001fdda6723e */ /* 0x008fca00000000ff */
[----:B------:R1:W-:Y:S02]  /*4cb0*/  MUFU.EX2 R29, R0 ;  /* 0x00000000001d7308 */ /* 0x0003e40000000800 */
[----:B-1----:R-:W-:-:S06]  /*4cc0*/  FFMA.FTZ R0, R192, c[0x0][0x23c], -R4 ;  /* 0x00008f00c0007a23 */ /* 0x002fcc0000010804 */
[----:B------:R1:W3:Y:S02]  /*4cd0*/  MUFU.EX2 R30, R0 ;  /* 0x00000000001e7308 */ /* 0x0002e40000000800 */
[----:B-1----:R-:W-:Y:S01]  /*4ce0*/  FFMA.FTZ R0, R193, c[0x0][0x23c], -R4 ;  /* 0x00008f00c1007a23 */ /* 0x002fe20000010804 */
[----:B---3--:R-:W-:-:S05]  /*4cf0*/  F2FP.PACK_AB R165, R30, R29 ;  /* 0x0000001d1ea5723e */ /* 0x008fca00000000ff */
[----:B------:R1:W-:Y:S02]  /*4d00*/  MUFU.EX2 R28, R0 ;  /* 0x00000000001c7308 */ /* 0x0003e40000000800 */
[----:B-1----:R-:W-:Y:S02]  /*4d10*/  FFMA.FTZ R0, R175, c[0x0][0x23c], -R4 ;  /* 0x00008f00af007a23 */ /* 0x002fe40000010804 */
[----:B------:R-:W-:-:S04]  /*4d20*/  FADD.FTZ R4, R106, R104 ;  /* 0x000000686a047221 */ /* 0x000fc80000010000 */
[----:B------:R1:W3:Y:S02]  /*4d30*/  MUFU.EX2 R220, R0 ;  /* 0x0000000000dc7308 */ /* 0x0002e40000000800 */
[----:B-1----:R-:W-:Y:S01]  /*4d40*/  FFMA.FTZ R0, R252, c[0x0][0x23c], -R6 ;  /* 0x00008f00fc007a23 */ /* 0x002fe20000010806 */
[----:B---3--:R-:W-:-:S05]  /*4d50*/  F2FP.PACK_AB R167, R220, R28 ;  /* 0x0000001cdca7723e */ /* 0x008fca00000000ff */
[----:B------:R1:W-:Y:S02]  /*4d60*/  MUFU.EX2 R16, R0 ;  /* 0x0000000000107308 */ /* 0x0003e40000000800 */
[C---:B------:R-:W-:Y:S08]  /*4d70*/  HMMA.16816.F32 R140, R164.reuse, R152, R140 ;  /* 0x00000098a48c723c */ /* 0x040ff0000000188c */
[----:B------:R-:W-:Y:S01]  /*4d80*/  HMMA.16816.F32 R148, R164, R154, R148 ;  /* 0x0000009aa494723c */ /* 0x000fe20000001894 */
[----:B-1----:R-:W-:-:S04]  /*4d90*/  FFMA.FTZ R0, R251, c[0x0][0x23c], -R6 ;  /* 0x00008f00fb007a23 */ /* 0x002fc80000010806 */
[----:B------:R1:W3:Y:S03]  /*4da0*/  MUFU.EX2 R10, R0 ;  /* 0x00000000000a7308 */ /* 0x0002e60000000800 */
[C---:B--2---:R-:W-:Y:S08]  /*4db0*/  HMMA.16816.F32 R160, R164.reuse, R12, R160 ;  /* 0x0000000ca4a0723c */ /* 0x044ff000000018a0 */
[----:B------:R-:W-:Y:S01]  /*4dc0*/  HMMA.16816.F32 R164, R164, R14, R32 ;  /* 0x0000000ea4a4723c */ /* 0x000fe20000001820 */
[----:B-1----:R-:W-:Y:S01]  /*4dd0*/  FFMA.FTZ R0, R194, c[0x0][0x23c], -R6 ;  /* 0x00008f00c2007a23 */ /* 0x002fe20000010806 */
[----:B---3--:R-:W-:-:S03]  /*4de0*/  F2FP.PACK_AB R169, R10, R16 ;  /* 0x000000100aa9723e */ /* 0x008fc600000000ff */
[----:B------:R1:W-:Y:S02]  /*4df0*/  MUFU.EX2 R9, R0 ;  /* 0x0000000000097308 */ /* 0x0003e40000000800 */
[----:B-1----:R-:W-:-:S06]  /*4e00*/  FFMA.FTZ R0, R195, c[0x0][0x23c], -R6 ;  /* 0x00008f00c3007a23 */ /* 0x002fcc0000010806 */
[----:B------:R1:W2:Y:S02]  /*4e10*/  MUFU.EX2 R222, R0 ;  /* 0x0000000000de7308 */ /* 0x0002a40000000800 */
[----:B-1----:R-:W-:Y:S01]  /*4e20*/  FADD.FTZ R0, R224, R203 ;  /* 0x000000cbe0007221 */ /* 0x002fe20000010000 */
[----:B--2---:R-:W-:-:S03]  /*4e30*/  F2FP.PACK_AB R171, R222, R9 ;  /* 0x00000009deab723e */ /* 0x004fc600000000ff */
[----:B------:R-:W-:Y:S02]  /*4e40*/  FADD.FTZ R6, R223, R0 ;  /* 0x00000000df067221 */ /* 0x000fe40000010000 */
[----:B------:R-:W-:Y:S02]  /*4e50*/  FADD.FTZ R0, R112, R4 ;  /* 0x0000000470007221 */ /* 0x000fe40000010000 */
[----:B------:R-:W-:Y:S01]  /*4e60*/  FADD.FTZ R4, R103, R5 ;  /* 0x0000000567047221 */ /* 0x000fe20000010000 */
[----:B------:R-:W-:Y:S01]  /*4e70*/  HMMA.16816.F32 R144, R168, R152, R144 ;  /* 0x00000098a890723c */ /* 0x000fe20000001890 */
[----:B------:R-:W-:Y:S02]  /*4e80*/  FADD.FTZ R6, R225, R6 ;  /* 0x00000006e1067221 */ /* 0x000fe40000010000 */
[----:B------:R-:W-:Y:S02]  /*4e90*/  FADD.FTZ R5, R122, R2 ;  /* 0x000000027a057221 */ /* 0x000fe40000010000 */
[----:B------:R-:W-:-:S02]  /*4ea0*/  FADD.FTZ R7, R114, R0 ;  /* 0x0000000072077221 */ /* 0x000fc40000010000 */
[----:B------:R-:W-:Y:S01]  /*4eb0*/  FADD.FTZ R4, R109, R4 ;  /* 0x000000046d047221 */ /* 0x000fe20000010000 */
[C---:B------:R-:W-:Y:S01]  /*4ec0*/  HMMA.16816.F32 R152, R168.reuse, R154, R20 ;  /* 0x0000009aa898723c */ /* 0x040fe20000001814 */
[----:B------:R-:W-:Y:S02]  /*4ed0*/  FADD.FTZ R2, R226, R6 ;  /* 0x00000006e2027221 */ /* 0x000fe40000010000 */
[----:B------:R-:W-:Y:S02]  /*4ee0*/  FADD.FTZ R0, R129, R5 ;  /* 0x0000000581007221 */ /* 0x000fe40000010000 */
[----:B------:R-:W-:Y:S02]  /*4ef0*/  FADD.FTZ R7, R111, R7 ;  /* 0x000000076f077221 */ /* 0x000fe40000010000 */
[----:B------:R-:W-:Y:S01]  /*4f00*/  FADD.FTZ R6, R102, R4 ;  /* 0x0000000466067221 */ /* 0x000fe20000010000 */
[----:B------:R-:W-:Y:S01]  /*4f10*/  HMMA.16816.F32 R156, R168, R12, R44 ;  /* 0x0000000ca89c723c */ /* 0x000fe2000000182c */
[----:B------:R-:W-:-:S02]  /*4f20*/  FADD.FTZ R4, R227, R2 ;  /* 0x00000002e3047221 */ /* 0x000fc40000010000 */
[----:B------:R-:W-:Y:S02]  /*4f30*/  FADD.FTZ R5, R121, R0 ;  /* 0x0000000079057221 */ /* 0x000fe40000010000 */
[----:B------:R-:W-:Y:S02]  /*4f40*/  FADD.FTZ R2, R113, R7 ;  /* 0x0000000771027221 */ /* 0x000fe40000010000 */
[----:B------:R-:W-:Y:S01]  /*4f50*/  FADD.FTZ R0, R108, R6 ;  /* 0x000000066c007221 */ /* 0x000fe20000010000 */
[----:B------:R-:W-:Y:S01]  /*4f60*/  HMMA.16816.F32 R168, R168, R14, R24 ;  /* 0x0000000ea8a8723c */ /* 0x000fe20000001818 */
[----:B------:R-:W-:Y:S02]  /*4f70*/  FADD.FTZ R4, R229, R4 ;  /* 0x00000004e5047221 */ /* 0x000fe40000010000 */
[----:B------:R-:W-:Y:S02]  /*4f80*/  FADD.FTZ R5, R128, R5 ;  /* 0x0000000580057221 */ /* 0x000fe40000010000 */
[----:B------:R-:W-:-:S02]  /*4f90*/  FADD.FTZ R2, R115, R2 ;  /* 0x0000000273027221 */ /* 0x000fc40000010000 */
[----:B------:R-:W-:Y:S02]  /*4fa0*/  FADD.FTZ R0, R105, R0 ;  /* 0x0000000069007221 */ /* 0x000fe40000010000 */
[----:B------:R-:W-:Y:S02]  /*4fb0*/  FADD.FTZ R6, R228, R4 ;  /* 0x00000004e4067221 */ /* 0x000fe40000010000 */
[----:B------:R-:W-:Y:S02]  /*4fc0*/  FADD.FTZ R4, R201, R5 ;  /* 0x00000005c9047221 */ /* 0x000fe40000010000 */
        /* <DEDUP_REMOVED lines=97> */
[----:B------:R-:W-:Y:S01]  /*55e0*/  FADD.FTZ R220, R220, R0 ;  /* 0x00000000dcdc7221 */ /* 0x000fe20000010000 */
[----:B------:R-:W-:Y:S05]  /*55f0*/  @!P0 BRA `(.L_x_2) ;  /* 0x000036e000008947 */ /* 0x000fea0003800000 */
[----:B------:R-:W-:Y:S01]  /*5600*/  IADD3 R217, R186, -0x2, RZ ;  /* 0xfffffffebad97810 */ /* 0x000fe20007ffe0ff */
[----:B------:R-:W-:Y:S01]  /*5610*/  IMAD.MOV.U32 R133, RZ, RZ, R137 ;  /* 0x000000ffff857224 */ /* 0x000fe200078e0089 */
[----:B------:R-:W-:Y:S01]  /*5620*/  MOV R135, R3 ;  /* 0x0000000300877202 */ /* 0x000fe20000000f00 */
[----:B------:R-:W-:Y:S01]  /*5630*/  IMAD.MOV.U32 R132, RZ, RZ, R138 ;  /* 0x000000ffff847224 */ /* 0x000fe200078e008a */
[----:B------:R-:W-:Y:S01]  /*5640*/  MOV R134, R136 ;  /* 0x0000008800867202 */ /* 0x000fe20000000f00 */
[----:B------:R-:W-:Y:S05]  /*5650*/  BRA `(.L_x_3) ;  /* 0x0000019000007947 */ /* 0x000fea0003800000 */
.L_x_5:
[----:B------:R-:W-:Y:S04]  /*5660*/  IADD3 R0, R217, -0x1, RZ ;  /* 0xffffffffd9007810 */ /* 0x000fe80007ffe0ff */
[----:B------:R-:W-:Y:S01]  /*5670*/  SHF.R.S32.HI R136, RZ, 0x1f, R0 ;  /* 0x0000001fff887819 */ /* 0x000fe20000011400 */
[----:B------:R-:W-:Y:S04]  /*5680*/  IMAD.WIDE.U32 R2, R0, c[0x0][0x198], RZ ;  /* 0x0000660000027a25 */ /* 0x000fe800078e00ff */
[----:B------:R-:W-:Y:S04]  /*5690*/  IMAD R136, R136, c[0x0][0x198], RZ ;  /* 0x0000660088887a24 */ /* 0x000fe800078e02ff */
[----:B------:R-:W-:Y:S01]  /*56a0*/  IMAD R136, R0, c[0x0][0x19c], R136 ;  /* 0x0000670000887a24 */ /* 0x000fe200078e0288 */
[----:B------:R-:W-:Y:S03]  /*56b0*/  LEA R0, P1, R2, R248, 0x7 ;  /* 0x000000f802007211 */ /* 0x000fe600078238ff */
[----:B------:R-:W-:Y:S01]  /*56c0*/  IMAD.IADD R136, R3, 0x1, R136 ;  /* 0x0000000103887824 */ /* 0x000fe200078e0288 */
[----:B------:R-:W-:Y:S04]  /*56d0*/  LEA R138, P2, R0, c[0x0][0x168], 0x1 ;  /* 0x00005a00008a7a11 */ /* 0x000fe800078408ff */
[----:B------:R-:W-:Y:S02]  /*56e0*/  LEA.HI.X R2, R2, R245, R136, 0x7, P1 ;  /* 0x000000f502027211 */ /* 0x000fe400008f3c88 */
[----:B------:R-:W-:Y:S02]  /*56f0*/  IADD3 R136, P1, R138, UR9, RZ ;  /* 0x000000098a887c10 */ /* 0x000fe4000ff3e0ff */
        /* <DEDUP_REMOVED lines=13> */
[----:B------:R-:W0:Y:S01]  /*57d0*/  LDGDEPBAR ;  /* 0x00000000000079af */ /* 0x000e220000000000 */
[----:B------:R-:W-:-:S05]  /*57e0*/  BRA `(.L_x_4) ;  /* 0x0000071000007947 */ /* 0x000fca0003800000 */
.L_x_3:
[----:B------:R-:W-:Y:S01]  /*57f0*/  SHF.R.S32.HI R0, RZ, 0x1f, R217 ;  /* 0x0000001fff007819 */ /* 0x000fe200000114d9 */
[----:B------:R-:W-:Y:S04]  /*5800*/  DEPBAR.LE SB0, 0x0 ;  /* 0x000080000000791a */ /* 0x000fe80000000000 */
[----:B------:R-:W-:Y:S01]  /*5810*/  BAR.SYNC.DEFER_BLOCKING 0x0 ;  /* 0x0000000000007b1d */ /* 0x000fe20000010000 */
[----:B------:R-:W-:Y:S02]  /*5820*/  IMAD R0, R0, c[0x0][0x1a0], RZ ;  /* 0x0000680000007a24 */ /* 0x000fe400078e02ff */
[C---:B------:R-:W-:Y:S04]  /*5830*/  IMAD.WIDE.U32 R2, R217.reuse, c[0x0][0x1a0], RZ ;  /* 0x00006800d9027a25 */ /* 0x040fe800078e00ff */
        /* <DEDUP_REMOVED lines=14> */
[----:B------:R-:W-:Y:S04]  /*5920*/  IADD3.X R3, R5, UR5, RZ, P1, !PT ;  /* 0x0000000505037c10 */ /* 0x000fe80008ffe4ff */
[----:B------:R-:W-:Y:S01]  /*5930*/  IADD3.X R9, R3, UR5, RZ, P0, !PT ;  /* 0x0000000503097c10 */ /* 0x000fe200087fe4ff */
[----:B------:R1:W-:Y:S01]  /*5940*/  LDGSTS.E.BYPASS.LTC128B.128 [R218+0x4800], [R4.64] ;  /* 0x0480000004da7fae */ /* 0x0003e2000b901d4a */
[----:B------:R-:W-:Y:S07]  /*5950*/  ISETP.GT.AND P0, PT, R217, RZ, PT ;  /* 0x000000ffd900720c */ /* 0x000fee0003f04270 */
[----:B------:R2:W-:Y:S08]  /*5960*/  LDGSTS.E.BYPASS.LTC128B.128 [R218+0x5000], [R2.64] ;  /* 0x0500000002da7fae */ /* 0x0005f0000b901d4a */
[----:B------:R3:W-:Y:S08]  /*5970*/  LDGSTS.E.BYPASS.LTC128B.128 [R218+0x5800], [R8.64] ;  /* 0x0580000008da7fae */ /* 0x0007f0000b901d4a */
[----:B------:R-:W-:Y:S08]  /*5980*/  LDSM.16.M88.4 R128, [R207] ;  /* 0x00000000cf80783b */ /* 0x000ff00000000200 */
[----:B------:R-:W1:Y:S08]  /*5990*/  LDSM.16.M88.4 R16, [R206] ;  /* 0x00000000ce10783b */ /* 0x000e700000000200 */
[----:B------:R-:W3:Y:S08]  /*59a0*/  LDSM.16.M88.4 R124, [R207+0x1000] ;  /* 0x00100000cf7c783b */ /* 0x000ef00000000200 */
[----:B------:R-:W4:Y:S08]  /*59b0*/  LDSM.16.M88.4 R32, [R206+0x400] ;  /* 0x00040000ce20783b */ /* 0x000f300000000200 */
[----:B------:R-:W0:Y:S08]  /*59c0*/  LDGDEPBAR ;  /* 0x00000000000079af */ /* 0x000e300000000000 */
[----:B------:R-:W5:Y:S01]  /*59d0*/  LDSM.16.M88.4 R48, [R206+0x800] ;  /* 0x00080000ce30783b */ /* 0x000f620000000200 */
[-C--:B-1----:R-:W-:Y:S07]  /*59e0*/  HMMA.16816.F32 R4, R128, R16.reuse, RZ ;  /* 0x000000108004723c */ /* 0x082fee00000018ff */
[----:B------:R-:W1:Y:S01]  /*59f0*/  LDSM.16.M88.4 R64, [R206+0xc00] ;  /* 0x000c0000ce40783b */ /* 0x000e620000000200 */
[C---:B---3--:R-:W-:Y:S07]  /*5a00*/  HMMA.16816.F32 R8, R124.reuse, R16, RZ ;  /* 0x000000107c08723c */ /* 0x048fee00000018ff */
[----:B------:R-:W3:Y:S01]  /*5a10*/  LDSM.16.M88.4 R80, [R206+0x1000] ;  /* 0x00100000ce50783b */ /* 0x000ee20000000200 */
[-C--:B------:R-:W-:Y:S07]  /*5a20*/  HMMA.16816.F32 R12, R124, R18.reuse, RZ ;  /* 0x000000127c0c723c */ /* 0x080fee00000018ff */
[----:B------:R-:W1:Y:S01]  /*5a30*/  LDSM.16.M88.4 R96, [R206+0x1400] ;  /* 0x00140000ce60783b */ /* 0x000e620000000200 */
[C---:B------:R-:W-:Y:S07]  /*5a40*/  HMMA.16816.F32 R16, R128.reuse, R18, RZ ;  /* 0x000000128010723c */ /* 0x040fee00000018ff */
[----:B------:R-:W1:Y:S01]  /*5a50*/  LDSM.16.M88.4 R112, [R206+0x1800] ;  /* 0x00180000ce70783b */ /* 0x000e620000000200 */
[-C--:B----4-:R-:W-:Y:S07]  /*5a60*/  HMMA.16816.F32 R20, R128, R32.reuse, RZ ;  /* 0x000000208014723c */ /* 0x090fee00000018ff */
[----:B------:R-:W4:Y:S01]  /*5a70*/  LDSM.16.M88.4 R136, [R206+0x1c00] ;  /* 0x001c0000ce88783b */ /* 0x000f220000000200 */
[C---:B------:R-:W-:Y:S07]  /*5a80*/  HMMA.16816.F32 R24, R124.reuse, R32, RZ ;  /* 0x000000207c18723c */ /* 0x040fee00000018ff */
[----:B------:R-:W-:Y:S01]  /*5a90*/  LDSM.16.M88.4 R172, [R208] ;  /* 0x00000000d0ac783b */ /* 0x000fe20000000200 */
[-C--:B------:R-:W-:Y:S07]  /*5aa0*/  HMMA.16816.F32 R28, R124, R34.reuse, RZ ;  /* 0x000000227c1c723c */ /* 0x080fee00000018ff */
[----:B------:R-:W1:Y:S01]  /*5ab0*/  LDSM.16.M88.4 R176, [R209] ;  /* 0x00000000d1b0783b */ /* 0x000e620000000200 */
[C---:B------:R-:W-:Y:S07]  /*5ac0*/  HMMA.16816.F32 R32, R128.reuse, R34, RZ ;  /* 0x000000228020723c */ /* 0x040fee00000018ff */
[----:B------:R-:W2:Y:S01]  /*5ad0*/  LDSM.16.M88.4 R180, [R208+0x1000] ;  /* 0x00100000d0b4783b */ /* 0x000ea20000000200 */
[-C--:B-----5:R-:W-:Y:S07]  /*5ae0*/  HMMA.16816.F32 R36, R128, R48.reuse, RZ ;  /* 0x000000308024723c */ /* 0x0a0fee00000018ff */
[----:B------:R-:W5:Y:S01]  /*5af0*/  LDSM.16.M88.4 R184, [R216] ;  /* 0x00000000d8b8783b */ /* 0x000f620000000200 */
[C---:B------:R-:W-:Y:S07]  /*5b00*/  HMMA.16816.F32 R40, R124.reuse, R48, RZ ;  /* 0x000000307c28723c */ /* 0x040fee00000018ff */
[----:B------:R-:W2:Y:S01]  /*5b10*/  LDSM.16.M88.4 R188, [R215] ;  /* 0x00000000d7bc783b */ /* 0x000ea20000000200 */
[-C--:B------:R-:W-:Y:S07]  /*5b20*/  HMMA.16816.F32 R44, R124, R50.reuse, RZ ;  /* 0x000000327c2c723c */ /* 0x080fee00000018ff */
[----:B------:R-:W2:Y:S01]  /*5b30*/  LDSM.16.M88.4 R192, [R214] ;  /* 0x00000000d6c0783b */ /* 0x000ea20000000200 */
[C---:B------:R-:W-:Y:S07]  /*5b40*/  HMMA.16816.F32 R48, R128.reuse, R50, RZ ;  /* 0x000000328030723c */ /* 0x040fee00000018ff */
[----:B------:R-:W2:Y:S01]  /*5b50*/  LDSM.16.M88.4 R196, [R213] ;  /* 0x00000000d5c4783b */ /* 0x000ea20000000200 */
[-C--:B-1----:R-:W-:Y:S07]  /*5b60*/  HMMA.16816.F32 R52, R128, R64.reuse, RZ ;  /* 0x000000408034723c */ /* 0x082fee00000018ff */
[----:B------:R-:W-:Y:S01]  /*5b70*/  LDSM.16.M88.4 R200, [R211] ;  /* 0x00000000d3c8783b */ /* 0x000fe20000000200 */
[C---:B------:R-:W-:Y:S08]  /*5b80*/  HMMA.16816.F32 R56, R124.reuse, R64, RZ ;  /* 0x000000407c38723c */ /* 0x040ff000000018ff */
[-C--:B------:R-:W-:Y:S08]  /*5b90*/  HMMA.16816.F32 R60, R124, R66.reuse, RZ ;  /* 0x000000427c3c723c */ /* 0x080ff000000018ff */
[C---:B------:R-:W-:Y:S08]  /*5ba0*/  HMMA.16816.F32 R64, R128.reuse, R66, RZ ;  /* 0x000000428040723c */ /* 0x040ff000000018ff */
[-C--:B---3--:R-:W-:Y:S08]  /*5bb0*/  HMMA.16816.F32 R68, R128, R80.reuse, RZ ;  /* 0x000000508044723c */ /* 0x088ff000000018ff */
[C---:B------:R-:W-:Y:S08]  /*5bc0*/  HMMA.16816.F32 R72, R124.reuse, R80, RZ ;  /* 0x000000507c48723c */ /* 0x040ff000000018ff */
[-C--:B------:R-:W-:Y:S08]  /*5bd0*/  HMMA.16816.F32 R76, R124, R82.reuse, RZ ;  /* 0x000000527c4c723c */ /* 0x080ff000000018ff */
        /* <DEDUP_REMOVED lines=9> */
[-C--:B----4-:R-:W-:Y:S08]  /*5c70*/  HMMA.16816.F32 R116, R128, R136.reuse, RZ ;  /* 0x000000888074723c */ /* 0x090ff000000018ff */
[C---:B------:R-:W-:Y:S08]  /*5c80*/  HMMA.16816.F32 R120, R124.reuse, R136, RZ ;  /* 0x000000887c78723c */ /* 0x040ff000000018ff */
[-C--:B------:R-:W-:Y:S08]  /*5c90*/  HMMA.16816.F32 R124, R124, R138.reuse, RZ ;  /* 0x0000008a7c7c723c */ /* 0x080ff000000018ff */
[----:B------:R-:W-:Y:S01]  /*5ca0*/  HMMA.16816.F32 R128, R128, R138, RZ ;  /* 0x0000008a8080723c */ /* 0x000fe200000018ff */
[----:B------:R-:W1:Y:S07]  /*5cb0*/  LDSM.16.M88.4 R136, [R212] ;  /* 0x00000000d488783b */ /* 0x000e6e0000000200 */
[-C--:B------:R-:W-:Y:S08]  /*5cc0*/  HMMA.16816.F32 R4, R172, R176.reuse, R4 ;  /* 0x000000b0ac04723c */ /* 0x080ff00000001804 */
[C---:B--2---:R-:W-:Y:S08]  /*5cd0*/  HMMA.16816.F32 R8, R180.reuse, R176, R8 ;  /* 0x000000b0b408723c */ /* 0x044ff00000001808 */
[-C--:B------:R-:W-:Y:S08]  /*5ce0*/  HMMA.16816.F32 R12, R180, R178.reuse, R12 ;  /* 0x000000b2b40c723c */ /* 0x080ff0000000180c */
[C---:B------:R-:W-:Y:S01]  /*5cf0*/  HMMA.16816.F32 R16, R172.reuse, R178, R16 ;  /* 0x000000b2ac10723c */ /* 0x040fe20000001810 */
[----:B------:R-:W2:Y:S01]  /*5d00*/  LDSM.16.M88.4 R176, [R210] ;  /* 0x00000000d2b0783b */ /* 0x000ea20000000200 */
[----:B------:R-:W-:Y:S06]  /*5d10*/  DEPBAR.LE SB0, 0x0 ;  /* 0x000080000000791a */ /* 0x000fec0000000000 */
[-C--:B-----5:R-:W-:Y:S01]  /*5d20*/  HMMA.16816.F32 R20, R172, R184.reuse, R20 ;  /* 0x000000b8ac14723c */ /* 0x0a0fe20000001814 */
[----:B------:R-:W-:Y:S07]  /*5d30*/  BAR.SYNC.DEFER_BLOCKING 0x0 ;  /* 0x0000000000007b1d */ /* 0x000fee0000010000 */
[C---:B------:R-:W-:Y:S08]  /*5d40*/  HMMA.16816.F32 R24, R180.reuse, R184, R24 ;  /* 0x000000b8b418723c */ /* 0x040ff00000001818 */
[-C--:B------:R-:W-:Y:S08]  /*5d50*/  HMMA.16816.F32 R28, R180, R186.reuse, R28 ;  /* 0x000000bab41c723c */ /* 0x080ff0000000181c */
        /* <DEDUP_REMOVED lines=13> */
[-C--:B-1----:R-:W-:Y:S08]  /*5e30*/  HMMA.16816.F32 R84, R172, R136.reuse, R84 ;  /* 0x00000088ac54723c */ /* 0x082ff00000001854 */
[C---:B------:R-:W-:Y:S08]  /*5e40*/  HMMA.16816.F32 R88, R180.reuse, R136, R88 ;  /* 0x00000088b458723c */ /* 0x040ff00000001858 */
[-C--:B------:R-:W-:Y:S08]  /*5e50*/  HMMA.16816.F32 R92, R180, R138.reuse, R92 ;  /* 0x0000008ab45c723c */ /* 0x080ff0000000185c */
[C---:B------:R-:W-:Y:S08]  /*5e60*/  HMMA.16816.F32 R96, R172.reuse, R138, R96 ;  /* 0x0000008aac60723c */ /* 0x040ff00000001860 */
[-C--:B------:R-:W-:Y:S08]  /*5e70*/  HMMA.16816.F32 R100, R172, R200.reuse, R100 ;  /* 0x000000c8ac64723c */ /* 0x080ff00000001864 */
[C---:B------:R-:W-:Y:S08]  /*5e80*/  HMMA.16816.F32 R104, R180.reuse, R200, R104 ;  /* 0x000000c8b468723c */ /* 0x040ff00000001868 */
[-C--:B------:R-:W-:Y:S08]  /*5e90*/  HMMA.16816.F32 R108, R180, R202.reuse, R108 ;  /* 0x000000cab46c723c */ /* 0x080ff0000000186c */
[C---:B------:R-:W-:Y:S08]  /*5ea0*/  HMMA.16816.F32 R112, R172.reuse, R202, R112 ;  /* 0x000000caac70723c */ /* 0x040ff00000001870 */
[-C--:B--2---:R-:W-:Y:S08]  /*5eb0*/  HMMA.16816.F32 R116, R172, R176.reuse, R116 ;  /* 0x000000b0ac74723c */ /* 0x084ff00000001874 */
[C---:B------:R-:W-:Y:S08]  /*5ec0*/  HMMA.16816.F32 R120, R180.reuse, R176, R120 ;  /* 0x000000b0b478723c */ /* 0x040ff00000001878 */
[-C--:B------:R-:W-:Y:S08]  /*5ed0*/  HMMA.16816.F32 R124, R180, R178.reuse, R124 ;  /* 0x000000b2b47c723c */ /* 0x080ff0000000187c */
[----:B------:R-:W-:Y:S01]  /*5ee0*/  HMMA.16816.F32 R128, R172, R178, R128 ;  /* 0x000000b2ac80723c */ /* 0x000fe20000001880 */
[----:B------:R-:W-:-:S07]  /*5ef0*/  @P0 BRA `(.L_x_5) ;  /* 0xfffff76000000947 */ /* 0x000fce000383ffff */
.L_x_4:
[----:B------:R-:W-:Y:S02]  /*5f00*/  FMNMX.FTZ R0, R4, R132, !PT ;  /* 0x0000008404007209 */ /* 0x000fe40007810000 */
[----:B------:R-:W-:Y:S02]  /*5f10*/  IADD3 R217, R217, -0x1, RZ ;  /* 0xffffffffd9d97810 */ /* 0x000fe40007ffe0ff */
[----:B-1----:R-:W-:Y:S02]  /*5f20*/  FMNMX.FTZ R2, R5, R0, !PT ;  /* 0x0000000005027209 */ /* 0x002fe40007810000 */
[----:B------:R-:W-:Y:S02]  /*5f30*/  FMNMX.FTZ R0, R6, R133, !PT ;  /* 0x0000008506007209 */ /* 0x000fe40007810000 */
        /* <DEDUP_REMOVED lines=116> */
[----:B------:R-:W-:Y:S01]  /*6680*/  FMNMX.FTZ R3, R118, R3, !PT ;  /* 0x0000000376037209 */ /* 0x000fe20007810000 */
[----:B------:R-:W-:Y:S01]  /*6690*/  SHFL.BFLY PT, R2, R0, 0x2, 0x1f ;  /* 0x0c401f0000027f89 */ /* 0x000fe200000e0000 */
[----:B------:R-:W-:Y:S02]  /*66a0*/  FMNMX.FTZ R136, R125, R136, !PT ;  /* 0x000000887d887209 */ /* 0x000fe40007810000 */
[----:B------:R-:W-:Y:S02]  /*66b0*/  FMNMX.FTZ R3, R119, R3, !PT ;  /* 0x0000000377037209 */ /* 0x000fe40007810000 */
[----:B------:R-:W-:Y:S02]  /*66c0*/  FMNMX.FTZ R138, R116, R138, !PT ;  /* 0x0000008a748a7209 */ /* 0x000fe40007810000 */
[----:B------:R-:W-:Y:S01]  /*66d0*/  FMNMX.FTZ R3, R130, R3, !PT ;  /* 0x0000000382037209 */ /* 0x000fe20007810000 */
[----:B------:R-:W-:Y:S01]  /*66e0*/  SHFL.BFLY PT, R139, R136, 0x2, 0x1f ;  /* 0x0c401f00888b7f89 */ /* 0x000fe200000e0000 */
[----:B------:R-:W-:Y:S02]  /*66f0*/  FMNMX.FTZ R138, R117, R138, !PT ;  /* 0x0000008a758a7209 */ /* 0x000fe40007810000 */
[----:B------:R-:W-:Y:S02]  /*6700*/  FMNMX.FTZ R3, R131, R3, !PT ;  /* 0x0000000383037209 */ /* 0x000fe40007810000 */
[----:B------:R-:W-:Y:S03]  /*6710*/  FMNMX.FTZ R138, R128, R138, !PT ;  /* 0x0000008a808a7209 */ /* 0x000fe60007810000 */
[----:B------:R-:W-:Y:S01]  /*6720*/  SHFL.BFLY PT, R137, R3, 0x2, 0x1f ;  /* 0x0c401f0003897f89 */ /* 0x000fe200000e0000 */
[----:B------:R-:W-:Y:S07]  /*6730*/  FMNMX.FTZ R138, R129, R138, !PT ;  /* 0x0000008a818a7209 */ /* 0x000fee0007810000 */
[----:B------:R-:W1:Y:S02]  /*6740*/  SHFL.BFLY PT, R172, R138, 0x2, 0x1f ;  /* 0x0c401f008aac7f89 */ /* 0x000e6400000e0000 */
[----:B-1----:R-:W-:Y:S02]  /*6750*/  FMNMX.FTZ R138, R138, R172, !PT ;  /* 0x000000ac8a8a7209 */ /* 0x002fe40007810000 */
[----:B------:R-:W-:Y:S02]  /*6760*/  FMNMX.FTZ R136, R136, R139, !PT ;  /* 0x0000008b88887209 */ /* 0x000fe40007810000 */
[----:B------:R-:W-:Y:S02]  /*6770*/  FMNMX.FTZ R137, R3, R137, !PT ;  /* 0x0000008903897209 */ /* 0x000fe40007810000 */
[----:B------:R-:W1:Y:S01]  /*6780*/  SHFL.BFLY PT, R172, R138, 0x1, 0x1f ;  /* 0x0c201f008aac7f89 */ /* 0x000e6200000e0000 */
[----:B------:R-:W-:Y:S07]  /*6790*/  FMNMX.FTZ R2, R0, R2, !PT ;  /* 0x0000000200027209 */ /* 0x000fee0007810000 */
[----:B------:R-:W2:Y:S08]  /*67a0*/  SHFL.BFLY PT, R173, R137, 0x1, 0x1f ;  /* 0x0c201f0089ad7f89 */ /* 0x000eb000000e0000 */
[----:B------:R-:W3:Y:S01]  /*67b0*/  SHFL.BFLY PT, R174, R136, 0x1, 0x1f ;  /* 0x0c201f0088ae7f89 */ /* 0x000ee200000e0000 */
[----:B-1----:R-:W-:Y:S07]  /*67c0*/  FMNMX.FTZ R138, R138, R172, !PT ;  /* 0x000000ac8a8a7209 */ /* 0x002fee0007810000 */
[----:B------:R-:W1:Y:S01]  /*67d0*/  SHFL.BFLY PT, R3, R2, 0x1, 0x1f ;  /* 0x0c201f0002037f89 */ /* 0x000e6200000e0000 */
[C---:B------:R-:W-:Y:S01]  /*67e0*/  FSETP.NEU.FTZ.AND P1, PT, R138.reuse, -INF , PT ;  /* 0xff8000008a00780b */ /* 0x040fe20003f3d000 */
[----:B------:R-:W-:Y:S01]  /*67f0*/  FADD.FTZ R0, -R138, R132 ;  /* 0x000000848a007221 */ /* 0x000fe20000010100 */
[----:B--2---:R-:W-:Y:S03]  /*6800*/  FMNMX.FTZ R137, R137, R173, !PT ;  /* 0x000000ad89897209 */ /* 0x004fe60007810000 */
[----:B------:R-:W-:Y:S04]  /*6810*/  FMUL.FTZ R0, R0, c[0x0][0x23c] ;  /* 0x00008f0000007a20 */ /* 0x000fe80000410000 */
[----:B------:R2:W4:Y:S01]  /*6820*/  MUFU.EX2 R139, R0 ;  /* 0x00000000008b7308 */ /* 0x0005220000000800 */
[----:B---3--:R-:W-:Y:S02]  /*6830*/  FMNMX.FTZ R136, R136, R174, !PT ;  /* 0x000000ae88887209 */ /* 0x008fe40007810000 */
[----:B-1----:R-:W-:Y:S05]  /*6840*/  FMNMX.FTZ R3, R2, R3, !PT ;  /* 0x0000000302037209 */ /* 0x002fea0007810000 */
[----:B------:R-:W-:Y:S02]  /*6850*/  FMUL.FTZ R172, R3, c[0x0][0x23c] ;  /* 0x00008f0003ac7a20 */ /* 0x000fe40000410000 */
[----:B--2---:R-:W-:Y:S02]  /*6860*/  FADD.FTZ R0, -R137, R133 ;  /* 0x0000008589007221 */ /* 0x004fe40000010100 */
[----:B------:R-:W-:Y:S02]  /*6870*/  FMUL.FTZ R133, R138, c[0x0][0x23c] ;  /* 0x00008f008a857a20 */ /* 0x000fe40000410000 */
[----:B------:R-:W-:Y:S03]  /*6880*/  FMUL.FTZ R0, R0, c[0x0][0x23c] ;  /* 0x00008f0000007a20 */ /* 0x000fe60000410000 */
[----:B------:R-:W-:Y:S01]  /*6890*/  FSEL R133, R133, RZ, P1 ;  /* 0x000000ff85857208 */ /* 0x000fe20000800000 */
[----:B------:R1:W2:Y:S01]  /*68a0*/  MUFU.EX2 R132, R0 ;  /* 0x0000000000847308 */ /* 0x0002a20000000800 */
[----:B------:R-:W-:Y:S03]  /*68b0*/  FSETP.NEU.FTZ.AND P1, PT, R137, -INF , PT ;  /* 0xff8000008900780b */ /* 0x000fe60003f3d000 */
[--C-:B------:R-:W-:Y:S02]  /*68c0*/  FFMA.FTZ R20, R20, c[0x0][0x23c], -R133.reuse ;  /* 0x00008f0014147a23 */ /* 0x100fe40000010885 */
[--C-:B------:R-:W-:Y:S02]  /*68d0*/  FFMA.FTZ R21, R21, c[0x0][0x23c], -R133.reuse ;  /* 0x00008f0015157a23 */ /* 0x100fe40000010885 */
[--C-:B------:R-:W-:Y:S02]  /*68e0*/  FFMA.FTZ R48, R48, c[0x0][0x23c], -R133.reuse ;  /* 0x00008f0030307a23 */ /* 0x100fe40000010885 */
[----:B------:R-:W-:Y:S01]  /*68f0*/  MUFU.EX2 R188, R20 ;  /* 0x0000001400bc7308 */ /* 0x000fe20000000800 */
[--C-:B------:R-:W-:Y:S02]  /*6900*/  FFMA.FTZ R49, R49, c[0x0][0x23c], -R133.reuse ;  /* 0x00008f0031317a23 */ /* 0x100fe40000010885 */
[--C-:B------:R-:W-:Y:S02]  /*6910*/  FFMA.FTZ R52, R52, c[0x0][0x23c], -R133.reuse ;  /* 0x00008f0034347a23 */ /* 0x100fe40000010885 */
[--C-:B------:R-:W-:Y:S02]  /*6920*/  FFMA.FTZ R53, R53, c[0x0][0x23c], -R133.reuse ;  /* 0x00008f0035357a23 */ /* 0x100fe40000010885 */
[--C-:B------:R-:W-:Y:S02]  /*6930*/  FFMA.FTZ R16, R16, c[0x0][0x23c], -R133.reuse ;  /* 0x00008f0010107a23 */ /* 0x100fe40000010885 */
[--C-:B------:R-:W-:Y:S01]  /*6940*/  FFMA.FTZ R17, R17, c[0x0][0x23c], -R133.reuse ;  /* 0x00008f0011117a23 */ /* 0x100fe20000010885 */
[----:B------:R-:W-:Y:S01]  /*6950*/  MUFU.EX2 R193, R21 ;  /* 0x0000001500c17308 */ /* 0x000fe20000000800 */
[--C-:B------:R-:W-:Y:S02]  /*6960*/  FFMA.FTZ R100, R100, c[0x0][0x23c], -R133.reuse ;  /* 0x00008f0064647a23 */ /* 0x100fe40000010885 */
[--C-:B------:R-:W-:Y:S02]  /*6970*/  FFMA.FTZ R101, R101, c[0x0][0x23c], -R133.reuse ;  /* 0x00008f0065657a23 */ /* 0x100fe40000010885 */
[--C-:B------:R-:W-:Y:S02]  /*6980*/  FFMA.FTZ R112, R112, c[0x0][0x23c], -R133.reuse ;  /* 0x00008f0070707a23 */ /* 0x100fe40000010885 */
[--C-:B------:R-:W-:Y:S02]  /*6990*/  FFMA.FTZ R113, R113, c[0x0][0x23c], -R133.reuse ;  /* 0x00008f0071717a23 */ /* 0x100fe40000010885 */
[----:B-1----:R-:W-:Y:S01]  /*69a0*/  FADD.FTZ R0, -R136, R134 ;  /* 0x0000008688007221 */ /* 0x002fe20000010100 */
[----:B------:R4:W-:Y:S01]  /*69b0*/  MUFU.EX2 R202, R16 ;  /* 0x0000001000ca7308 */ /* 0x0009e20000000800 */
[----:B------:R-:W-:Y:S02]  /*69c0*/  FMUL.FTZ R134, R137, c[0x0][0x23c] ;  /* 0x00008f0089867a20 */ /* 0x000fe40000410000 */
[--C-:B------:R-:W-:Y:S02]  /*69d0*/  FFMA.FTZ R4, R4, c[0x0][0x23c], -R133.reuse ;  /* 0x00008f0004047a23 */ /* 0x100fe40000010885 */
[--C-:B------:R-:W-:Y:S01]  /*69e0*/  FFMA.FTZ R5, R5, c[0x0][0x23c], -R133.reuse ;  /* 0x00008f0005057a23 */ /* 0x100fe20000010885 */
[----:B------:R-:W-:Y:S01]  /*69f0*/  FSEL R134, R134, RZ, P1 ;  /* 0x000000ff86867208 */ /* 0x000fe20000800000 */
[--C-:B------:R-:W-:Y:S01]  /*6a00*/  FFMA.FTZ R36, R36, c[0x0][0x23c], -R133.reuse ;  /* 0x00008f0024247a23 */ /* 0x100fe20000010885 */
[----:B------:R-:W-:Y:S01]  /*6a10*/  FSETP.NEU.FTZ.AND P1, PT, R136, -INF , PT ;  /* 0xff8000008800780b */ /* 0x000fe20003f3d000 */
[--C-:B------:R-:W-:Y:S01]  /*6a20*/  FFMA.FTZ R37, R37, c[0x0][0x23c], -R133.reuse ;  /* 0x00008f0025257a23 */ /* 0x100fe20000010885 */
[----:B------:R1:W-:Y:S01]  /*6a30*/  MUFU.EX2 R192, R4 ;  /* 0x0000000400c07308 */ /* 0x0003e20000000800 */
        /* <DEDUP_REMOVED lines=8> */
[----:B----4-:R-:W-:Y:S02]  /*6ac0*/  FMUL.FTZ R16, R139, R152 ;  /* 0x000000988b107220 */ /* 0x010fe40000410000 */
[--C-:B------:R-:W-:Y:S02]  /*6ad0*/  FFMA.FTZ R19, R19, c[0x0][0x23c], -R134.reuse ;  /* 0x00008f0013137a23 */ /* 0x100fe40000010886 */
[--C-:B------:R-:W-:Y:S01]  /*6ae0*/  FFMA.FTZ R102, R102, c[0x0][0x23c], -R134.reuse ;  /* 0x00008f0066667a23 */ /* 0x100fe20000010886 */
[----:B------:R3:W-:Y:S01]  /*6af0*/  MUFU.EX2 R187, R23 ;  /* 0x0000001700bb7308 */ /* 0x0007e20000000800 */
[--C-:B------:R-:W-:Y:S02]  /*6b00*/  FFMA.FTZ R103, R103, c[0x0][0x23c], -R134.reuse ;  /* 0x00008f0067677a23 */ /* 0x100fe40000010886 */
[--C-:B------:R-:W-:Y:S02]  /*6b10*/  FFMA.FTZ R114, R114, c[0x0][0x23c], -R134.reuse ;  /* 0x00008f0072727a23 */ /* 0x100fe40000010886 */
[----:B-1----:R-:W-:Y:S02]  /*6b20*/  FMUL.FTZ R4, R139, R144 ;  /* 0x000000908b047220 */ /* 0x002fe40000410000 */
[--C-:B------:R-:W-:Y:S02]  /*6b30*/  FFMA.FTZ R115, R115, c[0x0][0x23c], -R134.reuse ;  /* 0x00008f0073737a23 */ /* 0x100fe40000010886 */
[--C-:B------:R-:W-:Y:S01]  /*6b40*/  FFMA.FTZ R6, R6, c[0x0][0x23c], -R134.reuse ;  /* 0x00008f0006067a23 */ /* 0x100fe20000010886 */
[----:B------:R1:W4:Y:S01]  /*6b50*/  MUFU.EX2 R225, R5 ;  /* 0x0000000500e17308 */ /* 0x0003220000000800 */
[--C-:B------:R-:W-:Y:S02]  /*6b60*/  FFMA.FTZ R7, R7, c[0x0][0x23c], -R134.reuse ;  /* 0x00008f0007077a23 */ /* 0x100fe40000010886 */
[--C-:B------:R-:W-:Y:S02]  /*6b70*/  FFMA.FTZ R38, R38, c[0x0][0x23c], -R134.reuse ;  /* 0x00008f0026267a23 */ /* 0x100fe40000010886 */
[--C-:B------:R-:W-:Y:S02]  /*6b80*/  FFMA.FTZ R39, R39, c[0x0][0x23c], -R134.reuse ;  /* 0x00008f0027277a23 */ /* 0x100fe40000010886 */
[--C-:B------:R-:W-:Y:S02]  /*6b90*/  FFMA.FTZ R32, R32, c[0x0][0x23c], -R133.reuse ;  /* 0x00008f0020207a23 */ /* 0x100fe40000010885 */
[--C-:B------:R-:W-:Y:S01]  /*6ba0*/  FFMA.FTZ R33, R33, c[0x0][0x23c], -R133.reuse ;  /* 0x00008f0021217a23 */ /* 0x100fe20000010885 */
[----:B------:R2:W-:Y:S01]  /*6bb0*/  MUFU.EX2 R191, R6 ;  /* 0x0000000600bf7308 */ /* 0x0005e20000000800 */
[--C-:B------:R-:W-:Y:S02]  /*6bc0*/  FFMA.FTZ R34, R34, c[0x0][0x23c], -R134.reuse ;  /* 0x00008f0022227a23 */ /* 0x100fe40000010886 */
[--C-:B------:R-:W-:Y:S01]  /*6bd0*/  FFMA.FTZ R35, R35, c[0x0][0x23c], -R134.reuse ;  /* 0x00008f0023237a23 */ /* 0x100fe20000010886 */
[----:B---3--:R-:W3:Y:S01]  /*6be0*/  LDSM.16.MT88.4 R20, [R204+0x4000] ;  /* 0x00400000cc14783b */ /* 0x008ee20000004200 */
[--C-:B------:R-:W-:Y:S02]  /*6bf0*/  FFMA.FTZ R64, R64, c[0x0][0x23c], -R133.reuse ;  /* 0x00008f0040407a23 */ /* 0x100fe40000010885 */
[--C-:B------:R-:W-:Y:S02]  /*6c00*/  FFMA.FTZ R65, R65, c[0x0][0x23c], -R133.reuse ;  /* 0x00008f0041417a23 */ /* 0x100fe40000010885 */
[--C-:B------:R-:W-:Y:S01]  /*6c10*/  FFMA.FTZ R66, R66, c[0x0][0x23c], -R134.reuse ;  /* 0x00008f0042427a23 */ /* 0x100fe20000010886 */
[----:B------:R5:W3:Y:S01]  /*6c20*/  MUFU.EX2 R201, R7 ;  /* 0x0000000700c97308 */ /* 0x000ae20000000800 */
[--C-:B------:R-:W-:Y:S02]  /*6c30*/  FFMA.FTZ R67, R67, c[0x0][0x23c], -R134.reuse ;  /* 0x00008f0043437a23 */ /* 0x100fe40000010886 */
[--C-:B------:R-:W-:Y:S02]  /*6c40*/  FFMA.FTZ R68, R68, c[0x0][0x23c], -R133.reuse ;  /* 0x00008f0044447a23 */ /* 0x100fe40000010885 */
[----:B-1----:R-:W-:Y:S02]  /*6c50*/  FMUL.FTZ R5, R139, R145 ;  /* 0x000000918b057220 */ /* 0x002fe40000410000 */
[--C-:B------:R-:W-:Y:S02]  /*6c60*/  FFMA.FTZ R69, R69, c[0x0][0x23c], -R133.reuse ;  /* 0x00008f0045457a23 */ /* 0x100fe40000010885 */
[--C-:B------:R-:W-:Y:S01]  /*6c70*/  FFMA.FTZ R70, R70, c[0x0][0x23c], -R134.reuse ;  /* 0x00008f0046467a23 */ /* 0x100fe20000010886 */
[----:B------:R1:W1:Y:S01]  /*6c80*/  MUFU.EX2 R235, R17 ;  /* 0x0000001100eb7308 */ /* 0x0002620000000800 */
[--C-:B------:R-:W-:Y:S02]  /*6c90*/  FFMA.FTZ R71, R71, c[0x0][0x23c], -R134.reuse ;  /* 0x00008f0047477a23 */ /* 0x100fe40000010886 */
[--C-:B------:R-:W-:Y:S02]  /*6ca0*/  FFMA.FTZ R80, R80, c[0x0][0x23c], -R133.reuse ;  /* 0x00008f0050507a23 */ /* 0x100fe40000010885 */
[----:B--2---:R-:W-:Y:S02]  /*6cb0*/  FMUL.FTZ R6, R132, R146 ;  /* 0x0000009284067220 */ /* 0x004fe40000410000 */
[--C-:B------:R-:W-:Y:S02]  /*6cc0*/  FFMA.FTZ R81, R81, c[0x0][0x23c], -R133.reuse ;  /* 0x00008f0051517a23 */ /* 0x100fe40000010885 */
[--C-:B------:R-:W-:Y:S01]  /*6cd0*/  FFMA.FTZ R82, R82, c[0x0][0x23c], -R134.reuse ;  /* 0x00008f0052527a23 */ /* 0x100fe20000010886 */
[----:B------:R2:W-:Y:S01]  /*6ce0*/  MUFU.EX2 R197, R18 ;  /* 0x0000001200c57308 */ /* 0x0005e20000000800 */
[--C-:B------:R-:W-:Y:S02]  /*6cf0*/  FFMA.FTZ R83, R83, c[0x0][0x23c], -R134.reuse ;  /* 0x00008f0053537a23 */ /* 0x100fe40000010886 */
[--C-:B------:R-:W-:Y:S02]  /*6d00*/  FFMA.FTZ R84, R84, c[0x0][0x23c], -R133.reuse ;  /* 0x00008f0054547a23 */ /* 0x100fe40000010885 */
[----:B-----5:R-:W-:Y:S02]  /*6d10*/  FMUL.FTZ R7, R132, R147 ;  /* 0x0000009384077220 */ /* 0x020fe40000410000 */
        /* <DEDUP_REMOVED lines=8> */
[----:B------:R4:W-:Y:S01]  /*6da0*/  MUFU.EX2 R223, R36 ;  /* 0x0000002400df7308 */ /* 0x0009e20000000800 */
[--C-:B------:R-:W-:Y:S02]  /*6db0*/  FFMA.FTZ R99, R99, c[0x0][0x23c], -R134.reuse ;  /* 0x00008f0063637a23 */ /* 0x100fe40000010886 */
[----:B------:R-:W-:Y:S02]  /*6dc0*/  FMUL.FTZ R0, R0, c[0x0][0x23c] ;  /* 0x00008f0000007a20 */ /* 0x000fe40000410000 */
[----:B--2---:R-:W-:Y:S02]  /*6dd0*/  FMUL.FTZ R18, R132, R154 ;  /* 0x0000009a84127220 */ /* 0x004fe40000410000 */
[--C-:B------:R-:W-:Y:S02]  /*6de0*/  FFMA.FTZ R116, R116, c[0x0][0x23c], -R133.reuse ;  /* 0x00008f0074747a23 */ /* 0x100fe40000010885 */
[--C-:B------:R-:W-:Y:S01]  /*6df0*/  FFMA.FTZ R117, R117, c[0x0][0x23c], -R133.reuse ;  /* 0x00008f0075757a23 */ /* 0x100fe20000010885 */
[----:B------:R1:W2:Y:S01]  /*6e00*/  MUFU.EX2 R2, R0 ;  /* 0x0000000000027308 */ /* 0x0002a20000000800 */
[--C-:B------:R-:W-:Y:S02]  /*6e10*/  FFMA.FTZ R118, R118, c[0x0][0x23c], -R134.reuse ;  /* 0x00008f0076767a23 */ /* 0x100fe40000010886 */
[--C-:B------:R-:W-:Y:S02]  /*6e20*/  FFMA.FTZ R119, R119, c[0x0][0x23c], -R134.reuse ;  /* 0x00008f0077777a23 */ /* 0x100fe40000010886 */
[----:B-----5:R-:W-:Y:S02]  /*6e30*/  FMUL.FTZ R19, R132, R155 ;  /* 0x0000009b84137220 */ /* 0x020fe40000410000 */
[----:B------:R-:W-:Y:S01]  /*6e40*/  LDSM.16.MT88.4 R152, [R204+0x5c00] ;  /* 0x005c0000cc98783b */ /* 0x000fe20000004200 */
[--C-:B------:R-:W-:Y:S02]  /*6e50*/  FFMA.FTZ R128, R128, c[0x0][0x23c], -R133.reuse ;  /* 0x00008f0080807a23 */ /* 0x100fe40000010885 */
[----:B------:R3:W-:Y:S01]  /*6e60*/  MUFU.EX2 R237, R37 ;  /* 0x0000002500ed7308 */ /* 0x0007e20000000800 */
[----:B------:R-:W-:Y:S02]  /*6e70*/  FFMA.FTZ R133, R129, c[0x0][0x23c], -R133 ;  /* 0x00008f0081857a23 */ /* 0x000fe40000010885 */
[--C-:B------:R-:W-:Y:S01]  /*6e80*/  FFMA.FTZ R130, R130, c[0x0][0x23c], -R134.reuse ;  /* 0x00008f0082827a23 */ /* 0x100fe20000010886 */
[----:B----4-:R-:W-:Y:S01]  /*6e90*/  F2FP.PACK_AB R36, R225, R192 ;  /* 0x000000c0e124723e */ /* 0x010fe200000000ff */
[----:B------:R-:W-:Y:S05]  /*6ea0*/  FFMA.FTZ R134, R131, c[0x0][0x23c], -R134 ;  /* 0x00008f0083867a23 */ /* 0x000fea0000010886 */
[----:B------:R4:W-:Y:S01]  /*6eb0*/  MUFU.EX2 R200, R38 ;  /* 0x0000002600c87308 */ /* 0x0009e20000000800 */
[----:B-1----:R-:W-:Y:S02]  /*6ec0*/  FADD.FTZ R0, -R3, R135 ;  /* 0x0000008703007221 */ /* 0x002fe40000010100 */
[----:B------:R-:W-:Y:S02]  /*6ed0*/  FMUL.FTZ R135, R136, c[0x0][0x23c] ;  /* 0x00008f0088877a20 */ /* 0x000fe40000410000 */
[----:B------:R-:W-:Y:S05]  /*6ee0*/  FMUL.FTZ R0, R0, c[0x0][0x23c] ;  /* 0x00008f0000007a20 */ /* 0x000fea0000410000 */
[----:B------:R1:W-:Y:S01]  /*6ef0*/  MUFU.EX2 R232, R39 ;  /* 0x0000002700e87308 */ /* 0x0003e20000000800 */
[----:B------:R-:W-:Y:S02]  /*6f00*/  FSEL R135, R135, RZ, P1 ;  /* 0x000000ff87877208 */ /* 0x000fe40000800000 */
[----:B------:R-:W-:Y:S02]  /*6f10*/  FSETP.NEU.FTZ.AND P1, PT, R3, -INF , PT ;  /* 0xff8000000300780b */ /* 0x000fe40003f3d000 */
[----:B---3--:R-:W-:Y:S01]  /*6f20*/  F2FP.PACK_AB R37, R201, R191 ;  /* 0x000000bfc925723e */ /* 0x008fe200000000ff */
[--C-:B------:R-:W-:Y:S01]  /*6f30*/  FFMA.FTZ R40, R40, c[0x0][0x23c], -R135.reuse ;  /* 0x00008f0028287a23 */ /* 0x100fe20000010887 */
[----:B------:R-:W-:Y:S01]  /*6f40*/  FSEL R172, R172, RZ, P1 ;  /* 0x000000ffacac7208 */ /* 0x000fe20000800000 */
[--C-:B------:R-:W-:Y:S02]  /*6f50*/  FFMA.FTZ R41, R41, c[0x0][0x23c], -R135.reuse ;  /* 0x00008f0029297a23 */ /* 0x100fe40000010887 */
[----:B------:R-:W-:Y:S01]  /*6f60*/  MUFU.EX2 R181, R40 ;  /* 0x0000002800b57308 */ /* 0x000fe20000000800 */
[--C-:B------:R-:W-:Y:S02]  /*6f70*/  FFMA.FTZ R44, R44, c[0x0][0x23c], -R135.reuse ;  /* 0x00008f002c2c7a23 */ /* 0x100fe40000010887 */
[--C-:B------:R-:W-:Y:S01]  /*6f80*/  FFMA.FTZ R42, R42, c[0x0][0x23c], -R172.reuse ;  /* 0x00008f002a2a7a23 */ /* 0x100fe200000108ac */
[----:B----4-:R-:W-:Y:S01]  /*6f90*/  F2FP.PACK_AB R38, R235, R202 ;  /* 0x000000caeb26723e */ /* 0x010fe200000000ff */
[--C-:B------:R-:W-:Y:S02]  /*6fa0*/  FFMA.FTZ R43, R43, c[0x0][0x23c], -R172.reuse ;  /* 0x00008f002b2b7a23 */ /* 0x100fe400000108ac */
[--C-:B------:R-:W-:Y:S02]  /*6fb0*/  FFMA.FTZ R45, R45, c[0x0][0x23c], -R135.reuse ;  /* 0x00008f002d2d7a23 */ /* 0x100fe40000010887 */
[--C-:B------:R-:W-:Y:S01]  /*6fc0*/  FFMA.FTZ R46, R46, c[0x0][0x23c], -R172.reuse ;  /* 0x00008f002e2e7a23 */ /* 0x100fe200000108ac */
[----:B------:R-:W-:Y:S01]  /*6fd0*/  MUFU.EX2 R195, R41 ;  /* 0x0000002900c37308 */ /* 0x000fe20000000800 */
[--C-:B------:R-:W-:Y:S02]  /*6fe0*/  FFMA.FTZ R47, R47, c[0x0][0x23c], -R172.reuse ;  /* 0x00008f002f2f7a23 */ /* 0x100fe400000108ac */
[--C-:B------:R-:W-:Y:S01]  /*6ff0*/  FFMA.FTZ R15, R15, c[0x0][0x23c], -R172.reuse ;  /* 0x00008f000f0f7a23 */ /* 0x100fe200000108ac */
[----:B-1----:R-:W-:Y:S01]  /*7000*/  F2FP.PACK_AB R39, R228, R197 ;  /* 0x000000c5e427723e */ /* 0x002fe200000000ff */
[--C-:B------:R-:W-:Y:S02]  /*7010*/  FFMA.FTZ R26, R26, c[0x0][0x23c], -R172.reuse ;  /* 0x00008f001a1a7a23 */ /* 0x100fe400000108ac */
[--C-:B------:R-:W-:Y:S02]  /*7020*/  FFMA.FTZ R8, R8, c[0x0][0x23c], -R135.reuse ;  /* 0x00008f0008087a23 */ /* 0x100fe40000010887 */
[--C-:B------:R-:W-:Y:S01]  /*7030*/  FFMA.FTZ R9, R9, c[0x0][0x23c], -R135.reuse ;  /* 0x00008f0009097a23 */ /* 0x100fe20000010887 */
[----:B------:R-:W-:Y:S01]  /*7040*/  MUFU.EX2 R184, R42 ;  /* 0x0000002a00b87308 */ /* 0x000fe20000000800 */
[-C--:B------:R-:W-:Y:S05]  /*7050*/  HMMA.16816.F32 R4, R36, R20.reuse, R4 ;  /* 0x000000142404723c */ /* 0x080fea0000001804 */
[--C-:B------:R-:W-:Y:S02]  /*7060*/  FFMA.FTZ R10, R10, c[0x0][0x23c], -R172.reuse ;  /* 0x00008f000a0a7a23 */ /* 0x100fe400000108ac */
[--C-:B------:R-:W-:Y:S02]  /*7070*/  FFMA.FTZ R11, R11, c[0x0][0x23c], -R172.reuse ;  /* 0x00008f000b0b7a23 */ /* 0x100fe400000108ac */
[----:B------:R1:W-:Y:S03]  /*7080*/  MUFU.EX2 R189, R43 ;  /* 0x0000002b00bd7308 */ /* 0x0003e60000000800 */
[--C-:B------:R-:W-:Y:S02]  /*7090*/  FFMA.FTZ R12, R12, c[0x0][0x23c], -R135.reuse ;  /* 0x00008f000c0c7a23 */ /* 0x100fe40000010887 */
[--C-:B------:R-:W-:Y:S02]  /*70a0*/  FFMA.FTZ R13, R13, c[0x0][0x23c], -R135.reuse ;  /* 0x00008f000d0d7a23 */ /* 0x100fe40000010887 */
[--C-:B------:R-:W-:Y:S02]  /*70b0*/  FFMA.FTZ R14, R14, c[0x0][0x23c], -R172.reuse ;  /* 0x00008f000e0e7a23 */ /* 0x100fe400000108ac */
[--C-:B------:R-:W-:Y:S01]  /*70c0*/  FFMA.FTZ R24, R24, c[0x0][0x23c], -R135.reuse ;  /* 0x00008f0018187a23 */ /* 0x100fe20000010887 */
[----:B------:R-:W3:Y:S01]  /*70d0*/  MUFU.EX2 R0, R0 ;  /* 0x0000000000007308 */ /* 0x000ee20000000800 */
        /* <DEDUP_REMOVED lines=8> */
[----:B-1----:R-:W1:Y:S01]  /*7160*/  LDSM.16.MT88.4 R40, [R205+0x4000] ;  /* 0x00400000cd28783b */ /* 0x002e620000004200 */
[--C-:B------:R-:W-:Y:S02]  /*7170*/  FFMA.FTZ R57, R57, c[0x0][0x23c], -R135.reuse ;  /* 0x00008f0039397a23 */ /* 0x100fe40000010887 */
[--C-:B------:R-:W-:Y:S02]  /*7180*/  FFMA.FTZ R58, R58, c[0x0][0x23c], -R172.reuse ;  /* 0x00008f003a3a7a23 */ /* 0x100fe400000108ac */
[--C-:B------:R-:W-:Y:S01]  /*7190*/  FFMA.FTZ R59, R59, c[0x0][0x23c], -R172.reuse ;  /* 0x00008f003b3b7a23 */ /* 0x100fe200000108ac */
[----:B------:R4:W5:Y:S01]  /*71a0*/  MUFU.EX2 R179, R9 ;  /* 0x0000000900b37308 */ /* 0x0009620000000800 */
[--C-:B------:R-:W-:Y:S02]  /*71b0*/  FFMA.FTZ R60, R60, c[0x0][0x23c], -R135.reuse ;  /* 0x00008f003c3c7a23 */ /* 0x100fe40000010887 */
[--C-:B------:R-:W-:Y:S02]  /*71c0*/  FFMA.FTZ R61, R61, c[0x0][0x23c], -R135.reuse ;  /* 0x00008f003d3d7a23 */ /* 0x100fe40000010887 */
[--C-:B------:R-:W-:Y:S02]  /*71d0*/  FFMA.FTZ R62, R62, c[0x0][0x23c], -R172.reuse ;  /* 0x00008f003e3e7a23 */ /* 0x100fe400000108ac */
[--C-:B------:R-:W-:Y:S02]  /*71e0*/  FFMA.FTZ R63, R63, c[0x0][0x23c], -R172.reuse ;  /* 0x00008f003f3f7a23 */ /* 0x100fe400000108ac */
[--C-:B------:R-:W-:Y:S01]  /*71f0*/  FFMA.FTZ R72, R72, c[0x0][0x23c], -R135.reuse ;  /* 0x00008f0048487a23 */ /* 0x100fe20000010887 */
[----:B------:R3:W-:Y:S01]  /*7200*/  MUFU.EX2 R174, R10 ;  /* 0x0000000a00ae7308 */ /* 0x0007e20000000800 */
[--C-:B------:R-:W-:Y:S02]  /*7210*/  FFMA.FTZ R73, R73, c[0x0][0x23c], -R135.reuse ;  /* 0x00008f0049497a23 */ /* 0x100fe40000010887 */
[--C-:B------:R-:W-:Y:S02]  /*7220*/  FFMA.FTZ R74, R74, c[0x0][0x23c], -R172.reuse ;  /* 0x00008f004a4a7a23 */ /* 0x100fe400000108ac */
[----:B--2---:R-:W-:Y:S02]  /*7230*/  FMUL.FTZ R8, R2, R140 ;  /* 0x0000008c02087220 */ /* 0x004fe40000410000 */
[--C-:B------:R-:W-:Y:S02]  /*7240*/  FFMA.FTZ R75, R75, c[0x0][0x23c], -R172.reuse ;  /* 0x00008f004b4b7a23 */ /* 0x100fe400000108ac */
[--C-:B------:R-:W-:Y:S01]  /*7250*/  FFMA.FTZ R76, R76, c[0x0][0x23c], -R135.reuse ;  /* 0x00008f004c4c7a23 */ /* 0x100fe20000010887 */
[----:B------:R2:W1:Y:S01]  /*7260*/  MUFU.EX2 R177, R11 ;  /* 0x0000000b00b17308 */ /* 0x0004620000000800 */
        /* <DEDUP_REMOVED lines=8> */
[----:B---3--:R-:W-:Y:S02]  /*72f0*/  FMUL.FTZ R10, R0, R142 ;  /* 0x0000008e000a7220 */ /* 0x008fe40000410000 */
        /* <DEDUP_REMOVED lines=11> */
[----:B----4-:R-:W-:Y:S02]  /*73b0*/  FMUL.FTZ R12, R2, R148 ;  /* 0x00000094020c7220 */ /* 0x010fe40000410000 */
[--C-:B------:R-:W-:Y:S02]  /*73c0*/  FFMA.FTZ R107, R107, c[0x0][0x23c], -R172.reuse ;  /* 0x00008f006b6b7a23 */ /* 0x100fe400000108ac */
[--C-:B------:R-:W-:Y:S01]  /*73d0*/  FFMA.FTZ R108, R108, c[0x0][0x23c], -R135.reuse ;  /* 0x00008f006c6c7a23 */ /* 0x100fe20000010887 */
[----:B------:R4:W1:Y:S01]  /*73e0*/  MUFU.EX2 R180, R15 ;  /* 0x0000000f00b47308 */ /* 0x0008620000000800 */
[--C-:B------:R-:W-:Y:S02]  /*73f0*/  FFMA.FTZ R109, R109, c[0x0][0x23c], -R135.reuse ;  /* 0x00008f006d6d7a23 */ /* 0x100fe40000010887 */
[--C-:B------:R-:W-:Y:S02]  /*7400*/  FFMA.FTZ R110, R110, c[0x0][0x23c], -R172.reuse ;  /* 0x00008f006e6e7a23 */ /* 0x100fe400000108ac */
[----:B---3--:R-:W-:Y:S02]  /*7410*/  FMUL.FTZ R13, R2, R149 ;  /* 0x00000095020d7220 */ /* 0x008fe40000410000 */
[--C-:B------:R-:W-:Y:S02]  /*7420*/  FFMA.FTZ R111, R111, c[0x0][0x23c], -R172.reuse ;  /* 0x00008f006f6f7a23 */ /* 0x100fe400000108ac */
[--C-:B------:R-:W-:Y:S01]  /*7430*/  FFMA.FTZ R120, R120, c[0x0][0x23c], -R135.reuse ;  /* 0x00008f0078787a23 */ /* 0x100fe20000010887 */
[----:B------:R5:W-:Y:S01]  /*7440*/  MUFU.EX2 R239, R32 ;  /* 0x0000002000ef7308 */ /* 0x000be20000000800 */
[--C-:B------:R-:W-:Y:S02]  /*7450*/  FFMA.FTZ R121, R121, c[0x0][0x23c], -R135.reuse ;  /* 0x00008f0079797a23 */ /* 0x100fe40000010887 */
[--C-:B------:R-:W-:Y:S02]  /*7460*/  FFMA.FTZ R124, R124, c[0x0][0x23c], -R135.reuse ;  /* 0x00008f007c7c7a23 */ /* 0x100fe40000010887 */
[----:B--2---:R-:W-:Y:S02]  /*7470*/  FMUL.FTZ R14, R0, R150 ;  /* 0x00000096000e7220 */ /* 0x004fe40000410000 */
[----:B------:R-:W-:Y:S02]  /*7480*/  FFMA.FTZ R135, R125, c[0x0][0x23c], -R135 ;  /* 0x00008f007d877a23 */ /* 0x000fe40000010887 */
[--C-:B------:R-:W-:Y:S01]  /*7490*/  FFMA.FTZ R122, R122, c[0x0][0x23c], -R172.reuse ;  /* 0x00008f007a7a7a23 */ /* 0x100fe200000108ac */
[----:B------:R1:W-:Y:S01]  /*74a0*/  MUFU.EX2 R241, R33 ;  /* 0x0000002100f17308 */ /* 0x0003e20000000800 */
[--C-:B------:R-:W-:Y:S02]  /*74b0*/  FFMA.FTZ R123, R123, c[0x0][0x23c], -R172.reuse ;  /* 0x00008f007b7b7a23 */ /* 0x100fe400000108ac */
[--C-:B------:R-:W-:Y:S02]  /*74c0*/  FFMA.FTZ R126, R126, c[0x0][0x23c], -R172.reuse ;  /* 0x00008f007e7e7a23 */ /* 0x100fe400000108ac */
[----:B----4-:R-:W-:Y:S02]  /*74d0*/  FMUL.FTZ R15, R0, R151 ;  /* 0x00000097000f7220 */ /* 0x010fe40000410000 */
[----:B------:R-:W-:Y:S03]  /*74e0*/  FFMA.FTZ R172, R127, c[0x0][0x23c], -R172 ;  /* 0x00008f007fac7a23 */ /* 0x000fe600000108ac */
[----:B------:R2:W-:Y:S01]  /*74f0*/  MUFU.EX2 R238, R34 ;  /* 0x0000002200ee7308 */ /* 0x0005e20000000800 */
[----:B-----5:R-:W-:Y:S09]  /*7500*/  F2FP.PACK_AB R32, R179, R176 ;  /* 0x000000b0b320723e */ /* 0x020ff200000000ff */
[----:B------:R3:W-:Y:S01]  /*7510*/  MUFU.EX2 R242, R35 ;  /* 0x0000002300f27308 */ /* 0x0007e20000000800 */
[----:B-1----:R-:W-:Y:S09]  /*7520*/  F2FP.PACK_AB R33, R177, R174 ;  /* 0x000000aeb121723e */ /* 0x002ff200000000ff */
[----:B------:R1:W-:Y:S01]  /*7530*/  MUFU.EX2 R175, R24 ;  /* 0x0000001800af7308 */ /* 0x0003e20000000800 */
[----:B--2---:R-:W-:Y:S09]  /*7540*/  F2FP.PACK_AB R34, R186, R182 ;  /* 0x000000b6ba22723e */ /* 0x004ff200000000ff */
[----:B------:R2:W4:Y:S01]  /*7550*/  MUFU.EX2 R190, R25 ;  /* 0x0000001900be7308 */ /* 0x0005220000000800 */
[----:B---3--:R-:W-:Y:S09]  /*7560*/  F2FP.PACK_AB R35, R180, R178 ;  /* 0x000000b2b423723e */ /* 0x008ff200000000ff */
[----:B------:R3:W-:Y:S01]  /*7570*/  MUFU.EX2 R173, R26 ;  /* 0x0000001a00ad7308 */ /* 0x0007e20000000800 */
[C---:B------:R-:W-:Y:S04]  /*7580*/  HMMA.16816.F32 R8, R32.reuse, R20, R8 ;  /* 0x000000142008723c */ /* 0x040fe80000001808 */
[C---:B-1----:R-:W-:Y:S03]  /*7590*/  FMUL.FTZ R24, R2.reuse, R160 ;  /* 0x000000a002187220 */ /* 0x042fe60000410000 */
[C---:B------:R-:W-:Y:S01]  /*75a0*/  FMUL.FTZ R20, R139.reuse, R156 ;  /* 0x0000009c8b147220 */ /* 0x040fe20000410000 */
[-C--:B------:R-:W-:Y:S01]  /*75b0*/  HMMA.16816.F32 R12, R32, R22.reuse, R12 ;  /* 0x00000016200c723c */ /* 0x080fe2000000180c */
[----:B------:R1:W5:Y:S03]  /*75c0*/  MUFU.EX2 R185, R27 ;  /* 0x0000001b00b97308 */ /* 0x0003660000000800 */
[----:B------:R-:W-:Y:S02]  /*75d0*/  FMUL.FTZ R21, R139, R157 ;  /* 0x0000009d8b157220 */ /* 0x000fe40000410000 */
[----:B--2---:R-:W-:Y:S02]  /*75e0*/  FMUL.FTZ R25, R2, R161 ;  /* 0x000000a102197220 */ /* 0x004fe40000410000 */
[C---:B------:R-:W-:Y:S03]  /*75f0*/  HMMA.16816.F32 R16, R36.reuse, R22, R16 ;  /* 0x000000162410723c */ /* 0x040fe60000001810 */
[----:B------:R-:W-:Y:S04]  /*7600*/  MUFU.EX2 R198, R44 ;  /* 0x0000002c00c67308 */ /* 0x000fe80000000800 */
[C---:B------:R-:W-:Y:S02]  /*7610*/  FMUL.FTZ R22, R132.reuse, R158 ;  /* 0x0000009e84167220 */ /* 0x040fe40000410000 */
[----:B------:R-:W-:Y:S03]  /*7620*/  FMUL.FTZ R23, R132, R159 ;  /* 0x0000009f84177220 */ /* 0x000fe60000410000 */
[C---:B---3--:R-:W-:Y:S01]  /*7630*/  FMUL.FTZ R26, R0.reuse, R162 ;  /* 0x000000a2001a7220 */ /* 0x048fe20000410000 */
[----:B------:R-:W-:Y:S03]  /*7640*/  MUFU.EX2 R226, R45 ;  /* 0x0000002d00e27308 */ /* 0x000fe60000000800 */
[-C--:B------:R-:W-:Y:S03]  /*7650*/  HMMA.16816.F32 R20, R36, R40.reuse, R20 ;  /* 0x000000282414723c */ /* 0x080fe60000001814 */
[----:B-1----:R-:W-:Y:S04]  /*7660*/  FMUL.FTZ R27, R0, R163 ;  /* 0x000000a3001b7220 */ /* 0x002fe80000410000 */
[----:B------:R-:W-:Y:S03]  /*7670*/  MUFU.EX2 R194, R46 ;  /* 0x0000002e00c27308 */ /* 0x000fe60000000800 */
[C---:B------:R-:W-:Y:S07]  /*7680*/  HMMA.16816.F32 R24, R32.reuse, R40, R24 ;  /* 0x000000282018723c */ /* 0x040fee0000001818 */
[----:B------:R1:W-:Y:S01]  /*7690*/  MUFU.EX2 R230, R47 ;  /* 0x0000002f00e67308 */ /* 0x0003e20000000800 */
[----:B----4-:R-:W-:Y:S04]  /*76a0*/  F2FP.PACK_AB R40, R190, R175 ;  /* 0x000000afbe28723e */ /* 0x010fe800000000ff */
[----:B-----5:R-:W-:Y:S05]  /*76b0*/  F2FP.PACK_AB R41, R185, R173 ;  /* 0x000000adb929723e */ /* 0x020fea00000000ff */
[----:B------:R2:W-:Y:S10]  /*76c0*/  MUFU.EX2 R199, R28 ;  /* 0x0000001c00c77308 */ /* 0x0005f40000000800 */
[----:B------:R3:W4:Y:S01]  /*76d0*/  MUFU.EX2 R231, R29 ;  /* 0x0000001d00e77308 */ /* 0x0007220000000800 */
[----:B-1----:R-:W1:Y:S09]  /*76e0*/  LDSM.16.MT88.4 R44, [R204+0x4400] ;  /* 0x00440000cc2c783b */ /* 0x002e720000004200 */
[----:B------:R5:W-:Y:S01]  /*76f0*/  MUFU.EX2 R196, R30 ;  /* 0x0000001e00c47308 */ /* 0x000be20000000800 */
[C---:B--2---:R-:W-:Y:S09]  /*7700*/  FMUL.FTZ R28, R2.reuse, R164 ;  /* 0x000000a4021c7220 */ /* 0x044ff20000410000 */
[----:B------:R2:W1:Y:S01]  /*7710*/  MUFU.EX2 R224, R31 ;  /* 0x0000001f00e07308 */ /* 0x0004620000000800 */
[C---:B---3--:R-:W-:Y:S02]  /*7720*/  FMUL.FTZ R29, R2.reuse, R165 ;  /* 0x000000a5021d7220 */ /* 0x048fe40000410000 */
[----:B------:R-:W-:Y:S07]  /*7730*/  FFMA.FTZ R2, R2, R221, R176 ;  /* 0x000000dd02027223 */ /* 0x000fee00000100b0 */
[----:B------:R-:W-:Y:S01]  /*7740*/  MUFU.EX2 R234, R48 ;  /* 0x0000003000ea7308 */ /* 0x000fe20000000800 */
[C---:B-----5:R-:W-:Y:S09]  /*7750*/  FMUL.FTZ R30, R0.reuse, R166 ;  /* 0x000000a6001e7220 */ /* 0x060ff20000410000 */
[----:B------:R-:W3:Y:S01]  /*7760*/  MUFU.EX2 R243, R49 ;  /* 0x0000003100f37308 */ /* 0x000ee20000000800 */
[C---:B--2---:R-:W-:Y:S02]  /*7770*/  FMUL.FTZ R31, R0.reuse, R167 ;  /* 0x000000a7001f7220 */ /* 0x044fe40000410000 */
[----:B------:R-:W-:Y:S07]  /*7780*/  FFMA.FTZ R0, R0, R220, R174 ;  /* 0x000000dc00007223 */ /* 0x000fee00000100ae */
[----:B------:R-:W-:Y:S01]  /*7790*/  MUFU.EX2 R227, R50 ;  /* 0x0000003200e37308 */ /* 0x000fe20000000800 */
[-C--:B------:R-:W-:Y:S03]  /*77a0*/  HMMA.16816.F32 R28, R32, R42.reuse, R28 ;  /* 0x0000002a201c723c */ /* 0x080fe6000000181c */
[----:B------:R-:W-:Y:S04]  /*77b0*/  FADD.FTZ R0, R177, R0 ;  /* 0x00000000b1007221 */ /* 0x000fe80000010000 */
[----:B------:R-:W-:Y:S02]  /*77c0*/  FADD.FTZ R0, R178, R0 ;  /* 0x00000000b2007221 */ /* 0x000fe40000010000 */
[----:B------:R2:W5:Y:S03]  /*77d0*/  MUFU.EX2 R240, R51 ;  /* 0x0000003300f07308 */ /* 0x0005660000000800 */
[C---:B------:R-:W-:Y:S02]  /*77e0*/  FMUL.FTZ R32, R139.reuse, R168 ;  /* 0x000000a88b207220 */ /* 0x040fe40000410000 */
[C---:B------:R-:W-:Y:S02]  /*77f0*/  FMUL.FTZ R33, R139.reuse, R169 ;  /* 0x000000a98b217220 */ /* 0x040fe40000410000 */
[C---:B------:R-:W-:Y:S02]  /*7800*/  FMUL.FTZ R34, R132.reuse, R170 ;  /* 0x000000aa84227220 */ /* 0x040fe40000410000 */
[C---:B------:R-:W-:Y:S01]  /*7810*/  FMUL.FTZ R35, R132.reuse, R171 ;  /* 0x000000ab84237220 */ /* 0x040fe20000410000 */
[----:B------:R-:W-:Y:S01]  /*7820*/  MUFU.EX2 R229, R52 ;  /* 0x0000003400e57308 */ /* 0x000fe20000000800 */
[----:B------:R-:W-:Y:S02]  /*7830*/  FFMA.FTZ R132, R132, R222, R191 ;  /* 0x000000de84847223 */ /* 0x000fe400000100bf */
[----:B------:R-:W-:Y:S03]  /*7840*/  FFMA.FTZ R139, R139, R219, R192 ;  /* 0x000000db8b8b7223 */ /* 0x000fe600000100c0 */
[----:B------:R-:W-:Y:S04]  /*7850*/  HMMA.16816.F32 R32, R36, R42, R32 ;  /* 0x0000002a2420723c */ /* 0x000fe80000001820 */
[----:B------:R-:W-:Y:S01]  /*7860*/  MUFU.EX2 R233, R53 ;  /* 0x0000003500e97308 */ /* 0x000fe20000000800 */
[----:B------:R-:W-:Y:S02]  /*7870*/  FADD.FTZ R139, R225, R139 ;  /* 0x0000008be18b7221 */ /* 0x000fe40000010000 */
[----:B------:R-:W-:Y:S01]  /*7880*/  F2FP.PACK_AB R36, R193, R188 ;  /* 0x000000bcc124723e */ /* 0x000fe200000000ff */
[----:B--2---:R-:W2:Y:S01]  /*7890*/  LDSM.16.MT88.4 R48, [R205+0x4400] ;  /* 0x00440000cd30783b */ /* 0x004ea20000004200 */
[----:B------:R-:W-:Y:S03]  /*78a0*/  F2FP.PACK_AB R37, R187, R183 ;  /* 0x000000b7bb25723e */ /* 0x000fe600000000ff */
[----:B------:R-:W-:Y:S02]  /*78b0*/  F2FP.PACK_AB R38, R241, R239 ;  /* 0x000000eff126723e */ /* 0x000fe400000000ff */
[----:B------:R-:W-:Y:S01]  /*78c0*/  MUFU.EX2 R203, R54 ;  /* 0x0000003600cb7308 */ /* 0x000fe20000000800 */
[----:B------:R-:W-:Y:S02]  /*78d0*/  F2FP.PACK_AB R39, R242, R238 ;  /* 0x000000eef227723e */ /* 0x000fe400000000ff */
[----:B----4-:R-:W-:Y:S02]  /*78e0*/  F2FP.PACK_AB R42, R231, R199 ;  /* 0x000000c7e72a723e */ /* 0x010fe400000000ff */
[----:B-1----:R-:W-:Y:S03]  /*78f0*/  F2FP.PACK_AB R43, R224, R196 ;  /* 0x000000c4e02b723e */ /* 0x002fe600000000ff */
[-C--:B------:R-:W-:Y:S02]  /*7900*/  HMMA.16816.F32 R4, R36, R44.reuse, R4 ;  /* 0x0000002c2404723c */ /* 0x080fe40000001804 */
[----:B------:R1:W-:Y:S06]  /*7910*/  MUFU.EX2 R236, R55 ;  /* 0x0000003700ec7308 */ /* 0x0003ec0000000800 */
[C---:B------:R-:W-:Y:S04]  /*7920*/  HMMA.16816.F32 R8, R40.reuse, R44, R8 ;  /* 0x0000002c2808723c */ /* 0x040fe80000001808 */
[----:B------:R-:W-:Y:S04]  /*7930*/  MUFU.EX2 R64, R64 ;  /* 0x0000004000407308 */ /* 0x000fe80000000800 */
[-C--:B------:R-:W-:Y:S06]  /*7940*/  HMMA.16816.F32 R12, R40, R46.reuse, R12 ;  /* 0x0000002e280c723c */ /* 0x080fec000000180c */
[----:B------:R-:W-:Y:S02]  /*7950*/  MUFU.EX2 R65, R65 ;  /* 0x0000004100417308 */ /* 0x000fe40000000800 */
[C---:B------:R-:W-:Y:S01]  /*7960*/  HMMA.16816.F32 R16, R36.reuse, R46, R16 ;  /* 0x0000002e2410723c */ /* 0x040fe20000001810 */
[----:B------:R-:W-:Y:S07]  /*7970*/  LDSM.16.MT88.4 R44, [R205+0x4800] ;  /* 0x00480000cd2c783b */ /* 0x000fee0000004200 */
[----:B------:R-:W-:Y:S01]  /*7980*/  MUFU.EX2 R66, R66 ;  /* 0x0000004200427308 */ /* 0x000fe20000000800 */
[----:B-1----:R-:W1:Y:S01]  /*7990*/  LDSM.16.MT88.4 R52, [R204+0x4800] ;  /* 0x00480000cc34783b */ /* 0x002e620000004200 */
[-C--:B--2---:R-:W-:Y:S08]  /*79a0*/  HMMA.16816.F32 R20, R36, R48.reuse, R20 ;  /* 0x000000302414723c */ /* 0x084ff00000001814 */
[----:B------:R-:W-:Y:S01]  /*79b0*/  MUFU.EX2 R67, R67 ;  /* 0x0000004300437308 */ /* 0x000fe20000000800 */
[C---:B------:R-:W-:Y:S08]  /*79c0*/  HMMA.16816.F32 R24, R40.reuse, R48, R24 ;  /* 0x000000302818723c */ /* 0x040ff00000001818 */
[-C--:B------:R-:W-:Y:S01]  /*79d0*/  HMMA.16816.F32 R28, R40, R50.reuse, R28 ;  /* 0x00000032281c723c */ /* 0x080fe2000000181c */
[----:B------:R-:W-:Y:S06]  /*79e0*/  MUFU.EX2 R56, R56 ;  /* 0x0000003800387308 */ /* 0x000fec0000000800 */
[----:B------:R-:W-:Y:S01]  /*79f0*/  F2FP.PACK_AB R40, R195, R181 ;  /* 0x000000b5c328723e */ /* 0x000fe200000000ff */
[----:B------:R-:W-:Y:S01]  /*7a00*/  HMMA.16816.F32 R32, R36, R50, R32 ;  /* 0x000000322420723c */ /* 0x000fe20000001820 */
[----:B------:R-:W2:Y:S02]  /*7a10*/  LDSM.16.MT88.4 R48, [R204+0x4c00] ;  /* 0x004c0000cc30783b */ /* 0x000ea40000004200 */
[----:B------:R-:W4:Y:S01]  /*7a20*/  MUFU.EX2 R57, R57 ;  /* 0x0000003900397308 */ /* 0x000f220000000800 */
[----:B------:R-:W-:Y:S02]  /*7a30*/  F2FP.PACK_AB R41, R189, R184 ;  /* 0x000000b8bd29723e */ /* 0x000fe400000000ff */
[----:B------:R-:W-:Y:S02]  /*7a40*/  F2FP.PACK_AB R42, R226, R198 ;  /* 0x000000c6e22a723e */ /* 0x000fe400000000ff */
[----:B------:R-:W-:Y:S04]  /*7a50*/  F2FP.PACK_AB R36, R237, R223 ;  /* 0x000000dfed24723e */ /* 0x000fe800000000ff */
[----:B------:R-:W-:Y:S01]  /*7a60*/  F2FP.PACK_AB R37, R232, R200 ;  /* 0x000000c8e825723e */ /* 0x000fe200000000ff */
[----:B------:R-:W-:Y:S01]  /*7a70*/  MUFU.EX2 R58, R58 ;  /* 0x0000003a003a7308 */ /* 0x000fe20000000800 */
[----:B---3--:R-:W-:Y:S02]  /*7a80*/  F2FP.PACK_AB R38, R243, R234 ;  /* 0x000000eaf326723e */ /* 0x008fe400000000ff */
[----:B-----5:R-:W-:Y:S02]  /*7a90*/  F2FP.PACK_AB R39, R240, R227 ;  /* 0x000000e3f027723e */ /* 0x020fe400000000ff */
[----:B------:R-:W-:Y:S05]  /*7aa0*/  F2FP.PACK_AB R43, R230, R194 ;  /* 0x000000c2e62b723e */ /* 0x000fea00000000ff */
[----:B------:R-:W3:Y:S01]  /*7ab0*/  MUFU.EX2 R59, R59 ;  /* 0x0000003b003b7308 */ /* 0x000ee20000000800 */
[-C--:B-1----:R-:W-:Y:S08]  /*7ac0*/  HMMA.16816.F32 R4, R36, R52.reuse, R4 ;  /* 0x000000342404723c */ /* 0x082ff00000001804 */
[C---:B------:R-:W-:Y:S01]  /*7ad0*/  HMMA.16816.F32 R8, R40.reuse, R52, R8 ;  /* 0x000000342808723c */ /* 0x040fe20000001808 */
[----:B------:R-:W-:Y:S07]  /*7ae0*/  MUFU.EX2 R60, R60 ;  /* 0x0000003c003c7308 */ /* 0x000fee0000000800 */
[-C--:B------:R-:W-:Y:S03]  /*7af0*/  HMMA.16816.F32 R12, R40, R54.reuse, R12 ;  /* 0x00000036280c723c */ /* 0x080fe6000000180c */
[----:B------:R-:W1:Y:S05]  /*7b00*/  MUFU.EX2 R61, R61 ;  /* 0x0000003d003d7308 */ /* 0x000e6a0000000800 */
[C---:B------:R-:W-:Y:S01]  /*7b10*/  HMMA.16816.F32 R16, R36.reuse, R54, R16 ;  /* 0x000000362410723c */ /* 0x040fe20000001810 */
[----:B------:R-:W5:Y:S04]  /*7b20*/  LDSM.16.MT88.4 R52, [R205+0x4c00] ;  /* 0x004c0000cd34783b */ /* 0x000f680000004200 */
[----:B------:R-:W-:Y:S03]  /*7b30*/  MUFU.EX2 R62, R62 ;  /* 0x0000003e003e7308 */ /* 0x000fe60000000800 */
[-C--:B------:R-:W-:Y:S07]  /*7b40*/  HMMA.16816.F32 R20, R36, R44.reuse, R20 ;  /* 0x0000002c2414723c */ /* 0x080fee0000001814 */
[----:B------:R-:W2:Y:S01]  /*7b50*/  MUFU.EX2 R63, R63 ;  /* 0x0000003f003f7308 */ /* 0x000ea20000000800 */
[C---:B------:R-:W-:Y:S08]  /*7b60*/  HMMA.16816.F32 R24, R40.reuse, R44, R24 ;  /* 0x0000002c2818723c */ /* 0x040ff00000001818 */
[-C--:B------:R-:W-:Y:S01]  /*7b70*/  HMMA.16816.F32 R28, R40, R46.reuse, R28 ;  /* 0x0000002e281c723c */ /* 0x080fe2000000181c */
[----:B------:R-:W-:Y:S06]  /*7b80*/  MUFU.EX2 R68, R68 ;  /* 0x0000004400447308 */ /* 0x000fec0000000800 */
[----:B----4-:R-:W-:Y:S01]  /*7b90*/  F2FP.PACK_AB R40, R57, R56 ;  /* 0x000000383928723e */ /* 0x010fe200000000ff */
[----:B------:R-:W-:Y:S01]  /*7ba0*/  HMMA.16816.F32 R32, R36, R46, R32 ;  /* 0x0000002e2420723c */ /* 0x000fe20000001820 */
[----:B------:R-:W4:Y:S02]  /*7bb0*/  LDSM.16.MT88.4 R44, [R204+0x5000] ;  /* 0x00500000cc2c783b */ /* 0x000f240000004200 */
[----:B------:R-:W4:Y:S01]  /*7bc0*/  MUFU.EX2 R69, R69 ;  /* 0x0000004500457308 */ /* 0x000f220000000800 */
[----:B---3--:R-:W-:Y:S02]  /*7bd0*/  F2FP.PACK_AB R41, R59, R58 ;  /* 0x0000003a3b29723e */ /* 0x008fe400000000ff */
[----:B-1----:R-:W-:Y:S02]  /*7be0*/  F2FP.PACK_AB R42, R61, R60 ;  /* 0x0000003c3d2a723e */ /* 0x002fe400000000ff */
[----:B------:R-:W-:Y:S04]  /*7bf0*/  F2FP.PACK_AB R36, R233, R229 ;  /* 0x000000e5e924723e */ /* 0x000fe800000000ff */
[----:B------:R-:W-:Y:S01]  /*7c00*/  F2FP.PACK_AB R37, R236, R203 ;  /* 0x000000cbec25723e */ /* 0x000fe200000000ff */
[----:B------:R-:W-:Y:S01]  /*7c10*/  MUFU.EX2 R70, R70 ;  /* 0x0000004600467308 */ /* 0x000fe20000000800 */
[----:B------:R-:W-:Y:S02]  /*7c20*/  F2FP.PACK_AB R38, R65, R64 ;  /* 0x000000404126723e */ /* 0x000fe400000000ff */
[----:B------:R-:W-:Y:S02]  /*7c30*/  F2FP.PACK_AB R39, R67, R66 ;  /* 0x000000424327723e */ /* 0x000fe400000000ff */
[----:B--2---:R-:W-:Y:S05]  /*7c40*/  F2FP.PACK_AB R43, R63, R62 ;  /* 0x0000003e3f2b723e */ /* 0x004fea00000000ff */
[----:B------:R-:W1:Y:S01]  /*7c50*/  MUFU.EX2 R71, R71 ;  /* 0x0000004700477308 */ /* 0x000e620000000800 */
[-C--:B------:R-:W-:Y:S08]  /*7c60*/  HMMA.16816.F32 R4, R36, R48.reuse, R4 ;  /* 0x000000302404723c */ /* 0x080ff00000001804 */
[C---:B------:R-:W-:Y:S01]  /*7c70*/  HMMA.16816.F32 R8, R40.reuse, R48, R8 ;  /* 0x000000302808723c */ /* 0x040fe20000001808 */
[----:B------:R-:W-:Y:S07]  /*7c80*/  MUFU.EX2 R80, R80 ;  /* 0x0000005000507308 */ /* 0x000fee0000000800 */
[-C--:B------:R-:W-:Y:S03]  /*7c90*/  HMMA.16816.F32 R12, R40, R50.reuse, R12 ;  /* 0x00000032280c723c */ /* 0x080fe6000000180c */
[----:B------:R-:W2:Y:S05]  /*7ca0*/  MUFU.EX2 R81, R81 ;  /* 0x0000005100517308 */ /* 0x000eaa0000000800 */
[C---:B------:R-:W-:Y:S01]  /*7cb0*/  HMMA.16816.F32 R16, R36.reuse, R50, R16 ;  /* 0x000000322410723c */ /* 0x040fe20000001810 */
[----:B------:R-:W3:Y:S04]  /*7cc0*/  LDSM.16.MT88.4 R48, [R205+0x5000] ;  /* 0x00500000cd30783b */ /* 0x000ee80000004200 */
[----:B------:R-:W-:Y:S03]  /*7cd0*/  MUFU.EX2 R82, R82 ;  /* 0x0000005200527308 */ /* 0x000fe60000000800 */
[-C--:B-----5:R-:W-:Y:S07]  /*7ce0*/  HMMA.16816.F32 R20, R36, R52.reuse, R20 ;  /* 0x000000342414723c */ /* 0x0a0fee0000001814 */
[----:B------:R-:W5:Y:S01]  /*7cf0*/  MUFU.EX2 R83, R83 ;  /* 0x0000005300537308 */ /* 0x000f620000000800 */
[C---:B------:R-:W-:Y:S08]  /*7d00*/  HMMA.16816.F32 R24, R40.reuse, R52, R24 ;  /* 0x000000342818723c */ /* 0x040ff00000001818 */
[-C--:B------:R-:W-:Y:S01]  /*7d10*/  HMMA.16816.F32 R28, R40, R54.reuse, R28 ;  /* 0x00000036281c723c */ /* 0x080fe2000000181c */
[----:B------:R-:W-:Y:S07]  /*7d20*/  MUFU.EX2 R72, R72 ;  /* 0x0000004800487308 */ /* 0x000fee0000000800 */
[----:B------:R-:W-:Y:S01]  /*7d30*/  HMMA.16816.F32 R32, R36, R54, R32 ;  /* 0x000000362420723c */ /* 0x000fe20000001820 */
[----:B------:R-:W3:Y:S02]  /*7d40*/  LDSM.16.MT88.4 R52, [R204+0x5400] ;  /* 0x00540000cc34783b */ /* 0x000ee40000004200 */
[----:B------:R-:W5:Y:S04]  /*7d50*/  MUFU.EX2 R73, R73 ;  /* 0x0000004900497308 */ /* 0x000f680000000800 */
[----:B----4-:R-:W-:Y:S02]  /*7d60*/  F2FP.PACK_AB R36, R69, R68 ;  /* 0x000000444524723e */ /* 0x010fe400000000ff */
[----:B-1----:R-:W-:Y:S03]  /*7d70*/  F2FP.PACK_AB R37, R71, R70 ;  /* 0x000000464725723e */ /* 0x002fe600000000ff */
[----:B--2---:R-:W-:Y:S01]  /*7d80*/  F2FP.PACK_AB R38, R81, R80 ;  /* 0x000000505126723e */ /* 0x004fe200000000ff */
[----:B------:R-:W-:Y:S01]  /*7d90*/  MUFU.EX2 R74, R74 ;  /* 0x0000004a004a7308 */ /* 0x000fe20000000800 */
[----:B-----5:R-:W-:Y:S07]  /*7da0*/  F2FP.PACK_AB R39, R83, R82 ;  /* 0x000000525327723e */ /* 0x020fee00000000ff */
[-C--:B------:R-:W-:Y:S02]  /*7db0*/  HMMA.16816.F32 R4, R36, R44.reuse, R4 ;  /* 0x0000002c2404723c */ /* 0x080fe40000001804 */
[----:B------:R-:W1:Y:S01]  /*7dc0*/  MUFU.EX2 R75, R75 ;  /* 0x0000004b004b7308 */ /* 0x000e620000000800 */
[----:B------:R-:W-:Y:S09]  /*7dd0*/  F2FP.PACK_AB R40, R73, R72 ;  /* 0x000000484928723e */ /* 0x000ff200000000ff */
[----:B------:R-:W-:Y:S10]  /*7de0*/  MUFU.EX2 R76, R76 ;  /* 0x0000004c004c7308 */ /* 0x000ff40000000800 */
[----:B------:R-:W2:Y:S01]  /*7df0*/  MUFU.EX2 R77, R77 ;  /* 0x0000004d004d7308 */ /* 0x000ea20000000800 */
[----:B-1----:R-:W-:Y:S09]  /*7e00*/  F2FP.PACK_AB R41, R75, R74 ;  /* 0x0000004a4b29723e */ /* 0x002ff200000000ff */
[----:B------:R-:W-:Y:S10]  /*7e10*/  MUFU.EX2 R78, R78 ;  /* 0x0000004e004e7308 */ /* 0x000ff40000000800 */
[----:B------:R-:W1:Y:S01]  /*7e20*/  MUFU.EX2 R79, R79 ;  /* 0x0000004f004f7308 */ /* 0x000e620000000800 */
[----:B--2---:R-:W-:Y:S09]  /*7e30*/  F2FP.PACK_AB R42, R77, R76 ;  /* 0x0000004c4d2a723e */ /* 0x004ff200000000ff */
[----:B------:R-:W-:Y:S10]  /*7e40*/  MUFU.EX2 R84, R84 ;  /* 0x0000005400547308 */ /* 0x000ff40000000800 */
[----:B------:R-:W2:Y:S01]  /*7e50*/  MUFU.EX2 R85, R85 ;  /* 0x0000005500557308 */ /* 0x000ea20000000800 */
[----:B-1----:R-:W-:Y:S09]  /*7e60*/  F2FP.PACK_AB R43, R79, R78 ;  /* 0x0000004e4f2b723e */ /* 0x002ff200000000ff */
[----:B------:R-:W-:Y:S01]  /*7e70*/  MUFU.EX2 R86, R86 ;  /* 0x0000005600567308 */ /* 0x000fe20000000800 */
[C---:B------:R-:W-:Y:S08]  /*7e80*/  HMMA.16816.F32 R8, R40.reuse, R44, R8 ;  /* 0x0000002c2808723c */ /* 0x040ff00000001808 */
[-C--:B------:R-:W-:Y:S01]  /*7e90*/  HMMA.16816.F32 R12, R40, R46.reuse, R12 ;  /* 0x0000002e280c723c */ /* 0x080fe2000000180c */
[----:B------:R-:W1:Y:S07]  /*7ea0*/  MUFU.EX2 R87, R87 ;  /* 0x0000005700577308 */ /* 0x000e6e0000000800 */
[C---:B------:R-:W-:Y:S01]  /*7eb0*/  HMMA.16816.F32 R16, R36.reuse, R46, R16 ;  /* 0x0000002e2410723c */ /* 0x040fe20000001810 */
[----:B------:R-:W4:Y:S02]  /*7ec0*/  LDSM.16.MT88.4 R44, [R205+0x5400] ;  /* 0x00540000cd2c783b */ /* 0x000f240000004200 */
[----:B------:R-:W-:Y:S05]  /*7ed0*/  MUFU.EX2 R96, R96 ;  /* 0x0000006000607308 */ /* 0x000fea0000000800 */
[-C--:B---3--:R-:W-:Y:S05]  /*7ee0*/  HMMA.16816.F32 R20, R36, R48.reuse, R20 ;  /* 0x000000302414723c */ /* 0x088fea0000001814 */
[----:B------:R-:W3:Y:S03]  /*7ef0*/  MUFU.EX2 R97, R97 ;  /* 0x0000006100617308 */ /* 0x000ee60000000800 */
[C---:B------:R-:W-:Y:S07]  /*7f00*/  HMMA.16816.F32 R24, R40.reuse, R48, R24 ;  /* 0x000000302818723c */ /* 0x040fee0000001818 */
[----:B------:R-:W-:Y:S01]  /*7f10*/  MUFU.EX2 R98, R98 ;  /* 0x0000006200627308 */ /* 0x000fe20000000800 */
[-C--:B------:R-:W-:Y:S08]  /*7f20*/  HMMA.16816.F32 R28, R40, R50.reuse, R28 ;  /* 0x00000032281c723c */ /* 0x080ff0000000181c */
[----:B------:R-:W-:Y:S01]  /*7f30*/  HMMA.16816.F32 R32, R36, R50, R32 ;  /* 0x000000322420723c */ /* 0x000fe20000001820 */
[----:B------:R-:W5:Y:S01]  /*7f40*/  MUFU.EX2 R99, R99 ;  /* 0x0000006300637308 */ /* 0x000f620000000800 */
[----:B------:R-:W4:Y:S05]  /*7f50*/  LDSM.16.MT88.4 R48, [R204+0x5800] ;  /* 0x00580000cc30783b */ /* 0x000f2a0000004200 */
[----:B--2---:R-:W-:Y:S02]  /*7f60*/  F2FP.PACK_AB R36, R85, R84 ;  /* 0x000000545524723e */ /* 0x004fe400000000ff */
[----:B-1----:R-:W-:Y:S02]  /*7f70*/  F2FP.PACK_AB R37, R87, R86 ;  /* 0x000000565725723e */ /* 0x002fe400000000ff */
[----:B------:R-:W-:Y:S01]  /*7f80*/  MUFU.EX2 R88, R88 ;  /* 0x0000005800587308 */ /* 0x000fe20000000800 */
[----:B---3--:R-:W-:Y:S09]  /*7f90*/  F2FP.PACK_AB R38, R97, R96 ;  /* 0x000000606126723e */ /* 0x008ff200000000ff */
[----:B------:R-:W1:Y:S01]  /*7fa0*/  MUFU.EX2 R89, R89 ;  /* 0x0000005900597308 */ /* 0x000e620000000800 */
[----:B-----5:R-:W-:Y:S09]  /*7fb0*/  F2FP.PACK_AB R39, R99, R98 ;  /* 0x000000626327723e */ /* 0x020ff200000000ff */
[----:B------:R-:W-:Y:S01]  /*7fc0*/  MUFU.EX2 R90, R90 ;  /* 0x0000005a005a7308 */ /* 0x000fe20000000800 */
[-C--:B------:R-:W-:Y:S09]  /*7fd0*/  HMMA.16816.F32 R4, R36, R52.reuse, R4 ;  /* 0x000000342404723c */ /* 0x080ff20000001804 */
[----:B------:R-:W2:Y:S03]  /*7fe0*/  MUFU.EX2 R91, R91 ;  /* 0x0000005b005b7308 */ /* 0x000ea60000000800 */
[----:B-1----:R-:W-:Y:S07]  /*7ff0*/  F2FP.PACK_AB R40, R89, R88 ;  /* 0x000000585928723e */ /* 0x002fee00000000ff */
[----:B------:R-:W-:Y:S10]  /*8000*/  MUFU.EX2 R92, R92 ;  /* 0x0000005c005c7308 */ /* 0x000ff40000000800 */
[----:B------:R-:W1:Y:S01]  /*8010*/  MUFU.EX2 R93, R93 ;  /* 0x0000005d005d7308 */ /* 0x000e620000000800 */
[----:B--2---:R-:W-:Y:S09]  /*8020*/  F2FP.PACK_AB R41, R91, R90 ;  /* 0x0000005a5b29723e */ /* 0x004ff200000000ff */
[----:B------:R-:W-:Y:S10]  /*8030*/  MUFU.EX2 R94, R94 ;  /* 0x0000005e005e7308 */ /* 0x000ff40000000800 */
[----:B------:R-:W2:Y:S01]  /*8040*/  MUFU.EX2 R95, R95 ;  /* 0x0000005f005f7308 */ /* 0x000ea20000000800 */
[----:B-1----:R-:W-:Y:S09]  /*8050*/  F2FP.PACK_AB R42, R93, R92 ;  /* 0x0000005c5d2a723e */ /* 0x002ff200000000ff */
[----:B------:R-:W-:Y:S10]  /*8060*/  MUFU.EX2 R100, R100 ;  /* 0x0000006400647308 */ /* 0x000ff40000000800 */
[----:B------:R-:W1:Y:S01]  /*8070*/  MUFU.EX2 R101, R101 ;  /* 0x0000006500657308 */ /* 0x000e620000000800 */
[----:B--2---:R-:W-:Y:S09]  /*8080*/  F2FP.PACK_AB R43, R95, R94 ;  /* 0x0000005e5f2b723e */ /* 0x004ff200000000ff */
[----:B------:R-:W-:Y:S01]  /*8090*/  MUFU.EX2 R102, R102 ;  /* 0x0000006600667308 */ /* 0x000fe20000000800 */
[C---:B------:R-:W-:Y:S07]  /*80a0*/  HMMA.16816.F32 R8, R40.reuse, R52, R8 ;  /* 0x000000342808723c */ /* 0x040fee0000001808 */
[----:B------:R-:W-:Y:S01]  /*80b0*/  FADD.FTZ R53, R201, R132 ;  /* 0x00000084c9357221 */ /* 0x000fe20000010000 */
[-C--:B------:R-:W-:Y:S01]  /*80c0*/  HMMA.16816.F32 R12, R40, R54.reuse, R12 ;  /* 0x00000036280c723c */ /* 0x080fe2000000180c */
[----:B------:R-:W2:Y:S03]  /*80d0*/  MUFU.EX2 R103, R103 ;  /* 0x0000006700677308 */ /* 0x000ea60000000800 */
[----:B------:R-:W-:Y:S01]  /*80e0*/  FADD.FTZ R53, R197, R53 ;  /* 0x00000035c5357221 */ /* 0x000fe20000010000 */
[----:B------:R-:W-:Y:S01]  /*80f0*/  MOV R132, R138 ;  /* 0x0000008a00847202 */ /* 0x000fe20000000f00 */
[----:B------:R-:W-:Y:S02]  /*8100*/  FADD.FTZ R52, R179, R2 ;  /* 0x00000002b3347221 */ /* 0x000fe40000010000 */
[C---:B------:R-:W-:Y:S03]  /*8110*/  HMMA.16816.F32 R16, R36.reuse, R54, R16 ;  /* 0x000000362410723c */ /* 0x040fe60000001810 */
[----:B------:R-:W-:Y:S01]  /*8120*/  MUFU.EX2 R112, R112 ;  /* 0x0000007000707308 */ /* 0x000fe20000000800 */
[----:B------:R-:W-:Y:S02]  /*8130*/  FADD.FTZ R2, R202, R139 ;  /* 0x0000008bca027221 */ /* 0x000fe40000010000 */
[----:B------:R-:W-:Y:S02]  /*8140*/  FADD.FTZ R52, R182, R52 ;  /* 0x00000034b6347221 */ /* 0x000fe40000010000 */
[-C--:B----4-:R-:W-:Y:S04]  /*8150*/  HMMA.16816.F32 R20, R36, R44.reuse, R20 ;  /* 0x0000002c2414723c */ /* 0x090fe80000001814 */
[----:B------:R-:W-:Y:S01]  /*8160*/  FADD.FTZ R2, R235, R2 ;  /* 0x00000002eb027221 */ /* 0x000fe20000010000 */
[----:B------:R-:W3:Y:S01]  /*8170*/  MUFU.EX2 R113, R113 ;  /* 0x0000007100717308 */ /* 0x000ee20000000800 */
[----:B------:R-:W-:Y:S02]  /*8180*/  FADD.FTZ R52, R186, R52 ;  /* 0x00000034ba347221 */ /* 0x000fe40000010000 */
[C---:B------:R-:W-:Y:S04]  /*8190*/  HMMA.16816.F32 R24, R40.reuse, R44, R24 ;  /* 0x0000002c2818723c */ /* 0x040fe80000001818 */
[----:B------:R-:W-:Y:S02]  /*81a0*/  FADD.FTZ R2, R188, R2 ;  /* 0x00000002bc027221 */ /* 0x000fe40000010000 */
[----:B------:R-:W-:Y:S01]  /*81b0*/  FADD.FTZ R52, R175, R52 ;  /* 0x00000034af347221 */ /* 0x000fe20000010000 */
[----:B------:R-:W-:Y:S01]  /*81c0*/  MUFU.EX2 R114, R114 ;  /* 0x0000007200727308 */ /* 0x000fe20000000800 */
[----:B------:R-:W-:Y:S01]  /*81d0*/  FADD.FTZ R45, R228, R53 ;  /* 0x00000035e42d7221 */ /* 0x000fe20000010000 */
[-C--:B------:R-:W-:Y:S03]  /*81e0*/  HMMA.16816.F32 R28, R40, R46.reuse, R28 ;  /* 0x0000002e281c723c */ /* 0x080fe6000000181c */
[----:B------:R-:W-:Y:S02]  /*81f0*/  FADD.FTZ R44, R180, R0 ;  /* 0x00000000b42c7221 */ /* 0x000fe40000010000 */
[----:B------:R-:W-:Y:S02]  /*8200*/  FADD.FTZ R0, R183, R45 ;  /* 0x0000002db7007221 */ /* 0x000fe40000010000 */
[----:B------:R-:W-:Y:S01]  /*8210*/  FADD.FTZ R40, R173, R44 ;  /* 0x0000002cad287221 */ /* 0x000fe20000010000 */
[----:B------:R-:W4:Y:S01]  /*8220*/  MUFU.EX2 R115, R115 ;  /* 0x0000007300737308 */ /* 0x000f220000000800 */
[----:B------:R-:W-:Y:S01]  /*8230*/  HMMA.16816.F32 R32, R36, R46, R32 ;  /* 0x0000002e2420723c */ /* 0x000fe20000001820 */
[----:B------:R-:W5:Y:S03]  /*8240*/  LDSM.16.MT88.4 R44, [R205+0x5800] ;  /* 0x00580000cd2c783b */ /* 0x000f660000004200 */
[----:B------:R-:W-:Y:S02]  /*8250*/  FADD.FTZ R53, R193, R2 ;  /* 0x00000002c1357221 */ /* 0x000fe40000010000 */
[----:B------:R-:W-:Y:S01]  /*8260*/  FADD.FTZ R2, R185, R40 ;  /* 0x00000028b9027221 */ /* 0x000fe20000010000 */
[----:B-1----:R-:W-:Y:S01]  /*8270*/  F2FP.PACK_AB R36, R101, R100 ;  /* 0x000000646524723e */ /* 0x002fe200000000ff */
[----:B------:R-:W-:Y:S01]  /*8280*/  FADD.FTZ R54, R187, R0 ;  /* 0x00000000bb367221 */ /* 0x000fe20000010000 */
[----:B------:R-:W-:Y:S03]  /*8290*/  MUFU.EX2 R104, R104 ;  /* 0x0000006800687308 */ /* 0x000fe60000000800 */
[----:B--2---:R-:W-:Y:S01]  /*82a0*/  F2FP.PACK_AB R37, R103, R102 ;  /* 0x000000666725723e */ /* 0x004fe200000000ff */
[----:B------:R-:W-:Y:S01]  /*82b0*/  FADD.FTZ R52, R190, R52 ;  /* 0x00000034be347221 */ /* 0x000fe20000010000 */
[----:B---3--:R-:W-:Y:S01]  /*82c0*/  F2FP.PACK_AB R38, R113, R112 ;  /* 0x000000707126723e */ /* 0x008fe200000000ff */
[----:B------:R-:W-:Y:S02]  /*82d0*/  FADD.FTZ R0, R239, R53 ;  /* 0x00000035ef007221 */ /* 0x000fe40000010000 */
[----:B------:R-:W-:Y:S02]  /*82e0*/  FADD.FTZ R54, R238, R54 ;  /* 0x00000036ee367221 */ /* 0x000fe40000010000 */
[----:B------:R-:W1:Y:S01]  /*82f0*/  MUFU.EX2 R105, R105 ;  /* 0x0000006900697308 */ /* 0x000e620000000800 */
[----:B------:R-:W-:Y:S02]  /*8300*/  FADD.FTZ R53, R199, R52 ;  /* 0x00000034c7357221 */ /* 0x000fe40000010000 */
[----:B------:R-:W-:Y:S01]  /*8310*/  FADD.FTZ R52, R196, R2 ;  /* 0x00000002c4347221 */ /* 0x000fe20000010000 */
[----:B----4-:R-:W-:Y:S01]  /*8320*/  F2FP.PACK_AB R39, R115, R114 ;  /* 0x000000727327723e */ /* 0x010fe200000000ff */
[----:B------:R-:W-:Y:S02]  /*8330*/  FADD.FTZ R55, R241, R0 ;  /* 0x00000000f1377221 */ /* 0x000fe40000010000 */
[----:B------:R-:W-:Y:S02]  /*8340*/  FADD.FTZ R2, R242, R54 ;  /* 0x00000036f2027221 */ /* 0x000fe40000010000 */
[----:B------:R-:W-:Y:S01]  /*8350*/  FADD.FTZ R0, R231, R53 ;  /* 0x00000035e7007221 */ /* 0x000fe20000010000 */
[----:B------:R-:W-:Y:S01]  /*8360*/  MUFU.EX2 R106, R106 ;  /* 0x0000006a006a7308 */ /* 0x000fe20000000800 */
[-C--:B------:R-:W-:Y:S03]  /*8370*/  HMMA.16816.F32 R4, R36, R48.reuse, R4 ;  /* 0x000000302404723c */ /* 0x080fe60000001804 */
[----:B------:R-:W-:Y:S04]  /*8380*/  FADD.FTZ R2, R200, R2 ;  /* 0x00000002c8027221 */ /* 0x000fe80000010000 */
[----:B------:R-:W-:Y:S02]  /*8390*/  FADD.FTZ R2, R232, R2 ;  /* 0x00000002e8027221 */ /* 0x000fe40000010000 */
        /* <DEDUP_REMOVED lines=17> */
[----:B-1----:R-:W-:Y:S01]  /*84b0*/  F2FP.PACK_AB R168, R117, R116 ;  /* 0x0000007475a8723e */ /* 0x002fe200000000ff */
[----:B------:R-:W-:Y:S02]  /*84c0*/  FADD.FTZ R52, R181, R0 ;  /* 0x00000000b5347221 */ /* 0x000fe40000010000 */
[----:B------:R-:W-:Y:S01]  /*84d0*/  FADD.FTZ R0, R184, R48 ;  /* 0x00000030b8007221 */ /* 0x000fe20000010000 */
[C---:B------:R-:W-:Y:S02]  /*84e0*/  HMMA.16816.F32 R16, R36.reuse, R50, R16 ;  /* 0x000000322410723c */ /* 0x040fe40000001810 */
[----:B------:R-:W-:Y:S02]  /*84f0*/  MUFU.EX2 R128, R128 ;  /* 0x0000008000807308 */ /* 0x000fe40000000800 */
[----:B------:R-:W-:Y:S02]  /*8500*/  FADD.FTZ R48, R237, R49 ;  /* 0x00000031ed307221 */ /* 0x000fe40000010000 */
[----:B------:R-:W-:Y:S02]  /*8510*/  FADD.FTZ R52, R195, R52 ;  /* 0x00000034c3347221 */ /* 0x000fe40000010000 */
[----:B------:R-:W-:Y:S01]  /*8520*/  FADD.FTZ R49, R189, R0 ;  /* 0x00000000bd317221 */ /* 0x000fe20000010000 */
[-C--:B-----5:R-:W-:Y:S03]  /*8530*/  HMMA.16816.F32 R20, R36, R44.reuse, R20 ;  /* 0x0000002c2414723c */ /* 0x0a0fe60000001814 */
[----:B------:R-:W-:Y:S01]  /*8540*/  FADD.FTZ R53, R234, R48 ;  /* 0x00000030ea357221 */ /* 0x000fe20000010000 */
[----:B------:R-:W1:Y:S01]  /*8550*/  MUFU.EX2 R133, R133 ;  /* 0x0000008500857308 */ /* 0x000e620000000800 */
[----:B------:R-:W-:Y:S02]  /*8560*/  FADD.FTZ R48, R227, R2 ;  /* 0x00000002e3307221 */ /* 0x000fe40000010000 */
[----:B------:R-:W-:Y:S01]  /*8570*/  FADD.FTZ R0, R198, R52 ;  /* 0x00000034c6007221 */ /* 0x000fe20000010000 */
[C---:B------:R-:W-:Y:S04]  /*8580*/  HMMA.16816.F32 R24, R40.reuse, R44, R24 ;  /* 0x0000002c2818723c */ /* 0x040fe80000001818 */
[----:B------:R-:W-:Y:S01]  /*8590*/  FADD.FTZ R2, R194, R49 ;  /* 0x00000031c2027221 */ /* 0x000fe20000010000 */
[----:B--2---:R-:W-:Y:S01]  /*85a0*/  F2FP.PACK_AB R169, R119, R118 ;  /* 0x0000007677a9723e */ /* 0x004fe200000000ff */
[----:B------:R-:W-:Y:S01]  /*85b0*/  FADD.FTZ R49, R243, R53 ;  /* 0x00000035f3317221 */ /* 0x000fe20000010000 */
[----:B------:R-:W-:Y:S01]  /*85c0*/  MUFU.EX2 R130, R130 ;  /* 0x0000008200827308 */ /* 0x000fe20000000800 */
[----:B------:R-:W-:Y:S01]  /*85d0*/  FADD.FTZ R50, R240, R48 ;  /* 0x00000030f0327221 */ /* 0x000fe20000010000 */
[-C--:B------:R-:W-:Y:S03]  /*85e0*/  HMMA.16816.F32 R28, R40, R46.reuse, R28 ;  /* 0x0000002e281c723c */ /* 0x080fe6000000181c */
[----:B------:R-:W-:Y:S02]  /*85f0*/  FADD.FTZ R48, R226, R0 ;  /* 0x00000000e2307221 */ /* 0x000fe40000010000 */
[----:B------:R-:W-:Y:S02]  /*8600*/  FADD.FTZ R0, R230, R2 ;  /* 0x00000002e6007221 */ /* 0x000fe40000010000 */
[----:B------:R-:W-:Y:S01]  /*8610*/  FADD.FTZ R2, R229, R49 ;  /* 0x00000031e5027221 */ /* 0x000fe20000010000 */
[----:B------:R-:W-:Y:S01]  /*8620*/  HMMA.16816.F32 R32, R36, R46, R32 ;  /* 0x0000002e2420723c */ /* 0x000fe20000001820 */
[----:B------:R-:W2:Y:S01]  /*8630*/  LDSM.16.MT88.4 R36, [R205+0x5c00] ;  /* 0x005c0000cd24783b */ /* 0x000ea20000004200 */
[----:B------:R-:W3:Y:S02]  /*8640*/  MUFU.EX2 R134, R134 ;  /* 0x0000008600867308 */ /* 0x000ee40000000800 */
[----:B------:R-:W-:Y:S01]  /*8650*/  FADD.FTZ R50, R203, R50 ;  /* 0x00000032cb327221 */ /* 0x000fe20000010000 */
[----:B-1----:R-:W-:Y:S01]  /*8660*/  F2FP.PACK_AB R170, R133, R128 ;  /* 0x0000008085aa723e */ /* 0x002fe200000000ff */
[----:B------:R-:W-:Y:S02]  /*8670*/  FADD.FTZ R49, R56, R48 ;  /* 0x0000003038317221 */ /* 0x000fe40000010000 */
[----:B------:R-:W-:Y:S04]  /*8680*/  FADD.FTZ R48, R58, R0 ;  /* 0x000000003a307221 */ /* 0x000fe80000010000 */
[----:B------:R-:W-:Y:S01]  /*8690*/  FADD.FTZ R51, R233, R2 ;  /* 0x00000002e9337221 */ /* 0x000fe20000010000 */
[----:B------:R-:W-:Y:S01]  /*86a0*/  MUFU.EX2 R120, R120 ;  /* 0x0000007800787308 */ /* 0x000fe20000000800 */
[----:B------:R-:W-:Y:S02]  /*86b0*/  FADD.FTZ R2, R236, R50 ;  /* 0x00000032ec027221 */ /* 0x000fe40000010000 */
[----:B------:R-:W-:Y:S02]  /*86c0*/  FADD.FTZ R0, R57, R49 ;  /* 0x0000003139007221 */ /* 0x000fe40000010000 */
[----:B------:R-:W-:Y:S02]  /*86d0*/  FADD.FTZ R44, R59, R48 ;  /* 0x000000303b2c7221 */ /* 0x000fe40000010000 */
[----:B------:R-:W-:Y:S02]  /*86e0*/  FADD.FTZ R48, R64, R51 ;  /* 0x0000003340307221 */ /* 0x000fe40000010000 */
[----:B------:R-:W-:Y:S01]  /*86f0*/  FADD.FTZ R2, R66, R2 ;  /* 0x0000000242027221 */ /* 0x000fe20000010000 */
[----:B------:R-:W1:Y:S01]  /*8700*/  MUFU.EX2 R121, R121 ;  /* 0x0000007900797308 */ /* 0x000e620000000800 */
[----:B------:R-:W-:Y:S02]  /*8710*/  FADD.FTZ R45, R60, R0 ;  /* 0x000000003c2d7221 */ /* 0x000fe40000010000 */
[----:B------:R-:W-:Y:S01]  /*8720*/  FADD.FTZ R0, R62, R44 ;  /* 0x0000002c3e007221 */ /* 0x000fe20000010000 */
[----:B---3--:R-:W-:Y:S01]  /*8730*/  F2FP.PACK_AB R171, R134, R130 ;  /* 0x0000008286ab723e */ /* 0x008fe200000000ff */
[----:B------:R-:W-:Y:S02]  /*8740*/  FADD.FTZ R40, R65, R48 ;  /* 0x0000003041287221 */ /* 0x000fe40000010000 */
[----:B------:R-:W-:Y:S02]  /*8750*/  FADD.FTZ R2, R67, R2 ;  /* 0x0000000243027221 */ /* 0x000fe40000010000 */
[----:B------:R-:W-:Y:S01]  /*8760*/  FADD.FTZ R45, R61, R45 ;  /* 0x0000002d3d2d7221 */ /* 0x000fe20000010000 */
[----:B------:R-:W-:Y:S01]  /*8770*/  MUFU.EX2 R122, R122 ;  /* 0x0000007a007a7308 */ /* 0x000fe20000000800 */
[----:B------:R-:W-:Y:S01]  /*8780*/  FADD.FTZ R41, R63, R0 ;  /* 0x000000003f297221 */ /* 0x000fe20000010000 */
[-C--:B------:R-:W-:Y:S05]  /*8790*/  HMMA.16816.F32 R144, R168, R152.reuse, R4 ;  /* 0x00000098a890723c */ /* 0x080fea0000001804 */
[----:B------:R-:W-:Y:S02]  /*87a0*/  FADD.FTZ R42, R68, R40 ;  /* 0x00000028442a7221 */ /* 0x000fe40000010000 */
[----:B------:R-:W-:Y:S01]  /*87b0*/  FADD.FTZ R2, R70, R2 ;  /* 0x0000000246027221 */ /* 0x000fe20000010000 */
[----:B------:R-:W3:Y:S01]  /*87c0*/  MUFU.EX2 R123, R123 ;  /* 0x0000007b007b7308 */ /* 0x000ee20000000800 */
[----:B------:R-:W-:Y:S03]  /*87d0*/  FADD.FTZ R0, R72, R45 ;  /* 0x0000002d48007221 */ /* 0x000fe60000010000 */
[----:B------:R-:W-:Y:S01]  /*87e0*/  FADD.FTZ R40, R74, R41 ;  /* 0x000000294a287221 */ /* 0x000fe20000010000 */
[----:B-1----:R-:W-:Y:S01]  /*87f0*/  F2FP.PACK_AB R164, R121, R120 ;  /* 0x0000007879a4723e */ /* 0x002fe200000000ff */
[----:B------:R-:W-:Y:S02]  /*8800*/  FADD.FTZ R41, R69, R42 ;  /* 0x0000002a45297221 */ /* 0x000fe40000010000 */
[----:B------:R-:W-:Y:S02]  /*8810*/  FADD.FTZ R2, R71, R2 ;  /* 0x0000000247027221 */ /* 0x000fe40000010000 */
        /* <DEDUP_REMOVED lines=20> */
[----:B------:R-:W3:Y:S01]  /*8960*/  MUFU.EX2 R172, R172 ;  /* 0x000000ac00ac7308 */ /* 0x000ee20000000800 */
[----:B------:R-:W-:Y:S02]  /*8970*/  FADD.FTZ R2, R89, R2 ;  /* 0x0000000259027221 */ /* 0x000fe40000010000 */
[----:B------:R-:W-:Y:S01]  /*8980*/  FADD.FTZ R0, R91, R0 ;  /* 0x000000005b007221 */ /* 0x000fe20000010000 */
[----:B-1----:R-:W-:Y:S01]  /*8990*/  F2FP.PACK_AB R166, R135, R124 ;  /* 0x0000007c87a6723e */ /* 0x002fe200000000ff */
[----:B------:R-:W-:Y:S02]  /*89a0*/  FADD.FTZ R2, R92, R2 ;  /* 0x000000025c027221 */ /* 0x000fe40000010000 */
[----:B------:R-:W-:Y:S02]  /*89b0*/  FADD.FTZ R0, R94, R0 ;  /* 0x000000005e007221 */ /* 0x000fe40000010000 */
[----:B------:R-:W-:Y:S01]  /*89c0*/  FADD.FTZ R6, R93, R2 ;  /* 0x000000025d067221 */ /* 0x000fe20000010000 */
[----:B---3--:R-:W-:Y:S07]  /*89d0*/  F2FP.PACK_AB R167, R172, R126 ;  /* 0x0000007eaca7723e */ /* 0x008fee00000000ff */
[C---:B------:R-:W-:Y:S07]  /*89e0*/  HMMA.16816.F32 R140, R164.reuse, R152, R8 ;  /* 0x00000098a48c723c */ /* 0x040fee0000001808 */
[----:B------:R-:W-:Y:S01]  /*89f0*/  FADD.FTZ R8, R96, R4 ;  /* 0x0000000460087221 */ /* 0x000fe20000010000 */
[-C--:B------:R-:W-:Y:S04]  /*8a00*/  HMMA.16816.F32 R148, R164, R154.reuse, R12 ;  /* 0x0000009aa494723c */ /* 0x080fe8000000180c */
[----:B------:R-:W-:Y:S02]  /*8a10*/  FADD.FTZ R4, R98, R5 ;  /* 0x0000000562047221 */ /* 0x000fe40000010000 */
[----:B------:R-:W-:Y:S02]  /*8a20*/  FADD.FTZ R8, R97, R8 ;  /* 0x0000000861087221 */ /* 0x000fe40000010000 */
[----:B------:R-:W-:Y:S01]  /*8a30*/  FADD.FTZ R7, R99, R4 ;  /* 0x0000000463077221 */ /* 0x000fe20000010000 */
[C---:B------:R-:W-:Y:S04]  /*8a40*/  HMMA.16816.F32 R152, R168.reuse, R154, R16 ;  /* 0x0000009aa898723c */ /* 0x040fe80000001810 */
[----:B------:R-:W-:Y:S02]  /*8a50*/  FADD.FTZ R5, R95, R0 ;  /* 0x000000005f057221 */ /* 0x000fe40000010000 */
[----:B------:R-:W-:Y:S02]  /*8a60*/  FADD.FTZ R4, R100, R8 ;  /* 0x0000000864047221 */ /* 0x000fe40000010000 */
[----:B------:R-:W-:Y:S01]  /*8a70*/  FADD.FTZ R2, R102, R7 ;  /* 0x0000000766027221 */ /* 0x000fe20000010000 */
[-C--:B--2---:R-:W-:Y:S03]  /*8a80*/  HMMA.16816.F32 R156, R168, R36.reuse, R20 ;  /* 0x00000024a89c723c */ /* 0x084fe60000001814 */
[----:B------:R-:W-:Y:S02]  /*8a90*/  FADD.FTZ R0, R104, R6 ;  /* 0x0000000668007221 */ /* 0x000fe40000010000 */
[----:B------:R-:W-:Y:S02]  /*8aa0*/  FADD.FTZ R5, R106, R5 ;  /* 0x000000056a057221 */ /* 0x000fe40000010000 */
[----:B------:R-:W-:Y:S01]  /*8ab0*/  FADD.FTZ R4, R101, R4 ;  /* 0x0000000465047221 */ /* 0x000fe20000010000 */
[C---:B------:R-:W-:Y:S04]  /*8ac0*/  HMMA.16816.F32 R160, R164.reuse, R36, R24 ;  /* 0x00000024a4a0723c */ /* 0x040fe80000001818 */
[----:B------:R-:W-:Y:S02]  /*8ad0*/  FADD.FTZ R2, R103, R2 ;  /* 0x0000000267027221 */ /* 0x000fe40000010000 */
[----:B------:R-:W-:Y:S02]  /*8ae0*/  FADD.FTZ R6, R105, R0 ;  /* 0x0000000069067221 */ /* 0x000fe40000010000 */
[----:B------:R-:W-:Y:S01]  /*8af0*/  FADD.FTZ R0, R107, R5 ;  /* 0x000000056b007221 */ /* 0x000fe20000010000 */
[-C--:B------:R-:W-:Y:S03]  /*8b00*/  HMMA.16816.F32 R164, R164, R38.reuse, R28 ;  /* 0x00000026a4a4723c */ /* 0x080fe6000000181c */
[----:B------:R-:W-:Y:S02]  /*8b10*/  FADD.FTZ R4, R112, R4 ;  /* 0x0000000470047221 */ /* 0x000fe40000010000 */
[----:B------:R-:W-:Y:S02]  /*8b20*/  FADD.FTZ R2, R114, R2 ;  /* 0x0000000272027221 */ /* 0x000fe40000010000 */
[----:B------:R-:W-:Y:S01]  /*8b30*/  FADD.FTZ R5, R108, R6 ;  /* 0x000000066c057221 */ /* 0x000fe20000010000 */
[----:B------:R-:W-:Y:S04]  /*8b40*/  HMMA.16816.F32 R168, R168, R38, R32 ;  /* 0x00000026a8a8723c */ /* 0x000fe80000001820 */
[----:B------:R-:W-:Y:S02]  /*8b50*/  FADD.FTZ R0, R110, R0 ;  /* 0x000000006e007221 */ /* 0x000fe40000010000 */
[----:B------:R-:W-:Y:S02]  /*8b60*/  FADD.FTZ R4, R113, R4 ;  /* 0x0000000471047221 */ /* 0x000fe40000010000 */
[----:B------:R-:W-:Y:S04]  /*8b70*/  FADD.FTZ R7, R115, R2 ;  /* 0x0000000273077221 */ /* 0x000fe80000010000 */
[----:B------:R-:W-:Y:S02]  /*8b80*/  FADD.FTZ R2, R109, R5 ;  /* 0x000000056d027221 */ /* 0x000fe40000010000 */
        /* <DEDUP_REMOVED lines=13> */
[----:B------:R-:W-:Y:S01]  /*8c60*/  FADD.FTZ R219, R133, R6 ;  /* 0x0000000685db7221 */ /* 0x000fe20000010000 */
[----:B------:R-:W-:Y:S01]  /*8c70*/  MOV R133, R137 ;  /* 0x0000008900857202 */ /* 0x000fe20000000f00 */
[----:B------:R-:W-:Y:S01]  /*8c80*/  FADD.FTZ R222, R134, R5 ;  /* 0x0000000586de7221 */ /* 0x000fe20000010000 */
[----:B------:R-:W-:Y:S01]  /*8c90*/  MOV R134, R136 ;  /* 0x0000008800867202 */ /* 0x000fe20000000f00 */
[----:B------:R-:W-:Y:S01]  /*8ca0*/  FADD.FTZ R221, R135, R2 ;  /* 0x0000000287dd7221 */ /* 0x000fe20000010000 */
[----:B------:R-:W-:Y:S01]  /*8cb0*/  MOV R135, R3 ;  /* 0x0000000300877202 */ /* 0x000fe20000000f00 */
[----:B------:R-:W-:Y:S01]  /*8cc0*/  FADD.FTZ R220, R172, R0 ;  /* 0x00000000acdc7221 */ /* 0x000fe20000010000 */
[----:B------:R-:W-:-:S05]  /*8cd0*/  @P0 BRA `(.L_x_3) ;  /* 0xffffcb1000000947 */ /* 0x000fca000383ffff */
.L_x_2:
[----:B------:R-:W1:Y:S01]  /*8ce0*/  SHFL.BFLY PT, R5, R219, 0x2, 0x1f ;  /* 0x0c401f00db057f89 */ /* 0x000e6200000e0000 */
[----:B------:R-:W-:Y:S01]  /*8cf0*/  ULDC.U8 UR4, c[0x0][0x329] ;  /* 0x0000ca4000047ab9 */ /* 0x000fe20000000000 */
[----:B------:R-:W-:Y:S01]  /*8d00*/  BSSY B0, `(.L_x_6) ;  /* 0x00000d5000007945 */ /* 0x000fe20003800000 */
[----:B------:R-:W-:Y:S01]  /*8d10*/  ISETP.NE.AND P0, PT, RZ, UR4, PT ;  /* 0x00000004ff007c0c */ /* 0x000fe2000bf05270 */
[----:B------:R-:W2:Y:S01]  /*8d20*/  SHFL.BFLY PT, R4, R222, 0x2, 0x1f ;  /* 0x0c401f00de047f89 */ /* 0x000ea200000e0000 */
[----:B------:R-:W-:-:S02]  /*8d30*/  ULDC.U8 UR5, c[0x0][0x328] ;  /* 0x0000ca0000057ab9 */ /* 0x000fc40000000000 */
[----:B------:R-:W-:Y:S01]  /*8d40*/  ISETP.NE.AND P1, PT, RZ, UR5, PT ;  /* 0x00000005ff007c0c */ /* 0x000fe2000bf25270 */
[----:B------:R-:W3:Y:S04]  /*8d50*/  SHFL.BFLY PT, R0, R220, 0x2, 0x1f ;  /* 0x0c401f00dc007f89 */ /* 0x000ee800000e0000 */
[----:B------:R-:W4:Y:S04]  /*8d60*/  SHFL.BFLY PT, R2, R221, 0x2, 0x1f ;  /* 0x0c401f00dd027f89 */ /* 0x000f2800000e0000 */
[----:B------:R-:W5:Y:S01]  /*8d70*/  S2R R27, SR_TID.X ;  /* 0x00000000001b7919 */ /* 0x000f620000002100 */
[----:B------:R-:W-:-:S05]  /*8d80*/  @P0 MOV R25, c[0x0][0x210] ;  /* 0x0000840000190a02 */ /* 0x000fca0000000f00 */
[----:B------:R-:W-:Y:S02]  /*8d90*/  @P0 IMAD R25, R25, c[0x0][0x214], RZ ;  /* 0x0000850019190a24 */ /* 0x000fe400078e02ff */
[----:B-1----:R-:W-:Y:S02]  /*8da0*/  FADD.FTZ R5, R5, R219 ;  /* 0x000000db05057221 */ /* 0x002fe40000010000 */
[----:B--2---:R-:W-:-:S03]  /*8db0*/  FADD.FTZ R4, R4, R222 ;  /* 0x000000de04047221 */ /* 0x004fc60000010000 */
[----:B------:R-:W1:Y:S01]  /*8dc0*/  SHFL.BFLY PT, R9, R5, 0x1, 0x1f ;  /* 0x0c201f0005097f89 */ /* 0x000e6200000e0000 */
[----:B---3--:R-:W-:-:S03]  /*8dd0*/  FADD.FTZ R0, R0, R220 ;  /* 0x000000dc00007221 */ /* 0x008fc60000010000 */
[----:B------:R-:W2:Y:S01]  /*8de0*/  SHFL.BFLY PT, R8, R4, 0x1, 0x1f ;  /* 0x0c201f0004087f89 */ /* 0x000ea200000e0000 */
[----:B----4-:R-:W-:-:S03]  /*8df0*/  FADD.FTZ R2, R2, R221 ;  /* 0x000000dd02027221 */ /* 0x010fc60000010000 */
[----:B------:R-:W3:Y:S01]  /*8e00*/  SHFL.BFLY PT, R6, R0, 0x1, 0x1f ;  /* 0x0c201f0000067f89 */ /* 0x000ee200000e0000 */
[----:B-----5:R-:W-:-:S03]  /*8e10*/  SHF.R.S32.HI R26, RZ, 0x1f, R27 ;  /* 0x0000001fff1a7819 */ /* 0x020fc6000001141b */
[----:B------:R-:W4:Y:S01]  /*8e20*/  SHFL.BFLY PT, R7, R2, 0x1, 0x1f ;  /* 0x0c201f0002077f89 */ /* 0x000f2200000e0000 */
[----:B-1----:R-:W-:Y:S02]  /*8e30*/  FADD.FTZ R23, R5, R9 ;  /* 0x0000000905177221 */ /* 0x002fe40000010000 */
[----:B--2---:R-:W-:-:S03]  /*8e40*/  FADD.FTZ R22, R4, R8 ;  /* 0x0000000804167221 */ /* 0x004fc60000010000 */
[----:B------:R-:W-:Y:S01]  /*8e50*/  FSETP.NE.FTZ.AND P6, PT, R23, RZ, PT ;  /* 0x000000ff1700720b */ /* 0x000fe20003fd5000 */
[----:B------:R-:W-:Y:S02]  /*8e60*/  IMAD.MOV.U32 R4, RZ, RZ, 0x3f800000 ;  /* 0x3f800000ff047424 */ /* 0x000fe400078e00ff */
[----:B---3--:R-:W-:Y:S01]  /*8e70*/  FADD.FTZ R24, R0, R6 ;  /* 0x0000000600187221 */ /* 0x008fe20000010000 */
[----:B------:R-:W-:Y:S01]  /*8e80*/  FSETP.NE.FTZ.AND P5, PT, R22, RZ, PT ;  /* 0x000000ff1600720b */ /* 0x000fe20003fb5000 */
[----:B------:R-:W-:Y:S01]  /*8e90*/  @!P0 IMAD.MOV.U32 R8, RZ, RZ, c[0x0][0x214] ;  /* 0x00008500ff088624 */ /* 0x000fe200078e00ff */
[----:B------:R-:W-:Y:S01]  /*8ea0*/  MOV R0, 0x3f800000 ;  /* 0x3f80000000007802 */ /* 0x000fe20000000f00 */
[----:B----4-:R-:W-:Y:S01]  /*8eb0*/  FADD.FTZ R21, R2, R7 ;  /* 0x0000000702157221 */ /* 0x010fe20000010000 */
[CC--:B------:R-:W-:Y:S01]  /*8ec0*/  LEA.HI R6, R26.reuse, R27.reuse, RZ, 0x2 ;  /* 0x0000001b1a067211 */ /* 0x0c0fe200078f10ff */
[----:B------:R-:W-:Y:S01]  /*8ed0*/  IMAD.MOV.U32 R2, RZ, RZ, 0x3f800000 ;  /* 0x3f800000ff027424 */ /* 0x000fe200078e00ff */
[----:B------:R-:W-:-:S02]  /*8ee0*/  LEA.HI R26, R26, R27, RZ, 0x5 ;  /* 0x0000001b1a1a7211 */ /* 0x000fc400078f28ff */
[----:B------:R-:W-:Y:S01]  /*8ef0*/  FSETP.NE.FTZ.AND P4, PT, R21, RZ, PT ;  /* 0x000000ff1500720b */ /* 0x000fe20003f95000 */
[----:B------:R-:W1:Y:S01]  /*8f00*/  @P6 MUFU.RCP R0, R23 ;  /* 0x0000001700006308 */ /* 0x000e620000001000 */
[----:B------:R-:W-:Y:S02]  /*8f10*/  LOP3.LUT R5, R6, 0xfffffffc, RZ, 0xc0, !PT ;  /* 0xfffffffc06057812 */ /* 0x000fe400078ec0ff */
[----:B------:R-:W-:Y:S02]  /*8f20*/  FSETP.NE.FTZ.AND P3, PT, R24, RZ, PT ;  /* 0x000000ff1800720b */ /* 0x000fe40003f75000 */
[----:B------:R-:W-:Y:S02]  /*8f30*/  SHF.R.S32.HI R7, RZ, 0x5, R26 ;  /* 0x00000005ff077819 */ /* 0x000fe4000001141a */
[----:B------:R-:W-:Y:S01]  /*8f40*/  IADD3 R5, -R5, R27, RZ ;  /* 0x0000001b05057210 */ /* 0x000fe20007ffe1ff */
[----:B------:R-:W2:Y:S01]  /*8f50*/  @P5 MUFU.RCP R4, R22 ;  /* 0x0000001600045308 */ /* 0x000ea20000001000 */
[----:B------:R-:W-:-:S02]  /*8f60*/  @!P0 SEL R25, R8, c[0x0][0x234], !P1 ;  /* 0x00008d0008198a07 */ /* 0x000fc40004800000 */
[----:B------:R-:W-:Y:S02]  /*8f70*/  LEA R9, R7, R5, 0x8 ;  /* 0x0000000507097211 */ /* 0x000fe400078e40ff */
[----:B------:R-:W-:Y:S02]  /*8f80*/  SHF.R.S32.HI R5, RZ, 0x2, R6 ;  /* 0x00000002ff057819 */ /* 0x000fe40000011406 */
[----:B------:R-:W-:Y:S01]  /*8f90*/  ISETP.NE.OR P1, PT, RZ, UR4, !P1 ;  /* 0x00000004ff007c0c */ /* 0x000fe2000cf25670 */
[C---:B-1----:R-:W-:Y:S01]  /*8fa0*/  FMUL.FTZ R144, R0.reuse, R144 ;  /* 0x0000009000907220 */ /* 0x042fe20000410000 */
[----:B------:R-:W1:Y:S01]  /*8fb0*/  @P4 MUFU.RCP R2, R21 ;  /* 0x0000001500024308 */ /* 0x000e620000001000 */
[C---:B------:R-:W-:Y:S02]  /*8fc0*/  FMUL.FTZ R18, R0.reuse, R145 ;  /* 0x0000009100127220 */ /* 0x040fe40000410000 */
[C---:B------:R-:W-:Y:S02]  /*8fd0*/  FMUL.FTZ R152, R0.reuse, R152 ;  /* 0x0000009800987220 */ /* 0x040fe40000410000 */
[----:B------:R-:W-:Y:S01]  /*8fe0*/  FMUL.FTZ R17, R0, R153 ;  /* 0x0000009900117220 */ /* 0x000fe20000410000 */
[----:B------:R-:W-:Y:S01]  /*8ff0*/  F2FP.PACK_AB R18, R18, R144 ;  /* 0x000000901212723e */ /* 0x000fe200000000ff */
[----:B------:R-:W-:-:S02]  /*9000*/  FMUL.FTZ R156, R0, R156 ;  /* 0x0000009c009c7220 */ /* 0x000fc40000410000 */
[C---:B------:R-:W-:Y:S01]  /*9010*/  FMUL.FTZ R13, R0.reuse, R157 ;  /* 0x0000009d000d7220 */ /* 0x040fe20000410000 */
[----:B------:R-:W-:Y:S01]  /*9020*/  F2FP.PACK_AB R17, R17, R152 ;  /* 0x000000981111723e */ /* 0x000fe200000000ff */
[C---:B------:R-:W-:Y:S02]  /*9030*/  FMUL.FTZ R168, R0.reuse, R168 ;  /* 0x000000a800a87220 */ /* 0x040fe40000410000 */
[----:B------:R-:W-:Y:S01]  /*9040*/  FMUL.FTZ R8, R0, R169 ;  /* 0x000000a900087220 */ /* 0x000fe20000410000 */
[----:B------:R-:W-:Y:S01]  /*9050*/  F2FP.PACK_AB R13, R13, R156 ;  /* 0x0000009c0d0d723e */ /* 0x000fe200000000ff */
[----:B------:R-:W-:Y:S02]  /*9060*/  IMAD.MOV.U32 R0, RZ, RZ, 0x3f800000 ;  /* 0x3f800000ff007424 */ /* 0x000fe400078e00ff */
[----:B--2---:R-:W-:Y:S01]  /*9070*/  FMUL.FTZ R146, R4, R146 ;  /* 0x0000009204927220 */ /* 0x004fe20000410000 */
[----:B------:R-:W-:Y:S01]  /*9080*/  F2FP.PACK_AB R8, R8, R168 ;  /* 0x000000a80808723e */ /* 0x000fe200000000ff */
[----:B------:R-:W-:-:S02]  /*9090*/  FMUL.FTZ R20, R4, R147 ;  /* 0x0000009304147220 */ /* 0x000fc40000410000 */
[C---:B------:R-:W-:Y:S01]  /*90a0*/  FMUL.FTZ R154, R4.reuse, R154 ;  /* 0x0000009a049a7220 */ /* 0x040fe20000410000 */
[----:B------:R-:W2:Y:S01]  /*90b0*/  @P3 MUFU.RCP R0, R24 ;  /* 0x0000001800003308 */ /* 0x000ea20000001000 */
[----:B------:R-:W-:Y:S01]  /*90c0*/  FMUL.FTZ R16, R4, R155 ;  /* 0x0000009b04107220 */ /* 0x000fe20000410000 */
[----:B------:R-:W-:Y:S01]  /*90d0*/  F2FP.PACK_AB R20, R20, R146 ;  /* 0x000000921414723e */ /* 0x000fe200000000ff */
[C---:B------:R-:W-:Y:S02]  /*90e0*/  FMUL.FTZ R158, R4.reuse, R158 ;  /* 0x0000009e049e7220 */ /* 0x040fe40000410000 */
[----:B------:R-:W-:Y:S01]  /*90f0*/  FMUL.FTZ R12, R4, R159 ;  /* 0x0000009f040c7220 */ /* 0x000fe20000410000 */
[----:B------:R-:W-:Y:S01]  /*9100*/  F2FP.PACK_AB R16, R16, R154 ;  /* 0x0000009a1010723e */ /* 0x000fe200000000ff */
[C---:B------:R-:W-:Y:S02]  /*9110*/  FMUL.FTZ R170, R4.reuse, R170 ;  /* 0x000000aa04aa7220 */ /* 0x040fe40000410000 */
[----:B------:R-:W-:Y:S01]  /*9120*/  FMUL.FTZ R7, R4, R171 ;  /* 0x000000ab04077220 */ /* 0x000fe20000410000 */
[----:B------:R-:W-:Y:S01]  /*9130*/  SHF.R.S32.HI R4, RZ, 0x1f, R5 ;  /* 0x0000001fff047819 */ /* 0x000fe20000011405 */
[----:B-1----:R-:W-:Y:S01]  /*9140*/  FMUL.FTZ R140, R2, R140 ;  /* 0x0000008c028c7220 */ /* 0x002fe20000410000 */
[----:B------:R-:W-:Y:S01]  /*9150*/  F2FP.PACK_AB R12, R12, R158 ;  /* 0x0000009e0c0c723e */ /* 0x000fe200000000ff */
[----:B------:R-:W-:Y:S01]  /*9160*/  FMUL.FTZ R19, R2, R141 ;  /* 0x0000008d02137220 */ /* 0x000fe20000410000 */
[----:B------:R-:W-:Y:S01]  /*9170*/  LEA.HI R4, R4, R5, RZ, 0x3 ;  /* 0x0000000504047211 */ /* 0x000fe200078f18ff */
[C---:B------:R-:W-:Y:S01]  /*9180*/  FMUL.FTZ R148, R2.reuse, R148 ;  /* 0x0000009402947220 */ /* 0x040fe20000410000 */
[----:B------:R-:W-:Y:S01]  /*9190*/  F2FP.PACK_AB R7, R7, R170 ;  /* 0x000000aa0707723e */ /* 0x000fe200000000ff */
[----:B------:R-:W-:Y:S01]  /*91a0*/  FMUL.FTZ R14, R2, R149 ;  /* 0x00000095020e7220 */ /* 0x000fe20000410000 */
[----:B------:R-:W-:Y:S01]  /*91b0*/  LOP3.LUT R4, R4, 0xfffffff8, RZ, 0xc0, !PT ;  /* 0xfffffff804047812 */ /* 0x000fe200078ec0ff */
[C---:B------:R-:W-:Y:S01]  /*91c0*/  FMUL.FTZ R160, R2.reuse, R160 ;  /* 0x000000a002a07220 */ /* 0x040fe20000410000 */
[----:B------:R-:W-:Y:S01]  /*91d0*/  F2FP.PACK_AB R19, R19, R140 ;  /* 0x0000008c1313723e */ /* 0x000fe200000000ff */
[C---:B------:R-:W-:Y:S01]  /*91e0*/  FMUL.FTZ R11, R2.reuse, R161 ;  /* 0x000000a1020b7220 */ /* 0x040fe20000410000 */
[----:B------:R-:W-:Y:S01]  /*91f0*/  IADD3 R4, R5, -R4, RZ ;  /* 0x8000000405047210 */ /* 0x000fe20007ffe0ff */
[----:B------:R-:W-:Y:S01]  /*9200*/  FMUL.FTZ R164, R2, R164 ;  /* 0x000000a402a47220 */ /* 0x000fe20000410000 */
[----:B------:R-:W-:Y:S01]  /*9210*/  F2FP.PACK_AB R14, R14, R148 ;  /* 0x000000940e0e723e */ /* 0x000fe200000000ff */
[----:B------:R-:W-:Y:S01]  /*9220*/  FMUL.FTZ R6, R2, R165 ;  /* 0x000000a502067220 */ /* 0x000fe20000410000 */
[----:B------:R-:W-:Y:S01]  /*9230*/  LEA.HI R2, R4, R4, RZ, 0x1 ;  /* 0x0000000404027211 */ /* 0x000fe200078f08ff */
[C---:B--2---:R-:W-:Y:S01]  /*9240*/  FMUL.FTZ R143, R0.reuse, R143 ;  /* 0x0000008f008f7220 */ /* 0x044fe20000410000 */
[----:B------:R-:W-:Y:S01]  /*9250*/  F2FP.PACK_AB R11, R11, R160 ;  /* 0x000000a00b0b723e */ /* 0x000fe200000000ff */
[----:B------:R-:W-:Y:S01]  /*9260*/  FMUL.FTZ R142, R0, R142 ;  /* 0x0000008e008e7220 */ /* 0x000fe20000410000 */
[----:B------:R-:W-:Y:S01]  /*9270*/  F2FP.PACK_AB R6, R6, R164 ;  /* 0x000000a40606723e */ /* 0x000fe200000000ff */
[----:B------:R-:W-:-:S02]  /*9280*/  FMUL.FTZ R151, R0, R151 ;  /* 0x0000009700977220 */ /* 0x000fc40000410000 */
[C---:B------:R-:W-:Y:S01]  /*9290*/  FMUL.FTZ R15, R0.reuse, R150 ;  /* 0x00000096000f7220 */ /* 0x040fe20000410000 */
[----:B------:R-:W-:Y:S01]  /*92a0*/  F2FP.PACK_AB R142, R143, R142 ;  /* 0x0000008e8f8e723e */ /* 0x000fe200000000ff */
[C---:B------:R-:W-:Y:S02]  /*92b0*/  FMUL.FTZ R163, R0.reuse, R163 ;  /* 0x000000a300a37220 */ /* 0x040fe40000410000 */
[C---:B------:R-:W-:Y:S01]  /*92c0*/  FMUL.FTZ R10, R0.reuse, R162 ;  /* 0x000000a2000a7220 */ /* 0x040fe20000410000 */
[----:B------:R-:W-:Y:S01]  /*92d0*/  F2FP.PACK_AB R15, R151, R15 ;  /* 0x0000000f970f723e */ /* 0x000fe200000000ff */
[C---:B------:R-:W-:Y:S02]  /*92e0*/  FMUL.FTZ R167, R0.reuse, R167 ;  /* 0x000000a700a77220 */ /* 0x040fe40000410000 */
[----:B------:R-:W-:Y:S01]  /*92f0*/  FMUL.FTZ R166, R0, R166 ;  /* 0x000000a600a67220 */ /* 0x000fe20000410000 */
[----:B------:R-:W-:Y:S02]  /*9300*/  SHF.R.S32.HI R0, RZ, 0x1, R2 ;  /* 0x00000001ff007819 */ /* 0x000fe40000011402 */
[----:B------:R-:W-:-:S02]  /*9310*/  LOP3.LUT R2, R2, 0x3fffffe, RZ, 0xc0, !PT ;  /* 0x03fffffe02027812 */ /* 0x000fc400078ec0ff */
[----:B------:R-:W-:Y:S01]  /*9320*/  F2FP.PACK_AB R10, R163, R10 ;  /* 0x0000000aa30a723e */ /* 0x000fe200000000ff */
[----:B------:R-:W-:Y:S01]  /*9330*/  IMAD.SHL.U32 R5, R0, 0x40, RZ ;  /* 0x0000004000057824 */ /* 0x000fe200078e00ff */
[----:B------:R-:W-:Y:S02]  /*9340*/  IADD3 R2, R4, -R2, RZ ;  /* 0x8000000204027210 */ /* 0x000fe40007ffe0ff */
[----:B------:R-:W-:Y:S02]  /*9350*/  LOP3.LUT R4, R0, 0x1, RZ, 0xc0, !PT ;  /* 0x0000000100047812 */ /* 0x000fe400078ec0ff */
[----:B------:R-:W-:Y:S01]  /*9360*/  LOP3.LUT R5, R5, 0xc0, RZ, 0xc0, !PT ;  /* 0x000000c005057812 */ /* 0x000fe200078ec0ff */
[----:B------:R-:W-:Y:S01]  /*9370*/  IMAD R2, R2, 0x10, R9 ;  /* 0x0000001002027824 */ /* 0x000fe200078e0209 */
[----:B------:R-:W-:Y:S02]  /*9380*/  ISETP.NE.U32.AND P2, PT, R4, 0x1, PT ;  /* 0x000000010400780c */ /* 0x000fe40003f45070 */
[----:B------:R-:W-:-:S02]  /*9390*/  LEA.HI R4, R5, R5, RZ, 0x1d ;  /* 0x0000000505047211 */ /* 0x000fc400078fe8ff */
[----:B------:R-:W-:Y:S02]  /*93a0*/  MOV R9, 0xfffffff0 ;  /* 0xfffffff000097802 */ /* 0x000fe40000000f00 */
[----:B------:R-:W-:Y:S01]  /*93b0*/  F2FP.PACK_AB R5, R167, R166 ;  /* 0x000000a6a705723e */ /* 0x000fe200000000ff */
[----:B------:R-:W-:Y:S01]  /*93c0*/  IMAD.U32 R2, R2, 0x2, R4 ;  /* 0x0000000202027824 */ /* 0x000fe200078e0004 */
[----:B------:R-:W-:Y:S02]  /*93d0*/  SEL R9, R9, 0x10, !P2 ;  /* 0x0000001009097807 */ /* 0x000fe40005000000 */
[----:B------:R-:W-:Y:S02]  /*93e0*/  LOP3.LUT P2, RZ, R0, 0x2, RZ, 0xc0, !PT ;  /* 0x0000000200ff7812 */ /* 0x000fe4000784c0ff */
[----:B------:R-:W-:-:S04]  /*93f0*/  SHF.L.U32 R0, R2, 0x1, RZ ;  /* 0x0000000102007819 */ /* 0x000fc800000006ff */
[C---:B------:R-:W-:Y:S01]  /*9400*/  IADD3 R2, R0.reuse, 0x20, RZ ;  /* 0x0000002000027810 */ /* 0x040fe20007ffe0ff */
[C---:B------:R-:W-:Y:S01]  /*9410*/  IMAD.IADD R4, R0.reuse, 0x1, R9 ;  /* 0x0000000100047824 */ /* 0x040fe200078e0209 */
[----:B------:R-:W-:Y:S04]  /*9420*/  STS [R0], R18 ;  /* 0x0000001200007388 */ /* 0x000fe80000000800 */
[----:B------:R-:W-:Y:S01]  /*9430*/  STS [R0+0x200], R20 ;  /* 0x0002001400007388 */ /* 0x000fe20000000800 */
[----:B------:R-:W-:-:S03]  /*9440*/  @P2 IADD3 R2, R0, -0x20, RZ ;  /* 0xffffffe000022810 */ /* 0x000fc60007ffe0ff */
[----:B------:R-:W-:Y:S04]  /*9450*/  STS [R4], R17 ;  /* 0x0000001104007388 */ /* 0x000fe80000000800 */
[----:B------:R1:W-:Y:S04]  /*9460*/  STS [R4+0x200], R16 ;  /* 0x0002001004007388 */ /* 0x0003e80000000800 */
[----:B------:R-:W-:Y:S04]  /*9470*/  STS [R0+0x1000], R19 ;  /* 0x0010001300007388 */ /* 0x000fe80000000800 */
[----:B------:R2:W-:Y:S04]  /*9480*/  STS [R0+0x1200], R142 ;  /* 0x0012008e00007388 */ /* 0x0005e80000000800 */
[----:B------:R3:W-:Y:S04]  /*9490*/  STS [R4+0x1000], R14 ;  /* 0x0010000e04007388 */ /* 0x0007e80000000800 */
[----:B------:R4:W-:Y:S04]  /*94a0*/  STS [R4+0x1200], R15 ;  /* 0x0012000f04007388 */ /* 0x0009e80000000800 */
[----:B------:R5:W-:Y:S04]  /*94b0*/  STS [R2], R13 ;  /* 0x0000000d02007388 */ /* 0x000be80000000800 */
[----:B------:R5:W-:Y:S01]  /*94c0*/  STS [R2+0x200], R12 ;  /* 0x0002000c02007388 */ /* 0x000be20000000800 */
[----:B-1----:R-:W-:-:S03]  /*94d0*/  MOV R16, 0x7f800000 ;  /* 0x7f80000000107802 */ /* 0x002fc60000000f00 */
[----:B------:R-:W1:Y:S04]  /*94e0*/  S2R R18, SR_CTAID.Y ;  /* 0x0000000000127919 */ /* 0x000e680000002600 */
[----:B------:R-:W1:Y:S01]  /*94f0*/  S2R R17, SR_CTAID.X ;  /* 0x0000000000117919 */ /* 0x000e620000002500 */
[----:B--2---:R-:W-:Y:S02]  /*9500*/  IADD3 R0, R9, R2, RZ ;  /* 0x0000000209007210 */ /* 0x004fe40007ffe0ff */
[----:B------:R-:W2:Y:S01]  /*9510*/  @P6 MUFU.LG2 R9, R23 ;  /* 0x0000001700096308 */ /* 0x000ea20000000c00 */
[----:B------:R-:W2:Y:S01]  /*9520*/  S2R R19, SR_CTAID.Z ;  /* 0x0000000000137919 */ /* 0x000ea20000002700 */
[----:B---3--:R-:W-:-:S03]  /*9530*/  MOV R14, 0x7f800000 ;  /* 0x7f800000000e7802 */ /* 0x008fc60000000f00 */
[----:B------:R3:W-:Y:S01]  /*9540*/  STS [R0], R8 ;  /* 0x0000000800007388 */ /* 0x0007e20000000800 */
[----:B----4-:R-:W-:-:S03]  /*9550*/  MOV R15, 0x7f800000 ;  /* 0x7f800000000f7802 */ /* 0x010fc60000000f00 */
[----:B------:R-:W-:Y:S01]  /*9560*/  STS [R0+0x200], R7 ;  /* 0x0002000700007388 */ /* 0x000fe20000000800 */
[----:B-----5:R-:W-:-:S03]  /*9570*/  IMAD.MOV.U32 R13, RZ, RZ, 0x7f800000 ;  /* 0x7f800000ff0d7424 */ /* 0x020fc600078e00ff */
[----:B------:R-:W-:Y:S04]  /*9580*/  STS [R2+0x1000], R11 ;  /* 0x0010000b02007388 */ /* 0x000fe80000000800 */
[----:B------:R4:W-:Y:S01]  /*9590*/  STS [R2+0x1200], R10 ;  /* 0x0012000a02007388 */ /* 0x0009e20000000800 */
[----:B-1----:R-:W-:-:S03]  /*95a0*/  @!P1 IMAD R12, R18, c[0x0][0x214], RZ ;  /* 0x00008500120c9a24 */ /* 0x002fc600078e02ff */
[----:B------:R1:W-:Y:S04]  /*95b0*/  STS [R0+0x1000], R6 ;  /* 0x0010000600007388 */ /* 0x0003e80000000800 */
[----:B------:R5:W-:Y:S04]  /*95c0*/  STS [R0+0x1200], R5 ;  /* 0x0012000500007388 */ /* 0x000be80000000800 */
[----:B------:R-:W-:Y:S06]  /*95d0*/  BAR.SYNC.DEFER_BLOCKING 0x0 ;  /* 0x0000000000007b1d */ /* 0x000fec0000010000 */
[----:B---3--:R-:W3:Y:S01]  /*95e0*/  @P3 MUFU.LG2 R8, R24 ;  /* 0x0000001800083308 */ /* 0x008ee20000000c00 */
[----:B----4-:R-:W-:-:S07]  /*95f0*/  @P0 IMAD.MOV.U32 R2, RZ, RZ, 0x1 ;  /* 0x00000001ff020424 */ /* 0x010fce00078e00ff */
[----:B------:R-:W4:Y:S01]  /*9600*/  @P5 MUFU.LG2 R10, R22 ;  /* 0x00000016000a5308 */ /* 0x000f220000000c00 */
[----:B------:R-:W-:Y:S02]  /*9610*/  @!P0 IMAD R2, R25, c[0x0][0x1c0], RZ ;  /* 0x0000700019028a24 */ /* 0x000fe400078e02ff */
[----:B-1----:R-:W-:Y:S02]  /*9620*/  @P0 IMAD.MOV.U32 R6, RZ, RZ, c[0x0][0x210] ;  /* 0x00008400ff060624 */ /* 0x002fe400078e00ff */
[----:B------:R-:W-:Y:S01]  /*9630*/  IMAD R2, R18, R2, RZ ;  /* 0x0000000212027224 */ /* 0x000fe200078e02ff */
[----:B-----5:R-:W-:Y:S02]  /*9640*/  LOP3.LUT R0, R26, 0xffffffe0, RZ, 0xc0, !PT ;  /* 0xffffffe01a007812 */ /* 0x020fe400078ec0ff */
[----:B------:R-:W1:Y:S01]  /*9650*/  @P4 MUFU.LG2 R11, R21 ;  /* 0x00000015000b4308 */ /* 0x000e620000000c00 */
[----:B------:R-:W-:Y:S01]  /*9660*/  @!P0 IMAD.MOV.U32 R6, RZ, RZ, 0x1 ;  /* 0x00000001ff068424 */ /* 0x000fe200078e00ff */
[----:B------:R1:W1:Y:S01]  /*9670*/  LDS.128 R36, [R218] ;  /* 0x00000000da247984 */ /* 0x0002620000000c00 */
[----:B------:R-:W-:Y:S01]  /*9680*/  IADD3 R7, -R0, R27, RZ ;  /* 0x0000001b00077210 */ /* 0x000fe20007ffe1ff */
[----:B--2---:R-:W-:Y:S01]  /*9690*/  @P6 FMUL.FTZ R0, R9, 0.69314718246459960938 ;  /* 0x3f31721809006820 */ /* 0x004fe20000410000 */
[----:B------:R-:W-:Y:S01]  /*96a0*/  SEL R2, R2, RZ, P1 ;  /* 0x000000ff02027207 */ /* 0x000fe20000800000 */
[----:B------:R2:W2:Y:S01]  /*96b0*/  LDS.128 R32, [R218+0x800] ;  /* 0x00080000da207984 */ /* 0x0004a20000000c00 */
[----:B------:R-:W-:Y:S01]  /*96c0*/  LOP3.LUT P0, RZ, R7, 0x3, RZ, 0xc0, !PT ;  /* 0x0000000307ff7812 */ /* 0x000fe2000780c0ff */
[----:B------:R-:W-:Y:S01]  /*96d0*/  @P6 FFMA.FTZ R16, R138, c[0x0][0x238], R0 ;  /* 0x00008e008a106a23 */ /* 0x000fe20000010000 */
[----:B------:R-:W-:Y:S01]  /*96e0*/  CS2R R4, SRZ ;  /* 0x0000000000047805 */ /* 0x000fe2000001ff00 */
[----:B------:R1:W2:Y:S01]  /*96f0*/  LDS.128 R28, [R218+0x1000] ;  /* 0x00100000da1c7984 */ /* 0x0002a20000000c00 */
[----:B------:R-:W-:Y:S01]  /*9700*/  IMAD R0, R17, R6, RZ ;  /* 0x0000000611007224 */ /* 0x000fe200078e02ff */
[----:B------:R-:W-:Y:S01]  /*9710*/  @!P1 MOV R4, R12 ;  /* 0x0000000c00049202 */ /* 0x000fe20000000f00 */
[----:B------:R-:W-:Y:S01]  /*9720*/  IMAD R2, R19, R25, R2 ;  /* 0x0000001913027224 */ /* 0x000fe200078e0202 */
[----:B------:R-:W2:Y:S01]  /*9730*/  LDS.128 R216, [R218+0x1800] ;  /* 0x00180000dad87984 */ /* 0x000ea20000000c00 */
[----:B------:R-:W-:Y:S01]  /*9740*/  @!P1 SHF.R.S32.HI R5, RZ, 0x1f, R12 ;  /* 0x0000001fff059819 */ /* 0x000fe2000001140c */
[----:B---3--:R-:W-:Y:S01]  /*9750*/  @P3 FMUL.FTZ R7, R8, 0.69314718246459960938 ;  /* 0x3f31721808073820 */ /* 0x008fe20000410000 */
[----:B------:R-:W-:Y:S01]  /*9760*/  SHF.L.U32 R0, R0, 0x7, RZ ;  /* 0x0000000700007819 */ /* 0x000fe200000006ff */
[----:B----4-:R-:W-:-:S02]  /*9770*/  @P5 FMUL.FTZ R10, R10, 0.69314718246459960938 ;  /* 0x3f3172180a0a5820 */ /* 0x010fc40000410000 */
[----:B-1----:R-:W-:Y:S01]  /*9780*/  @P4 FMUL.FTZ R9, R11, 0.69314718246459960938 ;  /* 0x3f3172180b094820 */ /* 0x002fe20000410000 */
[----:B------:R-:W-:Y:S01]  /*9790*/  IADD3 R8, P2, P1, R0, R4, R2 ;  /* 0x0000000400087210 */ /* 0x000fe2000795e002 */
[----:B------:R-:W-:Y:S01]  /*97a0*/  @P5 FFMA.FTZ R15, R137, c[0x0][0x238], R10 ;  /* 0x00008e00890f5a23 */ /* 0x000fe2000001000a */
[----:B------:R-:W-:Y:S01]  /*97b0*/  SHF.R.S32.HI R0, RZ, 0x1f, R0 ;  /* 0x0000001fff007819 */ /* 0x000fe20000011400 */
[----:B------:R-:W-:Y:S01]  /*97c0*/  @P4 FFMA.FTZ R13, R136, c[0x0][0x238], R9 ;  /* 0x00008e00880d4a23 */ /* 0x000fe20000010009 */
[----:B------:R-:W-:Y:S01]  /*97d0*/  SHF.R.S32.HI R2, RZ, 0x1f, R2 ;  /* 0x0000001fff027819 */ /* 0x000fe20000011402 */
[----:B------:R-:W-:-:S03]  /*97e0*/  @P3 FFMA.FTZ R14, R3, c[0x0][0x238], R7 ;  /* 0x00008e00030e3a23 */ /* 0x000fc60000010007 */
[----:B------:R-:W-:Y:S01]  /*97f0*/  IADD3.X R4, R0, R5, R2, P2, P1 ;  /* 0x0000000500047210 */ /* 0x000fe200017e2402 */
[----:B------:R-:W-:Y:S05]  /*9800*/  @P0 BRA `(.L_x_7) ;  /* 0x0000024000000947 */ /* 0x000fea0003800000 */
[----:B------:R-:W3:Y:S04]  /*9810*/  LDL.LU R41, [R1+0x10] ;  /* 0x0000100001297983 */ /* 0x000ee80000300800 */
[----:B------:R-:W3:Y:S01]  /*9820*/  LDL.LU R40, [R1+0x14] ;  /* 0x0000140001287983 */ /* 0x000ee20000300800 */
[----:B------:R-:W-:-:S04]  /*9830*/  IMAD.MOV.U32 R7, RZ, RZ, c[0x0][0x214] ;  /* 0x00008500ff077624 */ /* 0x000fc800078e00ff */
[----:B------:R-:W-:Y:S02]  /*9840*/  IMAD R7, R17, -0x80, R7 ;  /* 0xffffff8011077824 */ /* 0x000fe400078e0207 */
[----:B---3--:R-:W-:-:S05]  /*9850*/  IMAD R0, R40, 0x10, R41 ;  /* 0x0000001028007824 */ /* 0x008fca00078e0229 */
[C---:B------:R-:W-:Y:S02]  /*9860*/  IADD3 R3, R0.reuse, 0x40, RZ ;  /* 0x0000004000037810 */ /* 0x040fe40007ffe0ff */
[C---:B------:R-:W-:Y:S02]  /*9870*/  IADD3 R2, R0.reuse, 0x8, RZ ;  /* 0x0000000800027810 */ /* 0x040fe40007ffe0ff */
[CC--:B------:R-:W-:Y:S02]  /*9880*/  ISETP.GE.AND P6, PT, R0.reuse, R7.reuse, PT ;  /* 0x000000070000720c */ /* 0x0c0fe40003fc6270 */
[----:B------:R-:W-:Y:S02]  /*9890*/  IADD3 R5, R0, 0x48, RZ ;  /* 0x0000004800057810 */ /* 0x000fe40007ffe0ff */
[-C--:B------:R-:W-:Y:S02]  /*98a0*/  ISETP.GE.AND P4, PT, R3, R7.reuse, PT ;  /* 0x000000070300720c */ /* 0x080fe40003f86270 */
[----:B------:R-:W-:-:S02]  /*98b0*/  ISETP.GE.AND P5, PT, R2, R7, PT ;  /* 0x000000070200720c */ /* 0x000fc40003fa6270 */
[----:B------:R-:W-:-:S05]  /*98c0*/  ISETP.GE.AND P3, PT, R5, R7, PT ;  /* 0x000000070500720c */ /* 0x000fca0003f66270 */
[----:B------:R-:W-:-:S04]  /*98d0*/  @!P6 IMAD R9, R0, R6, RZ ;  /* 0x000000060009e224 */ /* 0x000fc800078e02ff */
[----:B------:R-:W-:Y:S01]  /*98e0*/  @!P4 IMAD R0, R3, R6, RZ ;  /* 0x000000060300c224 */ /* 0x000fe200078e02ff */
[----:B------:R-:W-:Y:S01]  /*98f0*/  @!P6 IADD3 R3, P0, R9, R8, RZ ;  /* 0x000000080903e210 */ /* 0x000fe20007f1e0ff */
[-C--:B------:R-:W-:Y:S02]  /*9900*/  @!P5 IMAD R2, R2, R6.reuse, RZ ;  /* 0x000000060202d224 */ /* 0x080fe400078e02ff */
[----:B------:R-:W-:Y:S01]  /*9910*/  @!P3 IMAD R7, R5, R6, RZ ;  /* 0x000000060507b224 */ /* 0x000fe200078e02ff */
[-C--:B------:R-:W-:Y:S02]  /*9920*/  @!P4 IADD3 R11, P1, R0, R8.reuse, RZ ;  /* 0x00000008000bc210 */ /* 0x080fe40007f3e0ff */
[----:B------:R-:W-:Y:S02]  /*9930*/  @!P5 IADD3 R5, P2, R2, R8, RZ ;  /* 0x000000080205d210 */ /* 0x000fe40007f5e0ff */
[----:B------:R-:W-:Y:S02]  /*9940*/  @!P6 LEA.HI.X.SX32 R9, R9, R4, 0x1, P0 ;  /* 0x000000040909e211 */ /* 0x000fe400000f0eff */
[----:B------:R-:W-:-:S02]  /*9950*/  @!P3 IADD3 R10, P0, R7, R8, RZ ;  /* 0x00000008070ab210 */ /* 0x000fc40007f1e0ff */
[-C--:B------:R-:W-:Y:S02]  /*9960*/  @!P4 LEA.HI.X.SX32 R12, R0, R4.reuse, 0x1, P1 ;  /* 0x00000004000cc211 */ /* 0x080fe400008f0eff */
[-C--:B------:R-:W-:Y:S02]  /*9970*/  @!P5 LEA.HI.X.SX32 R2, R2, R4.reuse, 0x1, P2 ;  /* 0x000000040202d211 */ /* 0x080fe400010f0eff */
[----:B------:R-:W-:Y:S02]  /*9980*/  @!P5 LEA R6, P1, R5, c[0x0][0x200], 0x2 ;  /* 0x000080000506da11 */ /* 0x000fe400078210ff */
[----:B------:R-:W-:Y:S02]  /*9990*/  @!P6 LEA R8, P2, R3, c[0x0][0x200], 0x2 ;  /* 0x000080000308ea11 */ /* 0x000fe400078410ff */
[----:B------:R-:W-:Y:S02]  /*99a0*/  @!P3 LEA.HI.X.SX32 R0, R7, R4, 0x1, P0 ;  /* 0x000000040700b211 */ /* 0x000fe400000f0eff */
[----:B------:R-:W-:-:S02]  /*99b0*/  @!P5 LEA.HI.X R7, R5, c[0x0][0x204], R2, 0x2, P1 ;  /* 0x000081000507da11 */ /* 0x000fc400008f1402 */
[----:B------:R-:W-:Y:S02]  /*99c0*/  @!P4 LEA R4, P1, R11, c[0x0][0x200], 0x2 ;  /* 0x000080000b04ca11 */ /* 0x000fe400078210ff */
[C---:B------:R-:W-:Y:S02]  /*99d0*/  @!P3 LEA R2, P0, R10.reuse, c[0x0][0x200], 0x2 ;  /* 0x000080000a02ba11 */ /* 0x040fe400078010ff */
[----:B------:R-:W-:Y:S02]  /*99e0*/  @!P6 LEA.HI.X R9, R3, c[0x0][0x204], R9, 0x2, P2 ;  /* 0x000081000309ea11 */ /* 0x000fe400010f1409 */
[----:B------:R-:W-:Y:S02]  /*99f0*/  @!P4 LEA.HI.X R5, R11, c[0x0][0x204], R12, 0x2, P1 ;  /* 0x000081000b05ca11 */ /* 0x000fe400008f140c */
[----:B------:R-:W-:Y:S01]  /*9a00*/  @!P3 LEA.HI.X R3, R10, c[0x0][0x204], R0, 0x2, P0 ;  /* 0x000081000a03ba11 */ /* 0x000fe200000f1400 */
[----:B------:R1:W-:Y:S04]  /*9a10*/  @!P6 STG.E [R8.64], R16 ;  /* 0x000000100800e986 */ /* 0x0003e8000c10190a */
[----:B------:R1:W-:Y:S04]  /*9a20*/  @!P5 STG.E [R6.64], R15 ;  /* 0x0000000f0600d986 */ /* 0x0003e8000c10190a */
[----:B------:R1:W-:Y:S04]  /*9a30*/  @!P4 STG.E [R4.64], R13 ;  /* 0x0000000d0400c986 */ /* 0x0003e8000c10190a */
[----:B------:R1:W-:Y:S02]  /*9a40*/  @!P3 STG.E [R2.64], R14 ;  /* 0x0000000e0200b986 */ /* 0x0003e4000c10190a */
.L_x_7:
[----:B------:R-:W-:Y:S05]  /*9a50*/  BSYNC B0 ;  /* 0x0000000000007941 */ /* 0x000fea0003800000 */
.L_x_6:
[----:B-1----:R-:W3:Y:S01]  /*9a60*/  LDL.LU.64 R2, [R1] ;  /* 0x0000000001027983 */ /* 0x002ee20000300a00 */
[----:B------:R-:W-:Y:S01]  /*9a70*/  SHF.R.S32.HI R0, RZ, 0x1f, R18 ;  /* 0x0000001fff007819 */ /* 0x000fe20000011412 */
[----:B------:R-:W-:-:S02]  /*9a80*/  ULDC.64 UR4, c[0x0][0x1e8] ;  /* 0x00007a0000047ab9 */ /* 0x000fc40000000a00 */
[----:B------:R-:W4:Y:S01]  /*9a90*/  LDL.LU.64 R6, [R1+0x8] ;  /* 0x0000080001067983 */ /* 0x000f220000300a00 */
[----:B------:R-:W-:Y:S01]  /*9aa0*/  SHF.R.S32.HI R4, RZ, 0x1f, R19 ;  /* 0x0000001fff047819 */ /* 0x000fe20000011413 */
[----:B------:R-:W-:Y:S01]  /*9ab0*/  IMAD R0, R0, c[0x0][0x1e0], RZ ;  /* 0x0000780000007a24 */ /* 0x000fe200078e02ff */
[----:B------:R-:W-:Y:S02]  /*9ac0*/  USHF.L.U32 UR7, UR4, 0x6, URZ ;  /* 0x0000000604077899 */ /* 0x000fe4000800063f */
[----:B------:R-:W-:Y:S01]  /*9ad0*/  UMOV UR6, 0x6 ;  /* 0x0000000600067882 */ /* 0x000fe20000000000 */
[----:B------:R-:W-:Y:S01]  /*9ae0*/  IMAD R0, R18, c[0x0][0x1e4], R0 ;  /* 0x0000790012007a24 */ /* 0x000fe200078e0200 */
[----:B------:R-:W-:Y:S01]  /*9af0*/  USHF.L.U64.HI UR5, UR4, UR6, UR5 ;  /* 0x0000000604057299 */ /* 0x000fe20008010205 */
[----:B------:R-:W-:-:S04]  /*9b00*/  IMAD R4, R4, c[0x0][0x1f0], RZ ;  /* 0x00007c0004047a24 */ /* 0x000fc800078e02ff */
[----:B------:R-:W-:Y:S02]  /*9b10*/  IMAD R4, R19, c[0x0][0x1f4], R4 ;  /* 0x00007d0013047a24 */ /* 0x000fe400078e0204 */
[----:B---3--:R-:W-:-:S04]  /*9b20*/  IMAD.WIDE.U32 R2, R18, c[0x0][0x1e0], R2 ;  /* 0x0000780012027a25 */ /* 0x008fc800078e0002 */
[----:B------:R-:W-:Y:S02]  /*9b30*/  IMAD.IADD R3, R3, 0x1, R0 ;  /* 0x0000000103037824 */ /* 0x000fe400078e0200 */
[----:B----4-:R-:W-:Y:S02]  /*9b40*/  IMAD R0, R7, c[0x0][0x1e8], RZ ;  /* 0x00007a0007007a24 */ /* 0x010fe400078e02ff */
[----:B------:R-:W-:-:S04]  /*9b50*/  IMAD.WIDE.U32 R2, R19, c[0x0][0x1f0], R2 ;  /* 0x00007c0013027a25 */ /* 0x000fc800078e0002 */
[----:B------:R-:W-:Y:S01]  /*9b60*/  IMAD R0, R6, c[0x0][0x1ec], R0 ;  /* 0x00007b0006007a24 */ /* 0x000fe200078e0200 */
[----:B------:R-:W-:-:S05]  /*9b70*/  IADD3 R3, R3, R4, RZ ;  /* 0x0000000403037210 */ /* 0x000fca0007ffe0ff */
[----:B------:R-:W-:-:S04]  /*9b80*/  IMAD.WIDE.U32 R2, R6, c[0x0][0x1e8], R2 ;  /* 0x00007a0006027a25 */ /* 0x000fc800078e0002 */
[----:B------:R-:W-:Y:S01]  /*9b90*/  IMAD.IADD R0, R3, 0x1, R0 ;  /* 0x0000000103007824 */ /* 0x000fe200078e0200 */
[----:B------:R-:W-:-:S04]  /*9ba0*/  LEA R6, P0, R2, c[0x0][0x1d0], 0x1 ;  /* 0x0000740002067a11 */ /* 0x000fc800078008ff */
[----:B------:R-:W-:Y:S02]  /*9bb0*/  LEA.HI.X R7, R2, c[0x0][0x1d4], R0, 0x1, P0 ;  /* 0x0000750002077a11 */ /* 0x000fe400000f0c00 */
[----:B------:R-:W-:-:S03]  /*9bc0*/  IADD3 R4, P0, R6, UR7, RZ ;  /* 0x0000000706047c10 */ /* 0x000fc6000ff1e0ff */
[----:B------:R-:W-:Y:S01]  /*9bd0*/  STG.E.128 [R6.64], R36 ;  /* 0x0000002406007986 */ /* 0x000fe2000c101d0a */
[----:B------:R-:W-:Y:S02]  /*9be0*/  IADD3.X R5, R7, UR5, RZ, P0, !PT ;  /* 0x0000000507057c10 */ /* 0x000fe400087fe4ff */
[----:B------:R-:W-:-:S03]  /*9bf0*/  IADD3 R2, P0, R4, UR7, RZ ;  /* 0x0000000704027c10 */ /* 0x000fc6000ff1e0ff */
[----:B--2---:R-:W-:Y:S01]  /*9c00*/  STG.E.128 [R4.64], R32 ;  /* 0x0000002004007986 */ /* 0x004fe2000c101d0a */
[----:B------:R-:W-:Y:S02]  /*9c10*/  IADD3.X R3, R5, UR5, RZ, P0, !PT ;  /* 0x0000000505037c10 */ /* 0x000fe400087fe4ff */
[----:B------:R-:W-:-:S03]  /*9c20*/  IADD3 R8, P0, R2, UR7, RZ ;  /* 0x0000000702087c10 */ /* 0x000fc6000ff1e0ff */
[----:B------:R-:W-:Y:S01]  /*9c30*/  STG.E.128 [R2.64], R28 ;  /* 0x0000001c02007986 */ /* 0x000fe2000c101d0a */
[----:B------:R-:W-:-:S05]  /*9c40*/  IADD3.X R9, R3, UR5, RZ, P0, !PT ;  /* 0x0000000503097c10 */ /* 0x000fca00087fe4ff */
[----:B------:R-:W-:Y:S01]  /*9c50*/  STG.E.128 [R8.64], R216 ;  /* 0x000000d808007986 */ /* 0x000fe2000c101d0a */
[----:B------:R-:W-:Y:S05]  /*9c60*/  EXIT ;  /* 0x000000000000794d */ /* 0x000fea0003800000 */
.L_x_0:
[----:B-12---:R-:W1:Y:S01]  /*9c70*/  LDC.U8 R11, c[0x0][0x329] ;  /* 0x0000ca40ff0b7b82 */ /* 0x006e620000000000 */
[----:B------:R-:W-:Y:S01]  /*9c80*/  SHF.R.S32.HI R6, RZ, 0x1f, R80 ;  /* 0x0000001fff067819 */ /* 0x000fe20000011450 */
[----:B------:R-:W-:Y:S01]  /*9c90*/  UMOV UR6, 0x6 ;  /* 0x0000000600067882 */ /* 0x000fe20000000000 */
[----:B------:R-:W-:Y:S01]  /*9ca0*/  SHF.R.S32.HI R0, RZ, 0x1f, R24 ;  /* 0x0000001fff007819 */ /* 0x000fe20000011418 */
[----:B------:R-:W-:Y:S01]  /*9cb0*/  ULDC.64 UR4, c[0x0][0x1e8] ;  /* 0x00007a0000047ab9 */ /* 0x000fe20000000a00 */
[----:B------:R-:W-:Y:S01]  /*9cc0*/  LEA.HI R6, R6, R80, RZ, 0x2 ;  /* 0x0000005006067211 */ /* 0x000fe200078f10ff */
[----:B------:R-:W-:Y:S01]  /*9cd0*/  USHF.L.U64.HI UR5, UR4, UR6, UR5 ;  /* 0x0000000604057299 */ /* 0x000fe20008010205 */
[----:B------:R-:W-:Y:S01]  /*9ce0*/  SHF.R.S32.HI R8, RZ, 0x1f, R26 ;  /* 0x0000001fff087819 */ /* 0x000fe2000001141a */
[----:B------:R-:W2:Y:S01]  /*9cf0*/  LDC.U8 R9, c[0x0][0x328] ;  /* 0x0000ca00ff097b82 */ /* 0x000ea20000000000 */
[----:B------:R-:W-:Y:S01]  /*9d00*/  LOP3.LUT R2, R6, 0x1ffffffc, RZ, 0xc0, !PT ;  /* 0x1ffffffc06027812 */ /* 0x000fe200078ec0ff */
[----:B------:R-:W-:Y:S01]  /*9d10*/  IMAD R0, R0, c[0x0][0x1e0], RZ ;  /* 0x0000780000007a24 */ /* 0x000fe200078e02ff */
[----:B------:R-:W-:Y:S01]  /*9d20*/  SHF.R.S32.HI R6, RZ, 0x2, R6 ;  /* 0x00000002ff067819 */ /* 0x000fe20000011406 */
[----:B------:R-:W-:Y:S01]  /*9d30*/  IMAD R8, R8, c[0x0][0x1f0], RZ ;  /* 0x00007c0008087a24 */ /* 0x000fe200078e02ff */
[C---:B------:R-:W-:Y:S01]  /*9d40*/  LOP3.LUT P6, RZ, R80.reuse, 0x3, RZ, 0xc0, !PT ;  /* 0x0000000350ff7812 */ /* 0x040fe200078cc0ff */
[----:B------:R-:W-:Y:S01]  /*9d50*/  IMAD.IADD R2, R80, 0x1, -R2 ;  /* 0x0000000150027824 */ /* 0x000fe200078e0a02 */
[----:B------:R-:W-:Y:S01]  /*9d60*/  SHF.R.S32.HI R7, RZ, 0x1f, R6 ;  /* 0x0000001fff077819 */ /* 0x000fe20000011406 */
[----:B------:R-:W-:Y:S01]  /*9d70*/  IMAD R0, R24, c[0x0][0x1e4], R0 ;  /* 0x0000790018007a24 */ /* 0x000fe200078e0200 */
[----:B------:R-:W-:Y:S01]  /*9d80*/  IADD3 R16, -R82, c[0x0][0x214], RZ ;  /* 0x0000850052107a10 */ /* 0x000fe20007ffe1ff */
[----:B------:R-:W-:Y:S01]  /*9d90*/  IMAD.SHL.U32 R2, R2, 0x8, RZ ;  /* 0x0000000802027824 */ /* 0x000fe200078e00ff */
[----:B------:R-:W-:Y:S01]  /*9da0*/  USHF.L.U32 UR4, UR4, 0x6, URZ ;  /* 0x0000000604047899 */ /* 0x000fe2000800063f */
[----:B------:R-:W-:Y:S01]  /*9db0*/  IMAD.WIDE R4, R10, 0x80, R6 ;  /* 0x000000800a047825 */ /* 0x000fe200078e0206 */
[----:B------:R-:W-:-:S02]  /*9dc0*/  ISETP.GE.OR P5, PT, R6, R16, P6 ;  /* 0x000000100600720c */ /* 0x000fc400037a6670 */
[----:B------:R-:W-:Y:S01]  /*9dd0*/  SHF.R.S32.HI R3, RZ, 0x1f, R2 ;  /* 0x0000001fff037819 */ /* 0x000fe20000011402 */
[----:B------:R-:W-:Y:S01]  /*9de0*/  IMAD R8, R26, c[0x0][0x1f4], R8 ;  /* 0x00007d001a087a24 */ /* 0x000fe200078e0208 */
[----:B-1----:R-:W-:Y:S01]  /*9df0*/  ISETP.NE.AND P0, PT, R11, RZ, PT ;  /* 0x000000ff0b00720c */ /* 0x002fe20003f05270 */
[C---:B------:R-:W-:Y:S02]  /*9e00*/  IMAD R13, R24.reuse, c[0x0][0x214], RZ ;  /* 0x00008500180d7a24 */ /* 0x040fe400078e02ff */
[----:B------:R-:W-:-:S03]  /*9e10*/  IMAD.WIDE.U32 R2, R24, c[0x0][0x1e0], R2 ;  /* 0x0000780018027a25 */ /* 0x000fc600078e0002 */
[----:B------:R-:W-:Y:S01]  /*9e20*/  SHF.R.S32.HI R10, RZ, 0x1f, R13 ;  /* 0x0000001fff0a7819 */ /* 0x000fe2000001140d */
[----:B------:R-:W-:-:S04]  /*9e30*/  IMAD.IADD R3, R0, 0x1, R3 ;  /* 0x0000000100037824 */ /* 0x000fc800078e0203 */
[----:B------:R-:W-:Y:S02]  /*9e40*/  IMAD.WIDE.U32 R2, R26, c[0x0][0x1f0], R2 ;  /* 0x00007c001a027a25 */ /* 0x000fe400078e0002 */
[----:B--2---:R-:W-:Y:S02]  /*9e50*/  @!P0 ISETP.NE.AND P1, PT, R9, RZ, PT ;  /* 0x000000ff0900820c */ /* 0x004fe40003f25270 */
[----:B------:R-:W-:Y:S02]  /*9e60*/  @P0 IMAD.MOV.U32 R0, RZ, RZ, c[0x0][0x210] ;  /* 0x00008400ff000624 */ /* 0x000fe400078e00ff */
[----:B------:R-:W-:Y:S02]  /*9e70*/  @!P0 IMAD.MOV.U32 R7, RZ, RZ, c[0x0][0x214] ;  /* 0x00008500ff078624 */ /* 0x000fe400078e00ff */
[----:B------:R-:W-:Y:S02]  /*9e80*/  @P0 IMAD R0, R0, c[0x0][0x214], RZ ;  /* 0x0000850000000a24 */ /* 0x000fe400078e02ff */
[----:B------:R-:W-:Y:S01]  /*9e90*/  IMAD.IADD R3, R8, 0x1, R3 ;  /* 0x0000000108037824 */ /* 0x000fe200078e0203 */
[----:B------:R-:W-:Y:S01]  /*9ea0*/  @!P0 SEL R0, R7, c[0x0][0x234], !P1 ;  /* 0x00008d0007008a07 */ /* 0x000fe20004800000 */
[----:B------:R-:W-:Y:S01]  /*9eb0*/  IMAD R8, R5, c[0x0][0x1e8], RZ ;  /* 0x00007a0005087a24 */ /* 0x000fe200078e02ff */
[----:B------:R-:W-:Y:S01]  /*9ec0*/  ISETP.NE.AND P1, PT, R9, RZ, PT ;  /* 0x000000ff0900720c */ /* 0x000fe20003f25270 */
[----:B------:R-:W-:-:S02]  /*9ed0*/  @P0 IMAD.MOV.U32 R7, RZ, RZ, 0x1 ;  /* 0x00000001ff070424 */ /* 0x000fc400078e00ff */
[----:B------:R-:W-:Y:S01]  /*9ee0*/  @!P0 IMAD R7, R0, c[0x0][0x1c0], RZ ;  /* 0x0000700000078a24 */ /* 0x000fe200078e02ff */
[----:B------:R-:W-:Y:S01]  /*9ef0*/  ISETP.EQ.AND P1, PT, R11, RZ, P1 ;  /* 0x000000ff0b00720c */ /* 0x000fe20000f22270 */
[C---:B------:R-:W-:Y:S02]  /*9f00*/  IMAD R8, R4.reuse, c[0x0][0x1ec], R8 ;  /* 0x00007b0004087a24 */ /* 0x040fe400078e0208 */
[----:B------:R-:W-:Y:S01]  /*9f10*/  IMAD.WIDE.U32 R4, R4, c[0x0][0x1e8], R2 ;  /* 0x00007a0004047a25 */ /* 0x000fe200078e0002 */
[----:B------:R-:W-:Y:S02]  /*9f20*/  SEL R13, R13, RZ, P1 ;  /* 0x000000ff0d0d7207 */ /* 0x000fe40000800000 */
[----:B------:R-:W-:Y:S01]  /*9f30*/  SEL R10, R10, RZ, P1 ;  /* 0x000000ff0a0a7207 */ /* 0x000fe20000800000 */
[----:B------:R-:W-:Y:S01]  /*9f40*/  IMAD R7, R24, R7, RZ ;  /* 0x0000000718077224 */ /* 0x000fe200078e02ff */
[----:B------:R-:W-:Y:S01]  /*9f50*/  LEA R2, P2, R4, c[0x0][0x1d0], 0x1 ;  /* 0x0000740004027a11 */ /* 0x000fe200078408ff */
[----:B------:R-:W-:Y:S01]  /*9f60*/  IMAD.IADD R3, R8, 0x1, R5 ;  /* 0x0000000108037824 */ /* 0x000fe200078e0205 */
[----:B------:R-:W-:-:S02]  /*9f70*/  IADD3 R5, R6, 0x20, RZ ;  /* 0x0000002006057810 */ /* 0x000fc40007ffe0ff */
[----:B------:R-:W-:Y:S02]  /*9f80*/  SEL R7, R7, RZ, !P1 ;  /* 0x000000ff07077207 */ /* 0x000fe40004800000 */
[----:B------:R-:W-:Y:S02]  /*9f90*/  LEA.HI.X R3, R4, c[0x0][0x1d4], R3, 0x1, P2 ;  /* 0x0000750004037a11 */ /* 0x000fe400010f0c03 */
[----:B------:R-:W-:Y:S01]  /*9fa0*/  IADD3 R8, R6, 0x40, RZ ;  /* 0x0000004006087810 */ /* 0x000fe20007ffe0ff */
[----:B------:R-:W-:Y:S01]  /*9fb0*/  IMAD R4, R26, R0, R7 ;  /* 0x000000001a047224 */ /* 0x000fe200078e0207 */
[-C--:B------:R-:W-:Y:S01]  /*9fc0*/  ISETP.GE.OR P4, PT, R5, R16.reuse, P6 ;  /* 0x000000100500720c */ /* 0x080fe20003786670 */
[----:B------:R-:W-:Y:S01]  /*9fd0*/  @P0 IMAD.MOV.U32 R7, RZ, RZ, c[0x0][0x210] ;  /* 0x00008400ff070624 */ /* 0x000fe200078e00ff */
[----:B------:R1:W-:Y:S01]  /*9fe0*/  STG.E.128 [R2.64], RZ ;  /* 0x000000ff02007986 */ /* 0x0003e2000c101d0a */
[----:B------:R-:W-:Y:S01]  /*9ff0*/  @!P0 IMAD.MOV.U32 R7, RZ, RZ, 0x1 ;  /* 0x00000001ff078424 */ /* 0x000fe200078e00ff */
[----:B------:R-:W-:-:S02]  /*a000*/  ISETP.GE.OR P3, PT, R8, R16, P6 ;  /* 0x000000100800720c */ /* 0x000fc40003766670 */
[----:B------:R-:W-:Y:S01]  /*a010*/  SHF.R.S32.HI R12, RZ, 0x1f, R4 ;  /* 0x0000001fff0c7819 */ /* 0x000fe20000011404 */
[-C--:B------:R-:W-:Y:S02]  /*a020*/  IMAD R0, R82, R7.reuse, RZ ;  /* 0x0000000752007224 */ /* 0x080fe400078e02ff */
[----:B------:R-:W-:-:S04]  /*a030*/  @!P5 IMAD R9, R6, R7, RZ ;  /* 0x000000070609d224 */ /* 0x000fc800078e02ff */
[----:B------:R-:W-:Y:S01]  /*a040*/  @!P4 IMAD R5, R5, R7, RZ ;  /* 0x000000070505c224 */ /* 0x000fe200078e02ff */
[----:B-1----:R-:W-:-:S04]  /*a050*/  IADD3 R2, P0, R2, UR4, RZ ;  /* 0x0000000402027c10 */ /* 0x002fc8000ff1e0ff */
[----:B------:R-:W-:Y:S02]  /*a060*/  IADD3.X R3, R3, UR5, RZ, P0, !PT ;  /* 0x0000000503037c10 */ /* 0x000fe400087fe4ff */
[----:B------:R-:W-:Y:S02]  /*a070*/  IADD3 R13, P2, P0, R0, R13, R4 ;  /* 0x0000000d000d7210 */ /* 0x000fe4000785e004 */
[----:B------:R-:W-:Y:S01]  /*a080*/  SHF.R.S32.HI R0, RZ, 0x1f, R0 ;  /* 0x0000001fff007819 */ /* 0x000fe20000011400 */
[----:B------:R1:W-:Y:S03]  /*a090*/  STG.E.128 [R2.64], RZ ;  /* 0x000000ff02007986 */ /* 0x0003e6000c101d0a */
[----:B------:R-:W-:Y:S01]  /*a0a0*/  IADD3.X R12, R0, R10, R12, P2, P0 ;  /* 0x0000000a000c7210 */ /* 0x000fe200017e040c */
[----:B------:R-:W-:Y:S01]  /*a0b0*/  @!P3 IMAD R0, R8, R7, RZ ;  /* 0x000000070800b224 */ /* 0x000fe200078e02ff */
[----:B------:R-:W-:-:S04]  /*a0c0*/  @!P5 IADD3 R4, P0, R9, R13, RZ ;  /* 0x0000000d0904d210 */ /* 0x000fc80007f1e0ff */
[----:B------:R-:W-:Y:S02]  /*a0d0*/  @!P5 LEA.HI.X.SX32 R9, R9, R12, 0x1, P0 ;  /* 0x0000000c0909d211 */ /* 0x000fe400000f0eff */
[----:B------:R-:W-:-:S04]  /*a0e0*/  @!P3 IADD3 R15, P0, R0, R13, RZ ;  /* 0x0000000d000fb210 */ /* 0x000fc80007f1e0ff */
[----:B------:R-:W-:Y:S02]  /*a0f0*/  @!P3 LEA.HI.X.SX32 R0, R0, R12, 0x1, P0 ;  /* 0x0000000c0000b211 */ /* 0x000fe400000f0eff */
[----:B-1----:R-:W-:-:S04]  /*a100*/  IADD3 R2, P1, R2, UR4, RZ ;  /* 0x0000000402027c10 */ /* 0x002fc8000ff3e0ff */
[----:B------:R-:W-:Y:S02]  /*a110*/  IADD3.X R3, R3, UR5, RZ, P1, !PT ;  /* 0x0000000503037c10 */ /* 0x000fe40008ffe4ff */
[----:B------:R-:W-:Y:S02]  /*a120*/  IADD3 R10, P2, R2, UR4, RZ ;  /* 0x00000004020a7c10 */ /* 0x000fe4000ff5e0ff */
[----:B------:R-:W-:Y:S01]  /*a130*/  @!P4 IADD3 R14, P1, R5, R13, RZ ;  /* 0x0000000d050ec210 */ /* 0x000fe20007f3e0ff */
[----:B------:R1:W-:Y:S01]  /*a140*/  STG.E.128 [R2.64], RZ ;  /* 0x000000ff02007986 */ /* 0x0003e2000c101d0a */
[----:B------:R-:W-:Y:S02]  /*a150*/  IADD3.X R11, R3, UR5, RZ, P2, !PT ;  /* 0x00000005030b7c10 */ /* 0x000fe400097fe4ff */
[C---:B------:R-:W-:Y:S02]  /*a160*/  @!P5 LEA R8, P2, R4.reuse, c[0x0][0x200], 0x2 ;  /* 0x000080000408da11 */ /* 0x040fe400078410ff */
[----:B------:R-:W-:Y:S01]  /*a170*/  @!P4 LEA.HI.X.SX32 R5, R5, R12, 0x1, P1 ;  /* 0x0000000c0505c211 */ /* 0x000fe200008f0eff */
[----:B------:R2:W-:Y:S01]  /*a180*/  STG.E.128 [R10.64], RZ ;  /* 0x000000ff0a007986 */ /* 0x0005e2000c101d0a */
[----:B------:R-:W-:-:S02]  /*a190*/  @!P5 LEA.HI.X R9, R4, c[0x0][0x204], R9, 0x2, P2 ;  /* 0x000081000409da11 */ /* 0x000fc400010f1409 */
[----:B------:R-:W-:-:S04]  /*a1a0*/  @!P4 LEA R4, P1, R14, c[0x0][0x200], 0x2 ;  /* 0x000080000e04ca11 */ /* 0x000fc800078210ff */
[----:B------:R-:W-:Y:S02]  /*a1b0*/  @!P4 LEA.HI.X R5, R14, c[0x0][0x204], R5, 0x2, P1 ;  /* 0x000081000e05ca11 */ /* 0x000fe400008f1405 */
[----:B-1----:R-:W-:-:S04]  /*a1c0*/  @!P3 LEA R2, P0, R15, c[0x0][0x200], 0x2 ;  /* 0x000080000f02ba11 */ /* 0x002fc800078010ff */
[----:B------:R-:W-:Y:S01]  /*a1d0*/  @!P3 LEA.HI.X R3, R15, c[0x0][0x204], R0, 0x2, P0 ;  /* 0x000081000f03ba11 */ /* 0x000fe200000f1400 */
[----:B------:R-:W-:Y:S02]  /*a1e0*/  @!P3 IMAD.MOV.U32 R0, RZ, RZ, 0x7f800000 ;  /* 0x7f800000ff00b424 */ /* 0x000fe400078e00ff */
[----:B--2---:R-:W-:Y:S02]  /*a1f0*/  @!P5 IMAD.MOV.U32 R11, RZ, RZ, 0x7f800000 ;  /* 0x7f800000ff0bd424 */ /* 0x004fe400078e00ff */
[----:B------:R-:W-:-:S03]  /*a200*/  @!P4 IMAD.MOV.U32 R10, RZ, RZ, 0x7f800000 ;  /* 0x7f800000ff0ac424 */ /* 0x000fc600078e00ff */
[----:B------:R-:W-:Y:S04]  /*a210*/  @!P5 STG.E [R8.64], R11 ;  /* 0x0000000b0800d986 */ /* 0x000fe8000c10190a */
[----:B------:R-:W-:Y:S04]  /*a220*/  @!P4 STG.E [R4.64], R10 ;  /* 0x0000000a0400c986 */ /* 0x000fe8000c10190a */
[----:B------:R1:W-:Y:S02]  /*a230*/  @!P3 STG.E [R2.64], R0 ;  /* 0x000000000200b986 */ /* 0x0003e4000c10190a */
[----:B-1----:R-:W-:-:S04]  /*a240*/  IADD3 R0, R6, 0x60, RZ ;  /* 0x0000006006007810 */ /* 0x002fc80007ffe0ff */
[----:B------:R-:W-:-:S13]  /*a250*/  ISETP.GE.OR P6, PT, R0, R16, P6 ;  /* 0x000000100000720c */ /* 0x000fda00037c6670 */
[----:B------:R-:W-:Y:S05]  /*a260*/  @P6 EXIT ;  /* 0x000000000000694d */ /* 0x000fea0003800000 */
[----:B------:R-:W-:-:S05]  /*a270*/  IMAD R0, R0, R7, RZ ;  /* 0x0000000700007224 */ /* 0x000fca00078e02ff */
[----:B------:R-:W-:-:S04]  /*a280*/  IADD3 R3, P0, R0, R13, RZ ;  /* 0x0000000d00037210 */ /* 0x000fc80007f1e0ff */
[----:B------:R-:W-:Y:S02]  /*a290*/  LEA.HI.X.SX32 R0, R0, R12, 0x1, P0 ;  /* 0x0000000c00007211 */ /* 0x000fe400000f0eff */
[----:B------:R-:W-:-:S04]  /*a2a0*/  LEA R2, P0, R3, c[0x0][0x200], 0x2 ;  /* 0x0000800003027a11 */ /* 0x000fc800078010ff */
[----:B------:R-:W-:Y:S01]  /*a2b0*/  LEA.HI.X R3, R3, c[0x0][0x204], R0, 0x2, P0 ;  /* 0x0000810003037a11 */ /* 0x000fe200000f1400 */
[----:B------:R-:W-:-:S05]  /*a2c0*/  IMAD.MOV.U32 R0, RZ, RZ, 0x7f800000 ;  /* 0x7f800000ff007424 */ /* 0x000fca00078e00ff */
[----:B------:R-:W-:Y:S01]  /*a2d0*/  STG.E [R2.64], R0 ;  /* 0x0000000002007986 */ /* 0x000fe2000c10190a */
[----:B------:R-:W-:Y:S05]  /*a2e0*/  EXIT ;  /* 0x000000000000794d */ /* 0x000fea0003800000 */
.L_x_8:
[----:B------:R-:W-:-:S00]  /*a2f0*/  BRA `(.L_x_8) ;  /* 0xfffffff000007947 */ /* 0x000fc0000383ffff */
[----:B------:R-:W-:-:S00]  /*a300*/  NOP ;  /* 0x0000000000007918 */ /* 0x000fc00000000000 */
[----:B------:R-:W-:-:S00]  /*a310*/  NOP ;  /* 0x0000000000007918 */ /* 0x000fc00000000000 */
[----:B------:R-:W-:-:S00]  /*a320*/  NOP ;  /* 0x0000000000007918 */ /* 0x000fc00000000000 */
[----:B------:R-:W-:-:S00]  /*a330*/  NOP ;  /* 0x0000000000007918 */ /* 0x000fc00000000000 */
[----:B------:R-:W-:-:S00]  /*a340*/  NOP ;  /* 0x0000000000007918 */ /* 0x000fc00000000000 */
[----:B------:R-:W-:-:S00]  /*a350*/  NOP ;  /* 0x0000000000007918 */ /* 0x000fc00000000000 */
[----:B------:R-:W-:-:S00]  /*a360*/  NOP ;  /* 0x0000000000007918 */ /* 0x000fc00000000000 */
[----:B------:R-:W-:-:S00]  /*a370*/  NOP ;  /* 0x0000000000007918 */ /* 0x000fc00000000000 */
.L_x_608:


//--------------------- .text._ZN5flash16flash_fwd_kernelI23Flash_fwd_kernel_traitsILi32ELi128ELi128ELi4ELb0ELb0EN7cutlass6half_tE19Flash_kernel_traitsILi32ELi128ELi128ELi4ES3_EELb0ELb1ELb0ELb0ELb0ELb1ELb0ELb0EEEvNS_16Flash_fwd_paramsE --------------------------
	.section	.text._ZN5flash16flash_fwd_kernelI23Flash_fwd_kernel_traitsILi32ELi128ELi128ELi4ELb0ELb0EN7cutlass6half_tE19Flash_kernel_traitsILi32ELi128ELi128ELi4ES3_EELb0ELb1ELb0ELb0ELb0ELb1ELb0ELb0EEEvNS_16Flash_fwd_paramsE,"ax",@progbits
	.sectioninfo	@"SHI_REGISTERS=255"
	.align	128
        .global         _ZN5flash16flash_fwd_kernelI23Flash_fwd_kernel_traitsILi32ELi128ELi128ELi4ELb0ELb0EN7cutlass6half_tE19Flash_kernel_traitsILi32ELi128ELi128ELi4ES3_EELb0ELb1ELb0ELb0ELb0ELb1ELb0ELb0EEEvNS_16Flash_fwd_paramsE
        .type           _ZN5flash16flash_fwd_kernelI23Flash_fwd_kernel_traitsILi32ELi128ELi128ELi4ELb0ELb0EN7cutlass6half_tE19Flash_kernel_traitsILi32ELi128ELi128ELi4ES3_EELb0ELb1ELb0ELb0ELb0ELb1ELb0ELb0EEEvNS_16Flash_fwd_paramsE,@function
        .size           _ZN5flash16flash_fwd_kernelI23Flash_fwd_kernel_traitsILi32ELi128ELi128ELi4ELb0ELb0EN7cutlass6half_tE19Flash_kernel_traitsILi32ELi128ELi128ELi4ES3_EELb0ELb1ELb0ELb0ELb0ELb1ELb0ELb0EEEvNS_16Flash_fwd_paramsE,(.L_x_609 - _ZN5flash16flash_fwd_kernelI23Flash_fwd_kernel_traitsILi32ELi128ELi128ELi4ELb0ELb0EN7cutlass6half_tE19Flash_kernel_traitsILi32ELi128ELi128ELi4ES3_EELb0ELb1ELb0ELb0ELb0ELb1ELb0ELb0EEEvNS_16Flash_fwd_paramsE)
        .other          _ZN5flash16flash_fwd_kernelI23Flash_fwd_kernel_traitsILi32ELi128ELi128ELi4ELb0ELb0EN7cutlass6half_tE19Flash_kernel_traitsILi32ELi128ELi128ELi4ES3_EELb0ELb1ELb0ELb0ELb0ELb1ELb0ELb0EEEvNS_16Flash_fwd_paramsE,@"STO_CUDA_ENTRY STV_DEFAULT"
_ZN5flash16flash_fwd_kernelI23Flash_fwd_kernel_traitsILi32ELi128ELi128ELi4ELb0ELb0EN7cutlass6half_tE19Flash_kernel_traitsILi32ELi128ELi128ELi4ES3_EELb0ELb1ELb0ELb0ELb0ELb1ELb0ELb0EEEvNS_16Flash_fwd_paramsE:
.text._ZN5flash16flash_fwd_kernelI23Flash_fwd_kernel_traitsILi32ELi128ELi128ELi4ELb0ELb0EN7cutlass6half_tE19Flash_kernel_traitsILi32ELi128ELi128ELi4ES3_EELb0ELb1ELb0ELb0ELb0ELb1ELb0ELb0EEEvNS_16Flash_fwd_paramsE:
[----:B------:R-:W-:Y:S02]  /*0000*/  MOV R1, c[0x0][0x28] ;  /* 0x00000a0000017a02 */ /* 0x000fe40000000f00 */
[----:B------:R-:W1:Y:S01]  /*0010*/  S2R R13, SR_CTAID.Y ;  /* 0x00000000000d7919 */ /* 0x000e620000002600 */
[----:B------:R-:W2:Y:S01]  /*0020*/  LDC.U8 R0, c[0x0][0x312] ;  /* 0x0000c480ff007b82 */ /* 0x000ea20000000000 */
[----:B------:R-:W-:Y:S01]  /*0030*/  ISETP.NE.U32.AND P2, PT, RZ, c[0x0][0x240], PT ;  /* 0x00009000ff007a0c */ /* 0x000fe20003f45070 */
[----:B------:R-:W-:Y:S01]  /*0040*/  IMAD.MOV.U32 R6, RZ, RZ, 0x4 ;  /* 0x00000004ff067424 */ /* 0x000fe200078e00ff */
[----:B------:R-:W-:Y:S01]  /*0050*/  ULDC.64 UR6, c[0x0][0x118] ;  /* 0x0000460000067ab9 */ /* 0x000fe20000000a00 */
[----:B------:R-:W-:Y:S01]  /*0060*/  IMAD.MOV.U32 R9, RZ, RZ, -0x1 ;  /* 0xffffffffff097424 */ /* 0x000fe200078e00ff */
[----:B------:R-:W-:Y:S02]  /*0070*/  ISETP.NE.AND.EX P2, PT, RZ, c[0x0][0x244], PT, P2 ;  /* 0x00009100ff007a0c */ /* 0x000fe40003f45320 */
[----:B------:R-:W-:Y:S02]  /*0080*/  ISETP.EQ.U32.AND P1, PT, RZ, c[0x0][0x248], PT ;  /* 0x00009200ff007a0c */ /* 0x000fe40003f22070 */
[----:B------:R-:W-:Y:S01]  /*0090*/  ISETP.NE.U32.AND P0, PT, RZ, c[0x0][0x250], PT ;  /* 0x00009400ff007a0c */ /* 0x000fe20003f05070 */
[----:B------:R-:W-:Y:S01]  /*00a0*/  IMAD.MOV.U32 R8, RZ, RZ, -0x1 ;  /* 0xffffffffff087424 */ /* 0x000fe200078e00ff */
[----:B------:R-:W-:-:S02]  /*00b0*/  IADD3 R1, R1, -0x50, RZ ;  /* 0xffffffb001017810 */ /* 0x000fc40007ffe0ff */
[----:B------:R-:W-:Y:S01]  /*00c0*/  ISETP.NE.AND.EX P0, PT, RZ, c[0x0][0x254], PT, P0 ;  /* 0x00009500ff007a0c */ /* 0x000fe20003f05300 */
[----:B-1----:R-:W-:Y:S01]  /*00d0*/  IMAD.WIDE R2, R13, R6, c[0x0][0x240] ;  /* 0x000090000d027625 */ /* 0x002fe200078e0206 */
[----:B--2---:R-:W-:-:S04]  /*00e0*/  ISETP.NE.AND P3, PT, R0, RZ, PT ;  /* 0x000000ff0000720c */ /* 0x004fc80003f65270 */
[----:B------:R1:W2:Y:S01]  /*00f0*/  @P2 LDG.E R9, [R2.64] ;  /* 0x0000000602092981 */ /* 0x0002a2000c1e1900 */
[----:B------:R-:W-:Y:S01]  /*0100*/  ISETP.EQ.OR.EX P1, PT, RZ, c[0x0][0x24c], !P3, P1 ;  /* 0x00009300ff007a0c */ /* 0x000fe20005f22710 */
[----:B------:R-:W-:Y:S02]  /*0110*/  IMAD.WIDE R4, R13, R6, c[0x0][0x248] ;  /* 0x000092000d047625 */ /* 0x000fe400078e0206 */
[----:B------:R1:W3:Y:S10]  /*0120*/  @P2 LDG.E R0, [R2.64+0x4] ;  /* 0x0000040602002981 */ /* 0x0002f4000c1e1900 */
[----:B------:R4:W5:Y:S01]  /*0130*/  @!P1 LDG.E R8, [R4.64] ;  /* 0x0000000604089981 */ /* 0x000962000c1e1900 */
[----:B------:R-:W-:-:S03]  /*0140*/  IMAD.MOV.U32 R7, RZ, RZ, RZ ;  /* 0x000000ffff077224 */ /* 0x000fc600078e00ff */
[----:B------:R-:W2:Y:S04]  /*0150*/  S2R R16, SR_CTAID.X ;  /* 0x0000000000107919 */ /* 0x000ea80000002500 */
[----:B------:R-:W2:Y:S01]  /*0160*/  S2R R14, SR_CTAID.Z ;  /* 0x00000000000e7919 */ /* 0x000ea20000002700 */
[----:B-1----:R-:W-:-:S05]  /*0170*/  @P0 IMAD.WIDE R2, R13, R6, c[0x0][0x250] ;  /* 0x000094000d020625 */ /* 0x002fca00078e0206 */
[----:B------:R4:W5:Y:S01]  /*0180*/  @P0 LDG.E R7, [R2.64] ;  /* 0x0000000602070981 */ /* 0x000962000c1e1900 */
[----:B------:R-:W-:-:S04]  /*0190*/  ISETP.NE.U32.AND P0, PT, RZ, c[0x0][0x248], PT ;  /* 0x00009200ff007a0c */ /* 0x000fc80003f05070 */
[----:B------:R-:W-:Y:S01]  /*01a0*/  ISETP.NE.AND.EX P0, PT, RZ, c[0x0][0x24c], PT, P0 ;  /* 0x00009300ff007a0c */ /* 0x000fe20003f05300 */
[----:B--2---:R4:W-:Y:S01]  /*01b0*/  STL [R1+0x8], R9 ;  /* 0x0000080901007387 */ /* 0x0049e20000100800 */
[----:B---3--:R-:W-:Y:S02]  /*01c0*/  @P2 IMAD.IADD R64, R0, 0x1, -R9 ;  /* 0x0000000100402824 */ /* 0x008fe400078e0a09 */
[----:B------:R-:W-:-:S09]  /*01d0*/  @!P2 IMAD.MOV.U32 R64, RZ, RZ, c[0x0][0x214] ;  /* 0x00008500ff40a624 */ /* 0x000fd200078e00ff */
[----:B------:R-:W-:Y:S05]  /*01e0*/  @!P0 BRA `(.L_x_9) ;  /* 0x0000004000008947 */ /* 0x000fea0003800000 */
[----:B------:R-:W2:Y:S02]  /*01f0*/  @P3 LDG.E R0, [R4.64+0x4] ;  /* 0x0000040604003981 */ /* 0x000ea4000c1e1900 */
[----:B--2--5:R-:W-:-:S06]  /*0200*/  @P3 IADD3 R0, R0, -R8, RZ ;  /* 0x8000000800003210 */ /* 0x024fcc0007ffe0ff */
[----:B------:R1:W5:Y:S01]  /*0210*/  @!P3 LDG.E R0, [R4.64] ;  /* 0x000000060400b981 */ /* 0x000362000c1e1900 */
[----:B------:R-:W-:Y:S05]  /*0220*/  BRA `(.L_x_10) ;  /* 0x0000001000007947 */ /* 0x000fea0003800000 */
.L_x_9:
[----:B------:R-:W-:Y:S02]  /*0230*/  MOV R0, c[0x0][0x218] ;  /* 0x0000860000007a02 */ /* 0x000fe40000000f00 */
.L_x_10:
[----:B------:R-:W-:-:S04]  /*0240*/  ISETP.NE.U32.AND P2, PT, RZ, c[0x0][0x258], PT ;  /* 0x00009600ff007a0c */ /* 0x000fc80003f45070 */
[----:B------:R-:W-:-:S13]  /*0250*/  ISETP.NE.AND.EX P2, PT, RZ, c[0x0][0x25c], PT, P2 ;  /* 0x00009700ff007a0c */ /* 0x000fda0003f45320 */
[----:B----4-:R-:W-:-:S06]  /*0260*/  @P2 IMAD.WIDE R2, R13, R6, c[0x0][0x258] ;  /* 0x000096000d022625 */ /* 0x010fcc00078e0206 */
[----:B------:R-:W2:Y:S01]  /*0270*/  @P2 LDG.E R3, [R2.64] ;  /* 0x0000000602032981 */ /* 0x000ea2000c1e1900 */
[----:B------:R-:W-:Y:S01]  /*0280*/  IMAD.SHL.U32 R116, R16, 0x80, RZ ;  /* 0x0000008010747824 */ /* 0x000fe200078e00ff */
[----:B------:R-:W-:-:S04]  /*0290*/  @!P2 ISETP.NE.U32.AND P1, PT, RZ, c[0x0][0x268], PT ;  /* 0x00009a00ff00aa0c */ /* 0x000fc80003f25070 */
[----:B------:R-:W-:Y:S02]  /*02a0*/  ISETP.GT.AND P0, PT, R64, R116, PT ;  /* 0x000000744000720c */ /* 0x000fe40003f04270 */
[----:B------:R-:W-:-:S04]  /*02b0*/  @!P2 ISETP.NE.AND.EX P1, PT, RZ, c[0x0][0x26c], PT, P1 ;  /* 0x00009b00ff00aa0c */ /* 0x000fc80003f25310 */
[----:B------:R-:W-:Y:S01]  /*02c0*/  @!P2 SEL R2, RZ, c[0x0][0x21c], !P1 ;  /* 0x00008700ff02aa07 */ /* 0x000fe20004800000 */
[----:B--2--5:R-:W-:-:S03]  /*02d0*/  @P2 IMAD.IADD R45, R3, 0x1, -R7 ;  /* 0x00000001032d2824 */ /* 0x024fc600078e0a07 */
[----:B------:R-:W-:-:S03]  /*02e0*/  @!P2 IADD3 R45, R2, R0, -R7 ;  /* 0x00000000022da210 */ /* 0x000fc60007ffe807 */
[----:B------:R-:W-:Y:S05]  /*02f0*/  @!P0 EXIT ;  /* 0x000000000000894d */ /* 0x000fea0003800000 */
[----:B------:R-:W-:Y:S01]  /*0300*/  IADD3 R0, -R64, 0xff, R116 ;  /* 0x000000ff40007810 */ /* 0x000fe20007ffe174 */
[----:B------:R-:W2:Y:S01]  /*0310*/  S2R R67, SR_TID.X ;  /* 0x0000000000437919 */ /* 0x000ea20000002100 */
[----:B------:R-:W-:Y:S02]  /*0320*/  IADD3 R2, R45, 0x7f, RZ ;  /* 0x0000007f2d027810 */ /* 0x000fe40007ffe0ff */
[----:B------:R-:W-:Y:S02]  /*0330*/  IADD3 R0, R0, c[0x0][0x2e8], R45 ;  /* 0x0000ba0000007a10 */ /* 0x000fe40007ffe02d */
[----:B------:R-:W-:Y:S02]  /*0340*/  SHF.R.S32.HI R3, RZ, 0x1f, R2 ;  /* 0x0000001fff037819 */ /* 0x000fe40000011402 */
[----:B-1----:R-:W-:Y:S02]  /*0350*/  SHF.R.S32.HI R4, RZ, 0x1f, R0 ;  /* 0x0000001fff047819 */ /* 0x002fe40000011400 */
[----:B------:R-:W-:-:S02]  /*0360*/  LEA.HI R2, R3, R2, RZ, 0x7 ;  /* 0x0000000203027211 */ /* 0x000fc400078f38ff */
[----:B------:R-:W-:Y:S02]  /*0370*/  LEA.HI R0, R4, R0, RZ, 0x7 ;  /* 0x0000000004007211 */ /* 0x000fe400078f38ff */
[----:B------:R-:W-:Y:S02]  /*0380*/  SHF.R.S32.HI R2, RZ, 0x7, R2 ;  /* 0x00000007ff027819 */ /* 0x000fe40000011402 */
[----:B------:R-:W-:-:S04]  /*0390*/  SHF.R.S32.HI R0, RZ, 0x7, R0 ;  /* 0x00000007ff007819 */ /* 0x000fc80000011400 */
[----:B------:R-:W-:-:S04]  /*03a0*/  IMNMX R219, R2, R0, PT ;  /* 0x0000000002db7217 */ /* 0x000fc80003800200 */
[----:B------:R-:W-:Y:S01]  /*03b0*/  ISETP.GE.AND P0, PT, R219, 0x1, PT ;  /* 0x00000001db00780c */ /* 0x000fe20003f06270 */
[----:B------:R1:W-:-:S12]  /*03c0*/  STL [R1+0x1c], R219 ;  /* 0x00001cdb01007387 */ /* 0x0003d80000100800 */
[----:B------:R-:W-:Y:S05]  /*03d0*/  @!P0 BRA `(.L_x_11) ;  /* 0x0000f99000008947 */ /* 0x000fea0003800000 */
[----:B--2---:R-:W-:Y:S02]  /*03e0*/  ISETP.NE.AND P1, PT, R9, -0x1, PT ;  /* 0xffffffff0900780c */ /* 0x004fe40003f25270 */
[----:B------:R-:W-:-:S11]  /*03f0*/  ISETP.NE.AND P0, PT, R8, -0x1, PT ;  /* 0xffffffff0800780c */ /* 0x000fd60003f05270 */
[----:B------:R-:W-:Y:S01]  /*0400*/  @!P1 SHF.R.S32.HI R4, RZ, 0x1f, R13 ;  /* 0x0000001fff049819 */ /* 0x000fe2000001140d */
[----:B------:R-:W-:Y:S01]  /*0410*/  @P1 IMAD.WIDE.U32 R2, R9, c[0x0][0x190], RZ ;  /* 0x0000640009021a25 */ /* 0x000fe200078e00ff */
[----:B------:R-:W-:-:S03]  /*0420*/  @P0 IADD3 R0, R7, R8, RZ ;  /* 0x0000000807000210 */ /* 0x000fc60007ffe0ff */
[----:B------:R-:W-:Y:S01]  /*0430*/  @!P1 IMAD R6, R4, c[0x0][0x178], RZ ;  /* 0x00005e0004069a24 */ /* 0x000fe200078e02ff */
[----:B------:R-:W-:Y:S01]  /*0440*/  @P1 MOV R10, R2 ;  /* 0x00000002000a1202 */ /* 0x000fe20000000f00 */
[----:B------:R-:W-:Y:S02]  /*0450*/  @P1 IMAD R11, R9, c[0x0][0x194], R3 ;  /* 0x00006500090b1a24 */ /* 0x000fe400078e0203 */
[----:B------:R-:W-:-:S04]  /*0460*/  @P0 IMAD.WIDE.U32 R2, R0, c[0x0][0x198], RZ ;  /* 0x0000660000020a25 */ /* 0x000fc800078e00ff */
[----:B------:R-:W-:Y:S01]  /*0470*/  @!P1 IMAD.WIDE.U32 R4, R13, c[0x0][0x178], RZ ;  /* 0x00005e000d049a25 */ /* 0x000fe200078e00ff */
[----:B------:R-:W-:-:S03]  /*0480*/  @P0 MOV R18, R2 ;  /* 0x0000000200120202 */ /* 0x000fc60000000f00 */
[----:B------:R-:W-:Y:S01]  /*0490*/  @!P1 IMAD R6, R13, c[0x0][0x17c], R6 ;  /* 0x00005f000d069a24 */ /* 0x000fe200078e0206 */
[----:B------:R-:W-:Y:S01]  /*04a0*/  @!P1 MOV R10, R4 ;  /* 0x00000004000a9202 */ /* 0x000fe20000000f00 */
[----:B------:R-:W-:-:S03]  /*04b0*/  @P0 IMAD R12, R0, c[0x0][0x19c], R3 ;  /* 0x00006700000c0a24 */ /* 0x000fc600078e0203 */
[----:B------:R-:W-:Y:S01]  /*04c0*/  @!P1 IADD3 R11, R5, R6, RZ ;  /* 0x00000006050b9210 */ /* 0x000fe20007ffe0ff */
[----:B------:R-:W-:Y:S05]  /*04d0*/  @P0 BRA `(.L_x_12) ;  /* 0x000000b000000947 */ /* 0x000fea0003800000 */
[----:B------:R-:W-:Y:S01]  /*04e0*/  SHF.R.S32.HI R0, RZ, 0x1f, R7 ;  /* 0x0000001fff007819 */ /* 0x000fe20000011407 */
[----:B------:R-:W-:Y:S01]  /*04f0*/  IMAD.WIDE.U32 R2, R7, c[0x0][0x198], RZ ;  /* 0x0000660007027a25 */ /* 0x000fe200078e00ff */
[----:B------:R-:W-:-:S03]  /*0500*/  SHF.R.S32.HI R4, RZ, 0x1f, R13 ;  /* 0x0000001fff047819 */ /* 0x000fc6000001140d */
[----:B------:R-:W-:Y:S02]  /*0510*/  IMAD R0, R0, c[0x0][0x198], RZ ;  /* 0x0000660000007a24 */ /* 0x000fe400078e02ff */
[----:B------:R-:W-:Y:S02]  /*0520*/  IMAD R4, R4, c[0x0][0x180], RZ ;  /* 0x0000600004047a24 */ /* 0x000fe400078e02ff */
[----:B------:R-:W-:-:S05]  /*0530*/  IMAD R0, R7, c[0x0][0x19c], R0 ;  /* 0x0000670007007a24 */ /* 0x000fca00078e0200 */
[----:B------:R-:W-:Y:S01]  /*0540*/  IADD3 R3, R3, R0, RZ ;  /* 0x0000000003037210 */ /* 0x000fe20007ffe0ff */
[----:B------:R-:W-:-:S04]  /*0550*/  IMAD R0, R13, c[0x0][0x184], R4 ;  /* 0x000061000d007a24 */ /* 0x000fc800078e0204 */
[----:B------:R-:W-:-:S05]  /*0560*/  IMAD.WIDE.U32 R2, R13, c[0x0][0x180], R2 ;  /* 0x000060000d027a25 */ /* 0x000fca00078e0002 */
[----:B------:R-:W-:Y:S02]  /*0570*/  IADD3 R12, R3, R0, RZ ;  /* 0x00000000030c7210 */ /* 0x000fe40007ffe0ff */
[----:B------:R-:W-:Y:S02]  /*0580*/  MOV R18, R2 ;  /* 0x0000000200127202 */ /* 0x000fe40000000f00 */
.L_x_12:
[----:B------:R-:W-:Y:S02]  /*0590*/  IABS R4, c[0x0][0x1c8] ;  /* 0x0000720000047a13 */ /* 0x000fe40000000000 */
[----:B------:R-:W-:Y:S02]  /*05a0*/  IABS R5, R14 ;  /* 0x0000000e00057213 */ /* 0x000fe40000000000 */
[----:B------:R-:W2:Y:S01]  /*05b0*/  I2F.RP R2, R4 ;  /* 0x0000000400027306 */ /* 0x000ea20000209400 */
[----:B------:R-:W-:-:S07]  /*05c0*/  SHF.R.S32.HI R9, RZ, 0x1f, R14 ;  /* 0x0000001fff097819 */ /* 0x000fce000001140e */
[----:B--2---:R-:W2:Y:S02]  /*05d0*/  MUFU.RCP R2, R2 ;  /* 0x0000000200027308 */ /* 0x004ea40000001000 */
[----:B--2---:R-:W-:-:S06]  /*05e0*/  IADD3 R2, R2, 0xffffffe, RZ ;  /* 0x0ffffffe02027810 */ /* 0x004fcc0007ffe0ff */
[----:B------:R-:W2:Y:S02]  /*05f0*/  F2I.FTZ.U32.TRUNC.NTZ R3, R2 ;  /* 0x0000000200037305 */ /* 0x000ea4000021f000 */
[----:B--2---:R-:W-:Y:S02]  /*0600*/  IMAD.MOV R0, RZ, RZ, -R3 ;  /* 0x000000ffff007224 */ /* 0x004fe400078e0a03 */
[----:B------:R-:W-:Y:S02]  /*0610*/  IMAD.MOV.U32 R2, RZ, RZ, RZ ;  /* 0x000000ffff027224 */ /* 0x000fe400078e00ff */
[----:B------:R-:W-:-:S04]  /*0620*/  IMAD R0, R0, R4, RZ ;  /* 0x0000000400007224 */ /* 0x000fc800078e02ff */
[----:B------:R-:W-:-:S04]  /*0630*/  IMAD.HI.U32 R0, R3, R0, R2 ;  /* 0x0000000003007227 */ /* 0x000fc800078e0002 */
[----:B------:R-:W-:-:S04]  /*0640*/  IMAD.MOV.U32 R3, RZ, RZ, R5 ;  /* 0x000000ffff037224 */ /* 0x000fc800078e0005 */
[----:B------:R-:W-:-:S05]  /*0650*/  IMAD.HI.U32 R0, R0, R3, RZ ;  /* 0x0000000300007227 */ /* 0x000fca00078e00ff */
[----:B------:R-:W-:-:S05]  /*0660*/  IADD3 R2, -R0, RZ, RZ ;  /* 0x000000ff00027210 */ /* 0x000fca0007ffe1ff */
[----:B------:R-:W-:-:S05]  /*0670*/  IMAD R2, R4, R2, R3 ;  /* 0x0000000204027224 */ /* 0x000fca00078e0203 */
[----:B------:R-:W-:-:S13]  /*0680*/  ISETP.GT.U32.AND P2, PT, R4, R2, PT ;  /* 0x000000020400720c */ /* 0x000fda0003f44070 */
[----:B------:R-:W-:Y:S01]  /*0690*/  @!P2 IMAD.IADD R2, R2, 0x1, -R4 ;  /* 0x000000010202a824 */ /* 0x000fe200078e0a04 */
[----:B------:R-:W-:Y:S02]  /*06a0*/  @!P2 IADD3 R0, R0, 0x1, RZ ;  /* 0x000000010000a810 */ /* 0x000fe40007ffe0ff */
[----:B------:R-:W-:Y:S02]  /*06b0*/  ISETP.NE.AND P2, PT, RZ, c[0x0][0x1c8], PT ;  /* 0x00007200ff007a0c */ /* 0x000fe40003f45270 */
[----:B------:R-:W-:Y:S01]  /*06c0*/  ISETP.GE.U32.AND P3, PT, R2, R4, PT ;  /* 0x000000040200720c */ /* 0x000fe20003f66070 */
[----:B------:R-:W-:Y:S01]  /*06d0*/  @P0 IMAD.IADD R4, R7, 0x1, R8 ;  /* 0x0000000107040824 */ /* 0x000fe200078e0208 */
[----:B------:R-:W-:-:S04]  /*06e0*/  LOP3.LUT R2, R14, c[0x0][0x1c8], RZ, 0x3c, !PT ;  /* 0x000072000e027a12 */ /* 0x000fc800078e3cff */
[----:B------:R-:W-:Y:S01]  /*06f0*/  ISETP.GE.AND P1, PT, R2, RZ, PT ;  /* 0x000000ff0200720c */ /* 0x000fe20003f26270 */
[----:B------:R-:W-:-:S04]  /*0700*/  @P0 IMAD.WIDE.U32 R2, R4, c[0x0][0x1a0], RZ ;  /* 0x0000680004020a25 */ /* 0x000fc800078e00ff */
[----:B------:R-:W-:Y:S01]  /*0710*/  @P0 IMAD R23, R4, c[0x0][0x1a4], R3 ;  /* 0x0000690004170a24 */ /* 0x000fe200078e0203 */
[----:B------:R-:W-:Y:S02]  /*0720*/  @P0 MOV R22, R2 ;  /* 0x0000000200160202 */ /* 0x000fe40000000f00 */
[----:B------:R-:W-:-:S04]  /*0730*/  @P3 IADD3 R0, R0, 0x1, RZ ;  /* 0x0000000100003810 */ /* 0x000fc80007ffe0ff */
[----:B------:R-:W-:-:S05]  /*0740*/  MOV R20, R0 ;  /* 0x0000000000147202 */ /* 0x000fca0000000f00 */
[----:B------:R-:W-:Y:S01]  /*0750*/  @!P1 IMAD.MOV R20, RZ, RZ, -R20 ;  /* 0x000000ffff149224 */ /* 0x000fe200078e0a14 */
[----:B------:R-:W-:Y:S01]  /*0760*/  @!P2 LOP3.LUT R20, RZ, c[0x0][0x1c8], RZ, 0x33, !PT ;  /* 0x00007200ff14aa12 */ /* 0x000fe200078e33ff */
        /* <DEDUP_REMOVED lines=12> */
.L_x_13:
[----:B------:R-:W-:Y:S01]  /*0830*/  SHF.R.S32.HI R28, RZ, 0x1f, R67 ;  /* 0x0000001fff1c7819 */ /* 0x000fe20000011443 */
[----:B------:R-:W-:Y:S01]  /*0840*/  IMAD.MOV.U32 R206, RZ, RZ, c[0x0][0x198] ;  /* 0x00006600ffce7624 */ /* 0x000fe200078e00ff */
[----:B------:R-:W-:Y:S01]  /*0850*/  IADD3 R118, R219, -0x1, RZ ;  /* 0xffffffffdb767810 */ /* 0x000fe20007ffe0ff */
[----:B------:R-:W-:Y:S01]  /*0860*/  IMAD.MOV.U32 R0, RZ, RZ, 0x7 ;  /* 0x00000007ff007424 */ /* 0x000fe200078e00ff */
[CC--:B------:R-:W-:Y:S01]  /*0870*/  LEA.HI R6, R28.reuse, R67.reuse, RZ, 0x2 ;  /* 0x000000431c067211 */ /* 0x0c0fe200078f10ff */
[----:B------:R-:W-:Y:S01]  /*0880*/  IMAD.MOV.U32 R29, RZ, RZ, c[0x0][0x1a0] ;  /* 0x00006800ff1d7624 */ /* 0x000fe200078e00ff */
[-C--:B------:R-:W-:Y:S01]  /*0890*/  LEA.HI R27, R28, R67.reuse, RZ, 0x3 ;  /* 0x000000431c1b7211 */ /* 0x080fe200078f18ff */
[C---:B------:R-:W-:Y:S01]  /*08a0*/  IMAD.SHL.U32 R205, R206.reuse, 0x80, RZ ;  /* 0x00000080cecd7824 */ /* 0x040fe200078e00ff */
[----:B------:R-:W-:Y:S01]  /*08b0*/  SHF.L.U64.HI R2, R206, R0, c[0x0][0x19c] ;  /* 0x00006700ce027619 */ /* 0x000fe20000010200 */
[C---:B------:R-:W-:Y:S01]  /*08c0*/  IMAD.SHL.U32 R30, R29.reuse, 0x80, RZ ;  /* 0x000000801d1e7824 */ /* 0x040fe200078e00ff */
[----:B------:R-:W-:Y:S01]  /*08d0*/  LOP3.LUT R3, R6, 0xfffffffc, RZ, 0xc0, !PT ;  /* 0xfffffffc06037812 */ /* 0x000fe200078ec0ff */
[----:B------:R-:W-:Y:S01]  /*08e0*/  IMAD.IADD R13, R64, 0x1, -R116 ;  /* 0x00000001400d7824 */ /* 0x000fe200078e0a74 */
[----:B------:R-:W-:Y:S01]  /*08f0*/  SHF.R.S32.HI R25, RZ, 0x3, R27 ;  /* 0x00000003ff197819 */ /* 0x000fe2000001141b */
[----:B------:R-:W-:Y:S01]  /*0900*/  IMAD R4, R2, R118, RZ ;  /* 0x0000007602047224 */ /* 0x000fe200078e02ff */
[----:B------:R-:W-:Y:S01]  /*0910*/  SHF.L.U64.HI R7, R29, R0, c[0x0][0x1a4] ;  /* 0x000069001d077619 */ /* 0x000fe20000010200 */
[----:B------:R-:W-:Y:S01]  /*0920*/  IMAD.IADD R2, R67, 0x1, -R3 ;  /* 0x0000000143027824 */ /* 0x000fe200078e0a03 */
[----:B------:R-:W-:Y:S01]  /*0930*/  SHF.R.S32.HI R0, RZ, 0x1f, R118 ;  /* 0x0000001fff007819 */ /* 0x000fe20000011476 */
[----:B------:R-:W-:Y:S01]  /*0940*/  IMAD.SHL.U32 R5, R25, 0x40, RZ ;  /* 0x0000004019057824 */ /* 0x000fe200078e00ff */
[----:B------:R-:W-:Y:S01]  /*0950*/  SHF.R.S32.HI R250, RZ, 0x2, R6 ;  /* 0x00000002fffa7819 */ /* 0x000fe20000011406 */
[----:B------:R-:W-:Y:S01]  /*0960*/  IMAD R3, R7, R118, RZ ;  /* 0x0000007607037224 */ /* 0x000fe200078e02ff */
[----:B------:R-:W-:Y:S01]  /*0970*/  LEA.HI R66, R28, R67, RZ, 0x5 ;  /* 0x000000431c427211 */ /* 0x000fe200078f28ff */
[----:B------:R-:W-:Y:S01]  /*0980*/  IMAD.SHL.U32 R36, R2, 0x8, RZ ;  /* 0x0000000802247824 */ /* 0x000fe200078e00ff */
[----:B------:R-:W-:Y:S01]  /*0990*/  LOP3.LUT R2, R5, 0xc0, RZ, 0xc0, !PT ;  /* 0x000000c005027812 */ /* 0x000fe200078ec0ff */
[----:B------:R-:W-:Y:S01]  /*09a0*/  IMAD R24, R0, R205, R4 ;  /* 0x000000cd00187224 */ /* 0x000fe200078e0204 */
[----:B------:R-:W-:Y:S01]  /*09b0*/  IADD3 R34, R250, 0x20, RZ ;  /* 0x00000020fa227810 */ /* 0x000fe20007ffe0ff */
[----:B------:R-:W-:Y:S01]  /*09c0*/  IMAD R26, R0, R30, R3 ;  /* 0x0000001e001a7224 */ /* 0x000fe200078e0203 */
[----:B------:R-:W-:Y:S01]  /*09d0*/  LOP3.LUT R3, R2, 0x18, R36, 0xf8, !PT ;  /* 0x0000001802037812 */ /* 0x000fe200078ef824 */
[----:B------:R-:W-:Y:S01]  /*09e0*/  IMAD R9, R9, c[0x0][0x1a8], RZ ;  /* 0x00006a0009097a24 */ /* 0x000fe200078e02ff */
[----:B------:R-:W-:Y:S01]  /*09f0*/  SHF.R.U32.HI R0, RZ, 0x3, R2 ;  /* 0x00000003ff007819 */ /* 0x000fe20000011602 */
[----:B------:R-:W-:Y:S01]  /*0a00*/  IMAD.MOV.U32 R218, RZ, RZ, c[0x0][0x19c] ;  /* 0x00006700ffda7624 */ /* 0x000fe200078e00ff */
[----:B------:R-:W-:Y:S01]  /*0a10*/  IADD3 R33, R250, 0x40, RZ ;  /* 0x00000040fa217810 */ /* 0x000fe20007ffe0ff */
[----:B------:R-:W-:Y:S01]  /*0a20*/  IMAD R9, R14, c[0x0][0x1ac], R9 ;  /* 0x00006b000e097a24 */ /* 0x000fe200078e0209 */
[----:B------:R-:W-:-:S02]  /*0a30*/  LOP3.LUT R8, R3, R0, RZ, 0x3c, !PT ;  /* 0x0000000003087212 */ /* 0x000fc400078e3cff */
[----:B------:R-:W-:Y:S02]  /*0a40*/  LEA.HI R0, R6, R250, RZ, 0x1 ;  /* 0x000000fa06007211 */ /* 0x000fe400078f08ff */
[----:B------:R-:W-:Y:S02]  /*0a50*/  SHF.R.S32.HI R251, RZ, 0x1f, R250 ;  /* 0x0000001ffffb7819 */ /* 0x000fe400000114fa */
[----:B------:R-:W-:Y:S02]  /*0a60*/  LOP3.LUT R0, R0, 0x7fffffe, RZ, 0xc0, !PT ;  /* 0x07fffffe00007812 */ /* 0x000fe400078ec0ff */
[----:B------:R-:W-:Y:S01]  /*0a70*/  SHF.R.S32.HI R37, RZ, 0x1f, R36 ;  /* 0x0000001fff257819 */ /* 0x000fe20000011424 */
[----:B------:R-:W-:Y:S01]  /*0a80*/  IMAD R7, R251, c[0x0][0x198], RZ ;  /* 0x00006600fb077a24 */ /* 0x000fe200078e02ff */
[-C--:B------:R-:W-:Y:S01]  /*0a90*/  ISETP.GE.AND P3, PT, R34, R13.reuse, PT ;  /* 0x0000000d2200720c */ /* 0x080fe20003f66270 */
[C---:B------:R-:W-:Y:S01]  /*0aa0*/  IMAD.IADD R0, R250.reuse, 0x1, -R0 ;  /* 0x00000001fa007824 */ /* 0x040fe200078e0a00 */
[----:B------:R-:W-:Y:S01]  /*0ab0*/  ISETP.GE.AND P2, PT, R33, R13, PT ;  /* 0x0000000d2100720c */ /* 0x000fe20003f46270 */
[----:B------:R-:W-:Y:S01]  /*0ac0*/  IMAD.WIDE.U32 R4, R250, c[0x0][0x198], R36 ;  /* 0x00006600fa047a25 */ /* 0x000fe200078e0024 */
[----:B------:R-:W-:-:S02]  /*0ad0*/  SHF.R.S32.HI R65, RZ, 0x5, R66 ;  /* 0x00000005ff417819 */ /* 0x000fc40000011442 */
[-C--:B------:R-:W-:Y:S01]  /*0ae0*/  ISETP.GE.AND P4, PT, R250, R13.reuse, PT ;  /* 0x0000000dfa00720c */ /* 0x080fe20003f86270 */
[----:B------:R-:W-:Y:S01]  /*0af0*/  IMAD.WIDE R38, R16, 0x80, R250 ;  /* 0x0000008010267825 */ /* 0x000fe200078e02fa */
[----:B------:R-:W-:Y:S02]  /*0b00*/  IADD3 R2, P0, R36, R10, RZ ;  /* 0x0000000a24027210 */ /* 0x000fe40007f1e0ff */
[C---:B------:R-:W-:Y:S01]  /*0b10*/  IADD3 R31, R250.reuse, 0x60, RZ ;  /* 0x00000060fa1f7810 */ /* 0x040fe20007ffe0ff */
[----:B------:R-:W-:Y:S01]  /*0b20*/  IMAD R6, R65, 0x8, R0 ;  /* 0x0000000841067824 */ /* 0x000fe200078e0200 */
[----:B------:R-:W-:Y:S01]  /*0b30*/  STL.64 [R1], R38 ;  /* 0x0000002601007387 */ /* 0x000fe20000100a00 */
[----:B------:R-:W-:Y:S01]  /*0b40*/  IMAD.X R3, R37, 0x1, R11, P0 ;  /* 0x0000000125037824 */ /* 0x000fe200000e060b */
[----:B------:R-:W-:Y:S01]  /*0b50*/  ISETP.GE.AND P1, PT, R31, R13, PT ;  /* 0x0000000d1f00720c */ /* 0x000fe20003f26270 */
[----:B------:R-:W-:Y:S01]  /*0b60*/  IMAD R0, R250, c[0x0][0x19c], R7 ;  /* 0x00006700fa007a24 */ /* 0x000fe200078e0207 */
[----:B------:R-:W-:Y:S01]  /*0b70*/  IADD3 R18, P0, R18, R4, RZ ;  /* 0x0000000412127210 */ /* 0x000fe20007f1e0ff */
[----:B------:R-:W-:Y:S01]  /*0b80*/  IMAD.WIDE.U32 R2, R14, c[0x0][0x1a8], R2 ;  /* 0x00006a000e027a25 */ /* 0x000fe200078e0002 */
[----:B------:R2:W-:Y:S01]  /*0b90*/  STL [R1+0x20], R13 ;  /* 0x0000200d01007387 */ /* 0x0005e20000100800 */
[----:B------:R-:W-:-:S02]  /*0ba0*/  SHF.R.S32.HI R21, RZ, 0x1f, R20 ;  /* 0x0000001fff157819 */ /* 0x000fc40000011414 */
[----:B------:R-:W-:Y:S01]  /*0bb0*/  IMAD.U32 R217, R6, 0x20, R8 ;  /* 0x0000002006d97824 */ /* 0x000fe200078e0008 */
[----:B------:R-:W-:Y:S01]  /*0bc0*/  @!P3 IADD3 R6, P5, R38, 0x20, RZ ;  /* 0x000000202606b810 */ /* 0x000fe20007fbe0ff */
[----:B------:R-:W-:Y:S01]  /*0bd0*/  IMAD.IADD R3, R3, 0x1, R9 ;  /* 0x0000000103037824 */ /* 0x000fe200078e0209 */
[----:B------:R-:W-:Y:S01]  /*0be0*/  IADD3.X R19, R12, R5, R0, P0, !PT ;  /* 0x000000050c137210 */ /* 0x000fe200007fe400 */
[----:B------:R-:W-:Y:S01]  /*0bf0*/  @!P4 IMAD R0, R39, c[0x0][0x190], RZ ;  /* 0x000064002700ca24 */ /* 0x000fe200078e02ff */
[----:B------:R3:W-:Y:S01]  /*0c00*/  STL [R1+0x40], R34 ;  /* 0x0000402201007387 */ /* 0x0007e20000100800 */
[----:B------:R-:W-:Y:S02]  /*0c10*/  @!P3 IMAD.X R7, RZ, RZ, R39, P5 ;  /* 0x000000ffff07b224 */ /* 0x000fe400028e0627 */
[----:B------:R-:W-:Y:S01]  /*0c20*/  @!P3 IMAD.MOV.U32 R4, RZ, RZ, R2 ;  /* 0x000000ffff04b224 */ /* 0x000fe200078e0002 */
[----:B------:R4:W-:Y:S01]  /*0c30*/  STL [R1+0x44], R33 ;  /* 0x0000442101007387 */ /* 0x0009e20000100800 */
[----:B------:R-:W-:-:S02]  /*0c40*/  @!P3 IMAD.MOV.U32 R5, RZ, RZ, R3 ;  /* 0x000000ffff05b224 */ /* 0x000fc400078e0003 */
[--C-:B------:R-:W-:Y:S01]  /*0c50*/  @!P2 IMAD.MOV.U32 R8, RZ, RZ, R2.reuse ;  /* 0x000000ffff08a224 */ /* 0x100fe200078e0002 */
[----:B------:R-:W-:Y:S01]  /*0c60*/  STL.64 [R1+0x28], R36 ;  /* 0x0000282401007387 */ /* 0x000fe20000100a00 */
[--C-:B------:R-:W-:Y:S02]  /*0c70*/  @!P2 IMAD.MOV.U32 R9, RZ, RZ, R3.reuse ;  /* 0x000000ffff09a224 */ /* 0x100fe400078e0003 */
[----:B------:R-:W-:Y:S01]  /*0c80*/  @!P1 IMAD.MOV.U32 R16, RZ, RZ, R2 ;  /* 0x000000ffff109224 */ /* 0x000fe200078e0002 */
[----:B------:R-:W-:Y:S01]  /*0c90*/  STL [R1+0x48], R31 ;  /* 0x0000481f01007387 */ /* 0x000fe20000100800 */
[--C-:B------:R-:W-:Y:S02]  /*0ca0*/  @!P1 IMAD.MOV.U32 R17, RZ, RZ, R3.reuse ;  /* 0x000000ffff119224 */ /* 0x100fe400078e0003 */
[C---:B------:R-:W-:Y:S01]  /*0cb0*/  @!P4 IMAD R10, R38.reuse, c[0x0][0x194], R0 ;  /* 0x00006500260aca24 */ /* 0x040fe200078e0200 */
[C---:B--2---:R-:W-:Y:S01]  /*0cc0*/  @!P2 IADD3 R13, P0, R38.reuse, 0x40, RZ ;  /* 0x00000040260da810 */ /* 0x044fe20007f1e0ff */
[----:B------:R-:W-:-:S04]  /*0cd0*/  @!P4 IMAD.WIDE.U32 R2, R38, c[0x0][0x190], R2 ;  /* 0x000064002602ca25 */ /* 0x000fc800078e0002 */
[--C-:B------:R-:W-:Y:S01]  /*0ce0*/  @!P2 IMAD.X R11, RZ, RZ, R39.reuse, P0 ;  /* 0x000000ffff0ba224 */ /* 0x100fe200000e0627 */
[----:B------:R-:W-:Y:S01]  /*0cf0*/  @!P1 IADD3 R0, P0, R38, 0x60, RZ ;  /* 0x0000006026009810 */ /* 0x000fe20007f1e0ff */
[----:B------:R-:W-:Y:S01]  /*0d00*/  @!P3 IMAD R7, R7, c[0x0][0x190], RZ ;  /* 0x000064000707ba24 */ /* 0x000fe200078e02ff */
[----:B------:R-:W-:Y:S01]  /*0d10*/  @!P4 LEA R12, P5, R2, c[0x0][0x160], 0x1 ;  /* 0x00005800020cca11 */ /* 0x000fe200078a08ff */
[----:B------:R-:W-:Y:S02]  /*0d20*/  @!P4 IMAD.IADD R3, R3, 0x1, R10 ;  /* 0x000000010303c824 */ /* 0x000fe400078e020a */
[----:B------:R-:W-:Y:S02]  /*0d30*/  @!P1 IMAD.X R10, RZ, RZ, R39, P0 ;  /* 0x000000ffff0a9224 */ /* 0x000fe400000e0627 */
[----:B------:R-:W-:Y:S02]  /*0d40*/  @!P3 IMAD R14, R6, c[0x0][0x194], R7 ;  /* 0x00006500060eba24 */ /* 0x000fe400078e0207 */
[----:B------:R-:W-:-:S02]  /*0d50*/  @!P2 IMAD R11, R11, c[0x0][0x190], RZ ;  /* 0x000064000b0baa24 */ /* 0x000fc400078e02ff */
[----:B------:R-:W-:-:S04]  /*0d60*/  @!P3 IMAD.WIDE.U32 R6, R6, c[0x0][0x190], R4 ;  /* 0x000064000606ba25 */ /* 0x000fc800078e0004 */
[----:B------:R-:W-:-:S04]  /*0d70*/  @!P2 IMAD.WIDE.U32 R4, R13, c[0x0][0x190], R8 ;  /* 0x000064000d04aa25 */ /* 0x000fc800078e0008 */
[----:B------:R-:W-:Y:S02]  /*0d80*/  @!P1 IMAD R8, R10, c[0x0][0x190], RZ ;  /* 0x000064000a089a24 */ /* 0x000fe400078e02ff */
[----:B------:R-:W-:Y:S01]  /*0d90*/  @!P2 IMAD R11, R13, c[0x0][0x194], R11 ;  /* 0x000065000d0baa24 */ /* 0x000fe200078e020b */
[----:B------:R-:W-:Y:S01]  /*0da0*/  @!P4 LEA.HI.X R13, R2, c[0x0][0x164], R3, 0x1, P5 ;  /* 0x00005900020dca11 */ /* 0x000fe200028f0c03 */
[----:B------:R-:W-:Y:S01]  /*0db0*/  @!P3 IMAD.IADD R7, R7, 0x1, R14 ;  /* 0x000000010707b824 */ /* 0x000fe200078e020e */
[----:B------:R-:W-:Y:S01]  /*0dc0*/  @!P3 LEA R10, P5, R6, c[0x0][0x160], 0x1 ;  /* 0x00005800060aba11 */ /* 0x000fe200078a08ff */
[----:B------:R-:W-:Y:S01]  /*0dd0*/  @!P1 IMAD.WIDE.U32 R2, R0, c[0x0][0x190], R16 ;  /* 0x0000640000029a25 */ /* 0x000fe200078e0010 */
[----:B------:R-:W-:-:S03]  /*0de0*/  @!P2 LEA R14, P0, R4, c[0x0][0x160], 0x1 ;  /* 0x00005800040eaa11 */ /* 0x000fc600078008ff */
[----:B------:R-:W-:Y:S02]  /*0df0*/  @!P1 IMAD R8, R0, c[0x0][0x194], R8 ;  /* 0x0000650000089a24 */ /* 0x000fe400078e0208 */
[----:B------:R-:W-:Y:S02]  /*0e00*/  IMAD R16, R118, -0x80, R45 ;  /* 0xffffff8076107824 */ /* 0x000fe400078e022d */
[----:B------:R-:W-:Y:S02]  /*0e10*/  IMAD R0, R21, c[0x0][0x1b0], RZ ;  /* 0x00006c0015007a24 */ /* 0x000fe400078e02ff */
[----:B------:R-:W-:Y:S01]  /*0e20*/  @!P2 IMAD.IADD R5, R5, 0x1, R11 ;  /* 0x000000010505a824 */ /* 0x000fe200078e020b */
[----:B------:R-:W-:Y:S01]  /*0e30*/  @!P3 LEA.HI.X R11, R6, c[0x0][0x164], R7, 0x1, P5 ;  /* 0x00005900060bba11 */ /* 0x000fe200028f0c07 */
[----:B------:R-:W-:Y:S01]  /*0e40*/  IMAD R6, R20, c[0x0][0x1b4], R0 ;  /* 0x00006d0014067a24 */ /* 0x000fe200078e0200 */
[----:B------:R-:W-:Y:S01]  /*0e50*/  ISETP.GE.AND P6, PT, R250, R16, PT ;  /* 0x00000010fa00720c */ /* 0x000fe20003fc6270 */
[----:B------:R-:W-:Y:S01]  /*0e60*/  IMAD.WIDE.U32 R248, R20, c[0x0][0x1b0], R18 ;  /* 0x00006c0014f87a25 */ /* 0x000fe200078e0012 */
[----:B------:R-:W-:-:S03]  /*0e70*/  @!P2 LEA.HI.X R15, R4, c[0x0][0x164], R5, 0x1, P0 ;  /* 0x00005900040faa11 */ /* 0x000fc600000f0c05 */
[----:B------:R-:W-:Y:S01]  /*0e80*/  @!P1 IMAD.IADD R3, R3, 0x1, R8 ;  /* 0x0000000103039824 */ /* 0x000fe200078e0208 */
[C---:B------:R-:W-:Y:S01]  /*0e90*/  @!P1 LEA R8, P0, R2.reuse, c[0x0][0x160], 0x1 ;  /* 0x0000580002089a11 */ /* 0x040fe200078008ff */
[----:B------:R-:W-:Y:S02]  /*0ea0*/  IMAD.IADD R247, R249, 0x1, R6 ;  /* 0x00000001f9f77824 */ /* 0x000fe400078e0206 */
[----:B------:R-:W-:Y:S01]  /*0eb0*/  IMAD.MOV.U32 R246, RZ, RZ, R248 ;  /* 0x000000fffff67224 */ /* 0x000fe200078e00f8 */
[----:B------:R-:W-:Y:S01]  /*0ec0*/  @!P1 LEA.HI.X R9, R2, c[0x0][0x164], R3, 0x1, P0 ;  /* 0x0000590002099a11 */ /* 0x000fe200000f0c03 */
[----:B------:R-:W-:Y:S01]  /*0ed0*/  IMAD.SHL.U32 R217, R217, 0x2, RZ ;  /* 0x00000002d9d97824 */ /* 0x000fe200078e00ff */
[----:B------:R-:W-:Y:S01]  /*0ee0*/  ISETP.GE.AND P0, PT, R34, R16, PT ;  /* 0x000000102200720c */ /* 0x000fe20003f06270 */
[----:B------:R-:W-:-:S03]  /*0ef0*/  IMAD.WIDE.U32 R2, R118, R205, R246 ;  /* 0x000000cd76027225 */ /* 0x000fc600078e00f6 */
[----:B------:R-:W-:Y:S01]  /*0f00*/  @!PT LDS RZ, [RZ] ;  /* 0x00000000fffff984 */ /* 0x000fe20000000800 */
[----:B------:R-:W-:Y:S01]  /*0f10*/  @!PT LDS RZ, [RZ] ;  /* 0x00000000fffff984 */ /* 0x000fe20000000800 */
[----:B------:R-:W-:Y:S01]  /*0f20*/  @!PT LDS RZ, [RZ] ;  /* 0x00000000fffff984 */ /* 0x000fe20000000800 */
[----:B------:R2:W-:Y:S01]  /*0f30*/  @!P4 LDGSTS.E.BYPASS.LTC128B.128 [R217], [R12.64] ;  /* 0x000000000cd9cfae */ /* 0x0005e2000b901d46 */
[----:B------:R-:W-:Y:S02]  /*0f40*/  IMAD R0, R251, c[0x0][0x1a0], RZ ;  /* 0x00006800fb007a24 */ /* 0x000fe400078e02ff */
[----:B------:R-:W-:Y:S01]  /*0f50*/  IMAD.WIDE.U32 R4, R250, c[0x0][0x1a0], R36 ;  /* 0x00006800fa047a25 */ /* 0x000fe200078e0024 */
[----:B------:R5:W-:Y:S01]  /*0f60*/  @!P3 LDGSTS.E.BYPASS.LTC128B.128 [R217+0x800], [R10.64] ;  /* 0x008000000ad9bfae */ /* 0x000be2000b901d46 */
[----:B------:R-:W-:Y:S02]  /*0f70*/  @!P6 LEA R6, P3, R2, c[0x0][0x168], 0x1 ;  /* 0x00005a000206ea11 */ /* 0x000fe400078608ff */
[----:B------:R-:W-:Y:S01]  /*0f80*/  IMAD.IADD R3, R3, 0x1, R24 ;  /* 0x0000000103037824 */ /* 0x000fe200078e0218 */
[----:B------:R-:W-:Y:S01]  /*0f90*/  IADD3 R18, P5, R22, R4, RZ ;  /* 0x0000000416127210 */ /* 0x000fe20007fbe0ff */
[----:B------:R-:W-:Y:S01]  /*0fa0*/  IMAD R0, R250, c[0x0][0x1a4], R0 ;  /* 0x00006900fa007a24 */ /* 0x000fe200078e0200 */
[----:B------:R1:W-:Y:S01]  /*0fb0*/  @!P2 LDGSTS.E.BYPASS.LTC128B.128 [R217+0x1000], [R14.64] ;  /* 0x010000000ed9afae */ /* 0x0003e2000b901d46 */
[----:B------:R-:W-:Y:S01]  /*0fc0*/  ISETP.GE.AND P2, PT, R33, R16, PT ;  /* 0x000000102100720c */ /* 0x000fe20003f46270 */
[----:B------:R-:W-:Y:S01]  /*0fd0*/  IMAD.MOV.U32 R22, RZ, RZ, c[0x0][0x1a4] ;  /* 0x00006900ff167624 */ /* 0x000fe200078e00ff */
[----:B------:R-:W-:Y:S01]  /*0fe0*/  @!P6 LEA.HI.X R7, R2, c[0x0][0x16c], R3, 0x1, P3 ;  /* 0x00005b000207ea11 */ /* 0x000fe200018f0c03 */
[----:B------:R1:W-:Y:S01]  /*0ff0*/  @!P1 LDGSTS.E.BYPASS.LTC128B.128 [R217+0x1800], [R8.64] ;  /* 0x0180000008d99fae */ /* 0x0003e2000b901d46 */
[----:B------:R-:W-:-:S02]  /*1000*/  IADD3.X R19, R23, R5, R0, P5, !PT ;  /* 0x0000000517137210 */ /* 0x000fc40002ffe400 */
[C---:B------:R-:W-:Y:S01]  /*1010*/  @!P0 LEA R0, P4, R206.reuse, R2, 0x5 ;  /* 0x00000002ce008211 */ /* 0x040fe200078828ff */
[----:B------:R2:W-:Y:S01]  /*1020*/  @!P6 LDGSTS.E.BYPASS.LTC128B.128 [R217+0x2000], [R6.64] ;  /* 0x0200000006d9efae */ /* 0x0005e2000b901d46 */
[-C--:B------:R-:W-:Y:S02]  /*1030*/  ISETP.GE.AND P6, PT, R33, R16.reuse, PT ;  /* 0x000000102100720c */ /* 0x080fe40003fc6270 */
[----:B------:R-:W-:Y:S02]  /*1040*/  @!P0 LEA.HI.X R5, R206, R3, R218, 0x5, P4 ;  /* 0x00000003ce058211 */ /* 0x000fe400020f2cda */
[C---:B------:R-:W-:Y:S02]  /*1050*/  @!P0 LEA R4, P4, R0.reuse, c[0x0][0x168], 0x1 ;  /* 0x00005a0000048a11 */ /* 0x040fe400078808ff */
[----:B------:R-:W-:Y:S02]  /*1060*/  ISETP.GE.AND P5, PT, R31, R16, PT ;  /* 0x000000101f00720c */ /* 0x000fe40003fa6270 */
[----:B------:R-:W-:-:S02]  /*1070*/  @!P0 LEA.HI.X R5, R0, c[0x0][0x16c], R5, 0x1, P4 ;  /* 0x00005b0000058a11 */ /* 0x000fc400020f0c05 */
[-C--:B------:R-:W-:Y:S02]  /*1080*/  ISETP.GE.AND P4, PT, R250, R16.reuse, PT ;  /* 0x00000010fa00720c */ /* 0x080fe40003f86270 */
[----:B-----5:R-:W-:Y:S01]  /*1090*/  LEA.HI R10, R28, R67, RZ, 0x4 ;  /* 0x000000431c0a7211 */ /* 0x020fe200078f20ff */
[----:B------:R5:W-:Y:S01]  /*10a0*/  @!P0 LDGSTS.E.BYPASS.LTC128B.128 [R217+0x2800], [R4.64] ;  /* 0x0280000004d98fae */ /* 0x000be2000b901d46 */
[-C--:B------:R-:W-:Y:S01]  /*10b0*/  ISETP.GE.AND P3, PT, R34, R16.reuse, PT ;  /* 0x000000102200720c */ /* 0x080fe20003f66270 */
[----:B---3--:R-:W-:Y:S01]  /*10c0*/  IMAD.WIDE.U32 R34, R20, c[0x0][0x1b8], R18 ;  /* 0x00006e0014227a25 */ /* 0x008fe200078e0012 */
[----:B------:R-:W-:-:S03]  /*10d0*/  ISETP.GE.AND P1, PT, R31, R16, PT ;  /* 0x000000101f00720c */ /* 0x000fc60003f26270 */
[----:B------:R-:W-:Y:S01]  /*10e0*/  IMAD.WIDE.U32 R16, R206, 0x40, RZ ;  /* 0x00000040ce107825 */ /* 0x000fe200078e00ff */
[----:B------:R-:W-:Y:S01]  /*10f0*/  STL.64 [R1+0x38], R34 ;  /* 0x0000382201007387 */ /* 0x000fe20000100a00 */
[----:B-1----:R-:W-:Y:S02]  /*1100*/  SHF.R.S32.HI R8, RZ, 0x4, R10 ;  /* 0x00000004ff087819 */ /* 0x002fe4000001140a */
[----:B------:R-:W-:Y:S02]  /*1110*/  IMAD.SHL.U32 R9, R218, 0x40, RZ ;  /* 0x00000040da097824 */ /* 0x000fe400078e00ff */
[----:B------:R-:W-:Y:S01]  /*1120*/  IMAD.MOV.U32 R32, RZ, RZ, R34 ;  /* 0x000000ffff207224 */ /* 0x000fe200078e0022 */
[----:B--2---:R-:W-:Y:S01]  /*1130*/  LOP3.LUT R6, R27, 0xfffffff8, RZ, 0xc0, !PT ;  /* 0xfffffff81b067812 */ /* 0x004fe200078ec0ff */
[----:B------:R-:W-:Y:S01]  /*1140*/  IMAD.SHL.U32 R18, R22, 0x40, RZ ;  /* 0x0000004016127824 */ /* 0x000fe200078e00ff */
[----:B------:R-:W-:-:S03]  /*1150*/  @!P6 IADD3 R7, P0, R2, R16, RZ ;  /* 0x000000100207e210 */ /* 0x000fc60007f1e0ff */
[----:B------:R-:W-:-:S05]  /*1160*/  IMAD.IADD R6, R67, 0x1, -R6 ;  /* 0x0000000143067824 */ /* 0x000fca00078e0a06 */
[----:B------:R-:W-:Y:S02]  /*1170*/  LEA.HI R0, R6, R6, RZ, 0x1 ;  /* 0x0000000606007211 */ /* 0x000fe400078f08ff */
[----:B-----5:R-:W-:Y:S02]  /*1180*/  LEA.HI R4, R10, R8, RZ, 0x1 ;  /* 0x000000080a047211 */ /* 0x020fe400078f08ff */
[----:B------:R-:W-:Y:S02]  /*1190*/  SHF.R.S32.HI R60, RZ, 0x1, R0 ;  /* 0x00000001ff3c7819 */ /* 0x000fe40000011400 */
[----:B------:R-:W-:Y:S02]  /*11a0*/  LOP3.LUT R4, R4, 0xfffffffe, RZ, 0xc0, !PT ;  /* 0xfffffffe04047812 */ /* 0x000fe400078ec0ff */
[----:B------:R-:W-:Y:S01]  /*11b0*/  LOP3.LUT R0, R0, 0x7fffffe, RZ, 0xc0, !PT ;  /* 0x07fffffe00007812 */ /* 0x000fe200078ec0ff */
[----:B------:R-:W-:Y:S02]  /*11c0*/  IMAD.SHL.U32 R5, R60, 0x40, RZ ;  /* 0x000000403c057824 */ /* 0x000fe400078e00ff */
[----:B------:R-:W-:Y:S01]  /*11d0*/  IMAD.IADD R15, R8, 0x1, -R4 ;  /* 0x00000001080f7824 */ /* 0x000fe200078e0a04 */
[----:B------:R-:W-:Y:S01]  /*11e0*/  @!P6 IADD3.X R8, R3, R17, R9, P0, !PT ;  /* 0x000000110308e210 */ /* 0x000fe200007fe409 */
[----:B------:R-:W-:Y:S01]  /*11f0*/  IMAD.IADD R13, R6, 0x1, -R0 ;  /* 0x00000001060d7824 */ /* 0x000fe200078e0a00 */
[----:B------:R-:W-:Y:S01]  /*1200*/  LOP3.LUT R0, R5, 0xc0, RZ, 0xc0, !PT ;  /* 0x000000c005007812 */ /* 0x000fe200078ec0ff */
[----:B------:R-:W-:Y:S01]  /*1210*/  IMAD.SHL.U32 R4, R25, 0x8, RZ ;  /* 0x0000000819047824 */ /* 0x000fe200078e00ff */
[----:B------:R-:W-:Y:S01]  /*1220*/  LOP3.LUT R5, R10, 0xfffffff0, RZ, 0xc0, !PT ;  /* 0xfffffff00a057812 */ /* 0x000fe200078ec0ff */
[----:B------:R-:W-:Y:S01]  /*1230*/  @!P5 IMAD R6, R218, 0x60, RZ ;  /* 0x00000060da06d824 */ /* 0x000fe200078e02ff */
[----:B------:R-:W-:Y:S01]  /*1240*/  @!P6 LEA R10, P0, R7, c[0x0][0x168], 0x1 ;  /* 0x00005a00070aea11 */ /* 0x000fe200078008ff */
[----:B------:R-:W-:Y:S01]  /*1250*/  @!P5 IMAD.WIDE.U32 R2, R206, 0x60, R2 ;  /* 0x00000060ce02d825 */ /* 0x000fe200078e0002 */
[----:B------:R-:W-:-:S02]  /*1260*/  LOP3.LUT R4, R0, 0x8, R4, 0xf8, !PT ;  /* 0x0000000800047812 */ /* 0x000fc400078ef804 */
[----:B------:R-:W-:Y:S01]  /*1270*/  SHF.R.U32.HI R0, RZ, 0x3, R0 ;  /* 0x00000003ff007819 */ /* 0x000fe20000011600 */
[----:B------:R-:W-:Y:S01]  /*1280*/  IMAD R9, R21, c[0x0][0x1b8], RZ ;  /* 0x00006e0015097a24 */ /* 0x000fe200078e02ff */
[----:B------:R-:W-:Y:S01]  /*1290*/  @!P6 LEA.HI.X R11, R7, c[0x0][0x16c], R8, 0x1, P0 ;  /* 0x00005b00070bea11 */ /* 0x000fe200000f0c08 */
[----:B------:R-:W-:Y:S01]  /*12a0*/  IMAD.WIDE.U32 R16, R29, 0x40, RZ ;  /* 0x000000401d107825 */ /* 0x000fe200078e00ff */
[----:B------:R-:W-:-:S03]  /*12b0*/  LOP3.LUT R14, R4, R0, RZ, 0x3c, !PT ;  /* 0x00000000040e7212 */ /* 0x000fc600078e3cff */
[----:B------:R-:W-:Y:S01]  /*12c0*/  @!P5 IMAD.IADD R0, R3, 0x1, R6 ;  /* 0x000000010300d824 */ /* 0x000fe200078e0206 */
[----:B------:R-:W-:Y:S01]  /*12d0*/  @!P5 LEA R6, P0, R2, c[0x0][0x168], 0x1 ;  /* 0x00005a000206da11 */ /* 0x000fe200078008ff */
[----:B------:R-:W-:Y:S01]  /*12e0*/  IMAD.IADD R4, R67, 0x1, -R5 ;  /* 0x0000000143047824 */ /* 0x000fe200078e0a05 */
[----:B------:R1:W-:Y:S01]  /*12f0*/  @!P6 LDGSTS.E.BYPASS.LTC128B.128 [R217+0x3000], [R10.64] ;  /* 0x030000000ad9efae */ /* 0x0003e2000b901d46 */
[----:B------:R-:W-:Y:S01]  /*1300*/  IMAD R9, R20, c[0x0][0x1bc], R9 ;  /* 0x00006f0014097a24 */ /* 0x000fe200078e0209 */
[----:B------:R-:W-:Y:S02]  /*1310*/  @!P5 LEA.HI.X R7, R2, c[0x0][0x16c], R0, 0x1, P0 ;  /* 0x00005b000207da11 */ /* 0x000fe400000f0c00 */
[----:B------:R-:W-:Y:S01]  /*1320*/  LEA.HI R5, R4, R4, RZ, 0x1 ;  /* 0x0000000404057211 */ /* 0x000fe200078f08ff */
[----:B----4-:R-:W-:Y:S01]  /*1330*/  IMAD.IADD R33, R35, 0x1, R9 ;  /* 0x0000000123217824 */ /* 0x010fe200078e0209 */
[----:B------:R-:W-:Y:S01]  /*1340*/  SHF.R.S32.HI R12, RZ, 0x1f, R4 ;  /* 0x0000001fff0c7819 */ /* 0x000fe20000011404 */
[----:B------:R2:W-:Y:S01]  /*1350*/  @!P5 LDGSTS.E.BYPASS.LTC128B.128 [R217+0x3800], [R6.64] ;  /* 0x0380000006d9dfae */ /* 0x0005e2000b901d46 */
[----:B------:R-:W-:Y:S01]  /*1360*/  SHF.R.S32.HI R8, RZ, 0x1, R5 ;  /* 0x00000001ff087819 */ /* 0x000fe20000011405 */
[----:B------:R-:W-:Y:S01]  /*1370*/  IMAD.WIDE.U32 R2, R118, R30, R32 ;  /* 0x0000001e76027225 */ /* 0x000fe200078e0020 */
[----:B------:R-:W-:Y:S01]  /*1380*/  SHF.R.S32.HI R0, RZ, 0x1f, R5 ;  /* 0x0000001fff007819 */ /* 0x000fe20000011405 */
[----:B------:R-:W0:Y:S01]  /*1390*/  LDGDEPBAR ;  /* 0x00000000000079af */ /* 0x000e220000000000 */
[----:B------:R-:W-:Y:S01]  /*13a0*/  LOP3.LUT R9, R5, 0x7fffffe, RZ, 0xc0, !PT ;  /* 0x07fffffe05097812 */ /* 0x000fe200078ec0ff */
[----:B------:R-:W-:Y:S01]  /*13b0*/  IMAD.IADD R3, R3, 0x1, R26 ;  /* 0x0000000103037824 */ /* 0x000fe200078e021a */
[----:B------:R-:W-:Y:S01]  /*13c0*/  LEA.HI R0, R0, R8, RZ, 0x2 ;  /* 0x0000000800007211 */ /* 0x000fe200078f10ff */
[----:B------:R-:W-:Y:S01]  /*13d0*/  STL.64 [R1+0x30], R32 ;  /* 0x0000302001007387 */ /* 0x000fe20000100a00 */
[----:B------:R-:W-:Y:S01]  /*13e0*/  LEA.HI R12, R12, R4, RZ, 0x3 ;  /* 0x000000040c0c7211 */ /* 0x000fe200078f18ff */
[----:B------:R-:W-:Y:S01]  /*13f0*/  IMAD.IADD R47, R4, 0x1, -R9 ;  /* 0x00000001042f7824 */ /* 0x000fe200078e0a09 */
[----:B------:R-:W-:Y:S01]  /*1400*/  LOP3.LUT R5, R0, 0xfffffffc, RZ, 0xc0, !PT ;  /* 0xfffffffc00057812 */ /* 0x000fe200078ec0ff */
[----:B------:R-:W-:Y:S01]  /*1410*/  IMAD R0, R15, 0x8, R13 ;  /* 0x000000080f007824 */ /* 0x000fe200078e020d */
[----:B------:R-:W-:Y:S01]  /*1420*/  @!P2 IADD3 R13, P0, R2, R16, RZ ;  /* 0x00000010020da210 */ /* 0x000fe20007f1e0ff */
[----:B------:R-:W-:-:S02]  /*1430*/  IMAD.SHL.U32 R12, R12, 0x20, RZ ;  /* 0x000000200c0c7824 */ /* 0x000fc400078e00ff */
[----:B------:R-:W-:Y:S01]  /*1440*/  IMAD.U32 R0, R0, 0x20, R14 ;  /* 0x0000002000007824 */ /* 0x000fe200078e000e */
[----:B------:R-:W-:Y:S01]  /*1450*/  @!P2 IADD3.X R14, R3, R17, R18, P0, !PT ;  /* 0x00000011030ea210 */ /* 0x000fe200007fe412 */
[----:B------:R-:W-:Y:S01]  /*1460*/  IMAD.IADD R44, R8, 0x1, -R5 ;  /* 0x00000001082c7824 */ /* 0x000fe200078e0a05 */
[C---:B------:R-:W-:Y:S01]  /*1470*/  @!P3 LEA R4, P0, R29.reuse, R2, 0x5 ;  /* 0x000000021d04b211 */ /* 0x040fe200078028ff */
[----:B------:R-:W-:Y:S01]  /*1480*/  IMAD.SHL.U32 R204, R0, 0x2, RZ ;  /* 0x0000000200cc7824 */ /* 0x000fe200078e00ff */
[----:B------:R-:W-:Y:S01]  /*1490*/  @!P4 LEA R8, P5, R2, c[0x0][0x170], 0x1 ;  /* 0x00005c000208ca11 */ /* 0x000fe200078a08ff */
[----:B-1----:R-:W-:Y:S01]  /*14a0*/  IMAD.SHL.U32 R10, R44, 0x40, RZ ;  /* 0x000000402c0a7824 */ /* 0x002fe200078e00ff */
[C---:B------:R-:W-:Y:S01]  /*14b0*/  @!P3 LEA.HI.X R5, R29.reuse, R3, R22, 0x5, P0 ;  /* 0x000000031d05b211 */ /* 0x040fe200000f2c16 */
[----:B------:R-:W-:Y:S01]  /*14c0*/  IMAD.MOV.U32 R0, RZ, RZ, 0x10 ;  /* 0x00000010ff007424 */ /* 0x000fe200078e00ff */
[--C-:B------:R-:W-:Y:S01]  /*14d0*/  @!P4 LEA.HI.X R9, R2, c[0x0][0x174], R3.reuse, 0x1, P5 ;  /* 0x00005d000209ca11 */ /* 0x100fe200028f0c03 */
[----:B------:R-:W-:Y:S01]  /*14e0*/  @!P1 IMAD.WIDE.U32 R2, R29, 0x60, R2 ;  /* 0x000000601d029825 */ /* 0x000fe200078e0002 */
[----:B--2---:R-:W-:Y:S01]  /*14f0*/  @!P3 LEA R6, P0, R4, c[0x0][0x170], 0x1 ;  /* 0x00005c000406ba11 */ /* 0x004fe200078008ff */
[----:B------:R-:W-:-:S04]  /*1500*/  DEPBAR.LE SB0, 0x0 ;  /* 0x000080000000791a */ /* 0x000fc80000000000 */
[----:B------:R-:W-:Y:S01]  /*1510*/  BAR.SYNC.DEFER_BLOCKING 0x0 ;  /* 0x0000000000007b1d */ /* 0x000fe20000010000 */
[----:B------:R-:W-:Y:S01]  /*1520*/  @!P3 LEA.HI.X R7, R4, c[0x0][0x174], R5, 0x1, P0 ;  /* 0x00005d000407ba11 */ /* 0x000fe200000f0c05 */
[----:B------:R-:W-:Y:S01]  /*1530*/  IMAD.SHL.U32 R5, R15, 0x8, RZ ;  /* 0x000000080f057824 */ /* 0x000fe200078e00ff */
[----:B------:R-:W-:Y:S01]  /*1540*/  LOP3.LUT R4, R10, 0xc0, RZ, 0xc0, !PT ;  /* 0x000000c00a047812 */ /* 0x000fe200078ec0ff */
[----:B------:R-:W-:Y:S01]  /*1550*/  @!P1 IMAD R10, R22, 0x60, RZ ;  /* 0x00000060160a9824 */ /* 0x000fe200078e02ff */
[----:B------:R-:W-:Y:S02]  /*1560*/  LOP3.LUT R46, R12, 0xffffff00, RZ, 0xc0, !PT ;  /* 0xffffff000c2e7812 */ /* 0x000fe400078ec0ff */
[----:B------:R-:W-:Y:S01]  /*1570*/  LOP3.LUT R11, R4, 0x8, R5, 0xf8, !PT ;  /* 0x00000008040b7812 */ /* 0x000fe200078ef805 */
[----:B------:R-:W-:Y:S01]  /*1580*/  @!P1 IMAD.IADD R3, R3, 0x1, R10 ;  /* 0x0000000103039824 */ /* 0x000fe200078e020a */
[----:B------:R-:W-:Y:S01]  /*1590*/  SHF.R.U32.HI R5, RZ, 0x3, R4 ;  /* 0x00000003ff057819 */ /* 0x000fe20000011604 */
[----:B------:R-:W-:Y:S01]  /*15a0*/  IMAD R164, R47, 0x20, R46 ;  /* 0x000000202fa47824 */ /* 0x000fe200078e022e */
[----:B------:R-:W-:-:S02]  /*15b0*/  @!P1 LEA R10, P0, R2, c[0x0][0x170], 0x1 ;  /* 0x00005c00020a9a11 */ /* 0x000fc400078008ff */
[----:B------:R-:W-:Y:S02]  /*15c0*/  LOP3.LUT R119, R11, R5, RZ, 0x3c, !PT ;  /* 0x000000050b777212 */ /* 0x000fe400078e3cff */
[----:B------:R-:W-:Y:S01]  /*15d0*/  @!P1 LEA.HI.X R11, R2, c[0x0][0x174], R3, 0x1, P0 ;  /* 0x00005d00020b9a11 */ /* 0x000fe200000f0c03 */
[----:B------:R-:W-:Y:S01]  /*15e0*/  IMAD R2, R65, 0x200, R46 ;  /* 0x0000020041027824 */ /* 0x000fe200078e022e */
[----:B------:R-:W-:Y:S02]  /*15f0*/  @!P2 LEA R4, P5, R13, c[0x0][0x170], 0x1 ;  /* 0x00005c000d04aa11 */ /* 0x000fe400078a08ff */
[----:B------:R-:W-:Y:S01]  /*1600*/  LOP3.LUT P0, RZ, R60, 0x2, RZ, 0xc0, !PT ;  /* 0x000000023cff7812 */ /* 0x000fe2000780c0ff */
[----:B------:R-:W-:Y:S01]  /*1610*/  IMAD R2, R47, 0x20, R2 ;  /* 0x000000202f027824 */ /* 0x000fe200078e0202 */
[----:B------:R-:W-:Y:S02]  /*1620*/  @!P2 LEA.HI.X R5, R13, c[0x0][0x174], R14, 0x1, P5 ;  /* 0x00005d000d05aa11 */ /* 0x000fe400028f0c0e */
[----:B------:R-:W-:Y:S01]  /*1630*/  IADD3 R209, R204, 0x2020, RZ ;  /* 0x00002020ccd17810 */ /* 0x000fe20007ffe0ff */
[----:B------:R-:W-:Y:S01]  /*1640*/  IMAD.IADD R2, R119, 0x1, R2 ;  /* 0x0000000177027824 */ /* 0x000fe200078e0202 */
[----:B------:R-:W-:Y:S03]  /*1650*/  @P4 STS [R217+0x4000], RZ ;  /* 0x004000ffd9004388 */ /* 0x000fe60000000800 */
[----:B------:R-:W-:Y:S01]  /*1660*/  IMAD.SHL.U32 R207, R2, 0x2, RZ ;  /* 0x0000000202cf7824 */ /* 0x000fe200078e00ff */
[----:B------:R-:W-:Y:S01]  /*1670*/  @P4 STS [R217+0x4004], RZ ;  /* 0x004004ffd9004388 */ /* 0x000fe20000000800 */
[----:B------:R-:W-:-:S03]  /*1680*/  IADD3 R2, R204, 0x2000, RZ ;  /* 0x00002000cc027810 */ /* 0x000fc60007ffe0ff */
[----:B------:R-:W-:Y:S01]  /*1690*/  @P4 STS.64 [R217+0x4008], RZ ;  /* 0x004008ffd9004388 */ /* 0x000fe20000000a00 */
[----:B------:R-:W-:Y:S02]  /*16a0*/  @P0 IADD3 R209, R2, -0x20, RZ ;  /* 0xffffffe002d10810 */ /* 0x000fe40007ffe0ff */
[----:B------:R-:W-:Y:S01]  /*16b0*/  LOP3.LUT R2, R66, 0xffffffe0, RZ, 0xc0, !PT ;  /* 0xffffffe042027812 */ /* 0x000fe200078ec0ff */
[----:B------:R-:W-:Y:S01]  /*16c0*/  @!PT LDS RZ, [RZ] ;  /* 0x00000000fffff984 */ /* 0x000fe20000000800 */
[----:B------:R-:W-:Y:S01]  /*16d0*/  @!PT LDS RZ, [RZ] ;  /* 0x00000000fffff984 */ /* 0x000fe20000000800 */
[----:B------:R-:W-:Y:S01]  /*16e0*/  @!PT LDS RZ, [RZ] ;  /* 0x00000000fffff984 */ /* 0x000fe20000000800 */
[----:B------:R1:W-:Y:S01]  /*16f0*/  @!P4 LDGSTS.E.BYPASS.LTC128B.128 [R217+0x4000], [R8.64] ;  /* 0x0400000008d9cfae */ /* 0x0003e2000b901d46 */
[C---:B------:R-:W-:Y:S02]  /*1700*/  IADD3 R216, R209.reuse, 0x400, RZ ;  /* 0x00000400d1d87810 */ /* 0x040fe40007ffe0ff */
[----:B------:R-:W-:Y:S01]  /*1710*/  IADD3 R211, R209, 0x1800, RZ ;  /* 0x00001800d1d37810 */ /* 0x000fe20007ffe0ff */
[----:B------:R-:W-:Y:S01]  /*1720*/  @P3 STS.128 [R217+0x4800], RZ ;  /* 0x004800ffd9003388 */ /* 0x000fe20000000c00 */
[----:B------:R-:W-:Y:S01]  /*1730*/  IMAD.IADD R2, R67, 0x1, -R2 ;  /* 0x0000000143027824 */ /* 0x000fe200078e0a02 */
[----:B------:R-:W-:Y:S01]  /*1740*/  IADD3 R210, R209, 0x1c00, RZ ;  /* 0x00001c00d1d27810 */ /* 0x000fe20007ffe0ff */
[----:B------:R-:W-:Y:S01]  /*1750*/  IMAD.SHL.U32 R67, R67, 0x2, RZ ;  /* 0x0000000243437824 */ /* 0x000fe200078e00ff */
[----:B------:R-:W-:Y:S01]  /*1760*/  @!PT LDS RZ, [RZ] ;  /* 0x00000000fffff984 */ /* 0x000fe20000000800 */
[----:B------:R-:W-:Y:S01]  /*1770*/  @!PT LDS RZ, [RZ] ;  /* 0x00000000fffff984 */ /* 0x000fe20000000800 */
[----:B------:R-:W-:Y:S01]  /*1780*/  @!PT LDS RZ, [RZ] ;  /* 0x00000000fffff984 */ /* 0x000fe20000000800 */
[----:B------:R2:W-:Y:S02]  /*1790*/  @!P3 LDGSTS.E.BYPASS.LTC128B.128 [R217+0x4800], [R6.64] ;  /* 0x0480000006d9bfae */ /* 0x0005e4000b901d46 */
[----:B------:R-:W-:-:S02]  /*17a0*/  SHF.R.S32.HI R3, RZ, 0x1f, R2 ;  /* 0x0000001fff037819 */ /* 0x000fc40000011402 */
[----:B------:R-:W-:Y:S02]  /*17b0*/  @P2 STS.128 [R217+0x5000], RZ ;  /* 0x005000ffd9002388 */ /* 0x000fe40000000c00 */
[----:B------:R-:W-:Y:S01]  /*17c0*/  LEA.HI R2, R3, R2, RZ, 0x2 ;  /* 0x0000000203027211 */ /* 0x000fe200078f10ff */
[----:B------:R-:W-:Y:S01]  /*17d0*/  IMAD R3, R65, 0x10, R116 ;  /* 0x0000001041037824 */ /* 0x000fe200078e0274 */
[----:B------:R-:W-:Y:S01]  /*17e0*/  @!PT LDS RZ, [RZ] ;  /* 0x00000000fffff984 */ /* 0x000fe20000000800 */
[----:B------:R-:W-:Y:S01]  /*17f0*/  @!PT LDS RZ, [RZ] ;  /* 0x00000000fffff984 */ /* 0x000fe20000000800 */
[----:B------:R-:W-:Y:S01]  /*1800*/  @!PT LDS RZ, [RZ] ;  /* 0x00000000fffff984 */ /* 0x000fe20000000800 */
[----:B------:R2:W-:Y:S02]  /*1810*/  @!P2 LDGSTS.E.BYPASS.LTC128B.128 [R217+0x5000], [R4.64] ;  /* 0x0500000004d9afae */ /* 0x0005e4000b901d46 */
[----:B------:R-:W-:Y:S02]  /*1820*/  SHF.R.S32.HI R117, RZ, 0x2, R2 ;  /* 0x00000002ff757819 */ /* 0x000fe40000011402 */
[----:B------:R-:W-:Y:S02]  /*1830*/  @P1 STS.128 [R217+0x5800], RZ ;  /* 0x005800ffd9001388 */ /* 0x000fe40000000c00 */
[----:B------:R-:W-:-:S02]  /*1840*/  IADD3 R2, R3, 0x1, R117 ;  /* 0x0000000103027810 */ /* 0x000fc40007ffe075 */
[----:B------:R-:W-:Y:S01]  /*1850*/  @!PT LDS RZ, [RZ] ;  /* 0x00000000fffff984 */ /* 0x000fe20000000800 */
[----:B------:R-:W-:Y:S01]  /*1860*/  @!PT LDS RZ, [RZ] ;  /* 0x00000000fffff984 */ /* 0x000fe20000000800 */
[----:B------:R-:W-:Y:S01]  /*1870*/  @!PT LDS RZ, [RZ] ;  /* 0x00000000fffff984 */ /* 0x000fe20000000800 */
[----:B------:R1:W-:Y:S01]  /*1880*/  @!P1 LDGSTS.E.BYPASS.LTC128B.128 [R217+0x5800], [R10.64] ;  /* 0x058000000ad99fae */ /* 0x0003e2000b901d46 */
[----:B------:R-:W-:Y:S02]  /*1890*/  LOP3.LUT P1, RZ, R44, 0x2, RZ, 0xc0, !PT ;  /* 0x000000022cff7812 */ /* 0x000fe4000782c0ff */
[----:B------:R-:W-:Y:S01]  /*18a0*/  IADD3 R3, R45, R2, -R64 ;  /* 0x000000022d037210 */ /* 0x000fe20007ffe840 */
[----:B------:R-:W-:Y:S01]  /*18b0*/  LDSM.16.M88.4 R24, [R204+0x2000] ;  /* 0x00200000cc18783b */ /* 0x000fe20000000200 */
[----:B------:R-:W-:Y:S02]  /*18c0*/  SEL R0, R0, 0xfffffff0, !P1 ;  /* 0xfffffff000007807 */ /* 0x000fe40004800000 */
[----:B------:R-:W-:Y:S01]  /*18d0*/  IADD3 R3, R3, c[0x0][0x2e8], RZ ;  /* 0x0000ba0003037a10 */ /* 0x000fe20007ffe0ff */
[----:B------:R-:W-:Y:S02]  /*18e0*/  LDSM.16.M88.4 R20, [R204+0x2400] ;  /* 0x00240000cc14783b */ /* 0x000fe40000000200 */
[----:B------:R-:W-:-:S02]  /*18f0*/  IMAD R208, R0, 0x2, R207 ;  /* 0x0000000200d07824 */ /* 0x000fc400078e02cf */
[----:B------:R-:W-:Y:S04]  /*1900*/  LDSM.16.M88.4 R16, [R204+0x2800] ;  /* 0x00280000cc10783b */ /* 0x000fe80000000200 */
[----:B------:R-:W-:Y:S04]  /*1910*/  LDSM.16.M88.4 R28, [R204+0x3000] ;  /* 0x00300000cc1c783b */ /* 0x000fe80000000200 */
[----:B--2---:R-:W2:Y:S04]  /*1920*/  LDSM.16.M88.4 R4, [R207+0x1000] ;  /* 0x00100000cf04783b */ /* 0x004ea80000000200 */
[----:B------:R-:W-:Y:S04]  /*1930*/  LDSM.16.M88.4 R32, [R204+0x3400] ;  /* 0x00340000cc20783b */ /* 0x000fe80000000200 */
[----:B-1----:R-:W1:Y:S04]  /*1940*/  LDSM.16.M88.4 R8, [R204+0x2c00] ;  /* 0x002c0000cc08783b */ /* 0x002e680000000200 */
[----:B------:R-:W3:Y:S04]  /*1950*/  LDSM.16.M88.4 R36, [R204+0x3800] ;  /* 0x00380000cc24783b */ /* 0x000ee80000000200 */
[----:B------:R-:W4:Y:S04]  /*1960*/  LDSM.16.M88.4 R40, [R204+0x3c00] ;  /* 0x003c0000cc28783b */ /* 0x000f280000000200 */
[----:B------:R-:W5:Y:S04]  /*1970*/  LDSM.16.M88.4 R12, [R207] ;  /* 0x00000000cf0c783b */ /* 0x000f680000000200 */
[----:B------:R-:W-:Y:S04]  /*1980*/  LDSM.16.M88.4 R60, [R209] ;  /* 0x00000000d13c783b */ /* 0x000fe80000000200 */
[----:B------:R-:W-:Y:S04]  /*1990*/  STL [R1+0x4c], R117 ;  /* 0x00004c7501007387 */ /* 0x000fe80000100800 */
[----:B------:R-:W0:Y:S01]  /*19a0*/  LDGDEPBAR ;  /* 0x00000000000079af */ /* 0x000e220000000000 */
[C---:B--2---:R-:W-:Y:S08]  /*19b0*/  HMMA.16816.F32 R176, R4.reuse, R24, RZ ;  /* 0x0000001804b0723c */ /* 0x044ff000000018ff */
[C---:B------:R-:W-:Y:S08]  /*19c0*/  HMMA.16816.F32 R48, R4.reuse, R26, RZ ;  /* 0x0000001a0430723c */ /* 0x040ff000000018ff */
[C---:B------:R-:W-:Y:S08]  /*19d0*/  HMMA.16816.F32 R68, R4.reuse, R20, RZ ;  /* 0x000000140444723c */ /* 0x040ff000000018ff */
[C---:B------:R-:W-:Y:S08]  /*19e0*/  HMMA.16816.F32 R88, R4.reuse, R16, RZ ;  /* 0x000000100458723c */ /* 0x040ff000000018ff */
[C---:B-1----:R-:W-:Y:S08]  /*19f0*/  HMMA.16816.F32 R104, R4.reuse, R8, RZ ;  /* 0x000000080468723c */ /* 0x042ff000000018ff */
[C---:B------:R-:W-:Y:S08]  /*1a00*/  HMMA.16816.F32 R128, R4.reuse, R28, RZ ;  /* 0x0000001c0480723c */ /* 0x040ff000000018ff */
[C---:B------:R-:W-:Y:S08]  /*1a10*/  HMMA.16816.F32 R148, R4.reuse, R32, RZ ;  /* 0x000000200494723c */ /* 0x040ff000000018ff */
[C---:B---3--:R-:W-:Y:S08]  /*1a20*/  HMMA.16816.F32 R160, R4.reuse, R36, RZ ;  /* 0x0000002404a0723c */ /* 0x048ff000000018ff */
[C---:B----4-:R-:W-:Y:S08]  /*1a30*/  HMMA.16816.F32 R200, R4.reuse, R40, RZ ;  /* 0x0000002804c8723c */ /* 0x050ff000000018ff */
[C---:B------:R-:W-:Y:S08]  /*1a40*/  HMMA.16816.F32 R76, R4.reuse, R22, RZ ;  /* 0x00000016044c723c */ /* 0x040ff000000018ff */
[C---:B------:R-:W-:Y:S08]  /*1a50*/  HMMA.16816.F32 R96, R4.reuse, R18, RZ ;  /* 0x000000120460723c */ /* 0x040ff000000018ff */
[C---:B------:R-:W-:Y:S08]  /*1a60*/  HMMA.16816.F32 R112, R4.reuse, R10, RZ ;  /* 0x0000000a0470723c */ /* 0x040ff000000018ff */
[C---:B------:R-:W-:Y:S08]  /*1a70*/  HMMA.16816.F32 R132, R4.reuse, R30, RZ ;  /* 0x0000001e0484723c */ /* 0x040ff000000018ff */
[C---:B------:R-:W-:Y:S08]  /*1a80*/  HMMA.16816.F32 R152, R4.reuse, R34, RZ ;  /* 0x000000220498723c */ /* 0x040ff000000018ff */
[C---:B------:R-:W-:Y:S08]  /*1a90*/  HMMA.16816.F32 R188, R4.reuse, R38, RZ ;  /* 0x0000002604bc723c */ /* 0x040ff000000018ff */
[----:B------:R-:W-:Y:S01]  /*1aa0*/  HMMA.16816.F32 R212, R4, R42, RZ ;  /* 0x0000002a04d4723c */ /* 0x000fe200000018ff */
[----:B------:R-:W1:Y:S07]  /*1ab0*/  LDSM.16.M88.4 R4, [R208+0x1000] ;  /* 0x00100000d004783b */ /* 0x000e6e0000000200 */
[C---:B-----5:R-:W-:Y:S08]  /*1ac0*/  HMMA.16816.F32 R168, R12.reuse, R24, RZ ;  /* 0x000000180ca8723c */ /* 0x060ff000000018ff */
[C---:B------:R-:W-:Y:S01]  /*1ad0*/  HMMA.16816.F32 R52, R12.reuse, R26, RZ ;  /* 0x0000001a0c34723c */ /* 0x040fe200000018ff */
[----:B------:R-:W-:Y:S07]  /*1ae0*/  LDSM.16.M88.4 R24, [R209+0x400] ;  /* 0x00040000d118783b */ /* 0x000fee0000000200 */
[C---:B------:R-:W-:Y:S08]  /*1af0*/  HMMA.16816.F32 R92, R12.reuse, R8, RZ ;  /* 0x000000080c5c723c */ /* 0x040ff000000018ff */
[C---:B------:R-:W-:Y:S01]  /*1b00*/  HMMA.16816.F32 R100, R12.reuse, R10, RZ ;  /* 0x0000000a0c64723c */ /* 0x040fe200000018ff */
[----:B------:R-:W2:Y:S07]  /*1b10*/  LDSM.16.M88.4 R8, [R208] ;  /* 0x00000000d008783b */ /* 0x000eae0000000200 */
[C---:B------:R-:W-:Y:S08]  /*1b20*/  HMMA.16816.F32 R56, R12.reuse, R20, RZ ;  /* 0x000000140c38723c */ /* 0x040ff000000018ff */
[C---:B------:R-:W-:Y:S08]  /*1b30*/  HMMA.16816.F32 R80, R12.reuse, R16, RZ ;  /* 0x000000100c50723c */ /* 0x040ff000000018ff */
[C---:B------:R-:W-:Y:S01]  /*1b40*/  HMMA.16816.F32 R84, R12.reuse, R18, RZ ;  /* 0x000000120c54723c */ /* 0x040fe200000018ff */
[----:B------:R-:W3:Y:S07]  /*1b50*/  LDSM.16.M88.4 R16, [R209+0x800] ;  /* 0x00080000d110783b */ /* 0x000eee0000000200 */
[C---:B------:R-:W-:Y:S08]  /*1b60*/  HMMA.16816.F32 R108, R12.reuse, R28, RZ ;  /* 0x0000001c0c6c723c */ /* 0x040ff000000018ff */
[----:B------:R-:W-:Y:S08]  /*1b70*/  HMMA.16816.F32 R120, R12, R30, RZ ;  /* 0x0000001e0c78723c */ /* 0x000ff000000018ff */
[----:B-1----:R-:W-:Y:S08]  /*1b80*/  HMMA.16816.F32 R28, R4, R62, R48 ;  /* 0x0000003e041c723c */ /* 0x002ff00000001830 */
[C---:B------:R-:W-:Y:S08]  /*1b90*/  HMMA.16816.F32 R72, R12.reuse, R22, RZ ;  /* 0x000000160c48723c */ /* 0x040ff000000018ff */
[C---:B------:R-:W-:Y:S08]  /*1ba0*/  HMMA.16816.F32 R124, R12.reuse, R32, RZ ;  /* 0x000000200c7c723c */ /* 0x040ff000000018ff */
[C---:B------:R-:W-:Y:S08]  /*1bb0*/  HMMA.16816.F32 R136, R12.reuse, R34, RZ ;  /* 0x000000220c88723c */ /* 0x040ff000000018ff */
[C---:B------:R-:W-:Y:S08]  /*1bc0*/  HMMA.16816.F32 R144, R12.reuse, R36, RZ ;  /* 0x000000240c90723c */ /* 0x040ff000000018ff */
[C---:B------:R-:W-:Y:S08]  /*1bd0*/  HMMA.16816.F32 R184, R12.reuse, R38, RZ ;  /* 0x000000260cb8723c */ /* 0x040ff000000018ff */
[C---:B------:R-:W-:Y:S08]  /*1be0*/  HMMA.16816.F32 R156, R12.reuse, R40, RZ ;  /* 0x000000280c9c723c */ /* 0x040ff000000018ff */
[----:B------:R-:W-:Y:S07]  /*1bf0*/  HMMA.16816.F32 R172, R12, R42, RZ ;  /* 0x0000002a0cac723c */ /* 0x000fee00000018ff */
[----:B------:R-:W-:Y:S01]  /*1c00*/  LOP3.LUT R12, R67, 0x6, RZ, 0xc0, !PT ;  /* 0x00000006430c7812 */ /* 0x000fe200078ec0ff */
[----:B--2---:R-:W-:Y:S01]  /*1c10*/  HMMA.16816.F32 R40, R8, R62, R52 ;  /* 0x0000003e0828723c */ /* 0x004fe20000001834 */
[----:B------:R-:W-:-:S02]  /*1c20*/  IADD3 R13, R3, 0x48, RZ ;  /* 0x00000048030d7810 */ /* 0x000fc40007ffe0ff */
[C---:B------:R-:W-:Y:S01]  /*1c30*/  IADD3 R15, R3.reuse, 0x8, RZ ;  /* 0x00000008030f7810 */ /* 0x040fe20007ffe0ff */
[----:B------:R-:W-:Y:S01]  /*1c40*/  IMAD R2, R118, 0x80, R12 ;  /* 0x0000008076027824 */ /* 0x000fe200078e020c */
[C---:B------:R-:W-:Y:S02]  /*1c50*/  IADD3 R12, R3.reuse, 0x40, RZ ;  /* 0x00000040030c7810 */ /* 0x040fe40007ffe0ff */
[-C--:B------:R-:W-:Y:S01]  /*1c60*/  IMNMX R14, R3, R45.reuse, PT ;  /* 0x0000002d030e7217 */ /* 0x080fe20003800200 */
[----:B------:R-:W-:Y:S01]  /*1c70*/  HMMA.16816.F32 R36, R8, R24, R56 ;  /* 0x000000180824723c */ /* 0x000fe20000001838 */
[----:B------:R-:W-:Y:S02]  /*1c80*/  IMNMX R13, R13, R45, PT ;  /* 0x0000002d0d0d7217 */ /* 0x000fe40003800200 */
[C---:B------:R-:W-:Y:S02]  /*1c90*/  IADD3 R3, R2.reuse, 0x8, RZ ;  /* 0x0000000802037810 */ /* 0x040fe40007ffe0ff */
[----:B------:R-:W-:-:S02]  /*1ca0*/  IADD3 R20, R2, 0x1, RZ ;  /* 0x0000000102147810 */ /* 0x000fc40007ffe0ff */
[----:B------:R-:W-:Y:S01]  /*1cb0*/  ISETP.GE.AND P3, PT, R3, R13, PT ;  /* 0x0000000d0300720c */ /* 0x000fe20003f66270 */
[C---:B------:R-:W-:Y:S01]  /*1cc0*/  HMMA.16816.F32 R32, R4.reuse, R24, R68 ;  /* 0x000000180420723c */ /* 0x040fe20000001844 */
[-C--:B------:R-:W-:Y:S02]  /*1cd0*/  IMNMX R15, R15, R45.reuse, PT ;  /* 0x0000002d0f0f7217 */ /* 0x080fe40003800200 */
[----:B------:R-:W-:Y:S02]  /*1ce0*/  IMNMX R12, R12, R45, PT ;  /* 0x0000002d0c0c7217 */ /* 0x000fe40003800200 */
[----:B------:R-:W-:Y:S02]  /*1cf0*/  IADD3 R21, R2, 0x9, RZ ;  /* 0x0000000902157810 */ /* 0x000fe40007ffe0ff */
[----:B------:R-:W-:Y:S01]  /*1d00*/  FSEL R195, R30, -INF , !P3 ;  /* 0xff8000001ec37808 */ /* 0x000fe20005800000 */
[----:B------:R-:W-:Y:S01]  /*1d10*/  HMMA.16816.F32 R48, R4, R26, R76 ;  /* 0x0000001a0430723c */ /* 0x000fe2000000184c */
[----:B------:R-:W-:-:S02]  /*1d20*/  ISETP.GE.AND P5, PT, R20, R14, PT ;  /* 0x0000000e1400720c */ /* 0x000fc40003fa6270 */
[C---:B------:R-:W-:Y:S02]  /*1d30*/  ISETP.GE.AND P0, PT, R20.reuse, R15, PT ;  /* 0x0000000f1400720c */ /* 0x040fe40003f06270 */
[CC--:B------:R-:W-:Y:S02]  /*1d40*/  ISETP.GE.AND P4, PT, R20.reuse, R12.reuse, PT ;  /* 0x0000000c1400720c */ /* 0x0c0fe40003f86270 */
[-C--:B------:R-:W-:Y:S01]  /*1d50*/  ISETP.GE.AND P1, PT, R20, R13.reuse, PT ;  /* 0x0000000d1400720c */ /* 0x080fe20003f26270 */
[----:B------:R-:W-:Y:S01]  /*1d60*/  HMMA.16816.F32 R56, R8, R26, R72 ;  /* 0x0000001a0838723c */ /* 0x000fe20000001848 */
[C---:B------:R-:W-:Y:S01]  /*1d70*/  ISETP.GE.AND P2, PT, R21.reuse, R12, PT ;  /* 0x0000000c1500720c */ /* 0x040fe20003f46270 */
[----:B------:R-:W1:Y:S01]  /*1d80*/  LDSM.16.M88.4 R24, [R209+0xc00] ;  /* 0x000c0000d118783b */ /* 0x000e620000000200 */
[----:B------:R-:W-:Y:S02]  /*1d90*/  ISETP.GE.AND P3, PT, R21, R13, PT ;  /* 0x0000000d1500720c */ /* 0x000fe40003f66270 */
[----:B------:R-:W-:-:S02]  /*1da0*/  IADD3 R20, R2, 0x10, RZ ;  /* 0x0000001002147810 */ /* 0x000fc40007ffe0ff */
[----:B------:R-:W-:Y:S01]  /*1db0*/  FSEL R167, R29, -INF , !P2 ;  /* 0xff8000001da77808 */ /* 0x000fe20005000000 */
[C---:B---3--:R-:W-:Y:S01]  /*1dc0*/  HMMA.16816.F32 R44, R8.reuse, R16, R80 ;  /* 0x00000010082c723c */ /* 0x048fe20000001850 */
[----:B------:R-:W-:Y:S02]  /*1dd0*/  FSEL R183, R31, -INF , !P3 ;  /* 0xff8000001fb77808 */ /* 0x000fe40005800000 */
[C---:B------:R-:W-:Y:S02]  /*1de0*/  ISETP.GE.AND P6, PT, R3.reuse, R12, PT ;  /* 0x0000000c0300720c */ /* 0x040fe40003fc6270 */
[----:B------:R-:W-:Y:S02]  /*1df0*/  ISETP.GE.AND P2, PT, R3, R15, PT ;  /* 0x0000000f0300720c */ /* 0x000fe40003f46270 */
[----:B------:R-:W-:Y:S01]  /*1e00*/  ISETP.GE.AND P3, PT, R20, R14, PT ;  /* 0x0000000e1400720c */ /* 0x000fe20003f66270 */
[----:B------:R-:W-:Y:S01]  /*1e10*/  HMMA.16816.F32 R52, R8, R18, R84 ;  /* 0x000000120834723c */ /* 0x000fe20000001854 */
[----:B------:R-:W-:-:S02]  /*1e20*/  FSEL R180, R28, -INF , !P6 ;  /* 0xff8000001cb47808 */ /* 0x000fc40007000000 */
[----:B------:R-:W-:Y:S02]  /*1e30*/  FSEL R141, R42, -INF , !P2 ;  /* 0xff8000002a8d7808 */ /* 0x000fe40005000000 */
[----:B------:R-:W-:Y:S02]  /*1e40*/  FSEL R116, R36, -INF , !P3 ;  /* 0xff80000024747808 */ /* 0x000fe40005800000 */
[----:B------:R-:W-:Y:S01]  /*1e50*/  ISETP.GE.AND P6, PT, R3, R14, PT ;  /* 0x0000000e0300720c */ /* 0x000fe20003fc6270 */
[----:B------:R-:W-:Y:S01]  /*1e60*/  HMMA.16816.F32 R28, R4, R16, R88 ;  /* 0x00000010041c723c */ /* 0x000fe20000001858 */
[C---:B------:R-:W-:Y:S02]  /*1e70*/  ISETP.GE.AND P2, PT, R20.reuse, R15, PT ;  /* 0x0000000f1400720c */ /* 0x040fe40003f46270 */
[----:B------:R-:W-:Y:S02]  /*1e80*/  ISETP.GE.AND P3, PT, R20, R13, PT ;  /* 0x0000000d1400720c */ /* 0x000fe40003f66270 */
[----:B------:R-:W-:-:S02]  /*1e90*/  IADD3 R3, R2, 0x11, RZ ;  /* 0x0000001102037810 */ /* 0x000fc40007ffe0ff */
[----:B------:R-:W-:Y:S02]  /*1ea0*/  FSEL R117, R40, -INF , !P6 ;  /* 0xff80000028757808 */ /* 0x000fe40007000000 */
[----:B------:R-:W-:Y:S02]  /*1eb0*/  FSEL R143, R38, -INF , !P2 ;  /* 0xff800000268f7808 */ /* 0x000fe40005000000 */
[----:B------:R-:W-:Y:S02]  /*1ec0*/  FSEL R193, R34, -INF , !P3 ;  /* 0xff80000022c17808 */ /* 0x000fe40005800000 */
[----:B------:R-:W-:Y:S02]  /*1ed0*/  ISETP.GE.AND P6, PT, R20, R12, PT ;  /* 0x0000000c1400720c */ /* 0x000fe40003fc6270 */
[C---:B------:R-:W-:Y:S02]  /*1ee0*/  ISETP.GE.AND P2, PT, R3.reuse, R14, PT ;  /* 0x0000000e0300720c */ /* 0x040fe40003f46270 */
[----:B------:R-:W-:-:S02]  /*1ef0*/  ISETP.GE.AND P3, PT, R3, R12, PT ;  /* 0x0000000c0300720c */ /* 0x000fc40003f66270 */
[----:B------:R-:W-:Y:S02]  /*1f00*/  FSEL R182, R32, -INF , !P6 ;  /* 0xff80000020b67808 */ /* 0x000fe40007000000 */
[----:B------:R-:W-:Y:S02]  /*1f10*/  FSEL R79, R37, -INF , !P2 ;  /* 0xff800000254f7808 */ /* 0x000fe40005000000 */
[----:B------:R-:W-:Y:S02]  /*1f20*/  FSEL R166, R33, -INF , !P3 ;  /* 0xff80000021a67808 */ /* 0x000fe40005800000 */
[C---:B------:R-:W-:Y:S02]  /*1f30*/  ISETP.GE.AND P6, PT, R3.reuse, R15, PT ;  /* 0x0000000f0300720c */ /* 0x040fe40003fc6270 */
[----:B------:R-:W-:Y:S02]  /*1f40*/  ISETP.GE.AND P2, PT, R3, R13, PT ;  /* 0x0000000d0300720c */ /* 0x000fe40003f46270 */
[----:B------:R-:W-:-:S02]  /*1f50*/  ISETP.GE.AND P3, PT, R21, R15, PT ;  /* 0x0000000f1500720c */ /* 0x000fc40003f66270 */
[C---:B------:R-:W-:Y:S02]  /*1f60*/  IADD3 R3, R2.reuse, 0x18, RZ ;  /* 0x0000001802037810 */ /* 0x040fe40007ffe0ff */
[----:B------:R-:W-:Y:S02]  /*1f70*/  FSEL R142, R39, -INF , !P6 ;  /* 0xff800000278e7808 */ /* 0x000fe40007000000 */
[----:B------:R-:W-:Y:S01]  /*1f80*/  FSEL R140, R43, -INF , !P3 ;  /* 0xff8000002b8c7808 */ /* 0x000fe20005800000 */
[----:B------:R-:W-:Y:S01]  /*1f90*/  HMMA.16816.F32 R36, R4, R18, R96 ;  /* 0x000000120424723c */ /* 0x000fe20000001860 */
[----:B------:R-:W-:Y:S02]  /*1fa0*/  ISETP.GE.AND P6, PT, R21, R14, PT ;  /* 0x0000000e1500720c */ /* 0x000fe40003fc6270 */
[----:B------:R-:W-:Y:S01]  /*1fb0*/  ISETP.GE.AND P3, PT, R3, R13, PT ;  /* 0x0000000d0300720c */ /* 0x000fe20003f66270 */
[----:B------:R-:W2:Y:S01]  /*1fc0*/  LDSM.16.M88.4 R20, [R209+0x1000] ;  /* 0x00100000d114783b */ /* 0x000ea20000000200 */
[----:B------:R-:W-:-:S02]  /*1fd0*/  IADD3 R17, R2, 0x19, RZ ;  /* 0x0000001902117810 */ /* 0x000fc40007ffe0ff */
[----:B------:R-:W-:Y:S02]  /*1fe0*/  FSEL R181, R35, -INF , !P2 ;  /* 0xff80000023b57808 */ /* 0x000fe40005000000 */
[----:B------:R-:W-:Y:S01]  /*1ff0*/  FSEL R78, R41, -INF , !P6 ;  /* 0xff800000294e7808 */ /* 0x000fe20007000000 */
[-C--:B-1----:R-:W-:Y:S01]  /*2000*/  HMMA.16816.F32 R32, R4, R24.reuse, R104 ;  /* 0x000000180420723c */ /* 0x082fe20000001868 */
[----:B------:R-:W-:Y:S02]  /*2010*/  FSEL R194, R50, -INF , !P3 ;  /* 0xff80000032c27808 */ /* 0x000fe40005800000 */
[-C--:B------:R-:W-:Y:S02]  /*2020*/  ISETP.GE.AND P6, PT, R3, R12.reuse, PT ;  /* 0x0000000c0300720c */ /* 0x080fe40003fc6270 */
[C---:B------:R-:W-:Y:S02]  /*2030*/  ISETP.GE.AND P2, PT, R17.reuse, R12, PT ;  /* 0x0000000c1100720c */ /* 0x040fe40003f46270 */
[----:B------:R-:W-:Y:S01]  /*2040*/  ISETP.GE.AND P3, PT, R17, R13, PT ;  /* 0x0000000d1100720c */ /* 0x000fe20003f66270 */
[----:B------:R-:W-:Y:S01]  /*2050*/  HMMA.16816.F32 R40, R8, R24, R92 ;  /* 0x000000180828723c */ /* 0x000fe2000000185c */
[----:B------:R-:W-:-:S02]  /*2060*/  IADD3 R16, R2, 0x20, RZ ;  /* 0x0000002002107810 */ /* 0x000fc40007ffe0ff */
        /* <DEDUP_REMOVED lines=8> */
[----:B------:R-:W-:Y:S02]  /*20f0*/  FSEL R96, R58, -INF , !P2 ;  /* 0xff8000003a607808 */ /* 0x000fe40005000000 */
[----:B------:R-:W-:Y:S02]  /*2100*/  FSEL R77, R44, -INF , !P3 ;  /* 0xff8000002c4d7808 */ /* 0x000fe40005800000 */
[C---:B------:R-:W-:Y:S02]  /*2110*/  ISETP.GE.AND P2, PT, R16.reuse, R15, PT ;  /* 0x0000000f1000720c */ /* 0x040fe40003f46270 */
[C---:B------:R-:W-:Y:S02]  /*2120*/  ISETP.GE.AND P6, PT, R16.reuse, R12, PT ;  /* 0x0000000c1000720c */ /* 0x040fe40003fc6270 */
[----:B------:R-:W-:-:S02]  /*2130*/  ISETP.GE.AND P3, PT, R16, R13, PT ;  /* 0x0000000d1000720c */ /* 0x000fc40003f66270 */
[----:B------:R-:W-:Y:S02]  /*2140*/  IADD3 R3, R2, 0x21, RZ ;  /* 0x0000002102037810 */ /* 0x000fe40007ffe0ff */
[----:B------:R-:W-:Y:S02]  /*2150*/  FSEL R97, R46, -INF , !P2 ;  /* 0xff8000002e617808 */ /* 0x000fe40005000000 */
[----:B------:R-:W-:Y:S02]  /*2160*/  FSEL R197, R28, -INF , !P6 ;  /* 0xff8000001cc57808 */ /* 0x000fe40007000000 */
[----:B------:R-:W-:Y:S02]  /*2170*/  FSEL R198, R30, -INF , !P3 ;  /* 0xff8000001ec67808 */ /* 0x000fe40005800000 */
[C---:B------:R-:W-:Y:S02]  /*2180*/  ISETP.GE.AND P2, PT, R3.reuse, R14, PT ;  /* 0x0000000e0300720c */ /* 0x040fe40003f46270 */
[----:B------:R-:W-:-:S02]  /*2190*/  ISETP.GE.AND P6, PT, R3, R15, PT ;  /* 0x0000000f0300720c */ /* 0x000fc40003fc6270 */
[----:B------:R-:W-:Y:S02]  /*21a0*/  ISETP.GE.AND P3, PT, R3, R12, PT ;  /* 0x0000000c0300720c */ /* 0x000fe40003f66270 */
[----:B------:R-:W-:Y:S02]  /*21b0*/  FSEL R75, R45, -INF , !P2 ;  /* 0xff8000002d4b7808 */ /* 0x000fe40005000000 */
[----:B------:R-:W-:Y:S02]  /*21c0*/  FSEL R93, R47, -INF , !P6 ;  /* 0xff8000002f5d7808 */ /* 0x000fe40007000000 */
[----:B------:R-:W-:Y:S01]  /*21d0*/  FSEL R196, R29, -INF , !P3 ;  /* 0xff8000001dc47808 */ /* 0x000fe20005800000 */
[----:B--2---:R-:W-:Y:S01]  /*21e0*/  HMMA.16816.F32 R44, R4, R22, R132 ;  /* 0x00000016042c723c */ /* 0x004fe20000001884 */
[----:B------:R-:W-:Y:S02]  /*21f0*/  ISETP.GE.AND P2, PT, R3, R13, PT ;  /* 0x0000000d0300720c */ /* 0x000fe40003f46270 */
[----:B------:R-:W-:-:S02]  /*2200*/  ISETP.GE.AND P6, PT, R17, R14, PT ;  /* 0x0000000e1100720c */ /* 0x000fc40003fc6270 */
[----:B------:R-:W-:Y:S02]  /*2210*/  ISETP.GE.AND P3, PT, R17, R15, PT ;  /* 0x0000000f1100720c */ /* 0x000fe40003f66270 */
[C---:B------:R-:W-:Y:S01]  /*2220*/  IADD3 R3, R2.reuse, 0x28, RZ ;  /* 0x0000002802037810 */ /* 0x040fe20007ffe0ff */
[----:B------:R-:W1:Y:S01]  /*2230*/  LDSM.16.M88.4 R16, [R209+0x1400] ;  /* 0x00140000d110783b */ /* 0x000e620000000200 */
[----:B------:R-:W-:Y:S02]  /*2240*/  IADD3 R25, R2, 0x29, RZ ;  /* 0x0000002902197810 */ /* 0x000fe40007ffe0ff */
[----:B------:R-:W-:Y:S02]  /*2250*/  FSEL R106, R31, -INF , !P2 ;  /* 0xff8000001f6a7808 */ /* 0x000fe40005000000 */
[----:B------:R-:W-:Y:S01]  /*2260*/  FSEL R72, R57, -INF , !P6 ;  /* 0xff80000039487808 */ /* 0x000fe20007000000 */
[----:B------:R-:W-:Y:S01]  /*2270*/  HMMA.16816.F32 R28, R4, R20, R128 ;  /* 0x00000014041c723c */ /* 0x000fe20000001880 */
[----:B------:R-:W-:-:S02]  /*2280*/  FSEL R91, R59, -INF , !P3 ;  /* 0xff8000003b5b7808 */ /* 0x000fc40005800000 */
[CC--:B------:R-:W-:Y:S02]  /*2290*/  ISETP.GE.AND P6, PT, R3.reuse, R12.reuse, PT ;  /* 0x0000000c0300720c */ /* 0x0c0fe40003fc6270 */
[----:B------:R-:W-:Y:S02]  /*22a0*/  ISETP.GE.AND P3, PT, R3, R13, PT ;  /* 0x0000000d0300720c */ /* 0x000fe40003f66270 */
[----:B------:R-:W-:Y:S01]  /*22b0*/  ISETP.GE.AND P2, PT, R25, R12, PT ;  /* 0x0000000c1900720c */ /* 0x000fe20003f46270 */
[----:B------:R-:W-:Y:S01]  /*22c0*/  HMMA.16816.F32 R56, R8, R26, R100 ;  /* 0x0000001a0838723c */ /* 0x000fe20000001864 */
[----:B------:R-:W-:Y:S02]  /*22d0*/  FSEL R104, R36, -INF , !P6 ;  /* 0xff80000024687808 */ /* 0x000fe40007000000 */
[----:B------:R-:W-:Y:S02]  /*22e0*/  FSEL R113, R38, -INF , !P3 ;  /* 0xff80000026717808 */ /* 0x000fe40005800000 */
[----:B------:R-:W-:-:S02]  /*22f0*/  FSEL R105, R37, -INF , !P2 ;  /* 0xff80000025697808 */ /* 0x000fc40005000000 */
[-C--:B------:R-:W-:Y:S02]  /*2300*/  ISETP.GE.AND P6, PT, R3, R14.reuse, PT ;  /* 0x0000000e0300720c */ /* 0x080fe40003fc6270 */
[----:B------:R-:W-:Y:S02]  /*2310*/  ISETP.GE.AND P3, PT, R25, R13, PT ;  /* 0x0000000d1900720c */ /* 0x000fe40003f66270 */
[----:B------:R-:W-:Y:S02]  /*2320*/  ISETP.GE.AND P2, PT, R3, R15, PT ;  /* 0x0000000f0300720c */ /* 0x000fe40003f46270 */
[C---:B------:R-:W-:Y:S02]  /*2330*/  IADD3 R3, R2.reuse, 0x30, RZ ;  /* 0x0000003002037810 */ /* 0x040fe40007ffe0ff */
[----:B------:R-:W-:Y:S02]  /*2340*/  FSEL R103, R39, -INF , !P3 ;  /* 0xff80000027677808 */ /* 0x000fe40005800000 */
[----:B------:R-:W-:Y:S01]  /*2350*/  ISETP.GE.AND P3, PT, R3, R14, PT ;  /* 0x0000000e0300720c */ /* 0x000fe20003f66270 */
[----:B------:R-:W-:Y:S01]  /*2360*/  HMMA.16816.F32 R36, R8, R20, R108 ;  /* 0x000000140824723c */ /* 0x000fe2000000186c */
[----:B------:R-:W-:-:S02]  /*2370*/  IADD3 R24, R2, 0x31, RZ ;  /* 0x0000003102187810 */ /* 0x000fc40007ffe0ff */
[----:B------:R-:W-:Y:S02]  /*2380*/  FSEL R74, R40, -INF , !P3 ;  /* 0xff800000284a7808 */ /* 0x000fe40005800000 */
[C---:B------:R-:W-:Y:S02]  /*2390*/  ISETP.GE.AND P3, PT, R3.reuse, R13, PT ;  /* 0x0000000d0300720c */ /* 0x040fe40003f66270 */
[----:B------:R-:W-:Y:S02]  /*23a0*/  FSEL R90, R54, -INF , !P2 ;  /* 0xff800000365a7808 */ /* 0x000fe40005000000 */
[----:B------:R-:W-:Y:S02]  /*23b0*/  FSEL R199, R34, -INF , !P3 ;  /* 0xff80000022c77808 */ /* 0x000fe40005800000 */
[----:B------:R-:W-:Y:S02]  /*23c0*/  ISETP.GE.AND P2, PT, R3, R15, PT ;  /* 0x0000000f0300720c */ /* 0x000fe40003f46270 */
[----:B------:R-:W-:-:S02]  /*23d0*/  ISETP.GE.AND P3, PT, R24, R12, PT ;  /* 0x0000000c1800720c */ /* 0x000fc40003f66270 */
[----:B------:R-:W-:Y:S02]  /*23e0*/  FSEL R71, R52, -INF , !P6 ;  /* 0xff80000034477808 */ /* 0x000fe40007000000 */
[----:B------:R-:W-:Y:S02]  /*23f0*/  ISETP.GE.AND P6, PT, R3, R12, PT ;  /* 0x0000000c0300720c */ /* 0x000fe40003fc6270 */
[----:B------:R-:W-:Y:S02]  /*2400*/  FSEL R92, R42, -INF , !P2 ;  /* 0xff8000002a5c7808 */ /* 0x000fe40005000000 */
[----:B------:R-:W-:Y:S02]  /*2410*/  FSEL R107, R33, -INF , !P3 ;  /* 0xff800000216b7808 */ /* 0x000fe40005800000 */
[----:B------:R-:W-:Y:S02]  /*2420*/  ISETP.GE.AND P2, PT, R24, R14, PT ;  /* 0x0000000e1800720c */ /* 0x000fe40003f46270 */
[----:B------:R-:W-:-:S02]  /*2430*/  ISETP.GE.AND P3, PT, R25, R15, PT ;  /* 0x0000000f1900720c */ /* 0x000fc40003f66270 */
[----:B------:R-:W-:Y:S02]  /*2440*/  IADD3 R3, R2, 0x38, RZ ;  /* 0x0000003802037810 */ /* 0x000fe40007ffe0ff */
[----:B------:R-:W-:Y:S02]  /*2450*/  FSEL R112, R32, -INF , !P6 ;  /* 0xff80000020707808 */ /* 0x000fe40007000000 */
[C---:B------:R-:W-:Y:S02]  /*2460*/  ISETP.GE.AND P6, PT, R24.reuse, R15, PT ;  /* 0x0000000f1800720c */ /* 0x040fe40003fc6270 */
[----:B------:R-:W-:Y:S02]  /*2470*/  FSEL R73, R41, -INF , !P2 ;  /* 0xff80000029497808 */ /* 0x000fe40005000000 */
[----:B------:R-:W-:Y:S02]  /*2480*/  FSEL R88, R55, -INF , !P3 ;  /* 0xff80000037587808 */ /* 0x000fe40005800000 */
[----:B------:R-:W-:-:S02]  /*2490*/  ISETP.GE.AND P2, PT, R24, R13, PT ;  /* 0x0000000d1800720c */ /* 0x000fc40003f46270 */
[----:B------:R-:W-:Y:S02]  /*24a0*/  ISETP.GE.AND P3, PT, R3, R13, PT ;  /* 0x0000000d0300720c */ /* 0x000fe40003f66270 */
[----:B------:R-:W-:Y:S02]  /*24b0*/  IADD3 R21, R2, 0x39, RZ ;  /* 0x0000003902157810 */ /* 0x000fe40007ffe0ff */
[----:B------:R-:W-:Y:S02]  /*24c0*/  FSEL R89, R43, -INF , !P6 ;  /* 0xff8000002b597808 */ /* 0x000fe40007000000 */
[----:B------:R-:W-:Y:S01]  /*24d0*/  ISETP.GE.AND P6, PT, R25, R14, PT ;  /* 0x0000000e1900720c */ /* 0x000fe20003fc6270 */
[----:B-1----:R-:W-:Y:S01]  /*24e0*/  HMMA.16816.F32 R40, R8, R16, R124 ;  /* 0x000000100828723c */ /* 0x002fe2000000187c */
[----:B------:R-:W-:Y:S01]  /*24f0*/  FSEL R110, R35, -INF , !P2 ;  /* 0xff800000236e7808 */ /* 0x000fe20005000000 */
[----:B------:R-:W1:Y:S01]  /*2500*/  LDSM.16.M88.4 R24, [R209+0x1800] ;  /* 0x00180000d118783b */ /* 0x000e620000000200 */
[----:B------:R-:W-:-:S02]  /*2510*/  FSEL R114, R50, -INF , !P3 ;  /* 0xff80000032727808 */ /* 0x000fc40005800000 */
[CC--:B------:R-:W-:Y:S02]  /*2520*/  ISETP.GE.AND P2, PT, R21.reuse, R12.reuse, PT ;  /* 0x0000000c1500720c */ /* 0x0c0fe40003f46270 */
[----:B------:R-:W-:Y:S01]  /*2530*/  ISETP.GE.AND P3, PT, R21, R13, PT ;  /* 0x0000000d1500720c */ /* 0x000fe20003f66270 */
[----:B------:R-:W-:Y:S01]  /*2540*/  HMMA.16816.F32 R32, R4, R16, R148 ;  /* 0x000000100420723c */ /* 0x000fe20000001894 */
[----:B------:R-:W-:Y:S02]  /*2550*/  IADD3 R20, R2, 0x40, RZ ;  /* 0x0000004002147810 */ /* 0x000fe40007ffe0ff */
[----:B------:R-:W-:Y:S02]  /*2560*/  FSEL R68, R53, -INF , !P6 ;  /* 0xff80000035447808 */ /* 0x000fe40007000000 */
[----:B------:R-:W-:Y:S02]  /*2570*/  ISETP.GE.AND P6, PT, R3, R12, PT ;  /* 0x0000000c0300720c */ /* 0x000fe40003fc6270 */
[----:B------:R-:W-:Y:S01]  /*2580*/  FSEL R102, R49, -INF , !P2 ;  /* 0xff80000031667808 */ /* 0x000fe20005000000 */
[----:B------:R-:W-:Y:S01]  /*2590*/  HMMA.16816.F32 R52, R8, R22, R120 ;  /* 0x000000160834723c */ /* 0x000fe20000001878 */
[----:B------:R-:W-:-:S02]  /*25a0*/  FSEL R111, R51, -INF , !P3 ;  /* 0xff800000336f7808 */ /* 0x000fc40005800000 */
[C---:B------:R-:W-:Y:S02]  /*25b0*/  ISETP.GE.AND P2, PT, R3.reuse, R15, PT ;  /* 0x0000000f0300720c */ /* 0x040fe40003f46270 */
[-C--:B------:R-:W-:Y:S02]  /*25c0*/  ISETP.GE.AND P3, PT, R20, R14.reuse, PT ;  /* 0x0000000e1400720c */ /* 0x080fe40003f66270 */
[----:B------:R-:W-:Y:S02]  /*25d0*/  FSEL R101, R48, -INF , !P6 ;  /* 0xff80000030657808 */ /* 0x000fe40007000000 */
[----:B------:R-:W-:Y:S01]  /*25e0*/  ISETP.GE.AND P6, PT, R3, R14, PT ;  /* 0x0000000e0300720c */ /* 0x000fe20003fc6270 */
[----:B------:R-:W-:Y:S01]  /*25f0*/  HMMA.16816.F32 R48, R8, R18, R136 ;  /* 0x000000120830723c */ /* 0x000fe20000001888 */
[----:B------:R-:W-:Y:S02]  /*2600*/  FSEL R86, R58, -INF , !P2 ;  /* 0xff8000003a567808 */ /* 0x000fe40005000000 */
[----:B------:R-:W-:-:S02]  /*2610*/  FSEL R70, R36, -INF , !P3 ;  /* 0xff80000024467808 */ /* 0x000fc40005800000 */
[C---:B------:R-:W-:Y:S02]  /*2620*/  ISETP.GE.AND P2, PT, R20.reuse, R15, PT ;  /* 0x0000000f1400720c */ /* 0x040fe40003f46270 */
[----:B------:R-:W-:Y:S02]  /*2630*/  ISETP.GE.AND P3, PT, R20, R13, PT ;  /* 0x0000000d1400720c */ /* 0x000fe40003f66270 */
[----:B------:R-:W-:Y:S02]  /*2640*/  IADD3 R3, R2, 0x41, RZ ;  /* 0x0000004102037810 */ /* 0x000fe40007ffe0ff */
[----:B------:R-:W-:Y:S02]  /*2650*/  FSEL R67, R56, -INF , !P6 ;  /* 0xff80000038437808 */ /* 0x000fe40007000000 */
[----:B------:R-:W-:Y:S02]  /*2660*/  ISETP.GE.AND P6, PT, R20, R12, PT ;  /* 0x0000000c1400720c */ /* 0x000fe40003fc6270 */
[----:B------:R-:W-:-:S02]  /*2670*/  FSEL R87, R38, -INF , !P2 ;  /* 0xff80000026577808 */ /* 0x000fc40005000000 */
[----:B------:R-:W-:Y:S02]  /*2680*/  FSEL R128, R30, -INF , !P3 ;  /* 0xff8000001e807808 */ /* 0x000fe40005800000 */
[C---:B------:R-:W-:Y:S02]  /*2690*/  ISETP.GE.AND P2, PT, R3.reuse, R14, PT ;  /* 0x0000000e0300720c */ /* 0x040fe40003f46270 */
[C---:B------:R-:W-:Y:S02]  /*26a0*/  ISETP.GE.AND P3, PT, R3.reuse, R12, PT ;  /* 0x0000000c0300720c */ /* 0x040fe40003f66270 */
[----:B------:R-:W-:Y:S02]  /*26b0*/  FSEL R120, R28, -INF , !P6 ;  /* 0xff8000001c787808 */ /* 0x000fe40007000000 */
[----:B------:R-:W-:Y:S02]  /*26c0*/  ISETP.GE.AND P6, PT, R3, R15, PT ;  /* 0x0000000f0300720c */ /* 0x000fe40003fc6270 */
[----:B------:R-:W-:-:S02]  /*26d0*/  FSEL R69, R37, -INF , !P2 ;  /* 0xff80000025457808 */ /* 0x000fc40005000000 */
[----:B------:R-:W-:Y:S02]  /*26e0*/  FSEL R115, R29, -INF , !P3 ;  /* 0xff8000001d737808 */ /* 0x000fe40005800000 */
[----:B------:R-:W-:Y:S02]  /*26f0*/  ISETP.GE.AND P2, PT, R3, R13, PT ;  /* 0x0000000d0300720c */ /* 0x000fe40003f46270 */
[----:B------:R-:W-:Y:S02]  /*2700*/  ISETP.GE.AND P3, PT, R21, R15, PT ;  /* 0x0000000f1500720c */ /* 0x000fe40003f66270 */
[C---:B------:R-:W-:Y:S02]  /*2710*/  IADD3 R3, R2.reuse, 0x48, RZ ;  /* 0x0000004802037810 */ /* 0x040fe40007ffe0ff */
[----:B------:R-:W-:Y:S02]  /*2720*/  IADD3 R17, R2, 0x49, RZ ;  /* 0x0000004902117810 */ /* 0x000fe40007ffe0ff */
[----:B------:R-:W-:-:S02]  /*2730*/  FSEL R85, R39, -INF , !P6 ;  /* 0xff80000027557808 */ /* 0x000fc40007000000 */
[----:B------:R-:W-:Y:S01]  /*2740*/  ISETP.GE.AND P6, PT, R21, R14, PT ;  /* 0x0000000e1500720c */ /* 0x000fe20003fc6270 */
[----:B------:R-:W-:Y:S01]  /*2750*/  HMMA.16816.F32 R36, R4, R18, R152 ;  /* 0x000000120424723c */ /* 0x000fe20000001898 */
[----:B------:R-:W-:Y:S01]  /*2760*/  FSEL R123, R31, -INF , !P2 ;  /* 0xff8000001f7b7808 */ /* 0x000fe20005000000 */
[----:B------:R-:W2:Y:S01]  /*2770*/  LDSM.16.M88.4 R20, [R209+0x1c00] ;  /* 0x001c0000d114783b */ /* 0x000ea20000000200 */
[----:B------:R-:W-:Y:S01]  /*2780*/  FSEL R84, R59, -INF , !P3 ;  /* 0xff8000003b547808 */ /* 0x000fe20005800000 */
[----:B------:R-:W-:-:S04]  /*2790*/  DEPBAR.LE SB0, 0x0 ;  /* 0x000080000000791a */ /* 0x000fc80000000000 */
[----:B------:R-:W-:Y:S01]  /*27a0*/  BAR.SYNC.DEFER_BLOCKING 0x0 ;  /* 0x0000000000007b1d */ /* 0x000fe20000010000 */
[----:B------:R-:W-:Y:S01]  /*27b0*/  ISETP.GE.AND P3, PT, R3, R13, PT ;  /* 0x0000000d0300720c */ /* 0x000fe20003f66270 */
[C---:B-1----:R-:W-:Y:S01]  /*27c0*/  HMMA.16816.F32 R28, R4.reuse, R24, R160 ;  /* 0x00000018041c723c */ /* 0x042fe200000018a0 */
[-C--:B------:R-:W-:Y:S02]  /*27d0*/  ISETP.GE.AND P2, PT, R17, R12.reuse, PT ;  /* 0x0000000c1100720c */ /* 0x080fe40003f46270 */
[----:B------:R-:W-:Y:S02]  /*27e0*/  FSEL R64, R57, -INF , !P6 ;  /* 0xff80000039407808 */ /* 0x000fe40007000000 */
[----:B------:R-:W-:Y:S02]  /*27f0*/  ISETP.GE.AND P6, PT, R3, R12, PT ;  /* 0x0000000c0300720c */ /* 0x000fe40003fc6270 */
[----:B------:R-:W-:Y:S01]  /*2800*/  FSEL R125, R46, -INF , !P3 ;  /* 0xff8000002e7d7808 */ /* 0x000fe20005800000 */
[----:B------:R-:W-:Y:S01]  /*2810*/  HMMA.16816.F32 R56, R4, R60, R176 ;  /* 0x0000003c0438723c */ /* 0x000fe200000018b0 */
[----:B------:R-:W-:-:S02]  /*2820*/  FSEL R109, R45, -INF , !P2 ;  /* 0xff8000002d6d7808 */ /* 0x000fc40005000000 */
[----:B------:R-:W-:Y:S02]  /*2830*/  ISETP.GE.AND P3, PT, R17, R13, PT ;  /* 0x0000000d1100720c */ /* 0x000fe40003f66270 */
[C---:B------:R-:W-:Y:S02]  /*2840*/  ISETP.GE.AND P2, PT, R3.reuse, R15, PT ;  /* 0x0000000f0300720c */ /* 0x040fe40003f46270 */
[----:B------:R-:W-:Y:S02]  /*2850*/  IADD3 R16, R2, 0x50, RZ ;  /* 0x0000005002107810 */ /* 0x000fe40007ffe0ff */
[----:B------:R-:W-:Y:S02]  /*2860*/  FSEL R108, R44, -INF , !P6 ;  /* 0xff8000002c6c7808 */ /* 0x000fe40007000000 */
[----:B------:R-:W-:Y:S02]  /*2870*/  ISETP.GE.AND P6, PT, R3, R14, PT ;  /* 0x0000000e0300720c */ /* 0x000fe40003fc6270 */
[----:B------:R-:W-:-:S02]  /*2880*/  FSEL R124, R47, -INF , !P3 ;  /* 0xff8000002f7c7808 */ /* 0x000fc40005800000 */
[----:B------:R-:W-:Y:S01]  /*2890*/  FSEL R82, R54, -INF , !P2 ;  /* 0xff80000036527808 */ /* 0x000fe20005000000 */
[----:B------:R-:W-:Y:S01]  /*28a0*/  HMMA.16816.F32 R44, R8, R24, R144 ;  /* 0x00000018082c723c */ /* 0x000fe20000001890 */
[C---:B------:R-:W-:Y:S02]  /*28b0*/  ISETP.GE.AND P3, PT, R16.reuse, R14, PT ;  /* 0x0000000e1000720c */ /* 0x040fe40003f66270 */
[----:B------:R-:W-:Y:S02]  /*28c0*/  ISETP.GE.AND P2, PT, R16, R15, PT ;  /* 0x0000000f1000720c */ /* 0x000fe40003f46270 */
[----:B------:R-:W-:Y:S02]  /*28d0*/  IADD3 R3, R2, 0x51, RZ ;  /* 0x0000005102037810 */ /* 0x000fe40007ffe0ff */
[----:B------:R-:W-:Y:S02]  /*28e0*/  FSEL R63, R52, -INF , !P6 ;  /* 0xff800000343f7808 */ /* 0x000fe40007000000 */
[----:B------:R-:W-:-:S02]  /*28f0*/  ISETP.GE.AND P6, PT, R16, R12, PT ;  /* 0x0000000c1000720c */ /* 0x000fc40003fc6270 */
[----:B------:R-:W-:Y:S02]  /*2900*/  FSEL R66, R40, -INF , !P3 ;  /* 0xff80000028427808 */ /* 0x000fe40005800000 */
[----:B------:R-:W-:Y:S02]  /*2910*/  FSEL R83, R42, -INF , !P2 ;  /* 0xff8000002a537808 */ /* 0x000fe40005000000 */
[----:B------:R-:W-:Y:S02]  /*2920*/  ISETP.GE.AND P3, PT, R16, R13, PT ;  /* 0x0000000d1000720c */ /* 0x000fe40003f66270 */
[C---:B------:R-:W-:Y:S02]  /*2930*/  ISETP.GE.AND P2, PT, R3.reuse, R14, PT ;  /* 0x0000000e0300720c */ /* 0x040fe40003f46270 */
[----:B------:R-:W-:Y:S02]  /*2940*/  FSEL R127, R32, -INF , !P6 ;  /* 0xff800000207f7808 */ /* 0x000fe40007000000 */
[----:B------:R-:W-:-:S02]  /*2950*/  ISETP.GE.AND P6, PT, R3, R15, PT ;  /* 0x0000000f0300720c */ /* 0x000fc40003fc6270 */
[----:B------:R-:W-:Y:S02]  /*2960*/  FSEL R146, R34, -INF , !P3 ;  /* 0xff80000022927808 */ /* 0x000fe40005800000 */
[----:B------:R-:W-:Y:S02]  /*2970*/  FSEL R65, R41, -INF , !P2 ;  /* 0xff80000029417808 */ /* 0x000fe40005000000 */
[C---:B------:R-:W-:Y:S02]  /*2980*/  ISETP.GE.AND P3, PT, R3.reuse, R12, PT ;  /* 0x0000000c0300720c */ /* 0x040fe40003f66270 */
[----:B------:R-:W-:Y:S02]  /*2990*/  ISETP.GE.AND P2, PT, R3, R13, PT ;  /* 0x0000000d0300720c */ /* 0x000fe40003f46270 */
[----:B------:R-:W-:Y:S02]  /*29a0*/  IADD3 R3, R2, 0x58, RZ ;  /* 0x0000005802037810 */ /* 0x000fe40007ffe0ff */
[----:B------:R-:W-:-:S02]  /*29b0*/  FSEL R81, R43, -INF , !P6 ;  /* 0xff8000002b517808 */ /* 0x000fc40007000000 */
[----:B------:R-:W-:Y:S01]  /*29c0*/  ISETP.GE.AND P6, PT, R17, R14, PT ;  /* 0x0000000e1100720c */ /* 0x000fe20003fc6270 */
[----:B--2---:R-:W-:Y:S01]  /*29d0*/  HMMA.16816.F32 R40, R8, R20, R156 ;  /* 0x000000140828723c */ /* 0x004fe2000000189c */
[----:B------:R-:W-:Y:S02]  /*29e0*/  FSEL R126, R33, -INF , !P3 ;  /* 0xff800000217e7808 */ /* 0x000fe40005800000 */
[----:B------:R-:W-:Y:S02]  /*29f0*/  FSEL R135, R35, -INF , !P2 ;  /* 0xff80000023877808 */ /* 0x000fe40005000000 */
[----:B------:R-:W-:Y:S02]  /*2a00*/  ISETP.GE.AND P3, PT, R17, R15, PT ;  /* 0x0000000f1100720c */ /* 0x000fe40003f66270 */
[----:B------:R-:W-:Y:S01]  /*2a10*/  ISETP.GE.AND P2, PT, R3, R13, PT ;  /* 0x0000000d0300720c */ /* 0x000fe20003f46270 */
[----:B------:R-:W-:Y:S01]  /*2a20*/  HMMA.16816.F32 R32, R4, R26, R188 ;  /* 0x0000001a0420723c */ /* 0x000fe200000018bc */
[----:B------:R-:W-:-:S02]  /*2a30*/  IADD3 R17, R2, 0x59, RZ ;  /* 0x0000005902117810 */ /* 0x000fc40007ffe0ff */
[----:B------:R-:W-:Y:S02]  /*2a40*/  FSEL R62, R53, -INF , !P6 ;  /* 0xff800000353e7808 */ /* 0x000fe40007000000 */
[----:B------:R-:W-:Y:S02]  /*2a50*/  FSEL R80, R55, -INF , !P3 ;  /* 0xff80000037507808 */ /* 0x000fe40005800000 */
[-C--:B------:R-:W-:Y:S01]  /*2a60*/  ISETP.GE.AND P6, PT, R3, R12.reuse, PT ;  /* 0x0000000c0300720c */ /* 0x080fe20003fc6270 */
[----:B------:R-:W-:Y:S01]  /*2a70*/  HMMA.16816.F32 R52, R8, R60, R168 ;  /* 0x0000003c0834723c */ /* 0x000fe200000018a8 */
[----:B------:R-:W-:Y:S02]  /*2a80*/  FSEL R145, R38, -INF , !P2 ;  /* 0xff80000026917808 */ /* 0x000fe40005000000 */
[C---:B------:R-:W-:Y:S02]  /*2a90*/  ISETP.GE.AND P3, PT, R17.reuse, R12, PT ;  /* 0x0000000c1100720c */ /* 0x040fe40003f66270 */
[----:B------:R-:W-:-:S02]  /*2aa0*/  ISETP.GE.AND P2, PT, R17, R13, PT ;  /* 0x0000000d1100720c */ /* 0x000fc40003f46270 */
[----:B------:R-:W-:Y:S01]  /*2ab0*/  IADD3 R16, R2, 0x60, RZ ;  /* 0x0000006002107810 */ /* 0x000fe20007ffe0ff */
[C---:B------:R-:W-:Y:S01]  /*2ac0*/  HMMA.16816.F32 R24, R8.reuse, R26, R184 ;  /* 0x0000001a0818723c */ /* 0x040fe200000018b8 */
[----:B------:R-:W-:Y:S02]  /*2ad0*/  FSEL R121, R36, -INF , !P6 ;  /* 0xff80000024797808 */ /* 0x000fe40007000000 */
[----:B------:R-:W-:Y:S02]  /*2ae0*/  ISETP.GE.AND P6, PT, R3, R14, PT ;  /* 0x0000000e0300720c */ /* 0x000fe40003fc6270 */
[----:B------:R-:W-:Y:S02]  /*2af0*/  FSEL R122, R37, -INF , !P3 ;  /* 0xff800000257a7808 */ /* 0x000fe40005800000 */
[----:B------:R-:W-:Y:S01]  /*2b00*/  FSEL R144, R39, -INF , !P2 ;  /* 0xff80000027907808 */ /* 0x000fe20005000000 */
[----:B------:R-:W-:Y:S01]  /*2b10*/  HMMA.16816.F32 R8, R8, R22, R172 ;  /* 0x000000160808723c */ /* 0x000fe200000018ac */
[----:B------:R-:W-:-:S02]  /*2b20*/  ISETP.GE.AND P3, PT, R3, R15, PT ;  /* 0x0000000f0300720c */ /* 0x000fc40003f66270 */
[----:B------:R-:W-:Y:S02]  /*2b30*/  ISETP.GE.AND P2, PT, R16, R14, PT ;  /* 0x0000000e1000720c */ /* 0x000fe40003f46270 */
[----:B------:R-:W-:Y:S02]  /*2b40*/  FSEL R60, R48, -INF , !P6 ;  /* 0xff800000303c7808 */ /* 0x000fe40007000000 */
[----:B------:R-:W-:Y:S01]  /*2b50*/  FSEL R50, R50, -INF , !P3 ;  /* 0xff80000032327808 */ /* 0x000fe20005800000 */
[----:B------:R-:W-:Y:S01]  /*2b60*/  HMMA.16816.F32 R36, R4, R20, R200 ;  /* 0x000000140424723c */ /* 0x000fe200000018c8 */
[----:B------:R-:W-:Y:S02]  /*2b70*/  FSEL R48, R44, -INF , !P2 ;  /* 0xff8000002c307808 */ /* 0x000fe40005000000 */
[C---:B------:R-:W-:Y:S02]  /*2b80*/  ISETP.GE.AND P3, PT, R16.reuse, R15, PT ;  /* 0x0000000f1000720c */ /* 0x040fe40003f66270 */
[----:B------:R-:W-:-:S02]  /*2b90*/  ISETP.GE.AND P2, PT, R16, R13, PT ;  /* 0x0000000d1000720c */ /* 0x000fc40003f46270 */
[----:B------:R-:W-:Y:S02]  /*2ba0*/  IADD3 R3, R2, 0x61, RZ ;  /* 0x0000006102037810 */ /* 0x000fe40007ffe0ff */
[----:B------:R-:W-:Y:S02]  /*2bb0*/  ISETP.GE.AND P6, PT, R16, R12, PT ;  /* 0x0000000c1000720c */ /* 0x000fe40003fc6270 */
[----:B------:R-:W-:Y:S02]  /*2bc0*/  FSEL R94, R46, -INF , !P3 ;  /* 0xff8000002e5e7808 */ /* 0x000fe40005800000 */
[----:B------:R-:W-:Y:S02]  /*2bd0*/  FSEL R147, R30, -INF , !P2 ;  /* 0xff8000001e937808 */ /* 0x000fe40005000000 */
[----:B------:R-:W-:Y:S02]  /*2be0*/  ISETP.GE.AND P3, PT, R3, R14, PT ;  /* 0x0000000e0300720c */ /* 0x000fe40003f66270 */
[----:B------:R-:W-:-:S02]  /*2bf0*/  FSEL R134, R28, -INF , !P6 ;  /* 0xff8000001c867808 */ /* 0x000fc40007000000 */
[C---:B------:R-:W-:Y:S02]  /*2c00*/  ISETP.GE.AND P2, PT, R3.reuse, R12, PT ;  /* 0x0000000c0300720c */ /* 0x040fe40003f46270 */
[----:B------:R-:W-:Y:S02]  /*2c10*/  ISETP.GE.AND P6, PT, R3, R15, PT ;  /* 0x0000000f0300720c */ /* 0x000fe40003fc6270 */
[----:B------:R-:W-:Y:S02]  /*2c20*/  FSEL R45, R45, -INF , !P3 ;  /* 0xff8000002d2d7808 */ /* 0x000fe40005800000 */
[----:B------:R-:W-:Y:S02]  /*2c30*/  FSEL R133, R29, -INF , !P2 ;  /* 0xff8000001d857808 */ /* 0x000fe40005000000 */
[----:B------:R-:W-:Y:S02]  /*2c40*/  ISETP.GE.AND P3, PT, R3, R13, PT ;  /* 0x0000000d0300720c */ /* 0x000fe40003f66270 */
[----:B------:R-:W-:-:S02]  /*2c50*/  FSEL R95, R47, -INF , !P6 ;  /* 0xff8000002f5f7808 */ /* 0x000fc40007000000 */
[C---:B------:R-:W-:Y:S02]  /*2c60*/  ISETP.GE.AND P2, PT, R17.reuse, R15, PT ;  /* 0x0000000f1100720c */ /* 0x040fe40003f46270 */
[----:B------:R-:W-:Y:S02]  /*2c70*/  ISETP.GE.AND P6, PT, R17, R14, PT ;  /* 0x0000000e1100720c */ /* 0x000fe40003fc6270 */
[C---:B------:R-:W-:Y:S02]  /*2c80*/  IADD3 R3, R2.reuse, 0x68, RZ ;  /* 0x0000006802037810 */ /* 0x040fe40007ffe0ff */
[----:B------:R-:W-:Y:S02]  /*2c90*/  IADD3 R16, R2, 0x69, RZ ;  /* 0x0000006902107810 */ /* 0x000fe40007ffe0ff */
[----:B------:R-:W-:Y:S02]  /*2ca0*/  FSEL R61, R51, -INF , !P2 ;  /* 0xff800000333d7808 */ /* 0x000fe40005000000 */
[----:B------:R-:W-:-:S02]  /*2cb0*/  FSEL R44, R49, -INF , !P6 ;  /* 0xff800000312c7808 */ /* 0x000fc40007000000 */
[----:B------:R-:W-:Y:S02]  /*2cc0*/  ISETP.GE.AND P2, PT, R3, R13, PT ;  /* 0x0000000d0300720c */ /* 0x000fe40003f46270 */
[----:B------:R-:W-:Y:S02]  /*2cd0*/  FSEL R151, R31, -INF , !P3 ;  /* 0xff8000001f977808 */ /* 0x000fe40005800000 */
[-C--:B------:R-:W-:Y:S01]  /*2ce0*/  ISETP.GE.AND P6, PT, R3, R12.reuse, PT ;  /* 0x0000000c0300720c */ /* 0x080fe20003fc6270 */
[----:B------:R-:W-:Y:S01]  /*2cf0*/  HMMA.16816.F32 R28, R4, R22, R212 ;  /* 0x00000016041c723c */ /* 0x000fe200000018d4 */
[----:B------:R-:W-:Y:S02]  /*2d00*/  ISETP.GE.AND P3, PT, R16, R12, PT ;  /* 0x0000000c1000720c */ /* 0x000fe40003f66270 */
[----:B------:R-:W-:Y:S02]  /*2d10*/  FSEL R154, R34, -INF , !P2 ;  /* 0xff800000229a7808 */ /* 0x000fe40005000000 */
[----:B------:R-:W-:-:S02]  /*2d20*/  FSEL R129, R32, -INF , !P6 ;  /* 0xff80000020817808 */ /* 0x000fc40007000000 */
[----:B------:R-:W-:Y:S02]  /*2d30*/  IADD3 R4, R2, 0x70, RZ ;  /* 0x0000007002047810 */ /* 0x000fe40007ffe0ff */
[----:B------:R-:W-:Y:S02]  /*2d40*/  ISETP.GE.AND P2, PT, R16, R13, PT ;  /* 0x0000000d1000720c */ /* 0x000fe40003f46270 */
[----:B------:R-:W-:Y:S02]  /*2d50*/  FSEL R130, R33, -INF , !P3 ;  /* 0xff80000021827808 */ /* 0x000fe40005800000 */
[----:B------:R-:W-:Y:S02]  /*2d60*/  FSEL R32, R55, -INF , !P0 ;  /* 0xff80000037207808 */ /* 0x000fe40004000000 */
[C---:B------:R-:W-:Y:S02]  /*2d70*/  ISETP.GE.AND P6, PT, R3.reuse, R14, PT ;  /* 0x0000000e0300720c */ /* 0x040fe40003fc6270 */
[----:B------:R-:W-:-:S02]  /*2d80*/  ISETP.GE.AND P3, PT, R3, R15, PT ;  /* 0x0000000f0300720c */ /* 0x000fc40003f66270 */
[----:B------:R-:W-:Y:S02]  /*2d90*/  ISETP.GE.AND P0, PT, R4, R15, PT ;  /* 0x0000000f0400720c */ /* 0x000fe40003f06270 */
[----:B------:R-:W-:Y:S02]  /*2da0*/  IADD3 R3, R2, 0x71, RZ ;  /* 0x0000007102037810 */ /* 0x000fe40007ffe0ff */
[----:B------:R-:W-:Y:S02]  /*2db0*/  FSEL R150, R35, -INF , !P2 ;  /* 0xff80000023967808 */ /* 0x000fe40005000000 */
[-C--:B------:R-:W-:Y:S02]  /*2dc0*/  ISETP.GE.AND P2, PT, R4, R14.reuse, PT ;  /* 0x0000000e0400720c */ /* 0x080fe40003f46270 */
[----:B------:R-:W-:Y:S02]  /*2dd0*/  FSEL R157, R42, -INF , !P0 ;  /* 0xff8000002a9d7808 */ /* 0x000fe40004000000 */
[----:B------:R-:W-:-:S02]  /*2de0*/  ISETP.GE.AND P0, PT, R3, R14, PT ;  /* 0x0000000e0300720c */ /* 0x000fc40003f06270 */
[----:B------:R-:W-:Y:S02]  /*2df0*/  FSEL R17, R53, -INF , !P5 ;  /* 0xff80000035117808 */ /* 0x000fe40006800000 */
[----:B------:R-:W-:Y:S02]  /*2e00*/  FSEL R21, R40, -INF , !P2 ;  /* 0xff80000028157808 */ /* 0x000fe40005000000 */
[C---:B------:R-:W-:Y:S02]  /*2e10*/  ISETP.GE.AND P5, PT, R4.reuse, R12, PT ;  /* 0x0000000c0400720c */ /* 0x040fe40003fa6270 */
[-C--:B------:R-:W-:Y:S02]  /*2e20*/  ISETP.GE.AND P2, PT, R4, R13.reuse, PT ;  /* 0x0000000d0400720c */ /* 0x080fe40003f46270 */
[----:B------:R-:W-:Y:S02]  /*2e30*/  FSEL R20, R41, -INF , !P0 ;  /* 0xff80000029147808 */ /* 0x000fe40004000000 */
[----:B------:R-:W-:-:S02]  /*2e40*/  ISETP.GE.AND P0, PT, R3, R13, PT ;  /* 0x0000000d0300720c */ /* 0x000fc40003f06270 */
[----:B------:R-:W-:Y:S02]  /*2e50*/  FSEL R149, R36, -INF , !P5 ;  /* 0xff80000024957808 */ /* 0x000fe40006800000 */
[----:B------:R-:W-:Y:S02]  /*2e60*/  FSEL R158, R38, -INF , !P2 ;  /* 0xff800000269e7808 */ /* 0x000fe40005000000 */
[C---:B------:R-:W-:Y:S02]  /*2e70*/  ISETP.GE.AND P5, PT, R3.reuse, R15, PT ;  /* 0x0000000f0300720c */ /* 0x040fe40003fa6270 */
[----:B------:R-:W-:Y:S02]  /*2e80*/  ISETP.GE.AND P2, PT, R3, R12, PT ;  /* 0x0000000c0300720c */ /* 0x000fe40003f46270 */
[----:B------:R-:W-:Y:S02]  /*2e90*/  FSEL R155, R39, -INF , !P0 ;  /* 0xff800000279b7808 */ /* 0x000fe40004000000 */
[----:B------:R-:W-:-:S02]  /*2ea0*/  ISETP.GE.AND P0, PT, R2, R14, PT ;  /* 0x0000000e0200720c */ /* 0x000fc40003f06270 */
[----:B------:R-:W-:Y:S02]  /*2eb0*/  IADD3 R3, R2, 0x78, RZ ;  /* 0x0000007802037810 */ /* 0x000fe40007ffe0ff */
[----:B------:R-:W-:Y:S02]  /*2ec0*/  FSEL R156, R43, -INF , !P5 ;  /* 0xff8000002b9c7808 */ /* 0x000fe40006800000 */
[----:B------:R-:W-:Y:S02]  /*2ed0*/  FSEL R148, R37, -INF , !P2 ;  /* 0xff80000025947808 */ /* 0x000fe40005000000 */
[C---:B------:R-:W-:Y:S02]  /*2ee0*/  ISETP.GE.AND P5, PT, R16.reuse, R14, PT ;  /* 0x0000000e1000720c */ /* 0x040fe40003fa6270 */
[----:B------:R-:W-:Y:S02]  /*2ef0*/  ISETP.GE.AND P2, PT, R16, R15, PT ;  /* 0x0000000f1000720c */ /* 0x000fe40003f46270 */
[----:B------:R-:W-:-:S02]  /*2f00*/  FSEL R59, R59, -INF , !P1 ;  /* 0xff8000003b3b7808 */ /* 0x000fc40004800000 */
[----:B------:R-:W-:Y:S02]  /*2f10*/  FSEL R16, R52, -INF , !P0 ;  /* 0xff80000034107808 */ /* 0x000fe40004000000 */
[C---:B------:R-:W-:Y:S02]  /*2f20*/  ISETP.GE.AND P1, PT, R3.reuse, R12, PT ;  /* 0x0000000c0300720c */ /* 0x040fe40003f26270 */
[----:B------:R-:W-:Y:S02]  /*2f30*/  ISETP.GE.AND P0, PT, R3, R13, PT ;  /* 0x0000000d0300720c */ /* 0x000fe40003f06270 */
[----:B------:R-:W-:Y:S02]  /*2f40*/  FSEL R57, R57, -INF , !P4 ;  /* 0xff80000039397808 */ /* 0x000fe40006000000 */
[----:B------:R-:W-:Y:S02]  /*2f50*/  FSEL R139, R28, -INF , !P1 ;  /* 0xff8000001c8b7808 */ /* 0x000fe40004800000 */
[----:B------:R-:W-:-:S02]  /*2f60*/  FSEL R153, R30, -INF , !P0 ;  /* 0xff8000001e997808 */ /* 0x000fc40004000000 */
[C---:B------:R-:W-:Y:S02]  /*2f70*/  ISETP.GE.AND P4, PT, R2.reuse, R15, PT ;  /* 0x0000000f0200720c */ /* 0x040fe40003f86270 */
[C---:B------:R-:W-:Y:S02]  /*2f80*/  ISETP.GE.AND P1, PT, R2.reuse, R12, PT ;  /* 0x0000000c0200720c */ /* 0x040fe40003f26270 */
[C---:B------:R-:W-:Y:S02]  /*2f90*/  ISETP.GE.AND P0, PT, R2.reuse, R13, PT ;  /* 0x0000000d0200720c */ /* 0x040fe40003f06270 */
[----:B------:R-:W-:Y:S02]  /*2fa0*/  IADD3 R2, R2, 0x79, RZ ;  /* 0x0000007902027810 */ /* 0x000fe40007ffe0ff */
[----:B------:R-:W-:Y:S02]  /*2fb0*/  FSEL R58, R58, -INF , !P0 ;  /* 0xff8000003a3a7808 */ /* 0x000fe40004000000 */
[----:B------:R-:W-:-:S02]  /*2fc0*/  ISETP.GE.AND P0, PT, R2, R14, PT ;  /* 0x0000000e0200720c */ /* 0x000fc40003f06270 */
[----:B------:R-:W-:Y:S02]  /*2fd0*/  FSEL R24, R24, -INF , !P6 ;  /* 0xff80000018187808 */ /* 0x000fe40007000000 */
[----:B------:R-:W-:Y:S02]  /*2fe0*/  FSEL R19, R9, -INF , !P0 ;  /* 0xff80000009137808 */ /* 0x000fe40004000000 */
[----:B------:R-:W-:Y:S02]  /*2ff0*/  ISETP.GE.AND P0, PT, R219, 0x2, PT ;  /* 0x00000002db00780c */ /* 0x000fe40003f06270 */
[----:B------:R-:W-:Y:S02]  /*3000*/  ISETP.GE.AND P6, PT, R2, R12, PT ;  /* 0x0000000c0200720c */ /* 0x000fe40003fc6270 */
[----:B------:R-:W-:Y:S02]  /*3010*/  FSEL R54, R54, -INF , !P4 ;  /* 0xff80000036367808 */ /* 0x000fe40006000000 */
[----:B------:R-:W-:-:S02]  /*3020*/  FSEL R56, R56, -INF , !P1 ;  /* 0xff80000038387808 */ /* 0x000fc40004800000 */
[----:B------:R-:W-:Y:S02]  /*3030*/  FSEL R98, R26, -INF , !P3 ;  /* 0xff8000001a627808 */ /* 0x000fe40005800000 */
[----:B------:R-:W-:Y:S02]  /*3040*/  FSEL R132, R29, -INF , !P6 ;  /* 0xff8000001d847808 */ /* 0x000fe40007000000 */
[C---:B------:R-:W-:Y:S02]  /*3050*/  ISETP.GE.AND P4, PT, R3.reuse, R14, PT ;  /* 0x0000000e0300720c */ /* 0x040fe40003f86270 */
[----:B------:R-:W-:Y:S02]  /*3060*/  ISETP.GE.AND P1, PT, R3, R15, PT ;  /* 0x0000000f0300720c */ /* 0x000fe40003f26270 */
[C---:B------:R-:W-:Y:S02]  /*3070*/  ISETP.GE.AND P3, PT, R2.reuse, R13, PT ;  /* 0x0000000d0200720c */ /* 0x040fe40003f66270 */
[----:B------:R-:W-:Y:S01]  /*3080*/  ISETP.GE.AND P6, PT, R2, R15, PT ;  /* 0x0000000f0200720c */ /* 0x000fe20003fc6270 */
[----:B------:R-:W-:Y:S01]  /*3090*/  IMAD.IADD R2, R119, 0x1, R164 ;  /* 0x0000000177027824 */ /* 0x000fe200078e02a4 */
[----:B------:R-:W-:-:S02]  /*30a0*/  FSEL R152, R31, -INF , !P3 ;  /* 0xff8000001f987808 */ /* 0x000fc40005800000 */
[----:B------:R-:W-:Y:S02]  /*30b0*/  FSEL R25, R25, -INF , !P5 ;  /* 0xff80000019197808 */ /* 0x000fe40006800000 */
[----:B------:R-:W-:Y:S02]  /*30c0*/  FSEL R100, R27, -INF , !P2 ;  /* 0xff8000001b647808 */ /* 0x000fe40005000000 */
[----:B------:R-:W-:Y:S02]  /*30d0*/  FSEL R18, R8, -INF , !P4 ;  /* 0xff80000008127808 */ /* 0x000fe40006000000 */
[----:B------:R-:W-:Y:S02]  /*30e0*/  FSEL R131, R10, -INF , !P1 ;  /* 0xff8000000a837808 */ /* 0x000fe40004800000 */
[----:B------:R-:W-:Y:S02]  /*30f0*/  FSEL R119, R11, -INF , !P6 ;  /* 0xff8000000b777808 */ /* 0x000fe40007000000 */
[----:B------:R-:W-:-:S02]  /*3100*/  IADD3 R215, R209, 0x800, RZ ;  /* 0x00000800d1d77810 */ /* 0x000fc40007ffe0ff */
[C---:B------:R-:W-:Y:S02]  /*3110*/  IADD3 R214, R209.reuse, 0xc00, RZ ;  /* 0x00000c00d1d67810 */ /* 0x040fe40007ffe0ff */
[C---:B------:R-:W-:Y:S02]  /*3120*/  IADD3 R213, R209.reuse, 0x1000, RZ ;  /* 0x00001000d1d57810 */ /* 0x040fe40007ffe0ff */
[----:B------:R-:W-:Y:S01]  /*3130*/  IADD3 R212, R209, 0x1400, RZ ;  /* 0x00001400d1d47810 */ /* 0x000fe20007ffe0ff */
[----:B------:R-:W-:Y:S05]  /*3140*/  @!P0 BRA `(.L_x_14) ;  /* 0x0000019000008947 */ /* 0x000fea0003800000 */
[----:B------:R-:W-:Y:S01]  /*3150*/  IADD3 R4, R219, -0x2, RZ ;  /* 0xfffffffedb047810 */ /* 0x000fe20007ffe0ff */
[C---:B------:R-:W-:Y:S01]  /*3160*/  IMAD.SHL.U32 R10, R206.reuse, 0x40, RZ ;  /* 0x00000040ce0a7824 */ /* 0x040fe200078e00ff */
[C---:B------:R-:W-:Y:S02]  /*3170*/  SHF.L.U64.HI R3, R206.reuse, 0x7, R218 ;  /* 0x00000007ce037819 */ /* 0x040fe400000102da */
[----:B------:R-:W-:Y:S02]  /*3180*/  SHF.R.S32.HI R6, RZ, 0x1f, R4 ;  /* 0x0000001fff067819 */ /* 0x000fe40000011404 */
[----:B------:R-:W-:Y:S01]  /*3190*/  SHF.L.U64.HI R11, R206, 0x6, R218 ;  /* 0x00000006ce0b7819 */ /* 0x000fe200000102da */
[----:B------:R-:W-:-:S02]  /*31a0*/  IMAD R3, R3, R4, RZ ;  /* 0x0000000403037224 */ /* 0x000fc400078e02ff */
[----:B------:R-:W-:-:S04]  /*31b0*/  IMAD.WIDE.U32 R4, R4, R205, R246 ;  /* 0x000000cd04047225 */ /* 0x000fc800078e00f6 */
[----:B------:R-:W-:Y:S01]  /*31c0*/  IMAD R3, R6, R205, R3 ;  /* 0x000000cd06037224 */ /* 0x000fe200078e0203 */
[----:B------:R-:W-:-:S03]  /*31d0*/  LEA R8, P2, R4, c[0x0][0x168], 0x1 ;  /* 0x00005a0004087a11 */ /* 0x000fc600078408ff */
[----:B------:R-:W-:Y:S01]  /*31e0*/  IMAD.IADD R3, R5, 0x1, R3 ;  /* 0x0000000105037824 */ /* 0x000fe200078e0203 */
[----:B------:R-:W-:-:S04]  /*31f0*/  IADD3 R6, P1, R10, R8, RZ ;  /* 0x000000080a067210 */ /* 0x000fc80007f3e0ff */
[----:B------:R-:W-:Y:S02]  /*3200*/  LEA.HI.X R9, R4, c[0x0][0x16c], R3, 0x1, P2 ;  /* 0x00005b0004097a11 */ /* 0x000fe400010f0c03 */
[----:B------:R-:W-:-:S03]  /*3210*/  IADD3 R4, P2, R6, R10, RZ ;  /* 0x0000000a06047210 */ /* 0x000fc60007f5e0ff */
[----:B------:R-:W-:Y:S01]  /*3220*/  IMAD.X R7, R11, 0x1, R9, P1 ;  /* 0x000000010b077824 */ /* 0x000fe200008e0609 */
[----:B------:R-:W-:Y:S01]  /*3230*/  IADD3 R10, P1, R4, R10, RZ ;  /* 0x0000000a040a7210 */ /* 0x000fe20007f3e0ff */
[----:B------:R-:W-:Y:S01]  /*3240*/  @!PT LDS RZ, [RZ] ;  /* 0x00000000fffff984 */ /* 0x000fe20000000800 */
[----:B------:R-:W-:Y:S01]  /*3250*/  @!PT LDS RZ, [RZ] ;  /* 0x00000000fffff984 */ /* 0x000fe20000000800 */
[----:B------:R-:W-:Y:S01]  /*3260*/  @!PT LDS RZ, [RZ] ;  /* 0x00000000fffff984 */ /* 0x000fe20000000800 */
[----:B------:R1:W-:Y:S02]  /*3270*/  LDGSTS.E.BYPASS.LTC128B.128 [R217+0x2000], [R8.64] ;  /* 0x0200000008d97fae */ /* 0x0003e4000b901d46 */
[--C-:B------:R-:W-:Y:S02]  /*3280*/  IMAD.X R5, R7, 0x1, R11.reuse, P2 ;  /* 0x0000000107057824 */ /* 0x100fe400010e060b */
[----:B------:R1:W-:Y:S02]  /*3290*/  LDGSTS.E.BYPASS.LTC128B.128 [R217+0x2800], [R6.64] ;  /* 0x0280000006d97fae */ /* 0x0003e4000b901d46 */
[----:B------:R-:W-:Y:S02]  /*32a0*/  IMAD.X R11, R5, 0x1, R11, P1 ;  /* 0x00000001050b7824 */ /* 0x000fe400008e060b */
[----:B------:R1:W-:Y:S04]  /*32b0*/  LDGSTS.E.BYPASS.LTC128B.128 [R217+0x3000], [R4.64] ;  /* 0x0300000004d97fae */ /* 0x0003e8000b901d46 */
[----:B------:R1:W-:Y:S04]  /*32c0*/  LDGSTS.E.BYPASS.LTC128B.128 [R217+0x3800], [R10.64] ;  /* 0x038000000ad97fae */ /* 0x0003e8000b901d46 */
[----:B------:R-:W0:Y:S02]  /*32d0*/  LDGDEPBAR ;  /* 0x00000000000079af */ /* 0x000e240000000000 */
.L_x_14:
        /* <DEDUP_REMOVED lines=62> */
[----:B-1----:R-:W-:Y:S01]  /*36c0*/  FMNMX.FTZ R7, R58, R59, !PT ;  /* 0x0000003b3a077209 */ /* 0x002fe20007810000 */
[----:B------:R-:W1:Y:S01]  /*36d0*/  SHFL.BFLY PT, R3, R138, 0x2, 0x1f ;  /* 0x0c401f008a037f89 */ /* 0x000e6200000e0000 */
[----:B------:R-:W-:-:S03]  /*36e0*/  SHF.L.U32 R205, R2, 0x1, RZ ;  /* 0x0000000102cd7819 */ /* 0x000fc600000006ff */
[----:B------:R-:W2:Y:S01]  /*36f0*/  SHFL.BFLY PT, R5, R137, 0x2, 0x1f ;  /* 0x0c401f0089057f89 */ /* 0x000ea200000e0000 */
[----:B------:R-:W-:Y:S02]  /*3700*/  LEA R206, R0, R205, 0x1 ;  /* 0x000000cd00ce7211 */ /* 0x000fe400078e08ff */
[----:B-1----:R-:W-:Y:S02]  /*3710*/  FMNMX.FTZ R138, R138, R3, !PT ;  /* 0x000000038a8a7209 */ /* 0x002fe40007810000 */
[----:B--2---:R-:W-:-:S03]  /*3720*/  FMNMX.FTZ R137, R137, R5, !PT ;  /* 0x0000000589897209 */ /* 0x004fc60007810000 */
[----:B------:R-:W1:Y:S04]  /*3730*/  SHFL.BFLY PT, R3, R138, 0x1, 0x1f ;  /* 0x0c201f008a037f89 */ /* 0x000e6800000e0000 */
[----:B------:R-:W2:Y:S01]  /*3740*/  SHFL.BFLY PT, R6, R137, 0x1, 0x1f ;  /* 0x0c201f0089067f89 */ /* 0x000ea200000e0000 */
[----:B-1----:R-:W-:-:S04]  /*3750*/  FMNMX.FTZ R138, R138, R3, !PT ;  /* 0x000000038a8a7209 */ /* 0x002fc80007810000 */
[C---:B------:R-:W-:Y:S01]  /*3760*/  FSETP.NEU.FTZ.AND P1, PT, R138.reuse, -INF , PT ;  /* 0xff8000008a00780b */ /* 0x040fe20003f3d000 */
[----:B------:R-:W-:Y:S01]  /*3770*/  FMUL.FTZ R3, R138, c[0x0][0x23c] ;  /* 0x00008f008a037a20 */ /* 0x000fe20000410000 */
[----:B--2---:R-:W-:-:S04]  /*3780*/  FMNMX.FTZ R137, R137, R6, !PT ;  /* 0x0000000689897209 */ /* 0x004fc80007810000 */
[----:B------:R-:W-:Y:S01]  /*3790*/  FSEL R3, R3, RZ, P1 ;  /* 0x000000ff03037208 */ /* 0x000fe20000800000 */
[C---:B------:R-:W-:Y:S01]  /*37a0*/  FMUL.FTZ R6, R137.reuse, c[0x0][0x23c] ;  /* 0x00008f0089067a20 */ /* 0x040fe20000410000 */
[----:B------:R-:W-:-:S03]  /*37b0*/  FSETP.NEU.FTZ.AND P1, PT, R137, -INF , PT ;  /* 0xff8000008900780b */ /* 0x000fc60003f3d000 */
[--C-:B------:R-:W-:Y:S01]  /*37c0*/  FFMA.FTZ R4, R16, c[0x0][0x23c], -R3.reuse ;  /* 0x00008f0010047a23 */ /* 0x100fe20000010803 */
[----:B------:R-:W-:Y:S01]  /*37d0*/  FSEL R6, R6, RZ, P1 ;  /* 0x000000ff06067208 */ /* 0x000fe20000800000 */
[--C-:B------:R-:W-:Y:S02]  /*37e0*/  FFMA.FTZ R5, R21, c[0x0][0x23c], -R3.reuse ;  /* 0x00008f0015057a23 */ /* 0x100fe40000010803 */
[----:B------:R1:W-:Y:S08]  /*37f0*/  MUFU.EX2 R230, R4 ;  /* 0x0000000400e67308 */ /* 0x0003f00000000800 */
[----:B------:R2:W-:Y:S01]  /*3800*/  MUFU.EX2 R52, R5 ;  /* 0x0000000500347308 */ /* 0x0005e20000000800 */
[----:B-1----:R-:W-:-:S07]  /*3810*/  FFMA.FTZ R4, R17, c[0x0][0x23c], -R3 ;  /* 0x00008f0011047a23 */ /* 0x002fce0000010803 */
[----:B------:R1:W3:Y:S01]  /*3820*/  MUFU.EX2 R229, R4 ;  /* 0x0000000400e57308 */ /* 0x0002e20000000800 */
[--C-:B--2---:R-:W-:Y:S02]  /*3830*/  FFMA.FTZ R5, R20, c[0x0][0x23c], -R3.reuse ;  /* 0x00008f0014057a23 */ /* 0x104fe40000010803 */
[----:B------:R-:W-:Y:S05]  /*3840*/  LDSM.16.MT88.4 R20, [R206+0x4000] ;  /* 0x00400000ce14783b */ /* 0x000fea0000004200 */
[----:B------:R-:W-:Y:S01]  /*3850*/  MUFU.EX2 R53, R5 ;  /* 0x0000000500357308 */ /* 0x000fe20000000800 */
[----:B-1----:R-:W-:Y:S01]  /*3860*/  FFMA.FTZ R4, R117, c[0x0][0x23c], -R3 ;  /* 0x00008f0075047a23 */ /* 0x002fe20000010803 */
[----:B---3--:R-:W-:-:S06]  /*3870*/  F2FP.PACK_AB R16, R229, R230 ;  /* 0x000000e6e510723e */ /* 0x008fcc00000000ff */
[----:B------:R1:W-:Y:S02]  /*3880*/  MUFU.EX2 R231, R4 ;  /* 0x0000000400e77308 */ /* 0x0003e40000000800 */
[----:B-1----:R-:W-:-:S06]  /*3890*/  FFMA.FTZ R4, R78, c[0x0][0x23c], -R3 ;  /* 0x00008f004e047a23 */ /* 0x002fcc0000010803 */
[----:B------:R1:W2:Y:S02]  /*38a0*/  MUFU.EX2 R232, R4 ;  /* 0x0000000400e87308 */ /* 0x0002a40000000800 */
        /* <DEDUP_REMOVED lines=46> */
[----:B-1----:R-:W-:Y:S02]  /*3b90*/  FFMA.FTZ R4, R25, c[0x0][0x23c], -R3 ;  /* 0x00008f0019047a23 */ /* 0x002fe40000010803 */
[----:B------:R-:W1:Y:S04]  /*3ba0*/  LDSM.16.MT88.4 R24, [R205+0x4000] ;  /* 0x00400000cd18783b */ /* 0x000e680000004200 */
[----:B------:R3:W-:Y:S02]  /*3bb0*/  MUFU.EX2 R174, R4 ;  /* 0x0000000400ae7308 */ /* 0x0007e40000000800 */
[----:B---3--:R-:W-:-:S04]  /*3bc0*/  FMNMX.FTZ R4, R56, R57, !PT ;  /* 0x0000003938047209 */ /* 0x008fc80007810000 */
[----:B------:R-:W-:-:S04]  /*3bd0*/  FMNMX.FTZ R4, R180, R4, !PT ;  /* 0x00000004b4047209 */ /* 0x000fc80007810000 */
[----:B------:R-:W-:-:S04]  /*3be0*/  FMNMX.FTZ R4, R167, R4, !PT ;  /* 0x00000004a7047209 */ /* 0x000fc80007810000 */
[----:B------:R-:W-:-:S04]  /*3bf0*/  FMNMX.FTZ R4, R182, R4, !PT ;  /* 0x00000004b6047209 */ /* 0x000fc80007810000 */
[----:B------:R-:W-:Y:S01]  /*3c00*/  FMNMX.FTZ R5, R166, R4, !PT ;  /* 0x00000004a6057209 */ /* 0x000fe20007810000 */
[--C-:B------:R-:W-:Y:S01]  /*3c10*/  FFMA.FTZ R4, R18, c[0x0][0x23c], -R3.reuse ;  /* 0x00008f0012047a23 */ /* 0x100fe20000010803 */
[----:B--2---:R-:W-:Y:S01]  /*3c20*/  F2FP.PACK_AB R18, R232, R231 ;  /* 0x000000e7e812723e */ /* 0x004fe200000000ff */
[----:B------:R-:W-:Y:S01]  /*3c30*/  FFMA.FTZ R3, R19, c[0x0][0x23c], -R3 ;  /* 0x00008f0013037a23 */ /* 0x000fe20000010803 */
[----:B------:R-:W-:Y:S01]  /*3c40*/  FMNMX.FTZ R5, R99, R5, !PT ;  /* 0x0000000563057209 */ /* 0x000fe20007810000 */
[----:B------:R2:W-:Y:S03]  /*3c50*/  MUFU.EX2 R28, R4 ;  /* 0x00000004001c7308 */ /* 0x0005e60000000800 */
[----:B------:R-:W-:-:S04]  /*3c60*/  FMNMX.FTZ R5, R165, R5, !PT ;  /* 0x00000005a5057209 */ /* 0x000fc80007810000 */
[----:B------:R-:W-:Y:S01]  /*3c70*/  FMNMX.FTZ R5, R197, R5, !PT ;  /* 0x00000005c5057209 */ /* 0x000fe20007810000 */
[----:B------:R3:W-:Y:S03]  /*3c80*/  MUFU.EX2 R9, R3 ;  /* 0x0000000300097308 */ /* 0x0007e60000000800 */
[----:B------:R-:W-:-:S04]  /*3c90*/  FMNMX.FTZ R136, R196, R5, !PT ;  /* 0x00000005c4887209 */ /* 0x000fc80007810000 */
[----:B------:R-:W-:Y:S02]  /*3ca0*/  FMNMX.FTZ R136, R104, R136, !PT ;  /* 0x0000008868887209 */ /* 0x000fe40007810000 */
[----:B--2---:R-:W-:Y:S02]  /*3cb0*/  FMNMX.FTZ R4, R195, R7, !PT ;  /* 0x00000007c3047209 */ /* 0x004fe40007810000 */
[----:B------:R-:W-:-:S04]  /*3cc0*/  FMNMX.FTZ R136, R105, R136, !PT ;  /* 0x0000008869887209 */ /* 0x000fc80007810000 */
[----:B------:R-:W-:Y:S02]  /*3cd0*/  FMNMX.FTZ R136, R112, R136, !PT ;  /* 0x0000008870887209 */ /* 0x000fe40007810000 */
[----:B---3--:R-:W-:Y:S01]  /*3ce0*/  FMNMX.FTZ R3, R183, R4, !PT ;  /* 0x00000004b7037209 */ /* 0x008fe20007810000 */
        /* <DEDUP_REMOVED lines=12> */
[----:B--2---:R-:W-:Y:S01]  /*3db0*/  FFMA.FTZ R4, R32, c[0x0][0x23c], -R6 ;  /* 0x00008f0020047a23 */ /* 0x004fe20000010806 */
[----:B------:R-:W-:Y:S01]  /*3dc0*/  FMNMX.FTZ R136, R108, R136, !PT ;  /* 0x000000886c887209 */ /* 0x000fe20007810000 */
[----:B------:R-:W-:Y:S01]  /*3dd0*/  LDSM.16.MT88.4 R32, [R205+0x4400] ;  /* 0x00440000cd20783b */ /* 0x000fe20000004200 */
[----:B------:R-:W-:Y:S01]  /*3de0*/  FMNMX.FTZ R3, R106, R3, !PT ;  /* 0x000000036a037209 */ /* 0x000fe20007810000 */
[----:B------:R2:W3:Y:S01]  /*3df0*/  MUFU.EX2 R184, R4 ;  /* 0x0000000400b87308 */ /* 0x0004e20000000800 */
        /* <DEDUP_REMOVED lines=8> */
[----:B--2---:R-:W-:Y:S01]  /*3e80*/  FFMA.FTZ R4, R141, c[0x0][0x23c], -R6 ;  /* 0x00008f008d047a23 */ /* 0x004fe20000010806 */
[----:B------:R-:W-:Y:S02]  /*3e90*/  FMNMX.FTZ R136, R122, R136, !PT ;  /* 0x000000887a887209 */ /* 0x000fe40007810000 */
[----:B------:R-:W-:Y:S01]  /*3ea0*/  FMNMX.FTZ R3, R114, R3, !PT ;  /* 0x0000000372037209 */ /* 0x000fe20007810000 */
[----:B------:R2:W-:Y:S01]  /*3eb0*/  MUFU.EX2 R186, R4 ;  /* 0x0000000400ba7308 */ /* 0x0005e20000000800 */
[----:B------:R-:W-:Y:S02]  /*3ec0*/  FMNMX.FTZ R136, R134, R136, !PT ;  /* 0x0000008886887209 */ /* 0x000fe40007810000 */
[----:B------:R-:W-:Y:S02]  /*3ed0*/  FMNMX.FTZ R3, R111, R3, !PT ;  /* 0x000000036f037209 */ /* 0x000fe40007810000 */
[----:B------:R-:W-:-:S02]  /*3ee0*/  FMNMX.FTZ R136, R133, R136, !PT ;  /* 0x0000008885887209 */ /* 0x000fc40007810000 */
[----:B------:R-:W-:Y:S02]  /*3ef0*/  FMNMX.FTZ R3, R128, R3, !PT ;  /* 0x0000000380037209 */ /* 0x000fe40007810000 */
[----:B------:R-:W-:Y:S02]  /*3f00*/  FMNMX.FTZ R136, R129, R136, !PT ;  /* 0x0000008881887209 */ /* 0x000fe40007810000 */
[----:B------:R-:W-:Y:S02]  /*3f10*/  FMNMX.FTZ R3, R123, R3, !PT ;  /* 0x000000037b037209 */ /* 0x000fe40007810000 */
[----:B------:R-:W-:Y:S02]  /*3f20*/  FMNMX.FTZ R136, R130, R136, !PT ;  /* 0x0000008882887209 */ /* 0x000fe40007810000 */
[----:B------:R-:W-:Y:S01]  /*3f30*/  FMNMX.FTZ R3, R125, R3, !PT ;  /* 0x000000037d037209 */ /* 0x000fe20007810000 */
[----:B--2---:R-:W-:Y:S01]  /*3f40*/  FFMA.FTZ R4, R140, c[0x0][0x23c], -R6 ;  /* 0x00008f008c047a23 */ /* 0x004fe20000010806 */
[----:B------:R-:W-:-:S02]  /*3f50*/  FMNMX.FTZ R136, R149, R136, !PT ;  /* 0x0000008895887209 */ /* 0x000fc40007810000 */
[----:B------:R-:W-:Y:S01]  /*3f60*/  FMNMX.FTZ R3, R124, R3, !PT ;  /* 0x000000037c037209 */ /* 0x000fe20007810000 */
[----:B------:R2:W4:Y:S01]  /*3f70*/  MUFU.EX2 R187, R4 ;  /* 0x0000000400bb7308 */ /* 0x0005220000000800 */
[----:B------:R-:W-:Y:S02]  /*3f80*/  FMNMX.FTZ R136, R148, R136, !PT ;  /* 0x0000008894887209 */ /* 0x000fe40007810000 */
[----:B------:R-:W-:Y:S02]  /*3f90*/  FMNMX.FTZ R3, R146, R3, !PT ;  /* 0x0000000392037209 */ /* 0x000fe40007810000 */
[----:B------:R-:W-:Y:S02]  /*3fa0*/  FMNMX.FTZ R136, R139, R136, !PT ;  /* 0x000000888b887209 */ /* 0x000fe40007810000 */
[----:B------:R-:W-:Y:S02]  /*3fb0*/  FMNMX.FTZ R3, R135, R3, !PT ;  /* 0x0000000387037209 */ /* 0x000fe40007810000 */
[----:B------:R-:W-:-:S02]  /*3fc0*/  FMNMX.FTZ R136, R132, R136, !PT ;  /* 0x0000008884887209 */ /* 0x000fc40007810000 */
[----:B------:R-:W-:Y:S02]  /*3fd0*/  FMNMX.FTZ R3, R145, R3, !PT ;  /* 0x0000000391037209 */ /* 0x000fe40007810000 */
[----:B---3--:R-:W-:Y:S01]  /*3fe0*/  F2FP.PACK_AB R17, R184, R185 ;  /* 0x000000b9b811723e */ /* 0x008fe200000000ff */
[----:B------:R-:W3:Y:S01]  /*3ff0*/  SHFL.BFLY PT, R7, R136, 0x2, 0x1f ;  /* 0x0c401f0088077f89 */ /* 0x000ee200000e0000 */
[----:B------:R-:W-:Y:S01]  /*4000*/  FMNMX.FTZ R3, R144, R3, !PT ;  /* 0x0000000390037209 */ /* 0x000fe20007810000 */
[--C-:B--2---:R-:W-:Y:S01]  /*4010*/  FFMA.FTZ R4, R143, c[0x0][0x23c], -R6.reuse ;  /* 0x00008f008f047a23 */ /* 0x104fe20000010806 */
[----:B----4-:R-:W-:Y:S02]  /*4020*/  F2FP.PACK_AB R19, R187, R186 ;  /* 0x000000babb13723e */ /* 0x010fe400000000ff */
[----:B------:R-:W-:Y:S01]  /*4030*/  FMNMX.FTZ R3, R147, R3, !PT ;  /* 0x0000000393037209 */ /* 0x000fe20007810000 */
[----:B------:R2:W-:Y:S04]  /*4040*/  MUFU.EX2 R188, R4 ;  /* 0x0000000400bc7308 */ /* 0x0005e80000000800 */
[----:B-1----:R-:W-:Y:S01]  /*4050*/  HMMA.16816.F32 R64, R16, R26, RZ ;  /* 0x0000001a1040723c */ /* 0x002fe200000018ff */
[----:B--2---:R-:W-:Y:S01]  /*4060*/  FFMA.FTZ R4, R142, c[0x0][0x23c], -R6 ;  /* 0x00008f008e047a23 */ /* 0x004fe20000010806 */
[----:B---3--:R-:W-:-:S03]  /*4070*/  FMNMX.FTZ R136, R136, R7, !PT ;  /* 0x0000000788887209 */ /* 0x008fc60007810000 */
[----:B------:R1:W-:Y:S02]  /*4080*/  MUFU.EX2 R189, R4 ;  /* 0x0000000400bd7308 */ /* 0x0003e40000000800 */
[----:B------:R-:W2:Y:S01]  /*4090*/  SHFL.BFLY PT, R7, R136, 0x1, 0x1f ;  /* 0x0c201f0088077f89 */ /* 0x000ea200000e0000 */
[----:B-1----:R-:W-:-:S05]  /*40a0*/  FFMA.FTZ R4, R96, c[0x0][0x23c], -R6 ;  /* 0x00008f0060047a23 */ /* 0x002fca0000010806 */
[----:B------:R1:W-:Y:S01]  /*40b0*/  MUFU.EX2 R219, R4 ;  /* 0x0000000400db7308 */ /* 0x0003e20000000800 */
[----:B--2---:R-:W-:-:S04]  /*40c0*/  FMNMX.FTZ R136, R136, R7, !PT ;  /* 0x0000000788887209 */ /* 0x004fc80007810000 */
[----:B------:R-:W-:Y:S01]  /*40d0*/  FSETP.NEU.FTZ.AND P1, PT, R136, -INF , PT ;  /* 0xff8000008800780b */ /* 0x000fe20003f3d000 */
[----:B-1----:R-:W-:-:S04]  /*40e0*/  FFMA.FTZ R4, R91, c[0x0][0x23c], -R6 ;  /* 0x00008f005b047a23 */ /* 0x002fc80000010806 */
[----:B------:R1:W-:Y:S02]  /*40f0*/  MUFU.EX2 R222, R4 ;  /* 0x0000000400de7308 */ /* 0x0003e40000000800 */
        /* <DEDUP_REMOVED lines=58> */
[----:B------:R-:W-:Y:S01]  /*44a0*/  MUFU.EX2 R96, R7 ;  /* 0x0000000700607308 */ /* 0x000fe20000000800 */
[----:B------:R-:W-:Y:S01]  /*44b0*/  HMMA.16816.F32 R56, R16, R24, RZ ;  /* 0x000000181038723c */ /* 0x000fe200000018ff */
[----:B------:R-:W-:-:S06]  /*44c0*/  FFMA.FTZ R2, R158, c[0x0][0x23c], -R4 ;  /* 0x00008f009e027a23 */ /* 0x000fcc0000010804 */
[----:B------:R1:W2:Y:S02]  /*44d0*/  MUFU.EX2 R7, R0 ;  /* 0x0000000000077308 */ /* 0x0002a40000000800 */
[----:B-1----:R-:W-:Y:S01]  /*44e0*/  FFMA.FTZ R0, R195, c[0x0][0x23c], -R4 ;  /* 0x00008f00c3007a23 */ /* 0x002fe20000010804 */
[----:B------:R-:W-:Y:S02]  /*44f0*/  MOV R195, R9 ;  /* 0x0000000900c37202 */ /* 0x000fe40000000f00 */
[----:B--2---:R-:W-:-:S03]  /*4500*/  F2FP.PACK_AB R9, R7, R96 ;  /* 0x000000600709723e */ /* 0x004fc600000000ff */
        /* <DEDUP_REMOVED lines=12> */
[----:B-1----:R-:W-:-:S07]  /*45d0*/  FFMA.FTZ R0, R99, c[0x0][0x23c], -R5 ;  /* 0x00008f0063007a23 */ /* 0x002fce0000010805 */
[----:B------:R-:W-:Y:S01]  /*45e0*/  HMMA.16816.F32 R24, R16, R22, RZ ;  /* 0x000000161018723c */ /* 0x000fe200000018ff */
[----:B--2---:R-:W-:Y:S01]  /*45f0*/  F2FP.PACK_AB R8, R177, R171 ;  /* 0x000000abb108723e */ /* 0x004fe200000000ff */
[----:B------:R1:W-:Y:S02]  /*4600*/  MUFU.EX2 R182, R0 ;  /* 0x0000000000b67308 */ /* 0x0003e40000000800 */
[----:B-1----:R-:W-:-:S06]  /*4610*/  FFMA.FTZ R0, R165, c[0x0][0x23c], -R5 ;  /* 0x00008f00a5007a23 */ /* 0x002fcc0000010805 */
[----:B------:R1:W2:Y:S02]  /*4620*/  MUFU.EX2 R183, R0 ;  /* 0x0000000000b77308 */ /* 0x0002a40000000800 */
[--C-:B-1----:R-:W-:Y:S01]  /*4630*/  FFMA.FTZ R0, R193, c[0x0][0x23c], -R4.reuse ;  /* 0x00008f00c1007a23 */ /* 0x102fe20000010804 */
[----:B------:R-:W-:Y:S02]  /*4640*/  MOV R193, R28 ;  /* 0x0000001c00c17202 */ /* 0x000fe40000000f00 */
[----:B------:R-:W1:Y:S03]  /*4650*/  LDSM.16.MT88.4 R28, [R206+0x4400] ;  /* 0x00440000ce1c783b */ /* 0x000e660000004200 */
[----:B------:R3:W-:Y:S01]  /*4660*/  MUFU.EX2 R169, R0 ;  /* 0x0000000000a97308 */ /* 0x0007e20000000800 */
[----:B--2---:R-:W-:Y:S01]  /*4670*/  F2FP.PACK_AB R10, R183, R182 ;  /* 0x000000b6b70a723e */ /* 0x004fe200000000ff */
[----:B---3--:R-:W-:-:S06]  /*4680*/  FFMA.FTZ R0, R181, c[0x0][0x23c], -R4 ;  /* 0x00008f00b5007a23 */ /* 0x008fcc0000010804 */
[----:B------:R2:W3:Y:S02]  /*4690*/  MUFU.EX2 R170, R0 ;  /* 0x0000000000aa7308 */ /* 0x0004e40000000800 */
[----:B--2---:R-:W-:Y:S01]  /*46a0*/  FFMA.FTZ R0, R194, c[0x0][0x23c], -R4 ;  /* 0x00008f00c2007a23 */ /* 0x004fe20000010804 */
[----:B------:R-:W-:Y:S02]  /*46b0*/  MOV R194, R53 ;  /* 0x0000003500c27202 */ /* 0x000fe40000000f00 */
[----:B---3--:R-:W-:-:S03]  /*46c0*/  F2FP.PACK_AB R9, R170, R169 ;  /* 0x000000a9aa09723e */ /* 0x008fc600000000ff */
[----:B------:R2:W-:Y:S02]  /*46d0*/  MUFU.EX2 R179, R0 ;  /* 0x0000000000b37308 */ /* 0x0005e40000000800 */
[----:B--2---:R-:W-:Y:S01]  /*46e0*/  FFMA.FTZ R0, R192, c[0x0][0x23c], -R4 ;  /* 0x00008f00c0007a23 */ /* 0x004fe20000010804 */
[----:B------:R-:W-:Y:S02]  /*46f0*/  MOV R192, R52 ;  /* 0x0000003400c07202 */ /* 0x000fe40000000f00 */
[----:B------:R-:W-:Y:S03]  /*4700*/  HMMA.16816.F32 R52, R16, R20, RZ ;  /* 0x000000141034723c */ /* 0x000fe600000018ff */
[----:B------:R2:W3:Y:S01]  /*4710*/  MUFU.EX2 R180, R0 ;  /* 0x0000000000b47308 */ /* 0x0004e20000000800 */
[----:B------:R-:W4:Y:S04]  /*4720*/  LDSM.16.MT88.4 R20, [R206+0x4800] ;  /* 0x00480000ce14783b */ /* 0x000f280000004200 */
[----:B------:R-:W5:Y:S01]  /*4730*/  LDSM.16.MT88.4 R16, [R205+0x4800] ;  /* 0x00480000cd10783b */ /* 0x000f620000004200 */
[----:B--2---:R-:W-:Y:S01]  /*4740*/  FFMA.FTZ R0, R61, c[0x0][0x23c], -R6 ;  /* 0x00008f003d007a23 */ /* 0x004fe20000010806 */
[----:B---3--:R-:W-:-:S03]  /*4750*/  F2FP.PACK_AB R11, R180, R179 ;  /* 0x000000b3b40b723e */ /* 0x008fc600000000ff */
[----:B------:R2:W-:Y:S04]  /*4760*/  MUFU.EX2 R181, R0 ;  /* 0x0000000000b57308 */ /* 0x0005e80000000800 */
[C---:B------:R-:W-:Y:S08]  /*4770*/  HMMA.16816.F32 R60, R8.reuse, R32, R48 ;  /* 0x00000020083c723c */ /* 0x040ff00000001830 */
[----:B-1----:R-:W-:Y:S01]  /*4780*/  HMMA.16816.F32 R48, R8, R28, R40 ;  /* 0x0000001c0830723c */ /* 0x002fe20000001828 */
[----:B--2---:R-:W-:Y:S01]  /*4790*/  FFMA.FTZ R0, R197, c[0x0][0x23c], -R5 ;  /* 0x00008f00c5007a23 */ /* 0x004fe20000010805 */
[----:B------:R-:W-:-:S03]  /*47a0*/  MOV R197, R174 ;  /* 0x000000ae00c57202 */ /* 0x000fc60000000f00 */
[----:B------:R1:W-:Y:S03]  /*47b0*/  MUFU.EX2 R176, R0 ;  /* 0x0000000000b07308 */ /* 0x0003e60000000800 */
[C---:B------:R-:W-:Y:S08]  /*47c0*/  HMMA.16816.F32 R40, R8.reuse, R34, R44 ;  /* 0x000000220828723c */ /* 0x040ff0000000182c */
[----:B------:R-:W-:Y:S01]  /*47d0*/  HMMA.16816.F32 R36, R8, R30, R36 ;  /* 0x0000001e0824723c */ /* 0x000fe20000001824 */
[----:B-1----:R-:W-:Y:S01]  /*47e0*/  FFMA.FTZ R0, R196, c[0x0][0x23c], -R5 ;  /* 0x00008f00c4007a23 */ /* 0x002fe20000010805 */
[----:B------:R-:W-:-:S05]  /*47f0*/  MOV R196, R173 ;  /* 0x000000ad00c47202 */ /* 0x000fca0000000f00 */
[----:B------:R-:W-:Y:S01]  /*4800*/  F2FP.PACK_AB R8, R235, R233 ;  /* 0x000000e9eb08723e */ /* 0x000fe200000000ff */
[----:B------:R1:W2:Y:S01]  /*4810*/  MUFU.EX2 R178, R0 ;  /* 0x0000000000b27308 */ /* 0x0002a20000000800 */
        /* <DEDUP_REMOVED lines=11> */
[----:B------:R3:W3:Y:S03]  /*48d0*/  MUFU.EX2 R174, R0 ;  /* 0x0000000000ae7308 */ /* 0x0006e60000000800 */
[----:B------:R-:W1:Y:S02]  /*48e0*/  LDSM.16.MT88.4 R28, [R206+0x4c00] ;  /* 0x004c0000ce1c783b */ /* 0x000e640000004200 */
[----:B--2---:R-:W-:Y:S01]  /*48f0*/  F2FP.PACK_AB R8, R178, R176 ;  /* 0x000000b0b208723e */ /* 0x004fe200000000ff */
[--C-:B---3--:R-:W-:Y:S01]  /*4900*/  FFMA.FTZ R0, R198, c[0x0][0x23c], -R4.reuse ;  /* 0x00008f00c6007a23 */ /* 0x108fe20000010804 */
[----:B------:R-:W-:Y:S02]  /*4910*/  MOV R198, R172 ;  /* 0x000000ac00c67202 */ /* 0x000fe40000000f00 */
[----:B------:R-:W-:Y:S01]  /*4920*/  F2FP.PACK_AB R10, R174, R175 ;  /* 0x000000afae0a723e */ /* 0x000fe200000000ff */
        /* <DEDUP_REMOVED lines=11> */
[C---:B----4-:R-:W-:Y:S08]  /*49e0*/  HMMA.16816.F32 R68, R8.reuse, R20, R48 ;  /* 0x000000140844723c */ /* 0x050ff00000001830 */
[----:B-----5:R-:W-:Y:S01]  /*49f0*/  HMMA.16816.F32 R52, R8, R16, R60 ;  /* 0x000000100834723c */ /* 0x020fe2000000183c */
[----:B--2---:R-:W-:Y:S01]  /*4a00*/  FFMA.FTZ R0, R112, c[0x0][0x23c], -R5 ;  /* 0x00008f0070007a23 */ /* 0x004fe20000010805 */
[----:B------:R-:W-:-:S03]  /*4a10*/  MOV R112, R76 ;  /* 0x0000004c00707202 */ /* 0x000fc60000000f00 */
        /* <DEDUP_REMOVED lines=8> */
[----:B------:R-:W-:Y:S02]  /*4aa0*/  F2FP.PACK_AB R11, R200, R203 ;  /* 0x000000cbc80b723e */ /* 0x000fe400000000ff */
[----:B------:R-:W-:-:S05]  /*4ab0*/  MOV R107, R79 ;  /* 0x0000004f006b7202 */ /* 0x000fca0000000f00 */
[----:B------:R-:W-:Y:S01]  /*4ac0*/  HMMA.16816.F32 R64, R8, R16, R56 ;  /* 0x000000100840723c */ /* 0x000fe20000001838 */
[----:B--2---:R-:W-:Y:S01]  /*4ad0*/  FFMA.FTZ R0, R101, c[0x0][0x23c], -R5 ;  /* 0x00008f0065007a23 */ /* 0x004fe20000010805 */
[----:B------:R-:W-:-:S06]  /*4ae0*/  MOV R101, R78 ;  /* 0x0000004e00657202 */ /* 0x000fcc0000000f00 */
[C---:B------:R-:W-:Y:S01]  /*4af0*/  HMMA.16816.F32 R60, R8.reuse, R18, R44 ;  /* 0x00000012083c723c */ /* 0x040fe2000000182c */
[----:B------:R-:W-:Y:S01]  /*4b00*/  LDSM.16.MT88.4 R16, [R206+0x5000] ;  /* 0x00500000ce10783b */ /* 0x000fe20000004200 */
[----:B------:R2:W-:Y:S06]  /*4b10*/  MUFU.EX2 R99, R0 ;  /* 0x0000000000637308 */ /* 0x0005ec0000000800 */
[C---:B------:R-:W-:Y:S08]  /*4b20*/  HMMA.16816.F32 R56, R8.reuse, R20, R72 ;  /* 0x000000140838723c */ /* 0x040ff00000001848 */
[----:B------:R-:W-:Y:S01]  /*4b30*/  HMMA.16816.F32 R44, R8, R22, R32 ;  /* 0x00000016082c723c */ /* 0x000fe20000001820 */
[----:B------:R-:W4:Y:S01]  /*4b40*/  LDSM.16.MT88.4 R20, [R205+0x5000] ;  /* 0x00500000cd14783b */ /* 0x000f220000004200 */
[----:B--2---:R-:W-:Y:S01]  /*4b50*/  FFMA.FTZ R0, R102, c[0x0][0x23c], -R5 ;  /* 0x00008f0066007a23 */ /* 0x004fe20000010805 */
[----:B------:R-:W-:-:S03]  /*4b60*/  MOV R102, R242 ;  /* 0x000000f200667202 */ /* 0x000fc60000000f00 */
[----:B------:R2:W5:Y:S01]  /*4b70*/  MUFU.EX2 R97, R0 ;  /* 0x0000000000617308 */ /* 0x0005620000000800 */
[----:B---3--:R-:W-:Y:S01]  /*4b80*/  F2FP.PACK_AB R8, R103, R104 ;  /* 0x000000686708723e */ /* 0x008fe200000000ff */
[----:B--2---:R-:W-:Y:S01]  /*4b90*/  FFMA.FTZ R0, R199, c[0x0][0x23c], -R4 ;  /* 0x00008f00c7007a23 */ /* 0x004fe20000010804 */
[----:B-----5:R-:W-:Y:S02]  /*4ba0*/  F2FP.PACK_AB R10, R97, R99 ;  /* 0x00000063610a723e */ /* 0x020fe400000000ff */
[----:B------:R-:W-:-:S03]  /*4bb0*/  MOV R199, R163 ;  /* 0x000000a300c77202 */ /* 0x000fc60000000f00 */
[----:B------:R2:W-:Y:S02]  /*4bc0*/  MUFU.EX2 R93, R0 ;  /* 0x00000000005d7308 */ /* 0x0005e40000000800 */
[----:B--2---:R-:W-:Y:S01]  /*4bd0*/  FFMA.FTZ R0, R110, c[0x0][0x23c], -R4 ;  /* 0x00008f006e007a23 */ /* 0x004fe20000010804 */
[----:B------:R-:W-:-:S05]  /*4be0*/  MOV R110, R162 ;  /* 0x000000a2006e7202 */ /* 0x000fca0000000f00 */
[----:B------:R2:W3:Y:S02]  /*4bf0*/  MUFU.EX2 R94, R0 ;  /* 0x00000000005e7308 */ /* 0x0004e40000000800 */
[----:B--2---:R-:W-:Y:S01]  /*4c00*/  FFMA.FTZ R0, R114, c[0x0][0x23c], -R4 ;  /* 0x00008f0072007a23 */ /* 0x004fe20000010804 */
[----:B---3--:R-:W-:Y:S02]  /*4c10*/  F2FP.PACK_AB R9, R94, R93 ;  /* 0x0000005d5e09723e */ /* 0x008fe400000000ff */
[----:B------:R-:W-:-:S03]  /*4c20*/  MOV R114, R161 ;  /* 0x000000a100727202 */ /* 0x000fc60000000f00 */
[----:B------:R2:W-:Y:S02]  /*4c30*/  MUFU.EX2 R92, R0 ;  /* 0x00000000005c7308 */ /* 0x0005e40000000800 */
[----:B--2---:R-:W-:Y:S01]  /*4c40*/  FFMA.FTZ R0, R111, c[0x0][0x23c], -R4 ;  /* 0x00008f006f007a23 */ /* 0x004fe20000010804 */
[----:B------:R-:W-:-:S05]  /*4c50*/  MOV R111, R160 ;  /* 0x000000a0006f7202 */ /* 0x000fca0000000f00 */
        /* <DEDUP_REMOVED lines=19> */
[----:B------:R-:W-:Y:S01]  /*4d90*/  LDSM.16.MT88.4 R24, [R205+0x5400] ;  /* 0x00540000cd18783b */ /* 0x000fe20000004200 */
[----:B------:R1:W-:Y:S06]  /*4da0*/  MUFU.EX2 R88, R0 ;  /* 0x0000000000587308 */ /* 0x0003ec0000000800 */
[C---:B------:R-:W-:Y:S08]  /*4db0*/  HMMA.16816.F32 R64, R8.reuse, R28, R56 ;  /* 0x0000001c0840723c */ /* 0x040ff00000001838 */
[----:B------:R-:W-:Y:S01]  /*4dc0*/  HMMA.16816.F32 R56, R8, R30, R44 ;  /* 0x0000001e0838723c */ /* 0x000fe2000000182c */
[----:B------:R-:W3:Y:S01]  /*4dd0*/  LDSM.16.MT88.4 R28, [R206+0x5400] ;  /* 0x00540000ce1c783b */ /* 0x000ee20000004200 */
[----:B-1----:R-:W-:-:S04]  /*4de0*/  FFMA.FTZ R0, R109, c[0x0][0x23c], -R5 ;  /* 0x00008f006d007a23 */ /* 0x002fc80000010805 */
[----:B------:R1:W5:Y:S01]  /*4df0*/  MUFU.EX2 R87, R0 ;  /* 0x0000000000577308 */ /* 0x0003620000000800 */
[----:B--2---:R-:W-:Y:S01]  /*4e00*/  F2FP.PACK_AB R8, R89, R90 ;  /* 0x0000005a5908723e */ /* 0x004fe200000000ff */
[----:B-1----:R-:W-:Y:S01]  /*4e10*/  FFMA.FTZ R0, R128, c[0x0][0x23c], -R4 ;  /* 0x00008f0080007a23 */ /* 0x002fe20000010804 */
[----:B-----5:R-:W-:-:S05]  /*4e20*/  F2FP.PACK_AB R10, R87, R88 ;  /* 0x00000058570a723e */ /* 0x020fca00000000ff */
        /* <DEDUP_REMOVED lines=27> */
[C---:B------:R-:W-:Y:S01]  /*4fe0*/  HMMA.16816.F32 R48, R8.reuse, R20, R48 ;  /* 0x000000140830723c */ /* 0x040fe20000001830 */
[----:B------:R-:W4:Y:S07]  /*4ff0*/  LDSM.16.MT88.4 R20, [R205+0x5800] ;  /* 0x00580000cd14783b */ /* 0x000f2e0000004200 */
[----:B------:R-:W-:Y:S01]  /*5000*/  HMMA.16816.F32 R32, R8, R18, R56 ;  /* 0x000000120820723c */ /* 0x000fe20000001838 */
[----:B------:R-:W5:Y:S01]  /*5010*/  LDSM.16.MT88.4 R16, [R206+0x5800] ;  /* 0x00580000ce10783b */ /* 0x000f620000004200 */
[----:B-1----:R-:W-:Y:S01]  /*5020*/  FFMA.FTZ R0, R122, c[0x0][0x23c], -R5 ;  /* 0x00008f007a007a23 */ /* 0x002fe20000010805 */
[----:B------:R1:W-:Y:S04]  /*5030*/  MUFU.EX2 R57, R2 ;  /* 0x0000000200397308 */ /* 0x0003e80000000800 */
[----:B--2---:R-:W-:Y:S01]  /*5040*/  F2FP.PACK_AB R8, R80, R81 ;  /* 0x000000515008723e */ /* 0x004fe200000000ff */
[----:B------:R-:W-:-:S03]  /*5050*/  FADD.FTZ R56, R96, R7 ;  /* 0x0000000760387221 */ /* 0x000fc60000010000 */
[----:B------:R2:W2:Y:S01]  /*5060*/  MUFU.EX2 R78, R0 ;  /* 0x00000000004e7308 */ /* 0x0004a20000000800 */
[----:B-1----:R-:W-:Y:S02]  /*5070*/  FADD.FTZ R2, R185, R184 ;  /* 0x000000b8b9027221 */ /* 0x002fe40000010000 */
[----:B--2---:R-:W-:Y:S01]  /*5080*/  FFMA.FTZ R0, R146, c[0x0][0x23c], -R4 ;  /* 0x00008f0092007a23 */ /* 0x004fe20000010804 */
[----:B------:R-:W-:-:S04]  /*5090*/  F2FP.PACK_AB R10, R78, R79 ;  /* 0x0000004f4e0a723e */ /* 0x000fc800000000ff */
        /* <DEDUP_REMOVED lines=11> */
[C---:B---3--:R-:W-:Y:S08]  /*5150*/  HMMA.16816.F32 R160, R8.reuse, R28, R52 ;  /* 0x0000001c08a0723c */ /* 0x048ff00000001834 */
[----:B------:R-:W-:Y:S01]  /*5160*/  HMMA.16816.F32 R140, R8, R24, R140 ;  /* 0x00000018088c723c */ /* 0x000fe2000000188c */
[----:B-1----:R-:W-:Y:S01]  /*5170*/  FFMA.FTZ R0, R134, c[0x0][0x23c], -R5 ;  /* 0x00008f0086007a23 */ /* 0x002fe20000010805 */
[----:B--2---:R-:W-:-:S03]  /*5180*/  F2FP.PACK_AB R7, R76, R86 ;  /* 0x000000564c07723e */ /* 0x004fc600000000ff */
[----:B------:R1:W-:Y:S03]  /*5190*/  MUFU.EX2 R72, R0 ;  /* 0x0000000000487308 */ /* 0x0003e60000000800 */
[C---:B------:R-:W-:Y:S08]  /*51a0*/  HMMA.16816.F32 R60, R8.reuse, R26, R60 ;  /* 0x0000001a083c723c */ /* 0x040ff0000000183c */
[----:B------:R-:W-:Y:S01]  /*51b0*/  HMMA.16816.F32 R52, R8, R30, R36 ;  /* 0x0000001e0834723c */ /* 0x000fe20000001824 */
[----:B-1----:R-:W-:-:S06]  /*51c0*/  FFMA.FTZ R0, R133, c[0x0][0x23c], -R5 ;  /* 0x00008f0085007a23 */ /* 0x002fcc0000010805 */
[----:B------:R-:W-:Y:S01]  /*51d0*/  F2FP.PACK_AB R8, R102, R238 ;  /* 0x000000ee6608723e */ /* 0x000fe200000000ff */
[----:B------:R-:W-:Y:S01]  /*51e0*/  FADD.FTZ R39, R117, R116 ;  /* 0x0000007475277221 */ /* 0x000fe20000010000 */
[----:B------:R-:W-:Y:S01]  /*51f0*/  F2FP.PACK_AB R9, R227, R224 ;  /* 0x000000e0e309723e */ /* 0x000fe200000000ff */
[----:B------:R1:W2:Y:S01]  /*5200*/  MUFU.EX2 R71, R0 ;  /* 0x0000000000477308 */ /* 0x0002a20000000800 */
[----:B------:R-:W-:Y:S01]  /*5210*/  F2FP.PACK_AB R10, R107, R101 ;  /* 0x000000656b0a723e */ /* 0x000fe200000000ff */
[--C-:B------:R-:W-:Y:S01]  /*5220*/  FFMA.FTZ R36, R131, c[0x0][0x23c], -R6.reuse ;  /* 0x00008f0083247a23 */ /* 0x100fe20000010806 */
[----:B------:R-:W-:Y:S01]  /*5230*/  F2FP.PACK_AB R11, R181, R228 ;  /* 0x000000e4b50b723e */ /* 0x000fe200000000ff */
[----:B------:R-:W-:-:S04]  /*5240*/  FFMA.FTZ R37, R119, c[0x0][0x23c], -R6 ;  /* 0x00008f0077257a23 */ /* 0x000fc80000010806 */
[----:B------:R-:W-:Y:S02]  /*5250*/  MUFU.EX2 R36, R36 ;  /* 0x0000002400247308 */ /* 0x000fe40000000800 */
[----:B------:R-:W-:Y:S01]  /*5260*/  HMMA.16816.F32 R44, R8, R28, R44 ;  /* 0x0000001c082c723c */ /* 0x000fe2000000182c */
[----:B-1----:R-:W-:-:S05]  /*5270*/  FFMA.FTZ R0, R129, c[0x0][0x23c], -R5 ;  /* 0x00008f0081007a23 */ /* 0x002fca0000010805 */
[----:B------:R-:W-:Y:S02]  /*5280*/  MUFU.EX2 R37, R37 ;  /* 0x0000002500257308 */ /* 0x000fe40000000800 */
[----:B------:R-:W-:Y:S01]  /*5290*/  HMMA.16816.F32 R32, R8, R30, R32 ;  /* 0x0000001e0820723c */ /* 0x000fe20000001820 */
[----:B------:R-:W-:Y:S05]  /*52a0*/  LDSM.16.MT88.4 R28, [R206+0x5c00] ;  /* 0x005c0000ce1c783b */ /* 0x000fea0000004200 */
[----:B------:R1:W-:Y:S02]  /*52b0*/  MUFU.EX2 R70, R0 ;  /* 0x0000000000467308 */ /* 0x0003e40000000800 */
[----:B-1----:R-:W-:-:S06]  /*52c0*/  FFMA.FTZ R0, R130, c[0x0][0x23c], -R5 ;  /* 0x00008f0082007a23 */ /* 0x002fcc0000010805 */
[----:B------:R1:W3:Y:S02]  /*52d0*/  MUFU.EX2 R69, R0 ;  /* 0x0000000000457308 */ /* 0x0002e40000000800 */
[--C-:B-1----:R-:W-:Y:S02]  /*52e0*/  FFMA.FTZ R0, R147, c[0x0][0x23c], -R4.reuse ;  /* 0x00008f0093007a23 */ /* 0x102fe40000010804 */
[C---:B------:R-:W-:Y:S04]  /*52f0*/  HMMA.16816.F32 R144, R8.reuse, R24, R48 ;  /* 0x000000180890723c */ /* 0x040fe80000001830 */
[----:B------:R1:W-:Y:S03]  /*5300*/  MUFU.EX2 R67, R0 ;  /* 0x0000000000437308 */ /* 0x0003e60000000800 */
[--C-:B------:R-:W-:Y:S01]  /*5310*/  FFMA.FTZ R25, R153, c[0x0][0x23c], -R4.reuse ;  /* 0x00008f0099197a23 */ /* 0x100fe20000010804 */
[----:B------:R-:W-:Y:S01]  /*5320*/  HMMA.16816.F32 R48, R8, R26, R40 ;  /* 0x0000001a0830723c */ /* 0x000fe20000001828 */
[----:B------:R-:W-:-:S04]  /*5330*/  FFMA.FTZ R24, R152, c[0x0][0x23c], -R4 ;  /* 0x00008f0098187a23 */ /* 0x000fc80000010804 */
[----:B------:R-:W-:Y:S02]  /*5340*/  MUFU.EX2 R25, R25 ;  /* 0x0000001900197308 */ /* 0x000fe40000000800 */
[----:B--2---:R-:W-:Y:S01]  /*5350*/  F2FP.PACK_AB R8, R71, R72 ;  /* 0x000000484708723e */ /* 0x004fe200000000ff */
[----:B------:R-:W-:Y:S01]  /*5360*/  FFMA.FTZ R26, R157, c[0x0][0x23c], -R6 ;  /* 0x00008f009d1a7a23 */ /* 0x000fe20000010806 */
[----:B---3--:R-:W-:Y:S01]  /*5370*/  F2FP.PACK_AB R10, R69, R70 ;  /* 0x00000046450a723e */ /* 0x008fe200000000ff */
[----:B-1----:R-:W-:Y:S02]  /*5380*/  FFMA.FTZ R0, R151, c[0x0][0x23c], -R4 ;  /* 0x00008f0097007a23 */ /* 0x002fe40000010804 */
[----:B------:R-:W-:Y:S01]  /*5390*/  FFMA.FTZ R27, R156, c[0x0][0x23c], -R6 ;  /* 0x00008f009c1b7a23 */ /* 0x000fe20000010806 */
[----:B------:R-:W-:Y:S01]  /*53a0*/  F2FP.PACK_AB R6, R197, R196 ;  /* 0x000000c4c506723e */ /* 0x000fe200000000ff */
[----:B------:R1:W2:Y:S08]  /*53b0*/  MUFU.EX2 R68, R0 ;  /* 0x0000000000447308 */ /* 0x0002b00000000800 */
[----:B------:R-:W-:Y:S01]  /*53c0*/  MUFU.EX2 R24, R24 ;  /* 0x0000001800187308 */ /* 0x000fe20000000800 */
[----:B-1----:R-:W-:Y:S01]  /*53d0*/  FFMA.FTZ R0, R154, c[0x0][0x23c], -R4 ;  /* 0x00008f009a007a23 */ /* 0x002fe20000010804 */
[----:B--2---:R-:W-:-:S06]  /*53e0*/  F2FP.PACK_AB R9, R68, R67 ;  /* 0x000000434409723e */ /* 0x004fcc00000000ff */
[----:B------:R-:W-:Y:S08]  /*53f0*/  MUFU.EX2 R26, R26 ;  /* 0x0000001a001a7308 */ /* 0x000ff00000000800 */
[----:B------:R1:W-:Y:S08]  /*5400*/  MUFU.EX2 R66, R0 ;  /* 0x0000000000427308 */ /* 0x0003f00000000800 */
[----:B------:R-:W-:Y:S01]  /*5410*/  MUFU.EX2 R27, R27 ;  /* 0x0000001b001b7308 */ /* 0x000fe20000000800 */
[----:B-1----:R-:W-:-:S07]  /*5420*/  FFMA.FTZ R0, R150, c[0x0][0x23c], -R4 ;  /* 0x00008f0096007a23 */ /* 0x002fce0000010804 */
[----:B------:R1:W2:Y:S02]  /*5430*/  MUFU.EX2 R65, R0 ;  /* 0x0000000000417308 */ /* 0x0002a40000000800 */
[----:B-1----:R-:W-:Y:S01]  /*5440*/  FFMA.FTZ R0, R149, c[0x0][0x23c], -R5 ;  /* 0x00008f0095007a23 */ /* 0x002fe20000010805 */
[----:B--2---:R-:W-:-:S05]  /*5450*/  F2FP.PACK_AB R11, R65, R66 ;  /* 0x00000042410b723e */ /* 0x004fca00000000ff */
[----:B------:R1:W-:Y:S02]  /*5460*/  MUFU.EX2 R64, R0 ;  /* 0x0000000000407308 */ /* 0x0003e40000000800 */
[C---:B----4-:R-:W-:Y:S08]  /*5470*/  HMMA.16816.F32 R140, R8.reuse, R20, R140 ;  /* 0x00000014088c723c */ /* 0x050ff0000000188c */
[----:B-----5:R-:W-:Y:S01]  /*5480*/  HMMA.16816.F32 R160, R8, R16, R160 ;  /* 0x0000001008a0723c */ /* 0x020fe200000018a0 */
[----:B-1----:R-:W-:-:S04]  /*5490*/  FFMA.FTZ R0, R148, c[0x0][0x23c], -R5 ;  /* 0x00008f0094007a23 */ /* 0x002fc80000010805 */
[----:B------:R1:W2:Y:S03]  /*54a0*/  MUFU.EX2 R59, R0 ;  /* 0x00000000003b7308 */ /* 0x0002a60000000800 */
[C---:B------:R-:W-:Y:S08]  /*54b0*/  HMMA.16816.F32 R148, R8.reuse, R22, R60 ;  /* 0x000000160894723c */ /* 0x040ff0000000183c */
[----:B------:R-:W-:Y:S01]  /*54c0*/  HMMA.16816.F32 R40, R8, R18, R52 ;  /* 0x000000120828723c */ /* 0x000fe20000001834 */
[----:B-1----:R-:W-:-:S06]  /*54d0*/  FFMA.FTZ R0, R139, c[0x0][0x23c], -R5 ;  /* 0x00008f008b007a23 */ /* 0x002fcc0000010805 */
[----:B------:R-:W-:Y:S01]  /*54e0*/  FADD.FTZ R9, R186, R2 ;  /* 0x00000002ba097221 */ /* 0x000fe20000010000 */
[----:B------:R1:W-:Y:S01]  /*54f0*/  MUFU.EX2 R58, R0 ;  /* 0x00000000003a7308 */ /* 0x0003e20000000800 */
[----:B------:R-:W-:Y:S01]  /*5500*/  FADD.FTZ R8, R168, R39 ;  /* 0x00000027a8087221 */ /* 0x000fe20000010000 */
[----:B------:R-:W-:Y:S01]  /*5510*/  F2FP.PACK_AB R168, R194, R192 ;  /* 0x000000c0c2a8723e */ /* 0x000fe200000000ff */
[----:B------:R-:W-:Y:S02]  /*5520*/  FADD.FTZ R2, R159, R56 ;  /* 0x000000389f027221 */ /* 0x000fe40000010000 */
[----:B------:R-:W-:Y:S02]  /*5530*/  FADD.FTZ R9, R187, R9 ;  /* 0x00000009bb097221 */ /* 0x000fe40000010000 */
[----:B------:R-:W-:Y:S01]  /*5540*/  FADD.FTZ R8, R167, R8 ;  /* 0x00000008a7087221 */ /* 0x000fe20000010000 */
[----:B------:R-:W-:Y:S01]  /*5550*/  F2FP.PACK_AB R167, R24, R25 ;  /* 0x0000001918a7723e */ /* 0x000fe200000000ff */
[----:B------:R-:W-:Y:S01]  /*5560*/  FADD.FTZ R2, R164, R2 ;  /* 0x00000002a4027221 */ /* 0x000fe20000010000 */
[----:B--2---:R-:W-:-:S03]  /*5570*/  F2FP.PACK_AB R164, R59, R64 ;  /* 0x000000403ba4723e */ /* 0x004fc600000000ff */
[----:B------:R-:W-:Y:S01]  /*5580*/  FADD.FTZ R2, R169, R2 ;  /* 0x00000002a9027221 */ /* 0x000fe20000010000 */
[----:B------:R-:W-:Y:S01]  /*5590*/  F2FP.PACK_AB R169, R27, R26 ;  /* 0x0000001a1ba9723e */ /* 0x000fe200000000ff */
[----:B-1----:R-:W-:Y:S01]  /*55a0*/  FFMA.FTZ R0, R132, c[0x0][0x23c], -R5 ;  /* 0x00008f0084007a23 */ /* 0x002fe20000010805 */
[----:B------:R-:W-:-:S03]  /*55b0*/  F2FP.PACK_AB R5, R95, R113 ;  /* 0x000000715f05723e */ /* 0x000fc600000000ff */
[----:B------:R1:W2:Y:S02]  /*55c0*/  MUFU.EX2 R242, R0 ;  /* 0x0000000000f27308 */ /* 0x0002a40000000800 */
[----:B-1----:R-:W-:Y:S01]  /*55d0*/  FFMA.FTZ R0, R155, c[0x0][0x23c], -R4 ;  /* 0x00008f009b007a23 */ /* 0x002fe20000010804 */
[----:B--2---:R-:W-:Y:S01]  /*55e0*/  F2FP.PACK_AB R166, R242, R58 ;  /* 0x0000003af2a6723e */ /* 0x004fe200000000ff */
[----:B------:R-:W-:Y:S01]  /*55f0*/  FADD.FTZ R4, R230, R229 ;  /* 0x000000e5e6047221 */ /* 0x000fe20000010000 */
[----:B------:R-:W1:Y:S03]  /*5600*/  LDSM.16.MT88.4 R152, [R205+0x5c00] ;  /* 0x005c0000cd98783b */ /* 0x000e660000004200 */
[----:B------:R2:W3:Y:S01]  /*5610*/  MUFU.EX2 R10, R0 ;  /* 0x00000000000a7308 */ /* 0x0004e20000000800 */
[----:B------:R-:W-:Y:S01]  /*5620*/  FADD.FTZ R38, R231, R4 ;  /* 0x00000004e7267221 */ /* 0x000fe20000010000 */
[----:B------:R-:W-:-:S07]  /*5630*/  F2FP.PACK_AB R4, R198, R112 ;  /* 0x00000070c604723e */ /* 0x000fce00000000ff */
[----:B------:R-:W-:Y:S01]  /*5640*/  HMMA.16816.F32 R144, R4, R20, R144 ;  /* 0x000000140490723c */ /* 0x000fe20000001890 */
[----:B--2---:R-:W-:Y:S01]  /*5650*/  FADD.FTZ R0, R232, R38 ;  /* 0x00000026e8007221 */ /* 0x004fe20000010000 */
[----:B---3--:R-:W-:-:S06]  /*5660*/  F2FP.PACK_AB R165, R10, R57 ;  /* 0x000000390aa5723e */ /* 0x008fcc00000000ff */
[----:B------:R-:W-:Y:S01]  /*5670*/  HMMA.16816.F32 R48, R4, R22, R48 ;  /* 0x000000160430723c */ /* 0x000fe20000001830 */
[----:B------:R-:W-:-:S04]  /*5680*/  FADD.FTZ R0, R233, R0 ;  /* 0x00000000e9007221 */ /* 0x000fc80000010000 */
[----:B------:R-:W-:-:S03]  /*5690*/  FADD.FTZ R0, R235, R0 ;  /* 0x00000000eb007221 */ /* 0x000fc60000010000 */
[C---:B------:R-:W-:Y:S08]  /*56a0*/  HMMA.16816.F32 R44, R4.reuse, R16, R44 ;  /* 0x00000010042c723c */ /* 0x040ff0000000182c */
[----:B------:R-:W-:Y:S07]  /*56b0*/  HMMA.16816.F32 R32, R4, R18, R32 ;  /* 0x000000120420723c */ /* 0x000fee0000001820 */
[----:B------:R-:W-:Y:S01]  /*56c0*/  FADD.FTZ R5, R188, R9 ;  /* 0x00000009bc057221 */ /* 0x000fe20000010000 */
[----:B-1----:R-:W-:Y:S01]  /*56d0*/  HMMA.16816.F32 R140, R164, R152, R140 ;  /* 0x00000098a48c723c */ /* 0x002fe2000000188c */
[----:B------:R-:W-:Y:S01]  /*56e0*/  FADD.FTZ R4, R171, R8 ;  /* 0x00000008ab047221 */ /* 0x000fe20000010000 */
[----:B------:R-:W-:Y:S01]  /*56f0*/  F2FP.PACK_AB R171, R37, R36 ;  /* 0x0000002425ab723e */ /* 0x000fe200000000ff */
[----:B------:R-:W-:-:S02]  /*5700*/  FADD.FTZ R6, R189, R5 ;  /* 0x00000005bd067221 */ /* 0x000fc40000010000 */
[----:B------:R-:W-:Y:S02]  /*5710*/  FADD.FTZ R5, R177, R4 ;  /* 0x00000004b1057221 */ /* 0x000fe40000010000 */
[----:B------:R-:W-:Y:S01]  /*5720*/  FADD.FTZ R4, R170, R2 ;  /* 0x00000002aa047221 */ /* 0x000fe20000010000 */
[----:B------:R-:W-:Y:S01]  /*5730*/  F2FP.PACK_AB R170, R195, R193 ;  /* 0x000000c1c3aa723e */ /* 0x000fe200000000ff */
[----:B------:R-:W-:Y:S01]  /*5740*/  FADD.FTZ R7, R234, R0 ;  /* 0x00000000ea077221 */ /* 0x000fe20000010000 */
[----:B------:R-:W-:Y:S01]  /*5750*/  HMMA.16816.F32 R148, R164, R154, R148 ;  /* 0x0000009aa494723c */ /* 0x000fe20000001894 */
[----:B------:R-:W-:Y:S02]  /*5760*/  FADD.FTZ R2, R219, R6 ;  /* 0x00000006db027221 */ /* 0x000fe40000010000 */
[----:B------:R-:W-:Y:S02]  /*5770*/  FADD.FTZ R0, R182, R5 ;  /* 0x00000005b6007221 */ /* 0x000fe40000010000 */
[----:B------:R-:W-:-:S02]  /*5780*/  FADD.FTZ R4, R179, R4 ;  /* 0x00000004b3047221 */ /* 0x000fc40000010000 */
[----:B------:R-:W-:Y:S01]  /*5790*/  FADD.FTZ R6, R236, R7 ;  /* 0x00000007ec067221 */ /* 0x000fe20000010000 */
[----:B------:R-:W-:Y:S01]  /*57a0*/  HMMA.16816.F32 R144, R168, R152, R144 ;  /* 0x00000098a890723c */ /* 0x000fe20000001890 */
        /* <DEDUP_REMOVED lines=100> */
[----:B------:R-:W-:Y:S01]  /*5df0*/  FADD.FTZ R243, R24, R0 ;  /* 0x0000000018f37221 */ /* 0x000fe20000010000 */
[----:B------:R-:W-:Y:S01]  /*5e00*/  MOV R0, R118 ;  /* 0x0000007600007202 */ /* 0x000fe20000000f00 */
[----:B------:R-:W-:Y:S02]  /*5e10*/  FADD.FTZ R240, R195, R5 ;  /* 0x00000005c3f07221 */ /* 0x000fe40000010000 */
[----:B------:R-:W-:Y:S02]  /*5e20*/  FADD.FTZ R241, R37, R4 ;  /* 0x0000000425f17221 */ /* 0x000fe40000010000 */
[----:B------:R-:W-:Y:S01]  /*5e30*/  FADD.FTZ R242, R242, R2 ;  /* 0x00000002f2f27221 */ /* 0x000fe20000010000 */
[----:B------:R-:W-:Y:S05]  /*5e40*/  @!P0 BRA `(.L_x_15) ;  /* 0x000054a000008947 */ /* 0x000fea0003800000 */
[----:B------:R-:W2:Y:S04]  /*5e50*/  LDL R193, [R1+0x1c] ;  /* 0x00001c0001c17983 */ /* 0x000ea80000100800 */
[----:B------:R-:W3:Y:S01]  /*5e60*/  LDL.64 R198, [R1+0x30] ;  /* 0x0000300001c67983 */ /* 0x000ee20000100a00 */
[----:B------:R-:W-:Y:S01]  /*5e70*/  IMAD.MOV.U32 R195, RZ, RZ, c[0x0][0x1a0] ;  /* 0x00006800ffc37624 */ /* 0x000fe200078e00ff */
[----:B------:R-:W-:-:S04]  /*5e80*/  DEPBAR.LE SB0, 0x0 ;  /* 0x000080000000791a */ /* 0x000fc80000000000 */
[----:B------:R-:W-:Y:S01]  /*5e90*/  IMAD.MOV.U32 R194, RZ, RZ, 0x7 ;  /* 0x00000007ffc27424 */ /* 0x000fe200078e00ff */
[----:B------:R-:W1:Y:S01]  /*5ea0*/  S2R R196, SR_TID.X ;  /* 0x0000000000c47919 */ /* 0x000e620000002100 */
[----:B------:R-:W-:-:S03]  /*5eb0*/  IMAD.SHL.U32 R10, R195, 0x40, RZ ;  /* 0x00000040c30a7824 */ /* 0x000fc600078e00ff */
[----:B------:R-:W-:Y:S01]  /*5ec0*/  SHF.L.U64.HI R194, R195, R194, c[0x0][0x1a4] ;  /* 0x00006900c3c27619 */ /* 0x000fe200000102c2 */
[----:B-1----:R-:W-:-:S05]  /*5ed0*/  IMAD.SHL.U32 R196, R196, 0x2, RZ ;  /* 0x00000002c4c47824 */ /* 0x002fca00078e00ff */
[----:B------:R-:W-:Y:S01]  /*5ee0*/  LOP3.LUT R196, R196, 0x6, RZ, 0xc0, !PT ;  /* 0x00000006c4c47812 */ /* 0x000fe200078ec0ff */
[----:B------:R-:W-:Y:S01]  /*5ef0*/  BAR.SYNC.DEFER_BLOCKING 0x0 ;  /* 0x0000000000007b1d */ /* 0x000fe20000010000 */
[----:B--2---:R-:W-:Y:S02]  /*5f00*/  IMAD.MOV.U32 R197, RZ, RZ, R193 ;  /* 0x000000ffffc57224 */ /* 0x004fe400078e00c1 */
[----:B------:R-:W-:-:S03]  /*5f10*/  IMAD.SHL.U32 R193, R195, 0x80, RZ ;  /* 0x00000080c3c17824 */ /* 0x000fc600078e00ff */
[----:B------:R-:W-:-:S04]  /*5f20*/  IADD3 R203, R197, -0x2, RZ ;  /* 0xfffffffec5cb7810 */ /* 0x000fc80007ffe0ff */
[----:B------:R-:W-:Y:S01]  /*5f30*/  SHF.R.S32.HI R0, RZ, 0x1f, R203 ;  /* 0x0000001fff007819 */ /* 0x000fe200000114cb */
[----:B------:R-:W-:Y:S02]  /*5f40*/  IMAD R2, R194, R203, RZ ;  /* 0x000000cbc2027224 */ /* 0x000fe400078e02ff */
[----:B---3--:R-:W-:-:S04]  /*5f50*/  IMAD.WIDE.U32 R4, R203, R193, R198 ;  /* 0x000000c1cb047225 */ /* 0x008fc800078e00c6 */
[----:B------:R-:W-:Y:S01]  /*5f60*/  IMAD R0, R0, R193, R2 ;  /* 0x000000c100007224 */ /* 0x000fe200078e0202 */
[----:B------:R-:W-:Y:S01]  /*5f70*/  LEA R8, P1, R4, c[0x0][0x170], 0x1 ;  /* 0x00005c0004087a11 */ /* 0x000fe200078208ff */
[----:B------:R-:W-:Y:S02]  /*5f80*/  IMAD.MOV.U32 R193, RZ, RZ, c[0x0][0x1a4] ;  /* 0x00006900ffc17624 */ /* 0x000fe400078e00ff */
[----:B------:R-:W-:Y:S01]  /*5f90*/  IMAD.IADD R0, R5, 0x1, R0 ;  /* 0x0000000105007824 */ /* 0x000fe200078e0200 */
[----:B------:R-:W-:Y:S02]  /*5fa0*/  IADD3 R6, P0, R10, R8, RZ ;  /* 0x000000080a067210 */ /* 0x000fe40007f1e0ff */
[----:B------:R-:W-:Y:S02]  /*5fb0*/  SHF.L.U64.HI R2, R195, 0x6, R193 ;  /* 0x00000006c3027819 */ /* 0x000fe400000102c1 */
[----:B------:R-:W-:Y:S01]  /*5fc0*/  LEA.HI.X R9, R4, c[0x0][0x174], R0, 0x1, P1 ;  /* 0x00005d0004097a11 */ /* 0x000fe200008f0c00 */
[----:B------:R-:W-:Y:S01]  /*5fd0*/  IMAD R0, R203, 0x80, R196 ;  /* 0x00000080cb007824 */ /* 0x000fe200078e02c4 */
[----:B------:R-:W-:-:S03]  /*5fe0*/  IADD3 R4, P1, R6, R10, RZ ;  /* 0x0000000a06047210 */ /* 0x000fc60007f3e0ff */
[----:B------:R-:W-:Y:S01]  /*5ff0*/  IMAD.X R7, R2, 0x1, R9, P0 ;  /* 0x0000000102077824 */ /* 0x000fe200000e0609 */
[----:B------:R-:W-:Y:S01]  /*6000*/  IADD3 R10, P0, R4, R10, RZ ;  /* 0x0000000a040a7210 */ /* 0x000fe20007f1e0ff */
[----:B------:R-:W-:Y:S01]  /*6010*/  @!PT LDS RZ, [RZ] ;  /* 0x00000000fffff984 */ /* 0x000fe20000000800 */
[----:B------:R-:W-:Y:S01]  /*6020*/  @!PT LDS RZ, [RZ] ;  /* 0x00000000fffff984 */ /* 0x000fe20000000800 */
[----:B------:R-:W-:Y:S01]  /*6030*/  @!PT LDS RZ, [RZ] ;  /* 0x00000000fffff984 */ /* 0x000fe20000000800 */
[----:B------:R1:W-:Y:S01]  /*6040*/  LDGSTS.E.BYPASS.LTC128B.128 [R217+0x4000], [R8.64] ;  /* 0x0400000008d97fae */ /* 0x0003e2000b901d46 */
[C---:B------:R-:W-:Y:S01]  /*6050*/  ISETP.GE.AND P4, PT, R0.reuse, R14, PT ;  /* 0x0000000e0000720c */ /* 0x040fe20003f86270 */
[--C-:B------:R-:W-:Y:S01]  /*6060*/  IMAD.X R5, R7, 0x1, R2.reuse, P1 ;  /* 0x0000000107057824 */ /* 0x100fe200008e0602 */
[----:B------:R-:W-:Y:S01]  /*6070*/  ISETP.GE.AND P2, PT, R0, R15, PT ;  /* 0x0000000f0000720c */ /* 0x000fe20003f46270 */
[----:B------:R2:W-:Y:S02]  /*6080*/  LDGSTS.E.BYPASS.LTC128B.128 [R217+0x4800], [R6.64] ;  /* 0x0480000006d97fae */ /* 0x0005e4000b901d46 */
[----:B------:R-:W-:Y:S02]  /*6090*/  IMAD.X R11, R5, 0x1, R2, P0 ;  /* 0x00000001050b7824 */ /* 0x000fe400000e0602 */
[----:B------:R2:W-:Y:S04]  /*60a0*/  LDGSTS.E.BYPASS.LTC128B.128 [R217+0x5000], [R4.64] ;  /* 0x0500000004d97fae */ /* 0x0005e8000b901d46 */
[----:B------:R1:W-:Y:S04]  /*60b0*/  LDGSTS.E.BYPASS.LTC128B.128 [R217+0x5800], [R10.64] ;  /* 0x058000000ad97fae */ /* 0x0003e8000b901d46 */
[----:B------:R-:W-:Y:S04]  /*60c0*/  LDSM.16.M88.4 R16, [R207+0x1000] ;  /* 0x00100000cf10783b */ /* 0x000fe80000000200 */
[----:B------:R-:W3:Y:S04]  /*60d0*/  LDSM.16.M88.4 R48, [R204+0x2400] ;  /* 0x00240000cc30783b */ /* 0x000ee80000000200 */
[----:B------:R-:W-:Y:S04]  /*60e0*/  LDSM.16.M88.4 R44, [R204+0x2800] ;  /* 0x00280000cc2c783b */ /* 0x000fe80000000200 */
[----:B------:R-:W-:Y:S04]  /*60f0*/  LDSM.16.M88.4 R40, [R204+0x2c00] ;  /* 0x002c0000cc28783b */ /* 0x000fe80000000200 */
[----:B------:R-:W-:Y:S04]  /*6100*/  LDSM.16.M88.4 R36, [R204+0x3000] ;  /* 0x00300000cc24783b */ /* 0x000fe80000000200 */
[----:B--2---:R-:W2:Y:S04]  /*6110*/  LDSM.16.M88.4 R4, [R204+0x2000] ;  /* 0x00200000cc04783b */ /* 0x004ea80000000200 */
[----:B------:R-:W4:Y:S04]  /*6120*/  LDSM.16.M88.4 R32, [R204+0x3400] ;  /* 0x00340000cc20783b */ /* 0x000f280000000200 */
[----:B------:R-:W5:Y:S04]  /*6130*/  LDSM.16.M88.4 R28, [R204+0x3800] ;  /* 0x00380000cc1c783b */ /* 0x000f680000000200 */
[----:B------:R-:W4:Y:S04]  /*6140*/  LDSM.16.M88.4 R24, [R204+0x3c00] ;  /* 0x003c0000cc18783b */ /* 0x000f280000000200 */
[----:B------:R-:W4:Y:S04]  /*6150*/  LDSM.16.M88.4 R20, [R207] ;  /* 0x00000000cf14783b */ /* 0x000f280000000200 */
[----:B-1----:R-:W-:Y:S01]  /*6160*/  LDSM.16.M88.4 R8, [R208] ;  /* 0x00000000d008783b */ /* 0x002fe20000000200 */
[C---:B---3--:R-:W-:Y:S03]  /*6170*/  HMMA.16816.F32 R76, R16.reuse, R48, RZ ;  /* 0x00000030104c723c */ /* 0x048fe600000018ff */
[----:B------:R-:W1:Y:S04]  /*6180*/  LDSM.16.M88.4 R52, [R209] ;  /* 0x00000000d134783b */ /* 0x000e680000000200 */
[----:B------:R-:W0:Y:S01]  /*6190*/  LDGDEPBAR ;  /* 0x00000000000079af */ /* 0x000e220000000000 */
[C---:B------:R-:W-:Y:S08]  /*61a0*/  HMMA.16816.F32 R80, R16.reuse, R50, RZ ;  /* 0x000000321050723c */ /* 0x040ff000000018ff */
[C---:B--2---:R-:W-:Y:S08]  /*61b0*/  HMMA.16816.F32 R60, R16.reuse, R4, RZ ;  /* 0x00000004103c723c */ /* 0x044ff000000018ff */
[C---:B------:R-:W-:Y:S08]  /*61c0*/  HMMA.16816.F32 R64, R16.reuse, R6, RZ ;  /* 0x000000061040723c */ /* 0x040ff000000018ff */
[C---:B------:R-:W-:Y:S08]  /*61d0*/  HMMA.16816.F32 R88, R16.reuse, R44, RZ ;  /* 0x0000002c1058723c */ /* 0x040ff000000018ff */
[C---:B------:R-:W-:Y:S08]  /*61e0*/  HMMA.16816.F32 R92, R16.reuse, R46, RZ ;  /* 0x0000002e105c723c */ /* 0x040ff000000018ff */
[C---:B------:R-:W-:Y:S08]  /*61f0*/  HMMA.16816.F32 R104, R16.reuse, R40, RZ ;  /* 0x000000281068723c */ /* 0x040ff000000018ff */
[C---:B------:R-:W-:Y:S08]  /*6200*/  HMMA.16816.F32 R116, R16.reuse, R42, RZ ;  /* 0x0000002a1074723c */ /* 0x040ff000000018ff */
[C---:B------:R-:W-:Y:S08]  /*6210*/  HMMA.16816.F32 R124, R16.reuse, R36, RZ ;  /* 0x00000024107c723c */ /* 0x040ff000000018ff */
[C---:B------:R-:W-:Y:S08]  /*6220*/  HMMA.16816.F32 R172, R16.reuse, R38, RZ ;  /* 0x0000002610ac723c */ /* 0x040ff000000018ff */
[C---:B----4-:R-:W-:Y:S08]  /*6230*/  HMMA.16816.F32 R180, R16.reuse, R32, RZ ;  /* 0x0000002010b4723c */ /* 0x050ff000000018ff */
[C---:B------:R-:W-:Y:S08]  /*6240*/  HMMA.16816.F32 R192, R16.reuse, R34, RZ ;  /* 0x0000002210c0723c */ /* 0x040ff000000018ff */
[C---:B-----5:R-:W-:Y:S08]  /*6250*/  HMMA.16816.F32 R220, R16.reuse, R28, RZ ;  /* 0x0000001c10dc723c */ /* 0x060ff000000018ff */
[C---:B------:R-:W-:Y:S08]  /*6260*/  HMMA.16816.F32 R236, R16.reuse, R24, RZ ;  /* 0x0000001810ec723c */ /* 0x040ff000000018ff */
[C---:B------:R-:W-:Y:S08]  /*6270*/  HMMA.16816.F32 R72, R16.reuse, R30, RZ ;  /* 0x0000001e1048723c */ /* 0x040ff000000018ff */
[----:B------:R-:W-:Y:S08]  /*6280*/  HMMA.16816.F32 R16, R16, R26, RZ ;  /* 0x0000001a1010723c */ /* 0x000ff000000018ff */
[C---:B------:R-:W-:Y:S08]  /*6290*/  HMMA.16816.F32 R56, R20.reuse, R4, RZ ;  /* 0x000000041438723c */ /* 0x040ff000000018ff */
[----:B------:R-:W-:Y:S01]  /*62a0*/  HMMA.16816.F32 R68, R20, R6, RZ ;  /* 0x000000061444723c */ /* 0x000fe200000018ff */
[----:B------:R-:W2:Y:S01]  /*62b0*/  LDSM.16.M88.4 R4, [R208+0x1000] ;  /* 0x00100000d004783b */ /* 0x000ea20000000200 */
[----:B------:R-:W-:-:S02]  /*62c0*/  IMAD.MOV.U32 R2, RZ, RZ, R73 ;  /* 0x000000ffff027224 */ /* 0x000fc400078e0049 */
[----:B------:R-:W-:Y:S02]  /*62d0*/  IMAD.MOV.U32 R110, RZ, RZ, R75 ;  /* 0x000000ffff6e7224 */ /* 0x000fe400078e004b */
[----:B------:R-:W-:Y:S02]  /*62e0*/  IMAD.MOV.U32 R109, RZ, RZ, R72 ;  /* 0x000000ffff6d7224 */ /* 0x000fe400078e0048 */
[----:B------:R-:W-:Y:S01]  /*62f0*/  IMAD.MOV.U32 R130, RZ, RZ, R18 ;  /* 0x000000ffff827224 */ /* 0x000fe200078e0012 */
[----:B------:R-:W-:Y:S01]  /*6300*/  HMMA.16816.F32 R84, R20, R44, RZ ;  /* 0x0000002c1454723c */ /* 0x000fe200000018ff */
[----:B------:R-:W-:Y:S02]  /*6310*/  IMAD.MOV.U32 R129, RZ, RZ, R19 ;  /* 0x000000ffff817224 */ /* 0x000fe400078e0013 */
[----:B------:R-:W-:Y:S02]  /*6320*/  IMAD.MOV.U32 R128, RZ, RZ, R16 ;  /* 0x000000ffff807224 */ /* 0x000fe400078e0010 */
[----:B------:R-:W-:-:S02]  /*6330*/  IMAD.MOV.U32 R111, RZ, RZ, R17 ;  /* 0x000000ffff6f7224 */ /* 0x000fc400078e0011 */
[----:B------:R-:W3:Y:S01]  /*6340*/  LDSM.16.M88.4 R16, [R216] ;  /* 0x00000000d810783b */ /* 0x000ee20000000200 */
[----:B------:R-:W-:Y:S01]  /*6350*/  IMAD.MOV.U32 R108, RZ, RZ, R74 ;  /* 0x000000ffff6c7224 */ /* 0x000fe200078e004a */
[C---:B------:R-:W-:Y:S08]  /*6360*/  HMMA.16816.F32 R44, R20.reuse, R46, RZ ;  /* 0x0000002e142c723c */ /* 0x040ff000000018ff */
[C---:B------:R-:W-:Y:S08]  /*6370*/  HMMA.16816.F32 R72, R20.reuse, R48, RZ ;  /* 0x000000301448723c */ /* 0x040ff000000018ff */
[C---:B------:R-:W-:Y:S08]  /*6380*/  HMMA.16816.F32 R48, R20.reuse, R50, RZ ;  /* 0x000000321430723c */ /* 0x040ff000000018ff */
[C---:B------:R-:W-:Y:S07]  /*6390*/  HMMA.16816.F32 R96, R20.reuse, R40, RZ ;  /* 0x000000281460723c */ /* 0x040fee00000018ff */
[----:B------:R-:W-:Y:S01]  /*63a0*/  IMAD.MOV.U32 R41, RZ, RZ, R197 ;  /* 0x000000ffff297224 */ /* 0x000fe200078e00c5 */
[----:B------:R-:W-:Y:S01]  /*63b0*/  HMMA.16816.F32 R100, R20, R42, RZ ;  /* 0x0000002a1464723c */ /* 0x000fe200000018ff */
[----:B------:R-:W-:-:S06]  /*63c0*/  IMAD.MOV.U32 R40, RZ, RZ, R128 ;  /* 0x000000ffff287224 */ /* 0x000fcc00078e0080 */
[----:B------:R-:W-:Y:S01]  /*63d0*/  IMAD.MOV.U32 R42, RZ, RZ, R130 ;  /* 0x000000ffff2a7224 */ /* 0x000fe200078e0082 */
[----:B------:R-:W-:Y:S01]  /*63e0*/  HMMA.16816.F32 R112, R20, R36, RZ ;  /* 0x000000241470723c */ /* 0x000fe200000018ff */
[----:B------:R-:W-:-:S07]  /*63f0*/  IMAD.MOV.U32 R43, RZ, RZ, R129 ;  /* 0x000000ffff2b7224 */ /* 0x000fce00078e0081 */
[C---:B------:R-:W-:Y:S08]  /*6400*/  HMMA.16816.F32 R120, R20.reuse, R38, RZ ;  /* 0x000000261478723c */ /* 0x040ff000000018ff */
[C---:B------:R-:W-:Y:S08]  /*6410*/  HMMA.16816.F32 R132, R20.reuse, R32, RZ ;  /* 0x000000201484723c */ /* 0x040ff000000018ff */
[C---:B------:R-:W-:Y:S08]  /*6420*/  HMMA.16816.F32 R176, R20.reuse, R34, RZ ;  /* 0x0000002214b0723c */ /* 0x040ff000000018ff */
[C---:B------:R-:W-:Y:S08]  /*6430*/  HMMA.16816.F32 R184, R20.reuse, R28, RZ ;  /* 0x0000001c14b8723c */ /* 0x040ff000000018ff */
[C---:B------:R-:W-:Y:S08]  /*6440*/  HMMA.16816.F32 R228, R20.reuse, R30, RZ ;  /* 0x0000001e14e4723c */ /* 0x040ff000000018ff */
[C---:B------:R-:W-:Y:S08]  /*6450*/  HMMA.16816.F32 R188, R20.reuse, R24, RZ ;  /* 0x0000001814bc723c */ /* 0x040ff000000018ff */
[----:B------:R-:W-:Y:S01]  /*6460*/  HMMA.16816.F32 R224, R20, R26, RZ ;  /* 0x0000001a14e0723c */ /* 0x000fe200000018ff */
[----:B------:R-:W4:Y:S07]  /*6470*/  LDSM.16.M88.4 R24, [R215] ;  /* 0x00000000d718783b */ /* 0x000f2e0000000200 */
[-C--:B-1----:R-:W-:Y:S07]  /*6480*/  HMMA.16816.F32 R20, R8, R52.reuse, R56 ;  /* 0x000000340814723c */ /* 0x082fee0000001838 */
[----:B------:R-:W-:Y:S01]  /*6490*/  IMAD.MOV.U32 R56, RZ, RZ, R2 ;  /* 0x000000ffff387224 */ /* 0x000fe200078e0002 */
[----:B--2---:R-:W-:Y:S01]  /*64a0*/  HMMA.16816.F32 R28, R4, R52, R60 ;  /* 0x00000034041c723c */ /* 0x004fe2000000183c */
[----:B------:R-:W-:Y:S01]  /*64b0*/  IADD3 R2, R0, 0x1, RZ ;  /* 0x0000000100027810 */ /* 0x000fe20007ffe0ff */
[----:B------:R-:W-:-:S03]  /*64c0*/  IMAD.MOV.U32 R57, RZ, RZ, R111 ;  /* 0x000000ffff397224 */ /* 0x000fc600078e006f */
[C---:B------:R-:W-:Y:S02]  /*64d0*/  ISETP.GE.AND P3, PT, R2.reuse, R14, PT ;  /* 0x0000000e0200720c */ /* 0x040fe40003f66270 */
[C---:B------:R-:W-:Y:S01]  /*64e0*/  ISETP.GE.AND P1, PT, R2.reuse, R15, PT ;  /* 0x0000000f0200720c */ /* 0x040fe20003f26270 */
[-C--:B------:R-:W-:Y:S01]  /*64f0*/  HMMA.16816.F32 R36, R4, R54.reuse, R64 ;  /* 0x000000360424723c */ /* 0x080fe20000001840 */
[C---:B------:R-:W-:Y:S02]  /*6500*/  ISETP.GE.AND P6, PT, R2.reuse, R12, PT ;  /* 0x0000000c0200720c */ /* 0x040fe40003fc6270 */
[----:B------:R-:W-:Y:S02]  /*6510*/  ISETP.GE.AND P0, PT, R2, R13, PT ;  /* 0x0000000d0200720c */ /* 0x000fe40003f06270 */
[----:B------:R-:W-:Y:S02]  /*6520*/  IADD3 R2, R0, 0x8, RZ ;  /* 0x0000000800027810 */ /* 0x000fe40007ffe0ff */
[----:B------:R-:W-:Y:S01]  /*6530*/  IMAD.MOV.U32 R66, RZ, RZ, R110 ;  /* 0x000000ffff427224 */ /* 0x000fe200078e006e */
[----:B------:R-:W-:Y:S01]  /*6540*/  HMMA.16816.F32 R52, R8, R54, R68 ;  /* 0x000000360834723c */ /* 0x000fe20000001844 */
[----:B------:R-:W-:Y:S01]  /*6550*/  FSEL R129, R22, -INF , !P2 ;  /* 0xff80000016817808 */ /* 0x000fe20005000000 */
[----:B------:R-:W-:Y:S01]  /*6560*/  IMAD.MOV.U32 R67, RZ, RZ, R109 ;  /* 0x000000ffff437224 */ /* 0x000fe200078e006d */
[----:B------:R-:W-:-:S02]  /*6570*/  FSEL R130, R23, -INF , !P1 ;  /* 0xff80000017827808 */ /* 0x000fc40004800000 */
[-C--:B------:R-:W-:Y:S02]  /*6580*/  ISETP.GE.AND P1, PT, R2, R12.reuse, PT ;  /* 0x0000000c0200720c */ /* 0x080fe40003f26270 */
[----:B------:R-:W-:Y:S01]  /*6590*/  IMAD.MOV.U32 R71, RZ, RZ, R108 ;  /* 0x000000ffff477224 */ /* 0x000fe200078e006c */
[----:B------:R-:W-:Y:S01]  /*65a0*/  FSEL R69, R20, -INF , !P4 ;  /* 0xff80000014457808 */ /* 0x000fe20006000000 */
[-C--:B---3--:R-:W-:Y:S01]  /*65b0*/  HMMA.16816.F32 R32, R4, R16.reuse, R76 ;  /* 0x000000100420723c */ /* 0x088fe2000000184c */
[----:B------:R-:W-:Y:S01]  /*65c0*/  FSEL R108, R21, -INF , !P3 ;  /* 0xff800000156c7808 */ /* 0x000fe20005800000 */
[----:B------:R-:W-:Y:S01]  /*65d0*/  IMAD.MOV.U32 R68, RZ, RZ, R67 ;  /* 0x000000ffff447224 */ /* 0x000fe200078e0043 */
[----:B------:R-:W-:Y:S01]  /*65e0*/  ISETP.GE.AND P3, PT, R0, R12, PT ;  /* 0x0000000c0000720c */ /* 0x000fe20003f66270 */
[----:B------:R-:W-:Y:S01]  /*65f0*/  IMAD.MOV.U32 R70, RZ, RZ, R56 ;  /* 0x000000ffff467224 */ /* 0x000fe200078e0038 */
[----:B------:R-:W-:Y:S02]  /*6600*/  ISETP.GE.AND P4, PT, R2, R14, PT ;  /* 0x0000000e0200720c */ /* 0x000fe40003f86270 */
[----:B------:R-:W-:Y:S01]  /*6610*/  FSEL R197, R28, -INF , !P3 ;  /* 0xff8000001cc57808 */ /* 0x000fe20005800000 */
[----:B------:R-:W-:Y:S01]  /*6620*/  HMMA.16816.F32 R20, R8, R16, R72 ;  /* 0x000000100814723c */ /* 0x000fe20000001848 */
[C---:B------:R-:W-:Y:S01]  /*6630*/  ISETP.GE.AND P5, PT, R2.reuse, R15, PT ;  /* 0x0000000f0200720c */ /* 0x040fe20003fa6270 */
[----:B------:R-:W-:Y:S01]  /*6640*/  IMAD.MOV.U32 R77, RZ, RZ, R41 ;  /* 0x000000ffff4d7224 */ /* 0x000fe200078e0029 */
[----:B------:R-:W-:-:S02]  /*6650*/  ISETP.GE.AND P2, PT, R2, R13, PT ;  /* 0x0000000d0200720c */ /* 0x000fc40003f46270 */
[C---:B------:R-:W-:Y:S02]  /*6660*/  ISETP.GE.AND P3, PT, R0.reuse, R13, PT ;  /* 0x0000000d0000720c */ /* 0x040fe40003f66270 */
[----:B------:R-:W-:Y:S01]  /*6670*/  IADD3 R2, R0, 0x9, RZ ;  /* 0x0000000900027810 */ /* 0x000fe20007ffe0ff */
[----:B------:R-:W-:Y:S01]  /*6680*/  IMAD.MOV.U32 R74, RZ, RZ, R42 ;  /* 0x000000ffff4a7224 */ /* 0x000fe200078e002a */
[----:B------:R-:W-:Y:S01]  /*6690*/  FSEL R202, R29, -INF , !P6 ;  /* 0xff8000001dca7808 */ /* 0x000fe20007000000 */
[----:B------:R-:W-:Y:S01]  /*66a0*/  IMAD.MOV.U32 R75, RZ, RZ, R43 ;  /* 0x000000ffff4b7224 */ /* 0x000fe200078e002b */
[----:B------:R-:W-:Y:S01]  /*66b0*/  FSEL R199, R30, -INF , !P3 ;  /* 0xff8000001ec77808 */ /* 0x000fe20005800000 */
[----:B------:R-:W-:Y:S01]  /*66c0*/  IMAD.MOV.U32 R72, RZ, RZ, R40 ;  /* 0x000000ffff487224 */ /* 0x000fe200078e0028 */
[----:B------:R-:W-:Y:S01]  /*66d0*/  FSEL R219, R31, -INF , !P0 ;  /* 0xff8000001fdb7808 */ /* 0x000fe20004000000 */
[----:B------:R-:W-:Y:S01]  /*66e0*/  IMAD.MOV.U32 R73, RZ, RZ, R57 ;  /* 0x000000ffff497224 */ /* 0x000fe200078e0039 */
[----:B------:R-:W-:Y:S01]  /*66f0*/  FSEL R201, R36, -INF , !P1 ;  /* 0xff80000024c97808 */ /* 0x000fe20004800000 */
[----:B------:R-:W-:Y:S01]  /*6700*/  HMMA.16816.F32 R28, R8, R18, R48 ;  /* 0x00000012081c723c */ /* 0x000fe20000001830 */
[----:B------:R-:W-:-:S02]  /*6710*/  ISETP.GE.AND P3, PT, R2, R12, PT ;  /* 0x0000000c0200720c */ /* 0x000fc40003f66270 */
[C---:B------:R-:W-:Y:S02]  /*6720*/  ISETP.GE.AND P6, PT, R2.reuse, R14, PT ;  /* 0x0000000e0200720c */ /* 0x040fe40003fc6270 */
[C---:B------:R-:W-:Y:S02]  /*6730*/  ISETP.GE.AND P0, PT, R2.reuse, R15, PT ;  /* 0x0000000f0200720c */ /* 0x040fe40003f06270 */
[----:B------:R-:W-:Y:S02]  /*6740*/  ISETP.GE.AND P1, PT, R2, R13, PT ;  /* 0x0000000d0200720c */ /* 0x000fe40003f26270 */
[----:B------:R-:W-:Y:S02]  /*6750*/  IADD3 R2, R0, 0x10, RZ ;  /* 0x0000001000027810 */ /* 0x000fe40007ffe0ff */
[----:B------:R-:W-:Y:S02]  /*6760*/  FSEL R200, R38, -INF , !P2 ;  /* 0xff80000026c87808 */ /* 0x000fe40005000000 */
[----:B------:R-:W-:-:S02]  /*6770*/  FSEL R198, R37, -INF , !P3 ;  /* 0xff80000025c67808 */ /* 0x000fc40005800000 */
[----:B------:R-:W-:Y:S02]  /*6780*/  FSEL R218, R39, -INF , !P1 ;  /* 0xff80000027da7808 */ /* 0x000fe40004800000 */
[----:B------:R-:W-:Y:S01]  /*6790*/  FSEL R65, R52, -INF , !P4 ;  /* 0xff80000034417808 */ /* 0x000fe20006000000 */
[----:B------:R-:W-:Y:S01]  /*67a0*/  HMMA.16816.F32 R36, R4, R18, R80 ;  /* 0x000000120424723c */ /* 0x000fe20000001850 */
[C---:B------:R-:W-:Y:S02]  /*67b0*/  ISETP.GE.AND P1, PT, R2.reuse, R14, PT ;  /* 0x0000000e0200720c */ /* 0x040fe40003f26270 */
[C---:B------:R-:W-:Y:S02]  /*67c0*/  ISETP.GE.AND P3, PT, R2.reuse, R15, PT ;  /* 0x0000000f0200720c */ /* 0x040fe40003f66270 */
[C---:B------:R-:W-:Y:S02]  /*67d0*/  ISETP.GE.AND P2, PT, R2.reuse, R12, PT ;  /* 0x0000000c0200720c */ /* 0x040fe40003f46270 */
[----:B------:R-:W-:Y:S01]  /*67e0*/  ISETP.GE.AND P4, PT, R2, R13, PT ;  /* 0x0000000d0200720c */ /* 0x000fe20003f86270 */
[----:B----4-:R-:W-:Y:S01]  /*67f0*/  HMMA.16816.F32 R16, R8, R24, R84 ;  /* 0x000000180810723c */ /* 0x010fe20000001854 */
[----:B------:R-:W-:-:S02]  /*6800*/  IADD3 R2, R0, 0x11, RZ ;  /* 0x0000001100027810 */ /* 0x000fc40007ffe0ff */
[----:B------:R-:W-:Y:S02]  /*6810*/  FSEL R110, R54, -INF , !P5 ;  /* 0xff800000366e7808 */ /* 0x000fe40006800000 */
[----:B------:R-:W-:Y:S02]  /*6820*/  FSEL R128, R55, -INF , !P0 ;  /* 0xff80000037807808 */ /* 0x000fe40004000000 */
[C---:B------:R-:W-:Y:S01]  /*6830*/  ISETP.GE.AND P5, PT, R2.reuse, R14, PT ;  /* 0x0000000e0200720c */ /* 0x040fe20003fa6270 */
[----:B------:R-:W-:Y:S01]  /*6840*/  IMAD.MOV.U32 R87, RZ, RZ, R77 ;  /* 0x000000ffff577224 */ /* 0x000fe200078e004d */
[----:B------:R-:W-:Y:S02]  /*6850*/  ISETP.GE.AND P0, PT, R2, R15, PT ;  /* 0x0000000f0200720c */ /* 0x000fe40003f06270 */
[----:B------:R-:W-:Y:S02]  /*6860*/  FSEL R63, R20, -INF , !P1 ;  /* 0xff800000143f7808 */ /* 0x000fe40004800000 */
[----:B------:R-:W-:-:S02]  /*6870*/  FSEL R62, R21, -INF , !P5 ;  /* 0xff800000153e7808 */ /* 0x000fc40006800000 */
[----:B------:R-:W-:Y:S02]  /*6880*/  FSEL R109, R22, -INF , !P3 ;  /* 0xff800000166d7808 */ /* 0x000fe40005800000 */
[----:B------:R-:W-:Y:S02]  /*6890*/  FSEL R111, R23, -INF , !P0 ;  /* 0xff800000176f7808 */ /* 0x000fe40004000000 */
[----:B------:R-:W1:Y:S01]  /*68a0*/  LDSM.16.M88.4 R20, [R214] ;  /* 0x00000000d614783b */ /* 0x000e620000000200 */
[----:B------:R-:W-:Y:S02]  /*68b0*/  FSEL R64, R53, -INF , !P6 ;  /* 0xff80000035407808 */ /* 0x000fe40007000000 */
[C---:B------:R-:W-:Y:S02]  /*68c0*/  ISETP.GE.AND P6, PT, R2.reuse, R12, PT ;  /* 0x0000000c0200720c */ /* 0x040fe40003fc6270 */
[----:B------:R-:W-:Y:S02]  /*68d0*/  ISETP.GE.AND P1, PT, R2, R13, PT ;  /* 0x0000000d0200720c */ /* 0x000fe40003f26270 */
[----:B------:R-:W-:-:S02]  /*68e0*/  IADD3 R2, R0, 0x18, RZ ;  /* 0x0000001800027810 */ /* 0x000fc40007ffe0ff */
[----:B------:R-:W-:Y:S02]  /*68f0*/  FSEL R131, R32, -INF , !P2 ;  /* 0xff80000020837808 */ /* 0x000fe40005000000 */
[C---:B------:R-:W-:Y:S02]  /*6900*/  ISETP.GE.AND P0, PT, R2.reuse, R12, PT ;  /* 0x0000000c0200720c */ /* 0x040fe40003f06270 */
[C---:B------:R-:W-:Y:S02]  /*6910*/  ISETP.GE.AND P3, PT, R2.reuse, R14, PT ;  /* 0x0000000e0200720c */ /* 0x040fe40003f66270 */
[C---:B------:R-:W-:Y:S02]  /*6920*/  ISETP.GE.AND P5, PT, R2.reuse, R15, PT ;  /* 0x0000000f0200720c */ /* 0x040fe40003fa6270 */
[----:B------:R-:W-:Y:S02]  /*6930*/  ISETP.GE.AND P2, PT, R2, R13, PT ;  /* 0x0000000d0200720c */ /* 0x000fe40003f46270 */
[----:B------:R-:W-:-:S02]  /*6940*/  IADD3 R2, R0, 0x19, RZ ;  /* 0x0000001900027810 */ /* 0x000fc40007ffe0ff */
[----:B------:R-:W-:Y:S02]  /*6950*/  FSEL R196, R33, -INF , !P6 ;  /* 0xff80000021c47808 */ /* 0x000fe40007000000 */
[----:B------:R-:W-:Y:S02]  /*6960*/  FSEL R232, R34, -INF , !P4 ;  /* 0xff80000022e87808 */ /* 0x000fe40006000000 */
[----:B------:R-:W-:Y:S02]  /*6970*/  FSEL R233, R35, -INF , !P1 ;  /* 0xff80000023e97808 */ /* 0x000fe40004800000 */
[----:B------:R-:W-:Y:S01]  /*6980*/  FSEL R139, R36, -INF , !P0 ;  /* 0xff800000248b7808 */ /* 0x000fe20004000000 */
[----:B------:R-:W-:Y:S01]  /*6990*/  HMMA.16816.F32 R32, R4, R24, R88 ;  /* 0x000000180420723c */ /* 0x000fe20000001858 */
[C---:B------:R-:W-:Y:S02]  /*69a0*/  ISETP.GE.AND P4, PT, R2.reuse, R12, PT ;  /* 0x0000000c0200720c */ /* 0x040fe40003f86270 */
[----:B------:R-:W-:-:S02]  /*69b0*/  ISETP.GE.AND P6, PT, R2, R14, PT ;  /* 0x0000000e0200720c */ /* 0x000fc40003fc6270 */
[C---:B------:R-:W-:Y:S02]  /*69c0*/  ISETP.GE.AND P1, PT, R2.reuse, R15, PT ;  /* 0x0000000f0200720c */ /* 0x040fe40003f26270 */
[----:B------:R-:W-:Y:S02]  /*69d0*/  ISETP.GE.AND P0, PT, R2, R13, PT ;  /* 0x0000000d0200720c */ /* 0x000fe40003f06270 */
[----:B------:R-:W-:Y:S02]  /*69e0*/  IADD3 R2, R0, 0x20, RZ ;  /* 0x0000002000027810 */ /* 0x000fe40007ffe0ff */
[----:B------:R-:W-:Y:S01]  /*69f0*/  FSEL R234, R38, -INF , !P2 ;  /* 0xff80000026ea7808 */ /* 0x000fe20005000000 */
[----:B-1----:R-:W-:Y:S01]  /*6a00*/  HMMA.16816.F32 R40, R4, R22, R116 ;  /* 0x000000160428723c */ /* 0x002fe20000001874 */
[----:B------:R-:W-:Y:S02]  /*6a10*/  FSEL R88, R37, -INF , !P4 ;  /* 0xff80000025587808 */ /* 0x000fe40006000000 */
[----:B------:R-:W-:-:S02]  /*6a20*/  FSEL R245, R39, -INF , !P0 ;  /* 0xff80000027f57808 */ /* 0x000fc40004000000 */
[----:B------:R-:W-:Y:S02]  /*6a30*/  FSEL R59, R28, -INF , !P3 ;  /* 0xff8000001c3b7808 */ /* 0x000fe40005800000 */
[C---:B------:R-:W-:Y:S01]  /*6a40*/  ISETP.GE.AND P0, PT, R2.reuse, R14, PT ;  /* 0x0000000e0200720c */ /* 0x040fe20003f06270 */
[----:B------:R-:W-:Y:S01]  /*6a50*/  HMMA.16816.F32 R36, R4, R26, R92 ;  /* 0x0000001a0424723c */ /* 0x000fe2000000185c */
[C---:B------:R-:W-:Y:S02]  /*6a60*/  ISETP.GE.AND P4, PT, R2.reuse, R15, PT ;  /* 0x0000000f0200720c */ /* 0x040fe40003f86270 */
[C---:B------:R-:W-:Y:S02]  /*6a70*/  ISETP.GE.AND P2, PT, R2.reuse, R12, PT ;  /* 0x0000000c0200720c */ /* 0x040fe40003f46270 */
[----:B------:R-:W-:Y:S02]  /*6a80*/  ISETP.GE.AND P3, PT, R2, R13, PT ;  /* 0x0000000d0200720c */ /* 0x000fe40003f66270 */
[----:B------:R-:W-:-:S02]  /*6a90*/  IADD3 R2, R0, 0x21, RZ ;  /* 0x0000002100027810 */ /* 0x000fc40007ffe0ff */
[----:B------:R-:W-:Y:S02]  /*6aa0*/  FSEL R61, R29, -INF , !P6 ;  /* 0xff8000001d3d7808 */ /* 0x000fe40007000000 */
[----:B------:R-:W-:Y:S02]  /*6ab0*/  FSEL R83, R30, -INF , !P5 ;  /* 0xff8000001e537808 */ /* 0x000fe40006800000 */
[----:B------:R-:W-:Y:S02]  /*6ac0*/  FSEL R85, R31, -INF , !P1 ;  /* 0xff8000001f557808 */ /* 0x000fe40004800000 */
[C---:B------:R-:W-:Y:S01]  /*6ad0*/  ISETP.GE.AND P5, PT, R2.reuse, R14, PT ;  /* 0x0000000e0200720c */ /* 0x040fe20003fa6270 */
[----:B------:R-:W-:Y:S01]  /*6ae0*/  HMMA.16816.F32 R28, R8, R26, R44 ;  /* 0x0000001a081c723c */ /* 0x000fe2000000182c */
[----:B------:R-:W-:Y:S02]  /*6af0*/  ISETP.GE.AND P1, PT, R2, R15, PT ;  /* 0x0000000f0200720c */ /* 0x000fe40003f26270 */
[----:B------:R-:W-:-:S02]  /*6b00*/  FSEL R60, R16, -INF , !P0 ;  /* 0xff800000103c7808 */ /* 0x000fc40004000000 */
[----:B------:R-:W-:Y:S02]  /*6b10*/  FSEL R58, R17, -INF , !P5 ;  /* 0xff800000113a7808 */ /* 0x000fe40006800000 */
[----:B------:R-:W-:Y:S01]  /*6b20*/  FSEL R82, R18, -INF , !P4 ;  /* 0xff80000012527808 */ /* 0x000fe20006000000 */
[----:B------:R-:W-:Y:S01]  /*6b30*/  HMMA.16816.F32 R24, R8, R20, R96 ;  /* 0x000000140818723c */ /* 0x000fe20000001860 */
[----:B------:R-:W-:Y:S02]  /*6b40*/  FSEL R84, R19, -INF , !P1 ;  /* 0xff80000013547808 */ /* 0x000fe40004800000 */
[----:B------:R-:W1:Y:S01]  /*6b50*/  LDSM.16.M88.4 R16, [R213] ;  /* 0x00000000d510783b */ /* 0x000e620000000200 */
[C---:B------:R-:W-:Y:S02]  /*6b60*/  ISETP.GE.AND P6, PT, R2.reuse, R12, PT ;  /* 0x0000000c0200720c */ /* 0x040fe40003fc6270 */
[----:B------:R-:W-:Y:S02]  /*6b70*/  ISETP.GE.AND P0, PT, R2, R13, PT ;  /* 0x0000000d0200720c */ /* 0x000fe40003f06270 */
[----:B------:R-:W-:-:S02]  /*6b80*/  IADD3 R2, R0, 0x28, RZ ;  /* 0x0000002800027810 */ /* 0x000fc40007ffe0ff */
[----:B------:R-:W-:Y:S02]  /*6b90*/  FSEL R95, R32, -INF , !P2 ;  /* 0xff800000205f7808 */ /* 0x000fe40005000000 */
[----:B------:R-:W-:Y:S02]  /*6ba0*/  FSEL R32, R35, -INF , !P0 ;  /* 0xff80000023207808 */ /* 0x000fe40004000000 */
[C---:B------:R-:W-:Y:S02]  /*6bb0*/  ISETP.GE.AND P1, PT, R2.reuse, R12, PT ;  /* 0x0000000c0200720c */ /* 0x040fe40003f26270 */
[C---:B------:R-:W-:Y:S01]  /*6bc0*/  ISETP.GE.AND P4, PT, R2.reuse, R14, PT ;  /* 0x0000000e0200720c */ /* 0x040fe20003f86270 */
[----:B------:R2:W-:Y:S01]  /*6bd0*/  STL [R1+0x10], R32 ;  /* 0x0000102001007387 */ /* 0x0005e20000100800 */
        /* <DEDUP_REMOVED lines=8> */
[C---:B------:R-:W-:Y:S02]  /*6c60*/  ISETP.GE.AND P0, PT, R2.reuse, R15, PT ;  /* 0x0000000f0200720c */ /* 0x040fe40003f06270 */
[----:B------:R-:W-:Y:S02]  /*6c70*/  ISETP.GE.AND P1, PT, R2, R13, PT ;  /* 0x0000000d0200720c */ /* 0x000fe40003f26270 */
[----:B------:R-:W-:Y:S02]  /*6c80*/  IADD3 R2, R0, 0x30, RZ ;  /* 0x0000003000027810 */ /* 0x000fe40007ffe0ff */
[----:B------:R-:W-:Y:S01]  /*6c90*/  FSEL R96, R37, -INF , !P3 ;  /* 0xff80000025607808 */ /* 0x000fe20005800000 */
[----:B--2---:R-:W-:Y:S01]  /*6ca0*/  HMMA.16816.F32 R32, R4, R20, R104 ;  /* 0x000000140420723c */ /* 0x004fe20000001868 */
[----:B------:R-:W-:Y:S02]  /*6cb0*/  FSEL R67, R39, -INF , !P1 ;  /* 0xff80000027437808 */ /* 0x000fe40004800000 */
[----:B------:R-:W-:-:S02]  /*6cc0*/  FSEL R55, R28, -INF , !P4 ;  /* 0xff8000001c377808 */ /* 0x000fc40006000000 */
[----:B------:R-:W-:Y:S02]  /*6cd0*/  ISETP.GE.AND P1, PT, R2, R14, PT ;  /* 0x0000000e0200720c */ /* 0x000fe40003f26270 */
[----:B------:R-:W-:Y:S02]  /*6ce0*/  FSEL R20, R38, -INF , !P2 ;  /* 0xff80000026147808 */ /* 0x000fe40005000000 */
[C---:B------:R-:W-:Y:S01]  /*6cf0*/  ISETP.GE.AND P3, PT, R2.reuse, R15, PT ;  /* 0x0000000f0200720c */ /* 0x040fe20003f66270 */
[----:B------:R-:W-:Y:S01]  /*6d00*/  HMMA.16816.F32 R36, R8, R22, R100 ;  /* 0x000000160824723c */ /* 0x000fe20000001864 */
[C---:B------:R-:W-:Y:S01]  /*6d10*/  ISETP.GE.AND P2, PT, R2.reuse, R12, PT ;  /* 0x0000000c0200720c */ /* 0x040fe20003f46270 */
[----:B------:R1:W-:Y:S01]  /*6d20*/  STL [R1+0xc], R20 ;  /* 0x00000c1401007387 */ /* 0x0003e20000100800 */
[----:B------:R-:W-:Y:S02]  /*6d30*/  ISETP.GE.AND P4, PT, R2, R13, PT ;  /* 0x0000000d0200720c */ /* 0x000fe40003f86270 */
[----:B------:R-:W-:-:S02]  /*6d40*/  IADD3 R2, R0, 0x31, RZ ;  /* 0x0000003100027810 */ /* 0x000fc40007ffe0ff */
[----:B------:R-:W-:Y:S01]  /*6d50*/  FSEL R79, R30, -INF , !P5 ;  /* 0xff8000001e4f7808 */ /* 0x000fe20006800000 */
[----:B------:R-:W-:Y:S01]  /*6d60*/  IMAD.MOV.U32 R103, RZ, RZ, R75 ;  /* 0x000000ffff677224 */ /* 0x000fe200078e004b */
[----:B------:R-:W-:Y:S01]  /*6d70*/  FSEL R81, R31, -INF , !P0 ;  /* 0xff8000001f517808 */ /* 0x000fe20004000000 */
[----:B------:R-:W-:Y:S01]  /*6d80*/  IMAD.MOV.U32 R102, RZ, RZ, R74 ;  /* 0x000000ffff667224 */ /* 0x000fe200078e004a */
[C---:B------:R-:W-:Y:S01]  /*6d90*/  ISETP.GE.AND P5, PT, R2.reuse, R14, PT ;  /* 0x0000000e0200720c */ /* 0x040fe20003fa6270 */
[----:B------:R-:W-:Y:S01]  /*6da0*/  IMAD.MOV.U32 R100, RZ, RZ, R72 ;  /* 0x000000ffff647224 */ /* 0x000fe200078e0048 */
[----:B------:R-:W-:Y:S01]  /*6db0*/  ISETP.GE.AND P0, PT, R2, R15, PT ;  /* 0x0000000f0200720c */ /* 0x000fe20003f06270 */
[----:B------:R-:W-:Y:S01]  /*6dc0*/  IMAD.MOV.U32 R101, RZ, RZ, R73 ;  /* 0x000000ffff657224 */ /* 0x000fe200078e0049 */
[----:B------:R-:W-:Y:S02]  /*6dd0*/  FSEL R56, R24, -INF , !P1 ;  /* 0xff80000018387808 */ /* 0x000fe40004800000 */
[----:B------:R-:W-:-:S02]  /*6de0*/  FSEL R54, R25, -INF , !P5 ;  /* 0xff80000019367808 */ /* 0x000fc40006800000 */
[----:B------:R-:W-:Y:S02]  /*6df0*/  FSEL R78, R26, -INF , !P3 ;  /* 0xff8000001a4e7808 */ /* 0x000fe40005800000 */
[----:B------:R-:W-:Y:S02]  /*6e00*/  FSEL R80, R27, -INF , !P0 ;  /* 0xff8000001b507808 */ /* 0x000fe40004000000 */
[----:B------:R-:W2:Y:S01]  /*6e10*/  LDSM.16.M88.4 R24, [R212] ;  /* 0x00000000d418783b */ /* 0x000ea20000000200 */
[----:B------:R-:W-:Y:S02]  /*6e20*/  FSEL R57, R29, -INF , !P6 ;  /* 0xff8000001d397808 */ /* 0x000fe40007000000 */
[C---:B------:R-:W-:Y:S01]  /*6e30*/  ISETP.GE.AND P6, PT, R2.reuse, R12, PT ;  /* 0x0000000c0200720c */ /* 0x040fe20003fc6270 */
[----:B-1----:R-:W-:Y:S01]  /*6e40*/  HMMA.16816.F32 R20, R8, R16, R112 ;  /* 0x000000100814723c */ /* 0x002fe20000001870 */
        /* <DEDUP_REMOVED lines=11> */
[----:B------:R-:W-:Y:S02]  /*6f00*/  ISETP.GE.AND P0, PT, R2, R13, PT ;  /* 0x0000000d0200720c */ /* 0x000fe40003f06270 */
[----:B------:R-:W-:Y:S02]  /*6f10*/  FSEL R112, R33, -INF , !P6 ;  /* 0xff80000021707808 */ /* 0x000fe40007000000 */
[----:B------:R-:W-:Y:S02]  /*6f20*/  FSEL R118, R34, -INF , !P4 ;  /* 0xff80000022767808 */ /* 0x000fe40006000000 */
[C---:B------:R-:W-:Y:S01]  /*6f30*/  ISETP.GE.AND P6, PT, R2.reuse, R14, PT ;  /* 0x0000000e0200720c */ /* 0x040fe20003fc6270 */
[----:B------:R-:W-:Y:S01]  /*6f40*/  HMMA.16816.F32 R32, R4, R18, R172 ;  /* 0x000000120420723c */ /* 0x000fe200000018ac */
[----:B------:R-:W-:-:S02]  /*6f50*/  ISETP.GE.AND P1, PT, R2, R15, PT ;  /* 0x0000000f0200720c */ /* 0x000fc40003f26270 */
[----:B------:R-:W-:Y:S02]  /*6f60*/  ISETP.GE.AND P4, PT, R2, R12, PT ;  /* 0x0000000c0200720c */ /* 0x000fe40003f86270 */
[----:B------:R-:W-:Y:S02]  /*6f70*/  IADD3 R2, R0, 0x40, RZ ;  /* 0x0000004000027810 */ /* 0x000fe40007ffe0ff */
[----:B------:R-:W-:Y:S01]  /*6f80*/  FSEL R51, R36, -INF , !P3 ;  /* 0xff80000024337808 */ /* 0x000fe20005800000 */
[----:B-1----:R-:W-:Y:S01]  /*6f90*/  HMMA.16816.F32 R28, R4, R16, R124 ;  /* 0x00000010041c723c */ /* 0x002fe2000000187c */
[----:B------:R-:W-:Y:S02]  /*6fa0*/  FSEL R53, R37, -INF , !P6 ;  /* 0xff80000025357808 */ /* 0x000fe40007000000 */
[----:B------:R-:W-:Y:S02]  /*6fb0*/  FSEL R75, R38, -INF , !P5 ;  /* 0xff800000264b7808 */ /* 0x000fe40006800000 */
[----:B------:R-:W-:-:S02]  /*6fc0*/  FSEL R77, R39, -INF , !P1 ;  /* 0xff800000274d7808 */ /* 0x000fc40004800000 */
[----:B------:R-:W-:Y:S01]  /*6fd0*/  FSEL R16, R43, -INF , !P0 ;  /* 0xff8000002b107808 */ /* 0x000fe20004000000 */
[C---:B------:R-:W-:Y:S01]  /*6fe0*/  HMMA.16816.F32 R36, R8.reuse, R18, R120 ;  /* 0x000000120824723c */ /* 0x040fe20000001878 */
[----:B------:R-:W-:Y:S02]  /*6ff0*/  FSEL R124, R42, -INF , !P2 ;  /* 0xff8000002a7c7808 */ /* 0x000fe40005000000 */
[----:B------:R-:W-:Y:S01]  /*7000*/  FSEL R107, R41, -INF , !P4 ;  /* 0xff800000296b7808 */ /* 0x000fe20006000000 */
[----:B------:R-:W-:Y:S01]  /*7010*/  STL [R1+0x18], R16 ;  /* 0x0000181001007387 */ /* 0x000fe20000100800 */
[C---:B------:R-:W-:Y:S02]  /*7020*/  ISETP.GE.AND P0, PT, R2.reuse, R14, PT ;  /* 0x0000000e0200720c */ /* 0x040fe40003f06270 */
[C---:B------:R-:W-:Y:S01]  /*7030*/  ISETP.GE.AND P4, PT, R2.reuse, R15, PT ;  /* 0x0000000f0200720c */ /* 0x040fe20003f86270 */
[----:B------:R-:W1:Y:S01]  /*7040*/  LDSM.16.M88.4 R16, [R211] ;  /* 0x00000000d310783b */ /* 0x000e620000000200 */
[C---:B------:R-:W-:Y:S01]  /*7050*/  ISETP.GE.AND P2, PT, R2.reuse, R12, PT ;  /* 0x0000000c0200720c */ /* 0x040fe20003f46270 */
[----:B--2---:R-:W-:Y:S01]  /*7060*/  HMMA.16816.F32 R40, R8, R24, R132 ;  /* 0x000000180828723c */ /* 0x004fe20000001884 */
[----:B------:R-:W-:-:S02]  /*7070*/  ISETP.GE.AND P3, PT, R2, R13, PT ;  /* 0x0000000d0200720c */ /* 0x000fc40003f66270 */
[----:B------:R-:W-:Y:S02]  /*7080*/  IADD3 R2, R0, 0x41, RZ ;  /* 0x0000004100027810 */ /* 0x000fe40007ffe0ff */
[----:B------:R-:W-:Y:S02]  /*7090*/  FSEL R52, R20, -INF , !P0 ;  /* 0xff80000014347808 */ /* 0x000fe40004000000 */
[C---:B------:R-:W-:Y:S02]  /*70a0*/  ISETP.GE.AND P5, PT, R2.reuse, R14, PT ;  /* 0x0000000e0200720c */ /* 0x040fe40003fa6270 */
[----:B------:R-:W-:Y:S02]  /*70b0*/  ISETP.GE.AND P1, PT, R2, R15, PT ;  /* 0x0000000f0200720c */ /* 0x000fe40003f26270 */
[----:B------:R-:W-:Y:S02]  /*70c0*/  FSEL R50, R21, -INF , !P5 ;  /* 0xff80000015327808 */ /* 0x000fe40006800000 */
[----:B------:R-:W-:-:S02]  /*70d0*/  FSEL R74, R22, -INF , !P4 ;  /* 0xff800000164a7808 */ /* 0x000fc40006000000 */
[----:B------:R-:W-:Y:S02]  /*70e0*/  FSEL R76, R23, -INF , !P1 ;  /* 0xff800000174c7808 */ /* 0x000fe40004800000 */
[C---:B------:R-:W-:Y:S01]  /*70f0*/  ISETP.GE.AND P6, PT, R2.reuse, R12, PT ;  /* 0x0000000c0200720c */ /* 0x040fe20003fc6270 */
[----:B------:R-:W2:Y:S01]  /*7100*/  LDSM.16.M88.4 R20, [R210] ;  /* 0x00000000d214783b */ /* 0x000ea20000000200 */
[----:B------:R-:W-:Y:S01]  /*7110*/  ISETP.GE.AND P0, PT, R2, R13, PT ;  /* 0x0000000d0200720c */ /* 0x000fe20003f06270 */
[----:B------:R-:W-:-:S04]  /*7120*/  DEPBAR.LE SB0, 0x0 ;  /* 0x000080000000791a */ /* 0x000fc80000000000 */
[----:B------:R-:W-:Y:S02]  /*7130*/  IADD3 R2, R0, 0x48, RZ ;  /* 0x0000004800027810 */ /* 0x000fe40007ffe0ff */
[----:B------:R-:W-:Y:S01]  /*7140*/  FSEL R119, R28, -INF , !P2 ;  /* 0xff8000001c777808 */ /* 0x000fe20005000000 */
[----:B------:R-:W-:Y:S01]  /*7150*/  BAR.SYNC.DEFER_BLOCKING 0x0 ;  /* 0x0000000000007b1d */ /* 0x000fe20000010000 */
[C---:B------:R-:W-:Y:S02]  /*7160*/  ISETP.GE.AND P1, PT, R2.reuse, R12, PT ;  /* 0x0000000c0200720c */ /* 0x040fe40003f26270 */
[C---:B------:R-:W-:Y:S02]  /*7170*/  ISETP.GE.AND P4, PT, R2.reuse, R14, PT ;  /* 0x0000000e0200720c */ /* 0x040fe40003f86270 */
[C---:B------:R-:W-:Y:S02]  /*7180*/  ISETP.GE.AND P5, PT, R2.reuse, R15, PT ;  /* 0x0000000f0200720c */ /* 0x040fe40003fa6270 */
[----:B------:R-:W-:-:S02]  /*7190*/  ISETP.GE.AND P2, PT, R2, R13, PT ;  /* 0x0000000d0200720c */ /* 0x000fc40003f46270 */
[----:B------:R-:W-:Y:S02]  /*71a0*/  IADD3 R2, R0, 0x49, RZ ;  /* 0x0000004900027810 */ /* 0x000fe40007ffe0ff */
[----:B------:R-:W-:Y:S02]  /*71b0*/  FSEL R121, R29, -INF , !P6 ;  /* 0xff8000001d797808 */ /* 0x000fe40007000000 */
[----:B------:R-:W-:Y:S02]  /*71c0*/  FSEL R133, R30, -INF , !P3 ;  /* 0xff8000001e857808 */ /* 0x000fe40005800000 */
[----:B------:R-:W-:Y:S02]  /*71d0*/  FSEL R172, R31, -INF , !P0 ;  /* 0xff8000001fac7808 */ /* 0x000fe40004000000 */
[----:B------:R-:W-:Y:S01]  /*71e0*/  FSEL R122, R32, -INF , !P1 ;  /* 0xff800000207a7808 */ /* 0x000fe20004800000 */
[----:B------:R-:W-:Y:S01]  /*71f0*/  HMMA.16816.F32 R28, R4, R24, R180 ;  /* 0x00000018041c723c */ /* 0x000fe200000018b4 */
[----:B------:R-:W-:-:S02]  /*7200*/  ISETP.GE.AND P3, PT, R2, R12, PT ;  /* 0x0000000c0200720c */ /* 0x000fc40003f66270 */
[----:B------:R-:W-:Y:S02]  /*7210*/  ISETP.GE.AND P1, PT, R2, R13, PT ;  /* 0x0000000d0200720c */ /* 0x000fe40003f26270 */
[----:B------:R-:W-:Y:S02]  /*7220*/  FSEL R135, R34, -INF , !P2 ;  /* 0xff80000022877808 */ /* 0x000fe40005000000 */
[----:B------:R-:W-:Y:S01]  /*7230*/  FSEL R120, R33, -INF , !P3 ;  /* 0xff80000021787808 */ /* 0x000fe20005800000 */
[----:B------:R-:W-:Y:S01]  /*7240*/  IMAD.MOV.U32 R181, RZ, RZ, R70 ;  /* 0x000000ffffb57224 */ /* 0x000fe200078e0046 */
[----:B------:R-:W-:Y:S01]  /*7250*/  FSEL R173, R35, -INF , !P1 ;  /* 0xff80000023ad7808 */ /* 0x000fe20004800000 */
[----:B------:R-:W-:Y:S01]  /*7260*/  IMAD.MOV.U32 R182, RZ, RZ, R71 ;  /* 0x000000ffffb67224 */ /* 0x000fe200078e0047 */
[C---:B------:R-:W-:Y:S01]  /*7270*/  ISETP.GE.AND P6, PT, R2.reuse, R14, PT ;  /* 0x0000000e0200720c */ /* 0x040fe20003fc6270 */
[----:B------:R-:W-:Y:S01]  /*7280*/  HMMA.16816.F32 R32, R4, R26, R192 ;  /* 0x0000001a0420723c */ /* 0x000fe200000018c0 */
[----:B------:R-:W-:Y:S01]  /*7290*/  ISETP.GE.AND P0, PT, R2, R15, PT ;  /* 0x0000000f0200720c */ /* 0x000fe20003f06270 */
[----:B------:R-:W-:Y:S01]  /*72a0*/  IMAD.MOV.U32 R180, RZ, RZ, R68 ;  /* 0x000000ffffb47224 */ /* 0x000fe200078e0044 */
[----:B------:R-:W-:Y:S01]  /*72b0*/  IADD3 R2, R0, 0x50, RZ ;  /* 0x0000005000027810 */ /* 0x000fe20007ffe0ff */
[----:B------:R-:W-:Y:S01]  /*72c0*/  IMAD.MOV.U32 R183, RZ, RZ, R66 ;  /* 0x000000ffffb77224 */ /* 0x000fe200078e0042 */
[----:B------:R-:W-:-:S02]  /*72d0*/  FSEL R48, R36, -INF , !P4 ;  /* 0xff80000024307808 */ /* 0x000fc40006000000 */
[C---:B------:R-:W-:Y:S02]  /*72e0*/  ISETP.GE.AND P1, PT, R2.reuse, R14, PT ;  /* 0x0000000e0200720c */ /* 0x040fe40003f26270 */
[C---:B------:R-:W-:Y:S02]  /*72f0*/  ISETP.GE.AND P2, PT, R2.reuse, R15, PT ;  /* 0x0000000f0200720c */ /* 0x040fe40003f46270 */
[C---:B------:R-:W-:Y:S02]  /*7300*/  ISETP.GE.AND P3, PT, R2.reuse, R12, PT ;  /* 0x0000000c0200720c */ /* 0x040fe40003f66270 */
[----:B------:R-:W-:Y:S02]  /*7310*/  ISETP.GE.AND P4, PT, R2, R13, PT ;  /* 0x0000000d0200720c */ /* 0x000fe40003f86270 */
[----:B------:R-:W-:Y:S02]  /*7320*/  IADD3 R2, R0, 0x51, RZ ;  /* 0x0000005100027810 */ /* 0x000fe40007ffe0ff */
[----:B------:R-:W-:-:S02]  /*7330*/  FSEL R49, R37, -INF , !P6 ;  /* 0xff80000025317808 */ /* 0x000fc40007000000 */
[----:B------:R-:W-:Y:S02]  /*7340*/  FSEL R73, R38, -INF , !P5 ;  /* 0xff80000026497808 */ /* 0x000fe40006800000 */
[----:B------:R-:W-:Y:S02]  /*7350*/  FSEL R72, R39, -INF , !P0 ;  /* 0xff80000027487808 */ /* 0x000fe40004000000 */
[C---:B------:R-:W-:Y:S01]  /*7360*/  ISETP.GE.AND P5, PT, R2.reuse, R14, PT ;  /* 0x0000000e0200720c */ /* 0x040fe20003fa6270 */
[----:B------:R-:W-:Y:S01]  /*7370*/  HMMA.16816.F32 R36, R8, R26, R176 ;  /* 0x0000001a0824723c */ /* 0x000fe200000018b0 */
[----:B------:R-:W-:Y:S02]  /*7380*/  ISETP.GE.AND P0, PT, R2, R15, PT ;  /* 0x0000000f0200720c */ /* 0x000fe40003f06270 */
[----:B------:R-:W-:Y:S02]  /*7390*/  FSEL R47, R40, -INF , !P1 ;  /* 0xff800000282f7808 */ /* 0x000fe40004800000 */
[----:B------:R-:W-:-:S02]  /*73a0*/  FSEL R46, R41, -INF , !P5 ;  /* 0xff800000292e7808 */ /* 0x000fc40006800000 */
[----:B------:R-:W-:Y:S01]  /*73b0*/  FSEL R71, R42, -INF , !P2 ;  /* 0xff8000002a477808 */ /* 0x000fe20005000000 */
[-C--:B-1----:R-:W-:Y:S01]  /*73c0*/  HMMA.16816.F32 R24, R4, R16.reuse, R220 ;  /* 0x000000100418723c */ /* 0x082fe200000018dc */
[----:B------:R-:W-:Y:S02]  /*73d0*/  FSEL R70, R43, -INF , !P0 ;  /* 0xff8000002b467808 */ /* 0x000fe40004000000 */
[C---:B------:R-:W-:Y:S02]  /*73e0*/  ISETP.GE.AND P6, PT, R2.reuse, R12, PT ;  /* 0x0000000c0200720c */ /* 0x040fe40003fc6270 */
[----:B------:R-:W-:Y:S02]  /*73f0*/  ISETP.GE.AND P1, PT, R2, R13, PT ;  /* 0x0000000d0200720c */ /* 0x000fe40003f26270 */
[----:B------:R-:W-:Y:S01]  /*7400*/  IADD3 R2, R0, 0x58, RZ ;  /* 0x0000005800027810 */ /* 0x000fe20007ffe0ff */
[----:B------:R-:W-:Y:S01]  /*7410*/  HMMA.16816.F32 R40, R8, R16, R184 ;  /* 0x000000100828723c */ /* 0x000fe200000018b8 */
        /* <DEDUP_REMOVED lines=9> */
[----:B------:R-:W-:Y:S01]  /*74b0*/  FSEL R134, R32, -INF , !P0 ;  /* 0xff80000020867808 */ /* 0x000fe20004000000 */
[----:B--2---:R-:W-:Y:S01]  /*74c0*/  HMMA.16816.F32 R28, R8, R20, R188 ;  /* 0x00000014081c723c */ /* 0x004fe200000018bc */
[C---:B------:R-:W-:Y:S02]  /*74d0*/  ISETP.GE.AND P4, PT, R2.reuse, R12, PT ;  /* 0x0000000c0200720c */ /* 0x040fe40003f86270 */
[----:B------:R-:W-:Y:S02]  /*74e0*/  ISETP.GE.AND P0, PT, R2, R13, PT ;  /* 0x0000000d0200720c */ /* 0x000fe40003f06270 */
[----:B------:R-:W-:-:S02]  /*74f0*/  FSEL R176, R34, -INF , !P3 ;  /* 0xff80000022b07808 */ /* 0x000fc40005800000 */
[----:B------:R-:W-:Y:S02]  /*7500*/  FSEL R127, R33, -INF , !P4 ;  /* 0xff800000217f7808 */ /* 0x000fe40006000000 */
[----:B------:R-:W-:Y:S02]  /*7510*/  FSEL R174, R35, -INF , !P0 ;  /* 0xff80000023ae7808 */ /* 0x000fe40004000000 */
[C---:B------:R-:W-:Y:S01]  /*7520*/  ISETP.GE.AND P6, PT, R2.reuse, R14, PT ;  /* 0x0000000e0200720c */ /* 0x040fe20003fc6270 */
[----:B------:R-:W-:Y:S01]  /*7530*/  HMMA.16816.F32 R32, R4, R20, R236 ;  /* 0x000000140420723c */ /* 0x000fe200000018ec */
[----:B------:R-:W-:Y:S02]  /*7540*/  ISETP.GE.AND P1, PT, R2, R15, PT ;  /* 0x0000000f0200720c */ /* 0x000fe40003f26270 */
[----:B------:R-:W-:Y:S02]  /*7550*/  IADD3 R2, R0, 0x60, RZ ;  /* 0x0000006000027810 */ /* 0x000fe40007ffe0ff */
[----:B------:R-:W-:-:S02]  /*7560*/  FSEL R45, R36, -INF , !P2 ;  /* 0xff800000242d7808 */ /* 0x000fc40005000000 */
[----:B------:R-:W-:Y:S02]  /*7570*/  FSEL R44, R37, -INF , !P6 ;  /* 0xff800000252c7808 */ /* 0x000fe40007000000 */
[----:B------:R-:W-:Y:S02]  /*7580*/  FSEL R66, R38, -INF , !P5 ;  /* 0xff80000026427808 */ /* 0x000fe40006800000 */
[----:B------:R-:W-:Y:S02]  /*7590*/  FSEL R68, R39, -INF , !P1 ;  /* 0xff80000027447808 */ /* 0x000fe40004800000 */
[C---:B------:R-:W-:Y:S01]  /*75a0*/  ISETP.GE.AND P0, PT, R2.reuse, R14, PT ;  /* 0x0000000e0200720c */ /* 0x040fe20003f06270 */
[----:B------:R-:W-:Y:S01]  /*75b0*/  HMMA.16816.F32 R36, R4, R18, R180 ;  /* 0x000000120424723c */ /* 0x000fe200000018b4 */
[C---:B------:R-:W-:Y:S02]  /*75c0*/  ISETP.GE.AND P3, PT, R2.reuse, R15, PT ;  /* 0x0000000f0200720c */ /* 0x040fe40003f66270 */
[----:B------:R-:W-:-:S02]  /*75d0*/  ISETP.GE.AND P4, PT, R2, R12, PT ;  /* 0x0000000c0200720c */ /* 0x000fc40003f86270 */
[----:B------:R-:W-:Y:S02]  /*75e0*/  ISETP.GE.AND P2, PT, R2, R13, PT ;  /* 0x0000000d0200720c */ /* 0x000fe40003f46270 */
[----:B------:R-:W-:Y:S01]  /*75f0*/  IADD3 R2, R0, 0x61, RZ ;  /* 0x0000006100027810 */ /* 0x000fe20007ffe0ff */
[----:B------:R-:W-:Y:S01]  /*7600*/  HMMA.16816.F32 R16, R8, R18, R228 ;  /* 0x000000120810723c */ /* 0x000fe200000018e4 */
[----:B------:R-:W-:Y:S01]  /*7610*/  FSEL R40, R40, -INF , !P0 ;  /* 0xff80000028287808 */ /* 0x000fe20004000000 */
[----:B------:R-:W-:Y:S01]  /*7620*/  IMAD.MOV.U32 R183, RZ, RZ, R87 ;  /* 0x000000ffffb77224 */ /* 0x000fe200078e0057 */
[C---:B------:R-:W-:Y:S02]  /*7630*/  ISETP.GE.AND P6, PT, R2.reuse, R14, PT ;  /* 0x0000000e0200720c */ /* 0x040fe40003fc6270 */
[C---:B------:R-:W-:Y:S02]  /*7640*/  ISETP.GE.AND P1, PT, R2.reuse, R15, PT ;  /* 0x0000000f0200720c */ /* 0x040fe40003f26270 */
[C---:B------:R-:W-:Y:S01]  /*7650*/  ISETP.GE.AND P5, PT, R2.reuse, R12, PT ;  /* 0x0000000c0200720c */ /* 0x040fe20003fa6270 */
[----:B------:R-:W-:Y:S01]  /*7660*/  HMMA.16816.F32 R4, R4, R22, R100 ;  /* 0x000000160404723c */ /* 0x000fe20000001864 */
[----:B------:R-:W-:-:S02]  /*7670*/  ISETP.GE.AND P0, PT, R2, R13, PT ;  /* 0x0000000d0200720c */ /* 0x000fc40003f06270 */
[----:B------:R-:W-:Y:S02]  /*7680*/  IADD3 R2, R0, 0x70, RZ ;  /* 0x0000007000027810 */ /* 0x000fe40007ffe0ff */
[----:B------:R-:W-:Y:S02]  /*7690*/  FSEL R41, R41, -INF , !P6 ;  /* 0xff80000029297808 */ /* 0x000fe40007000000 */
[----:B------:R-:W-:Y:S01]  /*76a0*/  FSEL R42, R42, -INF , !P3 ;  /* 0xff8000002a2a7808 */ /* 0x000fe20005800000 */
[----:B------:R-:W-:Y:S01]  /*76b0*/  HMMA.16816.F32 R8, R8, R22, R224 ;  /* 0x000000160808723c */ /* 0x000fe200000018e0 */
[----:B------:R-:W-:Y:S02]  /*76c0*/  FSEL R86, R43, -INF , !P1 ;  /* 0xff8000002b567808 */ /* 0x000fe40004800000 */
[----:B------:R-:W-:Y:S02]  /*76d0*/  FSEL R115, R24, -INF , !P4 ;  /* 0xff80000018737808 */ /* 0x000fe40006000000 */
        /* <DEDUP_REMOVED lines=8> */
[----:B------:R-:W-:Y:S02]  /*7760*/  FSEL R21, R28, -INF , !P3 ;  /* 0xff8000001c157808 */ /* 0x000fe40005800000 */
        /* <DEDUP_REMOVED lines=24> */
[----:B------:R-:W-:Y:S02]  /*78f0*/  ISETP.GE.AND P0, PT, R2, R13, PT ;  /* 0x0000000d0200720c */ /* 0x000fe40003f06270 */
[----:B------:R-:W-:Y:S02]  /*7900*/  IADD3 R0, R0, 0x79, RZ ;  /* 0x0000007900007810 */ /* 0x000fe40007ffe0ff */
[----:B------:R-:W-:Y:S02]  /*7910*/  FSEL R101, R6, -INF , !P0 ;  /* 0xff80000006657808 */ /* 0x000fe40004000000 */
[----:B------:R-:W-:-:S02]  /*7920*/  ISETP.NE.AND P0, PT, R183, 0x2, PT ;  /* 0x00000002b700780c */ /* 0x000fc40003f05270 */
[----:B------:R-:W-:Y:S02]  /*7930*/  FSEL R103, R39, -INF , !P1 ;  /* 0xff80000027677808 */ /* 0x000fe40004800000 */
[----:B------:R-:W-:Y:S02]  /*7940*/  FSEL R16, R16, -INF , !P2 ;  /* 0xff80000010107808 */ /* 0x000fe40005000000 */
[-C--:B------:R-:W-:Y:S02]  /*7950*/  ISETP.GE.AND P1, PT, R2, R12.reuse, PT ;  /* 0x0000000c0200720c */ /* 0x080fe40003f26270 */
[----:B------:R-:W-:Y:S02]  /*7960*/  ISETP.GE.AND P2, PT, R0, R12, PT ;  /* 0x0000000c0000720c */ /* 0x000fe40003f46270 */
[----:B------:R-:W-:Y:S02]  /*7970*/  FSEL R104, R38, -INF , !P6 ;  /* 0xff80000026687808 */ /* 0x000fe40007000000 */
[----:B------:R-:W-:-:S02]  /*7980*/  FSEL R94, R37, -INF , !P5 ;  /* 0xff800000255e7808 */ /* 0x000fc40006800000 */
[----:B------:R-:W-:Y:S02]  /*7990*/  FSEL R17, R17, -INF , !P3 ;  /* 0xff80000011117808 */ /* 0x000fe40005800000 */
[----:B------:R-:W-:Y:S02]  /*79a0*/  FSEL R93, R4, -INF , !P1 ;  /* 0xff800000045d7808 */ /* 0x000fe40004800000 */
[----:B------:R-:W-:Y:S02]  /*79b0*/  FSEL R92, R5, -INF , !P2 ;  /* 0xff800000055c7808 */ /* 0x000fe40005000000 */
[-C--:B------:R-:W-:Y:S02]  /*79c0*/  ISETP.GE.AND P6, PT, R2, R14.reuse, PT ;  /* 0x0000000e0200720c */ /* 0x080fe40003fc6270 */
[----:B------:R-:W-:Y:S02]  /*79d0*/  ISETP.GE.AND P5, PT, R0, R14, PT ;  /* 0x0000000e0000720c */ /* 0x000fe40003fa6270 */
[----:B------:R-:W-:-:S02]  /*79e0*/  ISETP.GE.AND P3, PT, R2, R15, PT ;  /* 0x0000000f0200720c */ /* 0x000fc40003f66270 */
[C---:B------:R-:W-:Y:S02]  /*79f0*/  ISETP.GE.AND P1, PT, R0.reuse, R13, PT ;  /* 0x0000000d0000720c */ /* 0x040fe40003f26270 */
[----:B------:R-:W-:Y:S02]  /*7a00*/  ISETP.GE.AND P2, PT, R0, R15, PT ;  /* 0x0000000f0000720c */ /* 0x000fe40003f46270 */
[----:B------:R-:W-:Y:S02]  /*7a10*/  FSEL R100, R7, -INF , !P1 ;  /* 0xff80000007647808 */ /* 0x000fe40004800000 */
[----:B------:R-:W-:Y:S02]  /*7a20*/  FSEL R90, R19, -INF , !P4 ;  /* 0xff800000135a7808 */ /* 0x000fe40006000000 */
[----:B------:R-:W-:Y:S02]  /*7a30*/  FSEL R12, R8, -INF , !P6 ;  /* 0xff800000080c7808 */ /* 0x000fe40007000000 */
[----:B------:R-:W-:-:S02]  /*7a40*/  FSEL R13, R9, -INF , !P5 ;  /* 0xff800000090d7808 */ /* 0x000fc40006800000 */
[----:B------:R-:W-:Y:S02]  /*7a50*/  FSEL R89, R10, -INF , !P3 ;  /* 0xff8000000a597808 */ /* 0x000fe40005800000 */
[----:B------:R-:W-:Y:S01]  /*7a60*/  FSEL R91, R11, -INF , !P2 ;  /* 0xff8000000b5b7808 */ /* 0x000fe20005000000 */
[----:B------:R-:W-:Y:S05]  /*7a70*/  @!P0 BRA `(.L_x_16) ;  /* 0x000001c000008947 */ /* 0x000fea0003800000 */
[----:B------:R-:W-:Y:S01]  /*7a80*/  IADD3 R0, R183, -0x3, RZ ;  /* 0xfffffffdb7007810 */ /* 0x000fe20007ffe0ff */
[----:B------:R-:W-:Y:S02]  /*7a90*/  IMAD.MOV.U32 R182, RZ, RZ, c[0x0][0x198] ;  /* 0x00006600ffb67624 */ /* 0x000fe400078e00ff */
[----:B------:R-:W-:Y:S01]  /*7aa0*/  IMAD.MOV.U32 R181, RZ, RZ, c[0x0][0x19c] ;  /* 0x00006700ffb57624 */ /* 0x000fe200078e00ff */
[----:B------:R-:W-:Y:S01]  /*7ab0*/  SHF.R.S32.HI R2, RZ, 0x1f, R0 ;  /* 0x0000001fff027819 */ /* 0x000fe20000011400 */
[----:B------:R-:W-:-:S03]  /*7ac0*/  IMAD.WIDE.U32 R4, R0, c[0x0][0x198], RZ ;  /* 0x0000660000047a25 */ /* 0x000fc600078e00ff */
[----:B------:R-:W-:Y:S01]  /*7ad0*/  SHF.L.U64.HI R11, R182, 0x6, R181 ;  /* 0x00000006b60b7819 */ /* 0x000fe200000102b5 */
[----:B------:R-:W-:Y:S02]  /*7ae0*/  IMAD R2, R2, c[0x0][0x198], RZ ;  /* 0x0000660002027a24 */ /* 0x000fe400078e02ff */
[----:B------:R-:W-:Y:S02]  /*7af0*/  IMAD.SHL.U32 R10, R182, 0x40, RZ ;  /* 0x00000040b60a7824 */ /* 0x000fe400078e00ff */
[----:B------:R-:W-:Y:S01]  /*7b00*/  IMAD R2, R0, c[0x0][0x19c], R2 ;  /* 0x0000670000027a24 */ /* 0x000fe200078e0202 */
[----:B------:R-:W-:-:S03]  /*7b10*/  LEA R0, P0, R4, R248, 0x7 ;  /* 0x000000f804007211 */ /* 0x000fc600078038ff */
[----:B------:R-:W-:Y:S01]  /*7b20*/  IMAD.IADD R2, R5, 0x1, R2 ;  /* 0x0000000105027824 */ /* 0x000fe200078e0202 */
[----:B------:R-:W-:-:S04]  /*7b30*/  LEA R8, P1, R0, c[0x0][0x168], 0x1 ;  /* 0x00005a0000087a11 */ /* 0x000fc800078208ff */
[----:B------:R-:W-:Y:S02]  /*7b40*/  LEA.HI.X R2, R4, R247, R2, 0x7, P0 ;  /* 0x000000f704027211 */ /* 0x000fe400000f3c02 */
[-C--:B------:R-:W-:Y:S02]  /*7b50*/  IADD3 R6, P0, R8, R10.reuse, RZ ;  /* 0x0000000a08067210 */ /* 0x080fe40007f1e0ff */
[----:B------:R-:W-:Y:S02]  /*7b60*/  LEA.HI.X R9, R0, c[0x0][0x16c], R2, 0x1, P1 ;  /* 0x00005b0000097a11 */ /* 0x000fe400008f0c02 */
[----:B------:R-:W-:-:S03]  /*7b70*/  IADD3 R4, P1, R6, R10, RZ ;  /* 0x0000000a06047210 */ /* 0x000fc60007f3e0ff */
[--C-:B------:R-:W-:Y:S01]  /*7b80*/  IMAD.X R7, R9, 0x1, R11.reuse, P0 ;  /* 0x0000000109077824 */ /* 0x100fe200000e060b */
        /* <DEDUP_REMOVED lines=11> */
.L_x_16:
[----:B------:R-:W-:Y:S01]  /*7c40*/  FMNMX.FTZ R0, R138, R69, !PT ;  /* 0x000000458a007209 */ /* 0x000fe20007810000 */
[----:B-1----:R-:W2:Y:S03]  /*7c50*/  LDL.LU R9, [R1+0x14] ;  /* 0x0000140001097983 */ /* 0x002ea60000300800 */
[----:B------:R-:W-:Y:S01]  /*7c60*/  FMNMX.FTZ R0, R108, R0, !PT ;  /* 0x000000006c007209 */ /* 0x000fe20007810000 */
[----:B------:R-:W3:Y:S03]  /*7c70*/  LDL.LU R11, [R1+0x18] ;  /* 0x00001800010b7983 */ /* 0x000ee60000300800 */
[----:B------:R-:W-:Y:S01]  /*7c80*/  FMNMX.FTZ R0, R65, R0, !PT ;  /* 0x0000000041007209 */ /* 0x000fe20007810000 */
[----:B------:R-:W4:Y:S03]  /*7c90*/  LDL.LU R14, [R1+0xc] ;  /* 0x00000c00010e7983 */ /* 0x000f260000300800 */
[----:B------:R-:W-:Y:S01]  /*7ca0*/  FMNMX.FTZ R0, R64, R0, !PT ;  /* 0x0000000040007209 */ /* 0x000fe20007810000 */
[----:B------:R-:W5:Y:S01]  /*7cb0*/  LDL.LU R8, [R1+0x10] ;  /* 0x0000100001087983 */ /* 0x000f620000300800 */
[----:B------:R-:W-:-:S02]  /*7cc0*/  MOV R5, R67 ;  /* 0x0000004300057202 */ /* 0x000fc40000000f00 */
[----:B------:R-:W-:-:S04]  /*7cd0*/  FMNMX.FTZ R0, R63, R0, !PT ;  /* 0x000000003f007209 */ /* 0x000fc80007810000 */
        /* <DEDUP_REMOVED lines=26> */
[----:B------:R-:W-:-:S05]  /*7e80*/  FMNMX.FTZ R0, R13, R0, !PT ;  /* 0x000000000d007209 */ /* 0x000fca0007810000 */
[----:B------:R-:W1:Y:S02]  /*7e90*/  SHFL.BFLY PT, R2, R0, 0x2, 0x1f ;  /* 0x0c401f0000027f89 */ /* 0x000e6400000e0000 */
[----:B-1----:R-:W-:-:S05]  /*7ea0*/  FMNMX.FTZ R0, R0, R2, !PT ;  /* 0x0000000200007209 */ /* 0x002fca0007810000 */
[----:B------:R-:W1:Y:S02]  /*7eb0*/  SHFL.BFLY PT, R2, R0, 0x1, 0x1f ;  /* 0x0c201f0000027f89 */ /* 0x000e6400000e0000 */
[----:B-1----:R-:W-:-:S04]  /*7ec0*/  FMNMX.FTZ R67, R0, R2, !PT ;  /* 0x0000000200437209 */ /* 0x002fc80007810000 */
[C---:B------:R-:W-:Y:S01]  /*7ed0*/  FSETP.NEU.FTZ.AND P3, PT, R67.reuse, -INF , PT ;  /* 0xff8000004300780b */ /* 0x040fe20003f7d000 */
[----:B------:R-:W-:-:S05]  /*7ee0*/  FMUL.FTZ R0, R67, c[0x0][0x23c] ;  /* 0x00008f0043007a20 */ /* 0x000fca0000410000 */
[----:B------:R-:W-:-:S05]  /*7ef0*/  FSEL R0, R0, RZ, P3 ;  /* 0x000000ff00007208 */ /* 0x000fca0001800000 */
[--C-:B------:R-:W-:Y:S02]  /*7f00*/  FFMA.FTZ R2, R69, c[0x0][0x23c], -R0.reuse ;  /* 0x00008f0045027a23 */ /* 0x100fe40000010800 */
[--C-:B------:R-:W-:Y:S02]  /*7f10*/  FFMA.FTZ R4, R63, c[0x0][0x23c], -R0.reuse ;  /* 0x00008f003f047a23 */ /* 0x100fe40000010800 */
[----:B------:R1:W-:Y:S08]  /*7f20*/  MUFU.EX2 R69, R2 ;  /* 0x0000000200457308 */ /* 0x0003f00000000800 */
[----:B------:R1:W1:Y:S02]  /*7f30*/  MUFU.EX2 R15, R4 ;  /* 0x00000004000f7308 */ /* 0x0002640000000800 */
[----:B-1----:R-:W-:-:S06]  /*7f40*/  FFMA.FTZ R2, R108, c[0x0][0x23c], -R0 ;  /* 0x00008f006c027a23 */ /* 0x002fcc0000010800 */
[----:B------:R1:W-:Y:S01]  /*7f50*/  MUFU.EX2 R36, R2 ;  /* 0x0000000200247308 */ /* 0x0003e20000000800 */
[----:B------:R-:W-:-:S07]  /*7f60*/  FFMA.FTZ R4, R62, c[0x0][0x23c], -R0 ;  /* 0x00008f003e047a23 */ /* 0x000fce0000010800 */
[----:B------:R1:W-:Y:S02]  /*7f70*/  MUFU.EX2 R37, R4 ;  /* 0x0000000400257308 */ /* 0x0003e40000000800 */
        /* <DEDUP_REMOVED lines=8> */
[----:B-1----:R-:W-:-:S04]  /*8000*/  FMNMX.FTZ R2, R137, R129, !PT ;  /* 0x0000008189027209 */ /* 0x002fc80007810000 */
[----:B------:R-:W-:-:S04]  /*8010*/  FMNMX.FTZ R2, R130, R2, !PT ;  /* 0x0000000282027209 */ /* 0x000fc80007810000 */
[----:B------:R-:W-:Y:S01]  /*8020*/  FMNMX.FTZ R2, R110, R2, !PT ;  /* 0x000000026e027209 */ /* 0x000fe20007810000 */
[----:B------:R-:W-:-:S03]  /*8030*/  FFMA.FTZ R4, R60, c[0x0][0x23c], -R0 ;  /* 0x00008f003c047a23 */ /* 0x000fc60000010800 */
[----:B------:R-:W-:Y:S01]  /*8040*/  FMNMX.FTZ R2, R128, R2, !PT ;  /* 0x0000000280027209 */ /* 0x000fe20007810000 */
[----:B------:R1:W-:Y:S03]  /*8050*/  MUFU.EX2 R179, R4 ;  /* 0x0000000400b37308 */ /* 0x0003e60000000800 */
[----:B------:R-:W-:-:S04]  /*8060*/  FMNMX.FTZ R2, R109, R2, !PT ;  /* 0x000000026d027209 */ /* 0x000fc80007810000 */
[----:B------:R-:W-:-:S04]  /*8070*/  FMNMX.FTZ R2, R111, R2, !PT ;  /* 0x000000026f027209 */ /* 0x000fc80007810000 */
[----:B------:R-:W-:-:S04]  /*8080*/  FMNMX.FTZ R2, R83, R2, !PT ;  /* 0x0000000253027209 */ /* 0x000fc80007810000 */
[----:B------:R-:W-:Y:S01]  /*8090*/  FMNMX.FTZ R2, R85, R2, !PT ;  /* 0x0000000255027209 */ /* 0x000fe20007810000 */
[----:B-1----:R-:W-:-:S03]  /*80a0*/  FFMA.FTZ R4, R58, c[0x0][0x23c], -R0 ;  /* 0x00008f003a047a23 */ /* 0x002fc60000010800 */
[----:B------:R-:W-:Y:S01]  /*80b0*/  FMNMX.FTZ R2, R82, R2, !PT ;  /* 0x0000000252027209 */ /* 0x000fe20007810000 */
[----:B------:R1:W-:Y:S01]  /*80c0*/  MUFU.EX2 R10, R4 ;  /* 0x00000004000a7308 */ /* 0x0003e20000000800 */
[----:B----4-:R-:W-:Y:S02]  /*80d0*/  MOV R24, R14 ;  /* 0x0000000e00187202 */ /* 0x010fe40000000f00 */
[----:B------:R-:W-:-:S04]  /*80e0*/  FMNMX.FTZ R2, R84, R2, !PT ;  /* 0x0000000254027209 */ /* 0x000fc80007810000 */
[----:B------:R-:W-:-:S04]  /*80f0*/  FMNMX.FTZ R2, R79, R2, !PT ;  /* 0x000000024f027209 */ /* 0x000fc80007810000 */
[----:B------:R-:W-:-:S04]  /*8100*/  FMNMX.FTZ R2, R81, R2, !PT ;  /* 0x0000000251027209 */ /* 0x000fc80007810000 */
[----:B------:R-:W-:Y:S01]  /*8110*/  FMNMX.FTZ R2, R78, R2, !PT ;  /* 0x000000024e027209 */ /* 0x000fe20007810000 */
[----:B-1----:R-:W-:-:S03]  /*8120*/  FFMA.FTZ R4, R55, c[0x0][0x23c], -R0 ;  /* 0x00008f0037047a23 */ /* 0x002fc60000010800 */
[----:B------:R-:W-:Y:S01]  /*8130*/  FMNMX.FTZ R2, R80, R2, !PT ;  /* 0x0000000250027209 */ /* 0x000fe20007810000 */
[----:B------:R1:W-:Y:S03]  /*8140*/  MUFU.EX2 R26, R4 ;  /* 0x00000004001a7308 */ /* 0x0003e60000000800 */
[----:B------:R-:W-:-:S04]  /*8150*/  FMNMX.FTZ R2, R75, R2, !PT ;  /* 0x000000024b027209 */ /* 0x000fc80007810000 */
[----:B------:R-:W-:-:S04]  /*8160*/  FMNMX.FTZ R2, R77, R2, !PT ;  /* 0x000000024d027209 */ /* 0x000fc80007810000 */
[----:B------:R-:W-:-:S04]  /*8170*/  FMNMX.FTZ R2, R74, R2, !PT ;  /* 0x000000024a027209 */ /* 0x000fc80007810000 */
[----:B------:R-:W-:Y:S01]  /*8180*/  FMNMX.FTZ R2, R76, R2, !PT ;  /* 0x000000024c027209 */ /* 0x000fe20007810000 */
[----:B-1----:R-:W-:Y:S01]  /*8190*/  FFMA.FTZ R4, R57, c[0x0][0x23c], -R0 ;  /* 0x00008f0039047a23 */ /* 0x002fe20000010800 */
[----:B------:R-:W-:Y:S02]  /*81a0*/  MOV R57, R15 ;  /* 0x0000000f00397202 */ /* 0x000fe40000000f00 */
[----:B------:R-:W-:Y:S01]  /*81b0*/  FMNMX.FTZ R2, R73, R2, !PT ;  /* 0x0000000249027209 */ /* 0x000fe20007810000 */
[----:B------:R1:W-:Y:S01]  /*81c0*/  MUFU.EX2 R25, R4 ;  /* 0x0000000400197308 */ /* 0x0003e20000000800 */
[----:B---3--:R-:W-:Y:S02]  /*81d0*/  MOV R15, R11 ;  /* 0x0000000b000f7202 */ /* 0x008fe40000000f00 */
        /* <DEDUP_REMOVED lines=13> */
[----:B------:R1:W3:Y:S03]  /*82b0*/  MUFU.EX2 R11, R4 ;  /* 0x00000004000b7308 */ /* 0x0002e60000000800 */
[----:B------:R-:W-:-:S04]  /*82c0*/  FMNMX.FTZ R2, R98, R2, !PT ;  /* 0x0000000262027209 */ /* 0x000fc80007810000 */
[----:B------:R-:W-:-:S04]  /*82d0*/  FMNMX.FTZ R2, R89, R2, !PT ;  /* 0x0000000259027209 */ /* 0x000fc80007810000 */
[----:B------:R-:W-:Y:S01]  /*82e0*/  FMNMX.FTZ R2, R91, R2, !PT ;  /* 0x000000025b027209 */ /* 0x000fe20007810000 */
[----:B-1----:R-:W-:Y:S01]  /*82f0*/  FFMA.FTZ R4, R51, c[0x0][0x23c], -R0 ;  /* 0x00008f0033047a23 */ /* 0x002fe20000010800 */
[----:B------:R-:W-:-:S03]  /*8300*/  MOV R51, R183 ;  /* 0x000000b700337202 */ /* 0x000fc60000000f00 */
[----:B------:R1:W-:Y:S02]  /*8310*/  MUFU.EX2 R18, R4 ;  /* 0x0000000400127308 */ /* 0x0003e40000000800 */
[----:B-1----:R-:W-:-:S06]  /*8320*/  FFMA.FTZ R4, R53, c[0x0][0x23c], -R0 ;  /* 0x00008f0035047a23 */ /* 0x002fcc0000010800 */
[----:B------:R1:W-:Y:S02]  /*8330*/  MUFU.EX2 R22, R4 ;  /* 0x0000000400167308 */ /* 0x0003e40000000800 */
[----:B-1----:R-:W-:-:S06]  /*8340*/  FFMA.FTZ R4, R52, c[0x0][0x23c], -R0 ;  /* 0x00008f0034047a23 */ /* 0x002fcc0000010800 */
[----:B------:R1:W-:Y:S02]  /*8350*/  MUFU.EX2 R33, R4 ;  /* 0x0000000400217308 */ /* 0x0003e40000000800 */
[----:B-1----:R-:W-:Y:S01]  /*8360*/  FFMA.FTZ R4, R50, c[0x0][0x23c], -R0 ;  /* 0x00008f0032047a23 */ /* 0x002fe20000010800 */
[----:B--2---:R-:W-:-:S05]  /*8370*/  MOV R50, R9 ;  /* 0x0000000900327202 */ /* 0x004fca0000000f00 */
[----:B------:R1:W2:Y:S02]  /*8380*/  MUFU.EX2 R9, R4 ;  /* 0x0000000400097308 */ /* 0x0002a40000000800 */
[----:B-1----:R-:W-:Y:S02]  /*8390*/  FFMA.FTZ R4, R48, c[0x0][0x23c], -R0 ;  /* 0x00008f0030047a23 */ /* 0x002fe40000010800 */
[----:B---3--:R-:W-:-:S04]  /*83a0*/  IMAD.MOV.U32 R48, RZ, RZ, R11 ;  /* 0x000000ffff307224 */ /* 0x008fc800078e000b */
[----:B------:R1:W-:Y:S02]  /*83b0*/  MUFU.EX2 R189, R4 ;  /* 0x0000000400bd7308 */ /* 0x0003e40000000800 */
[----:B-1----:R-:W-:Y:S02]  /*83c0*/  FFMA.FTZ R4, R49, c[0x0][0x23c], -R0 ;  /* 0x00008f0031047a23 */ /* 0x002fe40000010800 */
[----:B------:R-:W-:Y:S01]  /*83d0*/  IMAD.MOV.U32 R49, RZ, RZ, R15 ;  /* 0x000000ffff317224 */ /* 0x000fe200078e000f */
[----:B------:R-:W-:-:S03]  /*83e0*/  MOV R15, R5 ;  /* 0x00000005000f7202 */ /* 0x000fc60000000f00 */
[----:B------:R1:W-:Y:S01]  /*83f0*/  MUFU.EX2 R19, R4 ;  /* 0x0000000400137308 */ /* 0x0003e20000000800 */
[----:B------:R-:W3:Y:S01]  /*8400*/  SHFL.BFLY PT, R5, R2, 0x2, 0x1f ;  /* 0x0c401f0002057f89 */ /* 0x000ee200000e0000 */
[----:B-1----:R-:W-:Y:S01]  /*8410*/  FFMA.FTZ R4, R47, c[0x0][0x23c], -R0 ;  /* 0x00008f002f047a23 */ /* 0x002fe20000010800 */
[----:B--2---:R-:W-:-:S05]  /*8420*/  MOV R47, R9 ;  /* 0x00000009002f7202 */ /* 0x004fca0000000f00 */
[----:B------:R1:W-:Y:S01]  /*8430*/  MUFU.EX2 R23, R4 ;  /* 0x0000000400177308 */ /* 0x0003e20000000800 */
[----:B---3--:R-:W-:-:S05]  /*8440*/  FMNMX.FTZ R2, R2, R5, !PT ;  /* 0x0000000502027209 */ /* 0x008fca0007810000 */
[----:B------:R-:W2:Y:S01]  /*8450*/  SHFL.BFLY PT, R5, R2, 0x1, 0x1f ;  /* 0x0c201f0002057f89 */ /* 0x000ea200000e0000 */
[----:B-1----:R-:W-:-:S04]  /*8460*/  FFMA.FTZ R4, R46, c[0x0][0x23c], -R0 ;  /* 0x00008f002e047a23 */ /* 0x002fc80000010800 */
[----:B------:R1:W-:Y:S01]  /*8470*/  MUFU.EX2 R28, R4 ;  /* 0x00000004001c7308 */ /* 0x0003e20000000800 */
[----:B--2---:R-:W-:Y:S01]  /*8480*/  FMNMX.FTZ R63, R2, R5, !PT ;  /* 0x00000005023f7209 */ /* 0x004fe20007810000 */
[--C-:B------:R-:W-:Y:S02]  /*8490*/  FFMA.FTZ R2, R12, c[0x0][0x23c], -R0.reuse ;  /* 0x00008f000c027a23 */ /* 0x100fe40000010800 */
[----:B-1----:R-:W-:Y:S01]  /*84a0*/  FFMA.FTZ R4, R45, c[0x0][0x23c], -R0 ;  /* 0x00008f002d047a23 */ /* 0x002fe20000010800 */
[----:B------:R-:W-:-:S03]  /*84b0*/  FSETP.NEU.FTZ.AND P2, PT, R63, -INF , PT ;  /* 0xff8000003f00780b */ /* 0x000fc60003f5d000 */
[----:B------:R-:W-:Y:S01]  /*84c0*/  MUFU.EX2 R31, R2 ;  /* 0x00000002001f7308 */ /* 0x000fe20000000800 */
[----:B------:R-:W-:-:S07]  /*84d0*/  FFMA.FTZ R5, R13, c[0x0][0x23c], -R0 ;  /* 0x00008f000d057a23 */ /* 0x000fce0000010800 */
[----:B------:R1:W-:Y:S08]  /*84e0*/  MUFU.EX2 R45, R4 ;  /* 0x00000004002d7308 */ /* 0x0003f00000000800 */
[----:B------:R-:W-:Y:S01]  /*84f0*/  MUFU.EX2 R32, R5 ;  /* 0x0000000500207308 */ /* 0x000fe20000000800 */
[----:B-1----:R-:W-:-:S07]  /*8500*/  FFMA.FTZ R4, R44, c[0x0][0x23c], -R0 ;  /* 0x00008f002c047a23 */ /* 0x002fce0000010800 */
        /* <DEDUP_REMOVED lines=11> */
[----:B-1----:R-:W-:-:S06]  /*85c0*/  FFMA.FTZ R4, R20, c[0x0][0x23c], -R0 ;  /* 0x00008f0014047a23 */ /* 0x002fcc0000010800 */
[----:B------:R1:W3:Y:S02]  /*85d0*/  MUFU.EX2 R29, R4 ;  /* 0x00000004001d7308 */ /* 0x0002e40000000800 */
[----:B-1----:R-:W-:-:S04]  /*85e0*/  FMNMX.FTZ R4, R136, R197, !PT ;  /* 0x000000c588047209 */ /* 0x002fc80007810000 */
[----:B------:R-:W-:-:S04]  /*85f0*/  FMNMX.FTZ R4, R202, R4, !PT ;  /* 0x00000004ca047209 */ /* 0x000fc80007810000 */
[----:B------:R-:W-:Y:S01]  /*8600*/  FMNMX.FTZ R2, R201, R4, !PT ;  /* 0x00000004c9027209 */ /* 0x000fe20007810000 */
[----:B------:R-:W-:-:S03]  /*8610*/  FMUL.FTZ R4, R63, c[0x0][0x23c] ;  /* 0x00008f003f047a20 */ /* 0x000fc60000410000 */
[----:B------:R-:W-:Y:S02]  /*8620*/  FMNMX.FTZ R0, R198, R2, !PT ;  /* 0x00000002c6007209 */ /* 0x000fe40007810000 */
[----:B------:R-:W-:Y:S02]  /*8630*/  FSEL R4, R4, RZ, P2 ;  /* 0x000000ff04047208 */ /* 0x000fe40001000000 */
[----:B------:R-:W-:-:S03]  /*8640*/  FMNMX.FTZ R0, R131, R0, !PT ;  /* 0x0000000083007209 */ /* 0x000fc60007810000 */
[----:B------:R-:W-:Y:S01]  /*8650*/  FFMA.FTZ R2, R129, c[0x0][0x23c], -R4 ;  /* 0x00008f0081027a23 */ /* 0x000fe20000010804 */
[----:B------:R-:W-:-:S03]  /*8660*/  FMNMX.FTZ R0, R196, R0, !PT ;  /* 0x00000000c4007209 */ /* 0x000fc60007810000 */
[----:B------:R1:W-:Y:S01]  /*8670*/  MUFU.EX2 R220, R2 ;  /* 0x0000000200dc7308 */ /* 0x0003e20000000800 */
[----:B------:R-:W-:Y:S01]  /*8680*/  FMNMX.FTZ R5, R139, R0, !PT ;  /* 0x000000008b057209 */ /* 0x000fe20007810000 */
[----:B------:R-:W-:-:S03]  /*8690*/  FFMA.FTZ R0, R130, c[0x0][0x23c], -R4 ;  /* 0x00008f0082007a23 */ /* 0x000fc60000010804 */
[----:B------:R-:W-:-:S03]  /*86a0*/  FMNMX.FTZ R5, R88, R5, !PT ;  /* 0x0000000558057209 */ /* 0x000fc60007810000 */
[----:B------:R4:W-:Y:S01]  /*86b0*/  MUFU.EX2 R221, R0 ;  /* 0x0000000000dd7308 */ /* 0x0009e20000000800 */
[----:B-1----:R-:W-:-:S04]  /*86c0*/  FMNMX.FTZ R2, R3, R199, !PT ;  /* 0x000000c703027209 */ /* 0x002fc80007810000 */
[----:B----4-:R-:W-:Y:S02]  /*86d0*/  FMNMX.FTZ R0, R219, R2, !PT ;  /* 0x00000002db007209 */ /* 0x010fe40007810000 */
[----:B------:R-:W-:Y:S01]  /*86e0*/  FMNMX.FTZ R2, R95, R5, !PT ;  /* 0x000000055f027209 */ /* 0x000fe20007810000 */
        /* <DEDUP_REMOVED lines=15> */
[----:B------:R1:W-:Y:S01]  /*87e0*/  MUFU.EX2 R238, R5 ;  /* 0x0000000500ee7308 */ /* 0x0003e20000000800 */
[----:B------:R-:W-:Y:S02]  /*87f0*/  FMNMX.FTZ R0, R252, R0, !PT ;  /* 0x00000000fc007209 */ /* 0x000fe40007810000 */
[----:B------:R-:W-:Y:S02]  /*8800*/  FMNMX.FTZ R2, R107, R2, !PT ;  /* 0x000000026b027209 */ /* 0x000fe40007810000 */
[----:B-----5:R-:W-:Y:S02]  /*8810*/  FMNMX.FTZ R0, R8, R0, !PT ;  /* 0x0000000008007209 */ /* 0x020fe40007810000 */
[----:B------:R-:W-:Y:S02]  /*8820*/  FMNMX.FTZ R2, R119, R2, !PT ;  /* 0x0000000277027209 */ /* 0x000fe40007810000 */
[----:B------:R-:W-:-:S02]  /*8830*/  FMNMX.FTZ R0, R24, R0, !PT ;  /* 0x0000000018007209 */ /* 0x000fc40007810000 */
[----:B------:R-:W-:Y:S02]  /*8840*/  FMNMX.FTZ R2, R121, R2, !PT ;  /* 0x0000000279027209 */ /* 0x000fe40007810000 */
[----:B------:R-:W-:Y:S02]  /*8850*/  FMNMX.FTZ R0, R15, R0, !PT ;  /* 0x000000000f007209 */ /* 0x000fe40007810000 */
[----:B------:R-:W-:Y:S01]  /*8860*/  FMNMX.FTZ R2, R122, R2, !PT ;  /* 0x000000027a027209 */ /* 0x000fe20007810000 */
[----:B-1----:R-:W-:Y:S01]  /*8870*/  FFMA.FTZ R5, R109, c[0x0][0x23c], -R4 ;  /* 0x00008f006d057a23 */ /* 0x002fe20000010804 */
[----:B------:R-:W-:Y:S02]  /*8880*/  FMNMX.FTZ R0, R118, R0, !PT ;  /* 0x0000000076007209 */ /* 0x000fe40007810000 */
[----:B------:R-:W-:Y:S01]  /*8890*/  FMNMX.FTZ R2, R120, R2, !PT ;  /* 0x0000000278027209 */ /* 0x000fe20007810000 */
[----:B------:R1:W-:Y:S01]  /*88a0*/  MUFU.EX2 R56, R5 ;  /* 0x0000000500387308 */ /* 0x0003e20000000800 */
        /* <DEDUP_REMOVED lines=10> */
[----:B--2---:R-:W-:Y:S01]  /*8950*/  IMAD.MOV.U32 R111, RZ, RZ, R30 ;  /* 0x000000ffff6f7224 */ /* 0x004fe200078e001e */
        /* <DEDUP_REMOVED lines=16> */
[----:B------:R-:W-:Y:S02]  /*8a60*/  MOV R110, R33 ;  /* 0x00000021006e7202 */ /* 0x000fe40000000f00 */
[----:B------:R-:W-:Y:S02]  /*8a70*/  MOV R128, R32 ;  /* 0x0000002000807202 */ /* 0x000fe40000000f00 */
[----:B------:R-:W-:-:S02]  /*8a80*/  MOV R109, R31 ;  /* 0x0000001f006d7202 */ /* 0x000fc40000000f00 */
[----:B---3--:R-:W-:Y:S01]  /*8a90*/  MOV R83, R29 ;  /* 0x0000001d00537202 */ /* 0x008fe20000000f00 */
[----:B-1----:R-:W-:Y:S01]  /*8aa0*/  FFMA.FTZ R5, R85, c[0x0][0x23c], -R4 ;  /* 0x00008f0055057a23 */ /* 0x002fe20000010804 */
[----:B------:R-:W-:-:S03]  /*8ab0*/  MOV R85, R18 ;  /* 0x0000001200557202 */ /* 0x000fc60000000f00 */
[----:B------:R1:W-:Y:S02]  /*8ac0*/  MUFU.EX2 R43, R5 ;  /* 0x00000005002b7308 */ /* 0x0003e40000000800 */
[----:B-1----:R-:W-:Y:S01]  /*8ad0*/  FFMA.FTZ R5, R82, c[0x0][0x23c], -R4 ;  /* 0x00008f0052057a23 */ /* 0x002fe20000010804 */
[----:B------:R-:W-:-:S05]  /*8ae0*/  MOV R82, R28 ;  /* 0x0000001c00527202 */ /* 0x000fca0000000f00 */
[----:B------:R1:W2:Y:S02]  /*8af0*/  MUFU.EX2 R14, R5 ;  /* 0x00000005000e7308 */ /* 0x0002a40000000800 */
[----:B-1----:R-:W-:Y:S01]  /*8b00*/  FFMA.FTZ R5, R84, c[0x0][0x23c], -R4 ;  /* 0x00008f0054057a23 */ /* 0x002fe20000010804 */
[----:B--2---:R-:W-:-:S05]  /*8b10*/  MOV R84, R14 ;  /* 0x0000000e00547202 */ /* 0x004fca0000000f00 */
[----:B------:R1:W-:Y:S02]  /*8b20*/  MUFU.EX2 R27, R5 ;  /* 0x00000005001b7308 */ /* 0x0003e40000000800 */
[----:B-1----:R-:W-:Y:S01]  /*8b30*/  FFMA.FTZ R5, R79, c[0x0][0x23c], -R4 ;  /* 0x00008f004f057a23 */ /* 0x002fe20000010804 */
[----:B------:R-:W-:-:S05]  /*8b40*/  MOV R79, R43 ;  /* 0x0000002b004f7202 */ /* 0x000fca0000000f00 */
[----:B------:R1:W-:Y:S02]  /*8b50*/  MUFU.EX2 R239, R5 ;  /* 0x0000000500ef7308 */ /* 0x0003e40000000800 */
[--C-:B-1----:R-:W-:Y:S01]  /*8b60*/  FFMA.FTZ R5, R81, c[0x0][0x23c], -R4.reuse ;  /* 0x00008f0051057a23 */ /* 0x102fe20000010804 */
[----:B------:R-:W-:Y:S01]  /*8b70*/  MOV R81, R6 ;  /* 0x0000000600517202 */ /* 0x000fe20000000f00 */
[----:B------:R-:W-:Y:S01]  /*8b80*/  FFMA.FTZ R6, R80, c[0x0][0x23c], -R4 ;  /* 0x00008f0050067a23 */ /* 0x000fe20000010804 */
[----:B------:R-:W-:-:S03]  /*8b90*/  MOV R80, R23 ;  /* 0x0000001700507202 */ /* 0x000fc60000000f00 */
[----:B------:R1:W-:Y:S08]  /*8ba0*/  MUFU.EX2 R231, R5 ;  /* 0x0000000500e77308 */ /* 0x0003f00000000800 */
[----:B------:R-:W-:Y:S01]  /*8bb0*/  MUFU.EX2 R227, R6 ;  /* 0x0000000600e37308 */ /* 0x000fe20000000800 */
[----:B-1----:R-:W-:-:S07]  /*8bc0*/  FFMA.FTZ R5, R78, c[0x0][0x23c], -R4 ;  /* 0x00008f004e057a23 */ /* 0x002fce0000010804 */
[----:B------:R1:W-:Y:S02]  /*8bd0*/  MUFU.EX2 R229, R5 ;  /* 0x0000000500e57308 */ /* 0x0003e40000000800 */
[----:B-1----:R-:W-:Y:S02]  /*8be0*/  FMNMX.FTZ R5, R125, R0, !PT ;  /* 0x000000007d057209 */ /* 0x002fe40007810000 */
[----:B------:R-:W-:Y:S01]  /*8bf0*/  FMNMX.FTZ R0, R92, R2, !PT ;  /* 0x000000025c007209 */ /* 0x000fe20007810000 */
[----:B------:R-:W-:Y:S01]  /*8c00*/  FFMA.FTZ R2, R75, c[0x0][0x23c], -R4 ;  /* 0x00008f004b027a23 */ /* 0x000fe20000010804 */
[----:B------:R-:W-:Y:S01]  /*8c10*/  FMNMX.FTZ R5, R123, R5, !PT ;  /* 0x000000057b057209 */ /* 0x000fe20007810000 */
[----:B------:R-:W-:Y:S02]  /*8c20*/  IMAD.MOV.U32 R75, RZ, RZ, R39 ;  /* 0x000000ffff4b7224 */ /* 0x000fe400078e0027 */
[----:B------:R-:W1:Y:S01]  /*8c30*/  SHFL.BFLY PT, R6, R0, 0x2, 0x1f ;  /* 0x0c401f0000067f89 */ /* 0x000e6200000e0000 */
[----:B------:R-:W-:Y:S01]  /*8c40*/  FMNMX.FTZ R5, R104, R5, !PT ;  /* 0x0000000568057209 */ /* 0x000fe20007810000 */
[----:B------:R2:W-:Y:S03]  /*8c50*/  MUFU.EX2 R226, R2 ;  /* 0x0000000200e27308 */ /* 0x0005e60000000800 */
[----:B------:R-:W-:-:S04]  /*8c60*/  FMNMX.FTZ R5, R103, R5, !PT ;  /* 0x0000000567057209 */ /* 0x000fc80007810000 */
[----:B------:R-:W-:-:S04]  /*8c70*/  FMNMX.FTZ R5, R117, R5, !PT ;  /* 0x0000000575057209 */ /* 0x000fc80007810000 */
[----:B------:R-:W-:-:S04]  /*8c80*/  FMNMX.FTZ R5, R116, R5, !PT ;  /* 0x0000000574057209 */ /* 0x000fc80007810000 */
[----:B------:R-:W-:Y:S01]  /*8c90*/  FMNMX.FTZ R5, R101, R5, !PT ;  /* 0x0000000565057209 */ /* 0x000fe20007810000 */
[----:B--2---:R-:W-:Y:S01]  /*8ca0*/  FFMA.FTZ R2, R77, c[0x0][0x23c], -R4 ;  /* 0x00008f004d027a23 */ /* 0x004fe20000010804 */
[----:B------:R-:W-:Y:S02]  /*8cb0*/  MOV R77, R38 ;  /* 0x00000026004d7202 */ /* 0x000fe40000000f00 */
[----:B------:R-:W-:Y:S01]  /*8cc0*/  FMNMX.FTZ R5, R100, R5, !PT ;  /* 0x0000000564057209 */ /* 0x000fe20007810000 */
[----:B------:R2:W-:Y:S01]  /*8cd0*/  MUFU.EX2 R225, R2 ;  /* 0x0000000200e17308 */ /* 0x0005e20000000800 */
[----:B-1----:R-:W-:-:S03]  /*8ce0*/  FMNMX.FTZ R0, R0, R6, !PT ;  /* 0x0000000600007209 */ /* 0x002fc60007810000 */
[----:B------:R-:W1:Y:S01]  /*8cf0*/  SHFL.BFLY PT, R6, R5, 0x2, 0x1f ;  /* 0x0c401f0005067f89 */ /* 0x000e6200000e0000 */
[----:B--2---:R-:W-:-:S04]  /*8d00*/  FFMA.FTZ R2, R74, c[0x0][0x23c], -R4 ;  /* 0x00008f004a027a23 */ /* 0x004fc80000010804 */
[----:B------:R2:W-:Y:S01]  /*8d10*/  MUFU.EX2 R224, R2 ;  /* 0x0000000200e07308 */ /* 0x0005e20000000800 */
[----:B-1----:R-:W-:-:S05]  /*8d20*/  FMNMX.FTZ R5, R5, R6, !PT ;  /* 0x0000000605057209 */ /* 0x002fca0007810000 */
[----:B------:R-:W1:Y:S01]  /*8d30*/  SHFL.BFLY PT, R6, R5, 0x1, 0x1f ;  /* 0x0c201f0005067f89 */ /* 0x000e6200000e0000 */
[--C-:B--2---:R-:W-:Y:S01]  /*8d40*/  FFMA.FTZ R2, R76, c[0x0][0x23c], -R4.reuse ;  /* 0x00008f004c027a23 */ /* 0x104fe20000010804 */
[----:B------:R-:W-:Y:S02]  /*8d50*/  MOV R76, R7 ;  /* 0x00000007004c7202 */ /* 0x000fe40000000f00 */
[----:B------:R-:W2:Y:S01]  /*8d60*/  SHFL.BFLY PT, R7, R0, 0x1, 0x1f ;  /* 0x0c201f0000077f89 */ /* 0x000ea200000e0000 */
[----:B------:R3:W-:Y:S02]  /*8d70*/  MUFU.EX2 R223, R2 ;  /* 0x0000000200df7308 */ /* 0x0007e40000000800 */
[----:B---3--:R-:W-:Y:S01]  /*8d80*/  FFMA.FTZ R2, R73, c[0x0][0x23c], -R4 ;  /* 0x00008f0049027a23 */ /* 0x008fe20000010804 */
[----:B-1----:R-:W-:-:S05]  /*8d90*/  FMNMX.FTZ R59, R5, R6, !PT ;  /* 0x00000006053b7209 */ /* 0x002fca0007810000 */
[----:B------:R1:W-:Y:S01]  /*8da0*/  MUFU.EX2 R228, R2 ;  /* 0x0000000200e47308 */ /* 0x0003e20000000800 */
[C---:B------:R-:W-:Y:S02]  /*8db0*/  FSETP.NEU.FTZ.AND P0, PT, R59.reuse, -INF , PT ;  /* 0xff8000003b00780b */ /* 0x040fe40003f1d000 */
[----:B--2---:R-:W-:Y:S01]  /*8dc0*/  FMNMX.FTZ R60, R0, R7, !PT ;  /* 0x00000007003c7209 */ /* 0x004fe20007810000 */
[----:B------:R-:W-:Y:S01]  /*8dd0*/  FFMA.FTZ R0, R68, c[0x0][0x23c], -R4 ;  /* 0x00008f0044007a23 */ /* 0x000fe20000010804 */
[----:B------:R-:W-:Y:S01]  /*8de0*/  FSEL R6, R59, RZ, P0 ;  /* 0x000000ff3b067208 */ /* 0x000fe20000000000 */
[----:B------:R-:W-:Y:S01]  /*8df0*/  IMAD.MOV.U32 R68, RZ, RZ, R35 ;  /* 0x000000ffff447224 */ /* 0x000fe200078e0023 */
[C---:B------:R-:W-:Y:S01]  /*8e00*/  FSETP.NEU.FTZ.AND P1, PT, R60.reuse, -INF , PT ;  /* 0xff8000003c00780b */ /* 0x040fe20003f3d000 */
[----:B------:R2:W-:Y:S02]  /*8e10*/  MUFU.EX2 R44, R0 ;  /* 0x00000000002c7308 */ /* 0x0005e40000000800 */
[----:B------:R-:W-:Y:S01]  /*8e20*/  FADD.FTZ R3, R3, -R6 ;  /* 0x8000000603037221 */ /* 0x000fe20000010000 */
[----:B------:R-:W-:-:S03]  /*8e30*/  FSEL R7, R60, RZ, P1 ;  /* 0x000000ff3c077208 */ /* 0x000fc60000800000 */
[----:B------:R-:W-:Y:S02]  /*8e40*/  FMUL.FTZ R3, R3, c[0x0][0x23c] ;  /* 0x00008f0003037a20 */ /* 0x000fe40000410000 */
[--C-:B-1----:R-:W-:Y:S02]  /*8e50*/  FFMA.FTZ R2, R72, c[0x0][0x23c], -R4.reuse ;  /* 0x00008f0048027a23 */ /* 0x102fe40000010804 */
[----:B------:R-:W-:Y:S01]  /*8e60*/  FADD.FTZ R7, R136, -R7 ;  /* 0x8000000788077221 */ /* 0x000fe20000010000 */
[----:B------:R-:W1:Y:S03]  /*8e70*/  MUFU.EX2 R73, R3 ;  /* 0x0000000300497308 */ /* 0x000e660000000800 */
[----:B------:R-:W-:Y:S02]  /*8e80*/  FMUL.FTZ R7, R7, c[0x0][0x23c] ;  /* 0x00008f0007077a20 */ /* 0x000fe40000410000 */
[----:B--2---:R-:W-:-:S03]  /*8e90*/  FFMA.FTZ R0, R42, c[0x0][0x23c], -R4 ;  /* 0x00008f002a007a23 */ /* 0x004fc60000010804 */
[----:B------:R2:W-:Y:S08]  /*8ea0*/  MUFU.EX2 R230, R2 ;  /* 0x0000000200e67308 */ /* 0x0005f00000000800 */
[----:B------:R-:W-:Y:S01]  /*8eb0*/  MUFU.EX2 R61, R0 ;  /* 0x00000000003d7308 */ /* 0x000fe20000000800 */
[-C--:B-1----:R-:W-:Y:S02]  /*8ec0*/  FMUL.FTZ R142, R142, R73.reuse ;  /* 0x000000498e8e7220 */ /* 0x082fe40000410000 */
[----:B------:R-:W-:-:S02]  /*8ed0*/  FMUL.FTZ R143, R143, R73 ;  /* 0x000000498f8f7220 */ /* 0x000fc40000410000 */
[-C--:B------:R-:W-:Y:S02]  /*8ee0*/  FMUL.FTZ R150, R150, R73.reuse ;  /* 0x0000004996967220 */ /* 0x080fe40000410000 */
[-C--:B------:R-:W-:Y:S01]  /*8ef0*/  FMUL.FTZ R151, R151, R73.reuse ;  /* 0x0000004997977220 */ /* 0x080fe20000410000 */
[----:B------:R-:W1:Y:S01]  /*8f00*/  MUFU.EX2 R74, R7 ;  /* 0x00000007004a7308 */ /* 0x000e620000000800 */
[----:B--2---:R-:W-:Y:S02]  /*8f10*/  FFMA.FTZ R2, R71, c[0x0][0x23c], -R4 ;  /* 0x00008f0047027a23 */ /* 0x004fe40000010804 */
[-C--:B------:R-:W-:Y:S02]  /*8f20*/  FMUL.FTZ R162, R162, R73.reuse ;  /* 0x00000049a2a27220 */ /* 0x080fe40000410000 */
[-C--:B------:R-:W-:Y:S02]  /*8f30*/  FMUL.FTZ R163, R163, R73.reuse ;  /* 0x00000049a3a37220 */ /* 0x080fe40000410000 */
[-C--:B------:R-:W-:Y:S01]  /*8f40*/  FMUL.FTZ R166, R166, R73.reuse ;  /* 0x00000049a6a67220 */ /* 0x080fe20000410000 */
[----:B------:R2:W-:Y:S01]  /*8f50*/  MUFU.EX2 R237, R2 ;  /* 0x0000000200ed7308 */ /* 0x0005e20000000800 */
[----:B------:R-:W-:-:S02]  /*8f60*/  FMUL.FTZ R167, R167, R73 ;  /* 0x00000049a7a77220 */ /* 0x000fc40000410000 */
[-C--:B-1----:R-:W-:Y:S02]  /*8f70*/  FMUL.FTZ R140, R140, R74.reuse ;  /* 0x0000004a8c8c7220 */ /* 0x082fe40000410000 */
[-C--:B------:R-:W-:Y:S02]  /*8f80*/  FMUL.FTZ R141, R141, R74.reuse ;  /* 0x0000004a8d8d7220 */ /* 0x080fe40000410000 */
[-C--:B------:R-:W-:Y:S02]  /*8f90*/  FMUL.FTZ R148, R148, R74.reuse ;  /* 0x0000004a94947220 */ /* 0x080fe40000410000 */
[-C--:B------:R-:W-:Y:S02]  /*8fa0*/  FMUL.FTZ R149, R149, R74.reuse ;  /* 0x0000004a95957220 */ /* 0x080fe40000410000 */
[----:B--2---:R-:W-:Y:S01]  /*8fb0*/  FFMA.FTZ R2, R70, c[0x0][0x23c], -R4 ;  /* 0x00008f0046027a23 */ /* 0x004fe20000010804 */
[----:B------:R-:W-:Y:S01]  /*8fc0*/  MOV R70, R37 ;  /* 0x0000002500467202 */ /* 0x000fe20000000f00 */
[----:B------:R-:W-:-:S02]  /*8fd0*/  FMUL.FTZ R160, R160, R74 ;  /* 0x0000004aa0a07220 */ /* 0x000fc40000410000 */
[----:B------:R1:W-:Y:S01]  /*8fe0*/  MUFU.EX2 R78, R2 ;  /* 0x00000002004e7308 */ /* 0x0003e20000000800 */
[-C--:B------:R-:W-:Y:S02]  /*8ff0*/  FMUL.FTZ R161, R161, R74.reuse ;  /* 0x0000004aa1a17220 */ /* 0x080fe40000410000 */
[-C--:B------:R-:W-:Y:S02]  /*9000*/  FMUL.FTZ R164, R164, R74.reuse ;  /* 0x0000004aa4a47220 */ /* 0x080fe40000410000 */
[----:B------:R-:W-:Y:S02]  /*9010*/  FMUL.FTZ R165, R165, R74 ;  /* 0x0000004aa5a57220 */ /* 0x000fe40000410000 */
[----:B-1----:R-:W-:Y:S01]  /*9020*/  FFMA.FTZ R2, R66, c[0x0][0x23c], -R4 ;  /* 0x00008f0042027a23 */ /* 0x002fe20000010804 */
[----:B------:R-:W-:-:S03]  /*9030*/  MOV R66, R36 ;  /* 0x0000002400427202 */ /* 0x000fc60000000f00 */
[----:B------:R1:W-:Y:S02]  /*9040*/  MUFU.EX2 R236, R2 ;  /* 0x0000000200ec7308 */ /* 0x0003e40000000800 */
[----:B-1----:R-:W-:-:S05]  /*9050*/  FMUL.FTZ R2, R60, c[0x0][0x23c] ;  /* 0x00008f003c027a20 */ /* 0x002fca0000410000 */
[----:B------:R-:W-:-:S05]  /*9060*/  FSEL R2, R2, RZ, P1 ;  /* 0x000000ff02027208 */ /* 0x000fca0000800000 */
[--C-:B------:R-:W-:Y:S02]  /*9070*/  FFMA.FTZ R0, R197, c[0x0][0x23c], -R2.reuse ;  /* 0x00008f00c5007a23 */ /* 0x100fe40000010802 */
[--C-:B------:R-:W-:Y:S02]  /*9080*/  FFMA.FTZ R5, R198, c[0x0][0x23c], -R2.reuse ;  /* 0x00008f00c6057a23 */ /* 0x100fe40000010802 */
[----:B------:R1:W-:Y:S01]  /*9090*/  MUFU.EX2 R130, R0 ;  /* 0x0000000000827308 */ /* 0x0003e20000000800 */
[--C-:B------:R-:W-:Y:S01]  /*90a0*/  FFMA.FTZ R3, R196, c[0x0][0x23c], -R2.reuse ;  /* 0x00008f00c4037a23 */ /* 0x100fe20000010802 */
[----:B------:R-:W-:Y:S01]  /*90b0*/  MOV R196, R50 ;  /* 0x0000003200c47202 */ /* 0x000fe20000000f00 */
[----:B------:R-:W-:Y:S02]  /*90c0*/  IMAD.MOV.U32 R198, RZ, RZ, R19 ;  /* 0x000000ffffc67224 */ /* 0x000fe400078e0013 */
[----:B------:R-:W-:Y:S01]  /*90d0*/  LDSM.16.MT88.4 R16, [R206+0x4000] ;  /* 0x00400000ce10783b */ /* 0x000fe20000004200 */
[----:B------:R-:W-:-:S02]  /*90e0*/  FFMA.FTZ R6, R88, c[0x0][0x23c], -R2 ;  /* 0x00008f0058067a23 */ /* 0x000fc40000010802 */
[----:B------:R2:W-:Y:S01]  /*90f0*/  MUFU.EX2 R193, R5 ;  /* 0x0000000500c17308 */ /* 0x0005e20000000800 */
[----:B------:R-:W-:Y:S02]  /*9100*/  IMAD.MOV.U32 R88, RZ, RZ, R198 ;  /* 0x000000ffff587224 */ /* 0x000fe400078e00c6 */
[----:B-1----:R-:W-:-:S05]  /*9110*/  FFMA.FTZ R0, R202, c[0x0][0x23c], -R2 ;  /* 0x00008f00ca007a23 */ /* 0x002fca0000010802 */
[----:B------:R1:W-:Y:S01]  /*9120*/  MUFU.EX2 R192, R3 ;  /* 0x0000000300c07308 */ /* 0x0003e20000000800 */
[----:B------:R-:W-:Y:S02]  /*9130*/  MOV R202, R22 ;  /* 0x0000001600ca7202 */ /* 0x000fe40000000f00 */
[----:B------:R-:W-:Y:S02]  /*9140*/  LDSM.16.MT88.4 R20, [R205+0x4400] ;  /* 0x00440000cd14783b */ /* 0x000fe40000004200 */
[----:B------:R-:W-:Y:S01]  /*9150*/  MOV R198, R202 ;  /* 0x000000ca00c67202 */ /* 0x000fe20000000f00 */
[----:B--2---:R-:W-:Y:S02]  /*9160*/  FFMA.FTZ R5, R131, c[0x0][0x23c], -R2 ;  /* 0x00008f0083057a23 */ /* 0x004fe40000010802 */
[----:B------:R2:W-:Y:S01]  /*9170*/  MUFU.EX2 R188, R0 ;  /* 0x0000000000bc7308 */ /* 0x0005e20000000800 */
[----:B------:R-:W-:Y:S02]  /*9180*/  MOV R131, R15 ;  /* 0x0000000f00837202 */ /* 0x000fe40000000f00 */
[----:B------:R-:W3:Y:S01]  /*9190*/  LDSM.16.MT88.4 R12, [R205+0x4000] ;  /* 0x00400000cd0c783b */ /* 0x000ee20000004200 */
[----:B------:R-:W-:-:S04]  /*91a0*/  MOV R202, R51 ;  /* 0x0000003300ca7202 */ /* 0x000fc80000000f00 */
[----:B------:R-:W-:Y:S01]  /*91b0*/  MUFU.EX2 R197, R5 ;  /* 0x0000000500c57308 */ /* 0x000fe20000000800 */
[--C-:B-1----:R-:W-:Y:S02]  /*91c0*/  FFMA.FTZ R3, R139, c[0x0][0x23c], -R2.reuse ;  /* 0x00008f008b037a23 */ /* 0x102fe40000010802 */
[----:B--2---:R-:W-:-:S05]  /*91d0*/  FFMA.FTZ R0, R201, c[0x0][0x23c], -R2 ;  /* 0x00008f00c9007a23 */ /* 0x004fca0000010802 */
[----:B------:R-:W-:Y:S01]  /*91e0*/  MUFU.EX2 R194, R3 ;  /* 0x0000000300c27308 */ /* 0x000fe20000000800 */
[----:B------:R-:W-:-:S07]  /*91f0*/  MOV R201, R34 ;  /* 0x0000002200c97202 */ /* 0x000fce0000000f00 */
[----:B------:R1:W2:Y:S08]  /*9200*/  MUFU.EX2 R190, R0 ;  /* 0x0000000000be7308 */ /* 0x0002b00000000800 */
[----:B------:R4:W-:Y:S01]  /*9210*/  MUFU.EX2 R195, R6 ;  /* 0x0000000600c37308 */ /* 0x0009e20000000800 */
[----:B-1----:R-:W-:-:S05]  /*9220*/  FMUL.FTZ R0, R59, c[0x0][0x23c] ;  /* 0x00008f003b007a20 */ /* 0x002fca0000410000 */
[----:B------:R-:W-:Y:S02]  /*9230*/  FSEL R0, R0, RZ, P0 ;  /* 0x000000ff00007208 */ /* 0x000fe40000000000 */
[----:B------:R-:W-:Y:S02]  /*9240*/  ISETP.GE.AND P0, PT, R202, 0x3, PT ;  /* 0x00000003ca00780c */ /* 0x000fe40003f06270 */
[----:B----4-:R-:W-:Y:S01]  /*9250*/  MOV R6, R82 ;  /* 0x0000005200067202 */ /* 0x010fe20000000f00 */
[--C-:B------:R-:W-:Y:S01]  /*9260*/  FFMA.FTZ R5, R199, c[0x0][0x23c], -R0.reuse ;  /* 0x00008f00c7057a23 */ /* 0x100fe20000010800 */
[----:B------:R-:W-:Y:S01]  /*9270*/  MOV R199, R10 ;  /* 0x0000000a00c77202 */ /* 0x000fe20000000f00 */
[----:B------:R-:W-:Y:S01]  /*9280*/  IMAD.MOV.U32 R82, RZ, RZ, R83 ;  /* 0x000000ffff527224 */ /* 0x000fe200078e0053 */
[----:B--2---:R-:W-:Y:S01]  /*9290*/  F2FP.PACK_AB R10, R193, R190 ;  /* 0x000000bec10a723e */ /* 0x004fe200000000ff */
[----:B------:R1:W-:Y:S01]  /*92a0*/  MUFU.EX2 R129, R5 ;  /* 0x0000000500817308 */ /* 0x0003e20000000800 */
[----:B------:R-:W-:Y:S01]  /*92b0*/  MOV R83, R111 ;  /* 0x0000006f00537202 */ /* 0x000fe20000000f00 */
[----:B-1----:R-:W-:Y:S01]  /*92c0*/  FFMA.FTZ R5, R219, c[0x0][0x23c], -R0 ;  /* 0x00008f00db057a23 */ /* 0x002fe20000010800 */
[----:B------:R-:W-:-:S02]  /*92d0*/  MOV R219, R8 ;  /* 0x0000000800db7202 */ /* 0x000fc40000000f00 */
[----:B------:R-:W-:-:S03]  /*92e0*/  F2FP.PACK_AB R8, R188, R130 ;  /* 0x00000082bc08723e */ /* 0x000fc600000000ff */
[----:B------:R1:W2:Y:S02]  /*92f0*/  MUFU.EX2 R184, R5 ;  /* 0x0000000500b87308 */ /* 0x0002a40000000800 */
[----:B-1----:R-:W-:Y:S01]  /*9300*/  FFMA.FTZ R5, R200, c[0x0][0x23c], -R0 ;  /* 0x00008f00c8057a23 */ /* 0x002fe20000010800 */
[----:B--2---:R-:W-:Y:S02]  /*9310*/  F2FP.PACK_AB R9, R184, R129 ;  /* 0x00000081b809723e */ /* 0x004fe400000000ff */
[----:B------:R-:W-:-:S03]  /*9320*/  MOV R200, R108 ;  /* 0x0000006c00c87202 */ /* 0x000fc60000000f00 */
[----:B------:R1:W-:Y:S02]  /*9330*/  MUFU.EX2 R185, R5 ;  /* 0x0000000500b97308 */ /* 0x0003e40000000800 */
[----:B-1----:R-:W-:Y:S01]  /*9340*/  FFMA.FTZ R5, R218, c[0x0][0x23c], -R0 ;  /* 0x00008f00da057a23 */ /* 0x002fe20000010800 */
[----:B------:R-:W-:-:S05]  /*9350*/  MOV R218, R189 ;  /* 0x000000bd00da7202 */ /* 0x000fca0000000f00 */
[----:B------:R1:W2:Y:S02]  /*9360*/  MUFU.EX2 R191, R5 ;  /* 0x0000000500bf7308 */ /* 0x0002a40000000800 */
[----:B-1----:R-:W-:Y:S02]  /*9370*/  FSEL R5, R67, RZ, P3 ;  /* 0x000000ff43057208 */ /* 0x002fe40001800000 */
[----:B--2---:R-:W-:-:S03]  /*9380*/  F2FP.PACK_AB R11, R191, R185 ;  /* 0x000000b9bf0b723e */ /* 0x004fc600000000ff */
[----:B------:R-:W-:Y:S01]  /*9390*/  FADD.FTZ R7, R138, -R5 ;  /* 0x800000058a077221 */ /* 0x000fe20000010000 */
[----:B------:R-:W-:Y:S02]  /*93a0*/  FSEL R5, R63, RZ, P2 ;  /* 0x000000ff3f057208 */ /* 0x000fe40001000000 */
[----:B------:R-:W-:Y:S01]  /*93b0*/  MOV R138, R199 ;  /* 0x000000c7008a7202 */ /* 0x000fe20000000f00 */
[----:B------:R-:W-:Y:S01]  /*93c0*/  FMUL.FTZ R7, R7, c[0x0][0x23c] ;  /* 0x00008f0007077a20 */ /* 0x000fe20000410000 */
[----:B---3--:R-:W-:Y:S01]  /*93d0*/  HMMA.16816.F32 R40, R8, R12, R140 ;  /* 0x0000000c0828723c */ /* 0x008fe2000000188c */
[----:B------:R-:W-:Y:S01]  /*93e0*/  FADD.FTZ R3, R137, -R5 ;  /* 0x8000000589037221 */ /* 0x000fe20000010000 */
[----:B------:R-:W-:Y:S01]  /*93f0*/  MOV R5, R80 ;  /* 0x0000005000057202 */ /* 0x000fe20000000f00 */
[----:B------:R-:W1:Y:S01]  /*9400*/  MUFU.EX2 R72, R7 ;  /* 0x0000000700487308 */ /* 0x000e620000000800 */
[----:B------:R-:W-:Y:S01]  /*9410*/  MOV R80, R128 ;  /* 0x0000008000507202 */ /* 0x000fe20000000f00 */
[----:B------:R-:W-:Y:S01]  /*9420*/  FMUL.FTZ R3, R3, c[0x0][0x23c] ;  /* 0x00008f0003037a20 */ /* 0x000fe20000410000 */
[----:B------:R-:W-:-:S02]  /*9430*/  MOV R199, R110 ;  /* 0x0000006e00c77202 */ /* 0x000fc40000000f00 */
[C---:B------:R-:W-:Y:S03]  /*9440*/  HMMA.16816.F32 R36, R8.reuse, R14, R148 ;  /* 0x0000000e0824723c */ /* 0x040fe60000001894 */
[----:B------:R2:W3:Y:S04]  /*9450*/  MUFU.EX2 R71, R3 ;  /* 0x0000000300477308 */ /* 0x0004e80000000800 */
[----:B------:R-:W-:Y:S01]  /*9460*/  MOV R148, R49 ;  /* 0x0000003100947202 */ /* 0x000fe20000000f00 */
[C---:B------:R-:W-:Y:S01]  /*9470*/  HMMA.16816.F32 R32, R8.reuse, R16, R160 ;  /* 0x000000100820723c */ /* 0x040fe200000018a0 */
[----:B------:R-:W-:Y:S01]  /*9480*/  IMAD.MOV.U32 R151, RZ, RZ, R45 ;  /* 0x000000ffff977224 */ /* 0x000fe200078e002d */
[----:B------:R-:W-:Y:S01]  /*9490*/  MOV R150, R46 ;  /* 0x0000002e00967202 */ /* 0x000fe20000000f00 */
[----:B-1----:R-:W-:Y:S01]  /*94a0*/  FMUL.FTZ R144, R144, R72 ;  /* 0x0000004890907220 */ /* 0x002fe20000410000 */
[----:B------:R-:W-:Y:S01]  /*94b0*/  MOV R7, R78 ;  /* 0x0000004e00077202 */ /* 0x000fe20000000f00 */
[-C--:B------:R-:W-:Y:S01]  /*94c0*/  FMUL.FTZ R145, R145, R72.reuse ;  /* 0x0000004891917220 */ /* 0x080fe20000410000 */
[----:B------:R-:W-:Y:S01]  /*94d0*/  MOV R78, R109 ;  /* 0x0000006d004e7202 */ /* 0x000fe20000000f00 */
[-C--:B------:R-:W-:Y:S01]  /*94e0*/  FMUL.FTZ R152, R152, R72.reuse ;  /* 0x0000004898987220 */ /* 0x080fe20000410000 */
[----:B------:R-:W-:Y:S01]  /*94f0*/  HMMA.16816.F32 R28, R8, R18, R164 ;  /* 0x00000012081c723c */ /* 0x000fe200000018a4 */
[----:B------:R-:W-:Y:S01]  /*9500*/  FMUL.FTZ R153, R153, R72 ;  /* 0x0000004899997220 */ /* 0x000fe20000410000 */
[----:B------:R-:W-:Y:S01]  /*9510*/  MOV R149, R44 ;  /* 0x0000002c00957202 */ /* 0x000fe20000000f00 */
[----:B--2---:R-:W-:Y:S01]  /*9520*/  FFMA.FTZ R3, R232, c[0x0][0x23c], -R0 ;  /* 0x00008f00e8037a23 */ /* 0x004fe20000010800 */
[----:B------:R-:W-:Y:S01]  /*9530*/  MOV R232, R61 ;  /* 0x0000003d00e87202 */ /* 0x000fe20000000f00 */
[----:B---3--:R-:W-:-:S02]  /*9540*/  FMUL.FTZ R146, R146, R71 ;  /* 0x0000004792927220 */ /* 0x008fc40000410000 */
[----:B------:R1:W-:Y:S01]  /*9550*/  MUFU.EX2 R137, R3 ;  /* 0x0000000300897308 */ /* 0x0003e20000000800 */
[----:B------:R-:W-:Y:S01]  /*9560*/  F2FP.PACK_AB R8, R66, R69 ;  /* 0x000000454208723e */ /* 0x000fe200000000ff */
[-C--:B------:R-:W-:Y:S01]  /*9570*/  FMUL.FTZ R147, R147, R71.reuse ;  /* 0x0000004793937220 */ /* 0x080fe20000410000 */
[----:B------:R-:W-:Y:S01]  /*9580*/  F2FP.PACK_AB R9, R221, R220 ;  /* 0x000000dcdd09723e */ /* 0x000fe200000000ff */
[----:B------:R-:W-:Y:S01]  /*9590*/  FMUL.FTZ R154, R154, R71 ;  /* 0x000000479a9a7220 */ /* 0x000fe20000410000 */
[----:B------:R-:W-:Y:S01]  /*95a0*/  F2FP.PACK_AB R10, R68, R201 ;  /* 0x000000c9440a723e */ /* 0x000fe200000000ff */
[----:B------:R-:W-:Y:S01]  /*95b0*/  FMUL.FTZ R155, R155, R71 ;  /* 0x000000479b9b7220 */ /* 0x000fe20000410000 */
[----:B------:R-:W-:Y:S01]  /*95c0*/  F2FP.PACK_AB R11, R238, R222 ;  /* 0x000000deee0b723e */ /* 0x000fe200000000ff */
[-C--:B------:R-:W-:Y:S01]  /*95d0*/  FMUL.FTZ R156, R156, R72.reuse ;  /* 0x000000489c9c7220 */ /* 0x080fe20000410000 */
[----:B------:R-:W-:Y:S01]  /*95e0*/  MOV R166, R179 ;  /* 0x000000b300a67202 */ /* 0x000fe20000000f00 */
[----:B------:R-:W-:Y:S01]  /*95f0*/  FMUL.FTZ R157, R157, R72 ;  /* 0x000000489d9d7220 */ /* 0x000fe20000410000 */
[----:B------:R-:W-:Y:S01]  /*9600*/  MOV R165, R27 ;  /* 0x0000001b00a57202 */ /* 0x000fe20000000f00 */
[-C--:B------:R-:W-:Y:S01]  /*9610*/  FMUL.FTZ R158, R158, R71.reuse ;  /* 0x000000479e9e7220 */ /* 0x080fe20000410000 */
[----:B------:R-:W-:Y:S01]  /*9620*/  MOV R164, R26 ;  /* 0x0000001a00a47202 */ /* 0x000fe20000000f00 */
[----:B------:R-:W-:Y:S01]  /*9630*/  HMMA.16816.F32 R52, R8, R12, R144 ;  /* 0x0000000c0834723c */ /* 0x000fe20000001890 */
[----:B------:R-:W-:-:S02]  /*9640*/  FMUL.FTZ R159, R159, R71 ;  /* 0x000000479f9f7220 */ /* 0x000fc40000410000 */
[----:B-1----:R-:W-:Y:S01]  /*9650*/  FFMA.FTZ R3, R233, c[0x0][0x23c], -R0 ;  /* 0x00008f00e9037a23 */ /* 0x002fe20000010800 */
[----:B------:R-:W-:Y:S01]  /*9660*/  MOV R233, R58 ;  /* 0x0000003a00e97202 */ /* 0x000fe20000000f00 */
[-C--:B------:R-:W-:Y:S02]  /*9670*/  FMUL.FTZ R168, R168, R72.reuse ;  /* 0x00000048a8a87220 */ /* 0x080fe40000410000 */
[----:B------:R1:W2:Y:S01]  /*9680*/  MUFU.EX2 R136, R3 ;  /* 0x0000000300887308 */ /* 0x0002a20000000800 */
[----:B------:R-:W-:Y:S01]  /*9690*/  HMMA.16816.F32 R152, R8, R14, R152 ;  /* 0x0000000e0898723c */ /* 0x000fe20000001898 */
[----:B------:R-:W3:Y:S01]  /*96a0*/  LDSM.16.MT88.4 R12, [R206+0x4400] ;  /* 0x00440000ce0c783b */ /* 0x000ee20000004200 */
[----:B------:R-:W-:Y:S02]  /*96b0*/  FMUL.FTZ R169, R169, R72 ;  /* 0x00000048a9a97220 */ /* 0x000fe40000410000 */
[-C--:B------:R-:W-:Y:S02]  /*96c0*/  FMUL.FTZ R170, R170, R71.reuse ;  /* 0x00000047aaaa7220 */ /* 0x080fe40000410000 */
[----:B------:R-:W-:-:S02]  /*96d0*/  FMUL.FTZ R171, R171, R71 ;  /* 0x00000047abab7220 */ /* 0x000fc40000410000 */
[----:B------:R-:W-:Y:S01]  /*96e0*/  IMAD.MOV.U32 R167, RZ, RZ, R84 ;  /* 0x000000ffffa77224 */ /* 0x000fe200078e0054 */
[C---:B------:R-:W-:Y:S01]  /*96f0*/  HMMA.16816.F32 R156, R8.reuse, R16, R156 ;  /* 0x00000010089c723c */ /* 0x040fe2000000189c */
[----:B------:R-:W-:Y:S01]  /*9700*/  MOV R84, R25 ;  /* 0x0000001900547202 */ /* 0x000fe20000000f00 */
[----:B------:R-:W-:Y:S02]  /*9710*/  IMAD.MOV.U32 R109, RZ, RZ, R48 ;  /* 0x000000ffff6d7224 */ /* 0x000fe400078e0030 */
[----:B------:R-:W-:Y:S02]  /*9720*/  FFMA.FTZ R61, R93, c[0x0][0x23c], -R2 ;  /* 0x00008f005d3d7a23 */ /* 0x000fe40000010802 */
[----:B-1----:R-:W-:Y:S01]  /*9730*/  FFMA.FTZ R3, R234, c[0x0][0x23c], -R0 ;  /* 0x00008f00ea037a23 */ /* 0x002fe20000010800 */
[----:B------:R-:W-:Y:S01]  /*9740*/  MOV R234, R149 ;  /* 0x0000009500ea7202 */ /* 0x000fe20000000f00 */
[----:B------:R-:W-:Y:S01]  /*9750*/  HMMA.16816.F32 R168, R8, R18, R168 ;  /* 0x0000001208a8723c */ /* 0x000fe200000018a8 */
[----:B------:R-:W1:Y:S01]  /*9760*/  LDSM.16.MT88.4 R16, [R205+0x4800] ;  /* 0x00480000cd10783b */ /* 0x000e620000004200 */
[----:B------:R4:W-:Y:S01]  /*9770*/  MUFU.EX2 R187, R3 ;  /* 0x0000000300bb7308 */ /* 0x0009e20000000800 */
[----:B------:R-:W-:-:S04]  /*9780*/  FFMA.FTZ R58, R90, c[0x0][0x23c], -R4 ;  /* 0x00008f005a3a7a23 */ /* 0x000fc80000010804 */
[----:B------:R-:W-:Y:S02]  /*9790*/  F2FP.PACK_AB R8, R192, R197 ;  /* 0x000000c5c008723e */ /* 0x000fe400000000ff */
[----:B--2---:R-:W-:Y:S01]  /*97a0*/  F2FP.PACK_AB R9, R136, R137 ;  /* 0x000000898809723e */ /* 0x004fe200000000ff */
[----:B------:R-:W-:Y:S01]  /*97b0*/  MUFU.EX2 R58, R58 ;  /* 0x0000003a003a7308 */ /* 0x000fe20000000800 */
[----:B------:R-:W-:Y:S01]  /*97c0*/  F2FP.PACK_AB R10, R195, R194 ;  /* 0x000000c2c30a723e */ /* 0x000fe200000000ff */
[----:B----4-:R-:W-:Y:S01]  /*97d0*/  FFMA.FTZ R3, R245, c[0x0][0x23c], -R0 ;  /* 0x00008f00f5037a23 */ /* 0x010fe20000010800 */
[----:B------:R-:W-:-:S05]  /*97e0*/  MOV R245, R150 ;  /* 0x0000009600f57202 */ /* 0x000fca0000000f00 */
[----:B------:R-:W-:Y:S08]  /*97f0*/  MUFU.EX2 R61, R61 ;  /* 0x0000003d003d7308 */ /* 0x000ff00000000800 */
[----:B------:R2:W4:Y:S02]  /*9800*/  MUFU.EX2 R186, R3 ;  /* 0x0000000300ba7308 */ /* 0x0005240000000800 */
[----:B--2---:R-:W-:Y:S01]  /*9810*/  FFMA.FTZ R3, R95, c[0x0][0x23c], -R2 ;  /* 0x00008f005f037a23 */ /* 0x004fe20000010802 */
[----:B----4-:R-:W-:-:S05]  /*9820*/  F2FP.PACK_AB R11, R186, R187 ;  /* 0x000000bbba0b723e */ /* 0x010fca00000000ff */
[----:B------:R2:W-:Y:S02]  /*9830*/  MUFU.EX2 R183, R3 ;  /* 0x0000000300b77308 */ /* 0x0005e40000000800 */
[C---:B------:R-:W-:Y:S08]  /*9840*/  HMMA.16816.F32 R40, R8.reuse, R20, R40 ;  /* 0x000000140828723c */ /* 0x040ff00000001828 */
[----:B------:R-:W-:Y:S01]  /*9850*/  HMMA.16816.F32 R36, R8, R22, R36 ;  /* 0x000000160824723c */ /* 0x000fe20000001824 */
[----:B--2---:R-:W-:Y:S01]  /*9860*/  FFMA.FTZ R3, R235, c[0x0][0x23c], -R2 ;  /* 0x00008f00eb037a23 */ /* 0x004fe20000010802 */
[----:B------:R-:W-:-:S03]  /*9870*/  MOV R235, R151 ;  /* 0x0000009700eb7202 */ /* 0x000fc60000000f00 */
[----:B------:R2:W4:Y:S03]  /*9880*/  MUFU.EX2 R182, R3 ;  /* 0x0000000300b67308 */ /* 0x0005260000000800 */
[C---:B---3--:R-:W-:Y:S08]  /*9890*/  HMMA.16816.F32 R32, R8.reuse, R12, R32 ;  /* 0x0000000c0820723c */ /* 0x048ff00000001820 */
[----:B------:R-:W-:Y:S01]  /*98a0*/  HMMA.16816.F32 R28, R8, R14, R28 ;  /* 0x0000000e081c723c */ /* 0x000fe2000000181c */
[----:B--2---:R-:W-:-:S06]  /*98b0*/  FFMA.FTZ R3, R244, c[0x0][0x23c], -R2 ;  /* 0x00008f00f4037a23 */ /* 0x004fcc0000010802 */
[----:B------:R-:W-:Y:S01]  /*98c0*/  F2FP.PACK_AB R8, R70, R57 ;  /* 0x000000394608723e */ /* 0x000fe200000000ff */
[----:B------:R-:W-:Y:S01]  /*98d0*/  IMAD.MOV.U32 R244, RZ, RZ, R7 ;  /* 0x000000fffff47224 */ /* 0x000fe200078e0007 */
[----:B------:R-:W-:Y:S01]  /*98e0*/  F2FP.PACK_AB R9, R77, R56 ;  /* 0x000000384d09723e */ /* 0x000fe200000000ff */
[----:B------:R2:W-:Y:S01]  /*98f0*/  MUFU.EX2 R181, R3 ;  /* 0x0000000300b57308 */ /* 0x0005e20000000800 */
[----:B------:R-:W-:Y:S02]  /*9900*/  F2FP.PACK_AB R10, R81, R76 ;  /* 0x0000004c510a723e */ /* 0x000fe400000000ff */
[----:B------:R-:W-:Y:S02]  /*9910*/  F2FP.PACK_AB R11, R79, R75 ;  /* 0x0000004b4f0b723e */ /* 0x000fe400000000ff */
[----:B------:R-:W-:-:S05]  /*9920*/  F2FP.PACK_AB R7, R230, R228 ;  /* 0x000000e4e607723e */ /* 0x000fca00000000ff */
[----:B------:R-:W-:Y:S01]  /*9930*/  HMMA.16816.F32 R52, R8, R20, R52 ;  /* 0x000000140834723c */ /* 0x000fe20000001834 */
[----:B--2---:R-:W-:-:S07]  /*9940*/  FFMA.FTZ R3, R96, c[0x0][0x23c], -R2 ;  /* 0x00008f0060037a23 */ /* 0x004fce0000010802 */
[C---:B------:R-:W-:Y:S01]  /*9950*/  HMMA.16816.F32 R152, R8.reuse, R22, R152 ;  /* 0x000000160898723c */ /* 0x040fe20000001898 */
[----:B------:R-:W-:Y:S01]  /*9960*/  LDSM.16.MT88.4 R20, [R206+0x4c00] ;  /* 0x004c0000ce14783b */ /* 0x000fe20000004200 */
[----:B------:R2:W3:Y:S06]  /*9970*/  MUFU.EX2 R180, R3 ;  /* 0x0000000300b47308 */ /* 0x0004ec0000000800 */
[C---:B------:R-:W-:Y:S08]  /*9980*/  HMMA.16816.F32 R156, R8.reuse, R12, R156 ;  /* 0x0000000c089c723c */ /* 0x040ff0000000189c */
[----:B------:R-:W-:Y:S01]  /*9990*/  HMMA.16816.F32 R168, R8, R14, R168 ;  /* 0x0000000e08a8723c */ /* 0x000fe200000018a8 */
[----:B------:R-:W-:Y:S01]  /*99a0*/  LDSM.16.MT88.4 R12, [R205+0x4c00] ;  /* 0x004c0000cd0c783b */ /* 0x000fe20000004200 */
[----:B--2---:R-:W-:Y:S01]  /*99b0*/  FFMA.FTZ R3, R252, c[0x0][0x23c], -R0 ;  /* 0x00008f00fc037a23 */ /* 0x004fe20000010800 */
[----:B------:R-:W-:-:S03]  /*99c0*/  MOV R252, R6 ;  /* 0x0000000600fc7202 */ /* 0x000fc60000000f00 */
[----:B------:R2:W-:Y:S01]  /*99d0*/  MUFU.EX2 R178, R3 ;  /* 0x0000000300b27308 */ /* 0x0005e20000000800 */
[----:B----4-:R-:W-:Y:S02]  /*99e0*/  F2FP.PACK_AB R8, R182, R183 ;  /* 0x000000b7b608723e */ /* 0x010fe400000000ff */
[----:B---3--:R-:W-:Y:S01]  /*99f0*/  F2FP.PACK_AB R10, R180, R181 ;  /* 0x000000b5b40a723e */ /* 0x008fe200000000ff */
[----:B--2---:R-:W-:Y:S01]  /*9a00*/  FFMA.FTZ R3, R219, c[0x0][0x23c], -R0 ;  /* 0x00008f00db037a23 */ /* 0x004fe20000010800 */
[----:B------:R-:W-:-:S03]  /*9a10*/  MOV R219, R47 ;  /* 0x0000002f00db7202 */ /* 0x000fc60000000f00 */
[----:B------:R2:W3:Y:S02]  /*9a20*/  MUFU.EX2 R179, R3 ;  /* 0x0000000300b37308 */ /* 0x0004e40000000800 */
[--C-:B--2---:R-:W-:Y:S01]  /*9a30*/  FFMA.FTZ R3, R24, c[0x0][0x23c], -R0.reuse ;  /* 0x00008f0018037a23 */ /* 0x104fe20000010800 */
[----:B---3--:R-:W-:Y:S01]  /*9a40*/  F2FP.PACK_AB R9, R179, R178 ;  /* 0x000000b2b309723e */ /* 0x008fe200000000ff */
[----:B------:R-:W2:Y:S04]  /*9a50*/  LDSM.16.MT88.4 R24, [R206+0x4800] ;  /* 0x00480000ce18783b */ /* 0x000ea80000004200 */
[----:B------:R3:W-:Y:S02]  /*9a60*/  MUFU.EX2 R139, R3 ;  /* 0x00000003008b7308 */ /* 0x0007e40000000800 */
[----:B---3--:R-:W-:-:S06]  /*9a70*/  FFMA.FTZ R3, R131, c[0x0][0x23c], -R0 ;  /* 0x00008f0083037a23 */ /* 0x008fcc0000010800 */
[----:B------:R3:W4:Y:S02]  /*9a80*/  MUFU.EX2 R131, R3 ;  /* 0x0000000300837308 */ /* 0x0007240000000800 */
[----:B---3--:R-:W-:Y:S01]  /*9a90*/  FFMA.FTZ R3, R86, c[0x0][0x23c], -R4 ;  /* 0x00008f0056037a23 */ /* 0x008fe20000010804 */
[----:B----4-:R-:W-:-:S05]  /*9aa0*/  F2FP.PACK_AB R11, R131, R139 ;  /* 0x0000008b830b723e */ /* 0x010fca00000000ff */
[----:B------:R3:W-:Y:S02]  /*9ab0*/  MUFU.EX2 R189, R3 ;  /* 0x0000000300bd7308 */ /* 0x0007e40000000800 */
[C---:B-1----:R-:W-:Y:S08]  /*9ac0*/  HMMA.16816.F32 R140, R8.reuse, R16, R40 ;  /* 0x00000010088c723c */ /* 0x042ff00000001828 */
[----:B------:R-:W-:Y:S01]  /*9ad0*/  HMMA.16816.F32 R48, R8, R18, R36 ;  /* 0x000000120830723c */ /* 0x000fe20000001824 */
[----:B---3--:R-:W-:-:S04]  /*9ae0*/  FFMA.FTZ R3, R106, c[0x0][0x23c], -R2 ;  /* 0x00008f006a037a23 */ /* 0x008fc80000010802 */
[----:B------:R1:W-:Y:S03]  /*9af0*/  MUFU.EX2 R128, R3 ;  /* 0x0000000300807308 */ /* 0x0003e60000000800 */
[C---:B--2---:R-:W-:Y:S08]  /*9b00*/  HMMA.16816.F32 R44, R8.reuse, R24, R32 ;  /* 0x00000018082c723c */ /* 0x044ff00000001820 */
        /* <DEDUP_REMOVED lines=10> */
[----:B------:R1:W-:Y:S06]  /*9bb0*/  MUFU.EX2 R111, R3 ;  /* 0x00000003006f7308 */ /* 0x0003ec0000000800 */
[----:B------:R-:W-:Y:S01]  /*9bc0*/  MOV R153, R84 ;  /* 0x0000005400997202 */ /* 0x000fe20000000f00 */
[----:B------:R-:W-:Y:S01]  /*9bd0*/  HMMA.16816.F32 R16, R8, R24, R156 ;  /* 0x000000180810723c */ /* 0x000fe2000000189c */
[----:B------:R-:W-:Y:S01]  /*9be0*/  MOV R152, R79 ;  /* 0x0000004f00987202 */ /* 0x000fe20000000f00 */
[----:B------:R-:W-:Y:S01]  /*9bf0*/  IMAD.MOV.U32 R154, RZ, RZ, R56 ;  /* 0x000000ffff9a7224 */ /* 0x000fe200078e0038 */
[----:B------:R-:W-:Y:S01]  /*9c00*/  MOV R155, R57 ;  /* 0x00000039009b7202 */ /* 0x000fe20000000f00 */
[----:B------:R-:W-:-:S02]  /*9c10*/  FFMA.FTZ R56, R105, c[0x0][0x23c], -R2 ;  /* 0x00008f0069387a23 */ /* 0x000fc40000010802 */
[--C-:B------:R-:W-:Y:S01]  /*9c20*/  FFMA.FTZ R57, R102, c[0x0][0x23c], -R2.reuse ;  /* 0x00008f0066397a23 */ /* 0x100fe20000010802 */
[----:B------:R-:W-:Y:S01]  /*9c30*/  MOV R156, R77 ;  /* 0x0000004d009c7202 */ /* 0x000fe20000000f00 */
[----:B------:R-:W-:Y:S01]  /*9c40*/  HMMA.16816.F32 R32, R8, R26, R168 ;  /* 0x0000001a0820723c */ /* 0x000fe200000018a8 */
[----:B------:R-:W-:Y:S01]  /*9c50*/  IMAD.MOV.U32 R158, RZ, RZ, R81 ;  /* 0x000000ffff9e7224 */ /* 0x000fe200078e0051 */
[----:B------:R-:W-:Y:S01]  /*9c60*/  MOV R157, R75 ;  /* 0x0000004b009d7202 */ /* 0x000fe20000000f00 */
[--C-:B-1----:R-:W-:Y:S01]  /*9c70*/  FFMA.FTZ R3, R107, c[0x0][0x23c], -R2.reuse ;  /* 0x00008f006b037a23 */ /* 0x102fe20000010802 */
[----:B------:R-:W-:Y:S01]  /*9c80*/  MOV R90, R154 ;  /* 0x0000009a005a7202 */ /* 0x000fe20000000f00 */
[--C-:B------:R-:W-:Y:S01]  /*9c90*/  FFMA.FTZ R25, R113, c[0x0][0x23c], -R2.reuse ;  /* 0x00008f0071197a23 */ /* 0x100fe20000010802 */
[----:B------:R-:W-:Y:S01]  /*9ca0*/  MUFU.EX2 R56, R56 ;  /* 0x0000003800387308 */ /* 0x000fe20000000800 */
[----:B--2---:R-:W-:Y:S01]  /*9cb0*/  F2FP.PACK_AB R8, R112, R128 ;  /* 0x000000807008723e */ /* 0x004fe200000000ff */
[----:B------:R-:W-:Y:S01]  /*9cc0*/  FFMA.FTZ R26, R115, c[0x0][0x23c], -R2 ;  /* 0x00008f00731a7a23 */ /* 0x000fe20000010802 */
[----:B------:R-:W-:Y:S01]  /*9cd0*/  MOV R171, R200 ;  /* 0x000000c800ab7202 */ /* 0x000fe20000000f00 */
[----:B------:R-:W-:Y:S01]  /*9ce0*/  FFMA.FTZ R24, R174, c[0x0][0x23c], -R0 ;  /* 0x00008f00ae187a23 */ /* 0x000fe20000010800 */
[----:B------:R-:W-:Y:S01]  /*9cf0*/  MOV R168, R68 ;  /* 0x0000004400a87202 */ /* 0x000fe20000000f00 */
[----:B------:R-:W-:Y:S01]  /*9d00*/  IMAD.MOV.U32 R159, RZ, RZ, R76 ;  /* 0x000000ffff9f7224 */ /* 0x000fe200078e004c */
[----:B------:R-:W-:Y:S01]  /*9d10*/  MOV R169, R70 ;  /* 0x0000004600a97202 */ /* 0x000fe20000000f00 */
[----:B------:R1:W2:Y:S01]  /*9d20*/  MUFU.EX2 R110, R3 ;  /* 0x00000003006e7308 */ /* 0x0002a20000000800 */
[--C-:B------:R-:W-:Y:S01]  /*9d30*/  FFMA.FTZ R68, R98, c[0x0][0x23c], -R4.reuse ;  /* 0x00008f0062447a23 */ /* 0x100fe20000010804 */
[----:B------:R-:W-:Y:S01]  /*9d40*/  MOV R200, R65 ;  /* 0x0000004100c87202 */ /* 0x000fe20000000f00 */
[----:B------:R-:W-:-:S02]  /*9d50*/  FFMA.FTZ R70, R91, c[0x0][0x23c], -R4 ;  /* 0x00008f005b467a23 */ /* 0x000fc40000010804 */
[----:B------:R-:W-:-:S03]  /*9d60*/  FFMA.FTZ R65, R100, c[0x0][0x23c], -R0 ;  /* 0x00008f0064417a23 */ /* 0x000fc60000010800 */
[----:B------:R-:W-:Y:S01]  /*9d70*/  MUFU.EX2 R75, R24 ;  /* 0x00000018004b7308 */ /* 0x000fe20000000800 */
[----:B-1----:R-:W-:Y:S01]  /*9d80*/  FFMA.FTZ R3, R118, c[0x0][0x23c], -R0 ;  /* 0x00008f0076037a23 */ /* 0x002fe20000010800 */
[----:B--2---:R-:W-:-:S06]  /*9d90*/  F2FP.PACK_AB R10, R110, R111 ;  /* 0x0000006f6e0a723e */ /* 0x004fcc00000000ff */
[----:B------:R-:W-:Y:S01]  /*9da0*/  MUFU.EX2 R57, R57 ;  /* 0x0000003900397308 */ /* 0x000fe20000000800 */
[----:B------:R-:W-:Y:S02]  /*9db0*/  MOV R118, R5 ;  /* 0x0000000500767202 */ /* 0x000fe40000000f00 */
[----:B------:R-:W-:-:S05]  /*9dc0*/  F2FP.PACK_AB R5, R223, R224 ;  /* 0x000000e0df05723e */ /* 0x000fca00000000ff */
[----:B------:R1:W-:Y:S08]  /*9dd0*/  MUFU.EX2 R108, R3 ;  /* 0x00000003006c7308 */ /* 0x0003f00000000800 */
[----:B------:R-:W-:Y:S01]  /*9de0*/  MUFU.EX2 R65, R65 ;  /* 0x0000004100417308 */ /* 0x000fe20000000800 */
[----:B-1----:R-:W-:-:S07]  /*9df0*/  FFMA.FTZ R3, R196, c[0x0][0x23c], -R0 ;  /* 0x00008f00c4037a23 */ /* 0x002fce0000010800 */
[----:B------:R-:W-:Y:S01]  /*9e00*/  MUFU.EX2 R68, R68 ;  /* 0x0000004400447308 */ /* 0x000fe20000000800 */
[----:B------:R-:W-:Y:S01]  /*9e10*/  IMAD.MOV.U32 R196, RZ, RZ, R218 ;  /* 0x000000ffffc47224 */ /* 0x000fe200078e00da */
[----:B------:R-:W-:-:S05]  /*9e20*/  MOV R218, R109 ;  /* 0x0000006d00da7202 */ /* 0x000fca0000000f00 */
[----:B------:R-:W-:Y:S01]  /*9e30*/  IMAD.MOV.U32 R170, RZ, RZ, R218 ;  /* 0x000000ffffaa7224 */ /* 0x000fe200078e00da */
[----:B------:R1:W2:Y:S01]  /*9e40*/  MUFU.EX2 R109, R3 ;  /* 0x00000003006d7308 */ /* 0x0002a20000000800 */
[----:B------:R-:W-:Y:S02]  /*9e50*/  IMAD.MOV.U32 R218, RZ, RZ, R64 ;  /* 0x000000ffffda7224 */ /* 0x000fe400078e0040 */
[----:B------:R-:W-:-:S05]  /*9e60*/  FFMA.FTZ R64, R101, c[0x0][0x23c], -R0 ;  /* 0x00008f0065407a23 */ /* 0x000fca0000010800 */
[----:B------:R-:W-:Y:S01]  /*9e70*/  MUFU.EX2 R70, R70 ;  /* 0x0000004600467308 */ /* 0x000fe20000000800 */
[----:B-1----:R-:W-:Y:S01]  /*9e80*/  FFMA.FTZ R3, R124, c[0x0][0x23c], -R0 ;  /* 0x00008f007c037a23 */ /* 0x002fe20000010800 */
[----:B------:R-:W-:-:S06]  /*9e90*/  MOV R124, R88 ;  /* 0x00000058007c7202 */ /* 0x000fcc0000000f00 */
[----:B------:R-:W-:Y:S01]  /*9ea0*/  MUFU.EX2 R64, R64 ;  /* 0x0000004000407308 */ /* 0x000fe20000000800 */
[----:B--2---:R-:W-:-:S07]  /*9eb0*/  F2FP.PACK_AB R9, R109, R108 ;  /* 0x0000006c6d09723e */ /* 0x004fce00000000ff */
[----:B------:R1:W-:Y:S02]  /*9ec0*/  MUFU.EX2 R107, R3 ;  /* 0x00000003006b7308 */ /* 0x0003e40000000800 */
[----:B-1----:R-:W-:-:S06]  /*9ed0*/  FFMA.FTZ R3, R148, c[0x0][0x23c], -R0 ;  /* 0x00008f0094037a23 */ /* 0x002fcc0000010800 */
[----:B------:R1:W2:Y:S02]  /*9ee0*/  MUFU.EX2 R106, R3 ;  /* 0x00000003006a7308 */ /* 0x0002a40000000800 */
[----:B-1----:R-:W-:Y:S01]  /*9ef0*/  FFMA.FTZ R3, R87, c[0x0][0x23c], -R4 ;  /* 0x00008f0057037a23 */ /* 0x002fe20000010804 */
[----:B--2---:R-:W-:-:S05]  /*9f00*/  F2FP.PACK_AB R11, R106, R107 ;  /* 0x0000006b6a0b723e */ /* 0x004fca00000000ff */
[----:B------:R1:W-:Y:S02]  /*9f10*/  MUFU.EX2 R114, R3 ;  /* 0x0000000300727308 */ /* 0x0003e40000000800 */
[C---:B------:R-:W-:Y:S08]  /*9f20*/  HMMA.16816.F32 R140, R8.reuse, R12, R140 ;  /* 0x0000000c088c723c */ /* 0x040ff0000000188c */
[----:B------:R-:W-:Y:S01]  /*9f30*/  HMMA.16816.F32 R48, R8, R14, R48 ;  /* 0x0000000e0830723c */ /* 0x000fe20000001830 */
[----:B-1----:R-:W-:Y:S01]  /*9f40*/  FFMA.FTZ R3, R119, c[0x0][0x23c], -R2 ;  /* 0x00008f0077037a23 */ /* 0x002fe20000010802 */
[----:B------:R-:W-:-:S02]  /*9f50*/  MOV R119, R196 ;  /* 0x000000c400777202 */ /* 0x000fc40000000f00 */
[----:B------:R-:W-:Y:S01]  /*9f60*/  MOV R196, R62 ;  /* 0x0000003e00c47202 */ /* 0x000fe20000000f00 */
[----:B------:R1:W-:Y:S03]  /*9f70*/  MUFU.EX2 R96, R3 ;  /* 0x0000000300607308 */ /* 0x0003e60000000800 */
[----:B------:R-:W-:Y:S01]  /*9f80*/  HMMA.16816.F32 R160, R8, R20, R44 ;  /* 0x0000001408a0723c */ /* 0x000fe2000000182c */
[----:B------:R-:W-:Y:S01]  /*9f90*/  FFMA.FTZ R62, R92, c[0x0][0x23c], -R2 ;  /* 0x00008f005c3e7a23 */ /* 0x000fe20000010802 */
[----:B------:R-:W-:-:S05]  /*9fa0*/  F2FP.PACK_AB R6, R124, R119 ;  /* 0x000000777c06723e */ /* 0x000fca00000000ff */
[----:B------:R-:W-:Y:S01]  /*9fb0*/  MUFU.EX2 R62, R62 ;  /* 0x0000003e003e7308 */ /* 0x000fe20000000800 */
[----:B------:R-:W-:Y:S01]  /*9fc0*/  HMMA.16816.F32 R52, R8, R22, R28 ;  /* 0x000000160834723c */ /* 0x000fe2000000181c */
[----:B------:R-:W2:Y:S01]  /*9fd0*/  LDSM.16.MT88.4 R28, [R205+0x5000] ;  /* 0x00500000cd1c783b */ /* 0x000ea20000004200 */
[----:B-1----:R-:W-:-:S05]  /*9fe0*/  FFMA.FTZ R3, R121, c[0x0][0x23c], -R2 ;  /* 0x00008f0079037a23 */ /* 0x002fca0000010802 */
[----:B------:R-:W-:Y:S02]  /*9ff0*/  F2FP.PACK_AB R8, R170, R171 ;  /* 0x000000abaa08723e */ /* 0x000fe400000000ff */
[----:B------:R-:W-:Y:S01]  /*a000*/  F2FP.PACK_AB R9, R227, R229 ;  /* 0x000000e5e309723e */ /* 0x000fe200000000ff */
[----:B------:R1:W3:Y:S01]  /*a010*/  MUFU.EX2 R95, R3 ;  /* 0x00000003005f7308 */ /* 0x0002e20000000800 */
[----:B------:R-:W-:Y:S02]  /*a020*/  F2FP.PACK_AB R11, R225, R226 ;  /* 0x000000e2e10b723e */ /* 0x000fe400000000ff */
[----:B------:R-:W-:Y:S02]  /*a030*/  MOV R121, R219 ;  /* 0x000000db00797202 */ /* 0x000fe40000000f00 */
[----:B------:R-:W-:Y:S01]  /*a040*/  MOV R219, R83 ;  /* 0x0000005300db7202 */ /* 0x000fe20000000f00 */
[----:B-1----:R-:W-:Y:S01]  /*a050*/  FFMA.FTZ R3, R122, c[0x0][0x23c], -R2 ;  /* 0x00008f007a037a23 */ /* 0x002fe20000010802 */
[----:B------:R-:W-:-:S02]  /*a060*/  MOV R122, R199 ;  /* 0x000000c7007a7202 */ /* 0x000fc40000000f00 */
[----:B------:R-:W-:Y:S01]  /*a070*/  MOV R199, R82 ;  /* 0x0000005200c77202 */ /* 0x000fe20000000f00 */
[----:B------:R1:W-:Y:S02]  /*a080*/  MUFU.EX2 R88, R3 ;  /* 0x0000000300587308 */ /* 0x0003e40000000800 */
[----:B-1----:R-:W-:Y:S01]  /*a090*/  FFMA.FTZ R3, R120, c[0x0][0x23c], -R2 ;  /* 0x00008f0078037a23 */ /* 0x002fe20000010802 */
[----:B------:R-:W-:Y:S02]  /*a0a0*/  MOV R120, R198 ;  /* 0x000000c600787202 */ /* 0x000fe40000000f00 */
[----:B------:R-:W-:-:S03]  /*a0b0*/  MOV R198, R78 ;  /* 0x0000004e00c67202 */ /* 0x000fc60000000f00 */
[----:B------:R1:W-:Y:S02]  /*a0c0*/  MUFU.EX2 R87, R3 ;  /* 0x0000000300577308 */ /* 0x0003e40000000800 */
[----:B-1----:R-:W-:Y:S02]  /*a0d0*/  FFMA.FTZ R3, R133, c[0x0][0x23c], -R0 ;  /* 0x00008f0085037a23 */ /* 0x002fe40000010800 */
[----:B------:R-:W-:-:S04]  /*a0e0*/  IMAD.MOV.U32 R133, RZ, RZ, R85 ;  /* 0x000000ffff857224 */ /* 0x000fc800078e0055 */
[----:B------:R1:W-:Y:S01]  /*a0f0*/  MUFU.EX2 R85, R3 ;  /* 0x0000000300557308 */ /* 0x0003e20000000800 */
[----:B------:R-:W-:-:S07]  /*a100*/  F2FP.PACK_AB R10, R120, R133 ;  /* 0x00000085780a723e */ /* 0x000fce00000000ff */
[----:B------:R-:W-:Y:S01]  /*a110*/  HMMA.16816.F32 R144, R8, R12, R40 ;  /* 0x0000000c0890723c */ /* 0x000fe20000001828 */
[----:B-1----:R-:W-:Y:S01]  /*a120*/  FFMA.FTZ R3, R172, c[0x0][0x23c], -R0 ;  /* 0x00008f00ac037a23 */ /* 0x002fe20000010800 */
[----:B------:R-:W-:-:S06]  /*a130*/  MOV R172, R201 ;  /* 0x000000c900ac7202 */ /* 0x000fcc0000000f00 */
[----:B------:R-:W-:Y:S01]  /*a140*/  HMMA.16816.F32 R40, R8, R20, R16 ;  /* 0x000000140828723c */ /* 0x000fe20000001810 */
[----:B------:R-:W1:Y:S01]  /*a150*/  LDSM.16.MT88.4 R16, [R206+0x5000] ;  /* 0x00500000ce10783b */ /* 0x000e620000004200 */
[----:B------:R4:W5:Y:S01]  /*a160*/  MUFU.EX2 R86, R3 ;  /* 0x0000000300567308 */ /* 0x0009620000000800 */
[----:B------:R-:W-:-:S05]  /*a170*/  MOV R201, R80 ;  /* 0x0000005000c97202 */ /* 0x000fca0000000f00 */
[C---:B------:R-:W-:Y:S01]  /*a180*/  HMMA.16816.F32 R44, R8.reuse, R14, R36 ;  /* 0x0000000e082c723c */ /* 0x040fe20000001824 */
[----:B------:R-:W1:Y:S06]  /*a190*/  LDSM.16.MT88.4 R12, [R206+0x5400] ;  /* 0x00540000ce0c783b */ /* 0x000e6c0000004200 */
[--C-:B------:R-:W-:Y:S01]  /*a1a0*/  FFMA.FTZ R36, R97, c[0x0][0x23c], -R2.reuse ;  /* 0x00008f0061247a23 */ /* 0x100fe20000010802 */
[----:B------:R-:W-:Y:S01]  /*a1b0*/  HMMA.16816.F32 R32, R8, R22, R32 ;  /* 0x000000160820723c */ /* 0x000fe20000001820 */
[----:B------:R-:W-:Y:S01]  /*a1c0*/  FFMA.FTZ R37, R94, c[0x0][0x23c], -R2 ;  /* 0x00008f005e257a23 */ /* 0x000fe20000010802 */
[----:B------:R-:W1:Y:S01]  /*a1d0*/  LDSM.16.MT88.4 R20, [R205+0x5400] ;  /* 0x00540000cd14783b */ /* 0x000e620000004200 */
[----:B----4-:R-:W-:Y:S01]  /*a1e0*/  FFMA.FTZ R3, R135, c[0x0][0x23c], -R0 ;  /* 0x00008f0087037a23 */ /* 0x010fe20000010800 */
[----:B------:R-:W-:Y:S01]  /*a1f0*/  MOV R135, R66 ;  /* 0x0000004200877202 */ /* 0x000fe20000000f00 */
[----:B------:R-:W-:Y:S01]  /*a200*/  FFMA.FTZ R66, R99, c[0x0][0x23c], -R4 ;  /* 0x00008f0063427a23 */ /* 0x000fe20000010804 */
[----:B------:R-:W-:Y:S01]  /*a210*/  MOV R99, R155 ;  /* 0x0000009b00637202 */ /* 0x000fe20000000f00 */
[----:B------:R4:W-:Y:S01]  /*a220*/  MUFU.EX2 R84, R3 ;  /* 0x0000000300547308 */ /* 0x0009e20000000800 */
[----:B---3--:R-:W-:Y:S01]  /*a230*/  F2FP.PACK_AB R8, R95, R96 ;  /* 0x000000605f08723e */ /* 0x008fe200000000ff */
[--C-:B------:R-:W-:Y:S01]  /*a240*/  FFMA.FTZ R38, R125, c[0x0][0x23c], -R0.reuse ;  /* 0x00008f007d267a23 */ /* 0x100fe20000010800 */
[----:B-----5:R-:W-:Y:S01]  /*a250*/  F2FP.PACK_AB R9, R86, R85 ;  /* 0x000000555609723e */ /* 0x020fe200000000ff */
[----:B------:R-:W-:Y:S01]  /*a260*/  FFMA.FTZ R39, R123, c[0x0][0x23c], -R0 ;  /* 0x00008f007b277a23 */ /* 0x000fe20000010800 */
[----:B------:R-:W-:-:S03]  /*a270*/  F2FP.PACK_AB R10, R87, R88 ;  /* 0x00000058570a723e */ /* 0x000fc600000000ff */
[----:B------:R-:W-:Y:S01]  /*a280*/  MUFU.EX2 R66, R66 ;  /* 0x0000004200427308 */ /* 0x000fe20000000800 */
[----:B----4-:R-:W-:Y:S01]  /*a290*/  FFMA.FTZ R3, R173, c[0x0][0x23c], -R0 ;  /* 0x00008f00ad037a23 */ /* 0x010fe20000010800 */
[----:B------:R-:W-:Y:S01]  /*a2a0*/  MOV R173, R69 ;  /* 0x0000004500ad7202 */ /* 0x000fe20000000f00 */
[----:B------:R-:W-:Y:S01]  /*a2b0*/  FFMA.FTZ R69, R89, c[0x0][0x23c], -R4 ;  /* 0x00008f0059457a23 */ /* 0x000fe20000010804 */
[----:B------:R-:W-:-:S04]  /*a2c0*/  F2FP.PACK_AB R4, R121, R122 ;  /* 0x0000007a7904723e */ /* 0x000fc800000000ff */
[----:B------:R3:W4:Y:S03]  /*a2d0*/  MUFU.EX2 R83, R3 ;  /* 0x0000000300537308 */ /* 0x0007260000000800 */
[C---:B--2---:R-:W-:Y:S05]  /*a2e0*/  HMMA.16816.F32 R144, R4.reuse, R28, R144 ;  /* 0x0000001c0490723c */ /* 0x044fea0000001890 */
[----:B------:R-:W-:Y:S03]  /*a2f0*/  MUFU.EX2 R69, R69 ;  /* 0x0000004500457308 */ /* 0x000fe60000000800 */
[----:B------:R-:W-:Y:S01]  /*a300*/  HMMA.16816.F32 R44, R4, R30, R44 ;  /* 0x0000001e042c723c */ /* 0x000fe2000000182c */
[----:B---3--:R-:W-:Y:S01]  /*a310*/  FFMA.FTZ R3, R132, c[0x0][0x23c], -R2 ;  /* 0x00008f0084037a23 */ /* 0x008fe20000010802 */
[----:B----4-:R-:W-:-:S03]  /*a320*/  F2FP.PACK_AB R11, R83, R84 ;  /* 0x00000054530b723e */ /* 0x010fc600000000ff */
[----:B------:R2:W-:Y:S03]  /*a330*/  MUFU.EX2 R82, R3 ;  /* 0x0000000300527308 */ /* 0x0005e60000000800 */
[----:B-1----:R-:W-:Y:S08]  /*a340*/  HMMA.16816.F32 R40, R4, R16, R40 ;  /* 0x000000100428723c */ /* 0x002ff00000001828 */
[----:B------:R-:W-:Y:S01]  /*a350*/  HMMA.16816.F32 R140, R8, R28, R140 ;  /* 0x0000001c088c723c */ /* 0x000fe2000000188c */
[----:B--2---:R-:W-:-:S07]  /*a360*/  FFMA.FTZ R3, R126, c[0x0][0x23c], -R2 ;  /* 0x00008f007e037a23 */ /* 0x004fce0000010802 */
[----:B------:R-:W-:Y:S01]  /*a370*/  HMMA.16816.F32 R148, R8, R30, R48 ;  /* 0x0000001e0894723c */ /* 0x000fe20000001830 */
[----:B------:R-:W-:Y:S01]  /*a380*/  MUFU.EX2 R31, R38 ;  /* 0x00000026001f7308 */ /* 0x000fe20000000800 */
[----:B------:R-:W-:-:S05]  /*a390*/  FFMA.FTZ R28, R243, R73, R129 ;  /* 0x00000049f31c7223 */ /* 0x000fca0000010081 */
[--C-:B------:R-:W-:Y:S01]  /*a3a0*/  FFMA.FTZ R48, R104, c[0x0][0x23c], -R0.reuse ;  /* 0x00008f0068307a23 */ /* 0x100fe20000010800 */
[C---:B------:R-:W-:Y:S01]  /*a3b0*/  HMMA.16816.F32 R160, R8.reuse, R16, R160 ;  /* 0x0000001008a0723c */ /* 0x040fe200000018a0 */
[----:B------:R1:W2:Y:S01]  /*a3c0*/  MUFU.EX2 R81, R3 ;  /* 0x0000000300517308 */ /* 0x0002a20000000800 */
[--C-:B------:R-:W-:Y:S02]  /*a3d0*/  FFMA.FTZ R49, R103, c[0x0][0x23c], -R0.reuse ;  /* 0x00008f0067317a23 */ /* 0x100fe40000010800 */
[--C-:B------:R-:W-:Y:S02]  /*a3e0*/  FFMA.FTZ R50, R117, c[0x0][0x23c], -R0.reuse ;  /* 0x00008f0075327a23 */ /* 0x100fe40000010800 */
[----:B------:R-:W-:Y:S02]  /*a3f0*/  FFMA.FTZ R51, R116, c[0x0][0x23c], -R0 ;  /* 0x00008f0074337a23 */ /* 0x000fe40000010800 */
[----:B------:R-:W-:Y:S01]  /*a400*/  HMMA.16816.F32 R8, R8, R18, R52 ;  /* 0x000000120808723c */ /* 0x000fe20000001834 */
[----:B------:R-:W-:Y:S01]  /*a410*/  MUFU.EX2 R55, R26 ;  /* 0x0000001a00377308 */ /* 0x000fe20000000800 */
[----:B-1----:R-:W-:-:S07]  /*a420*/  FFMA.FTZ R3, R134, c[0x0][0x23c], -R2 ;  /* 0x00008f0086037a23 */ /* 0x002fce0000010802 */
[----:B------:R1:W-:Y:S08]  /*a430*/  MUFU.EX2 R54, R25 ;  /* 0x0000001900367308 */ /* 0x0003f00000000800 */
[----:B------:R3:W-:Y:S01]  /*a440*/  MUFU.EX2 R80, R3 ;  /* 0x0000000300507308 */ /* 0x0007e20000000800 */
[----:B-1----:R-:W-:Y:S01]  /*a450*/  HMMA.16816.F32 R24, R4, R18, R32 ;  /* 0x000000120418723c */ /* 0x002fe20000001820 */
[----:B------:R-:W1:Y:S06]  /*a460*/  LDSM.16.MT88.4 R16, [R205+0x5800] ;  /* 0x00580000cd10783b */ /* 0x000e6c0000004200 */
[----:B------:R-:W-:Y:S01]  /*a470*/  MUFU.EX2 R53, R36 ;  /* 0x0000002400357308 */ /* 0x000fe20000000800 */
[----:B--2---:R-:W-:Y:S01]  /*a480*/  F2FP.PACK_AB R4, R81, R82 ;  /* 0x000000525104723e */ /* 0x004fe200000000ff */
[----:B---3--:R-:W-:-:S02]  /*a490*/  FFMA.FTZ R3, R127, c[0x0][0x23c], -R2 ;  /* 0x00008f007f037a23 */ /* 0x008fc40000010802 */
[----:B------:R-:W-:-:S04]  /*a4a0*/  FFMA.FTZ R2, R177, c[0x0][0x23c], -R0 ;  /* 0x00008f00b1027a23 */ /* 0x000fc80000010800 */
[----:B------:R-:W-:Y:S08]  /*a4b0*/  MUFU.EX2 R52, R37 ;  /* 0x0000002500347308 */ /* 0x000ff00000000800 */
[----:B------:R2:W3:Y:S08]  /*a4c0*/  MUFU.EX2 R79, R3 ;  /* 0x00000003004f7308 */ /* 0x0004f00000000800 */
[----:B------:R4:W-:Y:S01]  /*a4d0*/  MUFU.EX2 R77, R2 ;  /* 0x00000002004d7308 */ /* 0x0009e20000000800 */
[----:B--2---:R-:W-:Y:S01]  /*a4e0*/  FFMA.FTZ R3, R175, c[0x0][0x23c], -R0 ;  /* 0x00008f00af037a23 */ /* 0x004fe20000010800 */
[----:B---3--:R-:W-:-:S06]  /*a4f0*/  F2FP.PACK_AB R6, R79, R80 ;  /* 0x000000504f06723e */ /* 0x008fcc00000000ff */
[----:B------:R-:W-:Y:S01]  /*a500*/  MUFU.EX2 R30, R39 ;  /* 0x00000027001e7308 */ /* 0x000fe20000000800 */
[----:B----4-:R-:W-:-:S07]  /*a510*/  FFMA.FTZ R2, R241, R71, R220 ;  /* 0x00000047f1027223 */ /* 0x010fce00000100dc */
[----:B------:R2:W3:Y:S08]  /*a520*/  MUFU.EX2 R78, R3 ;  /* 0x00000003004e7308 */ /* 0x0004f00000000800 */
[----:B------:R-:W-:Y:S01]  /*a530*/  MUFU.EX2 R48, R48 ;  /* 0x0000003000307308 */ /* 0x000fe20000000800 */
[----:B--2---:R-:W-:Y:S01]  /*a540*/  FFMA.FTZ R3, R176, c[0x0][0x23c], -R0 ;  /* 0x00008f00b0037a23 */ /* 0x004fe20000010800 */
[----:B---3--:R-:W-:-:S06]  /*a550*/  F2FP.PACK_AB R5, R77, R78 ;  /* 0x0000004e4d05723e */ /* 0x008fcc00000000ff */
[----:B------:R-:W-:Y:S01]  /*a560*/  MUFU.EX2 R49, R49 ;  /* 0x0000003100317308 */ /* 0x000fe20000000800 */
[----:B------:R-:W-:-:S07]  /*a570*/  FFMA.FTZ R0, R242, R74, R130 ;  /* 0x0000004af2007223 */ /* 0x000fce0000010082 */
[----:B------:R-:W2:Y:S08]  /*a580*/  MUFU.EX2 R76, R3 ;  /* 0x00000003004c7308 */ /* 0x000eb00000000800 */
[----:B------:R-:W-:Y:S01]  /*a590*/  MUFU.EX2 R50, R50 ;  /* 0x0000003200327308 */ /* 0x000fe20000000800 */
[----:B--2---:R-:W-:Y:S01]  /*a5a0*/  F2FP.PACK_AB R7, R75, R76 ;  /* 0x0000004c4b07723e */ /* 0x004fe200000000ff */
[----:B------:R-:W-:-:S06]  /*a5b0*/  FFMA.FTZ R3, R240, R72, R173 ;  /* 0x00000048f0037223 */ /* 0x000fcc00000100ad */
[----:B------:R-:W2:Y:S01]  /*a5c0*/  MUFU.EX2 R51, R51 ;  /* 0x0000003300337308 */ /* 0x000ea20000000800 */
[C---:B------:R-:W-:Y:S01]  /*a5d0*/  HMMA.16816.F32 R32, R4.reuse, R14, R8 ;  /* 0x0000000e0420723c */ /* 0x040fe20000001808 */
[----:B------:R-:W3:Y:S07]  /*a5e0*/  LDSM.16.MT88.4 R8, [R206+0x5800] ;  /* 0x00580000ce08783b */ /* 0x000eee0000004200 */
[C---:B------:R-:W-:Y:S08]  /*a5f0*/  HMMA.16816.F32 R140, R4.reuse, R20, R140 ;  /* 0x00000014048c723c */ /* 0x040ff0000000188c */
[C---:B------:R-:W-:Y:S08]  /*a600*/  HMMA.16816.F32 R148, R4.reuse, R22, R148 ;  /* 0x000000160494723c */ /* 0x040ff00000001894 */
[----:B------:R-:W-:Y:S07]  /*a610*/  HMMA.16816.F32 R160, R4, R12, R160 ;  /* 0x0000000c04a0723c */ /* 0x000fee00000018a0 */
[----:B------:R-:W-:-:S02]  /*a620*/  F2FP.PACK_AB R4, R252, R118 ;  /* 0x00000076fc04723e */ /* 0x000fc400000000ff */
[----:B------:R-:W-:Y:S02]  /*a630*/  F2FP.PACK_AB R5, R244, R237 ;  /* 0x000000edf405723e */ /* 0x000fe400000000ff */
[----:B------:R-:W-:Y:S02]  /*a640*/  F2FP.PACK_AB R6, R245, R235 ;  /* 0x000000ebf506723e */ /* 0x000fe400000000ff */
[----:B------:R-:W-:-:S07]  /*a650*/  F2FP.PACK_AB R7, R234, R236 ;  /* 0x000000ecea07723e */ /* 0x000fce00000000ff */
[C---:B------:R-:W-:Y:S07]  /*a660*/  HMMA.16816.F32 R144, R4.reuse, R20, R144 ;  /* 0x000000140490723c */ /* 0x040fee0000001890 */
[----:B------:R-:W-:Y:S01]  /*a670*/  FADD.FTZ R20, R135, R3 ;  /* 0x0000000387147221 */ /* 0x000fe20000010000 */
[C---:B------:R-:W-:Y:S01]  /*a680*/  HMMA.16816.F32 R40, R4.reuse, R12, R40 ;  /* 0x0000000c0428723c */ /* 0x040fe20000001828 */
[----:B------:R-:W-:Y:S01]  /*a690*/  FADD.FTZ R3, R221, R2 ;  /* 0x00000002dd037221 */ /* 0x000fe20000010000 */
[----:B------:R-:W-:Y:S01]  /*a6a0*/  MOV R135, R168 ;  /* 0x000000a800877202 */ /* 0x000fe20000000f00 */
[----:B------:R-:W-:Y:S01]  /*a6b0*/  FADD.FTZ R2, R188, R0 ;  /* 0x00000000bc027221 */ /* 0x000fe20000010000 */
[----:B------:R-:W-:Y:S01]  /*a6c0*/  MOV R168, R156 ;  /* 0x0000009c00a87202 */ /* 0x000fe20000000f00 */
[----:B------:R-:W-:Y:S01]  /*a6d0*/  FADD.FTZ R0, R184, R28 ;  /* 0x0000001cb8007221 */ /* 0x000fe20000010000 */
[----:B------:R-:W-:Y:S01]  /*a6e0*/  MOV R156, R158 ;  /* 0x0000009e009c7202 */ /* 0x000fe20000000f00 */
[----:B------:R-:W-:Y:S01]  /*a6f0*/  FADD.FTZ R29, R172, R20 ;  /* 0x00000014ac1d7221 */ /* 0x000fe20000010000 */
[C---:B------:R-:W-:Y:S01]  /*a700*/  HMMA.16816.F32 R36, R4.reuse, R22, R44 ;  /* 0x000000160424723c */ /* 0x040fe2000000182c */
[----:B------:R-:W-:Y:S01]  /*a710*/  FADD.FTZ R3, R222, R3 ;  /* 0x00000003de037221 */ /* 0x000fe20000010000 */
[----:B------:R-:W-:Y:S01]  /*a720*/  MOV R172, R169 ;  /* 0x000000a900ac7202 */ /* 0x000fe20000000f00 */
[----:B------:R-:W-:Y:S01]  /*a730*/  FADD.FTZ R2, R190, R2 ;  /* 0x00000002be027221 */ /* 0x000fe20000010000 */
[----:B------:R-:W-:Y:S01]  /*a740*/  MOV R132, R168 ;  /* 0x000000a800847202 */ /* 0x000fe20000000f00 */
[----:B------:R-:W-:Y:S01]  /*a750*/  IMAD.MOV.U32 R169, RZ, RZ, R157 ;  /* 0x000000ffffa97224 */ /* 0x000fe200078e009d */
[----:B------:R-:W-:Y:S01]  /*a760*/  MOV R157, R152 ;  /* 0x00000098009d7202 */ /* 0x000fe20000000f00 */
[----:B------:R-:W-:Y:S01]  /*a770*/  FADD.FTZ R28, R185, R0 ;  /* 0x00000000b91c7221 */ /* 0x000fe20000010000 */
[----:B------:R-:W-:Y:S01]  /*a780*/  HMMA.16816.F32 R12, R4, R14, R24 ;  /* 0x0000000e040c723c */ /* 0x000fe20000001818 */
[----:B------:R-:W-:Y:S01]  /*a790*/  FADD.FTZ R0, R135, R29 ;  /* 0x0000001d87007221 */ /* 0x000fe20000010000 */
[----:B------:R-:W-:Y:S01]  /*a7a0*/  MOV R173, R169 ;  /* 0x000000a900ad7202 */ /* 0x000fe20000000f00 */
[----:B------:R-:W-:Y:S01]  /*a7b0*/  FADD.FTZ R3, R238, R3 ;  /* 0x00000003ee037221 */ /* 0x000fe20000010000 */
[----:B------:R-:W-:Y:S01]  /*a7c0*/  MOV R158, R153 ;  /* 0x00000099009e7202 */ /* 0x000fe20000000f00 */
[----:B------:R-:W-:Y:S01]  /*a7d0*/  FADD.FTZ R2, R193, R2 ;  /* 0x00000002c1027221 */ /* 0x000fe20000010000 */
[----:B------:R-:W-:Y:S01]  /*a7e0*/  MOV R168, R156 ;  /* 0x0000009c00a87202 */ /* 0x000fe20000000f00 */
[----:B------:R-:W-:Y:S01]  /*a7f0*/  IMAD.MOV.U32 R126, RZ, RZ, R172 ;  /* 0x000000ffff7e7224 */ /* 0x000fe200078e00ac */
[----:B------:R-:W-:Y:S01]  /*a800*/  F2FP.PACK_AB R4, R54, R55 ;  /* 0x000000373604723e */ /* 0x000fe200000000ff */
[----:B------:R-:W-:Y:S01]  /*a810*/  FADD.FTZ R3, R90, R3 ;  /* 0x000000035a037221 */ /* 0x000fe20000010000 */
[----:B------:R-:W-:Y:S01]  /*a820*/  F2FP.PACK_AB R5, R30, R31 ;  /* 0x0000001f1e05723e */ /* 0x000fe200000000ff */
[----:B------:R-:W-:Y:S01]  /*a830*/  FADD.FTZ R2, R197, R2 ;  /* 0x00000002c5027221 */ /* 0x000fe20000010000 */
[----:B------:R-:W-:Y:S01]  /*a840*/  F2FP.PACK_AB R6, R52, R53 ;  /* 0x000000353406723e */ /* 0x000fe200000000ff */
[----:B------:R-:W-:Y:S01]  /*a850*/  IMAD.MOV.U32 R169, RZ, RZ, R157 ;  /* 0x000000ffffa97224 */ /* 0x000fe200078e009d */
[----:B------:R-:W-:Y:S01]  /*a860*/  F2FP.PACK_AB R7, R49, R48 ;  /* 0x000000303107723e */ /* 0x000fe200000000ff */
[----:B------:R-:W-:Y:S01]  /*a870*/  IMAD.MOV.U32 R91, RZ, RZ, R173 ;  /* 0x000000ffff5b7224 */ /* 0x000fe200078e00ad */
[----:B------:R-:W-:Y:S01]  /*a880*/  MOV R172, R170 ;  /* 0x000000aa00ac7202 */ /* 0x000fe20000000f00 */
[----:B------:R-:W-:Y:S01]  /*a890*/  FADD.FTZ R2, R192, R2 ;  /* 0x00000002c0027221 */ /* 0x000fe20000010000 */
[----:B------:R-:W-:Y:S01]  /*a8a0*/  MOV R170, R158 ;  /* 0x0000009e00aa7202 */ /* 0x000fe20000000f00 */
[----:B------:R-:W4:Y:S01]  /*a8b0*/  LDSM.16.MT88.4 R152, [R205+0x5c00] ;  /* 0x005c0000cd98783b */ /* 0x000f220000004200 */
[----:B------:R-:W-:Y:S01]  /*a8c0*/  MOV R157, R166 ;  /* 0x000000a6009d7202 */ /* 0x000fe20000000f00 */
[C---:B-1----:R-:W-:Y:S01]  /*a8d0*/  HMMA.16816.F32 R140, R4.reuse, R16, R140 ;  /* 0x00000010048c723c */ /* 0x042fe2000000188c */
[----:B------:R-:W-:Y:S01]  /*a8e0*/  MOV R134, R168 ;  /* 0x000000a800867202 */ /* 0x000fe20000000f00 */
[----:B------:R-:W-:Y:S01]  /*a8f0*/  FADD.FTZ R2, R194, R2 ;  /* 0x00000002c2027221 */ /* 0x000fe20000010000 */
[----:B------:R-:W-:Y:S01]  /*a900*/  MOV R158, R167 ;  /* 0x000000a7009e7202 */ /* 0x000fe20000000f00 */
[----:B------:R-:W-:Y:S01]  /*a910*/  IMAD.MOV.U32 R98, RZ, RZ, R157 ;  /* 0x000000ffff627224 */ /* 0x000fe200078e009d */
[----:B------:R-:W-:Y:S01]  /*a920*/  MOV R89, R169 ;  /* 0x000000a900597202 */ /* 0x000fe20000000f00 */
[----:B------:R-:W1:Y:S01]  /*a930*/  LDSM.16.MT88.4 R20, [R206+0x5c00] ;  /* 0x005c0000ce14783b */ /* 0x000e620000004200 */
[----:B------:R-:W-:Y:S01]  /*a940*/  MOV R156, R165 ;  /* 0x000000a5009c7202 */ /* 0x000fe20000000f00 */
[----:B------:R-:W-:Y:S01]  /*a950*/  HMMA.16816.F32 R148, R4, R18, R148 ;  /* 0x000000120494723c */ /* 0x000fe20000001894 */
[----:B------:R-:W-:-:S02]  /*a960*/  MOV R135, R171 ;  /* 0x000000ab00877202 */ /* 0x000fc40000000f00 */
[----:B------:R-:W-:Y:S02]  /*a970*/  MOV R171, R164 ;  /* 0x000000a400ab7202 */ /* 0x000fe40000000f00 */
[----:B------:R-:W-:Y:S02]  /*a980*/  MOV R90, R138 ;  /* 0x0000008a005a7202 */ /* 0x000fe40000000f00 */
[----:B------:R-:W-:Y:S01]  /*a990*/  MOV R173, R170 ;  /* 0x000000aa00ad7202 */ /* 0x000fe20000000f00 */
[----:B---3--:R-:W-:Y:S01]  /*a9a0*/  HMMA.16816.F32 R160, R4, R8, R160 ;  /* 0x0000000804a0723c */ /* 0x008fe200000018a0 */
[----:B------:R-:W-:Y:S02]  /*a9b0*/  F2FP.PACK_AB R164, R57, R56 ;  /* 0x0000003839a4723e */ /* 0x000fe400000000ff */
[----:B--2---:R-:W-:Y:S02]  /*a9c0*/  F2FP.PACK_AB R165, R51, R50 ;  /* 0x0000003233a5723e */ /* 0x004fe400000000ff */
[----:B------:R-:W-:-:S02]  /*a9d0*/  F2FP.PACK_AB R166, R62, R61 ;  /* 0x0000003d3ea6723e */ /* 0x000fc400000000ff */
[----:B------:R-:W-:Y:S01]  /*a9e0*/  F2FP.PACK_AB R167, R65, R64 ;  /* 0x0000004041a7723e */ /* 0x000fe200000000ff */
[----:B------:R-:W-:Y:S01]  /*a9f0*/  HMMA.16816.F32 R24, R4, R10, R32 ;  /* 0x0000000a0418723c */ /* 0x000fe20000001820 */
[----:B------:R-:W-:Y:S02]  /*aa00*/  F2FP.PACK_AB R168, R199, R219 ;  /* 0x000000dbc7a8723e */ /* 0x000fe400000000ff */
[----:B------:R-:W-:Y:S02]  /*aa10*/  F2FP.PACK_AB R169, R68, R66 ;  /* 0x0000004244a9723e */ /* 0x000fe400000000ff */
[----:B------:R-:W-:Y:S02]  /*aa20*/  F2FP.PACK_AB R170, R201, R198 ;  /* 0x000000c6c9aa723e */ /* 0x000fe400000000ff */
[----:B------:R-:W-:Y:S02]  /*aa30*/  F2FP.PACK_AB R4, R196, R233 ;  /* 0x000000e9c404723e */ /* 0x000fe400000000ff */
[----:B------:R-:W-:-:S02]  /*aa40*/  F2FP.PACK_AB R5, R189, R232 ;  /* 0x000000e8bd05723e */ /* 0x000fc400000000ff */
[----:B------:R-:W-:Y:S02]  /*aa50*/  F2FP.PACK_AB R6, R200, R218 ;  /* 0x000000dac806723e */ /* 0x000fe400000000ff */
[----:B------:R-:W-:Y:S01]  /*aa60*/  F2FP.PACK_AB R7, R58, R114 ;  /* 0x000000723a07723e */ /* 0x000fe200000000ff */
[----:B----4-:R-:W-:Y:S01]  /*aa70*/  HMMA.16816.F32 R140, R164, R152, R140 ;  /* 0x00000098a48c723c */ /* 0x010fe2000000188c */
[-C--:B------:R-:W-:Y:S02]  /*aa80*/  MOV R138, R67.reuse ;  /* 0x00000043008a7202 */ /* 0x080fe40000000f00 */
[----:B------:R-:W-:-:S05]  /*aa90*/  @P0 MOV R138, R67 ;  /* 0x00000043008a0202 */ /* 0x000fca0000000f00 */
[C---:B------:R-:W-:Y:S08]  /*aaa0*/  HMMA.16816.F32 R144, R4.reuse, R16, R144 ;  /* 0x000000100490723c */ /* 0x040ff00000001890 */
[C---:B------:R-:W-:Y:S07]  /*aab0*/  HMMA.16816.F32 R40, R4.reuse, R8, R40 ;  /* 0x000000080428723c */ /* 0x040fee0000001828 */
[----:B------:R-:W-:Y:S01]  /*aac0*/  FADD.FTZ R8, R191, R28 ;  /* 0x0000001cbf087221 */ /* 0x000fe20000010000 */
[C---:B------:R-:W-:Y:S08]  /*aad0*/  HMMA.16816.F32 R16, R4.reuse, R18, R36 ;  /* 0x000000120410723c */ /* 0x040ff00000001824 */
[----:B------:R-:W-:Y:S07]  /*aae0*/  HMMA.16816.F32 R12, R4, R10, R12 ;  /* 0x0000000a040c723c */ /* 0x000fee000000180c */
        /* <DEDUP_REMOVED lines=8> */
[----:B------:R-:W-:Y:S01]  /*ab70*/  FADD.FTZ R0, R136, R0 ;  /* 0x0000000088007221 */ /* 0x000fe20000010000 */
[----:B------:R-:W-:Y:S01]  /*ab80*/  F2FP.PACK_AB R171, R70, R69 ;  /* 0x0000004546ab723e */ /* 0x000fe200000000ff */
[----:B------:R-:W-:Y:S01]  /*ab90*/  FADD.FTZ R5, R159, R4 ;  /* 0x000000049f057221 */ /* 0x000fe20000010000 */
[----:B-1----:R-:W-:Y:S01]  /*aba0*/  HMMA.16816.F32 R160, R164, R20, R160 ;  /* 0x00000014a4a0723c */ /* 0x002fe200000018a0 */
[----:B------:R-:W-:Y:S01]  /*abb0*/  FADD.FTZ R4, R91, R6 ;  /* 0x000000065b047221 */ /* 0x000fe20000010000 */
[----:B------:R-:W-:Y:S01]  /*abc0*/  MOV R137, R63 ;  /* 0x0000003f00897202 */ /* 0x000fe20000000f00 */
[----:B------:R-:W-:Y:S01]  /*abd0*/  FADD.FTZ R0, R187, R0 ;  /* 0x00000000bb007221 */ /* 0x000fe20000010000 */
[----:B------:R-:W-:Y:S01]  /*abe0*/  MOV R3, R59 ;  /* 0x0000003b00037202 */ /* 0x000fe20000000f00 */
[----:B------:R-:W-:Y:S01]  /*abf0*/  FADD.FTZ R8, R134, R5 ;  /* 0x0000000586087221 */ /* 0x000fe20000010000 */
[----:B------:R-:W-:Y:S01]  /*ac00*/  @P0 MOV R137, R63 ;  /* 0x0000003f00890202 */ /* 0x000fe20000000f00 */
[----:B------:R-:W-:Y:S01]  /*ac10*/  FADD.FTZ R7, R89, R4 ;  /* 0x0000000459077221 */ /* 0x000fe20000010000 */
[----:B------:R-:W-:Y:S01]  /*ac20*/  HMMA.16816.F32 R144, R168, R152, R144 ;  /* 0x00000098a890723c */ /* 0x000fe20000001890 */
[----:B------:R-:W-:Y:S01]  /*ac30*/  FADD.FTZ R6, R195, R2 ;  /* 0x00000002c3067221 */ /* 0x000fe20000010000 */
[----:B------:R-:W-:Y:S01]  /*ac40*/  @P0 MOV R3, R59 ;  /* 0x0000003b00030202 */ /* 0x000fe20000000f00 */
[----:B------:R-:W-:-:S02]  /*ac50*/  FADD.FTZ R5, R186, R0 ;  /* 0x00000000ba057221 */ /* 0x000fc40000010000 */
[----:B------:R-:W-:Y:S02]  /*ac60*/  FADD.FTZ R4, R98, R8 ;  /* 0x0000000862047221 */ /* 0x000fe40000010000 */
        /* <DEDUP_REMOVED lines=77> */
[----:B------:R-:W-:Y:S01]  /*b140*/  @P0 IADD3 R218, R202, -0x3, RZ ;  /* 0xfffffffdcada0810 */ /* 0x000fe20007ffe0ff */
        /* <DEDUP_REMOVED lines=18> */
[----:B------:R-:W-:Y:S01]  /*b270*/  IMAD.MOV.U32 R136, RZ, RZ, R60 ;  /* 0x000000ffff887224 */ /* 0x000fe200078e003c */
[----:B------:R-:W-:Y:S01]  /*b280*/  @P0 MOV R136, R60 ;  /* 0x0000003c00880202 */ /* 0x000fe20000000f00 */
[----:B------:R-:W-:Y:S01]  /*b290*/  FADD.FTZ R243, R65, R0 ;  /* 0x0000000041f37221 */ /* 0x000fe20000010000 */
[----:B------:R-:W-:Y:S01]  /*b2a0*/  MOV R0, R203 ;  /* 0x000000cb00007202 */ /* 0x000fe20000000f00 */
[----:B------:R-:W-:Y:S02]  /*b2b0*/  FADD.FTZ R240, R201, R5 ;  /* 0x00000005c9f07221 */ /* 0x000fe40000010000 */
[----:B------:R-:W-:Y:S02]  /*b2c0*/  FADD.FTZ R241, R70, R4 ;  /* 0x0000000446f17221 */ /* 0x000fe40000010000 */
[----:B------:R-:W-:Y:S01]  /*b2d0*/  FADD.FTZ R242, R62, R2 ;  /* 0x000000023ef27221 */ /* 0x000fe20000010000 */
[----:B------:R-:W-:Y:S05]  /*b2e0*/  @P0 BRA `(.L_x_17) ;  /* 0x0000001000000947 */ /* 0x000fea0003800000 */
.L_x_15:
[----:B------:R-:W-:-:S04]  /*b2f0*/  IADD3 R218, R0, -0x1, RZ ;  /* 0xffffffff00da7810 */ /* 0x000fc80007ffe0ff */
.L_x_17:
[----:B------:R-:W-:-:S13]  /*b300*/  ISETP.GE.AND P0, PT, R218, RZ, PT ;  /* 0x000000ffda00720c */ /* 0x000fda0003f06270 */
[----:B------:R-:W-:Y:S05]  /*b310*/  @!P0 BRA `(.L_x_18) ;  /* 0x000037b000008947 */ /* 0x000fea0003800000 */
[----:B------:R-:W2:Y:S01]  /*b320*/  LDL.LU.64 R6, [R1+0x30] ;  /* 0x0000300001067983 */ /* 0x000ea20000300a00 */
[----:B------:R-:W-:Y:S01]  /*b330*/  IMAD.MOV.U32 R2, RZ, RZ, c[0x0][0x19c] ;  /* 0x00006700ff027624 */ /* 0x000fe200078e00ff */
[----:B------:R-:W-:Y:S01]  /*b340*/  ULDC.64 UR4, c[0x0][0x1a0] ;  /* 0x0000680000047ab9 */ /* 0x000fe20000000a00 */
[----:B------:R-:W-:Y:S01]  /*b350*/  IMAD.MOV.U32 R0, RZ, RZ, c[0x0][0x198] ;  /* 0x00006600ff007624 */ /* 0x000fe200078e00ff */
[----:B------:R-:W3:Y:S01]  /*b360*/  LDL.LU.64 R4, [R1+0x38] ;  /* 0x0000380001047983 */ /* 0x000ee20000300a00 */
[----:B------:R-:W-:Y:S01]  /*b370*/  MOV R133, R137 ;  /* 0x0000008900857202 */ /* 0x000fe20000000f00 */
[----:B------:R-:W-:Y:S01]  /*b380*/  IMAD.MOV.U32 R132, RZ, RZ, R138 ;  /* 0x000000ffff847224 */ /* 0x000fe200078e008a */
[----:B------:R-:W-:Y:S01]  /*b390*/  MOV R135, R3 ;  /* 0x0000000300877202 */ /* 0x000fe20000000f00 */
[----:B------:R-:W-:Y:S01]  /*b3a0*/  IMAD.MOV.U32 R134, RZ, RZ, R136 ;  /* 0x000000ffff867224 */ /* 0x000fe200078e0088 */
[----:B------:R-:W-:Y:S01]  /*b3b0*/  SHF.L.U64.HI R252, R0, 0x6, R2 ;  /* 0x0000000600fc7819 */ /* 0x000fe20000010202 */
[----:B------:R-:W-:-:S02]  /*b3c0*/  USHF.L.U64.HI UR5, UR4, 0x6, UR5 ;  /* 0x0000000604057899 */ /* 0x000fc40008010205 */
[----:B------:R-:W-:Y:S01]  /*b3d0*/  USHF.L.U32 UR4, UR4, 0x6, URZ ;  /* 0x0000000604047899 */ /* 0x000fe2000800063f */
[----:B--2---:R-:W-:Y:S02]  /*b3e0*/  MOV R245, R7 ;  /* 0x0000000700f57202 */ /* 0x004fe40000000f00 */
[----:B---3--:R-:W-:Y:S01]  /*b3f0*/  MOV R244, R4 ;  /* 0x0000000400f47202 */ /* 0x008fe20000000f00 */
[----:B------:R-:W-:Y:S05]  /*b400*/  BRA `(.L_x_19) ;  /* 0x000001b000007947 */ /* 0x000fea0003800000 */
.L_x_21:
[----:B------:R-:W-:Y:S01]  /*b410*/  IADD3 R0, R218, -0x1, RZ ;  /* 0xffffffffda007810 */ /* 0x000fe20007ffe0ff */
[----:B------:R-:W-:Y:S03]  /*b420*/  IMAD.MOV.U32 R219, RZ, RZ, c[0x0][0x198] ;  /* 0x00006600ffdb7624 */ /* 0x000fe600078e00ff */
[----:B------:R-:W-:Y:S01]  /*b430*/  SHF.R.S32.HI R136, RZ, 0x1f, R0 ;  /* 0x0000001fff887819 */ /* 0x000fe20000011400 */
[----:B------:R-:W-:Y:S04]  /*b440*/  IMAD.WIDE.U32 R2, R0, c[0x0][0x198], RZ ;  /* 0x0000660000027a25 */ /* 0x000fe800078e00ff */
[----:B------:R-:W-:Y:S02]  /*b450*/  IMAD R136, R136, c[0x0][0x198], RZ ;  /* 0x0000660088887a24 */ /* 0x000fe400078e02ff */
[----:B------:R-:W-:Y:S02]  /*b460*/  IMAD.SHL.U32 R219, R219, 0x40, RZ ;  /* 0x00000040dbdb7824 */ /* 0x000fe400078e00ff */
[----:B------:R-:W-:Y:S01]  /*b470*/  IMAD R136, R0, c[0x0][0x19c], R136 ;  /* 0x0000670000887a24 */ /* 0x000fe200078e0288 */
[----:B------:R-:W-:Y:S03]  /*b480*/  LEA R0, P1, R2, R248, 0x7 ;  /* 0x000000f802007211 */ /* 0x000fe600078238ff */
[----:B------:R-:W-:Y:S01]  /*b490*/  IMAD.IADD R136, R3, 0x1, R136 ;  /* 0x0000000103887824 */ /* 0x000fe200078e0288 */
[----:B------:R-:W-:Y:S04]  /*b4a0*/  LEA R138, P2, R0, c[0x0][0x168], 0x1 ;  /* 0x00005a00008a7a11 */ /* 0x000fe800078408ff */
[----:B------:R-:W-:Y:S02]  /*b4b0*/  LEA.HI.X R2, R2, R247, R136, 0x7, P1 ;  /* 0x000000f702027211 */ /* 0x000fe400008f3c88 */
[-C--:B------:R-:W-:Y:S02]  /*b4c0*/  IADD3 R136, P1, R138, R219.reuse, RZ ;  /* 0x000000db8a887210 */ /* 0x080fe40007f3e0ff */
[----:B------:R-:W-:Y:S02]  /*b4d0*/  LEA.HI.X R139, R0, c[0x0][0x16c], R2, 0x1, P2 ;  /* 0x00005b00008b7a11 */ /* 0x000fe400010f0c02 */
[-C--:B------:R-:W-:Y:S03]  /*b4e0*/  IADD3 R2, P2, R136, R219.reuse, RZ ;  /* 0x000000db88027210 */ /* 0x080fe60007f5e0ff */
[----:B------:R-:W-:Y:S01]  /*b4f0*/  @!PT LDS RZ, [RZ] ;  /* 0x00000000fffff984 */ /* 0x000fe20000000800 */
[----:B------:R-:W-:Y:S01]  /*b500*/  @!PT LDS RZ, [RZ] ;  /* 0x00000000fffff984 */ /* 0x000fe20000000800 */
[----:B------:R-:W-:Y:S01]  /*b510*/  @!PT LDS RZ, [RZ] ;  /* 0x00000000fffff984 */ /* 0x000fe20000000800 */
[----:B------:R1:W-:Y:S01]  /*b520*/  LDGSTS.E.BYPASS.LTC128B.128 [R217+0x2000], [R138.64] ;  /* 0x020000008ad97fae */ /* 0x0003e2000b901d46 */
[--C-:B------:R-:W-:Y:S01]  /*b530*/  IMAD.X R137, R139, 0x1, R252.reuse, P1 ;  /* 0x000000018b897824 */ /* 0x100fe200008e06fc */
[----:B------:R-:W-:Y:S03]  /*b540*/  IADD3 R172, P1, R2, R219, RZ ;  /* 0x000000db02ac7210 */ /* 0x000fe60007f3e0ff */
[--C-:B------:R-:W-:Y:S01]  /*b550*/  IMAD.X R3, R137, 0x1, R252.reuse, P2 ;  /* 0x0000000189037824 */ /* 0x100fe200010e06fc */
[----:B------:R1:W-:Y:S03]  /*b560*/  LDGSTS.E.BYPASS.LTC128B.128 [R217+0x2800], [R136.64] ;  /* 0x0280000088d97fae */ /* 0x0003e6000b901d46 */
[----:B------:R-:W-:Y:S01]  /*b570*/  IMAD.X R173, R3, 0x1, R252, P1 ;  /* 0x0000000103ad7824 */ /* 0x000fe200008e06fc */
[----:B------:R1:W-:Y:S04]  /*b580*/  LDGSTS.E.BYPASS.LTC128B.128 [R217+0x3000], [R2.64] ;  /* 0x0300000002d97fae */ /* 0x0003e8000b901d46 */
[----:B------:R1:W-:Y:S04]  /*b590*/  LDGSTS.E.BYPASS.LTC128B.128 [R217+0x3800], [R172.64] ;  /* 0x03800000acd97fae */ /* 0x0003e8000b901d46 */
[----:B------:R-:W0:Y:S01]  /*b5a0*/  LDGDEPBAR ;  /* 0x00000000000079af */ /* 0x000e220000000000 */
[----:B------:R-:W-:-:S05]  /*b5b0*/  BRA `(.L_x_20) ;  /* 0x0000073000007947 */ /* 0x000fca0003800000 */
.L_x_19:
[----:B------:R-:W-:Y:S01]  /*b5c0*/  IMAD.MOV.U32 R2, RZ, RZ, c[0x0][0x1a0] ;  /* 0x00006800ff027624 */ /* 0x000fe200078e00ff */
[----:B------:R-:W-:Y:S04]  /*b5d0*/  DEPBAR.LE SB0, 0x0 ;  /* 0x000080000000791a */ /* 0x000fe80000000000 */
[----:B------:R-:W-:Y:S01]  /*b5e0*/  IMAD.MOV.U32 R0, RZ, RZ, 0x7 ;  /* 0x00000007ff007424 */ /* 0x000fe200078e00ff */
[----:B------:R-:W-:Y:S01]  /*b5f0*/  BAR.SYNC.DEFER_BLOCKING 0x0 ;  /* 0x0000000000007b1d */ /* 0x000fe20000010000 */
[----:B------:R-:W-:Y:S01]  /*b600*/  SHF.R.S32.HI R4, RZ, 0x1f, R218 ;  /* 0x0000001fff047819 */ /* 0x000fe200000114da */
[C---:B------:R-:W-:Y:S02]  /*b610*/  IMAD.SHL.U32 R6, R2.reuse, 0x80, RZ ;  /* 0x0000008002067824 */ /* 0x040fe400078e00ff */
[----:B------:R-:W-:Y:S02]  /*b620*/  SHF.L.U64.HI R0, R2, R0, c[0x0][0x1a4] ;  /* 0x0000690002007619 */ /* 0x000fe40000010200 */
[----:B------:R-:W-:Y:S04]  /*b630*/  IMAD.WIDE.U32 R2, R218, R6, R244 ;  /* 0x00000006da027225 */ /* 0x000fe800078e00f4 */
[----:B------:R-:W-:Y:S04]  /*b640*/  IMAD R0, R0, R218, RZ ;  /* 0x000000da00007224 */ /* 0x000fe800078e02ff */
[----:B------:R-:W-:Y:S01]  /*b650*/  IMAD R0, R4, R6, R0 ;  /* 0x0000000604007224 */ /* 0x000fe200078e0200 */
[----:B------:R-:W-:Y:S03]  /*b660*/  LEA R6, P1, R2, c[0x0][0x170], 0x1 ;  /* 0x00005c0002067a11 */ /* 0x000fe600078208ff */
[----:B------:R-:W-:Y:S01]  /*b670*/  IMAD.IADD R0, R3, 0x1, R0 ;  /* 0x0000000103007824 */ /* 0x000fe200078e0200 */
[----:B------:R-:W-:Y:S04]  /*b680*/  IADD3 R4, P0, R6, UR4, RZ ;  /* 0x0000000406047c10 */ /* 0x000fe8000ff1e0ff */
        /* <DEDUP_REMOVED lines=15> */
[----:B------:R-:W1:Y:S08]  /*b780*/  LDSM.16.M88.4 R16, [R204+0x2000] ;  /* 0x00200000cc10783b */ /* 0x000e700000000200 */
        /* <DEDUP_REMOVED lines=86> */
.L_x_20:
        /* <DEDUP_REMOVED lines=131> */
[----:B------:R-:W-:Y:S08]  /*c520*/  SHFL.BFLY PT, R172, R138, 0x2, 0x1f ;  /* 0x0c401f008aac7f89 */ /* 0x000ff000000e0000 */
        /* <DEDUP_REMOVED lines=10> */
[----:B--2---:R-:W-:Y:S04]  /*c5d0*/  FMNMX.FTZ R138, R138, R172, !PT ;  /* 0x000000ac8a8a7209 */ /* 0x004fe80007810000 */
[C---:B------:R-:W-:Y:S01]  /*c5e0*/  FSETP.NEU.FTZ.AND P1, PT, R138.reuse, -INF , PT ;  /* 0xff8000008a00780b */ /* 0x040fe20003f3d000 */
[----:B------:R-:W-:Y:S01]  /*c5f0*/  FADD.FTZ R0, -R138, R132 ;  /* 0x000000848a007221 */ /* 0x000fe20000010100 */
[----:B---3--:R-:W-:Y:S03]  /*c600*/  FMNMX.FTZ R136, R136, R139, !PT ;  /* 0x0000008b88887209 */ /* 0x008fe60007810000 */
[----:B------:R-:W-:Y:S04]  /*c610*/  FMUL.FTZ R0, R0, c[0x0][0x23c] ;  /* 0x00008f0000007a20 */ /* 0x000fe80000410000 */
[----:B------:R2:W3:Y:S01]  /*c620*/  MUFU.EX2 R132, R0 ;  /* 0x0000000000847308 */ /* 0x0004e20000000800 */
[----:B------:R-:W-:Y:S01]  /*c630*/  FMUL.FTZ R172, R136, c[0x0][0x23c] ;  /* 0x00008f0088ac7a20 */ /* 0x000fe20000410000 */
[----:B-1----:R-:W-:Y:S05]  /*c640*/  FMNMX.FTZ R3, R2, R3, !PT ;  /* 0x0000000302037209 */ /* 0x002fea0007810000 */
[----:B------:R-:W-:Y:S02]  /*c650*/  FMUL.FTZ R139, R3, c[0x0][0x23c] ;  /* 0x00008f00038b7a20 */ /* 0x000fe40000410000 */
[C---:B--2---:R-:W-:Y:S04]  /*c660*/  FADD.FTZ R0, -R137.reuse, R133 ;  /* 0x0000008589007221 */ /* 0x044fe80000010100 */
[----:B------:R-:W-:Y:S04]  /*c670*/  FMUL.FTZ R0, R0, c[0x0][0x23c] ;  /* 0x00008f0000007a20 */ /* 0x000fe80000410000 */
[----:B------:R1:W2:Y:S02]  /*c680*/  MUFU.EX2 R133, R0 ;  /* 0x0000000000857308 */ /* 0x0002a40000000800 */
[----:B-1----:R-:W-:Y:S02]  /*c690*/  FADD.FTZ R0, -R136, R134 ;  /* 0x0000008688007221 */ /* 0x002fe40000010100 */
[----:B------:R-:W-:Y:S02]  /*c6a0*/  FMUL.FTZ R134, R138, c[0x0][0x23c] ;  /* 0x00008f008a867a20 */ /* 0x000fe40000410000 */
[----:B------:R-:W-:Y:S03]  /*c6b0*/  FMUL.FTZ R0, R0, c[0x0][0x23c] ;  /* 0x00008f0000007a20 */ /* 0x000fe60000410000 */
[----:B------:R-:W-:Y:S01]  /*c6c0*/  FSEL R134, R134, RZ, P1 ;  /* 0x000000ff86867208 */ /* 0x000fe20000800000 */
[----:B------:R1:W-:Y:S01]  /*c6d0*/  MUFU.EX2 R2, R0 ;  /* 0x0000000000027308 */ /* 0x0003e20000000800 */
        /* <DEDUP_REMOVED lines=23> */
[----:B------:R-:W-:Y:S01]  /*c850*/  FFMA.FTZ R37, R37, c[0x0][0x23c], -R134 ;  /* 0x00008f0025257a23 */ /* 0x000fe20000010886 */
[----:B------:R1:W-:Y:S01]  /*c860*/  MUFU.EX2 R174, R4 ;  /* 0x0000000400ae7308 */ /* 0x0003e20000000800 */
[--C-:B------:R-:W-:Y:S01]  /*c870*/  FFMA.FTZ R22, R22, c[0x0][0x23c], -R135.reuse ;  /* 0x00008f0016167a23 */ /* 0x100fe20000010887 */
[----:B------:R-:W-:Y:S01]  /*c880*/  FSEL R172, R172, RZ, P1 ;  /* 0x000000ffacac7208 */ /* 0x000fe20000800000 */
[--C-:B------:R-:W-:Y:S01]  /*c890*/  FFMA.FTZ R23, R23, c[0x0][0x23c], -R135.reuse ;  /* 0x00008f0017177a23 */ /* 0x100fe20000010887 */
[----:B------:R-:W-:Y:S01]  /*c8a0*/  FSETP.NEU.FTZ.AND P1, PT, R3, -INF , PT ;  /* 0xff8000000300780b */ /* 0x000fe20003f3d000 */
[----:B------:R-:W-:Y:S02]  /*c8b0*/  FFMA.FTZ R50, R50, c[0x0][0x23c], -R135 ;  /* 0x00008f0032327a23 */ /* 0x000fe40000010887 */
[--C-:B------:R-:W-:Y:S01]  /*c8c0*/  FFMA.FTZ R40, R40, c[0x0][0x23c], -R172.reuse ;  /* 0x00008f0028287a23 */ /* 0x100fe200000108ac */
[----:B------:R-:W-:Y:S01]  /*c8d0*/  FSEL R139, R139, RZ, P1 ;  /* 0x000000ff8b8b7208 */ /* 0x000fe20000800000 */
[--C-:B------:R-:W-:Y:S01]  /*c8e0*/  FFMA.FTZ R41, R41, c[0x0][0x23c], -R172.reuse ;  /* 0x00008f0029297a23 */ /* 0x100fe200000108ac */
[----:B------:R-:W-:Y:S01]  /*c8f0*/  MUFU.EX2 R185, R22 ;  /* 0x0000001600b97308 */ /* 0x000fe20000000800 */
[--C-:B------:R-:W-:Y:S02]  /*c900*/  FFMA.FTZ R44, R44, c[0x0][0x23c], -R172.reuse ;  /* 0x00008f002c2c7a23 */ /* 0x100fe400000108ac */
[--C-:B------:R-:W-:Y:S02]  /*c910*/  FFMA.FTZ R42, R42, c[0x0][0x23c], -R139.reuse ;  /* 0x00008f002a2a7a23 */ /* 0x100fe4000001088b */
[--C-:B------:R-:W-:Y:S02]  /*c920*/  FFMA.FTZ R43, R43, c[0x0][0x23c], -R139.reuse ;  /* 0x00008f002b2b7a23 */ /* 0x100fe4000001088b */
[--C-:B------:R-:W-:Y:S02]  /*c930*/  FFMA.FTZ R45, R45, c[0x0][0x23c], -R172.reuse ;  /* 0x00008f002d2d7a23 */ /* 0x100fe400000108ac */
[--C-:B------:R-:W-:Y:S01]  /*c940*/  FFMA.FTZ R46, R46, c[0x0][0x23c], -R139.reuse ;  /* 0x00008f002e2e7a23 */ /* 0x100fe2000001088b */
[----:B------:R4:W-:Y:S01]  /*c950*/  MUFU.EX2 R189, R23 ;  /* 0x0000001700bd7308 */ /* 0x0009e20000000800 */
[----:B------:R-:W-:Y:S02]  /*c960*/  FFMA.FTZ R47, R47, c[0x0][0x23c], -R139 ;  /* 0x00008f002f2f7a23 */ /* 0x000fe4000001088b */
[----:B---3--:R-:W-:Y:S02]  /*c970*/  FMUL.FTZ R16, R132, R152 ;  /* 0x0000009884107220 */ /* 0x008fe40000410000 */
[--C-:B------:R-:W-:Y:S02]  /*c980*/  FFMA.FTZ R51, R51, c[0x0][0x23c], -R135.reuse ;  /* 0x00008f0033337a23 */ /* 0x100fe40000010887 */
[--C-:B------:R-:W-:Y:S02]  /*c990*/  FFMA.FTZ R54, R54, c[0x0][0x23c], -R135.reuse ;  /* 0x00008f0036367a23 */ /* 0x100fe40000010887 */
[--C-:B------:R-:W-:Y:S01]  /*c9a0*/  FFMA.FTZ R55, R55, c[0x0][0x23c], -R135.reuse ;  /* 0x00008f0037377a23 */ /* 0x100fe20000010887 */
[----:B------:R3:W5:Y:S01]  /*c9b0*/  MUFU.EX2 R221, R5 ;  /* 0x0000000500dd7308 */ /* 0x0007620000000800 */
[--C-:B------:R-:W-:Y:S02]  /*c9c0*/  FFMA.FTZ R18, R18, c[0x0][0x23c], -R135.reuse ;  /* 0x00008f0012127a23 */ /* 0x100fe40000010887 */
[----:B------:R-:W-:Y:S02]  /*c9d0*/  FFMA.FTZ R19, R19, c[0x0][0x23c], -R135 ;  /* 0x00008f0013137a23 */ /* 0x000fe40000010887 */
[--C-:B------:R-:W-:Y:S02]  /*c9e0*/  FFMA.FTZ R15, R15, c[0x0][0x23c], -R139.reuse ;  /* 0x00008f000f0f7a23 */ /* 0x100fe4000001088b */
[----:B-1----:R-:W-:Y:S02]  /*c9f0*/  FMUL.FTZ R4, R132, R144 ;  /* 0x0000009084047220 */ /* 0x002fe40000410000 */
[----:B------:R-:W-:Y:S01]  /*ca00*/  FFMA.FTZ R26, R26, c[0x0][0x23c], -R139 ;  /* 0x00008f001a1a7a23 */ /* 0x000fe2000001088b */
[----:B------:R1:W-:Y:S01]  /*ca10*/  MUFU.EX2 R231, R17 ;  /* 0x0000001100e77308 */ /* 0x0003e20000000800 */
[--C-:B------:R-:W-:Y:S02]  /*ca20*/  FFMA.FTZ R102, R102, c[0x0][0x23c], -R135.reuse ;  /* 0x00008f0066667a23 */ /* 0x100fe40000010887 */
[--C-:B------:R-:W-:Y:S01]  /*ca30*/  FFMA.FTZ R103, R103, c[0x0][0x23c], -R135.reuse ;  /* 0x00008f0067677a23 */ /* 0x100fe20000010887 */
[----:B----4-:R-:W4:Y:S01]  /*ca40*/  LDSM.16.MT88.4 R20, [R205+0x4000] ;  /* 0x00400000cd14783b */ /* 0x010f220000004200 */
[--C-:B------:R-:W-:Y:S02]  /*ca50*/  FFMA.FTZ R114, R114, c[0x0][0x23c], -R135.reuse ;  /* 0x00008f0072727a23 */ /* 0x100fe40000010887 */
[--C-:B------:R-:W-:Y:S02]  /*ca60*/  FFMA.FTZ R115, R115, c[0x0][0x23c], -R135.reuse ;  /* 0x00008f0073737a23 */ /* 0x100fe40000010887 */
[--C-:B------:R-:W-:Y:S01]  /*ca70*/  FFMA.FTZ R6, R6, c[0x0][0x23c], -R135.reuse ;  /* 0x00008f0006067a23 */ /* 0x100fe20000010887 */
[----:B------:R2:W-:Y:S01]  /*ca80*/  MUFU.EX2 R197, R18 ;  /* 0x0000001200c57308 */ /* 0x0005e20000000800 */
[--C-:B------:R-:W-:Y:S02]  /*ca90*/  FFMA.FTZ R7, R7, c[0x0][0x23c], -R135.reuse ;  /* 0x00008f0007077a23 */ /* 0x100fe40000010887 */
[--C-:B------:R-:W-:Y:S02]  /*caa0*/  FFMA.FTZ R38, R38, c[0x0][0x23c], -R135.reuse ;  /* 0x00008f0026267a23 */ /* 0x100fe40000010887 */
[----:B---3--:R-:W-:Y:S02]  /*cab0*/  FMUL.FTZ R5, R132, R145 ;  /* 0x0000009184057220 */ /* 0x008fe40000410000 */
[----:B------:R-:W-:Y:S02]  /*cac0*/  FFMA.FTZ R39, R39, c[0x0][0x23c], -R135 ;  /* 0x00008f0027277a23 */ /* 0x000fe40000010887 */
[--C-:B------:R-:W-:Y:S01]  /*cad0*/  FFMA.FTZ R8, R8, c[0x0][0x23c], -R172.reuse ;  /* 0x00008f0008087a23 */ /* 0x100fe200000108ac */
[----:B------:R3:W-:Y:S01]  /*cae0*/  MUFU.EX2 R175, R6 ;  /* 0x0000000600af7308 */ /* 0x0007e20000000800 */
[--C-:B------:R-:W-:Y:S02]  /*caf0*/  FFMA.FTZ R9, R9, c[0x0][0x23c], -R172.reuse ;  /* 0x00008f0009097a23 */ /* 0x100fe400000108ac */
[--C-:B------:R-:W-:Y:S02]  /*cb00*/  FFMA.FTZ R10, R10, c[0x0][0x23c], -R139.reuse ;  /* 0x00008f000a0a7a23 */ /* 0x100fe4000001088b */
[----:B-1----:R-:W-:Y:S02]  /*cb10*/  FMUL.FTZ R17, R132, R153 ;  /* 0x0000009984117220 */ /* 0x002fe40000410000 */
[--C-:B------:R-:W-:Y:S02]  /*cb20*/  FFMA.FTZ R11, R11, c[0x0][0x23c], -R139.reuse ;  /* 0x00008f000b0b7a23 */ /* 0x100fe4000001088b */
[--C-:B------:R-:W-:Y:S01]  /*cb30*/  FFMA.FTZ R12, R12, c[0x0][0x23c], -R172.reuse ;  /* 0x00008f000c0c7a23 */ /* 0x100fe200000108ac */
[----:B------:R1:W1:Y:S01]  /*cb40*/  MUFU.EX2 R201, R7 ;  /* 0x0000000700c97308 */ /* 0x0002620000000800 */
[----:B------:R-:W-:Y:S02]  /*cb50*/  FFMA.FTZ R13, R13, c[0x0][0x23c], -R172 ;  /* 0x00008f000d0d7a23 */ /* 0x000fe400000108ac */
[----:B------:R-:W-:Y:S02]  /*cb60*/  FFMA.FTZ R14, R14, c[0x0][0x23c], -R139 ;  /* 0x00008f000e0e7a23 */ /* 0x000fe4000001088b */
[----:B--2---:R-:W-:Y:S02]  /*cb70*/  FMUL.FTZ R18, R133, R154 ;  /* 0x0000009a85127220 */ /* 0x004fe40000410000 */
[--C-:B------:R-:W-:Y:S02]  /*cb80*/  FFMA.FTZ R32, R32, c[0x0][0x23c], -R134.reuse ;  /* 0x00008f0020207a23 */ /* 0x100fe40000010886 */
[----:B------:R-:W-:Y:S01]  /*cb90*/  FFMA.FTZ R33, R33, c[0x0][0x23c], -R134 ;  /* 0x00008f0021217a23 */ /* 0x000fe20000010886 */
[----:B------:R2:W2:Y:S01]  /*cba0*/  MUFU.EX2 R224, R19 ;  /* 0x0000001300e07308 */ /* 0x0004a20000000800 */
[--C-:B------:R-:W-:Y:S02]  /*cbb0*/  FFMA.FTZ R34, R34, c[0x0][0x23c], -R135.reuse ;  /* 0x00008f0022227a23 */ /* 0x100fe40000010887 */
[----:B------:R-:W-:Y:S02]  /*cbc0*/  FFMA.FTZ R35, R35, c[0x0][0x23c], -R135 ;  /* 0x00008f0023237a23 */ /* 0x000fe40000010887 */
[----:B---3--:R-:W-:Y:S02]  /*cbd0*/  FMUL.FTZ R6, R133, R146 ;  /* 0x0000009285067220 */ /* 0x008fe40000410000 */
[--C-:B------:R-:W-:Y:S02]  /*cbe0*/  FFMA.FTZ R24, R24, c[0x0][0x23c], -R172.reuse ;  /* 0x00008f0018187a23 */ /* 0x100fe400000108ac */
[--C-:B------:R-:W-:Y:S01]  /*cbf0*/  FFMA.FTZ R25, R25, c[0x0][0x23c], -R172.reuse ;  /* 0x00008f0019197a23 */ /* 0x100fe200000108ac */
[----:B------:R5:W-:Y:S01]  /*cc00*/  MUFU.EX2 R219, R36 ;  /* 0x0000002400db7308 */ /* 0x000be20000000800 */
[--C-:B------:R-:W-:Y:S02]  /*cc10*/  FFMA.FTZ R27, R27, c[0x0][0x23c], -R139.reuse ;  /* 0x00008f001b1b7a23 */ /* 0x100fe4000001088b */
[--C-:B------:R-:W-:Y:S02]  /*cc20*/  FFMA.FTZ R28, R28, c[0x0][0x23c], -R172.reuse ;  /* 0x00008f001c1c7a23 */ /* 0x100fe400000108ac */
[----:B-1----:R-:W-:Y:S02]  /*cc30*/  FMUL.FTZ R7, R133, R147 ;  /* 0x0000009385077220 */ /* 0x002fe40000410000 */
[----:B------:R-:W-:Y:S02]  /*cc40*/  FFMA.FTZ R29, R29, c[0x0][0x23c], -R172 ;  /* 0x00008f001d1d7a23 */ /* 0x000fe400000108ac */
[--C-:B------:R-:W-:Y:S01]  /*cc50*/  FFMA.FTZ R30, R30, c[0x0][0x23c], -R139.reuse ;  /* 0x00008f001e1e7a23 */ /* 0x100fe2000001088b */
[----:B------:R1:W-:Y:S01]  /*cc60*/  MUFU.EX2 R233, R37 ;  /* 0x0000002500e97308 */ /* 0x0003e20000000800 */
[----:B------:R-:W-:Y:S02]  /*cc70*/  FFMA.FTZ R31, R31, c[0x0][0x23c], -R139 ;  /* 0x00008f001f1f7a23 */ /* 0x000fe4000001088b */
[--C-:B------:R-:W-:Y:S02]  /*cc80*/  FFMA.FTZ R64, R64, c[0x0][0x23c], -R134.reuse ;  /* 0x00008f0040407a23 */ /* 0x100fe40000010886 */
[----:B--2---:R-:W-:Y:S02]  /*cc90*/  FMUL.FTZ R19, R133, R155 ;  /* 0x0000009b85137220 */ /* 0x004fe40000410000 */
[----:B------:R-:W-:Y:S01]  /*cca0*/  LDSM.16.MT88.4 R152, [R205+0x5c00] ;  /* 0x005c0000cd98783b */ /* 0x000fe20000004200 */
[----:B------:R-:W-:Y:S02]  /*ccb0*/  FFMA.FTZ R65, R65, c[0x0][0x23c], -R134 ;  /* 0x00008f0041417a23 */ /* 0x000fe40000010886 */
[----:B------:R2:W-:Y:S01]  /*ccc0*/  MUFU.EX2 R200, R38 ;  /* 0x0000002600c87308 */ /* 0x0005e20000000800 */
[--C-:B------:R-:W-:Y:S02]  /*ccd0*/  FFMA.FTZ R66, R66, c[0x0][0x23c], -R135.reuse ;  /* 0x00008f0042427a23 */ /* 0x100fe40000010887 */
[----:B------:R-:W-:Y:S01]  /*cce0*/  FFMA.FTZ R67, R67, c[0x0][0x23c], -R135 ;  /* 0x00008f0043437a23 */ /* 0x000fe20000010887 */
[----:B-----5:R-:W-:Y:S01]  /*ccf0*/  F2FP.PACK_AB R36, R221, R174 ;  /* 0x000000aedd24723e */ /* 0x020fe200000000ff */
[--C-:B------:R-:W-:Y:S02]  /*cd00*/  FFMA.FTZ R56, R56, c[0x0][0x23c], -R172.reuse ;  /* 0x00008f0038387a23 */ /* 0x100fe400000108ac */
[--C-:B------:R-:W-:Y:S02]  /*cd10*/  FFMA.FTZ R57, R57, c[0x0][0x23c], -R172.reuse ;  /* 0x00008f0039397a23 */ /* 0x100fe400000108ac */
[--C-:B------:R-:W-:Y:S01]  /*cd20*/  FFMA.FTZ R58, R58, c[0x0][0x23c], -R139.reuse ;  /* 0x00008f003a3a7a23 */ /* 0x100fe2000001088b */
[----:B------:R3:W-:Y:S01]  /*cd30*/  MUFU.EX2 R228, R39 ;  /* 0x0000002700e47308 */ /* 0x0007e20000000800 */
[--C-:B------:R-:W-:Y:S02]  /*cd40*/  FFMA.FTZ R59, R59, c[0x0][0x23c], -R139.reuse ;  /* 0x00008f003b3b7a23 */ /* 0x100fe4000001088b */
[--C-:B------:R-:W-:Y:S01]  /*cd50*/  FFMA.FTZ R60, R60, c[0x0][0x23c], -R172.reuse ;  /* 0x00008f003c3c7a23 */ /* 0x100fe200000108ac */
[----:B-1----:R-:W-:Y:S01]  /*cd60*/  F2FP.PACK_AB R37, R201, R175 ;  /* 0x000000afc925723e */ /* 0x002fe200000000ff */
[----:B------:R-:W-:Y:S02]  /*cd70*/  FFMA.FTZ R61, R61, c[0x0][0x23c], -R172 ;  /* 0x00008f003d3d7a23 */ /* 0x000fe400000108ac */
[--C-:B------:R-:W-:Y:S02]  /*cd80*/  FFMA.FTZ R62, R62, c[0x0][0x23c], -R139.reuse ;  /* 0x00008f003e3e7a23 */ /* 0x100fe4000001088b */
[----:B------:R-:W-:Y:S01]  /*cd90*/  FFMA.FTZ R63, R63, c[0x0][0x23c], -R139 ;  /* 0x00008f003f3f7a23 */ /* 0x000fe2000001088b */
[----:B------:R-:W-:Y:S01]  /*cda0*/  MUFU.EX2 R183, R40 ;  /* 0x0000002800b77308 */ /* 0x000fe20000000800 */
[--C-:B------:R-:W-:Y:S02]  /*cdb0*/  FFMA.FTZ R68, R68, c[0x0][0x23c], -R134.reuse ;  /* 0x00008f0044447a23 */ /* 0x100fe40000010886 */
[--C-:B------:R-:W-:Y:S01]  /*cdc0*/  FFMA.FTZ R69, R69, c[0x0][0x23c], -R134.reuse ;  /* 0x00008f0045457a23 */ /* 0x100fe20000010886 */
[----:B--2---:R-:W-:Y:S01]  /*cdd0*/  F2FP.PACK_AB R38, R231, R202 ;  /* 0x000000cae726723e */ /* 0x004fe200000000ff */
[--C-:B------:R-:W-:Y:S02]  /*cde0*/  FFMA.FTZ R70, R70, c[0x0][0x23c], -R135.reuse ;  /* 0x00008f0046467a23 */ /* 0x100fe40000010887 */
[--C-:B------:R-:W-:Y:S02]  /*cdf0*/  FFMA.FTZ R71, R71, c[0x0][0x23c], -R135.reuse ;  /* 0x00008f0047477a23 */ /* 0x100fe40000010887 */
[--C-:B------:R-:W-:Y:S01]  /*ce00*/  FFMA.FTZ R80, R80, c[0x0][0x23c], -R134.reuse ;  /* 0x00008f0050507a23 */ /* 0x100fe20000010886 */
[----:B------:R-:W-:Y:S01]  /*ce10*/  MUFU.EX2 R195, R41 ;  /* 0x0000002900c37308 */ /* 0x000fe20000000800 */
[----:B------:R-:W-:Y:S02]  /*ce20*/  FFMA.FTZ R81, R81, c[0x0][0x23c], -R134 ;  /* 0x00008f0051517a23 */ /* 0x000fe40000010886 */
[--C-:B------:R-:W-:Y:S01]  /*ce30*/  FFMA.FTZ R82, R82, c[0x0][0x23c], -R135.reuse ;  /* 0x00008f0052527a23 */ /* 0x100fe20000010887 */
[----:B---3--:R-:W-:Y:S01]  /*ce40*/  F2FP.PACK_AB R39, R224, R197 ;  /* 0x000000c5e027723e */ /* 0x008fe200000000ff */
[----:B------:R-:W-:Y:S02]  /*ce50*/  FFMA.FTZ R83, R83, c[0x0][0x23c], -R135 ;  /* 0x00008f0053537a23 */ /* 0x000fe40000010887 */
[--C-:B------:R-:W-:Y:S02]  /*ce60*/  FFMA.FTZ R72, R72, c[0x0][0x23c], -R172.reuse ;  /* 0x00008f0048487a23 */ /* 0x100fe400000108ac */
[--C-:B------:R-:W-:Y:S01]  /*ce70*/  FFMA.FTZ R73, R73, c[0x0][0x23c], -R172.reuse ;  /* 0x00008f0049497a23 */ /* 0x100fe200000108ac */
[----:B------:R-:W-:Y:S01]  /*ce80*/  MUFU.EX2 R186, R42 ;  /* 0x0000002a00ba7308 */ /* 0x000fe20000000800 */
[-C--:B----4-:R-:W-:Y:S05]  /*ce90*/  HMMA.16816.F32 R4, R36, R20.reuse, R4 ;  /* 0x000000142404723c */ /* 0x090fea0000001804 */
[--C-:B------:R-:W-:Y:S02]  /*cea0*/  FFMA.FTZ R74, R74, c[0x0][0x23c], -R139.reuse ;  /* 0x00008f004a4a7a23 */ /* 0x100fe4000001088b */
[--C-:B------:R-:W-:Y:S02]  /*ceb0*/  FFMA.FTZ R75, R75, c[0x0][0x23c], -R139.reuse ;  /* 0x00008f004b4b7a23 */ /* 0x100fe4000001088b */
[----:B------:R1:W-:Y:S03]  /*cec0*/  MUFU.EX2 R191, R43 ;  /* 0x0000002b00bf7308 */ /* 0x0003e60000000800 */
[--C-:B------:R-:W-:Y:S02]  /*ced0*/  FFMA.FTZ R76, R76, c[0x0][0x23c], -R172.reuse ;  /* 0x00008f004c4c7a23 */ /* 0x100fe400000108ac */
[----:B------:R-:W-:Y:S02]  /*cee0*/  FFMA.FTZ R77, R77, c[0x0][0x23c], -R172 ;  /* 0x00008f004d4d7a23 */ /* 0x000fe400000108ac */
[--C-:B------:R-:W-:Y:S02]  /*cef0*/  FFMA.FTZ R78, R78, c[0x0][0x23c], -R139.reuse ;  /* 0x00008f004e4e7a23 */ /* 0x100fe4000001088b */
[----:B------:R-:W-:Y:S01]  /*cf00*/  FFMA.FTZ R79, R79, c[0x0][0x23c], -R139 ;  /* 0x00008f004f4f7a23 */ /* 0x000fe2000001088b */
[----:B------:R2:W-:Y:S01]  /*cf10*/  MUFU.EX2 R173, R8 ;  /* 0x0000000800ad7308 */ /* 0x0005e20000000800 */
[--C-:B------:R-:W-:Y:S02]  /*cf20*/  FFMA.FTZ R84, R84, c[0x0][0x23c], -R134.reuse ;  /* 0x00008f0054547a23 */ /* 0x100fe40000010886 */
[--C-:B------:R-:W-:Y:S02]  /*cf30*/  FFMA.FTZ R85, R85, c[0x0][0x23c], -R134.reuse ;  /* 0x00008f0055557a23 */ /* 0x100fe40000010886 */
[--C-:B------:R-:W-:Y:S02]  /*cf40*/  FFMA.FTZ R86, R86, c[0x0][0x23c], -R135.reuse ;  /* 0x00008f0056567a23 */ /* 0x100fe40000010887 */
[--C-:B------:R-:W-:Y:S02]  /*cf50*/  FFMA.FTZ R87, R87, c[0x0][0x23c], -R135.reuse ;  /* 0x00008f0057577a23 */ /* 0x100fe40000010887 */
[--C-:B------:R-:W-:Y:S01]  /*cf60*/  FFMA.FTZ R96, R96, c[0x0][0x23c], -R134.reuse ;  /* 0x00008f0060607a23 */ /* 0x100fe20000010886 */
[----:B------:R3:W-:Y:S01]  /*cf70*/  MUFU.EX2 R181, R9 ;  /* 0x0000000900b57308 */ /* 0x0007e20000000800 */
[----:B------:R-:W-:Y:S02]  /*cf80*/  FFMA.FTZ R97, R97, c[0x0][0x23c], -R134 ;  /* 0x00008f0061617a23 */ /* 0x000fe40000010886 */
[--C-:B------:R-:W-:Y:S01]  /*cf90*/  FFMA.FTZ R98, R98, c[0x0][0x23c], -R135.reuse ;  /* 0x00008f0062627a23 */ /* 0x100fe20000010887 */
[----:B-1----:R-:W1:Y:S01]  /*cfa0*/  LDSM.16.MT88.4 R40, [R206+0x4000] ;  /* 0x00400000ce28783b */ /* 0x002e620000004200 */
[----:B------:R-:W-:Y:S02]  /*cfb0*/  FFMA.FTZ R99, R99, c[0x0][0x23c], -R135 ;  /* 0x00008f0063637a23 */ /* 0x000fe40000010887 */
[--C-:B------:R-:W-:Y:S02]  /*cfc0*/  FFMA.FTZ R88, R88, c[0x0][0x23c], -R172.reuse ;  /* 0x00008f0058587a23 */ /* 0x100fe400000108ac */
[--C-:B------:R-:W-:Y:S01]  /*cfd0*/  FFMA.FTZ R89, R89, c[0x0][0x23c], -R172.reuse ;  /* 0x00008f0059597a23 */ /* 0x100fe200000108ac */
[----:B------:R-:W-:Y:S01]  /*cfe0*/  MUFU.EX2 R177, R10 ;  /* 0x0000000a00b17308 */ /* 0x000fe20000000800 */
[--C-:B------:R-:W-:Y:S02]  /*cff0*/  FFMA.FTZ R90, R90, c[0x0][0x23c], -R139.reuse ;  /* 0x00008f005a5a7a23 */ /* 0x100fe4000001088b */
[--C-:B------:R-:W-:Y:S02]  /*d000*/  FFMA.FTZ R91, R91, c[0x0][0x23c], -R139.reuse ;  /* 0x00008f005b5b7a23 */ /* 0x100fe4000001088b */
[----:B--2---:R-:W-:Y:S02]  /*d010*/  FMUL.FTZ R8, R2, R140 ;  /* 0x0000008c02087220 */ /* 0x004fe40000410000 */
[--C-:B------:R-:W-:Y:S02]  /*d020*/  FFMA.FTZ R92, R92, c[0x0][0x23c], -R172.reuse ;  /* 0x00008f005c5c7a23 */ /* 0x100fe400000108ac */
[--C-:B------:R-:W-:Y:S01]  /*d030*/  FFMA.FTZ R93, R93, c[0x0][0x23c], -R172.reuse ;  /* 0x00008f005d5d7a23 */ /* 0x100fe200000108ac */
[----:B------:R-:W-:Y:S01]  /*d040*/  MUFU.EX2 R179, R11 ;  /* 0x0000000b00b37308 */ /* 0x000fe20000000800 */
[--C-:B------:R-:W-:Y:S02]  /*d050*/  FFMA.FTZ R94, R94, c[0x0][0x23c], -R139.reuse ;  /* 0x00008f005e5e7a23 */ /* 0x100fe4000001088b */
[--C-:B------:R-:W-:Y:S02]  /*d060*/  FFMA.FTZ R95, R95, c[0x0][0x23c], -R139.reuse ;  /* 0x00008f005f5f7a23 */ /* 0x100fe4000001088b */
[----:B---3--:R-:W-:Y:S02]  /*d070*/  FMUL.FTZ R9, R2, R141 ;  /* 0x0000008d02097220 */ /* 0x008fe40000410000 */
[----:B------:R-:W-:Y:S02]  /*d080*/  FMUL.FTZ R0, R0, c[0x0][0x23c] ;  /* 0x00008f0000007a20 */ /* 0x000fe40000410000 */
[--C-:B------:R-:W-:Y:S01]  /*d090*/  FFMA.FTZ R104, R104, c[0x0][0x23c], -R172.reuse ;  /* 0x00008f0068687a23 */ /* 0x100fe200000108ac */
[----:B------:R2:W-:Y:S01]  /*d0a0*/  MUFU.EX2 R184, R12 ;  /* 0x0000000c00b87308 */ /* 0x0005e20000000800 */
[--C-:B------:R-:W-:Y:S02]  /*d0b0*/  FFMA.FTZ R105, R105, c[0x0][0x23c], -R172.reuse ;  /* 0x00008f0069697a23 */ /* 0x100fe400000108ac */
[--C-:B------:R-:W-:Y:S02]  /*d0c0*/  FFMA.FTZ R106, R106, c[0x0][0x23c], -R139.reuse ;  /* 0x00008f006a6a7a23 */ /* 0x100fe4000001088b */
[--C-:B------:R-:W-:Y:S02]  /*d0d0*/  FFMA.FTZ R107, R107, c[0x0][0x23c], -R139.reuse ;  /* 0x00008f006b6b7a23 */ /* 0x100fe4000001088b */
[--C-:B------:R-:W-:Y:S02]  /*d0e0*/  FFMA.FTZ R108, R108, c[0x0][0x23c], -R172.reuse ;  /* 0x00008f006c6c7a23 */ /* 0x100fe400000108ac */
[----:B------:R-:W-:Y:S01]  /*d0f0*/  FFMA.FTZ R109, R109, c[0x0][0x23c], -R172 ;  /* 0x00008f006d6d7a23 */ /* 0x000fe200000108ac */
[----:B------:R-:W3:Y:S01]  /*d100*/  MUFU.EX2 R0, R0 ;  /* 0x0000000000007308 */ /* 0x000ee20000000800 */
[--C-:B------:R-:W-:Y:S02]  /*d110*/  FFMA.FTZ R110, R110, c[0x0][0x23c], -R139.reuse ;  /* 0x00008f006e6e7a23 */ /* 0x100fe4000001088b */
[----:B------:R-:W-:Y:S02]  /*d120*/  FFMA.FTZ R111, R111, c[0x0][0x23c], -R139 ;  /* 0x00008f006f6f7a23 */ /* 0x000fe4000001088b */
[--C-:B------:R-:W-:Y:S02]  /*d130*/  FFMA.FTZ R116, R116, c[0x0][0x23c], -R134.reuse ;  /* 0x00008f0074747a23 */ /* 0x100fe40000010886 */
[--C-:B------:R-:W-:Y:S02]  /*d140*/  FFMA.FTZ R117, R117, c[0x0][0x23c], -R134.reuse ;  /* 0x00008f0075757a23 */ /* 0x100fe40000010886 */
[--C-:B------:R-:W-:Y:S01]  /*d150*/  FFMA.FTZ R128, R128, c[0x0][0x23c], -R134.reuse ;  /* 0x00008f0080807a23 */ /* 0x100fe20000010886 */
[----:B------:R4:W5:Y:S01]  /*d160*/  MUFU.EX2 R188, R13 ;  /* 0x0000000d00bc7308 */ /* 0x0009620000000800 */
[----:B------:R-:W-:Y:S02]  /*d170*/  FFMA.FTZ R134, R129, c[0x0][0x23c], -R134 ;  /* 0x00008f0081867a23 */ /* 0x000fe40000010886 */
[--C-:B------:R-:W-:Y:S02]  /*d180*/  FFMA.FTZ R118, R118, c[0x0][0x23c], -R135.reuse ;  /* 0x00008f0076767a23 */ /* 0x100fe40000010887 */
[----:B--2---:R-:W-:Y:S02]  /*d190*/  FMUL.FTZ R12, R2, R148 ;  /* 0x00000094020c7220 */ /* 0x004fe40000410000 */
[--C-:B------:R-:W-:Y:S02]  /*d1a0*/  FFMA.FTZ R119, R119, c[0x0][0x23c], -R135.reuse ;  /* 0x00008f0077777a23 */ /* 0x100fe40000010887 */
[--C-:B------:R-:W-:Y:S01]  /*d1b0*/  FFMA.FTZ R130, R130, c[0x0][0x23c], -R135.reuse ;  /* 0x00008f0082827a23 */ /* 0x100fe20000010887 */
[----:B------:R2:W-:Y:S01]  /*d1c0*/  MUFU.EX2 R180, R14 ;  /* 0x0000000e00b47308 */ /* 0x0005e20000000800 */
[----:B------:R-:W-:Y:S02]  /*d1d0*/  FFMA.FTZ R135, R131, c[0x0][0x23c], -R135 ;  /* 0x00008f0083877a23 */ /* 0x000fe40000010887 */
[--C-:B------:R-:W-:Y:S02]  /*d1e0*/  FFMA.FTZ R120, R120, c[0x0][0x23c], -R172.reuse ;  /* 0x00008f0078787a23 */ /* 0x100fe400000108ac */
[C---:B---3--:R-:W-:Y:S02]  /*d1f0*/  FMUL.FTZ R10, R0.reuse, R142 ;  /* 0x0000008e000a7220 */ /* 0x048fe40000410000 */
[----:B------:R-:W-:Y:S02]  /*d200*/  FMUL.FTZ R11, R0, R143 ;  /* 0x0000008f000b7220 */ /* 0x000fe40000410000 */
[--C-:B------:R-:W-:Y:S01]  /*d210*/  FFMA.FTZ R121, R121, c[0x0][0x23c], -R172.reuse ;  /* 0x00008f0079797a23 */ /* 0x100fe200000108ac */
[----:B------:R3:W1:Y:S01]  /*d220*/  MUFU.EX2 R182, R15 ;  /* 0x0000000f00b67308 */ /* 0x0006620000000800 */
[--C-:B------:R-:W-:Y:S02]  /*d230*/  FFMA.FTZ R124, R124, c[0x0][0x23c], -R172.reuse ;  /* 0x00008f007c7c7a23 */ /* 0x100fe400000108ac */
[----:B------:R-:W-:Y:S02]  /*d240*/  FFMA.FTZ R172, R125, c[0x0][0x23c], -R172 ;  /* 0x00008f007dac7a23 */ /* 0x000fe400000108ac */
[----:B----4-:R-:W-:Y:S02]  /*d250*/  FMUL.FTZ R13, R2, R149 ;  /* 0x00000095020d7220 */ /* 0x010fe40000410000 */
[--C-:B------:R-:W-:Y:S02]  /*d260*/  FFMA.FTZ R122, R122, c[0x0][0x23c], -R139.reuse ;  /* 0x00008f007a7a7a23 */ /* 0x100fe4000001088b */
[--C-:B------:R-:W-:Y:S01]  /*d270*/  FFMA.FTZ R123, R123, c[0x0][0x23c], -R139.reuse ;  /* 0x00008f007b7b7a23 */ /* 0x100fe2000001088b */
[----:B------:R4:W-:Y:S01]  /*d280*/  MUFU.EX2 R235, R32 ;  /* 0x0000002000eb7308 */ /* 0x0009e20000000800 */
[--C-:B------:R-:W-:Y:S02]  /*d290*/  FFMA.FTZ R126, R126, c[0x0][0x23c], -R139.reuse ;  /* 0x00008f007e7e7a23 */ /* 0x100fe4000001088b */
[----:B------:R-:W-:Y:S02]  /*d2a0*/  FFMA.FTZ R139, R127, c[0x0][0x23c], -R139 ;  /* 0x00008f007f8b7a23 */ /* 0x000fe4000001088b */
[C---:B--2---:R-:W-:Y:S05]  /*d2b0*/  FMUL.FTZ R14, R0.reuse, R150 ;  /* 0x00000096000e7220 */ /* 0x044fea0000410000 */
[----:B------:R2:W-:Y:S01]  /*d2c0*/  MUFU.EX2 R237, R33 ;  /* 0x0000002100ed7308 */ /* 0x0005e20000000800 */
[----:B---3--:R-:W-:Y:S09]  /*d2d0*/  FMUL.FTZ R15, R0, R151 ;  /* 0x00000097000f7220 */ /* 0x008ff20000410000 */
[----:B------:R5:W-:Y:S01]  /*d2e0*/  MUFU.EX2 R234, R34 ;  /* 0x0000002200ea7308 */ /* 0x000be20000000800 */
[----:B----4-:R-:W-:Y:S09]  /*d2f0*/  F2FP.PACK_AB R32, R181, R173 ;  /* 0x000000adb520723e */ /* 0x010ff200000000ff */
[----:B------:R1:W-:Y:S01]  /*d300*/  MUFU.EX2 R238, R35 ;  /* 0x0000002300ee7308 */ /* 0x0003e20000000800 */
[----:B--2---:R-:W-:Y:S09]  /*d310*/  F2FP.PACK_AB R33, R179, R177 ;  /* 0x000000b1b321723e */ /* 0x004ff200000000ff */
[----:B------:R2:W-:Y:S01]  /*d320*/  MUFU.EX2 R178, R24 ;  /* 0x0000001800b27308 */ /* 0x0005e20000000800 */
[----:B-----5:R-:W-:Y:S09]  /*d330*/  F2FP.PACK_AB R34, R188, R184 ;  /* 0x000000b8bc22723e */ /* 0x020ff200000000ff */
[----:B------:R3:W4:Y:S01]  /*d340*/  MUFU.EX2 R192, R25 ;  /* 0x0000001900c07308 */ /* 0x0007220000000800 */
[----:B-1----:R-:W-:Y:S09]  /*d350*/  F2FP.PACK_AB R35, R182, R180 ;  /* 0x000000b4b623723e */ /* 0x002ff200000000ff */
[----:B------:R1:W-:Y:S01]  /*d360*/  MUFU.EX2 R176, R26 ;  /* 0x0000001a00b07308 */ /* 0x0003e20000000800 */
[C---:B------:R-:W-:Y:S04]  /*d370*/  HMMA.16816.F32 R8, R32.reuse, R20, R8 ;  /* 0x000000142008723c */ /* 0x040fe80000001808 */
[----:B--2---:R-:W-:Y:S03]  /*d380*/  FMUL.FTZ R24, R2, R160 ;  /* 0x000000a002187220 */ /* 0x004fe60000410000 */
[C---:B------:R-:W-:Y:S01]  /*d390*/  FMUL.FTZ R20, R132.reuse, R156 ;  /* 0x0000009c84147220 */ /* 0x040fe20000410000 */
[-C--:B------:R-:W-:Y:S01]  /*d3a0*/  HMMA.16816.F32 R12, R32, R22.reuse, R12 ;  /* 0x00000016200c723c */ /* 0x080fe2000000180c */
[----:B------:R2:W5:Y:S03]  /*d3b0*/  MUFU.EX2 R187, R27 ;  /* 0x0000001b00bb7308 */ /* 0x0005660000000800 */
[----:B------:R-:W-:Y:S02]  /*d3c0*/  FMUL.FTZ R21, R132, R157 ;  /* 0x0000009d84157220 */ /* 0x000fe40000410000 */
[----:B---3--:R-:W-:Y:S02]  /*d3d0*/  FMUL.FTZ R25, R2, R161 ;  /* 0x000000a102197220 */ /* 0x008fe40000410000 */
[C---:B------:R-:W-:Y:S03]  /*d3e0*/  HMMA.16816.F32 R16, R36.reuse, R22, R16 ;  /* 0x000000162410723c */ /* 0x040fe60000001810 */
[----:B------:R-:W-:Y:S04]  /*d3f0*/  MUFU.EX2 R198, R44 ;  /* 0x0000002c00c67308 */ /* 0x000fe80000000800 */
[C---:B------:R-:W-:Y:S02]  /*d400*/  FMUL.FTZ R22, R133.reuse, R158 ;  /* 0x0000009e85167220 */ /* 0x040fe40000410000 */
[----:B------:R-:W-:Y:S03]  /*d410*/  FMUL.FTZ R23, R133, R159 ;  /* 0x0000009f85177220 */ /* 0x000fe60000410000 */
[C---:B-1----:R-:W-:Y:S01]  /*d420*/  FMUL.FTZ R26, R0.reuse, R162 ;  /* 0x000000a2001a7220 */ /* 0x042fe20000410000 */
[----:B------:R-:W-:Y:S03]  /*d430*/  MUFU.EX2 R222, R45 ;  /* 0x0000002d00de7308 */ /* 0x000fe60000000800 */
[-C--:B------:R-:W-:Y:S03]  /*d440*/  HMMA.16816.F32 R20, R36, R40.reuse, R20 ;  /* 0x000000282414723c */ /* 0x080fe60000001814 */
[----:B--2---:R-:W-:Y:S04]  /*d450*/  FMUL.FTZ R27, R0, R163 ;  /* 0x000000a3001b7220 */ /* 0x004fe80000410000 */
        /* <DEDUP_REMOVED lines=31> */
[----:B------:R-:W-:Y:S03]  /*d650*/  MUFU.EX2 R229, R53 ;  /* 0x0000003500e57308 */ /* 0x000fe60000000800 */
        /* <DEDUP_REMOVED lines=136> */
[----:B------:R-:W-:Y:S01]  /*dee0*/  FADD.FTZ R52, R221, R132 ;  /* 0x00000084dd347221 */ /* 0x000fe20000010000 */
[----:B------:R-:W-:Y:S01]  /*def0*/  MOV R132, R138 ;  /* 0x0000008a00847202 */ /* 0x000fe20000000f00 */
[C---:B------:R-:W-:Y:S03]  /*df00*/  HMMA.16816.F32 R16, R36.reuse, R54, R16 ;  /* 0x000000362410723c */ /* 0x040fe60000001810 */
[----:B------:R-:W-:Y:S04]  /*df10*/  MUFU.EX2 R112, R112 ;  /* 0x0000007000707308 */ /* 0x000fe80000000800 */
[----:B------:R-:W-:Y:S01]  /*df20*/  FADD.FTZ R54, R181, R2 ;  /* 0x00000002b5367221 */ /* 0x000fe20000010000 */
        /* <DEDUP_REMOVED lines=35> */
[----:B------:R-:W-:Y:S02]  /*e160*/  FADD.FTZ R2, R238, R54 ;  /* 0x00000036ee027221 */ /* 0x000fe40000010000 */
[----:B------:R-:W-:Y:S02]  /*e170*/  FADD.FTZ R0, R227, R53 ;  /* 0x00000035e3007221 */ /* 0x000fe40000010000 */
[----:B------:R-:W-:Y:S02]  /*e180*/  FADD.FTZ R2, R200, R2 ;  /* 0x00000002c8027221 */ /* 0x000fe40000010000 */
[----:B------:R-:W2:Y:S03]  /*e190*/  MUFU.EX2 R107, R107 ;  /* 0x0000006b006b7308 */ /* 0x000ea60000000800 */
[----:B------:R-:W-:Y:S01]  /*e1a0*/  FADD.FTZ R2, R228, R2 ;  /* 0x00000002e4027221 */ /* 0x000fe20000010000 */
[----:B-1----:R-:W-:Y:S06]  /*e1b0*/  F2FP.PACK_AB R40, R105, R104 ;  /* 0x000000686928723e */ /* 0x002fec00000000ff */
        /* <DEDUP_REMOVED lines=142> */
[----:B------:R-:W-:Y:S02]  /*eaa0*/  FADD.FTZ R242, R172, R2 ;  /* 0x00000002acf27221 */ /* 0x000fe40000010000 */
[----:B------:R-:W-:Y:S01]  /*eab0*/  FADD.FTZ R243, R139, R0 ;  /* 0x000000008bf37221 */ /* 0x000fe20000010000 */
[----:B------:R-:W-:-:S05]  /*eac0*/  @P0 BRA `(.L_x_19) ;  /* 0xffffcaf000000947 */ /* 0x000fca000383ffff */
.L_x_18:
[----:B------:R-:W2:Y:S01]  /*ead0*/  LDL.LU R43, [R1+0x8] ;  /* 0x00000800012b7983 */ /* 0x000ea20000300800 */
[----:B------:R-:W1:Y:S03]  /*eae0*/  LDC.U8 R25, c[0x0][0x329] ;  /* 0x0000ca40ff197b82 */ /* 0x000e660000000000 */
[----:B------:R-:W3:Y:S04]  /*eaf0*/  SHFL.BFLY PT, R2, R240, 0x2, 0x1f ;  /* 0x0c401f00f0027f89 */ /* 0x000ee800000e0000 */
[----:B------:R-:W4:Y:S01]  /*eb00*/  SHFL.BFLY PT, R4, R242, 0x2, 0x1f ;  /* 0x0c401f00f2047f89 */ /* 0x000f2200000e0000 */
[----:B------:R-:W1:Y:S03]  /*eb10*/  LDC.U8 R26, c[0x0][0x328] ;  /* 0x0000ca00ff1a7b82 */ /* 0x000e660000000000 */
[----:B------:R-:W1:Y:S04]  /*eb20*/  SHFL.BFLY PT, R0, R241, 0x2, 0x1f ;  /* 0x0c401f00f1007f89 */ /* 0x000e6800000e0000 */
[----:B------:R-:W1:Y:S04]  /*eb30*/  SHFL.BFLY PT, R5, R243, 0x2, 0x1f ;  /* 0x0c401f00f3057f89 */ /* 0x000e6800000e0000 */
[----:B------:R-:W1:Y:S01]  /*eb40*/  S2R R42, SR_TID.X ;  /* 0x00000000002a7919 */ /* 0x000e620000002100 */
[----:B---3--:R-:W-:-:S02]  /*eb50*/  FADD.FTZ R2, R2, R240 ;  /* 0x000000f002027221 */ /* 0x008fc40000010000 */
[----:B----4-:R-:W-:-:S03]  /*eb60*/  FADD.FTZ R4, R4, R242 ;  /* 0x000000f204047221 */ /* 0x010fc60000010000 */
[----:B------:R-:W3:Y:S01]  /*eb70*/  SHFL.BFLY PT, R8, R2, 0x1, 0x1f ;  /* 0x0c201f0002087f89 */ /* 0x000ee200000e0000 */
[----:B-1----:R-:W-:-:S03]  /*eb80*/  FADD.FTZ R0, R0, R241 ;  /* 0x000000f100007221 */ /* 0x002fc60000010000 */
[----:B------:R-:W1:Y:S01]  /*eb90*/  SHFL.BFLY PT, R6, R4, 0x1, 0x1f ;  /* 0x0c201f0004067f89 */ /* 0x000e6200000e0000 */
[----:B------:R-:W-:-:S03]  /*eba0*/  FADD.FTZ R5, R5, R243 ;  /* 0x000000f305057221 */ /* 0x000fc60000010000 */
[----:B------:R-:W4:Y:S01]  /*ebb0*/  SHFL.BFLY PT, R7, R0, 0x1, 0x1f ;  /* 0x0c201f0000077f89 */ /* 0x000f2200000e0000 */
[----:B------:R-:W-:Y:S01]  /*ebc0*/  SHF.R.S32.HI R24, RZ, 0x1f, R42 ;  /* 0x0000001fff187819 */ /* 0x000fe2000001142a */
[----:B---3--:R-:W-:Y:S02]  /*ebd0*/  FADD.FTZ R20, R2, R8 ;  /* 0x0000000802147221 */ /* 0x008fe40000010000 */
[----:B------:R-:W3:Y:S01]  /*ebe0*/  SHFL.BFLY PT, R2, R5, 0x1, 0x1f ;  /* 0x0c201f0005027f89 */ /* 0x000ee200000e0000 */
[----:B-1----:R-:W-:Y:S02]  /*ebf0*/  FADD.FTZ R21, R4, R6 ;  /* 0x0000000604157221 */ /* 0x002fe40000010000 */
[----:B------:R-:W-:Y:S01]  /*ec00*/  FSETP.NE.FTZ.AND P6, PT, R20, RZ, PT ;  /* 0x000000ff1400720b */ /* 0x000fe20003fd5000 */
[----:B------:R-:W-:Y:S02]  /*ec10*/  IMAD.MOV.U32 R4, RZ, RZ, 0x3f800000 ;  /* 0x3f800000ff047424 */ /* 0x000fe400078e00ff */
[----:B----4-:R-:W-:Y:S01]  /*ec20*/  FADD.FTZ R22, R0, R7 ;  /* 0x0000000700167221 */ /* 0x010fe20000010000 */
[----:B------:R-:W-:-:S02]  /*ec30*/  FSETP.NE.FTZ.AND P4, PT, R21, RZ, PT ;  /* 0x000000ff1500720b */ /* 0x000fc40003f95000 */
[----:B------:R-:W-:Y:S02]  /*ec40*/  MOV R0, 0x3f800000 ;  /* 0x3f80000000007802 */ /* 0x000fe40000000f00 */
[----:B------:R-:W-:-:S05]  /*ec50*/  FSETP.NE.FTZ.AND P5, PT, R22, RZ, PT ;  /* 0x000000ff1600720b */ /* 0x000fca0003fb5000 */
[----:B------:R-:W1:Y:S01]  /*ec60*/  @P6 MUFU.RCP R0, R20 ;  /* 0x0000001400006308 */ /* 0x000e620000001000 */
[----:B---3--:R-:W-:Y:S01]  /*ec70*/  FADD.FTZ R23, R5, R2 ;  /* 0x0000000205177221 */ /* 0x008fe20000010000 */
[----:B------:R-:W-:-:S06]  /*ec80*/  MOV R2, 0x3f800000 ;  /* 0x3f80000000027802 */ /* 0x000fcc0000000f00 */
[----:B------:R-:W3:Y:S01]  /*ec90*/  @P5 MUFU.RCP R4, R22 ;  /* 0x0000001600045308 */ /* 0x000ee20000001000 */
[CC--:B------:R-:W-:Y:S02]  /*eca0*/  LEA.HI R5, R24.reuse, R42.reuse, RZ, 0x2 ;  /* 0x0000002a18057211 */ /* 0x0c0fe400078f10ff */
[----:B------:R-:W-:Y:S02]  /*ecb0*/  FSETP.NE.FTZ.AND P3, PT, R23, RZ, PT ;  /* 0x000000ff1700720b */ /* 0x000fe40003f75000 */
[----:B------:R-:W-:Y:S01]  /*ecc0*/  LEA.HI R24, R24, R42, RZ, 0x5 ;  /* 0x0000002a18187211 */ /* 0x000fe200078f28ff */
[C---:B-1----:R-:W-:Y:S02]  /*ecd0*/  FMUL.FTZ R144, R0.reuse, R144 ;  /* 0x0000009000907220 */ /* 0x042fe40000410000 */
[----:B------:R-:W1:Y:S01]  /*ece0*/  @P4 MUFU.RCP R2, R21 ;  /* 0x0000001500024308 */ /* 0x000e620000001000 */
[C---:B------:R-:W-:Y:S01]  /*ecf0*/  FMUL.FTZ R17, R0.reuse, R145 ;  /* 0x0000009100117220 */ /* 0x040fe20000410000 */
[----:B------:R-:W-:Y:S01]  /*ed00*/  SHF.R.S32.HI R19, RZ, 0x5, R24 ;  /* 0x00000005ff137819 */ /* 0x000fe20000011418 */
[----:B------:R-:W-:-:S02]  /*ed10*/  FMUL.FTZ R152, R0, R152 ;  /* 0x0000009800987220 */ /* 0x000fc40000410000 */
[C---:B------:R-:W-:Y:S01]  /*ed20*/  FMUL.FTZ R16, R0.reuse, R153 ;  /* 0x0000009900107220 */ /* 0x040fe20000410000 */
[----:B------:R-:W-:Y:S01]  /*ed30*/  F2FP.PACK_AB R17, R17, R144 ;  /* 0x000000901111723e */ /* 0x000fe200000000ff */
[C---:B------:R-:W-:Y:S02]  /*ed40*/  FMUL.FTZ R156, R0.reuse, R156 ;  /* 0x0000009c009c7220 */ /* 0x040fe40000410000 */
[----:B------:R-:W-:Y:S01]  /*ed50*/  FMUL.FTZ R13, R0, R157 ;  /* 0x0000009d000d7220 */ /* 0x000fe20000410000 */
[----:B------:R-:W-:Y:S01]  /*ed60*/  F2FP.PACK_AB R16, R16, R152 ;  /* 0x000000981010723e */ /* 0x000fe200000000ff */
[C---:B------:R-:W-:Y:S02]  /*ed70*/  FMUL.FTZ R168, R0.reuse, R168 ;  /* 0x000000a800a87220 */ /* 0x040fe40000410000 */
[----:B------:R-:W-:Y:S01]  /*ed80*/  FMUL.FTZ R9, R0, R169 ;  /* 0x000000a900097220 */ /* 0x000fe20000410000 */
[----:B------:R-:W-:Y:S01]  /*ed90*/  MOV R0, 0x3f800000 ;  /* 0x3f80000000007802 */ /* 0x000fe20000000f00 */
[----:B---3--:R-:W-:Y:S01]  /*eda0*/  FMUL.FTZ R146, R4, R146 ;  /* 0x0000009204927220 */ /* 0x008fe20000410000 */
[----:B------:R-:W-:Y:S01]  /*edb0*/  F2FP.PACK_AB R13, R13, R156 ;  /* 0x0000009c0d0d723e */ /* 0x000fe200000000ff */
[C---:B-1----:R-:W-:Y:S01]  /*edc0*/  FMUL.FTZ R140, R2.reuse, R140 ;  /* 0x0000008c028c7220 */ /* 0x042fe20000410000 */
[----:B------:R-:W-:Y:S01]  /*edd0*/  F2FP.PACK_AB R9, R9, R168 ;  /* 0x000000a80909723e */ /* 0x000fe200000000ff */
[C---:B------:R-:W-:Y:S01]  /*ede0*/  FMUL.FTZ R141, R2.reuse, R141 ;  /* 0x0000008d028d7220 */ /* 0x040fe20000410000 */
[----:B------:R-:W1:Y:S01]  /*edf0*/  @P3 MUFU.RCP R0, R23 ;  /* 0x0000001700003308 */ /* 0x000e620000001000 */
        /* <DEDUP_REMOVED lines=8> */
[----:B------:R-:W-:Y:S01]  /*ee80*/  SHF.R.S32.HI R2, RZ, 0x2, R5 ;  /* 0x00000002ff027819 */ /* 0x000fe20000011405 */
[C---:B------:R-:W-:Y:S01]  /*ee90*/  FMUL.FTZ R18, R4.reuse, R147 ;  /* 0x0000009304127220 */ /* 0x040fe20000410000 */
[----:B------:R-:W-:Y:S01]  /*eea0*/  LOP3.LUT R5, R5, 0xfffffffc, RZ, 0xc0, !PT ;  /* 0xfffffffc05057812 */ /* 0x000fe200078ec0ff */
[C---:B------:R-:W-:Y:S01]  /*eeb0*/  FMUL.FTZ R154, R4.reuse, R154 ;  /* 0x0000009a049a7220 */ /* 0x040fe20000410000 */
[----:B------:R-:W-:Y:S01]  /*eec0*/  F2FP.PACK_AB R11, R11, R160 ;  /* 0x000000a00b0b723e */ /* 0x000fe200000000ff */
[----:B------:R-:W-:Y:S01]  /*eed0*/  FMUL.FTZ R15, R4, R155 ;  /* 0x0000009b040f7220 */ /* 0x000fe20000410000 */
[----:B------:R-:W-:Y:S01]  /*eee0*/  F2FP.PACK_AB R18, R18, R146 ;  /* 0x000000921212723e */ /* 0x000fe200000000ff */
[----:B------:R-:W-:Y:S01]  /*eef0*/  FMUL.FTZ R158, R4, R158 ;  /* 0x0000009e049e7220 */ /* 0x000fe20000410000 */
[----:B------:R-:W-:Y:S01]  /*ef00*/  F2FP.PACK_AB R8, R8, R164 ;  /* 0x000000a40808723e */ /* 0x000fe200000000ff */
[C---:B------:R-:W-:Y:S01]  /*ef10*/  FMUL.FTZ R12, R4.reuse, R159 ;  /* 0x0000009f040c7220 */ /* 0x040fe20000410000 */
[----:B------:R-:W-:Y:S01]  /*ef20*/  F2FP.PACK_AB R15, R15, R154 ;  /* 0x0000009a0f0f723e */ /* 0x000fe200000000ff */
[----:B------:R-:W-:-:S02]  /*ef30*/  FMUL.FTZ R170, R4, R170 ;  /* 0x000000aa04aa7220 */ /* 0x000fc40000410000 */
[----:B------:R-:W-:Y:S01]  /*ef40*/  FMUL.FTZ R171, R4, R171 ;  /* 0x000000ab04ab7220 */ /* 0x000fe20000410000 */
[----:B------:R-:W-:Y:S01]  /*ef50*/  SHF.R.S32.HI R4, RZ, 0x1f, R2 ;  /* 0x0000001fff047819 */ /* 0x000fe20000011402 */
[----:B-1----:R-:W-:Y:S01]  /*ef60*/  FMUL.FTZ R143, R0, R143 ;  /* 0x0000008f008f7220 */ /* 0x002fe20000410000 */
[----:B------:R-:W-:Y:S01]  /*ef70*/  F2FP.PACK_AB R12, R12, R158 ;  /* 0x0000009e0c0c723e */ /* 0x000fe200000000ff */
[----:B------:R-:W-:Y:S01]  /*ef80*/  FMUL.FTZ R142, R0, R142 ;  /* 0x0000008e008e7220 */ /* 0x000fe20000410000 */
[----:B------:R-:W-:Y:S01]  /*ef90*/  LEA.HI R4, R4, R2, RZ, 0x3 ;  /* 0x0000000204047211 */ /* 0x000fe200078f18ff */
[C---:B------:R-:W-:Y:S02]  /*efa0*/  FMUL.FTZ R151, R0.reuse, R151 ;  /* 0x0000009700977220 */ /* 0x040fe40000410000 */
[----:B------:R-:W-:Y:S01]  /*efb0*/  FMUL.FTZ R150, R0, R150 ;  /* 0x0000009600967220 */ /* 0x000fe20000410000 */
[----:B------:R-:W-:Y:S01]  /*efc0*/  LOP3.LUT R4, R4, 0xfffffff8, RZ, 0xc0, !PT ;  /* 0xfffffff804047812 */ /* 0x000fe200078ec0ff */
[C---:B------:R-:W-:Y:S01]  /*efd0*/  FMUL.FTZ R163, R0.reuse, R163 ;  /* 0x000000a300a37220 */ /* 0x040fe20000410000 */
[----:B------:R-:W-:Y:S01]  /*efe0*/  F2FP.PACK_AB R142, R143, R142 ;  /* 0x0000008e8f8e723e */ /* 0x000fe200000000ff */
[----:B------:R-:W-:Y:S01]  /*eff0*/  FMUL.FTZ R10, R0, R162 ;  /* 0x000000a2000a7220 */ /* 0x000fe20000410000 */
[----:B------:R-:W-:Y:S01]  /*f000*/  F2FP.PACK_AB R150, R151, R150 ;  /* 0x000000969796723e */ /* 0x000fe200000000ff */
[----:B------:R-:W-:-:S02]  /*f010*/  IMAD.IADD R4, R2, 0x1, -R4 ;  /* 0x0000000102047824 */ /* 0x000fc400078e0a04 */
[----:B------:R-:W-:Y:S01]  /*f020*/  FMUL.FTZ R167, R0, R167 ;  /* 0x000000a700a77220 */ /* 0x000fe20000410000 */
[----:B------:R-:W-:Y:S02]  /*f030*/  F2FP.PACK_AB R10, R163, R10 ;  /* 0x0000000aa30a723e */ /* 0x000fe400000000ff */
[----:B------:R-:W-:Y:S02]  /*f040*/  LEA.HI R2, R4, R4, RZ, 0x1 ;  /* 0x0000000404027211 */ /* 0x000fe400078f08ff */
[----:B--2---:R-:W-:-:S13]  /*f050*/  ISETP.NE.AND P0, PT, R43, -0x1, PT ;  /* 0xffffffff2b00780c */ /* 0x004fda0003f05270 */
[----:B------:R-:W-:-:S04]  /*f060*/  @P0 IMAD.WIDE.U32 R6, R43, c[0x0][0x1e8], RZ ;  /* 0x00007a002b060a25 */ /* 0x000fc800078e00ff */
[----:B------:R-:W-:Y:S02]  /*f070*/  @P0 IMAD R41, R43, c[0x0][0x1ec], R7 ;  /* 0x00007b002b290a24 */ /* 0x000fe400078e0207 */
[----:B------:R-:W-:Y:S01]  /*f080*/  FMUL.FTZ R7, R0, R166 ;  /* 0x000000a600077220 */ /* 0x000fe20000410000 */
[----:B------:R-:W-:Y:S01]  /*f090*/  SHF.R.S32.HI R0, RZ, 0x1, R2 ;  /* 0x00000001ff007819 */ /* 0x000fe20000011402 */
[----:B------:R-:W-:Y:S01]  /*f0a0*/  @P0 IMAD.MOV.U32 R40, RZ, RZ, R6 ;  /* 0x000000ffff280224 */ /* 0x000fe200078e0006 */
[----:B------:R-:W-:Y:S02]  /*f0b0*/  LOP3.LUT R6, R2, 0x3fffffe, RZ, 0xc0, !PT ;  /* 0x03fffffe02067812 */ /* 0x000fe400078ec0ff */
[----:B------:R-:W-:Y:S01]  /*f0c0*/  IADD3 R2, -R5, R42, RZ ;  /* 0x0000002a05027210 */ /* 0x000fe20007ffe1ff */
[----:B------:R-:W-:Y:S01]  /*f0d0*/  IMAD.SHL.U32 R5, R0, 0x40, RZ ;  /* 0x0000004000057824 */ /* 0x000fe200078e00ff */
[----:B------:R-:W-:Y:S02]  /*f0e0*/  IADD3 R4, R4, -R6, RZ ;  /* 0x8000000604047210 */ /* 0x000fe40007ffe0ff */
[----:B------:R-:W-:Y:S01]  /*f0f0*/  LOP3.LUT P2, RZ, R0, 0x2, RZ, 0xc0, !PT ;  /* 0x0000000200ff7812 */ /* 0x000fe2000784c0ff */
[----:B------:R-:W-:Y:S01]  /*f100*/  IMAD R2, R19, 0x100, R2 ;  /* 0x0000010013027824 */ /* 0x000fe200078e0202 */
[----:B------:R-:W-:-:S02]  /*f110*/  LOP3.LUT R5, R5, 0xc0, RZ, 0xc0, !PT ;  /* 0x000000c005057812 */ /* 0x000fc400078ec0ff */
[----:B------:R-:W-:Y:S02]  /*f120*/  F2FP.PACK_AB R6, R171, R170 ;  /* 0x000000aaab06723e */ /* 0x000fe400000000ff */
[----:B------:R-:W-:Y:S02]  /*f130*/  LEA R2, R4, R2, 0x4 ;  /* 0x0000000204027211 */ /* 0x000fe400078e20ff */
[----:B------:R-:W-:Y:S02]  /*f140*/  LEA.HI R4, R5, R5, RZ, 0x1d ;  /* 0x0000000505047211 */ /* 0x000fe400078fe8ff */
[----:B------:R-:W-:Y:S02]  /*f150*/  LOP3.LUT R5, R0, 0x1, RZ, 0xc0, !PT ;  /* 0x0000000100057812 */ /* 0x000fe400078ec0ff */
[----:B------:R-:W-:Y:S01]  /*f160*/  F2FP.PACK_AB R7, R167, R7 ;  /* 0x00000007a707723e */ /* 0x000fe200000000ff */
[----:B------:R-:W-:Y:S01]  /*f170*/  IMAD.U32 R0, R2, 0x2, R4 ;  /* 0x0000000202007824 */ /* 0x000fe200078e0004 */
[----:B------:R-:W-:-:S02]  /*f180*/  ISETP.NE.U32.AND P1, PT, R5, 0x1, PT ;  /* 0x000000010500780c */ /* 0x000fc40003f25070 */
[----:B------:R-:W-:Y:S01]  /*f190*/  MOV R5, 0xfffffff0 ;  /* 0xfffffff000057802 */ /* 0x000fe20000000f00 */
[----:B------:R-:W-:-:S03]  /*f1a0*/  IMAD.SHL.U32 R0, R0, 0x2, RZ ;  /* 0x0000000200007824 */ /* 0x000fc600078e00ff */
[----:B------:R-:W-:Y:S02]  /*f1b0*/  SEL R5, R5, 0x10, !P1 ;  /* 0x0000001005057807 */ /* 0x000fe40004800000 */
[C---:B------:R-:W-:Y:S01]  /*f1c0*/  IADD3 R2, R0.reuse, 0x20, RZ ;  /* 0x0000002000027810 */ /* 0x040fe20007ffe0ff */
[----:B------:R1:W-:Y:S01]  /*f1d0*/  STS [R0], R17 ;  /* 0x0000001100007388 */ /* 0x0003e20000000800 */
[C---:B------:R-:W-:Y:S02]  /*f1e0*/  IADD3 R4, R0.reuse, R5, RZ ;  /* 0x0000000500047210 */ /* 0x040fe40007ffe0ff */
[----:B------:R-:W-:Y:S01]  /*f1f0*/  @P2 IADD3 R2, R0, -0x20, RZ ;  /* 0xffffffe000022810 */ /* 0x000fe20007ffe0ff */
[----:B------:R2:W-:Y:S01]  /*f200*/  STS [R0+0x200], R18 ;  /* 0x0002001200007388 */ /* 0x0005e20000000800 */
[----:B------:R-:W-:Y:S02]  /*f210*/  ISETP.NE.AND P1, PT, R25, RZ, PT ;  /* 0x000000ff1900720c */ /* 0x000fe40003f25270 */
[----:B------:R-:W-:Y:S01]  /*f220*/  ISETP.NE.AND P2, PT, R26, RZ, PT ;  /* 0x000000ff1a00720c */ /* 0x000fe20003f45270 */
[----:B------:R-:W-:Y:S04]  /*f230*/  STS [R4], R16 ;  /* 0x0000001004007388 */ /* 0x000fe80000000800 */
[----:B------:R-:W-:Y:S04]  /*f240*/  STS [R4+0x200], R15 ;  /* 0x0002000f04007388 */ /* 0x000fe80000000800 */
[----:B------:R-:W-:Y:S04]  /*f250*/  STS [R0+0x1000], R141 ;  /* 0x0010008d00007388 */ /* 0x000fe80000000800 */
[----:B------:R3:W-:Y:S04]  /*f260*/  STS [R0+0x1200], R142 ;  /* 0x0012008e00007388 */ /* 0x0007e80000000800 */
[----:B------:R4:W-:Y:S04]  /*f270*/  STS [R4+0x1000], R14 ;  /* 0x0010000e04007388 */ /* 0x0009e80000000800 */
[----:B------:R4:W-:Y:S04]  /*f280*/  STS [R4+0x1200], R150 ;  /* 0x0012009604007388 */ /* 0x0009e80000000800 */
[----:B------:R4:W-:Y:S04]  /*f290*/  STS [R2], R13 ;  /* 0x0000000d02007388 */ /* 0x0009e80000000800 */
[----:B------:R4:W-:Y:S04]  /*f2a0*/  STS [R2+0x200], R12 ;  /* 0x0002000c02007388 */ /* 0x0009e80000000800 */
[----:B-1----:R-:W1:Y:S04]  /*f2b0*/  S2R R17, SR_CTAID.Y ;  /* 0x0000000000117919 */ /* 0x002e680000002600 */
[----:B--2---:R-:W2:Y:S01]  /*f2c0*/  S2R R18, SR_CTAID.Z ;  /* 0x0000000000127919 */ /* 0x004ea20000002700 */
[----:B---3--:R-:W-:-:S03]  /*f2d0*/  IMAD.IADD R0, R5, 0x1, R2 ;  /* 0x0000000105007824 */ /* 0x008fc600078e0202 */
[----:B----4-:R-:W3:Y:S04]  /*f2e0*/  S2R R14, SR_CTAID.X ;  /* 0x00000000000e7919 */ /* 0x010ee80000002500 */
[----:B------:R-:W-:Y:S01]  /*f2f0*/  STS [R0], R9 ;  /* 0x0000000900007388 */ /* 0x000fe20000000800 */
[----:B------:R-:W-:-:S03]  /*f300*/  @P1 MOV R4, c[0x0][0x210] ;  /* 0x0000840000041a02 */ /* 0x000fc60000000f00 */
[----:B------:R4:W-:Y:S01]  /*f310*/  STS [R0+0x200], R6 ;  /* 0x0002000600007388 */ /* 0x0009e20000000800 */
[----:B------:R-:W-:Y:S03]  /*f320*/  @P5 MUFU.LG2 R13, R22 ;  /* 0x00000016000d5308 */ /* 0x000fe60000000c00 */
[----:B------:R1:W-:Y:S04]  /*f330*/  STS [R2+0x1000], R11 ;  /* 0x0010000b02007388 */ /* 0x0003e80000000800 */
[----:B------:R2:W-:Y:S01]  /*f340*/  STS [R2+0x1200], R10 ;  /* 0x0012000a02007388 */ /* 0x0005e20000000800 */
[----:B------:R-:W-:Y:S03]  /*f350*/  @P4 MUFU.LG2 R12, R21 ;  /* 0x00000015000c4308 */ /* 0x000fe60000000c00 */
[----:B------:R3:W-:Y:S04]  /*f360*/  STS [R0+0x1000], R8 ;  /* 0x0010000800007388 */ /* 0x0007e80000000800 */
[----:B------:R3:W-:Y:S04]  /*f370*/  STS [R0+0x1200], R7 ;  /* 0x0012000700007388 */ /* 0x0007e80000000800 */
[----:B------:R-:W-:Y:S01]  /*f380*/  BAR.SYNC.DEFER_BLOCKING 0x0 ;  /* 0x0000000000007b1d */ /* 0x000fe20000010000 */
[----:B----4-:R-:W-:-:S02]  /*f390*/  @P1 IMAD R6, R4, c[0x0][0x214], RZ ;  /* 0x0000850004061a24 */ /* 0x010fc400078e02ff */
[----:B------:R-:W-:-:S03]  /*f3a0*/  @!P1 IMAD.MOV.U32 R4, RZ, RZ, c[0x0][0x214] ;  /* 0x00008500ff049624 */ /* 0x000fc600078e00ff */
[----:B-1----:R1:W4:Y:S02]  /*f3b0*/  @P6 MUFU.LG2 R11, R20 ;  /* 0x00000014000b6308 */ /* 0x0023240000000c00 */
[----:B------:R-:W-:Y:S02]  /*f3c0*/  @!P1 SEL R6, R4, c[0x0][0x234], !P2 ;  /* 0x00008d0004069a07 */ /* 0x000fe40005000000 */
[----:B--2---:R-:W-:Y:S02]  /*f3d0*/  @!P0 SHF.R.S32.HI R2, RZ, 0x1f, R17 ;  /* 0x0000001fff028819 */ /* 0x004fe40000011411 */
[----:B------:R-:W-:Y:S01]  /*f3e0*/  ISETP.NE.OR P2, PT, R25, RZ, !P2 ;  /* 0x000000ff1900720c */ /* 0x000fe20005745670 */
[----:B---3--:R-:W-:-:S04]  /*f3f0*/  @!P0 IMAD.WIDE.U32 R8, R17, c[0x0][0x1e0], RZ ;  /* 0x0000780011088a25 */ /* 0x008fc800078e00ff */
[----:B------:R-:W-:Y:S01]  /*f400*/  @!P0 IMAD R4, R2, c[0x0][0x1e0], RZ ;  /* 0x0000780002048a24 */ /* 0x000fe200078e02ff */
[----:B------:R-:W-:Y:S01]  /*f410*/  LOP3.LUT R2, R24, 0xffffffe0, RZ, 0xc0, !PT ;  /* 0xffffffe018027812 */ /* 0x000fe200078ec0ff */
[----:B------:R-:W2:Y:S01]  /*f420*/  @P3 MUFU.LG2 R10, R23 ;  /* 0x00000017000a3308 */ /* 0x000ea20000000c00 */
[----:B------:R3:W2:Y:S01]  /*f430*/  LDS.128 R24, [R217] ;  /* 0x00000000d9187984 */ /* 0x0006a20000000c00 */
[----:B------:R-:W-:Y:S01]  /*f440*/  @!P0 IMAD R4, R17, c[0x0][0x1e4], R4 ;  /* 0x0000790011048a24 */ /* 0x000fe200078e0204 */
[----:B------:R-:W-:Y:S01]  /*f450*/  @P1 MOV R0, 0x1 ;  /* 0x0000000100001802 */ /* 0x000fe20000000f00 */
[----:B------:R-:W-:Y:S01]  /*f460*/  @!P1 IMAD R0, R6, c[0x0][0x1c0], RZ ;  /* 0x0000700006009a24 */ /* 0x000fe200078e02ff */
[----:B-1----:R3:W5:Y:S01]  /*f470*/  LDL R20, [R1+0x20] ;  /* 0x0000200001147983 */ /* 0x0027620000100800 */
[----:B------:R-:W-:Y:S01]  /*f480*/  @!P2 IMAD R5, R17, c[0x0][0x214], RZ ;  /* 0x000085001105aa24 */ /* 0x000fe200078e02ff */
[----:B------:R-:W-:Y:S01]  /*f490*/  @!P0 IADD3 R41, R9, R4, RZ ;  /* 0x0000000409298210 */ /* 0x000fe20007ffe0ff */
[----:B------:R-:W-:Y:S01]  /*f4a0*/  IMAD.IADD R9, R42, 0x1, -R2 ;  /* 0x000000012a097824 */ /* 0x000fe200078e0a02 */
[----:B------:R3:W1:Y:S04]  /*f4b0*/  LDS.128 R28, [R217+0x800] ;  /* 0x00080000d91c7984 */ /* 0x0006680000000c00 */
[----:B------:R3:W1:Y:S04]  /*f4c0*/  LDS.128 R32, [R217+0x1000] ;  /* 0x00100000d9207984 */ /* 0x0006680000000c00 */
[----:B------:R3:W1:Y:S01]  /*f4d0*/  LDS.128 R36, [R217+0x1800] ;  /* 0x00180000d9247984 */ /* 0x0006620000000c00 */
[----:B------:R-:W-:Y:S01]  /*f4e0*/  IMAD R0, R17, R0, RZ ;  /* 0x0000000011007224 */ /* 0x000fe200078e02ff */
[----:B------:R-:W-:Y:S01]  /*f4f0*/  @!P2 SEL R2, R5, R43, !P0 ;  /* 0x0000002b0502a207 */ /* 0x000fe20004000000 */
[----:B------:R-:W-:Y:S01]  /*f500*/  @!P0 IMAD.MOV.U32 R40, RZ, RZ, R8 ;  /* 0x000000ffff288224 */ /* 0x000fe200078e0008 */
[----:B------:R-:W-:Y:S01]  /*f510*/  @P1 MOV R7, c[0x0][0x210] ;  /* 0x0000840000071a02 */ /* 0x000fe20000000f00 */
[----:B------:R-:W-:Y:S01]  /*f520*/  @!P1 IMAD.MOV.U32 R7, RZ, RZ, 0x1 ;  /* 0x00000001ff079424 */ /* 0x000fe200078e00ff */
[----:B------:R-:W-:Y:S01]  /*f530*/  CS2R R4, SRZ ;  /* 0x0000000000047805 */ /* 0x000fe2000001ff00 */
[----:B------:R-:W-:-:S02]  /*f540*/  SEL R0, R0, RZ, P2 ;  /* 0x000000ff00007207 */ /* 0x000fc40001000000 */
[----:B------:R-:W-:Y:S02]  /*f550*/  @!P2 SHF.R.S32.HI R5, RZ, 0x1f, R2 ;  /* 0x0000001fff05a819 */ /* 0x000fe40000011402 */
[----:B------:R-:W-:Y:S02]  /*f560*/  LOP3.LUT P0, RZ, R9, 0x3, RZ, 0xc0, !PT ;  /* 0x0000000309ff7812 */ /* 0x000fe4000780c0ff */
[----:B------:R-:W-:Y:S01]  /*f570*/  @!P2 MOV R4, R2 ;  /* 0x000000020004a202 */ /* 0x000fe20000000f00 */
[----:B------:R-:W-:Y:S02]  /*f580*/  IMAD R2, R14, R7, RZ ;  /* 0x000000070e027224 */ /* 0x000fe400078e02ff */
[----:B------:R-:W-:Y:S02]  /*f590*/  IMAD R0, R18, R6, R0 ;  /* 0x0000000612007224 */ /* 0x000fe400078e0200 */
[----:B----4-:R-:W-:Y:S01]  /*f5a0*/  @P6 FMUL.FTZ R8, R11, 0.69314718246459960938 ;  /* 0x3f3172180b086820 */ /* 0x010fe20000410000 */
[----:B------:R-:W-:-:S02]  /*f5b0*/  SHF.L.U32 R9, R2, 0x7, RZ ;  /* 0x0000000702097819 */ /* 0x000fc400000006ff */
[----:B------:R-:W-:Y:S01]  /*f5c0*/  MOV R17, 0x7f800000 ;  /* 0x7f80000000117802 */ /* 0x000fe20000000f00 */
[----:B------:R-:W-:Y:S01]  /*f5d0*/  @P6 FFMA.FTZ R17, R138, c[0x0][0x238], R8 ;  /* 0x00008e008a116a23 */ /* 0x000fe20000010008 */
[--C-:B------:R-:W-:Y:S01]  /*f5e0*/  IADD3 R11, P2, P1, R9, R4, R0.reuse ;  /* 0x00000004090b7210 */ /* 0x100fe2000795e000 */
[----:B------:R-:W-:Y:S01]  /*f5f0*/  @P5 FMUL.FTZ R8, R13, 0.69314718246459960938 ;  /* 0x3f3172180d085820 */ /* 0x000fe20000410000 */
[----:B------:R-:W-:Y:S01]  /*f600*/  SHF.R.S32.HI R4, RZ, 0x1f, R9 ;  /* 0x0000001fff047819 */ /* 0x000fe20000011409 */
[----:B------:R-:W-:Y:S01]  /*f610*/  @P4 FMUL.FTZ R6, R12, 0.69314718246459960938 ;  /* 0x3f3172180c064820 */ /* 0x000fe20000410000 */
[----:B------:R-:W-:Y:S01]  /*f620*/  SHF.R.S32.HI R0, RZ, 0x1f, R0 ;  /* 0x0000001fff007819 */ /* 0x000fe20000011400 */
[----:B--2---:R-:W-:Y:S01]  /*f630*/  @P3 FMUL.FTZ R2, R10, 0.69314718246459960938 ;  /* 0x3f3172180a023820 */ /* 0x004fe20000410000 */
[----:B------:R-:W-:Y:S01]  /*f640*/  BSSY B0, `(.L_x_22) ;  /* 0x000002e000007945 */ /* 0x000fe20003800000 */
[----:B------:R-:W-:Y:S01]  /*f650*/  MOV R16, 0x7f800000 ;  /* 0x7f80000000107802 */ /* 0x000fe20000000f00 */
[----:B------:R-:W-:Y:S01]  /*f660*/  IMAD.MOV.U32 R14, RZ, RZ, 0x7f800000 ;  /* 0x7f800000ff0e7424 */ /* 0x000fe200078e00ff */
[----:B------:R-:W-:Y:S01]  /*f670*/  MOV R15, 0x7f800000 ;  /* 0x7f800000000f7802 */ /* 0x000fe20000000f00 */
[----:B------:R-:W-:Y:S01]  /*f680*/  @P5 FFMA.FTZ R16, R137, c[0x0][0x238], R8 ;  /* 0x00008e0089105a23 */ /* 0x000fe20000010008 */
[----:B------:R-:W-:Y:S01]  /*f690*/  IADD3.X R5, R4, R5, R0, P2, P1 ;  /* 0x0000000504057210 */ /* 0x000fe200017e2400 */
[----:B------:R-:W-:-:S02]  /*f6a0*/  @P4 FFMA.FTZ R14, R136, c[0x0][0x238], R6 ;  /* 0x00008e00880e4a23 */ /* 0x000fc40000010006 */
[----:B------:R-:W-:Y:S01]  /*f6b0*/  @P3 FFMA.FTZ R15, R3, c[0x0][0x238], R2 ;  /* 0x00008e00030f3a23 */ /* 0x000fe20000010002 */
[----:B------:R-:W-:Y:S05]  /*f6c0*/  @P0 BRA `(.L_x_23) ;  /* 0x0000025000000947 */ /* 0x000fea0003800000 */
[----:B---3--:R-:W2:Y:S01]  /*f6d0*/  LDL.LU R21, [R1+0x4c] ;  /* 0x00004c0001157983 */ /* 0x008ea20000300800 */
[----:B------:R-:W-:-:S04]  /*f6e0*/  SHF.R.S32.HI R0, RZ, 0x1f, R19 ;  /* 0x0000001fff007819 */ /* 0x000fc80000011413 */
[----:B------:R-:W-:-:S04]  /*f6f0*/  LEA.HI R0, R0, R19, RZ, 0x2 ;  /* 0x0000001300007211 */ /* 0x000fc800078f10ff */
[----:B------:R-:W-:-:S05]  /*f700*/  LOP3.LUT R0, R0, 0xffffffc, RZ, 0xc0, !PT ;  /* 0x0ffffffc00007812 */ /* 0x000fca00078ec0ff */
[----:B------:R-:W-:-:S04]  /*f710*/  IMAD.IADD R0, R19, 0x1, -R0 ;  /* 0x0000000113007824 */ /* 0x000fc800078e0a00 */
[----:B--2---:R-:W-:-:S05]  /*f720*/  IMAD R0, R0, 0x10, R21 ;  /* 0x0000001000007824 */ /* 0x004fca00078e0215 */
[CC--:B-----5:R-:W-:Y:S02]  /*f730*/  ISETP.GE.AND P6, PT, R0.reuse, R20.reuse, PT ;  /* 0x000000140000720c */ /* 0x0e0fe40003fc6270 */
[C---:B------:R-:W-:Y:S02]  /*f740*/  IADD3 R3, R0.reuse, 0x8, RZ ;  /* 0x0000000800037810 */ /* 0x040fe40007ffe0ff */
[C---:B------:R-:W-:Y:S02]  /*f750*/  IADD3 R2, R0.reuse, 0x40, RZ ;  /* 0x0000004000027810 */ /* 0x040fe40007ffe0ff */
[----:B------:R-:W-:Y:S02]  /*f760*/  IADD3 R4, R0, 0x48, RZ ;  /* 0x0000004800047810 */ /* 0x000fe40007ffe0ff */
[-C--:B------:R-:W-:Y:S02]  /*f770*/  ISETP.GE.AND P5, PT, R3, R20.reuse, PT ;  /* 0x000000140300720c */ /* 0x080fe40003fa6270 */
[----:B------:R-:W-:-:S02]  /*f780*/  ISETP.GE.AND P4, PT, R2, R20, PT ;  /* 0x000000140200720c */ /* 0x000fc40003f86270 */
[----:B------:R-:W-:Y:S01]  /*f790*/  ISETP.GE.AND P3, PT, R4, R20, PT ;  /* 0x000000140400720c */ /* 0x000fe20003f66270 */
[----:B------:R-:W-:-:S05]  /*f7a0*/  @!P6 IMAD R0, R0, R7, RZ ;  /* 0x000000070000e224 */ /* 0x000fca00078e02ff */
[----:B------:R-:W-:-:S03]  /*f7b0*/  @!P6 IADD3 R6, P0, R0, R11, RZ ;  /* 0x0000000b0006e210 */ /* 0x000fc60007f1e0ff */
[----:B------:R-:W-:Y:S01]  /*f7c0*/  @!P5 IMAD R3, R3, R7, RZ ;  /* 0x000000070303d224 */ /* 0x000fe200078e02ff */
[----:B------:R-:W-:Y:S01]  /*f7d0*/  @!P6 LEA.HI.X.SX32 R9, R0, R5, 0x1, P0 ;  /* 0x000000050009e211 */ /* 0x000fe200000f0eff */
[-C--:B------:R-:W-:Y:S01]  /*f7e0*/  @!P4 IMAD R12, R2, R7.reuse, RZ ;  /* 0x00000007020cc224 */ /* 0x080fe200078e02ff */
[----:B------:R-:W-:Y:S01]  /*f7f0*/  @!P6 LEA R8, P0, R6, c[0x0][0x200], 0x2 ;  /* 0x000080000608ea11 */ /* 0x000fe200078010ff */
[----:B------:R-:W-:Y:S01]  /*f800*/  @!P3 IMAD R2, R4, R7, RZ ;  /* 0x000000070402b224 */ /* 0x000fe200078e02ff */
[CC--:B------:R-:W-:Y:S02]  /*f810*/  @!P5 IADD3 R0, P2, R3.reuse, R11.reuse, RZ ;  /* 0x0000000b0300d210 */ /* 0x0c0fe40007f5e0ff */
[----:B------:R-:W-:Y:S02]  /*f820*/  @!P6 LEA.HI.X R9, R6, c[0x0][0x204], R9, 0x2, P0 ;  /* 0x000081000609ea11 */ /* 0x000fe400000f1409 */
[-C--:B------:R-:W-:Y:S02]  /*f830*/  @!P4 IADD3 R10, P1, R12, R11.reuse, RZ ;  /* 0x0000000b0c0ac210 */ /* 0x080fe40007f3e0ff */
[----:B------:R-:W-:Y:S01]  /*f840*/  @!P3 IADD3 R11, P0, R2, R11, RZ ;  /* 0x0000000b020bb210 */ /* 0x000fe20007f1e0ff */
[----:B------:R2:W-:Y:S01]  /*f850*/  @!P6 STG.E [R8.64], R17 ;  /* 0x000000110800e986 */ /* 0x0005e2000c101906 */
[----:B------:R-:W-:-:S02]  /*f860*/  @!P5 LEA.HI.X.SX32 R3, R3, R5, 0x1, P2 ;  /* 0x000000050303d211 */ /* 0x000fc400010f0eff */
[----:B------:R-:W-:Y:S02]  /*f870*/  @!P5 LEA R6, P2, R0, c[0x0][0x200], 0x2 ;  /* 0x000080000006da11 */ /* 0x000fe400078410ff */
[-C--:B------:R-:W-:Y:S02]  /*f880*/  @!P4 LEA.HI.X.SX32 R13, R12, R5.reuse, 0x1, P1 ;  /* 0x000000050c0dc211 */ /* 0x080fe400008f0eff */
[----:B------:R-:W-:Y:S02]  /*f890*/  @!P3 LEA.HI.X.SX32 R12, R2, R5, 0x1, P0 ;  /* 0x00000005020cb211 */ /* 0x000fe400000f0eff */
[----:B------:R-:W-:Y:S02]  /*f8a0*/  @!P4 LEA R4, P1, R10, c[0x0][0x200], 0x2 ;  /* 0x000080000a04ca11 */ /* 0x000fe400078210ff */
[----:B------:R-:W-:Y:S02]  /*f8b0*/  @!P3 LEA R2, P0, R11, c[0x0][0x200], 0x2 ;  /* 0x000080000b02ba11 */ /* 0x000fe400078010ff */
[----:B------:R-:W-:-:S02]  /*f8c0*/  @!P5 LEA.HI.X R7, R0, c[0x0][0x204], R3, 0x2, P2 ;  /* 0x000081000007da11 */ /* 0x000fc400010f1403 */
[----:B------:R-:W-:Y:S02]  /*f8d0*/  @!P4 LEA.HI.X R5, R10, c[0x0][0x204], R13, 0x2, P1 ;  /* 0x000081000a05ca11 */ /* 0x000fe400008f140d */
[----:B------:R-:W-:Y:S01]  /*f8e0*/  @!P3 LEA.HI.X R3, R11, c[0x0][0x204], R12, 0x2, P0 ;  /* 0x000081000b03ba11 */ /* 0x000fe200000f140c */
[----:B------:R2:W-:Y:S04]  /*f8f0*/  @!P5 STG.E [R6.64], R16 ;  /* 0x000000100600d986 */ /* 0x0005e8000c101906 */
[----:B------:R2:W-:Y:S04]  /*f900*/  @!P4 STG.E [R4.64], R14 ;  /* 0x0000000e0400c986 */ /* 0x0005e8000c101906 */
[----:B------:R2:W-:Y:S02]  /*f910*/  @!P3 STG.E [R2.64], R15 ;  /* 0x0000000f0200b986 */ /* 0x0005e4000c101906 */
.L_x_23:
[----:B---3--:R-:W-:Y:S05]  /*f920*/  BSYNC B0 ;  /* 0x0000000000007941 */ /* 0x008fea0003800000 */
.L_x_22:
[----:B--2---:R-:W2:Y:S04]  /*f930*/  LDL.LU.64 R4, [R1+0x28] ;  /* 0x0000280001047983 */ /* 0x004ea80000300a00 */
[----:B------:R3:W5:Y:S01]  /*f940*/  LDL.64 R10, [R1] ;  /* 0x00000000010a7983 */ /* 0x0007620000100a00 */
[----:B------:R-:W-:Y:S01]  /*f950*/  SHF.R.S32.HI R0, RZ, 0x1f, R18 ;  /* 0x0000001fff007819 */ /* 0x000fe20000011412 */
[----:B------:R-:W-:Y:S04]  /*f960*/  BSSY B0, `(.L_x_24) ;  /* 0x0000011000007945 */ /* 0x000fe80003800000 */
[----:B------:R-:W-:-:S04]  /*f970*/  IMAD R0, R0, c[0x0][0x1f0], RZ ;  /* 0x00007c0000007a24 */ /* 0x000fc800078e02ff */
[----:B------:R-:W-:Y:S01]  /*f980*/  IMAD R0, R18, c[0x0][0x1f4], R0 ;  /* 0x00007d0012007a24 */ /* 0x000fe200078e0200 */
[----:B--2---:R-:W-:-:S04]  /*f990*/  IADD3 R2, P0, R4, R40, RZ ;  /* 0x0000002804027210 */ /* 0x004fc80007f1e0ff */
[----:B------:R-:W-:Y:S02]  /*f9a0*/  IADD3.X R3, R5, R41, RZ, P0, !PT ;  /* 0x0000002905037210 */ /* 0x000fe400007fe4ff */
[----:B-----5:R-:W-:-:S03]  /*f9b0*/  ISETP.GE.AND P0, PT, R250, R20, PT ;  /* 0x00000014fa00720c */ /* 0x020fc60003f06270 */
[----:B------:R-:W-:-:S05]  /*f9c0*/  IMAD.WIDE.U32 R8, R18, c[0x0][0x1f0], R2 ;  /* 0x00007c0012087a25 */ /* 0x000fca00078e0002 */
[----:B------:R-:W-:-:S05]  /*f9d0*/  IADD3 R7, R9, R0, RZ ;  /* 0x0000000009077210 */ /* 0x000fca0007ffe0ff */
[----:B------:R-:W-:Y:S05]  /*f9e0*/  @P0 BRA `(.L_x_25) ;  /* 0x0000008000000947 */ /* 0x000fea0003800000 */
[----:B---3--:R-:W-:Y:S01]  /*f9f0*/  MOV R6, R8 ;  /* 0x0000000800067202 */ /* 0x008fe20000000f00 */
[----:B------:R-:W-:-:S04]  /*fa00*/  IMAD R0, R11, c[0x0][0x1e8], RZ ;  /* 0x00007a000b007a24 */ /* 0x000fc800078e02ff */
[----:B------:R-:W-:-:S04]  /*fa10*/  IMAD.WIDE.U32 R2, R10, c[0x0][0x1e8], R6 ;  /* 0x00007a000a027a25 */ /* 0x000fc800078e0006 */
[----:B------:R-:W-:Y:S01]  /*fa20*/  IMAD R0, R10, c[0x0][0x1ec], R0 ;  /* 0x00007b000a007a24 */ /* 0x000fe200078e0200 */
[----:B------:R-:W-:-:S04]  /*fa30*/  LEA R4, P0, R2, c[0x0][0x1d0], 0x1 ;  /* 0x0000740002047a11 */ /* 0x000fc800078008ff */
[----:B------:R-:W-:-:S04]  /*fa40*/  IADD3 R0, R3, R0, RZ ;  /* 0x0000000003007210 */ /* 0x000fc80007ffe0ff */
[----:B------:R-:W-:-:S05]  /*fa50*/  LEA.HI.X R5, R2, c[0x0][0x1d4], R0, 0x1, P0 ;  /* 0x0000750002057a11 */ /* 0x000fca00000f0c00 */
[----:B------:R2:W-:Y:S02]  /*fa60*/  STG.E.128 [R4.64], R24 ;  /* 0x0000001804007986 */ /* 0x0005e4000c101d06 */
.L_x_25:
[----:B---3--:R-:W-:Y:S05]  /*fa70*/  BSYNC B0 ;  /* 0x0000000000007941 */ /* 0x008fea0003800000 */
.L_x_24:
[----:B------:R-:W3:Y:S01]  /*fa80*/  LDL.LU R0, [R1+0x40] ;  /* 0x0000400001007983 */ /* 0x000ee20000300800 */
[----:B------:R-:W-:Y:S01]  /*fa90*/  BSSY B0, `(.L_x_26) ;  /* 0x000000e000007945 */ /* 0x000fe20003800000 */
[----:B---3--:R-:W-:-:S13]  /*faa0*/  ISETP.GE.AND P0, PT, R0, R20, PT ;  /* 0x000000140000720c */ /* 0x008fda0003f06270 */
[----:B------:R-:W-:Y:S05]  /*fab0*/  @P0 BRA `(.L_x_27) ;  /* 0x000000b000000947 */ /* 0x000fea0003800000 */
[----:B--2---:R-:W-:Y:S01]  /*fac0*/  IADD3 R4, P0, R10, 0x20, RZ ;  /* 0x000000200a047810 */ /* 0x004fe20007f1e0ff */
[----:B------:R-:W-:Y:S01]  /*fad0*/  IMAD.MOV.U32 R2, RZ, RZ, R8 ;  /* 0x000000ffff027224 */ /* 0x000fe200078e0008 */
[----:B------:R-:W-:-:S03]  /*fae0*/  MOV R3, R7 ;  /* 0x0000000700037202 */ /* 0x000fc60000000f00 */
[----:B------:R-:W-:Y:S02]  /*faf0*/  IMAD.X R0, RZ, RZ, R11, P0 ;  /* 0x000000ffff007224 */ /* 0x000fe400000e060b */
[----:B------:R-:W-:-:S04]  /*fb00*/  IMAD.WIDE.U32 R2, R4, c[0x0][0x1e8], R2 ;  /* 0x00007a0004027a25 */ /* 0x000fc800078e0002 */
[----:B------:R-:W-:-:S04]  /*fb10*/  IMAD R0, R0, c[0x0][0x1e8], RZ ;  /* 0x00007a0000007a24 */ /* 0x000fc800078e02ff */
[----:B------:R-:W-:Y:S01]  /*fb20*/  IMAD R0, R4, c[0x0][0x1ec], R0 ;  /* 0x00007b0004007a24 */ /* 0x000fe200078e0200 */
[----:B------:R-:W-:-:S04]  /*fb30*/  LEA R4, P0, R2, c[0x0][0x1d0], 0x1 ;  /* 0x0000740002047a11 */ /* 0x000fc800078008ff */
[----:B------:R-:W-:-:S04]  /*fb40*/  IADD3 R0, R3, R0, RZ ;  /* 0x0000000003007210 */ /* 0x000fc80007ffe0ff */
[----:B------:R-:W-:-:S05]  /*fb50*/  LEA.HI.X R5, R2, c[0x0][0x1d4], R0, 0x1, P0 ;  /* 0x0000750002057a11 */ /* 0x000fca00000f0c00 */
[----:B-1----:R1:W-:Y:S02]  /*fb60*/  STG.E.128 [R4.64], R28 ;  /* 0x0000001c04007986 */ /* 0x0023e4000c101d06 */
.L_x_27:
[----:B------:R-:W-:Y:S05]  /*fb70*/  BSYNC B0 ;  /* 0x0000000000007941 */ /* 0x000fea0003800000 */
.L_x_26:
[----:B------:R-:W3:Y:S01]  /*fb80*/  LDL.LU R0, [R1+0x44] ;  /* 0x0000440001007983 */ /* 0x000ee20000300800 */
[----:B------:R-:W-:Y:S01]  /*fb90*/  BSSY B0, `(.L_x_28) ;  /* 0x000000e000007945 */ /* 0x000fe20003800000 */
[----:B---3--:R-:W-:-:S13]  /*fba0*/  ISETP.GE.AND P0, PT, R0, R20, PT ;  /* 0x000000140000720c */ /* 0x008fda0003f06270 */
[----:B------:R-:W-:Y:S05]  /*fbb0*/  @P0 BRA `(.L_x_29) ;  /* 0x000000b000000947 */ /* 0x000fea0003800000 */
[----:B-12---:R-:W-:Y:S01]  /*fbc0*/  IADD3 R4, P0, R10, 0x40, RZ ;  /* 0x000000400a047810 */ /* 0x006fe20007f1e0ff */
        /* <DEDUP_REMOVED lines=9> */
[----:B------:R1:W-:Y:S02]  /*fc60*/  STG.E.128 [R4.64], R32 ;  /* 0x0000002004007986 */ /* 0x0003e4000c101d06 */
.L_x_29:
[----:B------:R-:W-:Y:S05]  /*fc70*/  BSYNC B0 ;  /* 0x0000000000007941 */ /* 0x000fea0003800000 */
.L_x_28:
[----:B------:R-:W3:Y:S02]  /*fc80*/  LDL.LU R0, [R1+0x48] ;  /* 0x0000480001007983 */ /* 0x000ee40000300800 */
[----:B---3--:R-:W-:-:S13]  /*fc90*/  ISETP.GE.AND P0, PT, R0, R20, PT ;  /* 0x000000140000720c */ /* 0x008fda0003f06270 */
[----:B------:R-:W-:Y:S05]  /*fca0*/  @P0 EXIT ;  /* 0x000000000000094d */ /* 0x000fea0003800000 */
[----:B------:R-:W-:Y:S01]  /*fcb0*/  IADD3 R6, P0, R10, 0x60, RZ ;  /* 0x000000600a067810 */ /* 0x000fe20007f1e0ff */
[----:B------:R-:W-:Y:S01]  /*fcc0*/  IMAD.MOV.U32 R2, RZ, RZ, R8 ;  /* 0x000000ffff027224 */ /* 0x000fe200078e0008 */
[----:B------:R-:W-:-:S03]  /*fcd0*/  MOV R3, R7 ;  /* 0x0000000700037202 */ /* 0x000fc60000000f00 */
[----:B------:R-:W-:Y:S02]  /*fce0*/  IMAD.X R0, RZ, RZ, R11, P0 ;  /* 0x000000ffff007224 */ /* 0x000fe400000e060b */
[----:B-12---:R-:W-:-:S04]  /*fcf0*/  IMAD.WIDE.U32 R4, R6, c[0x0][0x1e8], R2 ;  /* 0x00007a0006047a25 */ /* 0x006fc800078e0002 */
[----:B------:R-:W-:Y:S01]  /*fd00*/  IMAD R0, R0, c[0x0][0x1e8], RZ ;  /* 0x00007a0000007a24 */ /* 0x000fe200078e02ff */
[----:B------:R-:W-:-:S03]  /*fd10*/  LEA R2, P0, R4, c[0x0][0x1d0], 0x1 ;  /* 0x0000740004027a11 */ /* 0x000fc600078008ff */
[----:B------:R-:W-:-:S05]  /*fd20*/  IMAD R0, R6, c[0x0][0x1ec], R0 ;  /* 0x00007b0006007a24 */ /* 0x000fca00078e0200 */
[----:B------:R-:W-:-:S04]  /*fd30*/  IADD3 R0, R5, R0, RZ ;  /* 0x0000000005007210 */ /* 0x000fc80007ffe0ff */
[----:B------:R-:W-:-:S05]  /*fd40*/  LEA.HI.X R3, R4, c[0x0][0x1d4], R0, 0x1, P0 ;  /* 0x0000750004037a11 */ /* 0x000fca00000f0c00 */
[----:B------:R-:W-:Y:S01]  /*fd50*/  STG.E.128 [R2.64], R36 ;  /* 0x0000002402007986 */ /* 0x000fe2000c101d06 */
[----:B------:R-:W-:Y:S05]  /*fd60*/  EXIT ;  /* 0x000000000000794d */ /* 0x000fea0003800000 */
.L_x_11:
[----:B--2---:R-:W2:Y:S01]  /*fd70*/  LDL.LU R18, [R1+0x8] ;  /* 0x0000080001127983 */ /* 0x004ea20000300800 */
[----:B------:R-:W3:Y:S01]  /*fd80*/  LDC.U8 R4, c[0x0][0x329] ;  /* 0x0000ca40ff047b82 */ /* 0x000ee20000000000 */
[----:B------:R-:W-:Y:S01]  /*fd90*/  SHF.R.S32.HI R10, RZ, 0x1f, R67 ;  /* 0x0000001fff0a7819 */ /* 0x000fe20000011443 */
[----:B------:R-:W-:Y:S01]  /*fda0*/  IMAD.IADD R15, R64, 0x1, -R116 ;  /* 0x00000001400f7824 */ /* 0x000fe200078e0a74 */
[----:B------:R-:W-:Y:S01]  /*fdb0*/  SHF.R.S32.HI R12, RZ, 0x1f, R14 ;  /* 0x0000001fff0c7819 */ /* 0x000fe2000001140e */
[----:B------:R-:W-:Y:S01]  /*fdc0*/  BSSY B0, `(.L_x_30) ;  /* 0x000003b000007945 */ /* 0x000fe20003800000 */
[----:B------:R-:W-:-:S03]  /*fdd0*/  LEA.HI R10, R10, R67, RZ, 0x2 ;  /* 0x000000430a0a7211 */ /* 0x000fc600078f10ff */
[----:B------:R-:W4:Y:S01]  /*fde0*/  LDC.U8 R0, c[0x0][0x328] ;  /* 0x0000ca00ff007b82 */ /* 0x000f220000000000 */
[----:B------:R-:W-:-:S04]  /*fdf0*/  IMAD R12, R12, c[0x0][0x1f0], RZ ;  /* 0x00007c000c0c7a24 */ /* 0x000fc800078e02ff */
[----:B------:R-:W-:Y:S01]  /*fe00*/  IMAD R12, R14, c[0x0][0x1f4], R12 ;  /* 0x00007d000e0c7a24 */ /* 0x000fe200078e020c */
[----:B---3--:R-:W-:Y:S02]  /*fe10*/  ISETP.NE.AND P1, PT, R4, RZ, PT ;  /* 0x000000ff0400720c */ /* 0x008fe40003f25270 */
[----:B----4-:R-:W-:-:S04]  /*fe20*/  ISETP.NE.AND P3, PT, R0, RZ, PT ;  /* 0x000000ff0000720c */ /* 0x010fc80003f65270 */
[----:B------:R-:W-:-:S07]  /*fe30*/  ISETP.NE.OR P2, PT, R4, RZ, !P3 ;  /* 0x000000ff0400720c */ /* 0x000fce0005f45670 */
[----:B------:R-:W-:Y:S01]  /*fe40*/  @P1 IMAD.MOV.U32 R9, RZ, RZ, c[0x0][0x210] ;  /* 0x00008400ff091624 */ /* 0x000fe200078e00ff */
[----:B------:R-:W-:Y:S01]  /*fe50*/  LOP3.LUT R4, R10, 0x1ffffffc, RZ, 0xc0, !PT ;  /* 0x1ffffffc0a047812 */ /* 0x000fe200078ec0ff */
[----:B------:R-:W-:Y:S02]  /*fe60*/  @!P1 IMAD.MOV.U32 R8, RZ, RZ, c[0x0][0x214] ;  /* 0x00008500ff089624 */ /* 0x000fe400078e00ff */
[----:B------:R-:W-:Y:S02]  /*fe70*/  @P1 IMAD R9, R9, c[0x0][0x214], RZ ;  /* 0x0000850009091a24 */ /* 0x000fe400078e02ff */
[----:B------:R-:W-:Y:S01]  /*fe80*/  @P1 IMAD.MOV.U32 R17, RZ, RZ, c[0x0][0x210] ;  /* 0x00008400ff111624 */ /* 0x000fe200078e00ff */
[----:B------:R-:W-:Y:S02]  /*fe90*/  @!P1 SEL R9, R8, c[0x0][0x234], !P3 ;  /* 0x00008d0008099a07 */ /* 0x000fe40005800000 */
[----:B------:R-:W-:-:S05]  /*fea0*/  @!P1 MOV R17, 0x1 ;  /* 0x0000000100119802 */ /* 0x000fca0000000f00 */
[----:B------:R-:W-:Y:S01]  /*feb0*/  IMAD R8, R116, R17, RZ ;  /* 0x0000001174087224 */ /* 0x000fe200078e02ff */
[C---:B--2---:R-:W-:Y:S02]  /*fec0*/  ISETP.NE.AND P4, PT, R18.reuse, -0x1, PT ;  /* 0xffffffff1200780c */ /* 0x044fe40003f85270 */
[----:B------:R-:W-:-:S11]  /*fed0*/  ISETP.NE.OR P0, PT, R18, -0x1, P2 ;  /* 0xffffffff1200780c */ /* 0x000fd60001705670 */
[----:B------:R-:W-:Y:S01]  /*fee0*/  @P4 IMAD.WIDE.U32 R2, R18, c[0x0][0x1e8], RZ ;  /* 0x00007a0012024a25 */ /* 0x000fe200078e00ff */
[----:B------:R-:W-:-:S03]  /*fef0*/  @!P4 SHF.R.S32.HI R0, RZ, 0x1f, R13 ;  /* 0x0000001fff00c819 */ /* 0x000fc6000001140d */
[----:B------:R-:W-:Y:S02]  /*ff00*/  @P4 IMAD R5, R18, c[0x0][0x1ec], R3 ;  /* 0x00007b0012054a24 */ /* 0x000fe400078e0203 */
[----:B------:R-:W-:Y:S02]  /*ff10*/  @!P4 IMAD R3, R0, c[0x0][0x1e0], RZ ;  /* 0x000078000003ca24 */ /* 0x000fe400078e02ff */
[----:B------:R-:W-:-:S04]  /*ff20*/  @!P4 IMAD.WIDE.U32 R6, R13, c[0x0][0x1e0], RZ ;  /* 0x000078000d06ca25 */ /* 0x000fc800078e00ff */
[----:B------:R-:W-:Y:S01]  /*ff30*/  IMAD.IADD R0, R67, 0x1, -R4 ;  /* 0x0000000143007824 */ /* 0x000fe200078e0a04 */
[----:B------:R-:W-:Y:S01]  /*ff40*/  @!P4 MOV R2, R6 ;  /* 0x000000060002c202 */ /* 0x000fe20000000f00 */
[----:B------:R-:W-:Y:S02]  /*ff50*/  @!P4 IMAD R3, R13, c[0x0][0x1e4], R3 ;  /* 0x000079000d03ca24 */ /* 0x000fe400078e0203 */
[----:B------:R-:W-:Y:S02]  /*ff60*/  IMAD.SHL.U32 R0, R0, 0x8, RZ ;  /* 0x0000000800007824 */ /* 0x000fe400078e00ff */
[----:B------:R-:W-:Y:S01]  /*ff70*/  @P1 IMAD.MOV.U32 R4, RZ, RZ, 0x1 ;  /* 0x00000001ff041424 */ /* 0x000fe200078e00ff */
[----:B------:R-:W-:Y:S01]  /*ff80*/  @!P4 IADD3 R5, R7, R3, RZ ;  /* 0x000000030705c210 */ /* 0x000fe20007ffe0ff */
[----:B------:R-:W-:Y:S01]  /*ff90*/  @!P1 IMAD R4, R9, c[0x0][0x1c0], RZ ;  /* 0x0000700009049a24 */ /* 0x000fe200078e02ff */
[----:B------:R-:W-:Y:S01]  /*ffa0*/  IADD3 R2, P3, R0, R2, RZ ;  /* 0x0000000200027210 */ /* 0x000fe20007f7e0ff */
[----:B------:R-:W-:Y:S01]  /*ffb0*/  @!P0 IMAD R18, R13, c[0x0][0x214], RZ ;  /* 0x000085000d128a24 */ /* 0x000fe200078e02ff */
[----:B------:R-:W-:-:S02]  /*ffc0*/  CS2R R6, SRZ ;  /* 0x0000000000067805 */ /* 0x000fc4000001ff00 */
[----:B------:R-:W-:Y:S01]  /*ffd0*/  LEA.HI.X.SX32 R3, R0, R5, 0x1, P3 ;  /* 0x0000000500037211 */ /* 0x000fe200018f0eff */
[----:B------:R-:W-:Y:S01]  /*ffe0*/  IMAD R0, R13, R4, RZ ;  /* 0x000000040d007224 */ /* 0x000fe200078e02ff */
[----:B------:R-:W-:Y:S01]  /*fff0*/  SHF.R.S32.HI R4, RZ, 0x2, R10 ;  /* 0x00000002ff047819 */ /* 0x000fe2000001140a */
[--C-:B------:R-:W-:Y:S01]  /*10000*/  @!P2 IMAD.MOV.U32 R6, RZ, RZ, R18.reuse ;  /* 0x000000ffff06a224 */ /* 0x100fe200078e0012 */
[----:B------:R-:W-:Y:S01]  /*10010*/  @!P2 SHF.R.S32.HI R7, RZ, 0x1f, R18 ;  /* 0x0000001fff07a819 */ /* 0x000fe20000011412 */
[----:B------:R2:W-:Y:S01]  /*10020*/  @!P0 STL [R1+0x8], R18 ;  /* 0x0000081201008387 */ /* 0x0005e20000100800 */
[----:B------:R-:W-:Y:S01]  /*10030*/  SEL R0, R0, RZ, P2 ;  /* 0x000000ff00007207 */ /* 0x000fe20001000000 */
[----:B------:R-:W-:Y:S01]  /*10040*/  IMAD.WIDE.U32 R10, R14, c[0x0][0x1f0], R2 ;  /* 0x00007c000e0a7a25 */ /* 0x000fe200078e0002 */
[----:B------:R-:W-:Y:S02]  /*10050*/  ISETP.GE.AND P2, PT, R4, R15, PT ;  /* 0x0000000f0400720c */ /* 0x000fe40003f46270 */
[----:B------:R-:W-:Y:S01]  /*10060*/  SHF.R.S32.HI R5, RZ, 0x1f, R4 ;  /* 0x0000001fff057819 */ /* 0x000fe20000011404 */
[----:B------:R-:W-:Y:S01]  /*10070*/  IMAD R0, R14, R9, R0 ;  /* 0x000000090e007224 */ /* 0x000fe200078e0200 */
[----:B------:R-:W-:-:S03]  /*10080*/  SHF.R.S32.HI R9, RZ, 0x1f, R8 ;  /* 0x0000001fff097819 */ /* 0x000fc60000011408 */
[----:B------:R-:W-:Y:S01]  /*10090*/  IMAD.WIDE R2, R16, 0x80, R4 ;  /* 0x0000008010027825 */ /* 0x000fe200078e0204 */
[--C-:B------:R-:W-:Y:S02]  /*100a0*/  IADD3 R19, P1, P0, R8, R6, R0.reuse ;  /* 0x0000000608137210 */ /* 0x100fe4000783e000 */
[----:B------:R-:W-:-:S04]  /*100b0*/  SHF.R.S32.HI R0, RZ, 0x1f, R0 ;  /* 0x0000001fff007819 */ /* 0x000fc80000011400 */
[----:B--2---:R-:W-:Y:S02]  /*100c0*/  IADD3.X R18, R9, R7, R0, P1, P0 ;  /* 0x0000000709127210 */ /* 0x004fe40000fe0400 */
[----:B------:R-:W-:Y:S01]  /*100d0*/  IADD3 R7, R12, R11, RZ ;  /* 0x0000000b0c077210 */ /* 0x000fe20007ffe0ff */
[----:B------:R-:W-:Y:S05]  /*100e0*/  @P2 BRA `(.L_x_31) ;  /* 0x0000008000002947 */ /* 0x000fea0003800000 */
[----:B------:R-:W-:Y:S01]  /*100f0*/  MOV R6, R10 ;  /* 0x0000000a00067202 */ /* 0x000fe20000000f00 */
[----:B------:R-:W-:-:S04]  /*10100*/  IMAD R0, R3, c[0x0][0x1e8], RZ ;  /* 0x00007a0003007a24 */ /* 0x000fc800078e02ff */
[----:B------:R-:W-:-:S04]  /*10110*/  IMAD.WIDE.U32 R8, R2, c[0x0][0x1e8], R6 ;  /* 0x00007a0002087a25 */ /* 0x000fc800078e0006 */
[----:B------:R-:W-:Y:S01]  /*10120*/  IMAD R0, R2, c[0x0][0x1ec], R0 ;  /* 0x00007b0002007a24 */ /* 0x000fe200078e0200 */
[----:B------:R-:W-:-:S04]  /*10130*/  LEA R12, P0, R8, c[0x0][0x1d0], 0x1 ;  /* 0x00007400080c7a11 */ /* 0x000fc800078008ff */
[----:B------:R-:W-:-:S04]  /*10140*/  IADD3 R0, R0, R9, RZ ;  /* 0x0000000900007210 */ /* 0x000fc80007ffe0ff */
[----:B------:R-:W-:-:S05]  /*10150*/  LEA.HI.X R13, R8, c[0x0][0x1d4], R0, 0x1, P0 ;  /* 0x00007500080d7a11 */ /* 0x000fca00000f0c00 */
[----:B------:R2:W-:Y:S02]  /*10160*/  STG.E.128 [R12.64], RZ ;  /* 0x000000ff0c007986 */ /* 0x0005e4000c101d06 */
.L_x_31:
[----:B------:R-:W-:Y:S05]  /*10170*/  BSYNC B0 ;  /* 0x0000000000007941 */ /* 0x000fea0003800000 */
.L_x_30:
[----:B------:R-:W-:Y:S01]  /*10180*/  IADD3 R16, R4, 0x20, RZ ;  /* 0x0000002004107810 */ /* 0x000fe20007ffe0ff */
[----:B------:R-:W-:Y:S03]  /*10190*/  BSSY B0, `(.L_x_32) ;  /* 0x000000e000007945 */ /* 0x000fe60003800000 */
[----:B------:R-:W-:-:S13]  /*101a0*/  ISETP.GE.AND P0, PT, R16, R15, PT ;  /* 0x0000000f1000720c */ /* 0x000fda0003f06270 */
[----:B------:R-:W-:Y:S05]  /*101b0*/  @P0 BRA `(.L_x_33) ;  /* 0x000000b000000947 */ /* 0x000fea0003800000 */
[----:B------:R-:W-:Y:S02]  /*101c0*/  IADD3 R0, P0, R2, 0x20, RZ ;  /* 0x0000002002007810 */ /* 0x000fe40007f1e0ff */
[----:B------:R-:W-:-:S03]  /*101d0*/  MOV R9, R7 ;  /* 0x0000000700097202 */ /* 0x000fc60000000f00 */
[----:B------:R-:W-:-:S04]  /*101e0*/  IMAD.X R8, RZ, RZ, R3, P0 ;  /* 0x000000ffff087224 */ /* 0x000fc800000e0603 */
[----:B--2---:R-:W-:Y:S02]  /*101f0*/  IMAD R12, R8, c[0x0][0x1e8], RZ ;  /* 0x00007a00080c7a24 */ /* 0x004fe400078e02ff */
[----:B------:R-:W-:-:S04]  /*10200*/  IMAD.MOV.U32 R8, RZ, RZ, R10 ;  /* 0x000000ffff087224 */ /* 0x000fc800078e000a */
[----:B------:R-:W-:-:S04]  /*10210*/  IMAD.WIDE.U32 R8, R0, c[0x0][0x1e8], R8 ;  /* 0x00007a0000087a25 */ /* 0x000fc800078e0008 */
[----:B------:R-:W-:Y:S01]  /*10220*/  IMAD R0, R0, c[0x0][0x1ec], R12 ;  /* 0x00007b0000007a24 */ /* 0x000fe200078e020c */
[----:B------:R-:W-:-:S04]  /*10230*/  LEA R12, P0, R8, c[0x0][0x1d0], 0x1 ;  /* 0x00007400080c7a11 */ /* 0x000fc800078008ff */
[----:B------:R-:W-:-:S04]  /*10240*/  IADD3 R0, R0, R9, RZ ;  /* 0x0000000900007210 */ /* 0x000fc80007ffe0ff */
[----:B------:R-:W-:-:S05]  /*10250*/  LEA.HI.X R13, R8, c[0x0][0x1d4], R0, 0x1, P0 ;  /* 0x00007500080d7a11 */ /* 0x000fca00000f0c00 */
[----:B------:R2:W-:Y:S02]  /*10260*/  STG.E.128 [R12.64], RZ ;  /* 0x000000ff0c007986 */ /* 0x0005e4000c101d06 */
.L_x_33:
[----:B------:R-:W-:Y:S05]  /*10270*/  BSYNC B0 ;  /* 0x0000000000007941 */ /* 0x000fea0003800000 */
.L_x_32:
        /* <DEDUP_REMOVED lines=15> */
.L_x_35:
[----:B------:R-:W-:Y:S05]  /*10370*/  BSYNC B0 ;  /* 0x0000000000007941 */ /* 0x000fea0003800000 */
.L_x_34:
[----:B--2---:R-:W-:Y:S01]  /*10380*/  IADD3 R12, R4, 0x60, RZ ;  /* 0x00000060040c7810 */ /* 0x004fe20007ffe0ff */
[----:B------:R-:W-:Y:S03]  /*10390*/  BSSY B0, `(.L_x_36) ;  /* 0x000000d000007945 */ /* 0x000fe60003800000 */
[----:B------:R-:W-:-:S13]  /*103a0*/  ISETP.GE.AND P0, PT, R12, R15, PT ;  /* 0x0000000f0c00720c */ /* 0x000fda0003f06270 */
[----:B------:R-:W-:Y:S05]  /*103b0*/  @P0 BRA `(.L_x_37) ;  /* 0x000000a000000947 */ /* 0x000fea0003800000 */
[----:B------:R-:W-:Y:S02]  /*103c0*/  IADD3 R0, P0, R2, 0x60, RZ ;  /* 0x0000006002007810 */ /* 0x000fe40007f1e0ff */
[----:B------:R-:W-:Y:S02]  /*103d0*/  MOV R6, R10 ;  /* 0x0000000a00067202 */ /* 0x000fe40000000f00 */
[----:B------:R-:W-:-:S03]  /*103e0*/  IADD3.X R2, RZ, R3, RZ, P0, !PT ;  /* 0x00000003ff027210 */ /* 0x000fc600007fe4ff */
[----:B------:R-:W-:-:S04]  /*103f0*/  IMAD.WIDE.U32 R6, R0, c[0x0][0x1e8], R6 ;  /* 0x00007a0000067a25 */ /* 0x000fc800078e0006 */
[----:B------:R-:W-:-:S04]  /*10400*/  IMAD R2, R2, c[0x0][0x1e8], RZ ;  /* 0x00007a0002027a24 */ /* 0x000fc800078e02ff */
[----:B------:R-:W-:Y:S01]  /*10410*/  IMAD R0, R0, c[0x0][0x1ec], R2 ;  /* 0x00007b0000007a24 */ /* 0x000fe200078e0202 */
[----:B------:R-:W-:-:S04]  /*10420*/  LEA R2, P0, R6, c[0x0][0x1d0], 0x1 ;  /* 0x0000740006027a11 */ /* 0x000fc800078008ff */
[----:B------:R-:W-:-:S04]  /*10430*/  IADD3 R0, R0, R7, RZ ;  /* 0x0000000700007210 */ /* 0x000fc80007ffe0ff */
[----:B------:R-:W-:-:S05]  /*10440*/  LEA.HI.X R3, R6, c[0x0][0x1d4], R0, 0x1, P0 ;  /* 0x0000750006037a11 */ /* 0x000fca00000f0c00 */
[----:B------:R2:W-:Y:S02]  /*10450*/  STG.E.128 [R2.64], RZ ;  /* 0x000000ff02007986 */ /* 0x0005e4000c101d06 */
.L_x_37:
[----:B------:R-:W-:Y:S05]  /*10460*/  BSYNC B0 ;  /* 0x0000000000007941 */ /* 0x000fea0003800000 */
.L_x_36:
[----:B------:R-:W-:-:S04]  /*10470*/  LOP3.LUT P6, RZ, R67, 0x3, RZ, 0xc0, !PT ;  /* 0x0000000343ff7812 */ /* 0x000fc800078cc0ff */
[-C--:B------:R-:W-:Y:S02]  /*10480*/  ISETP.GE.OR P5, PT, R4, R15.reuse, P6 ;  /* 0x0000000f0400720c */ /* 0x080fe400037a6670 */
[-C--:B------:R-:W-:Y:S02]  /*10490*/  ISETP.GE.OR P4, PT, R16, R15.reuse, P6 ;  /* 0x0000000f1000720c */ /* 0x080fe40003786670 */
[-C--:B------:R-:W-:Y:S02]  /*104a0*/  ISETP.GE.OR P3, PT, R14, R15.reuse, P6 ;  /* 0x0000000f0e00720c */ /* 0x080fe40003766670 */
[----:B------:R-:W-:-:S07]  /*104b0*/  ISETP.GE.OR P6, PT, R12, R15, P6 ;  /* 0x0000000f0c00720c */ /* 0x000fce00037c6670 */
[-C--:B------:R-:W-:Y:S02]  /*104c0*/  @!P5 IMAD R4, R4, R17.reuse, RZ ;  /* 0x000000110404d224 */ /* 0x080fe400078e02ff */
[-C--:B--2---:R-:W-:Y:S02]  /*104d0*/  @!P4 IMAD R2, R16, R17.reuse, RZ ;  /* 0x000000111002c224 */ /* 0x084fe400078e02ff */
[----:B------:R-:W-:Y:S01]  /*104e0*/  @!P3 IMAD R3, R14, R17, RZ ;  /* 0x000000110e03b224 */ /* 0x000fe200078e02ff */
[-C--:B------:R-:W-:Y:S02]  /*104f0*/  @!P5 IADD3 R0, P0, R4, R19.reuse, RZ ;  /* 0x000000130400d210 */ /* 0x080fe40007f1e0ff */
[----:B------:R-:W-:Y:S02]  /*10500*/  @!P4 IADD3 R5, P1, R2, R19, RZ ;  /* 0x000000130205c210 */ /* 0x000fe40007f3e0ff */
[----:B------:R-:W-:Y:S02]  /*10510*/  @!P5 LEA.HI.X.SX32 R4, R4, R18, 0x1, P0 ;  /* 0x000000120404d211 */ /* 0x000fe400000f0eff */
[----:B------:R-:W-:-:S02]  /*10520*/  @!P5 LEA R6, P2, R0, c[0x0][0x200], 0x2 ;  /* 0x000080000006da11 */ /* 0x000fc400078410ff */
[----:B------:R-:W-:Y:S02]  /*10530*/  @!P3 IADD3 R8, P0, R3, R19, RZ ;  /* 0x000000130308b210 */ /* 0x000fe40007f1e0ff */
[-C--:B------:R-:W-:Y:S02]  /*10540*/  @!P4 LEA.HI.X.SX32 R9, R2, R18.reuse, 0x1, P1 ;  /* 0x000000120209c211 */ /* 0x080fe400008f0eff */
[----:B------:R-:W-:Y:S01]  /*10550*/  @!P5 LEA.HI.X R7, R0, c[0x0][0x204], R4, 0x2, P2 ;  /* 0x000081000007da11 */ /* 0x000fe200010f1404 */
[----:B------:R-:W-:Y:S01]  /*10560*/  @!P3 IMAD.MOV.U32 R0, RZ, RZ, 0x7f800000 ;  /* 0x7f800000ff00b424 */ /* 0x000fe200078e00ff */
[----:B------:R-:W-:Y:S02]  /*10570*/  @!P4 LEA R4, P1, R5, c[0x0][0x200], 0x2 ;  /* 0x000080000504ca11 */ /* 0x000fe400078210ff */
[----:B------:R-:W-:Y:S02]  /*10580*/  @!P3 LEA.HI.X.SX32 R3, R3, R18, 0x1, P0 ;  /* 0x000000120303b211 */ /* 0x000fe400000f0eff */
[----:B------:R-:W-:-:S02]  /*10590*/  @!P3 LEA R2, P0, R8, c[0x0][0x200], 0x2 ;  /* 0x000080000802ba11 */ /* 0x000fc400078010ff */
[----:B------:R-:W-:Y:S01]  /*105a0*/  @!P4 LEA.HI.X R5, R5, c[0x0][0x204], R9, 0x2, P1 ;  /* 0x000081000505ca11 */ /* 0x000fe200008f1409 */
[----:B------:R-:W-:Y:S01]  /*105b0*/  @!P5 IMAD.MOV.U32 R9, RZ, RZ, 0x7f800000 ;  /* 0x7f800000ff09d424 */ /* 0x000fe200078e00ff */
[----:B------:R-:W-:Y:S01]  /*105c0*/  @!P3 LEA.HI.X R3, R8, c[0x0][0x204], R3, 0x2, P0 ;  /* 0x000081000803ba11 */ /* 0x000fe200000f1403 */
[----:B------:R-:W-:-:S03]  /*105d0*/  @!P4 IMAD.MOV.U32 R8, RZ, RZ, 0x7f800000 ;  /* 0x7f800000ff08c424 */ /* 0x000fc600078e00ff */
[----:B------:R2:W-:Y:S04]  /*105e0*/  @!P5 STG.E [R6.64], R9 ;  /* 0x000000090600d986 */ /* 0x0005e8000c101906 */
[----:B------:R2:W-:Y:S04]  /*105f0*/  @!P4 STG.E [R4.64], R8 ;  /* 0x000000080400c986 */ /* 0x0005e8000c101906 */
[----:B------:R2:W-:Y:S01]  /*10600*/  @!P3 STG.E [R2.64], R0 ;  /* 0x000000000200b986 */ /* 0x0005e2000c101906 */
[----:B------:R-:W-:Y:S05]  /*10610*/  @P6 EXIT ;  /* 0x000000000000694d */ /* 0x000fea0003800000 */
[----:B--2---:R-:W-:-:S05]  /*10620*/  IMAD R0, R12, R17, RZ ;  /* 0x000000110c007224 */ /* 0x004fca00078e02ff */
[----:B------:R-:W-:-:S04]  /*10630*/  IADD3 R3, P0, R0, R19, RZ ;  /* 0x0000001300037210 */ /* 0x000fc80007f1e0ff */
[----:B------:R-:W-:Y:S02]  /*10640*/  LEA.HI.X.SX32 R0, R0, R18, 0x1, P0 ;  /* 0x0000001200007211 */ /* 0x000fe400000f0eff */
[----:B------:R-:W-:-:S04]  /*10650*/  LEA R2, P0, R3, c[0x0][0x200], 0x2 ;  /* 0x0000800003027a11 */ /* 0x000fc800078010ff */
[----:B------:R-:W-:Y:S01]  /*10660*/  LEA.HI.X R3, R3, c[0x0][0x204], R0, 0x2, P0 ;  /* 0x0000810003037a11 */ /* 0x000fe200000f1400 */
[----:B------:R-:W-:-:S05]  /*10670*/  IMAD.MOV.U32 R0, RZ, RZ, 0x7f800000 ;  /* 0x7f800000ff007424 */ /* 0x000fca00078e00ff */
[----:B------:R-:W-:Y:S01]  /*10680*/  STG.E [R2.64], R0 ;  /* 0x0000000002007986 */ /* 0x000fe2000c101906 */
[----:B------:R-:W-:Y:S05]  /*10690*/  EXIT ;  /* 0x000000000000794d */ /* 0x000fea0003800000 */
.L_x_38:
        /* <DEDUP_REMOVED lines=14> */
.L_x_609:


//--------------------- .text._ZN5flash16flash_fwd_kernelI23Flash_fwd_kernel_traitsILi32ELi128ELi128ELi4ELb0ELb0EN7cutlass6half_tE19Flash_kernel_traitsILi32ELi128ELi128ELi4ES3_EELb0ELb1ELb0ELb0ELb0ELb0ELb0ELb0EEEvNS_16Flash_fwd_paramsE --------------------------
	.section	.text._ZN5flash16flash_fwd_kernelI23Flash_fwd_kernel_traitsILi32ELi128ELi128ELi4ELb0ELb0EN7cutlass6half_tE19Flash_kernel_traitsILi32ELi128ELi128ELi4ES3_EELb0ELb1ELb0ELb0ELb0ELb0ELb0ELb0EEEvNS_16Flash_fwd_paramsE,"ax",@progbits
	.sectioninfo	@"SHI_REGISTERS=255"
	.align	128
        .global         _ZN5flash16flash_fwd_kernelI23Flash_fwd_kernel_traitsILi32ELi128ELi128ELi4ELb0ELb0EN7cutlass6half_tE19Flash_kernel_traitsILi32ELi128ELi128ELi4ES3_EELb0ELb1ELb0ELb0ELb0ELb0ELb0ELb0EEEvNS_16Flash_fwd_paramsE
        .type           _ZN5flash16flash_fwd_kernelI23Flash_fwd_kernel_traitsILi32ELi128ELi128ELi4ELb0ELb0EN7cutlass6half_tE19Flash_kernel_traitsILi32ELi128ELi128ELi4ES3_EELb0ELb1ELb0ELb0ELb0ELb0ELb0ELb0EEEvNS_16Flash_fwd_paramsE,@function
        .size           _ZN5flash16flash_fwd_kernelI23Flash_fwd_kernel_traitsILi32ELi128ELi128ELi4ELb0ELb0EN7cutlass6half_tE19Flash_kernel_traitsILi32ELi128ELi128ELi4ES3_EELb0ELb1ELb0ELb0ELb0ELb0ELb0ELb0EEEvNS_16Flash_fwd_paramsE,(.L_x_610 - _ZN5flash16flash_fwd_kernelI23Flash_fwd_kernel_traitsILi32ELi128ELi128ELi4ELb0ELb0EN7cutlass6half_tE19Flash_kernel_traitsILi32ELi128ELi128ELi4ES3_EELb0ELb1ELb0ELb0ELb0ELb0ELb0ELb0EEEvNS_16Flash_fwd_paramsE)
        .other          _ZN5flash16flash_fwd_kernelI23Flash_fwd_kernel_traitsILi32ELi128ELi128ELi4ELb0ELb0EN7cutlass6half_tE19Flash_kernel_traitsILi32ELi128ELi128ELi4ES3_EELb0ELb1ELb0ELb0ELb0ELb0ELb0ELb0EEEvNS_16Flash_fwd_paramsE,@"STO_CUDA_ENTRY STV_DEFAULT"
_ZN5flash16flash_fwd_kernelI23Flash_fwd_kernel_traitsILi32ELi128ELi128ELi4ELb0ELb0EN7cutlass6half_tE19Flash_kernel_traitsILi32ELi128ELi128ELi4ES3_EELb0ELb1ELb0ELb0ELb0ELb0ELb0ELb0EEEvNS_16Flash_fwd_paramsE:
.text._ZN5flash16flash_fwd_kernelI23Flash_fwd_kernel_traitsILi32ELi128ELi128ELi4ELb0ELb0EN7cutlass6half_tE19Flash_kernel_traitsILi32ELi128ELi128ELi4ES3_EELb0ELb1ELb0ELb0ELb0ELb0ELb0ELb0EEEvNS_16Flash_fwd_paramsE:
        /* <DEDUP_REMOVED lines=16> */
[----:B------:R-:W-:-:S03]  /*0100*/  ISETP.EQ.OR.EX P1, PT, RZ, c[0x0][0x24c], !P3, P1 ;  /* 0x00009300ff007a0c */ /* 0x000fc60005f22710 */
[----:B------:R1:W2:Y:S01]  /*0110*/  @P2 LDG.E R0, [R2.64+0x4] ;  /* 0x0000040802002981 */ /* 0x0002a2000c1e1900 */
[----:B------:R-:W-:-:S09]  /*0120*/  IMAD.WIDE R4, R12, R6, c[0x0][0x248] ;  /* 0x000092000c047625 */ /* 0x000fd200078e0206 */
[----:B------:R3:W5:Y:S01]  /*0130*/  @!P1 LDG.E R8, [R4.64] ;  /* 0x0000000804089981 */ /* 0x000762000c1e1900 */
[----:B------:R-:W-:-:S03]  /*0140*/  IMAD.MOV.U32 R7, RZ, RZ, RZ ;  /* 0x000000ffff077224 */ /* 0x000fc600078e00ff */
[----:B------:R-:W4:Y:S04]  /*0150*/  S2R R11, SR_CTAID.X ;  /* 0x00000000000b7919 */ /* 0x000f280000002500 */
[----:B------:R-:W2:Y:S01]  /*0160*/  S2R R13, SR_CTAID.Z ;  /* 0x00000000000d7919 */ /* 0x000ea20000002700 */
[----:B-1----:R-:W-:-:S05]  /*0170*/  @P0 IMAD.WIDE R2, R12, R6, c[0x0][0x250] ;  /* 0x000094000c020625 */ /* 0x002fca00078e0206 */
[----:B------:R3:W5:Y:S01]  /*0180*/  @P0 LDG.E R7, [R2.64] ;  /* 0x0000000802070981 */ /* 0x000762000c1e1900 */
[----:B------:R-:W-:-:S04]  /*0190*/  ISETP.NE.U32.AND P0, PT, RZ, c[0x0][0x248], PT ;  /* 0x00009200ff007a0c */ /* 0x000fc80003f05070 */
[----:B------:R-:W-:Y:S01]  /*01a0*/  ISETP.NE.AND.EX P0, PT, RZ, c[0x0][0x24c], PT, P0 ;  /* 0x00009300ff007a0c */ /* 0x000fe20003f05300 */
[----:B--2---:R-:W-:Y:S02]  /*01b0*/  @P2 IMAD.IADD R31, R0, 0x1, -R252 ;  /* 0x00000001001f2824 */ /* 0x004fe400078e0afc */
[----:B------:R-:W-:-:S05]  /*01c0*/  @!P2 IMAD.MOV.U32 R31, RZ, RZ, c[0x0][0x214] ;  /* 0x00008500ff1fa624 */ /* 0x000fca00078e00ff */
[----:B------:R3:W-:Y:S05]  /*01d0*/  STL [R1+0x14], R31 ;  /* 0x0000141f01007387 */ /* 0x0007ea0000100800 */
[----:B------:R-:W-:Y:S05]  /*01e0*/  @!P0 BRA `(.L_x_39) ;  /* 0x0000004000008947 */ /* 0x000fea0003800000 */
[----:B----4-:R-:W2:Y:S02]  /*01f0*/  @P3 LDG.E R0, [R4.64+0x4] ;  /* 0x0000040804003981 */ /* 0x010ea4000c1e1900 */
[----:B--2--5:R-:W-:-:S06]  /*0200*/  @P3 IADD3 R0, R0, -R8, RZ ;  /* 0x8000000800003210 */ /* 0x024fcc0007ffe0ff */
[----:B------:R1:W5:Y:S01]  /*0210*/  @!P3 LDG.E R0, [R4.64] ;  /* 0x000000080400b981 */ /* 0x000362000c1e1900 */
[----:B------:R-:W-:Y:S05]  /*0220*/  BRA `(.L_x_40) ;  /* 0x0000001000007947 */ /* 0x000fea0003800000 */
.L_x_39:
[----:B----4-:R-:W-:Y:S02]  /*0230*/  MOV R0, c[0x0][0x218] ;  /* 0x0000860000007a02 */ /* 0x010fe40000000f00 */
.L_x_40:
[----:B------:R-:W-:-:S04]  /*0240*/  ISETP.NE.U32.AND P2, PT, RZ, c[0x0][0x258], PT ;  /* 0x00009600ff007a0c */ /* 0x000fc80003f45070 */
[----:B------:R-:W-:-:S13]  /*0250*/  ISETP.NE.AND.EX P2, PT, RZ, c[0x0][0x25c], PT, P2 ;  /* 0x00009700ff007a0c */ /* 0x000fda0003f45320 */
[----:B---3--:R-:W-:-:S06]  /*0260*/  @P2 IMAD.WIDE R2, R12, R6, c[0x0][0x258] ;  /* 0x000096000c022625 */ /* 0x008fcc00078e0206 */
        /* <DEDUP_REMOVED lines=20> */
[----:B------:R-:W-:-:S13]  /*03b0*/  ISETP.GE.AND P0, PT, R244, 0x1, PT ;  /* 0x00000001f400780c */ /* 0x000fda0003f06270 */
        /* <DEDUP_REMOVED lines=28> */
.L_x_42:
[----:B------:R-:W-:Y:S02]  /*0580*/  IABS R4, c[0x0][0x1c8] ;  /* 0x0000720000047a13 */ /* 0x000fe40000000000 */
[----:B------:R-:W-:Y:S02]  /*0590*/  IABS R5, R13 ;  /* 0x0000000d00057213 */ /* 0x000fe40000000000 */
[----:B------:R-:W1:Y:S01]  /*05a0*/  I2F.RP R2, R4 ;  /* 0x0000000400027306 */ /* 0x000e620000209400 */
[----:B------:R-:W-:-:S07]  /*05b0*/  SHF.R.S32.HI R6, RZ, 0x1f, R13 ;  /* 0x0000001fff067819 */ /* 0x000fce000001140d */
[----:B-1----:R-:W1:Y:S02]  /*05c0*/  MUFU.RCP R2, R2 ;  /* 0x0000000200027308 */ /* 0x002e640000001000 */
[----:B-1----:R-:W-:-:S06]  /*05d0*/  IADD3 R2, R2, 0xffffffe, RZ ;  /* 0x0ffffffe02027810 */ /* 0x002fcc0007ffe0ff */
[----:B------:R-:W1:Y:S02]  /*05e0*/  F2I.FTZ.U32.TRUNC.NTZ R3, R2 ;  /* 0x0000000200037305 */ /* 0x000e64000021f000 */
[----:B-1----:R-:W-:Y:S02]  /*05f0*/  IMAD.MOV R0, RZ, RZ, -R3 ;  /* 0x000000ffff007224 */ /* 0x002fe400078e0a03 */
        /* <DEDUP_REMOVED lines=34> */
.L_x_43:
[----:B------:R-:W-:Y:S01]  /*0820*/  SHF.R.S32.HI R20, RZ, 0x1f, R28 ;  /* 0x0000001fff147819 */ /* 0x000fe2000001141c */
[----:B------:R-:W-:Y:S01]  /*0830*/  IMAD.IADD R30, R31, 0x1, -R29 ;  /* 0x000000011f1e7824 */ /* 0x000fe200078e0a1d */
[----:B------:R-:W-:Y:S01]  /*0840*/  BSSY B0, `(.L_x_44) ;  /* 0x0000032000007945 */ /* 0x000fe20003800000 */
[----:B------:R-:W-:Y:S01]  /*0850*/  IMAD R6, R6, c[0x0][0x1a8], RZ ;  /* 0x00006a0006067a24 */ /* 0x000fe200078e02ff */
[CC--:B------:R-:W-:Y:S02]  /*0860*/  LEA.HI R4, R20.reuse, R28.reuse, RZ, 0x2 ;  /* 0x0000001c14047211 */ /* 0x0c0fe400078f10ff */
[----:B------:R-:W-:Y:S01]  /*0870*/  LEA.HI R27, R20, R28, RZ, 0x3 ;  /* 0x0000001c141b7211 */ /* 0x000fe200078f18ff */
[----:B------:R1:W-:Y:S01]  /*0880*/  STL [R1+0x10], R30 ;  /* 0x0000101e01007387 */ /* 0x0003e20000100800 */
[----:B------:R-:W-:Y:S01]  /*0890*/  LOP3.LUT R3, R4, 0xfffffffc, RZ, 0xc0, !PT ;  /* 0xfffffffc04037812 */ /* 0x000fe200078ec0ff */
[----:B------:R-:W-:Y:S01]  /*08a0*/  IMAD R6, R13, c[0x0][0x1ac], R6 ;  /* 0x00006b000d067a24 */ /* 0x000fe200078e0206 */
[----:B------:R-:W-:-:S02]  /*08b0*/  SHF.R.S32.HI R25, RZ, 0x3, R27 ;  /* 0x00000003ff197819 */ /* 0x000fc4000001141b */
[----:B------:R-:W-:Y:S01]  /*08c0*/  SHF.R.S32.HI R2, RZ, 0x2, R4 ;  /* 0x00000002ff027819 */ /* 0x000fe20000011404 */
[----:B------:R-:W-:Y:S01]  /*08d0*/  IMAD.IADD R3, R28, 0x1, -R3 ;  /* 0x000000011c037824 */ /* 0x000fe200078e0a03 */
[----:B------:R-:W-:Y:S01]  /*08e0*/  LEA.HI R26, R20, R28, RZ, 0x5 ;  /* 0x0000001c141a7211 */ /* 0x000fe200078f28ff */
[----:B------:R-:W-:Y:S01]  /*08f0*/  IMAD.SHL.U32 R0, R25, 0x40, RZ ;  /* 0x0000004019007824 */ /* 0x000fe200078e00ff */
[----:B------:R-:W-:Y:S01]  /*0900*/  LEA.HI R4, R4, R2, RZ, 0x1 ;  /* 0x0000000204047211 */ /* 0x000fe200078f08ff */
[----:B------:R-:W-:Y:S01]  /*0910*/  IMAD.SHL.U32 R246, R3, 0x8, RZ ;  /* 0x0000000803f67824 */ /* 0x000fe200078e00ff */
[----:B------:R-:W-:Y:S02]  /*0920*/  SHF.R.S32.HI R21, RZ, 0x5, R26 ;  /* 0x00000005ff157819 */ /* 0x000fe4000001141a */
[----:B------:R-:W-:Y:S02]  /*0930*/  LOP3.LUT R0, R0, 0xc0, RZ, 0xc0, !PT ;  /* 0x000000c000007812 */ /* 0x000fe400078ec0ff */
[----:B------:R-:W-:-:S02]  /*0940*/  IADD3 R8, P0, R246, R9, RZ ;  /* 0x00000009f6087210 */ /* 0x000fc40007f1e0ff */
[--C-:B------:R-:W-:Y:S02]  /*0950*/  SHF.R.S32.HI R247, RZ, 0x1f, R246.reuse ;  /* 0x0000001ffff77819 */ /* 0x100fe400000114f6 */
[----:B------:R-:W-:Y:S02]  /*0960*/  LOP3.LUT R4, R4, 0x7fffffe, RZ, 0xc0, !PT ;  /* 0x07fffffe04047812 */ /* 0x000fe400078ec0ff */
[----:B------:R-:W-:Y:S01]  /*0970*/  LOP3.LUT R3, R0, 0x18, R246, 0xf8, !PT ;  /* 0x0000001800037812 */ /* 0x000fe200078ef8f6 */
[----:B------:R-:W-:Y:S01]  /*0980*/  IMAD.X R9, R247, 0x1, R10, P0 ;  /* 0x00000001f7097824 */ /* 0x000fe200000e060a */
[C---:B------:R-:W-:Y:S01]  /*0990*/  ISETP.GE.AND P0, PT, R2.reuse, R30, PT ;  /* 0x0000001e0200720c */ /* 0x040fe20003f06270 */
[----:B------:R-:W-:Y:S01]  /*09a0*/  IMAD.IADD R4, R2, 0x1, -R4 ;  /* 0x0000000102047824 */ /* 0x000fe200078e0a04 */
[----:B------:R-:W-:Y:S01]  /*09b0*/  SHF.R.U32.HI R0, RZ, 0x3, R0 ;  /* 0x00000003ff007819 */ /* 0x000fe20000011600 */
[----:B------:R-:W-:Y:S01]  /*09c0*/  IMAD.WIDE.U32 R8, R13, c[0x0][0x1a8], R8 ;  /* 0x00006a000d087a25 */ /* 0x000fe200078e0008 */
[----:B------:R-:W-:-:S02]  /*09d0*/  SHF.R.S32.HI R16, RZ, 0x1f, R14 ;  /* 0x0000001fff107819 */ /* 0x000fc4000001140e */
[----:B------:R-:W-:Y:S01]  /*09e0*/  LOP3.LUT R0, R3, R0, RZ, 0x3c, !PT ;  /* 0x0000000003007212 */ /* 0x000fe200078e3cff */
[----:B------:R-:W-:Y:S01]  /*09f0*/  IMAD R4, R21, 0x8, R4 ;  /* 0x0000000815047824 */ /* 0x000fe200078e0204 */
[----:B------:R-:W-:Y:S01]  /*0a00*/  SHF.R.S32.HI R3, RZ, 0x1f, R2 ;  /* 0x0000001fff037819 */ /* 0x000fe20000011402 */
[----:B------:R-:W-:Y:S02]  /*0a10*/  IMAD.IADD R7, R9, 0x1, R6 ;  /* 0x0000000109077824 */ /* 0x000fe400078e0206 */
[----:B------:R-:W-:Y:S02]  /*0a20*/  IMAD.U32 R0, R4, 0x20, R0 ;  /* 0x0000002004007824 */ /* 0x000fe400078e0000 */
[----:B------:R-:W-:-:S04]  /*0a30*/  IMAD.WIDE R4, R11, 0x80, R2 ;  /* 0x000000800b047825 */ /* 0x000fc800078e0202 */
[----:B------:R-:W-:Y:S01]  /*0a40*/  IMAD.SHL.U32 R217, R0, 0x2, RZ ;  /* 0x0000000200d97824 */ /* 0x000fe200078e00ff */
[----:B------:R-:W-:Y:S05]  /*0a50*/  @P0 BRA `(.L_x_45) ;  /* 0x0000010000000947 */ /* 0x000fea0003800000 */
[----:B-1----:R-:W-:-:S13]  /*0a60*/  ISETP.GE.AND P0, PT, R246, c[0x0][0x220], PT ;  /* 0x00008800f6007a0c */ /* 0x002fda0003f06270 */
[----:B------:R1:W-:Y:S04]  /*0a70*/  @P0 STS [R217], RZ ;  /* 0x000000ffd9000388 */ /* 0x0003e80000000800 */
[----:B------:R1:W-:Y:S04]  /*0a80*/  @P0 STS [R217+0x4], RZ ;  /* 0x000004ffd9000388 */ /* 0x0003e80000000800 */
[----:B------:R1:W-:Y:S01]  /*0a90*/  @P0 STS.64 [R217+0x8], RZ ;  /* 0x000008ffd9000388 */ /* 0x0003e20000000a00 */
        /* <DEDUP_REMOVED lines=8> */
[----:B------:R-:W-:Y:S01]  /*0b20*/  @!PT LDS RZ, [RZ] ;  /* 0x00000000fffff984 */ /* 0x000fe20000000800 */
[----:B------:R-:W-:Y:S01]  /*0b30*/  @!PT LDS RZ, [RZ] ;  /* 0x00000000fffff984 */ /* 0x000fe20000000800 */
[----:B------:R-:W-:Y:S01]  /*0b40*/  @!PT LDS RZ, [RZ] ;  /* 0x00000000fffff984 */ /* 0x000fe20000000800 */
[----:B------:R2:W-:Y:S02]  /*0b50*/  LDGSTS.E.BYPASS.LTC128B.128 [R217], [R12.64] ;  /* 0x000000000cd97fae */ /* 0x0005e4000b901d48 */
.L_x_45:
[----:B-1----:R-:W-:Y:S05]  /*0b60*/  BSYNC B0 ;  /* 0x0000000000007941 */ /* 0x002fea0003800000 */
.L_x_44:
[----:B------:R-:W-:Y:S01]  /*0b70*/  IADD3 R22, R2, 0x20, RZ ;  /* 0x0000002002167810 */ /* 0x000fe20007ffe0ff */
[----:B------:R-:W-:Y:S03]  /*0b80*/  BSSY B0, `(.L_x_46) ;  /* 0x0000014000007945 */ /* 0x000fe60003800000 */
[----:B------:R-:W-:-:S13]  /*0b90*/  ISETP.GE.AND P0, PT, R22, R30, PT ;  /* 0x0000001e1600720c */ /* 0x000fda0003f06270 */
[----:B------:R-:W-:Y:S05]  /*0ba0*/  @P0 BRA `(.L_x_47) ;  /* 0x0000011000000947 */ /* 0x000fea0003800000 */
[----:B------:R-:W-:-:S13]  /*0bb0*/  ISETP.GE.AND P0, PT, R246, c[0x0][0x220], PT ;  /* 0x00008800f6007a0c */ /* 0x000fda0003f06270 */
[----:B------:R1:W-:Y:S01]  /*0bc0*/  @P0 STS.128 [R217+0x800], RZ ;  /* 0x000800ffd9000388 */ /* 0x0003e20000000c00 */
        /* <DEDUP_REMOVED lines=14> */
[----:B------:R2:W-:Y:S02]  /*0cb0*/  LDGSTS.E.BYPASS.LTC128B.128 [R217+0x800], [R12.64] ;  /* 0x008000000cd97fae */ /* 0x0005e4000b901d48 */
.L_x_47:
[----:B------:R-:W-:Y:S05]  /*0cc0*/  BSYNC B0 ;  /* 0x0000000000007941 */ /* 0x000fea0003800000 */
.L_x_46:
        /* <DEDUP_REMOVED lines=21> */
.L_x_49:
[----:B------:R-:W-:Y:S05]  /*0e20*/  BSYNC B0 ;  /* 0x0000000000007941 */ /* 0x000fea0003800000 */
.L_x_48:
[----:B------:R-:W-:Y:S01]  /*0e30*/  IADD3 R18, R2, 0x60, RZ ;  /* 0x0000006002127810 */ /* 0x000fe20007ffe0ff */
[----:B------:R-:W-:Y:S01]  /*0e40*/  IMAD.MOV.U32 R205, RZ, RZ, c[0x0][0x198] ;  /* 0x00006600ffcd7624 */ /* 0x000fe200078e00ff */
[----:B------:R-:W-:Y:S02]  /*0e50*/  BSSY B0, `(.L_x_50) ;  /* 0x0000016000007945 */ /* 0x000fe40003800000 */
[----:B------:R-:W-:Y:S01]  /*0e60*/  ISETP.GE.AND P0, PT, R18, R30, PT ;  /* 0x0000001e1200720c */ /* 0x000fe20003f06270 */
[----:B------:R-:W-:Y:S02]  /*0e70*/  IMAD.MOV.U32 R30, RZ, RZ, 0x7 ;  /* 0x00000007ff1e7424 */ /* 0x000fe400078e00ff */
[----:B------:R-:W-:-:S03]  /*0e80*/  IMAD.SHL.U32 R206, R205, 0x80, RZ ;  /* 0x00000080cdce7824 */ /* 0x000fc600078e00ff */
[----:B------:R-:W-:-:S07]  /*0e90*/  SHF.L.U64.HI R11, R205, R30, c[0x0][0x19c] ;  /* 0x00006700cd0b7619 */ /* 0x000fce000001021e */
[----:B------:R-:W-:Y:S05]  /*0ea0*/  @P0 BRA `(.L_x_51) ;  /* 0x0000010000000947 */ /* 0x000fea0003800000 */
[----:B------:R-:W-:-:S13]  /*0eb0*/  ISETP.GE.AND P0, PT, R246, c[0x0][0x220], PT ;  /* 0x00008800f6007a0c */ /* 0x000fda0003f06270 */
[----:B------:R4:W-:Y:S01]  /*0ec0*/  @P0 STS.128 [R217+0x1800], RZ ;  /* 0x001800ffd9000388 */ /* 0x0009e20000000c00 */
        /* <DEDUP_REMOVED lines=14> */
.L_x_51:
[----:B------:R-:W-:Y:S05]  /*0fb0*/  BSYNC B0 ;  /* 0x0000000000007941 */ /* 0x000fea0003800000 */
.L_x_50:
[C---:B------:R-:W-:Y:S01]  /*0fc0*/  IMAD R8, R3.reuse, c[0x0][0x198], RZ ;  /* 0x0000660003087a24 */ /* 0x040fe200078e02ff */
[----:B------:R-:W-:Y:S01]  /*0fd0*/  LEA.HI R20, R20, R28, RZ, 0x4 ;  /* 0x0000001c14147211 */ /* 0x000fe200078f20ff */
[--C-:B------:R-:W-:Y:S01]  /*0fe0*/  IMAD.WIDE.U32 R6, R2, c[0x0][0x198], R246.reuse ;  /* 0x0000660002067a25 */ /* 0x100fe200078e00f6 */
[----:B------:R-:W-:Y:S01]  /*0ff0*/  IADD3 R122, R244, -0x1, RZ ;  /* 0xfffffffff47a7810 */ /* 0x000fe20007ffe0ff */
[----:B------:R-:W-:Y:S01]  /*1000*/  BSSY B0, `(.L_x_52) ;  /* 0x0000036000007945 */ /* 0x000fe20003800000 */
[----:B------:R-:W-:Y:S01]  /*1010*/  LOP3.LUT R9, R20, 0xfffffff0, RZ, 0xc0, !PT ;  /* 0xfffffff014097812 */ /* 0x000fe200078ec0ff */
[----:B------:R-:W-:Y:S01]  /*1020*/  IMAD R0, R3, c[0x0][0x1a0], RZ ;  /* 0x0000680003007a24 */ /* 0x000fe200078e02ff */
[----:B------:R-:W-:Y:S01]  /*1030*/  IADD3 R6, P1, R23, R6, RZ ;  /* 0x0000000617067210 */ /* 0x000fe20007f3e0ff */
[----:B-1----:R-:W-:-:S04]  /*1040*/  IMAD.WIDE.U32 R4, R2, c[0x0][0x1a0], R246 ;  /* 0x0000680002047a25 */ /* 0x002fc800078e00f6 */
[C---:B------:R-:W-:Y:S01]  /*1050*/  IMAD R8, R2.reuse, c[0x0][0x19c], R8 ;  /* 0x0000670002087a24 */ /* 0x040fe200078e0208 */
[----:B------:R-:W-:Y:S01]  /*1060*/  IADD3 R4, P0, R15, R4, RZ ;  /* 0x000000040f047210 */ /* 0x000fe20007f1e0ff */
[----:B------:R-:W-:Y:S02]  /*1070*/  IMAD R0, R2, c[0x0][0x1a4], R0 ;  /* 0x0000690002007a24 */ /* 0x000fe400078e0200 */
[----:B--2---:R-:W-:Y:S01]  /*1080*/  IMAD.IADD R13, R28, 0x1, -R9 ;  /* 0x000000011c0d7824 */ /* 0x004fe200078e0a09 */
[----:B------:R-:W-:Y:S01]  /*1090*/  IADD3.X R7, R24, R7, R8, P1, !PT ;  /* 0x0000000718077210 */ /* 0x000fe20000ffe408 */
[C---:B------:R-:W-:Y:S01]  /*10a0*/  IMAD R10, R16.reuse, c[0x0][0x1b0], RZ ;  /* 0x00006c00100a7a24 */ /* 0x040fe200078e02ff */
[----:B------:R-:W-:Y:S01]  /*10b0*/  IADD3.X R5, R17, R5, R0, P0, !PT ;  /* 0x0000000511057210 */ /* 0x000fe200007fe400 */
[----:B------:R-:W-:Y:S01]  /*10c0*/  IMAD R9, R16, c[0x0][0x1b8], RZ ;  /* 0x00006e0010097a24 */ /* 0x000fe200078e02ff */
[----:B------:R-:W-:Y:S01]  /*10d0*/  LEA.HI R15, R13, R13, RZ, 0x1 ;  /* 0x0000000d0d0f7211 */ /* 0x000fe200078f08ff */
[C---:B------:R-:W-:Y:S01]  /*10e0*/  IMAD R10, R14.reuse, c[0x0][0x1b4], R10 ;  /* 0x00006d000e0a7a24 */ /* 0x040fe200078e020a */
[----:B------:R-:W-:Y:S01]  /*10f0*/  SHF.R.S32.HI R16, RZ, 0x1f, R122 ;  /* 0x0000001fff107819 */ /* 0x000fe2000001147a */
[----:B------:R-:W-:Y:S01]  /*1100*/  IMAD.WIDE.U32 R36, R14, c[0x0][0x1b0], R6 ;  /* 0x00006c000e247a25 */ /* 0x000fe200078e0006 */
[----:B------:R-:W-:-:S02]  /*1110*/  SHF.R.S32.HI R0, RZ, 0x1, R15 ;  /* 0x00000001ff007819 */ /* 0x000fc4000001140f */
[----:B------:R-:W-:Y:S01]  /*1120*/  SHF.R.S32.HI R8, RZ, 0x1f, R15 ;  /* 0x0000001fff087819 */ /* 0x000fe2000001140f */
[C---:B------:R-:W-:Y:S01]  /*1130*/  IMAD R9, R14.reuse, c[0x0][0x1bc], R9 ;  /* 0x00006f000e097a24 */ /* 0x040fe200078e0209 */
[----:B------:R-:W-:Y:S01]  /*1140*/  IADD3 R225, R37, R10, RZ ;  /* 0x0000000a25e17210 */ /* 0x000fe20007ffe0ff */
[----:B------:R-:W-:Y:S01]  /*1150*/  IMAD.WIDE.U32 R34, R14, c[0x0][0x1b8], R4 ;  /* 0x00006e000e227a25 */ /* 0x000fe200078e0004 */
[----:B------:R-:W-:Y:S01]  /*1160*/  MOV R224, R36 ;  /* 0x0000002400e07202 */ /* 0x000fe20000000f00 */
[----:B------:R1:W-:Y:S01]  /*1170*/  STL.64 [R1+0x8], R36 ;  /* 0x0000082401007387 */ /* 0x0003e20000100a00 */
[----:B------:R-:W-:Y:S01]  /*1180*/  LEA.HI R8, R8, R0, RZ, 0x2 ;  /* 0x0000000008087211 */ /* 0x000fe200078f10ff */
[----:B------:R-:W-:Y:S01]  /*1190*/  IMAD R12, R122, -0x80, R41 ;  /* 0xffffff807a0c7824 */ /* 0x000fe200078e0229 */
[----:B------:R-:W-:Y:S01]  /*11a0*/  IADD3 R33, R35, R9, RZ ;  /* 0x0000000923217210 */ /* 0x000fe20007ffe0ff */
[----:B------:R1:W-:Y:S01]  /*11b0*/  STL.64 [R1+0x20], R34 ;  /* 0x0000202201007387 */ /* 0x0003e20000100a00 */
[----:B------:R-:W-:Y:S01]  /*11c0*/  LOP3.LUT R8, R8, 0xfffffffc, RZ, 0xc0, !PT ;  /* 0xfffffffc08087812 */ /* 0x000fe200078ec0ff */
[----:B------:R-:W-:Y:S01]  /*11d0*/  IMAD.MOV.U32 R5, RZ, RZ, 0x10 ;  /* 0x00000010ff057424 */ /* 0x000fe200078e00ff */
[----:B------:R-:W-:Y:S01]  /*11e0*/  ISETP.GE.AND P0, PT, R2, R12, PT ;  /* 0x0000000c0200720c */ /* 0x000fe20003f06270 */
[----:B------:R1:W-:Y:S01]  /*11f0*/  STL.64 [R1], R224 ;  /* 0x000000e001007387 */ /* 0x0003e20000100a00 */
[----:B------:R-:W-:Y:S01]  /*1200*/  LOP3.LUT R4, R26, 0xffffffe0, RZ, 0xc0, !PT ;  /* 0xffffffe01a047812 */ /* 0x000fe200078ec0ff */
[----:B------:R-:W-:-:S02]  /*1210*/  IMAD.IADD R17, R0, 0x1, -R8 ;  /* 0x0000000100117824 */ /* 0x000fc400078e0a08 */
[----:B------:R1:W-:Y:S01]  /*1220*/  STL [R1+0x1c], R33 ;  /* 0x00001c2101007387 */ /* 0x0003e20000100800 */
[----:B------:R-:W-:Y:S02]  /*1230*/  IMAD R0, R11, R122, RZ ;  /* 0x0000007a0b007224 */ /* 0x000fe400078e02ff */
[----:B------:R-:W-:Y:S01]  /*1240*/  IMAD.WIDE.U32 R6, R122, R206, R224 ;  /* 0x000000ce7a067225 */ /* 0x000fe200078e00e0 */
[----:B------:R-:W-:-:S03]  /*1250*/  LOP3.LUT P1, RZ, R17, 0x2, RZ, 0xc0, !PT ;  /* 0x0000000211ff7812 */ /* 0x000fc6000782c0ff */
[----:B------:R-:W-:Y:S02]  /*1260*/  IMAD R0, R16, R206, R0 ;  /* 0x000000ce10007224 */ /* 0x000fe400078e0200 */
[----:B------:R-:W-:Y:S01]  /*1270*/  IMAD.IADD R14, R28, 0x1, -R4 ;  /* 0x000000011c0e7824 */ /* 0x000fe200078e0a04 */
[----:B------:R-:W-:Y:S02]  /*1280*/  SEL R4, R5, 0xfffffff0, !P1 ;  /* 0xfffffff005047807 */ /* 0x000fe40004800000 */
[----:B------:R-:W-:Y:S01]  /*1290*/  IADD3 R9, R7, R0, RZ ;  /* 0x0000000007097210 */ /* 0x000fe20007ffe0ff */
[----:B------:R-:W-:Y:S05]  /*12a0*/  @P0 BRA `(.L_x_53) ;  /* 0x000000b000000947 */ /* 0x000fea0003800000 */
[----:B------:R-:W-:-:S13]  /*12b0*/  ISETP.GE.AND P0, PT, R246, c[0x0][0x220], PT ;  /* 0x00008800f6007a0c */ /* 0x000fda0003f06270 */
[----:B------:R2:W-:Y:S04]  /*12c0*/  @P0 STS [R217+0x2000], RZ ;  /* 0x002000ffd9000388 */ /* 0x0005e80000000800 */
[----:B------:R2:W-:Y:S04]  /*12d0*/  @P0 STS [R217+0x2004], RZ ;  /* 0x002004ffd9000388 */ /* 0x0005e80000000800 */
[----:B------:R2:W-:Y:S01]  /*12e0*/  @P0 STS.64 [R217+0x2008], RZ ;  /* 0x002008ffd9000388 */ /* 0x0005e20000000a00 */
[----:B------:R-:W-:Y:S05]  /*12f0*/  @P0 BRA `(.L_x_53) ;  /* 0x0000006000000947 */ /* 0x000fea0003800000 */
[----:B------:R-:W-:-:S04]  /*1300*/  LEA R10, P0, R6, c[0x0][0x168], 0x1 ;  /* 0x00005a00060a7a11 */ /* 0x000fc800078008ff */
[----:B------:R-:W-:-:S05]  /*1310*/  LEA.HI.X R11, R6, c[0x0][0x16c], R9, 0x1, P0 ;  /* 0x00005b00060b7a11 */ /* 0x000fca00000f0c09 */
[----:B------:R-:W-:Y:S01]  /*1320*/  @!PT LDS RZ, [RZ] ;  /* 0x00000000fffff984 */ /* 0x000fe20000000800 */
[----:B------:R-:W-:Y:S01]  /*1330*/  @!PT LDS RZ, [RZ] ;  /* 0x00000000fffff984 */ /* 0x000fe20000000800 */
[----:B------:R-:W-:Y:S01]  /*1340*/  @!PT LDS RZ, [RZ] ;  /* 0x00000000fffff984 */ /* 0x000fe20000000800 */
[----:B------:R1:W-:Y:S04]  /*1350*/  LDGSTS.E.BYPASS.LTC128B.128 [R217+0x2000], [R10.64] ;  /* 0x020000000ad97fae */ /* 0x0003e8000b901d48 */
.L_x_53:
[----:B------:R-:W-:Y:S05]  /*1360*/  BSYNC B0 ;  /* 0x0000000000007941 */ /* 0x000fea0003800000 */
.L_x_52:
[----:B------:R-:W-:Y:S01]  /*1370*/  IMAD.MOV.U32 R23, RZ, RZ, 0x5 ;  /* 0x00000005ff177424 */ /* 0x000fe200078e00ff */
[----:B------:R-:W-:Y:S01]  /*1380*/  ISETP.GE.AND P0, PT, R22, R12, PT ;  /* 0x0000000c1600720c */ /* 0x000fe20003f06270 */
[----:B------:R-:W-:Y:S01]  /*1390*/  BSSY B0, `(.L_x_54) ;  /* 0x0000010000007945 */ /* 0x000fe20003800000 */
[C---:B------:R-:W-:Y:S02]  /*13a0*/  IMAD.SHL.U32 R222, R205.reuse, 0x20, RZ ;  /* 0x00000020cdde7824 */ /* 0x040fe400078e00ff */
[----:B------:R-:W-:-:S05]  /*13b0*/  SHF.L.U64.HI R221, R205, R23, c[0x0][0x19c] ;  /* 0x00006700cddd7619 */ /* 0x000fca0000010217 */
[----:B------:R1:W-:Y:S04]  /*13c0*/  STL [R1+0x2c], R221 ;  /* 0x00002cdd01007387 */ /* 0x0003e80000100800 */
[----:B------:R-:W-:Y:S05]  /*13d0*/  @P0 BRA `(.L_x_55) ;  /* 0x000000b000000947 */ /* 0x000fea0003800000 */
[----:B------:R-:W-:-:S13]  /*13e0*/  ISETP.GE.AND P0, PT, R246, c[0x0][0x220], PT ;  /* 0x00008800f6007a0c */ /* 0x000fda0003f06270 */
[----:B------:R1:W-:Y:S01]  /*13f0*/  @P0 STS.128 [R217+0x2800], RZ ;  /* 0x002800ffd9000388 */ /* 0x0003e20000000c00 */
[----:B------:R-:W-:Y:S05]  /*1400*/  @P0 BRA `(.L_x_55) ;  /* 0x0000008000000947 */ /* 0x000fea0003800000 */
[----:B------:R-:W-:-:S05]  /*1410*/  IADD3 R0, P0, R222, R6, RZ ;  /* 0x00000006de007210 */ /* 0x000fca0007f1e0ff */
[----:B------:R-:W-:Y:S01]  /*1420*/  IMAD.X R5, R221, 0x1, R9, P0 ;  /* 0x00000001dd057824 */ /* 0x000fe200000e0609 */
[----:B-1----:R-:W-:-:S04]  /*1430*/  LEA R10, P0, R0, c[0x0][0x168], 0x1 ;  /* 0x00005a00000a7a11 */ /* 0x002fc800078008ff */
[----:B------:R-:W-:-:S05]  /*1440*/  LEA.HI.X R11, R0, c[0x0][0x16c], R5, 0x1, P0 ;  /* 0x00005b00000b7a11 */ /* 0x000fca00000f0c05 */
[----:B------:R-:W-:Y:S01]  /*1450*/  @!PT LDS RZ, [RZ] ;  /* 0x00000000fffff984 */ /* 0x000fe20000000800 */
[----:B------:R-:W-:Y:S01]  /*1460*/  @!PT LDS RZ, [RZ] ;  /* 0x00000000fffff984 */ /* 0x000fe20000000800 */
[----:B------:R-:W-:Y:S01]  /*1470*/  @!PT LDS RZ, [RZ] ;  /* 0x00000000fffff984 */ /* 0x000fe20000000800 */
[----:B------:R1:W-:Y:S04]  /*1480*/  LDGSTS.E.BYPASS.LTC128B.128 [R217+0x2800], [R10.64] ;  /* 0x028000000ad97fae */ /* 0x0003e8000b901d48 */
.L_x_55:
[----:B------:R-:W-:Y:S05]  /*1490*/  BSYNC B0 ;  /* 0x0000000000007941 */ /* 0x000fea0003800000 */
.L_x_54:
[----:B------:R-:W-:Y:S01]  /*14a0*/  ISETP.GE.AND P0, PT, R19, R12, PT ;  /* 0x0000000c1300720c */ /* 0x000fe20003f06270 */
[----:B------:R-:W-:-:S12]  /*14b0*/  BSSY B0, `(.L_x_56) ;  /* 0x000000e000007945 */ /* 0x000fd80003800000 */
[----:B------:R-:W-:Y:S05]  /*14c0*/  @P0 BRA `(.L_x_57) ;  /* 0x000000c000000947 */ /* 0x000fea0003800000 */
[----:B------:R-:W-:-:S13]  /*14d0*/  ISETP.GE.AND P0, PT, R246, c[0x0][0x220], PT ;  /* 0x00008800f6007a0c */ /* 0x000fda0003f06270 */
[----:B------:R1:W-:Y:S01]  /*14e0*/  @P0 STS.128 [R217+0x3000], RZ ;  /* 0x003000ffd9000388 */ /* 0x0003e20000000c00 */
[----:B------:R-:W-:Y:S05]  /*14f0*/  @P0 BRA `(.L_x_57) ;  /* 0x0000009000000947 */ /* 0x000fea0003800000 */
[----:B------:R-:W-:Y:S01]  /*1500*/  IMAD.MOV.U32 R5, RZ, RZ, c[0x0][0x19c] ;  /* 0x00006700ff057624 */ /* 0x000fe200078e00ff */
[----:B------:R-:W-:-:S04]  /*1510*/  LEA R0, P0, R205, R6, 0x6 ;  /* 0x00000006cd007211 */ /* 0x000fc800078030ff */
[----:B------:R-:W-:Y:S02]  /*1520*/  LEA.HI.X R5, R205, R9, R5, 0x6, P0 ;  /* 0x00000009cd057211 */ /* 0x000fe400000f3405 */
[----:B-1----:R-:W-:-:S04]  /*1530*/  LEA R10, P0, R0, c[0x0][0x168], 0x1 ;  /* 0x00005a00000a7a11 */ /* 0x002fc800078008ff */
[----:B------:R-:W-:-:S05]  /*1540*/  LEA.HI.X R11, R0, c[0x0][0x16c], R5, 0x1, P0 ;  /* 0x00005b00000b7a11 */ /* 0x000fca00000f0c05 */
[----:B------:R-:W-:Y:S01]  /*1550*/  @!PT LDS RZ, [RZ] ;  /* 0x00000000fffff984 */ /* 0x000fe20000000800 */
[----:B------:R-:W-:Y:S01]  /*1560*/  @!PT LDS RZ, [RZ] ;  /* 0x00000000fffff984 */ /* 0x000fe20000000800 */
[----:B------:R-:W-:Y:S01]  /*1570*/  @!PT LDS RZ, [RZ] ;  /* 0x00000000fffff984 */ /* 0x000fe20000000800 */
[----:B------:R1:W-:Y:S04]  /*1580*/  LDGSTS.E.BYPASS.LTC128B.128 [R217+0x3000], [R10.64] ;  /* 0x030000000ad97fae */ /* 0x0003e8000b901d48 */
.L_x_57:
[----:B------:R-:W-:Y:S05]  /*1590*/  BSYNC B0 ;  /* 0x0000000000007941 */ /* 0x000fea0003800000 */
.L_x_56:
[----:B------:R-:W-:Y:S01]  /*15a0*/  ISETP.GE.AND P0, PT, R18, R12, PT ;  /* 0x0000000c1200720c */ /* 0x000fe20003f06270 */
[----:B------:R-:W-:Y:S01]  /*15b0*/  IMAD.MOV.U32 R24, RZ, RZ, c[0x0][0x1a0] ;  /* 0x00006800ff187624 */ /* 0x000fe200078e00ff */
[----:B------:R-:W-:Y:S03]  /*15c0*/  BSSY B0, `(.L_x_58) ;  /* 0x0000012000007945 */ /* 0x000fe60003800000 */
[C---:B------:R-:W-:Y:S01]  /*15d0*/  IMAD.SHL.U32 R26, R24.reuse, 0x80, RZ ;  /* 0x00000080181a7824 */ /* 0x040fe200078e00ff */
[----:B-1----:R-:W-:-:S07]  /*15e0*/  SHF.L.U64.HI R11, R24, R30, c[0x0][0x1a4] ;  /* 0x00006900180b7619 */ /* 0x002fce000001021e */
[----:B------:R-:W-:Y:S05]  /*15f0*/  @P0 BRA `(.L_x_59) ;  /* 0x000000e000000947 */ /* 0x000fea0003800000 */
[----:B------:R-:W-:-:S13]  /*1600*/  ISETP.GE.AND P0, PT, R246, c[0x0][0x220], PT ;  /* 0x00008800f6007a0c */ /* 0x000fda0003f06270 */
[----:B------:R1:W-:Y:S01]  /*1610*/  @P0 STS.128 [R217+0x3800], RZ ;  /* 0x003800ffd9000388 */ /* 0x0003e20000000c00 */
[----:B------:R-:W-:Y:S05]  /*1620*/  @P0 BRA `(.L_x_59) ;  /* 0x000000b000000947 */ /* 0x000fea0003800000 */
[----:B------:R-:W-:Y:S01]  /*1630*/  IMAD.MOV.U32 R8, RZ, RZ, R6 ;  /* 0x000000ffff087224 */ /* 0x000fe200078e0006 */
[----:B------:R-:W-:Y:S02]  /*1640*/  ULDC UR4, c[0x0][0x19c] ;  /* 0x0000670000047ab9 */ /* 0x000fe40000000800 */
[----:B------:R-:W-:Y:S01]  /*1650*/  UIMAD UR4, UR4, 0x60, URZ ;  /* 0x00000060040478a4 */ /* 0x000fe2000f8e023f */
[----:B------:R-:W-:-:S05]  /*1660*/  IMAD.WIDE.U32 R8, R205, 0x60, R8 ;  /* 0x00000060cd087825 */ /* 0x000fca00078e0008 */
[----:B------:R-:W-:Y:S02]  /*1670*/  IADD3 R0, R9, UR4, RZ ;  /* 0x0000000409007c10 */ /* 0x000fe4000fffe0ff */
[----:B------:R-:W-:-:S04]  /*1680*/  LEA R6, P0, R8, c[0x0][0x168], 0x1 ;  /* 0x00005a0008067a11 */ /* 0x000fc800078008ff */
[----:B------:R-:W-:-:S05]  /*1690*/  LEA.HI.X R7, R8, c[0x0][0x16c], R0, 0x1, P0 ;  /* 0x00005b0008077a11 */ /* 0x000fca00000f0c00 */
[----:B------:R-:W-:Y:S01]  /*16a0*/  @!PT LDS RZ, [RZ] ;  /* 0x00000000fffff984 */ /* 0x000fe20000000800 */
[----:B------:R-:W-:Y:S01]  /*16b0*/  @!PT LDS RZ, [RZ] ;  /* 0x00000000fffff984 */ /* 0x000fe20000000800 */
[----:B------:R-:W-:Y:S01]  /*16c0*/  @!PT LDS RZ, [RZ] ;  /* 0x00000000fffff984 */ /* 0x000fe20000000800 */
[----:B------:R1:W-:Y:S04]  /*16d0*/  LDGSTS.E.BYPASS.LTC128B.128 [R217+0x3800], [R6.64] ;  /* 0x0380000006d97fae */ /* 0x0003e8000b901d48 */
.L_x_59:
[----:B------:R-:W-:Y:S05]  /*16e0*/  BSYNC B0 ;  /* 0x0000000000007941 */ /* 0x000fea0003800000 */
.L_x_58:
[----:B------:R-:W0:Y:S01]  /*16f0*/  LDGDEPBAR ;  /* 0x00000000000079af */ /* 0x000e220000000000 */
[----:B------:R-:W-:Y:S01]  /*1700*/  ISETP.GE.AND P0, PT, R2, R12, PT ;  /* 0x0000000c0200720c */ /* 0x000fe20003f06270 */
[----:B------:R-:W-:Y:S01]  /*1710*/  IMAD.MOV.U32 R32, RZ, RZ, R34 ;  /* 0x000000ffff207224 */ /* 0x000fe200078e0022 */
[----:B------:R-:W-:Y:S01]  /*1720*/  LOP3.LUT R0, R15, 0x7fffffe, RZ, 0xc0, !PT ;  /* 0x07fffffe0f007812 */ /* 0x000fe200078ec0ff */
[----:B------:R-:W-:Y:S01]  /*1730*/  BSSY B0, `(.L_x_60) ;  /* 0x0000043000007945 */ /* 0x000fe20003800000 */
[----:B------:R-:W-:Y:S02]  /*1740*/  LOP3.LUT R2, R27, 0xfffffff8, RZ, 0xc0, !PT ;  /* 0xfffffff81b027812 */ /* 0x000fe400078ec0ff */
[----:B------:R-:W-:Y:S01]  /*1750*/  SHF.R.S32.HI R3, RZ, 0x1f, R13 ;  /* 0x0000001fff037819 */ /* 0x000fe2000001140d */
[----:B------:R-:W-:Y:S01]  /*1760*/  IMAD.IADD R10, R13, 0x1, -R0 ;  /* 0x000000010d0a7824 */ /* 0x000fe200078e0a00 */
[----:B------:R-:W-:Y:S01]  /*1770*/  SHF.R.S32.HI R9, RZ, 0x4, R20 ;  /* 0x00000004ff097819 */ /* 0x000fe20000011414 */
[----:B------:R-:W-:Y:S01]  /*1780*/  IMAD.IADD R0, R28, 0x1, -R2 ;  /* 0x000000011c007824 */ /* 0x000fe200078e0a02 */
[----:B------:R-:W-:Y:S01]  /*1790*/  LEA.HI R8, R3, R13, RZ, 0x3 ;  /* 0x0000000d03087211 */ /* 0x000fe200078f18ff */
[----:B------:R-:W-:Y:S01]  /*17a0*/  IMAD R2, R11, R122, RZ ;  /* 0x0000007a0b027224 */ /* 0x000fe200078e02ff */
[----:B------:R-:W-:Y:S01]  /*17b0*/  LEA.HI R3, R20, R9, RZ, 0x1 ;  /* 0x0000000914037211 */ /* 0x000fe200078f08ff */
[----:B------:R-:W-:Y:S01]  /*17c0*/  IMAD R13, R21, 0x10, R29 ;  /* 0x00000010150d7824 */ /* 0x000fe200078e021d */
[----:B-1----:R-:W-:Y:S01]  /*17d0*/  LEA.HI R6, R0, R0, RZ, 0x1 ;  /* 0x0000000000067211 */ /* 0x002fe200078f08ff */
[----:B------:R-:W-:Y:S01]  /*17e0*/  IMAD R16, R16, R26, R2 ;  /* 0x0000001a10107224 */ /* 0x000fe200078e0202 */
[----:B------:R-:W-:Y:S01]  /*17f0*/  LOP3.LUT R3, R3, 0xfffffffe, RZ, 0xc0, !PT ;  /* 0xfffffffe03037812 */ /* 0x000fe200078ec0ff */
[----:B------:R-:W-:Y:S01]  /*1800*/  IMAD.SHL.U32 R28, R28, 0x2, RZ ;  /* 0x000000021c1c7824 */ /* 0x000fe200078e00ff */
[----:B------:R-:W-:-:S02]  /*1810*/  LOP3.LUT R7, R6, 0x7fffffe, RZ, 0xc0, !PT ;  /* 0x07fffffe06077812 */ /* 0x000fc400078ec0ff */
[----:B------:R-:W-:Y:S01]  /*1820*/  SHF.R.S32.HI R5, RZ, 0x1f, R14 ;  /* 0x0000001fff057819 */ /* 0x000fe2000001140e */
[----:B------:R-:W-:Y:S01]  /*1830*/  IMAD.IADD R2, R9, 0x1, -R3 ;  /* 0x0000000109027824 */ /* 0x000fe200078e0a03 */
[----:B------:R-:W-:Y:S01]  /*1840*/  SHF.R.S32.HI R20, RZ, 0x1, R6 ;  /* 0x00000001ff147819 */ /* 0x000fe20000011406 */
[----:B------:R-:W-:-:S04]  /*1850*/  DEPBAR.LE SB0, 0x0 ;  /* 0x000080000000791a */ /* 0x000fc80000000000 */
[----:B------:R-:W-:Y:S01]  /*1860*/  BAR.SYNC.DEFER_BLOCKING 0x0 ;  /* 0x0000000000007b1d */ /* 0x000fe20000010000 */
[----:B------:R-:W-:Y:S01]  /*1870*/  LEA.HI R14, R5, R14, RZ, 0x2 ;  /* 0x0000000e050e7211 */ /* 0x000fe200078f10ff */
[----:B------:R-:W-:Y:S01]  /*1880*/  IMAD.IADD R3, R0, 0x1, -R7 ;  /* 0x0000000100037824 */ /* 0x000fe200078e0a07 */
[----:B------:R-:W-:Y:S01]  /*1890*/  LOP3.LUT R42, R28, 0x6, RZ, 0xc0, !PT ;  /* 0x000000061c2a7812 */ /* 0x000fe200078ec0ff */
[----:B------:R-:W-:Y:S01]  /*18a0*/  IMAD.SHL.U32 R5, R17, 0x40, RZ ;  /* 0x0000004011057824 */ /* 0x000fe200078e00ff */
[----:B------:R-:W-:Y:S01]  /*18b0*/  SHF.R.S32.HI R15, RZ, 0x2, R14 ;  /* 0x00000002ff0f7819 */ /* 0x000fe2000001140e */
[C---:B------:R-:W-:Y:S02]  /*18c0*/  IMAD R11, R2.reuse, 0x8, R3 ;  /* 0x00000008020b7824 */ /* 0x040fe400078e0203 */
[----:B------:R-:W-:Y:S01]  /*18d0*/  IMAD.SHL.U32 R2, R2, 0x8, RZ ;  /* 0x0000000802027824 */ /* 0x000fe200078e00ff */
[----:B------:R-:W-:Y:S01]  /*18e0*/  LOP3.LUT R0, R5, 0xc0, RZ, 0xc0, !PT ;  /* 0x000000c005007812 */ /* 0x000fe200078ec0ff */
[----:B------:R-:W-:Y:S01]  /*18f0*/  IMAD.SHL.U32 R3, R8, 0x20, RZ ;  /* 0x0000002008037824 */ /* 0x000fe200078e00ff */
[----:B------:R1:W-:Y:S01]  /*1900*/  STL [R1+0x28], R15 ;  /* 0x0000280f01007387 */ /* 0x0003e20000100800 */
[----:B------:R-:W-:Y:S01]  /*1910*/  IMAD.SHL.U32 R7, R25, 0x8, RZ ;  /* 0x0000000819077824 */ /* 0x000fe200078e00ff */
[----:B------:R-:W-:-:S02]  /*1920*/  LOP3.LUT R6, R0, 0x8, R2, 0xf8, !PT ;  /* 0x0000000800067812 */ /* 0x000fc400078ef802 */
[----:B------:R-:W-:Y:S01]  /*1930*/  SHF.R.U32.HI R5, RZ, 0x3, R0 ;  /* 0x00000003ff057819 */ /* 0x000fe20000011600 */
[----:B------:R1:W-:Y:S01]  /*1940*/  STL.64 [R1+0x18], R32 ;  /* 0x0000182001007387 */ /* 0x0003e20000100a00 */
[----:B------:R-:W-:Y:S01]  /*1950*/  IMAD.SHL.U32 R0, R20, 0x40, RZ ;  /* 0x0000004014007824 */ /* 0x000fe200078e00ff */
[----:B------:R-:W-:Y:S02]  /*1960*/  LOP3.LUT R2, R3, 0xffffff00, RZ, 0xc0, !PT ;  /* 0xffffff0003027812 */ /* 0x000fe400078ec0ff */
[----:B------:R-:W-:Y:S02]  /*1970*/  IADD3 R8, R13, 0x1, R15 ;  /* 0x000000010d087810 */ /* 0x000fe40007ffe00f */
[----:B------:R-:W-:Y:S01]  /*1980*/  LOP3.LUT R0, R0, 0xc0, RZ, 0xc0, !PT ;  /* 0x000000c000007812 */ /* 0x000fe200078ec0ff */
[--C-:B------:R-:W-:Y:S01]  /*1990*/  IMAD R3, R21, 0x200, R2.reuse ;  /* 0x0000020015037824 */ /* 0x100fe200078e0202 */
[----:B------:R1:W-:Y:S01]  /*19a0*/  @P0 STS [R217+0x4000], RZ ;  /* 0x004000ffd9000388 */ /* 0x0003e20000000800 */
[----:B------:R-:W-:Y:S01]  /*19b0*/  IMAD R9, R10, 0x20, R2 ;  /* 0x000000200a097824 */ /* 0x000fe200078e0202 */
[----:B------:R-:W-:Y:S01]  /*19c0*/  LOP3.LUT R2, R0, 0x8, R7, 0xf8, !PT ;  /* 0x0000000800027812 */ /* 0x000fe200078ef807 */
[----:B------:R-:W-:Y:S01]  /*19d0*/  IMAD R3, R10, 0x20, R3 ;  /* 0x000000200a037824 */ /* 0x000fe200078e0203 */
[----:B------:R1:W-:Y:S01]  /*19e0*/  @P0 STS [R217+0x4004], RZ ;  /* 0x004004ffd9000388 */ /* 0x0003e20000000800 */
[----:B------:R-:W-:-:S02]  /*19f0*/  SHF.R.U32.HI R0, RZ, 0x3, R0 ;  /* 0x00000003ff007819 */ /* 0x000fc40000011600 */
[----:B------:R-:W-:Y:S01]  /*1a00*/  LOP3.LUT R5, R6, R5, RZ, 0x3c, !PT ;  /* 0x0000000506057212 */ /* 0x000fe200078e3cff */
[----:B------:R1:W-:Y:S01]  /*1a10*/  @P0 STS.64 [R217+0x4008], RZ ;  /* 0x004008ffd9000388 */ /* 0x0003e20000000a00 */
[----:B------:R-:W-:Y:S01]  /*1a20*/  LOP3.LUT R0, R2, R0, RZ, 0x3c, !PT ;  /* 0x0000000002007212 */ /* 0x000fe200078e3cff */
[----:B------:R-:W-:Y:S01]  /*1a30*/  IMAD.WIDE.U32 R6, R122, R26, R32 ;  /* 0x0000001a7a067225 */ /* 0x000fe200078e0020 */
[----:B------:R-:W-:-:S03]  /*1a40*/  IADD3 R8, R41, R8, -R31 ;  /* 0x0000000829087210 */ /* 0x000fc60007ffe81f */
[C---:B------:R-:W-:Y:S01]  /*1a50*/  IMAD.IADD R2, R5.reuse, 0x1, R3 ;  /* 0x0000000105027824 */ /* 0x040fe200078e0203 */
[----:B------:R-:W-:Y:S01]  /*1a60*/  IADD3 R40, R8, c[0x0][0x2e8], RZ ;  /* 0x0000ba0008287a10 */ /* 0x000fe20007ffe0ff */
[----:B------:R-:W-:Y:S02]  /*1a70*/  IMAD.IADD R5, R5, 0x1, R9 ;  /* 0x0000000105057824 */ /* 0x000fe400078e0209 */
[----:B------:R-:W-:Y:S02]  /*1a80*/  IMAD.U32 R0, R11, 0x20, R0 ;  /* 0x000000200b007824 */ /* 0x000fe400078e0000 */
[----:B------:R-:W-:Y:S01]  /*1a90*/  IMAD.IADD R9, R7, 0x1, R16 ;  /* 0x0000000107097824 */ /* 0x000fe200078e0210 */
        /* <DEDUP_REMOVED lines=12> */
.L_x_61:
[----:B------:R-:W-:Y:S05]  /*1b60*/  BSYNC B0 ;  /* 0x0000000000007941 */ /* 0x000fea0003800000 */
.L_x_60:
[----:B------:R-:W-:Y:S01]  /*1b70*/  ISETP.GE.AND P0, PT, R22, R12, PT ;  /* 0x0000000c1600720c */ /* 0x000fe20003f06270 */
[----:B------:R-:W-:Y:S01]  /*1b80*/  BSSY B0, `(.L_x_62) ;  /* 0x0000010000007945 */ /* 0x000fe20003800000 */
[C---:B-1----:R-:W-:Y:S01]  /*1b90*/  SHF.L.U64.HI R10, R24.reuse, R23, c[0x0][0x1a4] ;  /* 0x00006900180a7619 */ /* 0x042fe20000010217 */
[----:B------:R-:W-:-:S10]  /*1ba0*/  IMAD.SHL.U32 R3, R24, 0x20, RZ ;  /* 0x0000002018037824 */ /* 0x000fd400078e00ff */
[----:B------:R1:W-:Y:S01]  /*1bb0*/  @P0 STS.128 [R217+0x4800], RZ ;  /* 0x004800ffd9000388 */ /* 0x0003e20000000c00 */
[----:B------:R-:W-:Y:S05]  /*1bc0*/  @P0 BRA `(.L_x_63) ;  /* 0x000000b000000947 */ /* 0x000fea0003800000 */
[----:B------:R-:W-:-:S13]  /*1bd0*/  ISETP.GE.AND P0, PT, R246, c[0x0][0x220], PT ;  /* 0x00008800f6007a0c */ /* 0x000fda0003f06270 */
[----:B------:R1:W-:Y:S01]  /*1be0*/  @P0 STS.128 [R217+0x4800], RZ ;  /* 0x004800ffd9000388 */ /* 0x0003e20000000c00 */
[----:B------:R-:W-:Y:S05]  /*1bf0*/  @P0 BRA `(.L_x_63) ;  /* 0x0000008000000947 */ /* 0x000fea0003800000 */
[----:B------:R-:W-:-:S05]  /*1c00*/  IADD3 R3, P0, R3, R6, RZ ;  /* 0x0000000603037210 */ /* 0x000fca0007f1e0ff */
[----:B------:R-:W-:Y:S01]  /*1c10*/  IMAD.X R11, R10, 0x1, R9, P0 ;  /* 0x000000010a0b7824 */ /* 0x000fe200000e0609 */
[----:B------:R-:W-:-:S04]  /*1c20*/  LEA R10, P0, R3, c[0x0][0x170], 0x1 ;  /* 0x00005c00030a7a11 */ /* 0x000fc800078008ff */
[----:B------:R-:W-:-:S05]  /*1c30*/  LEA.HI.X R11, R3, c[0x0][0x174], R11, 0x1, P0 ;  /* 0x00005d00030b7a11 */ /* 0x000fca00000f0c0b */
[----:B------:R-:W-:Y:S01]  /*1c40*/  @!PT LDS RZ, [RZ] ;  /* 0x00000000fffff984 */ /* 0x000fe20000000800 */
[----:B------:R-:W-:Y:S01]  /*1c50*/  @!PT LDS RZ, [RZ] ;  /* 0x00000000fffff984 */ /* 0x000fe20000000800 */
[----:B------:R-:W-:Y:S01]  /*1c60*/  @!PT LDS RZ, [RZ] ;  /* 0x00000000fffff984 */ /* 0x000fe20000000800 */
[----:B------:R1:W-:Y:S04]  /*1c70*/  LDGSTS.E.BYPASS.LTC128B.128 [R217+0x4800], [R10.64] ;  /* 0x048000000ad97fae */ /* 0x0003e8000b901d48 */
.L_x_63:
[----:B------:R-:W-:Y:S05]  /*1c80*/  BSYNC B0 ;  /* 0x0000000000007941 */ /* 0x000fea0003800000 */
.L_x_62:
[----:B------:R-:W-:Y:S01]  /*1c90*/  ISETP.GE.AND P0, PT, R19, R12, PT ;  /* 0x0000000c1300720c */ /* 0x000fe20003f06270 */
[----:B------:R-:W-:-:S12]  /*1ca0*/  BSSY B0, `(.L_x_64) ;  /* 0x000000f000007945 */ /* 0x000fd80003800000 */
[----:B------:R1:W-:Y:S01]  /*1cb0*/  @P0 STS.128 [R217+0x5000], RZ ;  /* 0x005000ffd9000388 */ /* 0x0003e20000000c00 */
[----:B------:R-:W-:Y:S05]  /*1cc0*/  @P0 BRA `(.L_x_65) ;  /* 0x000000c000000947 */ /* 0x000fea0003800000 */
[----:B------:R-:W-:-:S13]  /*1cd0*/  ISETP.GE.AND P0, PT, R246, c[0x0][0x220], PT ;  /* 0x00008800f6007a0c */ /* 0x000fda0003f06270 */
[----:B------:R1:W-:Y:S01]  /*1ce0*/  @P0 STS.128 [R217+0x5000], RZ ;  /* 0x005000ffd9000388 */ /* 0x0003e20000000c00 */
[----:B------:R-:W-:Y:S05]  /*1cf0*/  @P0 BRA `(.L_x_65) ;  /* 0x0000009000000947 */ /* 0x000fea0003800000 */
[----:B-1----:R-:W-:Y:S01]  /*1d00*/  IMAD.MOV.U32 R11, RZ, RZ, c[0x0][0x1a4] ;  /* 0x00006900ff0b7624 */ /* 0x002fe200078e00ff */
[----:B------:R-:W-:-:S04]  /*1d10*/  LEA R3, P0, R24, R6, 0x6 ;  /* 0x0000000618037211 */ /* 0x000fc800078030ff */
[----:B------:R-:W-:Y:S02]  /*1d20*/  LEA.HI.X R11, R24, R9, R11, 0x6, P0 ;  /* 0x00000009180b7211 */ /* 0x000fe400000f340b */
[----:B------:R-:W-:-:S04]  /*1d30*/  LEA R10, P0, R3, c[0x0][0x170], 0x1 ;  /* 0x00005c00030a7a11 */ /* 0x000fc800078008ff */
[----:B------:R-:W-:-:S05]  /*1d40*/  LEA.HI.X R11, R3, c[0x0][0x174], R11, 0x1, P0 ;  /* 0x00005d00030b7a11 */ /* 0x000fca00000f0c0b */
[----:B------:R-:W-:Y:S01]  /*1d50*/  @!PT LDS RZ, [RZ] ;  /* 0x00000000fffff984 */ /* 0x000fe20000000800 */
[----:B------:R-:W-:Y:S01]  /*1d60*/  @!PT LDS RZ, [RZ] ;  /* 0x00000000fffff984 */ /* 0x000fe20000000800 */
[----:B------:R-:W-:Y:S01]  /*1d70*/  @!PT LDS RZ, [RZ] ;  /* 0x00000000fffff984 */ /* 0x000fe20000000800 */
[----:B------:R1:W-:Y:S04]  /*1d80*/  LDGSTS.E.BYPASS.LTC128B.128 [R217+0x5000], [R10.64] ;  /* 0x050000000ad97fae */ /* 0x0003e8000b901d48 */
.L_x_65:
[----:B------:R-:W-:Y:S05]  /*1d90*/  BSYNC B0 ;  /* 0x0000000000007941 */ /* 0x000fea0003800000 */
.L_x_64:
[----:B------:R-:W-:Y:S01]  /*1da0*/  ISETP.GE.AND P0, PT, R18, R12, PT ;  /* 0x0000000c1200720c */ /* 0x000fe20003f06270 */
[----:B------:R-:W-:-:S12]  /*1db0*/  BSSY B0, `(.L_x_66) ;  /* 0x0000011000007945 */ /* 0x000fd80003800000 */
[----:B------:R1:W-:Y:S01]  /*1dc0*/  @P0 STS.128 [R217+0x5800], RZ ;  /* 0x005800ffd9000388 */ /* 0x0003e20000000c00 */
        /* <DEDUP_REMOVED lines=15> */
.L_x_67:
[----:B------:R-:W-:Y:S05]  /*1ec0*/  BSYNC B0 ;  /* 0x0000000000007941 */ /* 0x000fea0003800000 */
.L_x_66:
[----:B------:R-:W-:Y:S01]  /*1ed0*/  IMAD.SHL.U32 R207, R2, 0x2, RZ ;  /* 0x0000000202cf7824 */ /* 0x000fe200078e00ff */
[----:B------:R-:W-:Y:S01]  /*1ee0*/  LOP3.LUT P0, RZ, R20, 0x2, RZ, 0xc0, !PT ;  /* 0x0000000214ff7812 */ /* 0x000fe2000780c0ff */
[----:B------:R-:W-:Y:S01]  /*1ef0*/  IMAD.SHL.U32 R204, R0, 0x2, RZ ;  /* 0x0000000200cc7824 */ /* 0x000fe200078e00ff */
[----:B------:R-:W-:Y:S01]  /*1f00*/  IADD3 R2, R40, 0x8, RZ ;  /* 0x0000000828027810 */ /* 0x000fe20007ffe0ff */
[----:B------:R-:W-:Y:S01]  /*1f10*/  IMAD R208, R4, 0x2, R207 ;  /* 0x0000000204d07824 */ /* 0x000fe200078e02cf */
[----:B------:R-:W-:Y:S01]  /*1f20*/  LDSM.16.M88.4 R12, [R207] ;  /* 0x00000000cf0c783b */ /* 0x000fe20000000200 */
[----:B-1----:R-:W-:Y:S02]  /*1f30*/  IADD3 R6, R40, 0x48, RZ ;  /* 0x0000004828067810 */ /* 0x002fe40007ffe0ff */
[C---:B------:R-:W-:Y:S01]  /*1f40*/  IADD3 R0, R204.reuse, 0x2000, RZ ;  /* 0x00002000cc007810 */ /* 0x040fe20007ffe0ff */
[----:B------:R-:W1:Y:S01]  /*1f50*/  LDSM.16.M88.4 R16, [R204+0x2000] ;  /* 0x00200000cc10783b */ /* 0x000e620000000200 */
[----:B------:R-:W-:-:S02]  /*1f60*/  IADD3 R209, R204, 0x2020, RZ ;  /* 0x00002020ccd17810 */ /* 0x000fc40007ffe0ff */
[----:B------:R-:W-:Y:S01]  /*1f70*/  IADD3 R3, R40, 0x40, RZ ;  /* 0x0000004028037810 */ /* 0x000fe20007ffe0ff */
[----:B------:R-:W5:Y:S01]  /*1f80*/  LDSM.16.M88.4 R8, [R207+0x1000] ;  /* 0x00100000cf08783b */ /* 0x000f620000000200 */
[----:B------:R-:W-:Y:S01]  /*1f90*/  @P0 IADD3 R209, R0, -0x20, RZ ;  /* 0xffffffe000d10810 */ /* 0x000fe20007ffe0ff */
[----:B------:R-:W-:Y:S01]  /*1fa0*/  IMAD R0, R122, 0x80, R42 ;  /* 0x000000807a007824 */ /* 0x000fe200078e022a */
[----:B------:R-:W-:Y:S01]  /*1fb0*/  IMNMX R7, R40, R41, PT ;  /* 0x0000002928077217 */ /* 0x000fe20003800200 */
[----:B------:R-:W2:Y:S01]  /*1fc0*/  LDSM.16.M88.4 R52, [R204+0x2400] ;  /* 0x00240000cc34783b */ /* 0x000ea20000000200 */
[C---:B------:R-:W-:Y:S02]  /*1fd0*/  IADD3 R216, R209.reuse, 0x400, RZ ;  /* 0x00000400d1d87810 */ /* 0x040fe40007ffe0ff */
[C---:B------:R-:W-:Y:S01]  /*1fe0*/  IADD3 R215, R209.reuse, 0x800, RZ ;  /* 0x00000800d1d77810 */ /* 0x040fe20007ffe0ff */
[----:B------:R-:W3:Y:S01]  /*1ff0*/  LDSM.16.M88.4 R48, [R204+0x2800] ;  /* 0x00280000cc30783b */ /* 0x000ee20000000200 */
[----:B------:R-:W-:-:S02]  /*2000*/  IADD3 R214, R209, 0xc00, RZ ;  /* 0x00000c00d1d67810 */ /* 0x000fc40007ffe0ff */
[C---:B------:R-:W-:Y:S01]  /*2010*/  IADD3 R213, R209.reuse, 0x1000, RZ ;  /* 0x00001000d1d57810 */ /* 0x040fe20007ffe0ff */
[----:B------:R-:W4:Y:S01]  /*2020*/  LDSM.16.M88.4 R44, [R204+0x2c00] ;  /* 0x002c0000cc2c783b */ /* 0x000f220000000200 */
[C---:B------:R-:W-:Y:S02]  /*2030*/  IADD3 R212, R209.reuse, 0x1400, RZ ;  /* 0x00001400d1d47810 */ /* 0x040fe40007ffe0ff */
[C---:B------:R-:W-:Y:S01]  /*2040*/  IADD3 R211, R209.reuse, 0x1800, RZ ;  /* 0x00001800d1d37810 */ /* 0x040fe20007ffe0ff */
[----:B------:R-:W2:Y:S01]  /*2050*/  LDSM.16.M88.4 R36, [R204+0x3000] ;  /* 0x00300000cc24783b */ /* 0x000ea20000000200 */
[----:B------:R-:W-:-:S03]  /*2060*/  IADD3 R210, R209, 0x1c00, RZ ;  /* 0x00001c00d1d27810 */ /* 0x000fc60007ffe0ff */
[----:B------:R-:W2:Y:S04]  /*2070*/  LDSM.16.M88.4 R32, [R204+0x3400] ;  /* 0x00340000cc20783b */ /* 0x000ea80000000200 */
[----:B------:R-:W2:Y:S04]  /*2080*/  LDSM.16.M88.4 R28, [R204+0x3800] ;  /* 0x00380000cc1c783b */ /* 0x000ea80000000200 */
[----:B------:R-:W2:Y:S04]  /*2090*/  LDSM.16.M88.4 R24, [R204+0x3c00] ;  /* 0x003c0000cc18783b */ /* 0x000ea80000000200 */
[----:B------:R-:W-:Y:S01]  /*20a0*/  LDSM.16.M88.4 R68, [R209] ;  /* 0x00000000d144783b */ /* 0x000fe20000000200 */
[-C--:B-1----:R-:W-:Y:S03]  /*20b0*/  HMMA.16816.F32 R164, R12, R16.reuse, RZ ;  /* 0x000000100ca4723c */ /* 0x082fe600000018ff */
[----:B------:R-:W-:Y:S04]  /*20c0*/  LDSM.16.M88.4 R20, [R208] ;  /* 0x00000000d014783b */ /* 0x000fe80000000200 */
[----:B------:R-:W-:Y:S01]  /*20d0*/  LDSM.16.M88.4 R56, [R209+0x400] ;  /* 0x00040000d138783b */ /* 0x000fe20000000200 */
[C---:B-----5:R-:W-:Y:S03]  /*20e0*/  HMMA.16816.F32 R168, R8.reuse, R16, RZ ;  /* 0x0000001008a8723c */ /* 0x060fe600000018ff */
[----:B------:R-:W0:Y:S05]  /*20f0*/  LDGDEPBAR ;  /* 0x00000000000079af */ /* 0x000e2a0000000000 */
[-C--:B------:R-:W-:Y:S08]  /*2100*/  HMMA.16816.F32 R60, R8, R18.reuse, RZ ;  /* 0x00000012083c723c */ /* 0x080ff000000018ff */
[----:B------:R-:W-:Y:S01]  /*2110*/  HMMA.16816.F32 R64, R12, R18, RZ ;  /* 0x000000120c40723c */ /* 0x000fe200000018ff */
[----:B------:R-:W1:Y:S07]  /*2120*/  LDSM.16.M88.4 R16, [R208+0x1000] ;  /* 0x00100000d010783b */ /* 0x000e6e0000000200 */
[C---:B--2---:R-:W-:Y:S08]  /*2130*/  HMMA.16816.F32 R72, R8.reuse, R52, RZ ;  /* 0x000000340848723c */ /* 0x044ff000000018ff */
        /* <DEDUP_REMOVED lines=24> */
[C---:B------:R-:W-:Y:S01]  /*22c0*/  HMMA.16816.F32 R180, R12.reuse, R30, RZ ;  /* 0x0000001e0cb4723c */ /* 0x040fe200000018ff */
[----:B------:R-:W-:Y:S07]  /*22d0*/  LDSM.16.M88.4 R28, [R209+0xc00] ;  /* 0x000c0000d11c783b */ /* 0x000fee0000000200 */
[C---:B------:R-:W-:Y:S08]  /*22e0*/  HMMA.16816.F32 R156, R12.reuse, R24, RZ ;  /* 0x000000180c9c723c */ /* 0x040ff000000018ff */
[----:B------:R-:W-:Y:S01]  /*22f0*/  HMMA.16816.F32 R172, R12, R26, RZ ;  /* 0x0000001a0cac723c */ /* 0x000fe200000018ff */
[----:B------:R-:W2:Y:S07]  /*2300*/  LDSM.16.M88.4 R12, [R209+0x800] ;  /* 0x00080000d10c783b */ /* 0x000eae0000000200 */
[-C--:B-1----:R-:W-:Y:S08]  /*2310*/  HMMA.16816.F32 R24, R16, R70.reuse, R60 ;  /* 0x000000461018723c */ /* 0x082ff0000000183c */
[C---:B------:R-:W-:Y:S08]  /*2320*/  HMMA.16816.F32 R48, R20.reuse, R70, R64 ;  /* 0x000000461430723c */ /* 0x040ff00000001840 */
[-C--:B------:R-:W-:Y:S07]  /*2330*/  HMMA.16816.F32 R32, R20, R56.reuse, R8 ;  /* 0x000000381420723c */ /* 0x080fee0000001808 */
[-C--:B------:R-:W-:Y:S01]  /*2340*/  IMNMX R8, R2, R41.reuse, PT ;  /* 0x0000002902087217 */ /* 0x080fe20003800200 */
[----:B------:R-:W-:Y:S01]  /*2350*/  HMMA.16816.F32 R36, R16, R56, R72 ;  /* 0x000000381024723c */ /* 0x000fe20000001848 */
[----:B------:R-:W-:-:S02]  /*2360*/  IMNMX R10, R6, R41, PT ;  /* 0x00000029060a7217 */ /* 0x000fc40003800200 */
[----:B------:R-:W-:Y:S02]  /*2370*/  IADD3 R2, R0, 0x8, RZ ;  /* 0x0000000800027810 */ /* 0x000fe40007ffe0ff */
[----:B------:R-:W-:Y:S02]  /*2380*/  IMNMX R9, R3, R41, PT ;  /* 0x0000002903097217 */ /* 0x000fe40003800200 */
[----:B------:R-:W-:Y:S01]  /*2390*/  ISETP.GE.AND P3, PT, R2, R10, PT ;  /* 0x0000000a0200720c */ /* 0x000fe20003f66270 */
[----:B------:R-:W-:Y:S01]  /*23a0*/  HMMA.16816.F32 R40, R16, R58, R76 ;  /* 0x0000003a1028723c */ /* 0x000fe2000000184c */
[C---:B------:R-:W-:Y:S02]  /*23b0*/  IADD3 R3, R0.reuse, 0x1, RZ ;  /* 0x0000000100037810 */ /* 0x040fe40007ffe0ff */
[----:B------:R-:W-:Y:S02]  /*23c0*/  IADD3 R6, R0, 0x9, RZ ;  /* 0x0000000900067810 */ /* 0x000fe40007ffe0ff */
[----:B------:R-:W-:-:S02]  /*23d0*/  FSEL R202, R26, -INF , !P3 ;  /* 0xff8000001aca7808 */ /* 0x000fc40005800000 */
[C---:B------:R-:W-:Y:S01]  /*23e0*/  ISETP.GE.AND P5, PT, R3.reuse, R7, PT ;  /* 0x000000070300720c */ /* 0x040fe20003fa6270 */
[C---:B------:R-:W-:Y:S01]  /*23f0*/  HMMA.16816.F32 R52, R20.reuse, R58, R52 ;  /* 0x0000003a1434723c */ /* 0x040fe20000001834 */
[C---:B------:R-:W-:Y:S02]  /*2400*/  ISETP.GE.AND P0, PT, R3.reuse, R8, PT ;  /* 0x000000080300720c */ /* 0x040fe40003f06270 */
[CC--:B------:R-:W-:Y:S02]  /*2410*/  ISETP.GE.AND P4, PT, R3.reuse, R9.reuse, PT ;  /* 0x000000090300720c */ /* 0x0c0fe40003f86270 */
[----:B------:R-:W-:Y:S02]  /*2420*/  ISETP.GE.AND P1, PT, R3, R10, PT ;  /* 0x0000000a0300720c */ /* 0x000fe40003f26270 */
[-C--:B------:R-:W-:Y:S01]  /*2430*/  ISETP.GE.AND P6, PT, R2, R9.reuse, PT ;  /* 0x000000090200720c */ /* 0x080fe20003fc6270 */
[----:B--2---:R-:W-:Y:S01]  /*2440*/  HMMA.16816.F32 R44, R20, R12, R80 ;  /* 0x0000000c142c723c */ /* 0x004fe20000001850 */
[----:B------:R-:W-:-:S02]  /*2450*/  ISETP.GE.AND P2, PT, R6, R9, PT ;  /* 0x000000090600720c */ /* 0x000fc40003f46270 */
[----:B------:R-:W-:Y:S02]  /*2460*/  ISETP.GE.AND P3, PT, R6, R10, PT ;  /* 0x0000000a0600720c */ /* 0x000fe40003f66270 */
[----:B------:R-:W-:Y:S02]  /*2470*/  IADD3 R3, R0, 0x10, RZ ;  /* 0x0000001000037810 */ /* 0x000fe40007ffe0ff */
[----:B------:R-:W-:Y:S01]  /*2480*/  FSEL R187, R24, -INF , !P6 ;  /* 0xff80000018bb7808 */ /* 0x000fe20007000000 */
[C---:B------:R-:W-:Y:S01]  /*2490*/  HMMA.16816.F32 R56, R20.reuse, R14, R84 ;  /* 0x0000000e1438723c */ /* 0x040fe20000001854 */
[----:B------:R-:W-:Y:S02]  /*24a0*/  FSEL R186, R25, -INF , !P2 ;  /* 0xff80000019ba7808 */ /* 0x000fe40005000000 */
[----:B------:R-:W-:Y:S02]  /*24b0*/  FSEL R194, R27, -INF , !P3 ;  /* 0xff8000001bc27808 */ /* 0x000fe40005800000 */
[CC--:B------:R-:W-:Y:S01]  /*24c0*/  ISETP.GE.AND P6, PT, R2.reuse, R7.reuse, PT ;  /* 0x000000070200720c */ /* 0x0c0fe20003fc6270 */
[----:B------:R-:W1:Y:S01]  /*24d0*/  LDSM.16.M88.4 R24, [R209+0x1000] ;  /* 0x00100000d118783b */ /* 0x000e620000000200 */
[----:B------:R-:W-:Y:S01]  /*24e0*/  ISETP.GE.AND P2, PT, R2, R8, PT ;  /* 0x000000080200720c */ /* 0x000fe20003f46270 */
[----:B------:R-:W-:Y:S01]  /*24f0*/  HMMA.16816.F32 R60, R20, R30, R100 ;  /* 0x0000001e143c723c */ /* 0x000fe20000001864 */
        /* <DEDUP_REMOVED lines=14> */
[----:B------:R-:W-:Y:S02]  /*25e0*/  FSEL R80, R33, -INF , !P2 ;  /* 0xff80000021507808 */ /* 0x000fe40005000000 */
[----:B------:R-:W-:Y:S02]  /*25f0*/  FSEL R153, R35, -INF , !P6 ;  /* 0xff80000023997808 */ /* 0x000fe40007000000 */
[----:B------:R-:W-:Y:S01]  /*2600*/  FSEL R185, R37, -INF , !P3 ;  /* 0xff80000025b97808 */ /* 0x000fe20005800000 */
[----:B------:R-:W-:Y:S01]  /*2610*/  HMMA.16816.F32 R32, R16, R12, R88 ;  /* 0x0000000c1020723c */ /* 0x000fe20000001858 */
[----:B------:R-:W-:Y:S02]  /*2620*/  ISETP.GE.AND P2, PT, R2, R10, PT ;  /* 0x0000000a0200720c */ /* 0x000fe40003f46270 */
[----:B------:R-:W-:-:S02]  /*2630*/  ISETP.GE.AND P3, PT, R6, R8, PT ;  /* 0x000000080600720c */ /* 0x000fc40003f66270 */
[----:B------:R-:W-:Y:S02]  /*2640*/  IADD3 R2, R0, 0x18, RZ ;  /* 0x0000001800027810 */ /* 0x000fe40007ffe0ff */
[----:B------:R-:W-:Y:S02]  /*2650*/  FSEL R123, R51, -INF , !P3 ;  /* 0xff800000337b7808 */ /* 0x000fe40005800000 */
[----:B------:R-:W-:Y:S02]  /*2660*/  ISETP.GE.AND P6, PT, R6, R7, PT ;  /* 0x000000070600720c */ /* 0x000fe40003fc6270 */
[----:B------:R-:W-:Y:S02]  /*2670*/  ISETP.GE.AND P3, PT, R2, R10, PT ;  /* 0x0000000a0200720c */ /* 0x000fe40003f66270 */
[----:B------:R-:W-:Y:S02]  /*2680*/  IADD3 R6, R0, 0x19, RZ ;  /* 0x0000001900067810 */ /* 0x000fe40007ffe0ff */
[----:B------:R-:W-:-:S02]  /*2690*/  FSEL R192, R39, -INF , !P2 ;  /* 0xff80000027c07808 */ /* 0x000fc40005000000 */
[----:B------:R-:W-:Y:S01]  /*26a0*/  FSEL R79, R49, -INF , !P6 ;  /* 0xff800000314f7808 */ /* 0x000fe20007000000 */
[C---:B------:R-:W-:Y:S01]  /*26b0*/  HMMA.16816.F32 R36, R16.reuse, R28, R104 ;  /* 0x0000001c1024723c */ /* 0x040fe20000001868 */
[----:B------:R-:W-:Y:S02]  /*26c0*/  FSEL R201, R42, -INF , !P3 ;  /* 0xff8000002ac97808 */ /* 0x000fe40005800000 */
[-C--:B------:R-:W-:Y:S02]  /*26d0*/  ISETP.GE.AND P6, PT, R2, R9.reuse, PT ;  /* 0x000000090200720c */ /* 0x080fe40003fc6270 */
[C---:B------:R-:W-:Y:S02]  /*26e0*/  ISETP.GE.AND P2, PT, R6.reuse, R9, PT ;  /* 0x000000090600720c */ /* 0x040fe40003f46270 */
[----:B------:R-:W-:Y:S01]  /*26f0*/  ISETP.GE.AND P3, PT, R6, R10, PT ;  /* 0x0000000a0600720c */ /* 0x000fe20003f66270 */
[----:B------:R-:W-:Y:S01]  /*2700*/  HMMA.16816.F32 R48, R16, R14, R96 ;  /* 0x0000000e1030723c */ /* 0x000fe20000001860 */
[----:B------:R-:W-:Y:S01]  /*2710*/  IADD3 R3, R0, 0x20, RZ ;  /* 0x0000002000037810 */ /* 0x000fe20007ffe0ff */
[----:B------:R-:W2:Y:S01]  /*2720*/  LDSM.16.M88.4 R12, [R209+0x1400] ;  /* 0x00140000d10c783b */ /* 0x000ea20000000200 */
[----:B------:R-:W-:-:S02]  /*2730*/  FSEL R155, R40, -INF , !P6 ;  /* 0xff800000289b7808 */ /* 0x000fc40007000000 */
[----:B------:R-:W-:Y:S02]  /*2740*/  FSEL R184, R41, -INF , !P2 ;  /* 0xff80000029b87808 */ /* 0x000fe40005000000 */
[----:B------:R-:W-:Y:S02]  /*2750*/  FSEL R195, R43, -INF , !P3 ;  /* 0xff8000002bc37808 */ /* 0x000fe40005800000 */
[CC--:B------:R-:W-:Y:S01]  /*2760*/  ISETP.GE.AND P6, PT, R2.reuse, R7.reuse, PT ;  /* 0x000000070200720c */ /* 0x0c0fe20003fc6270 */
[----:B------:R-:W-:Y:S01]  /*2770*/  HMMA.16816.F32 R40, R20, R28, R92 ;  /* 0x0000001c1428723c */ /* 0x000fe2000000185c */
[----:B------:R-:W-:Y:S02]  /*2780*/  ISETP.GE.AND P2, PT, R2, R8, PT ;  /* 0x000000080200720c */ /* 0x000fe40003f46270 */
[----:B------:R-:W-:Y:S02]  /*2790*/  ISETP.GE.AND P3, PT, R3, R7, PT ;  /* 0x000000070300720c */ /* 0x000fe40003f66270 */
[----:B------:R-:W-:-:S02]  /*27a0*/  FSEL R77, R52, -INF , !P6 ;  /* 0xff800000344d7808 */ /* 0x000fc40007000000 */
[----:B------:R-:W-:Y:S02]  /*27b0*/  FSEL R96, R54, -INF , !P2 ;  /* 0xff80000036607808 */ /* 0x000fe40005000000 */
[----:B------:R-:W-:Y:S02]  /*27c0*/  FSEL R78, R44, -INF , !P3 ;  /* 0xff8000002c4e7808 */ /* 0x000fe40005800000 */
[C---:B------:R-:W-:Y:S02]  /*27d0*/  ISETP.GE.AND P2, PT, R3.reuse, R8, PT ;  /* 0x000000080300720c */ /* 0x040fe40003f46270 */
[C---:B------:R-:W-:Y:S02]  /*27e0*/  ISETP.GE.AND P6, PT, R3.reuse, R9, PT ;  /* 0x000000090300720c */ /* 0x040fe40003fc6270 */
[----:B------:R-:W-:Y:S02]  /*27f0*/  ISETP.GE.AND P3, PT, R3, R10, PT ;  /* 0x0000000a0300720c */ /* 0x000fe40003f66270 */
[----:B------:R-:W-:-:S02]  /*2800*/  IADD3 R2, R0, 0x21, RZ ;  /* 0x0000002100027810 */ /* 0x000fc40007ffe0ff */
[----:B------:R-:W-:Y:S02]  /*2810*/  FSEL R97, R46, -INF , !P2 ;  /* 0xff8000002e617808 */ /* 0x000fe40005000000 */
[----:B------:R-:W-:Y:S02]  /*2820*/  FSEL R218, R32, -INF , !P6 ;  /* 0xff80000020da7808 */ /* 0x000fe40007000000 */
[----:B------:R-:W-:Y:S02]  /*2830*/  FSEL R219, R34, -INF , !P3 ;  /* 0xff80000022db7808 */ /* 0x000fe40005800000 */
[C---:B------:R-:W-:Y:S02]  /*2840*/  ISETP.GE.AND P2, PT, R2.reuse, R7, PT ;  /* 0x000000070200720c */ /* 0x040fe40003f46270 */
[C---:B------:R-:W-:Y:S02]  /*2850*/  ISETP.GE.AND P6, PT, R2.reuse, R8, PT ;  /* 0x000000080200720c */ /* 0x040fe40003fc6270 */
[----:B------:R-:W-:-:S02]  /*2860*/  ISETP.GE.AND P3, PT, R2, R9, PT ;  /* 0x000000090200720c */ /* 0x000fc40003f66270 */
[----:B------:R-:W-:Y:S02]  /*2870*/  FSEL R76, R45, -INF , !P2 ;  /* 0xff8000002d4c7808 */ /* 0x000fe40005000000 */
[----:B------:R-:W-:Y:S02]  /*2880*/  FSEL R94, R47, -INF , !P6 ;  /* 0xff8000002f5e7808 */ /* 0x000fe40007000000 */
[----:B------:R-:W-:Y:S01]  /*2890*/  FSEL R203, R33, -INF , !P3 ;  /* 0xff80000021cb7808 */ /* 0x000fe20005800000 */
[----:B-1----:R-:W-:Y:S01]  /*28a0*/  HMMA.16816.F32 R44, R16, R26, R132 ;  /* 0x0000001a102c723c */ /* 0x002fe20000001884 */
[----:B------:R-:W-:Y:S02]  /*28b0*/  ISETP.GE.AND P2, PT, R2, R10, PT ;  /* 0x0000000a0200720c */ /* 0x000fe40003f46270 */
[C---:B------:R-:W-:Y:S02]  /*28c0*/  ISETP.GE.AND P6, PT, R6.reuse, R7, PT ;  /* 0x000000070600720c */ /* 0x040fe40003fc6270 */
[----:B------:R-:W-:-:S02]  /*28d0*/  ISETP.GE.AND P3, PT, R6, R8, PT ;  /* 0x000000080600720c */ /* 0x000fc40003f66270 */
[C---:B------:R-:W-:Y:S02]  /*28e0*/  IADD3 R2, R0.reuse, 0x28, RZ ;  /* 0x0000002800027810 */ /* 0x040fe40007ffe0ff */
[----:B------:R-:W-:Y:S02]  /*28f0*/  IADD3 R6, R0, 0x29, RZ ;  /* 0x0000002900067810 */ /* 0x000fe40007ffe0ff */
[----:B------:R-:W-:Y:S02]  /*2900*/  FSEL R106, R35, -INF , !P2 ;  /* 0xff800000236a7808 */ /* 0x000fe40005000000 */
[----:B------:R-:W-:Y:S01]  /*2910*/  FSEL R75, R53, -INF , !P6 ;  /* 0xff800000354b7808 */ /* 0x000fe20007000000 */
[----:B------:R-:W-:Y:S01]  /*2920*/  HMMA.16816.F32 R32, R20, R24, R108 ;  /* 0x000000181420723c */ /* 0x000fe2000000186c */
[----:B------:R-:W-:Y:S02]  /*2930*/  FSEL R92, R55, -INF , !P3 ;  /* 0xff800000375c7808 */ /* 0x000fe40005800000 */
[----:B------:R-:W-:-:S02]  /*2940*/  ISETP.GE.AND P6, PT, R2, R9, PT ;  /* 0x000000090200720c */ /* 0x000fc40003fc6270 */
[-C--:B------:R-:W-:Y:S02]  /*2950*/  ISETP.GE.AND P3, PT, R2, R10.reuse, PT ;  /* 0x0000000a0200720c */ /* 0x080fe40003f66270 */
[----:B------:R-:W-:Y:S01]  /*2960*/  ISETP.GE.AND P2, PT, R6, R9, PT ;  /* 0x000000090600720c */ /* 0x000fe20003f46270 */
[C---:B------:R-:W-:Y:S01]  /*2970*/  HMMA.16816.F32 R52, R16.reuse, R30, R112 ;  /* 0x0000001e1034723c */ /* 0x040fe20000001870 */
[----:B------:R-:W-:Y:S02]  /*2980*/  FSEL R104, R48, -INF , !P6 ;  /* 0xff80000030687808 */ /* 0x000fe40007000000 */
[----:B------:R-:W-:Y:S02]  /*2990*/  FSEL R105, R49, -INF , !P2 ;  /* 0xff80000031697808 */ /* 0x000fe40005000000 */
[----:B------:R-:W-:Y:S02]  /*29a0*/  ISETP.GE.AND P6, PT, R2, R7, PT ;  /* 0x000000070200720c */ /* 0x000fe40003fc6270 */
[----:B------:R-:W-:Y:S01]  /*29b0*/  FSEL R113, R50, -INF , !P3 ;  /* 0xff80000032717808 */ /* 0x000fe20005800000 */
[----:B------:R-:W-:Y:S01]  /*29c0*/  HMMA.16816.F32 R28, R16, R24, R128 ;  /* 0x00000018101c723c */ /* 0x000fe20000001880 */
[----:B------:R-:W-:-:S02]  /*29d0*/  ISETP.GE.AND P3, PT, R6, R10, PT ;  /* 0x0000000a0600720c */ /* 0x000fc40003f66270 */
[----:B------:R-:W-:Y:S02]  /*29e0*/  ISETP.GE.AND P2, PT, R2, R8, PT ;  /* 0x000000080200720c */ /* 0x000fe40003f46270 */
[----:B------:R-:W-:Y:S02]  /*29f0*/  IADD3 R2, R0, 0x30, RZ ;  /* 0x0000003000027810 */ /* 0x000fe40007ffe0ff */
[----:B------:R-:W-:Y:S02]  /*2a00*/  FSEL R103, R51, -INF , !P3 ;  /* 0xff80000033677808 */ /* 0x000fe40005800000 */
[----:B------:R-:W-:Y:S01]  /*2a10*/  ISETP.GE.AND P3, PT, R2, R7, PT ;  /* 0x000000070200720c */ /* 0x000fe20003f66270 */
[----:B------:R-:W-:Y:S01]  /*2a20*/  HMMA.16816.F32 R48, R20, R26, R116 ;  /* 0x0000001a1430723c */ /* 0x000fe20000001874 */
[----:B------:R-:W-:Y:S01]  /*2a30*/  IADD3 R3, R0, 0x31, RZ ;  /* 0x0000003100037810 */ /* 0x000fe20007ffe0ff */
[----:B------:R-:W1:Y:S01]  /*2a40*/  LDSM.16.M88.4 R24, [R209+0x1800] ;  /* 0x00180000d118783b */ /* 0x000e620000000200 */
[----:B------:R-:W-:-:S02]  /*2a50*/  FSEL R74, R40, -INF , !P3 ;  /* 0xff800000284a7808 */ /* 0x000fc40005800000 */
[----:B------:R-:W-:Y:S02]  /*2a60*/  ISETP.GE.AND P3, PT, R2, R10, PT ;  /* 0x0000000a0200720c */ /* 0x000fe40003f66270 */
[----:B------:R-:W-:Y:S02]  /*2a70*/  FSEL R72, R56, -INF , !P6 ;  /* 0xff80000038487808 */ /* 0x000fe40007000000 */
[----:B------:R-:W-:Y:S02]  /*2a80*/  FSEL R91, R58, -INF , !P2 ;  /* 0xff8000003a5b7808 */ /* 0x000fe40005000000 */
[C---:B------:R-:W-:Y:S02]  /*2a90*/  ISETP.GE.AND P2, PT, R2.reuse, R8, PT ;  /* 0x000000080200720c */ /* 0x040fe40003f46270 */
[----:B------:R-:W-:Y:S02]  /*2aa0*/  ISETP.GE.AND P6, PT, R2, R9, PT ;  /* 0x000000090200720c */ /* 0x000fe40003fc6270 */
[----:B------:R-:W-:-:S02]  /*2ab0*/  FSEL R220, R38, -INF , !P3 ;  /* 0xff80000026dc7808 */ /* 0x000fc40005800000 */
[C---:B------:R-:W-:Y:S02]  /*2ac0*/  ISETP.GE.AND P3, PT, R3.reuse, R9, PT ;  /* 0x000000090300720c */ /* 0x040fe40003f66270 */
[----:B------:R-:W-:Y:S02]  /*2ad0*/  FSEL R93, R42, -INF , !P2 ;  /* 0xff8000002a5d7808 */ /* 0x000fe40005000000 */
[----:B------:R-:W-:Y:S02]  /*2ae0*/  FSEL R112, R36, -INF , !P6 ;  /* 0xff80000024707808 */ /* 0x000fe40007000000 */
[C---:B------:R-:W-:Y:S02]  /*2af0*/  ISETP.GE.AND P2, PT, R3.reuse, R7, PT ;  /* 0x000000070300720c */ /* 0x040fe40003f46270 */
[----:B------:R-:W-:Y:S02]  /*2b00*/  ISETP.GE.AND P6, PT, R3, R8, PT ;  /* 0x000000080300720c */ /* 0x000fe40003fc6270 */
[----:B------:R-:W-:-:S02]  /*2b10*/  FSEL R107, R37, -INF , !P3 ;  /* 0xff800000256b7808 */ /* 0x000fc40005800000 */
[----:B------:R-:W-:Y:S02]  /*2b20*/  ISETP.GE.AND P3, PT, R6, R8, PT ;  /* 0x000000080600720c */ /* 0x000fe40003f66270 */
[----:B------:R-:W-:Y:S02]  /*2b30*/  IADD3 R2, R0, 0x38, RZ ;  /* 0x0000003800027810 */ /* 0x000fe40007ffe0ff */
[----:B------:R-:W-:Y:S02]  /*2b40*/  FSEL R73, R41, -INF , !P2 ;  /* 0xff80000029497808 */ /* 0x000fe40005000000 */
[----:B------:R-:W-:Y:S02]  /*2b50*/  FSEL R90, R43, -INF , !P6 ;  /* 0xff8000002b5a7808 */ /* 0x000fe40007000000 */
[----:B------:R-:W-:Y:S01]  /*2b60*/  ISETP.GE.AND P2, PT, R3, R10, PT ;  /* 0x0000000a0300720c */ /* 0x000fe20003f46270 */
[----:B--2---:R-:W-:Y:S01]  /*2b70*/  HMMA.16816.F32 R40, R20, R12, R124 ;  /* 0x0000000c1428723c */ /* 0x004fe2000000187c */
[----:B------:R-:W-:-:S02]  /*2b80*/  ISETP.GE.AND P6, PT, R6, R7, PT ;  /* 0x000000070600720c */ /* 0x000fc40003fc6270 */
[----:B------:R-:W-:Y:S02]  /*2b90*/  FSEL R89, R59, -INF , !P3 ;  /* 0xff8000003b597808 */ /* 0x000fe40005800000 */
[----:B------:R-:W-:Y:S02]  /*2ba0*/  IADD3 R6, R0, 0x39, RZ ;  /* 0x0000003900067810 */ /* 0x000fe40007ffe0ff */
[C---:B------:R-:W-:Y:S02]  /*2bb0*/  ISETP.GE.AND P3, PT, R2.reuse, R10, PT ;  /* 0x0000000a0200720c */ /* 0x040fe40003f66270 */
[----:B------:R-:W-:Y:S02]  /*2bc0*/  FSEL R110, R39, -INF , !P2 ;  /* 0xff800000276e7808 */ /* 0x000fe40005000000 */
[----:B------:R-:W-:Y:S01]  /*2bd0*/  FSEL R67, R57, -INF , !P6 ;  /* 0xff80000039437808 */ /* 0x000fe20007000000 */
[----:B------:R-:W-:Y:S01]  /*2be0*/  HMMA.16816.F32 R36, R16, R14, R148 ;  /* 0x0000000e1024723c */ /* 0x000fe20000001894 */
[----:B------:R-:W-:-:S02]  /*2bf0*/  ISETP.GE.AND P6, PT, R2, R9, PT ;  /* 0x000000090200720c */ /* 0x000fc40003fc6270 */
[----:B------:R-:W-:Y:S02]  /*2c00*/  ISETP.GE.AND P2, PT, R6, R9, PT ;  /* 0x000000090600720c */ /* 0x000fe40003f46270 */
[----:B------:R-:W-:Y:S02]  /*2c10*/  FSEL R114, R54, -INF , !P3 ;  /* 0xff80000036727808 */ /* 0x000fe40005800000 */
[----:B------:R-:W-:Y:S01]  /*2c20*/  ISETP.GE.AND P3, PT, R6, R10, PT ;  /* 0x0000000a0600720c */ /* 0x000fe20003f66270 */
[----:B------:R-:W-:Y:S01]  /*2c30*/  HMMA.16816.F32 R56, R16, R68, R168 ;  /* 0x000000441038723c */ /* 0x000fe200000018a8 */
[----:B------:R-:W-:Y:S02]  /*2c40*/  IADD3 R3, R0, 0x40, RZ ;  /* 0x0000004000037810 */ /* 0x000fe40007ffe0ff */
[----:B------:R-:W-:Y:S02]  /*2c50*/  FSEL R101, R52, -INF , !P6 ;  /* 0xff80000034657808 */ /* 0x000fe40007000000 */
[----:B------:R-:W-:-:S02]  /*2c60*/  FSEL R102, R53, -INF , !P2 ;  /* 0xff80000035667808 */ /* 0x000fc40005000000 */
[CC--:B------:R-:W-:Y:S02]  /*2c70*/  ISETP.GE.AND P6, PT, R2.reuse, R7.reuse, PT ;  /* 0x000000070200720c */ /* 0x0c0fe40003fc6270 */
[----:B------:R-:W-:Y:S02]  /*2c80*/  ISETP.GE.AND P2, PT, R2, R8, PT ;  /* 0x000000080200720c */ /* 0x000fe40003f46270 */
[----:B------:R-:W-:Y:S02]  /*2c90*/  FSEL R111, R55, -INF , !P3 ;  /* 0xff800000376f7808 */ /* 0x000fe40005800000 */
[----:B------:R-:W-:Y:S01]  /*2ca0*/  ISETP.GE.AND P3, PT, R3, R7, PT ;  /* 0x000000070300720c */ /* 0x000fe20003f66270 */
[----:B------:R-:W-:Y:S01]  /*2cb0*/  HMMA.16816.F32 R52, R20, R14, R136 ;  /* 0x0000000e1434723c */ /* 0x000fe20000001888 */
[----:B------:R-:W-:Y:S02]  /*2cc0*/  FSEL R66, R60, -INF , !P6 ;  /* 0xff8000003c427808 */ /* 0x000fe40007000000 */
[----:B------:R-:W-:-:S02]  /*2cd0*/  FSEL R87, R62, -INF , !P2 ;  /* 0xff8000003e577808 */ /* 0x000fc40005000000 */
[C---:B------:R-:W-:Y:S02]  /*2ce0*/  ISETP.GE.AND P2, PT, R3.reuse, R8, PT ;  /* 0x000000080300720c */ /* 0x040fe40003f46270 */
[C---:B------:R-:W-:Y:S02]  /*2cf0*/  ISETP.GE.AND P6, PT, R3.reuse, R9, PT ;  /* 0x000000090300720c */ /* 0x040fe40003fc6270 */
[----:B------:R-:W-:Y:S02]  /*2d00*/  FSEL R71, R32, -INF , !P3 ;  /* 0xff80000020477808 */ /* 0x000fe40005800000 */
[----:B------:R-:W-:Y:S02]  /*2d10*/  IADD3 R2, R0, 0x41, RZ ;  /* 0x0000004100027810 */ /* 0x000fe40007ffe0ff */
[----:B------:R-:W-:Y:S02]  /*2d20*/  ISETP.GE.AND P3, PT, R3, R10, PT ;  /* 0x0000000a0300720c */ /* 0x000fe40003f66270 */
[----:B------:R-:W-:-:S02]  /*2d30*/  FSEL R88, R34, -INF , !P2 ;  /* 0xff80000022587808 */ /* 0x000fc40005000000 */
[----:B------:R-:W-:Y:S02]  /*2d40*/  FSEL R116, R28, -INF , !P6 ;  /* 0xff8000001c747808 */ /* 0x000fe40007000000 */
[C---:B------:R-:W-:Y:S02]  /*2d50*/  ISETP.GE.AND P2, PT, R2.reuse, R7, PT ;  /* 0x000000070200720c */ /* 0x040fe40003f46270 */
[----:B------:R-:W-:Y:S02]  /*2d60*/  ISETP.GE.AND P6, PT, R2, R8, PT ;  /* 0x000000080200720c */ /* 0x000fe40003fc6270 */
[----:B------:R-:W-:Y:S02]  /*2d70*/  FSEL R128, R30, -INF , !P3 ;  /* 0xff8000001e807808 */ /* 0x000fe40005800000 */
[----:B------:R-:W-:Y:S02]  /*2d80*/  ISETP.GE.AND P3, PT, R2, R9, PT ;  /* 0x000000090200720c */ /* 0x000fe40003f66270 */
[----:B------:R-:W-:-:S02]  /*2d90*/  FSEL R70, R33, -INF , !P2 ;  /* 0xff80000021467808 */ /* 0x000fc40005000000 */
[----:B------:R-:W-:Y:S02]  /*2da0*/  FSEL R86, R35, -INF , !P6 ;  /* 0xff80000023567808 */ /* 0x000fe40007000000 */
[----:B------:R-:W-:Y:S01]  /*2db0*/  FSEL R115, R29, -INF , !P3 ;  /* 0xff8000001d737808 */ /* 0x000fe20005800000 */
[----:B------:R-:W-:Y:S01]  /*2dc0*/  HMMA.16816.F32 R32, R16, R12, R144 ;  /* 0x0000000c1020723c */ /* 0x000fe20000001890 */
[----:B------:R-:W-:Y:S01]  /*2dd0*/  ISETP.GE.AND P2, PT, R2, R10, PT ;  /* 0x0000000a0200720c */ /* 0x000fe20003f46270 */
[----:B------:R-:W2:Y:S01]  /*2de0*/  LDSM.16.M88.4 R12, [R209+0x1c00] ;  /* 0x001c0000d10c783b */ /* 0x000ea20000000200 */
[----:B------:R-:W-:Y:S01]  /*2df0*/  ISETP.GE.AND P6, PT, R6, R7, PT ;  /* 0x000000070600720c */ /* 0x000fe20003fc6270 */
[----:B------:R-:W-:-:S04]  /*2e00*/  DEPBAR.LE SB0, 0x0 ;  /* 0x000080000000791a */ /* 0x000fc80000000000 */
[----:B------:R-:W-:Y:S01]  /*2e10*/  BAR.SYNC.DEFER_BLOCKING 0x0 ;  /* 0x0000000000007b1d */ /* 0x000fe20000010000 */
[----:B------:R-:W-:Y:S02]  /*2e20*/  ISETP.GE.AND P3, PT, R6, R8, PT ;  /* 0x000000080600720c */ /* 0x000fe40003f66270 */
[C---:B------:R-:W-:Y:S02]  /*2e30*/  IADD3 R2, R0.reuse, 0x48, RZ ;  /* 0x0000004800027810 */ /* 0x040fe40007ffe0ff */
[----:B------:R-:W-:Y:S02]  /*2e40*/  IADD3 R6, R0, 0x49, RZ ;  /* 0x0000004900067810 */ /* 0x000fe40007ffe0ff */
[----:B------:R-:W-:Y:S02]  /*2e50*/  FSEL R119, R31, -INF , !P2 ;  /* 0xff8000001f777808 */ /* 0x000fe40005000000 */
[----:B------:R-:W-:Y:S01]  /*2e60*/  FSEL R85, R63, -INF , !P3 ;  /* 0xff8000003f557808 */ /* 0x000fe20005800000 */
[----:B-1----:R-:W-:Y:S01]  /*2e70*/  HMMA.16816.F32 R28, R16, R24, R160 ;  /* 0x00000018101c723c */ /* 0x002fe200000018a0 */
[----:B------:R-:W-:-:S02]  /*2e80*/  ISETP.GE.AND P3, PT, R2, R10, PT ;  /* 0x0000000a0200720c */ /* 0x000fc40003f66270 */
[-C--:B------:R-:W-:Y:S02]  /*2e90*/  ISETP.GE.AND P2, PT, R6, R9.reuse, PT ;  /* 0x000000090600720c */ /* 0x080fe40003f46270 */
[----:B------:R-:W-:Y:S02]  /*2ea0*/  FSEL R64, R61, -INF , !P6 ;  /* 0xff8000003d407808 */ /* 0x000fe40007000000 */
[----:B------:R-:W-:Y:S02]  /*2eb0*/  ISETP.GE.AND P6, PT, R2, R9, PT ;  /* 0x000000090200720c */ /* 0x000fe40003fc6270 */
[----:B------:R-:W-:Y:S02]  /*2ec0*/  FSEL R125, R46, -INF , !P3 ;  /* 0xff8000002e7d7808 */ /* 0x000fe40005800000 */
[----:B------:R-:W-:Y:S02]  /*2ed0*/  FSEL R109, R45, -INF , !P2 ;  /* 0xff8000002d6d7808 */ /* 0x000fe40005000000 */
[----:B------:R-:W-:-:S02]  /*2ee0*/  ISETP.GE.AND P3, PT, R6, R10, PT ;  /* 0x0000000a0600720c */ /* 0x000fc40003f66270 */
[----:B------:R-:W-:Y:S02]  /*2ef0*/  ISETP.GE.AND P2, PT, R2, R8, PT ;  /* 0x000000080200720c */ /* 0x000fe40003f46270 */
[----:B------:R-:W-:Y:S02]  /*2f00*/  IADD3 R3, R0, 0x50, RZ ;  /* 0x0000005000037810 */ /* 0x000fe40007ffe0ff */
[----:B------:R-:W-:Y:S02]  /*2f10*/  FSEL R108, R44, -INF , !P6 ;  /* 0xff8000002c6c7808 */ /* 0x000fe40007000000 */
[-C--:B------:R-:W-:Y:S02]  /*2f20*/  ISETP.GE.AND P6, PT, R2, R7.reuse, PT ;  /* 0x000000070200720c */ /* 0x080fe40003fc6270 */
[----:B------:R-:W-:Y:S02]  /*2f30*/  FSEL R124, R47, -INF , !P3 ;  /* 0xff8000002f7c7808 */ /* 0x000fe40005800000 */
[----:B------:R-:W-:Y:S01]  /*2f40*/  FSEL R83, R50, -INF , !P2 ;  /* 0xff80000032537808 */ /* 0x000fe20005000000 */
[----:B------:R-:W-:Y:S01]  /*2f50*/  HMMA.16816.F32 R44, R20, R24, R140 ;  /* 0x00000018142c723c */ /* 0x000fe2000000188c */
[----:B------:R-:W-:-:S02]  /*2f60*/  ISETP.GE.AND P3, PT, R3, R7, PT ;  /* 0x000000070300720c */ /* 0x000fc40003f66270 */
[C---:B------:R-:W-:Y:S02]  /*2f70*/  ISETP.GE.AND P2, PT, R3.reuse, R8, PT ;  /* 0x000000080300720c */ /* 0x040fe40003f46270 */
[----:B------:R-:W-:Y:S02]  /*2f80*/  IADD3 R2, R0, 0x51, RZ ;  /* 0x0000005100027810 */ /* 0x000fe40007ffe0ff */
[----:B------:R-:W-:Y:S02]  /*2f90*/  FSEL R62, R48, -INF , !P6 ;  /* 0xff800000303e7808 */ /* 0x000fe40007000000 */
[----:B------:R-:W-:Y:S02]  /*2fa0*/  ISETP.GE.AND P6, PT, R3, R9, PT ;  /* 0x000000090300720c */ /* 0x000fe40003fc6270 */
[----:B------:R-:W-:Y:S02]  /*2fb0*/  FSEL R65, R40, -INF , !P3 ;  /* 0xff80000028417808 */ /* 0x000fe40005800000 */
[----:B------:R-:W-:-:S02]  /*2fc0*/  FSEL R84, R42, -INF , !P2 ;  /* 0xff8000002a547808 */ /* 0x000fc40005000000 */
[----:B------:R-:W-:Y:S02]  /*2fd0*/  ISETP.GE.AND P3, PT, R3, R10, PT ;  /* 0x0000000a0300720c */ /* 0x000fe40003f66270 */
[----:B------:R-:W-:Y:S02]  /*2fe0*/  ISETP.GE.AND P2, PT, R2, R7, PT ;  /* 0x000000070200720c */ /* 0x000fe40003f46270 */
[----:B------:R-:W-:Y:S02]  /*2ff0*/  FSEL R127, R32, -INF , !P6 ;  /* 0xff800000207f7808 */ /* 0x000fe40007000000 */
[----:B------:R-:W-:Y:S02]  /*3000*/  ISETP.GE.AND P6, PT, R2, R8, PT ;  /* 0x000000080200720c */ /* 0x000fe40003fc6270 */
[----:B------:R-:W-:Y:S02]  /*3010*/  FSEL R145, R34, -INF , !P3 ;  /* 0xff80000022917808 */ /* 0x000fe40005800000 */
[----:B------:R-:W-:-:S02]  /*3020*/  FSEL R63, R41, -INF , !P2 ;  /* 0xff800000293f7808 */ /* 0x000fc40005000000 */
[C---:B------:R-:W-:Y:S02]  /*3030*/  ISETP.GE.AND P3, PT, R2.reuse, R9, PT ;  /* 0x000000090200720c */ /* 0x040fe40003f66270 */
[----:B------:R-:W-:Y:S02]  /*3040*/  ISETP.GE.AND P2, PT, R2, R10, PT ;  /* 0x0000000a0200720c */ /* 0x000fe40003f46270 */
[----:B------:R-:W-:Y:S02]  /*3050*/  IADD3 R2, R0, 0x58, RZ ;  /* 0x0000005800027810 */ /* 0x000fe40007ffe0ff */
[----:B------:R-:W-:Y:S02]  /*3060*/  FSEL R82, R43, -INF , !P6 ;  /* 0xff8000002b527808 */ /* 0x000fe40007000000 */
[----:B------:R-:W-:Y:S01]  /*3070*/  ISETP.GE.AND P6, PT, R6, R7, PT ;  /* 0x000000070600720c */ /* 0x000fe20003fc6270 */
[----:B--2---:R-:W-:Y:S01]  /*3080*/  HMMA.16816.F32 R40, R20, R12, R156 ;  /* 0x0000000c1428723c */ /* 0x004fe2000000189c */
[----:B------:R-:W-:-:S02]  /*3090*/  FSEL R126, R33, -INF , !P3 ;  /* 0xff800000217e7808 */ /* 0x000fc40005800000 */
[----:B------:R-:W-:Y:S02]  /*30a0*/  FSEL R133, R35, -INF , !P2 ;  /* 0xff80000023857808 */ /* 0x000fe40005000000 */
[----:B------:R-:W-:Y:S02]  /*30b0*/  ISETP.GE.AND P3, PT, R6, R8, PT ;  /* 0x000000080600720c */ /* 0x000fe40003f66270 */
[----:B------:R-:W-:Y:S01]  /*30c0*/  ISETP.GE.AND P2, PT, R2, R10, PT ;  /* 0x0000000a0200720c */ /* 0x000fe20003f46270 */
[----:B------:R-:W-:Y:S01]  /*30d0*/  HMMA.16816.F32 R32, R16, R26, R176 ;  /* 0x0000001a1020723c */ /* 0x000fe200000018b0 */
[----:B------:R-:W-:Y:S02]  /*30e0*/  IADD3 R6, R0, 0x59, RZ ;  /* 0x0000005900067810 */ /* 0x000fe40007ffe0ff */
[----:B------:R-:W-:Y:S02]  /*30f0*/  FSEL R61, R49, -INF , !P6 ;  /* 0xff800000313d7808 */ /* 0x000fe40007000000 */
[----:B------:R-:W-:-:S02]  /*3100*/  FSEL R81, R51, -INF , !P3 ;  /* 0xff80000033517808 */ /* 0x000fc40005800000 */
[-C--:B------:R-:W-:Y:S01]  /*3110*/  ISETP.GE.AND P6, PT, R2, R9.reuse, PT ;  /* 0x000000090200720c */ /* 0x080fe20003fc6270 */
[C---:B------:R-:W-:Y:S01]  /*3120*/  HMMA.16816.F32 R48, R20.reuse, R68, R164 ;  /* 0x000000441430723c */ /* 0x040fe200000018a4 */
[----:B------:R-:W-:Y:S02]  /*3130*/  FSEL R139, R38, -INF , !P2 ;  /* 0xff800000268b7808 */ /* 0x000fe40005000000 */
[C---:B------:R-:W-:Y:S02]  /*3140*/  ISETP.GE.AND P3, PT, R6.reuse, R9, PT ;  /* 0x000000090600720c */ /* 0x040fe40003f66270 */
[----:B------:R-:W-:Y:S02]  /*3150*/  ISETP.GE.AND P2, PT, R6, R10, PT ;  /* 0x0000000a0600720c */ /* 0x000fe40003f46270 */
[----:B------:R-:W-:Y:S01]  /*3160*/  IADD3 R3, R0, 0x60, RZ ;  /* 0x0000006000037810 */ /* 0x000fe20007ffe0ff */
[----:B------:R-:W-:Y:S01]  /*3170*/  HMMA.16816.F32 R24, R20, R26, R180 ;  /* 0x0000001a1418723c */ /* 0x000fe200000018b4 */
[----:B------:R-:W-:-:S02]  /*3180*/  FSEL R117, R36, -INF , !P6 ;  /* 0xff80000024757808 */ /* 0x000fc40007000000 */
[CC--:B------:R-:W-:Y:S02]  /*3190*/  ISETP.GE.AND P6, PT, R2.reuse, R7.reuse, PT ;  /* 0x000000070200720c */ /* 0x0c0fe40003fc6270 */
[----:B------:R-:W-:Y:S02]  /*31a0*/  FSEL R118, R37, -INF , !P3 ;  /* 0xff80000025767808 */ /* 0x000fe40005800000 */
[----:B------:R-:W-:Y:S01]  /*31b0*/  FSEL R135, R39, -INF , !P2 ;  /* 0xff80000027877808 */ /* 0x000fe20005000000 */
[----:B------:R-:W-:Y:S01]  /*31c0*/  HMMA.16816.F32 R20, R20, R14, R172 ;  /* 0x0000000e1414723c */ /* 0x000fe200000018ac */
[----:B------:R-:W-:Y:S02]  /*31d0*/  ISETP.GE.AND P3, PT, R2, R8, PT ;  /* 0x000000080200720c */ /* 0x000fe40003f66270 */
[----:B------:R-:W-:Y:S02]  /*31e0*/  ISETP.GE.AND P2, PT, R3, R7, PT ;  /* 0x000000070300720c */ /* 0x000fe40003f46270 */
[----:B------:R-:W-:-:S02]  /*31f0*/  FSEL R60, R52, -INF , !P6 ;  /* 0xff800000343c7808 */ /* 0x000fc40007000000 */
[----:B------:R-:W-:Y:S01]  /*3200*/  FSEL R54, R54, -INF , !P3 ;  /* 0xff80000036367808 */ /* 0x000fe20005800000 */
[C---:B------:R-:W-:Y:S01]  /*3210*/  HMMA.16816.F32 R36, R16.reuse, R12, R188 ;  /* 0x0000000c1024723c */ /* 0x040fe200000018bc */
[----:B------:R-:W-:Y:S02]  /*3220*/  FSEL R52, R44, -INF , !P2 ;  /* 0xff8000002c347808 */ /* 0x000fe40005000000 */
[C---:B------:R-:W-:Y:S02]  /*3230*/  ISETP.GE.AND P3, PT, R3.reuse, R8, PT ;  /* 0x000000080300720c */ /* 0x040fe40003f66270 */
[C---:B------:R-:W-:Y:S02]  /*3240*/  ISETP.GE.AND P2, PT, R3.reuse, R10, PT ;  /* 0x0000000a0300720c */ /* 0x040fe40003f46270 */
[----:B------:R-:W-:Y:S01]  /*3250*/  IADD3 R2, R0, 0x61, RZ ;  /* 0x0000006100027810 */ /* 0x000fe20007ffe0ff */
[----:B------:R-:W-:Y:S01]  /*3260*/  HMMA.16816.F32 R16, R16, R14, R196 ;  /* 0x0000000e1010723c */ /* 0x000fe200000018c4 */
[----:B------:R-:W-:-:S02]  /*3270*/  ISETP.GE.AND P6, PT, R3, R9, PT ;  /* 0x000000090300720c */ /* 0x000fc40003fc6270 */
[----:B------:R-:W-:Y:S02]  /*3280*/  FSEL R95, R46, -INF , !P3 ;  /* 0xff8000002e5f7808 */ /* 0x000fe40005800000 */
[----:B------:R-:W-:Y:S02]  /*3290*/  FSEL R159, R30, -INF , !P2 ;  /* 0xff8000001e9f7808 */ /* 0x000fe40005000000 */
[C---:B------:R-:W-:Y:S02]  /*32a0*/  ISETP.GE.AND P3, PT, R2.reuse, R7, PT ;  /* 0x000000070200720c */ /* 0x040fe40003f66270 */
[----:B------:R-:W-:Y:S02]  /*32b0*/  ISETP.GE.AND P2, PT, R2, R9, PT ;  /* 0x000000090200720c */ /* 0x000fe40003f46270 */
[----:B------:R-:W-:Y:S02]  /*32c0*/  FSEL R132, R28, -INF , !P6 ;  /* 0xff8000001c847808 */ /* 0x000fe40007000000 */
[----:B------:R-:W-:-:S02]  /*32d0*/  ISETP.GE.AND P6, PT, R2, R8, PT ;  /* 0x000000080200720c */ /* 0x000fc40003fc6270 */
[----:B------:R-:W-:Y:S02]  /*32e0*/  FSEL R45, R45, -INF , !P3 ;  /* 0xff8000002d2d7808 */ /* 0x000fe40005800000 */
[----:B------:R-:W-:Y:S02]  /*32f0*/  FSEL R131, R29, -INF , !P2 ;  /* 0xff8000001d837808 */ /* 0x000fe40005000000 */
[----:B------:R-:W-:Y:S02]  /*3300*/  ISETP.GE.AND P3, PT, R2, R10, PT ;  /* 0x0000000a0200720c */ /* 0x000fe40003f66270 */
[----:B------:R-:W-:Y:S02]  /*3310*/  ISETP.GE.AND P2, PT, R6, R8, PT ;  /* 0x000000080600720c */ /* 0x000fe40003f46270 */
[----:B------:R-:W-:Y:S02]  /*3320*/  IADD3 R2, R0, 0x68, RZ ;  /* 0x0000006800027810 */ /* 0x000fe40007ffe0ff */
[----:B------:R-:W-:-:S02]  /*3330*/  FSEL R98, R47, -INF , !P6 ;  /* 0xff8000002f627808 */ /* 0x000fc40007000000 */
[----:B------:R-:W-:Y:S02]  /*3340*/  ISETP.GE.AND P6, PT, R6, R7, PT ;  /* 0x000000070600720c */ /* 0x000fe40003fc6270 */
[----:B------:R-:W-:Y:S02]  /*3350*/  FSEL R68, R55, -INF , !P2 ;  /* 0xff80000037447808 */ /* 0x000fe40005000000 */
[----:B------:R-:W-:Y:S02]  /*3360*/  ISETP.GE.AND P2, PT, R2, R10, PT ;  /* 0x0000000a0200720c */ /* 0x000fe40003f46270 */
[----:B------:R-:W-:Y:S02]  /*3370*/  IADD3 R6, R0, 0x69, RZ ;  /* 0x0000006900067810 */ /* 0x000fe40007ffe0ff */
[----:B------:R-:W-:Y:S02]  /*3380*/  FSEL R44, R53, -INF , !P6 ;  /* 0xff800000352c7808 */ /* 0x000fe40007000000 */
[----:B------:R-:W-:-:S02]  /*3390*/  FSEL R158, R31, -INF , !P3 ;  /* 0xff8000001f9e7808 */ /* 0x000fc40005800000 */
[-C--:B------:R-:W-:Y:S02]  /*33a0*/  ISETP.GE.AND P6, PT, R2, R9.reuse, PT ;  /* 0x000000090200720c */ /* 0x080fe40003fc6270 */
[----:B------:R-:W-:Y:S02]  /*33b0*/  FSEL R166, R34, -INF , !P2 ;  /* 0xff80000022a67808 */ /* 0x000fe40005000000 */
[C---:B------:R-:W-:Y:S02]  /*33c0*/  ISETP.GE.AND P3, PT, R6.reuse, R9, PT ;  /* 0x000000090600720c */ /* 0x040fe40003f66270 */
[----:B------:R-:W-:Y:S02]  /*33d0*/  ISETP.GE.AND P2, PT, R6, R10, PT ;  /* 0x0000000a0600720c */ /* 0x000fe40003f46270 */
[----:B------:R-:W-:Y:S02]  /*33e0*/  IADD3 R3, R0, 0x70, RZ ;  /* 0x0000007000037810 */ /* 0x000fe40007ffe0ff */
[----:B------:R-:W-:-:S02]  /*33f0*/  FSEL R129, R32, -INF , !P6 ;  /* 0xff80000020817808 */ /* 0x000fc40007000000 */
[----:B------:R-:W-:Y:S02]  /*3400*/  FSEL R130, R33, -INF , !P3 ;  /* 0xff80000021827808 */ /* 0x000fe40005800000 */
[----:B------:R-:W-:Y:S02]  /*3410*/  FSEL R165, R35, -INF , !P2 ;  /* 0xff80000023a57808 */ /* 0x000fe40005000000 */
[----:B------:R-:W-:Y:S02]  /*3420*/  FSEL R32, R51, -INF , !P0 ;  /* 0xff80000033207808 */ /* 0x000fe40004000000 */
[CC--:B------:R-:W-:Y:S02]  /*3430*/  ISETP.GE.AND P6, PT, R2.reuse, R7.reuse, PT ;  /* 0x000000070200720c */ /* 0x0c0fe40003fc6270 */
[----:B------:R-:W-:Y:S02]  /*3440*/  ISETP.GE.AND P3, PT, R2, R8, PT ;  /* 0x000000080200720c */ /* 0x000fe40003f66270 */
[----:B------:R-:W-:-:S02]  /*3450*/  ISETP.GE.AND P2, PT, R3, R7, PT ;  /* 0x000000070300720c */ /* 0x000fc40003f46270 */
[----:B------:R-:W-:Y:S02]  /*3460*/  ISETP.GE.AND P0, PT, R3, R8, PT ;  /* 0x000000080300720c */ /* 0x000fe40003f06270 */
[----:B------:R-:W-:Y:S02]  /*3470*/  IADD3 R2, R0, 0x71, RZ ;  /* 0x0000007100027810 */ /* 0x000fe40007ffe0ff */
[----:B------:R-:W-:Y:S02]  /*3480*/  FSEL R29, R49, -INF , !P5 ;  /* 0xff800000311d7808 */ /* 0x000fe40006800000 */
[----:B------:R-:W-:Y:S02]  /*3490*/  FSEL R31, R40, -INF , !P2 ;  /* 0xff800000281f7808 */ /* 0x000fe40005000000 */
[----:B------:R-:W-:Y:S02]  /*34a0*/  FSEL R171, R42, -INF , !P0 ;  /* 0xff8000002aab7808 */ /* 0x000fe40004000000 */
[----:B------:R-:W-:-:S02]  /*34b0*/  ISETP.GE.AND P5, PT, R3, R9, PT ;  /* 0x000000090300720c */ /* 0x000fc40003fa6270 */
[----:B------:R-:W-:Y:S02]  /*34c0*/  ISETP.GE.AND P2, PT, R3, R10, PT ;  /* 0x0000000a0300720c */ /* 0x000fe40003f46270 */
[----:B------:R-:W-:Y:S02]  /*34d0*/  ISETP.GE.AND P0, PT, R2, R7, PT ;  /* 0x000000070200720c */ /* 0x000fe40003f06270 */
[----:B------:R-:W-:Y:S02]  /*34e0*/  FSEL R157, R36, -INF , !P5 ;  /* 0xff800000249d7808 */ /* 0x000fe40006800000 */
[----:B------:R-:W-:Y:S02]  /*34f0*/  FSEL R170, R38, -INF , !P2 ;  /* 0xff80000026aa7808 */ /* 0x000fe40005000000 */
[----:B------:R-:W-:Y:S02]  /*3500*/  FSEL R30, R41, -INF , !P0 ;  /* 0xff800000291e7808 */ /* 0x000fe40004000000 */
[----:B------:R-:W-:-:S02]  /*3510*/  ISETP.GE.AND P5, PT, R2, R8, PT ;  /* 0x000000080200720c */ /* 0x000fc40003fa6270 */
[CC--:B------:R-:W-:Y:S02]  /*3520*/  ISETP.GE.AND P2, PT, R2.reuse, R9.reuse, PT ;  /* 0x000000090200720c */ /* 0x0c0fe40003f46270 */
[----:B------:R-:W-:Y:S02]  /*3530*/  ISETP.GE.AND P0, PT, R2, R10, PT ;  /* 0x0000000a0200720c */ /* 0x000fe40003f06270 */
[----:B------:R-:W-:Y:S02]  /*3540*/  IADD3 R2, R0, 0x78, RZ ;  /* 0x0000007800027810 */ /* 0x000fe40007ffe0ff */
[----:B------:R-:W-:Y:S02]  /*3550*/  FSEL R59, R59, -INF , !P1 ;  /* 0xff8000003b3b7808 */ /* 0x000fe40004800000 */
[----:B------:R-:W-:Y:S02]  /*3560*/  ISETP.GE.AND P1, PT, R2, R9, PT ;  /* 0x000000090200720c */ /* 0x000fe40003f26270 */
[----:B------:R-:W-:-:S02]  /*3570*/  FSEL R168, R39, -INF , !P0 ;  /* 0xff80000027a87808 */ /* 0x000fc40004000000 */
[----:B------:R-:W-:Y:S02]  /*3580*/  FSEL R144, R16, -INF , !P1 ;  /* 0xff80000010907808 */ /* 0x000fe40004800000 */
[C---:B------:R-:W-:Y:S02]  /*3590*/  ISETP.GE.AND P1, PT, R0.reuse, R9, PT ;  /* 0x000000090000720c */ /* 0x040fe40003f26270 */
[----:B------:R-:W-:Y:S02]  /*35a0*/  ISETP.GE.AND P0, PT, R0, R7, PT ;  /* 0x000000070000720c */ /* 0x000fe40003f06270 */
[----:B------:R-:W-:Y:S02]  /*35b0*/  FSEL R56, R56, -INF , !P1 ;  /* 0xff80000038387808 */ /* 0x000fe40004800000 */
[----:B------:R-:W-:Y:S02]  /*35c0*/  FSEL R28, R48, -INF , !P0 ;  /* 0xff800000301c7808 */ /* 0x000fe40004000000 */
[----:B------:R-:W-:-:S02]  /*35d0*/  ISETP.GE.AND P1, PT, R2, R8, PT ;  /* 0x000000080200720c */ /* 0x000fc40003f26270 */
[----:B------:R-:W-:Y:S02]  /*35e0*/  ISETP.GE.AND P0, PT, R2, R10, PT ;  /* 0x0000000a0200720c */ /* 0x000fe40003f06270 */
[----:B------:R-:W-:Y:S02]  /*35f0*/  FSEL R147, R22, -INF , !P1 ;  /* 0xff80000016937808 */ /* 0x000fe40004800000 */
[----:B------:R-:W-:Y:S02]  /*3600*/  FSEL R57, R57, -INF , !P4 ;  /* 0xff80000039397808 */ /* 0x000fe40006000000 */
[----:B------:R-:W-:Y:S02]  /*3610*/  FSEL R167, R18, -INF , !P0 ;  /* 0xff80000012a77808 */ /* 0x000fe40004000000 */
[----:B------:R-:W-:Y:S02]  /*3620*/  ISETP.GE.AND P1, PT, R244, 0x2, PT ;  /* 0x00000002f400780c */ /* 0x000fe40003f26270 */
[----:B------:R-:W-:-:S02]  /*3630*/  ISETP.GE.AND P4, PT, R0, R8, PT ;  /* 0x000000080000720c */ /* 0x000fc40003f86270 */
[C---:B------:R-:W-:Y:S02]  /*3640*/  ISETP.GE.AND P0, PT, R0.reuse, R10, PT ;  /* 0x0000000a0000720c */ /* 0x040fe40003f06270 */
[----:B------:R-:W-:Y:S02]  /*3650*/  IADD3 R0, R0, 0x79, RZ ;  /* 0x0000007900007810 */ /* 0x000fe40007ffe0ff */
[----:B------:R-:W-:Y:S02]  /*3660*/  FSEL R24, R24, -INF , !P6 ;  /* 0xff80000018187808 */ /* 0x000fe40007000000 */
[----:B------:R-:W-:Y:S02]  /*3670*/  ISETP.GE.AND P6, PT, R0, R9, PT ;  /* 0x000000090000720c */ /* 0x000fe40003fc6270 */
[----:B------:R-:W-:Y:S02]  /*3680*/  FSEL R169, R43, -INF , !P5 ;  /* 0xff8000002ba97808 */ /* 0x000fe40006800000 */
[----:B------:R-:W-:-:S02]  /*3690*/  FSEL R156, R37, -INF , !P2 ;  /* 0xff800000259c7808 */ /* 0x000fc40005000000 */
[----:B------:R-:W-:Y:S02]  /*36a0*/  FSEL R50, R50, -INF , !P4 ;  /* 0xff80000032327808 */ /* 0x000fe40006000000 */
[----:B------:R-:W-:Y:S02]  /*36b0*/  FSEL R58, R58, -INF , !P0 ;  /* 0xff8000003a3a7808 */ /* 0x000fe40004000000 */
[----:B------:R-:W-:Y:S02]  /*36c0*/  FSEL R99, R26, -INF , !P3 ;  /* 0xff8000001a637808 */ /* 0x000fe40005800000 */
[----:B------:R-:W-:Y:S02]  /*36d0*/  FSEL R134, R17, -INF , !P6 ;  /* 0xff80000011867808 */ /* 0x000fe40007000000 */
[C---:B------:R-:W-:Y:S02]  /*36e0*/  ISETP.GE.AND P5, PT, R6.reuse, R7, PT ;  /* 0x000000070600720c */ /* 0x040fe40003fa6270 */
[----:B------:R-:W-:-:S02]  /*36f0*/  ISETP.GE.AND P2, PT, R6, R8, PT ;  /* 0x000000080600720c */ /* 0x000fc40003f46270 */
[-C--:B------:R-:W-:Y:S02]  /*3700*/  ISETP.GE.AND P4, PT, R2, R7.reuse, PT ;  /* 0x000000070200720c */ /* 0x080fe40003f86270 */
[C---:B------:R-:W-:Y:S02]  /*3710*/  ISETP.GE.AND P0, PT, R0.reuse, R7, PT ;  /* 0x000000070000720c */ /* 0x040fe40003f06270 */
[C---:B------:R-:W-:Y:S02]  /*3720*/  ISETP.GE.AND P3, PT, R0.reuse, R10, PT ;  /* 0x0000000a0000720c */ /* 0x040fe40003f66270 */
[----:B------:R-:W-:Y:S02]  /*3730*/  ISETP.GE.AND P6, PT, R0, R8, PT ;  /* 0x000000080000720c */ /* 0x000fe40003fc6270 */
[----:B------:R-:W-:Y:S02]  /*3740*/  FSEL R164, R19, -INF , !P3 ;  /* 0xff80000013a47808 */ /* 0x000fe40005800000 */
[----:B------:R-:W-:-:S02]  /*3750*/  FSEL R25, R25, -INF , !P5 ;  /* 0xff80000019197808 */ /* 0x000fc40006800000 */
[----:B------:R-:W-:Y:S02]  /*3760*/  FSEL R100, R27, -INF , !P2 ;  /* 0xff8000001b647808 */ /* 0x000fe40005000000 */
[----:B------:R-:W-:Y:S02]  /*3770*/  FSEL R20, R20, -INF , !P4 ;  /* 0xff80000014147808 */ /* 0x000fe40006000000 */
[----:B------:R-:W-:Y:S02]  /*3780*/  FSEL R21, R21, -INF , !P0 ;  /* 0xff80000015157808 */ /* 0x000fe40004000000 */
[----:B------:R-:W-:Y:S01]  /*3790*/  FSEL R146, R23, -INF , !P6 ;  /* 0xff80000017927808 */ /* 0x000fe20007000000 */
[----:B------:R-:W-:Y:S05]  /*37a0*/  @!P1 BRA `(.L_x_68) ;  /* 0x0000033000009947 */ /* 0x000fea0003800000 */
[----:B------:R-:W-:Y:S01]  /*37b0*/  IMAD.MOV.U32 R22, RZ, RZ, c[0x0][0x19c] ;  /* 0x00006700ff167624 */ /* 0x000fe200078e00ff */
[----:B------:R-:W-:Y:S01]  /*37c0*/  ISETP.GE.AND P0, PT, R246, c[0x0][0x220], PT ;  /* 0x00008800f6007a0c */ /* 0x000fe20003f06270 */
[----:B------:R-:W-:Y:S01]  /*37d0*/  BSSY B0, `(.L_x_69) ;  /* 0x000002f000007945 */ /* 0x000fe20003800000 */
[----:B------:R-:W-:-:S02]  /*37e0*/  IADD3 R12, R244, -0x2, RZ ;  /* 0xfffffffef40c7810 */ /* 0x000fc40007ffe0ff */
[----:B------:R-:W-:Y:S02]  /*37f0*/  SHF.L.U64.HI R2, R205, 0x7, R22 ;  /* 0x00000007cd027819 */ /* 0x000fe40000010216 */
[----:B------:R-:W-:-:S03]  /*3800*/  SHF.R.S32.HI R0, RZ, 0x1f, R12 ;  /* 0x0000001fff007819 */ /* 0x000fc6000001140c */
[----:B------:R-:W-:Y:S02]  /*3810*/  IMAD R2, R2, R12, RZ ;  /* 0x0000000c02027224 */ /* 0x000fe400078e02ff */
[-C--:B------:R-:W-:Y:S02]  /*3820*/  IMAD.WIDE.U32 R12, R12, R206.reuse, R224 ;  /* 0x000000ce0c0c7225 */ /* 0x080fe400078e00e0 */
[----:B------:R1:W-:Y:S02]  /*3830*/  @P0 STS [R217+0x2000], RZ ;  /* 0x002000ffd9000388 */ /* 0x0003e40000000800 */
[----:B------:R-:W-:Y:S01]  /*3840*/  IMAD R2, R0, R206, R2 ;  /* 0x000000ce00027224 */ /* 0x000fe200078e0202 */
[-C--:B------:R-:W-:Y:S01]  /*3850*/  @!P0 IADD3 R0, P2, R222, R12.reuse, RZ ;  /* 0x0000000cde008210 */ /* 0x080fe20007f5e0ff */
[----:B------:R1:W-:Y:S01]  /*3860*/  @P0 STS [R217+0x2004], RZ ;  /* 0x002004ffd9000388 */ /* 0x0003e20000000800 */
[----:B------:R-:W-:Y:S01]  /*3870*/  @!P0 LEA R6, P3, R205, R12, 0x6 ;  /* 0x0000000ccd068211 */ /* 0x000fe200078630ff */
[----:B------:R-:W-:Y:S01]  /*3880*/  IMAD.IADD R3, R13, 0x1, R2 ;  /* 0x000000010d037824 */ /* 0x000fe200078e0202 */
[----:B------:R-:W-:Y:S01]  /*3890*/  @!P0 LEA R18, P5, R12, c[0x0][0x168], 0x1 ;  /* 0x00005a000c128a11 */ /* 0x000fe200078a08ff */
[----:B------:R1:W-:Y:S01]  /*38a0*/  @P0 STS.64 [R217+0x2008], RZ ;  /* 0x002008ffd9000388 */ /* 0x0003e20000000a00 */
[----:B------:R-:W-:Y:S01]  /*38b0*/  @!P0 LEA R16, P4, R0, c[0x0][0x168], 0x1 ;  /* 0x00005a0000108a11 */ /* 0x000fe200078808ff */
[----:B------:R-:W-:Y:S01]  /*38c0*/  @!P0 IMAD.X R11, R221, 0x1, R3, P2 ;  /* 0x00000001dd0b8824 */ /* 0x000fe200010e0603 */
[----:B------:R-:W-:-:S02]  /*38d0*/  @!P0 LEA R14, P2, R6, c[0x0][0x168], 0x1 ;  /* 0x00005a00060e8a11 */ /* 0x000fc400078408ff */
[----:B------:R-:W-:Y:S02]  /*38e0*/  @!P0 LEA.HI.X R15, R205, R3, R22, 0x6, P3 ;  /* 0x00000003cd0f8211 */ /* 0x000fe400018f3416 */
[----:B------:R-:W-:Y:S02]  /*38f0*/  @!P0 LEA.HI.X R19, R12, c[0x0][0x16c], R3, 0x1, P5 ;  /* 0x00005b000c138a11 */ /* 0x000fe400028f0c03 */
[----:B------:R-:W-:Y:S02]  /*3900*/  @!P0 LEA.HI.X R17, R0, c[0x0][0x16c], R11, 0x1, P4 ;  /* 0x00005b0000118a11 */ /* 0x000fe400020f0c0b */
[----:B------:R-:W-:Y:S01]  /*3910*/  @!P0 LEA.HI.X R15, R6, c[0x0][0x16c], R15, 0x1, P2 ;  /* 0x00005b00060f8a11 */ /* 0x000fe200010f0c0f */
[----:B------:R-:W-:Y:S01]  /*3920*/  @!PT LDS RZ, [RZ] ;  /* 0x00000000fffff984 */ /* 0x000fe20000000800 */
[----:B------:R-:W-:Y:S01]  /*3930*/  @!PT LDS RZ, [RZ] ;  /* 0x00000000fffff984 */ /* 0x000fe20000000800 */
[----:B------:R-:W-:Y:S01]  /*3940*/  @!PT LDS RZ, [RZ] ;  /* 0x00000000fffff984 */ /* 0x000fe20000000800 */
[----:B------:R1:W-:Y:S04]  /*3950*/  @!P0 LDGSTS.E.BYPASS.LTC128B.128 [R217+0x2000], [R18.64] ;  /* 0x0200000012d98fae */ /* 0x0003e8000b901d48 */
[----:B------:R1:W-:Y:S04]  /*3960*/  @P0 STS.128 [R217+0x2800], RZ ;  /* 0x002800ffd9000388 */ /* 0x0003e80000000c00 */
        /* <DEDUP_REMOVED lines=9> */
[----:B------:R1:W-:Y:S01]  /*3a00*/  @P0 STS.128 [R217+0x3800], RZ ;  /* 0x003800ffd9000388 */ /* 0x0003e20000000c00 */
[----:B------:R-:W-:Y:S05]  /*3a10*/  @P0 BRA `(.L_x_70) ;  /* 0x000000a000000947 */ /* 0x000fea0003800000 */
[----:B------:R-:W-:Y:S01]  /*3a20*/  MOV R2, R12 ;  /* 0x0000000c00027202 */ /* 0x000fe20000000f00 */
[----:B------:R-:W-:-:S04]  /*3a30*/  IMAD R0, R22, 0x60, RZ ;  /* 0x0000006016007824 */ /* 0x000fc800078e02ff */
[----:B------:R-:W-:-:S05]  /*3a40*/  IMAD.WIDE.U32 R12, R205, 0x60, R2 ;  /* 0x00000060cd0c7825 */ /* 0x000fca00078e0002 */
[----:B------:R-:W-:Y:S02]  /*3a50*/  IADD3 R0, R0, R13, RZ ;  /* 0x0000000d00007210 */ /* 0x000fe40007ffe0ff */
[----:B------:R-:W-:-:S04]  /*3a60*/  LEA R2, P0, R12, c[0x0][0x168], 0x1 ;  /* 0x00005a000c027a11 */ /* 0x000fc800078008ff */
[----:B------:R-:W-:-:S05]  /*3a70*/  LEA.HI.X R3, R12, c[0x0][0x16c], R0, 0x1, P0 ;  /* 0x00005b000c037a11 */ /* 0x000fca00000f0c00 */
[----:B------:R-:W-:Y:S01]  /*3a80*/  @!PT LDS RZ, [RZ] ;  /* 0x00000000fffff984 */ /* 0x000fe20000000800 */
[----:B------:R-:W-:Y:S01]  /*3a90*/  @!PT LDS RZ, [RZ] ;  /* 0x00000000fffff984 */ /* 0x000fe20000000800 */
[----:B------:R-:W-:Y:S01]  /*3aa0*/  @!PT LDS RZ, [RZ] ;  /* 0x00000000fffff984 */ /* 0x000fe20000000800 */
[----:B------:R2:W-:Y:S04]  /*3ab0*/  LDGSTS.E.BYPASS.LTC128B.128 [R217+0x3800], [R2.64] ;  /* 0x0380000002d97fae */ /* 0x0005e8000b901d48 */
.L_x_70:
[----:B------:R-:W-:Y:S05]  /*3ac0*/  BSYNC B0 ;  /* 0x0000000000007941 */ /* 0x000fea0003800000 */
.L_x_69:
[----:B------:R-:W0:Y:S02]  /*3ad0*/  LDGDEPBAR ;  /* 0x00000000000079af */ /* 0x000e240000000000 */
.L_x_68:
        /* <DEDUP_REMOVED lines=63> */
[----:B------:R-:W3:Y:S01]  /*3ed0*/  SHFL.BFLY PT, R0, R138, 0x2, 0x1f ;  /* 0x0c401f008a007f89 */ /* 0x000ee200000e0000 */
[----:B------:R-:W-:-:S03]  /*3ee0*/  SHF.L.U32 R205, R5, 0x1, RZ ;  /* 0x0000000105cd7819 */ /* 0x000fc600000006ff */
[----:B--2---:R-:W2:Y:S01]  /*3ef0*/  SHFL.BFLY PT, R3, R137, 0x2, 0x1f ;  /* 0x0c401f0089037f89 */ /* 0x004ea200000e0000 */
[----:B------:R-:W-:Y:S02]  /*3f00*/  LEA R206, R4, R205, 0x1 ;  /* 0x000000cd04ce7211 */ /* 0x000fe400078e08ff */
[----:B---3--:R-:W-:Y:S02]  /*3f10*/  FMNMX.FTZ R138, R138, R0, !PT ;  /* 0x000000008a8a7209 */ /* 0x008fe40007810000 */
[----:B--2---:R-:W-:-:S03]  /*3f20*/  FMNMX.FTZ R137, R137, R3, !PT ;  /* 0x0000000389897209 */ /* 0x004fc60007810000 */
[----:B------:R-:W2:Y:S04]  /*3f30*/  SHFL.BFLY PT, R0, R138, 0x1, 0x1f ;  /* 0x0c201f008a007f89 */ /* 0x000ea800000e0000 */
[----:B------:R-:W3:Y:S01]  /*3f40*/  SHFL.BFLY PT, R6, R137, 0x1, 0x1f ;  /* 0x0c201f0089067f89 */ /* 0x000ee200000e0000 */
[----:B--2---:R-:W-:-:S04]  /*3f50*/  FMNMX.FTZ R138, R138, R0, !PT ;  /* 0x000000008a8a7209 */ /* 0x004fc80007810000 */
[C---:B------:R-:W-:Y:S01]  /*3f60*/  FSETP.NEU.FTZ.AND P0, PT, R138.reuse, -INF , PT ;  /* 0xff8000008a00780b */ /* 0x040fe20003f1d000 */
[----:B------:R-:W-:Y:S01]  /*3f70*/  FMUL.FTZ R0, R138, c[0x0][0x23c] ;  /* 0x00008f008a007a20 */ /* 0x000fe20000410000 */
[----:B---3--:R-:W-:-:S04]  /*3f80*/  FMNMX.FTZ R137, R137, R6, !PT ;  /* 0x0000000689897209 */ /* 0x008fc80007810000 */
[----:B------:R-:W-:Y:S01]  /*3f90*/  FSEL R0, R0, RZ, P0 ;  /* 0x000000ff00007208 */ /* 0x000fe20000000000 */
[C---:B------:R-:W-:Y:S01]  /*3fa0*/  FMUL.FTZ R6, R137.reuse, c[0x0][0x23c] ;  /* 0x00008f0089067a20 */ /* 0x040fe20000410000 */
[----:B------:R-:W-:-:S03]  /*3fb0*/  FSETP.NEU.FTZ.AND P0, PT, R137, -INF , PT ;  /* 0xff8000008900780b */ /* 0x000fc60003f1d000 */
[--C-:B------:R-:W-:Y:S01]  /*3fc0*/  FFMA.FTZ R2, R28, c[0x0][0x23c], -R0.reuse ;  /* 0x00008f001c027a23 */ /* 0x100fe20000010800 */
[----:B------:R-:W-:Y:S01]  /*3fd0*/  FSEL R6, R6, RZ, P0 ;  /* 0x000000ff06067208 */ /* 0x000fe20000000000 */
[----:B------:R-:W-:Y:S02]  /*3fe0*/  FFMA.FTZ R3, R31, c[0x0][0x23c], -R0 ;  /* 0x00008f001f037a23 */ /* 0x000fe40000010800 */
[----:B------:R2:W-:Y:S02]  /*3ff0*/  MUFU.EX2 R237, R2 ;  /* 0x0000000200ed7308 */ /* 0x0005e40000000800 */
[----:B------:R-:W-:-:S06]  /*4000*/  FFMA.FTZ R5, R171, c[0x0][0x23c], -R6 ;  /* 0x00008f00ab057a23 */ /* 0x000fcc0000010806 */
[----:B-1----:R1:W-:Y:S01]  /*4010*/  MUFU.EX2 R14, R3 ;  /* 0x00000003000e7308 */ /* 0x0023e20000000800 */
[----:B--2---:R-:W-:-:S07]  /*4020*/  FFMA.FTZ R2, R29, c[0x0][0x23c], -R0 ;  /* 0x00008f001d027a23 */ /* 0x004fce0000010800 */
[----:B------:R2:W-:Y:S01]  /*4030*/  MUFU.EX2 R236, R2 ;  /* 0x0000000200ec7308 */ /* 0x0005e20000000800 */
[--C-:B-1----:R-:W-:Y:S02]  /*4040*/  FFMA.FTZ R3, R30, c[0x0][0x23c], -R0.reuse ;  /* 0x00008f001e037a23 */ /* 0x102fe40000010800 */
[----:B------:R-:W-:Y:S05]  /*4050*/  LDSM.16.MT88.4 R28, [R206+0x4400] ;  /* 0x00440000ce1c783b */ /* 0x000fea0000004200 */
[----:B------:R-:W-:Y:S01]  /*4060*/  MUFU.EX2 R15, R3 ;  /* 0x00000003000f7308 */ /* 0x000fe20000000800 */
[----:B--2---:R-:W-:-:S07]  /*4070*/  FFMA.FTZ R2, R121, c[0x0][0x23c], -R0 ;  /* 0x00008f0079027a23 */ /* 0x004fce0000010800 */
        /* <DEDUP_REMOVED lines=50> */
[----:B------:R-:W-:Y:S04]  /*43a0*/  LDSM.16.MT88.4 R24, [R205+0x4000] ;  /* 0x00400000cd18783b */ /* 0x000fe80000004200 */
[----:B------:R1:W-:Y:S02]  /*43b0*/  MUFU.EX2 R13, R2 ;  /* 0x00000002000d7308 */ /* 0x0003e40000000800 */
[----:B-1----:R-:W-:-:S04]  /*43c0*/  FMNMX.FTZ R2, R56, R57, !PT ;  /* 0x0000003938027209 */ /* 0x002fc80007810000 */
        /* <DEDUP_REMOVED lines=8> */
[----:B------:R-:W-:Y:S02]  /*4450*/  LDSM.16.MT88.4 R20, [R206+0x4000] ;  /* 0x00400000ce14783b */ /* 0x000fe40000004200 */
[----:B------:R-:W-:-:S04]  /*4460*/  FMNMX.FTZ R3, R184, R3, !PT ;  /* 0x00000003b8037209 */ /* 0x000fc80007810000 */
[----:B------:R-:W-:Y:S01]  /*4470*/  FMNMX.FTZ R3, R218, R3, !PT ;  /* 0x00000003da037209 */ /* 0x000fe20007810000 */
[----:B------:R2:W3:Y:S03]  /*4480*/  MUFU.EX2 R19, R0 ;  /* 0x0000000000137308 */ /* 0x0004e60000000800 */
        /* <DEDUP_REMOVED lines=19> */
[----:B------:R-:W-:Y:S01]  /*45c0*/  FMNMX.FTZ R136, R108, R136, !PT ;  /* 0x000000886c887209 */ /* 0x000fe20007810000 */
[----:B------:R-:W-:Y:S01]  /*45d0*/  LDSM.16.MT88.4 R32, [R205+0x4400] ;  /* 0x00440000cd20783b */ /* 0x000fe20000004200 */
        /* <DEDUP_REMOVED lines=31> */
[----:B------:R-:W-:-:S03]  /*47d0*/  FMNMX.FTZ R0, R139, R0, !PT ;  /* 0x000000008b007209 */ /* 0x000fc60007810000 */
[----:B------:R-:W4:Y:S01]  /*47e0*/  SHFL.BFLY PT, R11, R136, 0x2, 0x1f ;  /* 0x0c401f00880b7f89 */ /* 0x000f2200000e0000 */
[----:B------:R-:W-:Y:S01]  /*47f0*/  FMNMX.FTZ R0, R135, R0, !PT ;  /* 0x0000000087007209 */ /* 0x000fe20007810000 */
[----:B-1----:R-:W-:-:S03]  /*4800*/  FFMA.FTZ R2, R154, c[0x0][0x23c], -R6 ;  /* 0x00008f009a027a23 */ /* 0x002fc60000010806 */
[----:B------:R-:W-:Y:S01]  /*4810*/  FMNMX.FTZ R0, R159, R0, !PT ;  /* 0x000000009f007209 */ /* 0x000fe20007810000 */
[----:B------:R1:W-:Y:S02]  /*4820*/  MUFU.EX2 R191, R2 ;  /* 0x0000000200bf7308 */ /* 0x0003e40000000800 */
[----:B-1----:R-:W-:Y:S01]  /*4830*/  FFMA.FTZ R2, R153, c[0x0][0x23c], -R6 ;  /* 0x00008f0099027a23 */ /* 0x002fe20000010806 */
[----:B----4-:R-:W-:-:S05]  /*4840*/  FMNMX.FTZ R136, R136, R11, !PT ;  /* 0x0000000b88887209 */ /* 0x010fca0007810000 */
[----:B------:R1:W-:Y:S01]  /*4850*/  MUFU.EX2 R197, R2 ;  /* 0x0000000200c57308 */ /* 0x0003e20000000800 */
[----:B------:R-:W4:Y:S01]  /*4860*/  SHFL.BFLY PT, R11, R136, 0x1, 0x1f ;  /* 0x0c201f00880b7f89 */ /* 0x000f2200000e0000 */
[----:B-1----:R-:W-:-:S06]  /*4870*/  FFMA.FTZ R2, R96, c[0x0][0x23c], -R6 ;  /* 0x00008f0060027a23 */ /* 0x002fcc0000010806 */
[----:B------:R1:W-:Y:S01]  /*4880*/  MUFU.EX2 R226, R2 ;  /* 0x0000000200e27308 */ /* 0x0003e20000000800 */
[----:B----4-:R-:W-:-:S04]  /*4890*/  FMNMX.FTZ R136, R136, R11, !PT ;  /* 0x0000000b88887209 */ /* 0x010fc80007810000 */
        /* <DEDUP_REMOVED lines=23> */
[----:B----4-:R-:W-:-:S06]  /*4a10*/  FFMA.FTZ R2, R87, c[0x0][0x23c], -R6 ;  /* 0x00008f0057027a23 */ /* 0x010fcc0000010806 */
[----:B------:R4:W-:Y:S01]  /*4a20*/  MUFU.EX2 R223, R2 ;  /* 0x0000000200df7308 */ /* 0x0009e20000000800 */
[----:B-1----:R-:W-:Y:S01]  /*4a30*/  FMNMX.FTZ R0, R0, R3, !PT ;  /* 0x0000000300007209 */ /* 0x002fe20007810000 */
[----:B------:R-:W-:-:S04]  /*4a40*/  FFMA.FTZ R3, R82, c[0x0][0x23c], -R6 ;  /* 0x00008f0052037a23 */ /* 0x000fc80000010806 */
[----:B------:R-:W1:Y:S02]  /*4a50*/  SHFL.BFLY PT, R12, R0, 0x1, 0x1f ;  /* 0x0c201f00000c7f89 */ /* 0x000e6400000e0000 */
[----:B------:R5:W-:Y:S01]  /*4a60*/  MUFU.EX2 R234, R3 ;  /* 0x0000000300ea7308 */ /* 0x000be20000000800 */
[----:B----4-:R-:W-:-:S07]  /*4a70*/  FFMA.FTZ R2, R85, c[0x0][0x23c], -R6 ;  /* 0x00008f0055027a23 */ /* 0x010fce0000010806 */
[----:B------:R4:W-:Y:S01]  /*4a80*/  MUFU.EX2 R222, R2 ;  /* 0x0000000200de7308 */ /* 0x0009e20000000800 */
[----:B-----5:R-:W-:-:S07]  /*4a90*/  FFMA.FTZ R3, R54, c[0x0][0x23c], -R6 ;  /* 0x00008f0036037a23 */ /* 0x020fce0000010806 */
[----:B------:R-:W-:Y:S01]  /*4aa0*/  MUFU.EX2 R235, R3 ;  /* 0x0000000300eb7308 */ /* 0x000fe20000000800 */
[----:B----4-:R-:W-:-:S07]  /*4ab0*/  FFMA.FTZ R2, R88, c[0x0][0x23c], -R6 ;  /* 0x00008f0058027a23 */ /* 0x010fce0000010806 */
[----:B------:R4:W-:Y:S02]  /*4ac0*/  MUFU.EX2 R227, R2 ;  /* 0x0000000200e37308 */ /* 0x0009e40000000800 */
[----:B----4-:R-:W-:-:S06]  /*4ad0*/  FFMA.FTZ R2, R86, c[0x0][0x23c], -R6 ;  /* 0x00008f0056027a23 */ /* 0x010fcc0000010806 */
[----:B------:R4:W-:Y:S02]  /*4ae0*/  MUFU.EX2 R230, R2 ;  /* 0x0000000200e67308 */ /* 0x0009e40000000800 */
[----:B----4-:R-:W-:-:S06]  /*4af0*/  FFMA.FTZ R2, R83, c[0x0][0x23c], -R6 ;  /* 0x00008f0053027a23 */ /* 0x010fcc0000010806 */
[----:B------:R4:W-:Y:S02]  /*4b00*/  MUFU.EX2 R233, R2 ;  /* 0x0000000200e97308 */ /* 0x0009e40000000800 */
[----:B----4-:R-:W-:-:S06]  /*4b10*/  FFMA.FTZ R2, R81, c[0x0][0x23c], -R6 ;  /* 0x00008f0051027a23 */ /* 0x010fcc0000010806 */
[----:B------:R4:W-:Y:S02]  /*4b20*/  MUFU.EX2 R232, R2 ;  /* 0x0000000200e87308 */ /* 0x0009e40000000800 */
[----:B----4-:R-:W-:-:S06]  /*4b30*/  FFMA.FTZ R2, R84, c[0x0][0x23c], -R6 ;  /* 0x00008f0054027a23 */ /* 0x010fcc0000010806 */
[----:B------:R4:W-:Y:S02]  /*4b40*/  MUFU.EX2 R231, R2 ;  /* 0x0000000200e77308 */ /* 0x0009e40000000800 */
[----:B----4-:R-:W-:-:S05]  /*4b50*/  FMUL.FTZ R2, R136, c[0x0][0x23c] ;  /* 0x00008f0088027a20 */ /* 0x010fca0000410000 */
[----:B------:R-:W-:-:S05]  /*4b60*/  FSEL R2, R2, RZ, P0 ;  /* 0x000000ff02027208 */ /* 0x000fca0000000000 */
[--C-:B------:R-:W-:Y:S02]  /*4b70*/  FFMA.FTZ R3, R56, c[0x0][0x23c], -R2.reuse ;  /* 0x00008f0038037a23 */ /* 0x100fe40000010802 */
[----:B------:R-:W-:Y:S01]  /*4b80*/  FFMA.FTZ R11, R187, c[0x0][0x23c], -R2 ;  /* 0x00008f00bb0b7a23 */ /* 0x000fe20000010802 */
[----:B---3--:R-:W-:Y:S01]  /*4b90*/  MOV R187, R19 ;  /* 0x0000001300bb7202 */ /* 0x008fe20000000f00 */
[----:B------:R1:W-:Y:S01]  /*4ba0*/  MUFU.EX2 R123, R3 ;  /* 0x00000003007b7308 */ /* 0x0003e20000000800 */
[----:B--2---:R-:W-:-:S07]  /*4bb0*/  F2FP.PACK_AB R19, R196, R189 ;  /* 0x000000bdc413723e */ /* 0x004fce00000000ff */
[----:B------:R2:W-:Y:S01]  /*4bc0*/  MUFU.EX2 R121, R11 ;  /* 0x0000000b00797308 */ /* 0x0005e20000000800 */
[----:B-1----:R-:W-:Y:S01]  /*4bd0*/  FMNMX.FTZ R3, R0, R12, !PT ;  /* 0x0000000c00037209 */ /* 0x002fe20007810000 */
[----:B------:R-:W-:-:S03]  /*4be0*/  FFMA.FTZ R0, R57, c[0x0][0x23c], -R2 ;  /* 0x00008f0039007a23 */ /* 0x000fc60000010802 */
[----:B------:R-:W-:-:S03]  /*4bf0*/  FSETP.NEU.FTZ.AND P0, PT, R3, -INF , PT ;  /* 0xff8000000300780b */ /* 0x000fc60003f1d000 */
[----:B------:R1:W3:Y:S01]  /*4c00*/  MUFU.EX2 R120, R0 ;  /* 0x0000000000787308 */ /* 0x0002e20000000800 */
[----:B--2---:R-:W-:Y:S01]  /*4c10*/  FFMA.FTZ R11, R186, c[0x0][0x23c], -R2 ;  /* 0x00008f00ba0b7a23 */ /* 0x004fe20000010802 */
[----:B------:R-:W-:Y:S02]  /*4c20*/  MOV R186, R18 ;  /* 0x0000001200ba7202 */ /* 0x000fe40000000f00 */
[----:B------:R-:W-:-:S04]  /*4c30*/  F2FP.PACK_AB R18, R239, R238 ;  /* 0x000000eeef12723e */ /* 0x000fc800000000ff */
[----:B------:R2:W4:Y:S01]  /*4c40*/  MUFU.EX2 R179, R11 ;  /* 0x0000000b00b37308 */ /* 0x0005220000000800 */
[----:B-1----:R-:W-:Y:S01]  /*4c50*/  FMUL.FTZ R0, R3, c[0x0][0x23c] ;  /* 0x00008f0003007a20 */ /* 0x002fe20000410000 */
[----:B---3--:R-:W-:-:S04]  /*4c60*/  F2FP.PACK_AB R12, R120, R123 ;  /* 0x0000007b780c723e */ /* 0x008fc800000000ff */
[----:B------:R-:W-:-:S05]  /*4c70*/  FSEL R0, R0, RZ, P0 ;  /* 0x000000ff00007208 */ /* 0x000fca0000000000 */
[--C-:B------:R-:W-:Y:S02]  /*4c80*/  FFMA.FTZ R4, R59, c[0x0][0x23c], -R0.reuse ;  /* 0x00008f003b047a23 */ /* 0x100fe40000010800 */
[--C-:B--2---:R-:W-:Y:S02]  /*4c90*/  FFMA.FTZ R11, R58, c[0x0][0x23c], -R0.reuse ;  /* 0x00008f003a0b7a23 */ /* 0x104fe40000010800 */
[----:B------:R1:W-:Y:S08]  /*4ca0*/  MUFU.EX2 R90, R4 ;  /* 0x00000004005a7308 */ /* 0x0003f00000000800 */
[----:B------:R2:W3:Y:S01]  /*4cb0*/  MUFU.EX2 R94, R11 ;  /* 0x0000000b005e7308 */ /* 0x0004e20000000800 */
[----:B-1----:R-:W-:Y:S01]  /*4cc0*/  FFMA.FTZ R4, R202, c[0x0][0x23c], -R0 ;  /* 0x00008f00ca047a23 */ /* 0x002fe20000010800 */
[----:B------:R-:W-:-:S06]  /*4cd0*/  MOV R202, R15 ;  /* 0x0000000f00ca7202 */ /* 0x000fcc0000000f00 */
[----:B------:R1:W-:Y:S01]  /*4ce0*/  MUFU.EX2 R92, R4 ;  /* 0x00000004005c7308 */ /* 0x0003e20000000800 */
[----:B--2---:R-:W-:Y:S02]  /*4cf0*/  FFMA.FTZ R11, R169, c[0x0][0x23c], -R6 ;  /* 0x00008f00a90b7a23 */ /* 0x004fe40000010806 */
[----:B-1----:R-:W-:Y:S01]  /*4d00*/  FFMA.FTZ R4, R194, c[0x0][0x23c], -R0 ;  /* 0x00008f00c2047a23 */ /* 0x002fe20000010800 */
[----:B------:R-:W-:Y:S02]  /*4d10*/  MOV R194, R14 ;  /* 0x0000000e00c27202 */ /* 0x000fe40000000f00 */
[----:B----4-:R-:W-:Y:S02]  /*4d20*/  F2FP.PACK_AB R14, R179, R121 ;  /* 0x00000079b30e723e */ /* 0x010fe400000000ff */
[----:B------:R1:W2:Y:S02]  /*4d30*/  MUFU.EX2 R173, R4 ;  /* 0x0000000400ad7308 */ /* 0x0002a40000000800 */
[----:B-1----:R-:W-:Y:S01]  /*4d40*/  FFMA.FTZ R4, R193, c[0x0][0x23c], -R2 ;  /* 0x00008f00c1047a23 */ /* 0x002fe20000010802 */
[----:B------:R-:W-:-:S02]  /*4d50*/  MOV R193, R13 ;  /* 0x0000000d00c17202 */ /* 0x000fc40000000f00 */
[----:B---3--:R-:W-:-:S03]  /*4d60*/  F2FP.PACK_AB R13, R90, R94 ;  /* 0x0000005e5a0d723e */ /* 0x008fc600000000ff */
[----:B------:R1:W-:Y:S01]  /*4d70*/  MUFU.EX2 R174, R4 ;  /* 0x0000000400ae7308 */ /* 0x0003e20000000800 */
[----:B--2---:R-:W-:-:S07]  /*4d80*/  F2FP.PACK_AB R15, R173, R92 ;  /* 0x0000005cad0f723e */ /* 0x004fce00000000ff */
[----:B------:R-:W-:Y:S01]  /*4d90*/  HMMA.16816.F32 R48, R12, R24, RZ ;  /* 0x000000180c30723c */ /* 0x000fe200000018ff */
[----:B-1----:R-:W-:-:S07]  /*4da0*/  FFMA.FTZ R4, R185, c[0x0][0x23c], -R2 ;  /* 0x00008f00b9047a23 */ /* 0x002fce0000010802 */
[C---:B------:R-:W-:Y:S01]  /*4db0*/  HMMA.16816.F32 R40, R12.reuse, R20, RZ ;  /* 0x000000140c28723c */ /* 0x040fe200000018ff */
[----:B------:R1:W2:Y:S07]  /*4dc0*/  MUFU.EX2 R182, R4 ;  /* 0x0000000400b67308 */ /* 0x0002ae0000000800 */
[C---:B------:R-:W-:Y:S08]  /*4dd0*/  HMMA.16816.F32 R44, R12.reuse, R26, RZ ;  /* 0x0000001a0c2c723c */ /* 0x040ff000000018ff */
[----:B------:R-:W-:Y:S01]  /*4de0*/  HMMA.16816.F32 R36, R12, R22, RZ ;  /* 0x000000160c24723c */ /* 0x000fe200000018ff */
[----:B-1----:R-:W-:-:S02]  /*4df0*/  FFMA.FTZ R4, R155, c[0x0][0x23c], -R2 ;  /* 0x00008f009b047a23 */ /* 0x002fc40000010802 */
[----:B------:R-:W-:Y:S02]  /*4e00*/  LDSM.16.MT88.4 R152, [R205+0x5c00] ;  /* 0x005c0000cd98783b */ /* 0x000fe40000004200 */
[----:B------:R1:W-:Y:S02]  /*4e10*/  MUFU.EX2 R183, R4 ;  /* 0x0000000400b77308 */ /* 0x0003e40000000800 */
[----:B--2---:R-:W-:Y:S01]  /*4e20*/  F2FP.PACK_AB R12, R182, R174 ;  /* 0x000000aeb60c723e */ /* 0x004fe200000000ff */
[----:B-1----:R-:W-:-:S05]  /*4e30*/  FFMA.FTZ R4, R184, c[0x0][0x23c], -R2 ;  /* 0x00008f00b8047a23 */ /* 0x002fca0000010802 */
        /* <DEDUP_REMOVED lines=13> */
[----:B------:R-:W-:-:S02]  /*4f10*/  MOV R201, R53 ;  /* 0x0000003500c97202 */ /* 0x000fc40000000f00 */
[----:B--2---:R-:W-:Y:S01]  /*4f20*/  F2FP.PACK_AB R13, R181, R172 ;  /* 0x000000acb50d723e */ /* 0x004fe200000000ff */
[----:B------:R1:W-:Y:S03]  /*4f30*/  MUFU.EX2 R178, R4 ;  /* 0x0000000400b27308 */ /* 0x0003e60000000800 */
[C---:B------:R-:W-:Y:S08]  /*4f40*/  HMMA.16816.F32 R52, R16.reuse, R24, RZ ;  /* 0x000000181034723c */ /* 0x040ff000000018ff */
[----:B------:R-:W-:Y:S01]  /*4f50*/  HMMA.16816.F32 R24, R16, R22, RZ ;  /* 0x000000161018723c */ /* 0x000fe200000018ff */
[----:B------:R-:W2:Y:S04]  /*4f60*/  LDSM.16.MT88.4 R16, [R205+0x4800] ;  /* 0x00480000cd10783b */ /* 0x000ea80000004200 */
[----:B------:R-:W3:Y:S01]  /*4f70*/  LDSM.16.MT88.4 R20, [R206+0x4800] ;  /* 0x00480000ce14783b */ /* 0x000ee20000004200 */
[----:B-1----:R-:W-:Y:S01]  /*4f80*/  FFMA.FTZ R4, R195, c[0x0][0x23c], -R0 ;  /* 0x00008f00c3047a23 */ /* 0x002fe20000010800 */
[----:B------:R-:W-:-:S03]  /*4f90*/  MOV R195, R142 ;  /* 0x0000008e00c37202 */ /* 0x000fc60000000f00 */
[----:B------:R1:W4:Y:S02]  /*4fa0*/  MUFU.EX2 R180, R4 ;  /* 0x0000000400b47308 */ /* 0x0003240000000800 */
[----:B-1----:R-:W-:Y:S01]  /*4fb0*/  FFMA.FTZ R4, R68, c[0x0][0x23c], -R6 ;  /* 0x00008f0044047a23 */ /* 0x002fe20000010806 */
[----:B----4-:R-:W-:-:S05]  /*4fc0*/  F2FP.PACK_AB R15, R180, R178 ;  /* 0x000000b2b40f723e */ /* 0x010fca00000000ff */
[----:B------:R1:W-:Y:S02]  /*4fd0*/  MUFU.EX2 R185, R4 ;  /* 0x0000000400b97308 */ /* 0x0003e40000000800 */
[C---:B------:R-:W-:Y:S08]  /*4fe0*/  HMMA.16816.F32 R60, R12.reuse, R28, R40 ;  /* 0x0000001c0c3c723c */ /* 0x040ff00000001828 */
[----:B------:R-:W-:Y:S01]  /*4ff0*/  HMMA.16816.F32 R44, R12, R34, R44 ;  /* 0x000000220c2c723c */ /* 0x000fe2000000182c */
[----:B-1----:R-:W-:Y:S01]  /*5000*/  FFMA.FTZ R4, R218, c[0x0][0x23c], -R2 ;  /* 0x00008f00da047a23 */ /* 0x002fe20000010802 */
[----:B------:R-:W-:-:S03]  /*5010*/  MOV R218, R141 ;  /* 0x0000008d00da7202 */ /* 0x000fc60000000f00 */
[----:B------:R1:W-:Y:S03]  /*5020*/  MUFU.EX2 R176, R4 ;  /* 0x0000000400b07308 */ /* 0x0003e60000000800 */
[----:B------:R-:W-:Y:S01]  /*5030*/  HMMA.16816.F32 R36, R12, R30, R36 ;  /* 0x0000001e0c24723c */ /* 0x000fe20000001824 */
[----:B-1----:R-:W-:Y:S01]  /*5040*/  FFMA.FTZ R4, R203, c[0x0][0x23c], -R2 ;  /* 0x00008f00cb047a23 */ /* 0x002fe20000010802 */
[----:B------:R-:W-:-:S06]  /*5050*/  MOV R203, R140 ;  /* 0x0000008c00cb7202 */ /* 0x000fcc0000000f00 */
[----:B------:R-:W-:Y:S01]  /*5060*/  HMMA.16816.F32 R140, R12, R32, R48 ;  /* 0x000000200c8c723c */ /* 0x000fe20000001830 */
[----:B------:R1:W4:Y:S06]  /*5070*/  MUFU.EX2 R177, R4 ;  /* 0x0000000400b17308 */ /* 0x00032c0000000800 */
[----:B------:R-:W-:Y:S02]  /*5080*/  F2FP.PACK_AB R12, R245, R241 ;  /* 0x000000f1f50c723e */ /* 0x000fe400000000ff */
[----:B------:R-:W-:Y:S02]  /*5090*/  F2FP.PACK_AB R13, R197, R191 ;  /* 0x000000bfc50d723e */ /* 0x000fe400000000ff */
[----:B------:R-:W-:-:S02]  /*50a0*/  F2FP.PACK_AB R14, R248, R249 ;  /* 0x000000f9f80e723e */ /* 0x000fc400000000ff */
[----:B------:R-:W-:Y:S01]  /*50b0*/  F2FP.PACK_AB R15, R229, R226 ;  /* 0x000000e2e50f723e */ /* 0x000fe200000000ff */
[----:B-1----:R-:W-:-:S06]  /*50c0*/  FFMA.FTZ R4, R104, c[0x0][0x23c], -R2 ;  /* 0x00008f0068047a23 */ /* 0x002fcc0000010802 */
[C---:B------:R-:W-:Y:S01]  /*50d0*/  HMMA.16816.F32 R48, R12.reuse, R32, R52 ;  /* 0x000000200c30723c */ /* 0x040fe20000001834 */
[----:B------:R1:W-:Y:S07]  /*50e0*/  MUFU.EX2 R175, R4 ;  /* 0x0000000400af7308 */ /* 0x0003ee0000000800 */
[C---:B------:R-:W-:Y:S01]  /*50f0*/  HMMA.16816.F32 R52, R12.reuse, R30, R24 ;  /* 0x0000001e0c34723c */ /* 0x040fe20000001818 */
[----:B------:R-:W5:Y:S07]  /*5100*/  LDSM.16.MT88.4 R24, [R205+0x4c00] ;  /* 0x004c0000cd18783b */ /* 0x000f6e0000004200 */
[----:B------:R-:W-:Y:S01]  /*5110*/  HMMA.16816.F32 R40, R12, R34, R64 ;  /* 0x000000220c28723c */ /* 0x000fe20000001840 */
[----:B-1----:R-:W-:Y:S01]  /*5120*/  FFMA.FTZ R4, R105, c[0x0][0x23c], -R2 ;  /* 0x00008f0069047a23 */ /* 0x002fe20000010802 */
[----:B------:R-:W-:-:S03]  /*5130*/  MOV R105, R242 ;  /* 0x000000f200697202 */ /* 0x000fc60000000f00 */
[----:B------:R1:W-:Y:S02]  /*5140*/  MUFU.EX2 R104, R4 ;  /* 0x0000000400687308 */ /* 0x0003e40000000800 */
[----:B-1----:R-:W-:Y:S01]  /*5150*/  FFMA.FTZ R4, R219, c[0x0][0x23c], -R0 ;  /* 0x00008f00db047a23 */ /* 0x002fe20000010800 */
[----:B------:R-:W-:-:S05]  /*5160*/  MOV R219, R240 ;  /* 0x000000f000db7202 */ /* 0x000fca0000000f00 */
[----:B------:R1:W-:Y:S02]  /*5170*/  MUFU.EX2 R93, R4 ;  /* 0x00000004005d7308 */ /* 0x0003e40000000800 */
[----:B-1----:R-:W-:Y:S01]  /*5180*/  FFMA.FTZ R4, R106, c[0x0][0x23c], -R0 ;  /* 0x00008f006a047a23 */ /* 0x002fe20000010800 */
[----:B------:R-:W-:-:S05]  /*5190*/  MOV R106, R163 ;  /* 0x000000a3006a7202 */ /* 0x000fca0000000f00 */
[----:B------:R1:W1:Y:S02]  /*51a0*/  MUFU.EX2 R97, R4 ;  /* 0x0000000400617308 */ /* 0x0002640000000800 */
[----:B-1----:R-:W-:Y:S01]  /*51b0*/  FFMA.FTZ R4, R113, c[0x0][0x23c], -R0 ;  /* 0x00008f0071047a23 */ /* 0x002fe20000010800 */
[----:B------:R-:W-:Y:S02]  /*51c0*/  MOV R113, R69 ;  /* 0x0000004500717202 */ /* 0x000fe40000000f00 */
[----:B------:R-:W-:Y:S03]  /*51d0*/  HMMA.16816.F32 R68, R12, R28, R56 ;  /* 0x0000001c0c44723c */ /* 0x000fe60000001838 */
[----:B------:R1:W-:Y:S01]  /*51e0*/  MUFU.EX2 R96, R4 ;  /* 0x0000000400607308 */ /* 0x0003e20000000800 */
[----:B------:R-:W2:Y:S03]  /*51f0*/  LDSM.16.MT88.4 R28, [R206+0x4c00] ;  /* 0x004c0000ce1c783b */ /* 0x000ea60000004200 */
[----:B----4-:R-:W-:-:S02]  /*5200*/  F2FP.PACK_AB R12, R177, R176 ;  /* 0x000000b0b10c723e */ /* 0x010fc400000000ff */
[----:B------:R-:W-:Y:S02]  /*5210*/  F2FP.PACK_AB R13, R97, R93 ;  /* 0x0000005d610d723e */ /* 0x000fe400000000ff */
[----:B------:R-:W-:Y:S01]  /*5220*/  F2FP.PACK_AB R14, R104, R175 ;  /* 0x000000af680e723e */ /* 0x000fe200000000ff */
[----:B-1----:R-:W-:Y:S01]  /*5230*/  FFMA.FTZ R4, R103, c[0x0][0x23c], -R0 ;  /* 0x00008f0067047a23 */ /* 0x002fe20000010800 */
[----:B------:R-:W-:-:S03]  /*5240*/  MOV R103, R162 ;  /* 0x000000a200677202 */ /* 0x000fc60000000f00 */
[----:B------:R1:W4:Y:S02]  /*5250*/  MUFU.EX2 R91, R4 ;  /* 0x00000004005b7308 */ /* 0x0003240000000800 */
[----:B-1----:R-:W-:Y:S01]  /*5260*/  FFMA.FTZ R4, R95, c[0x0][0x23c], -R6 ;  /* 0x00008f005f047a23 */ /* 0x002fe20000010806 */
[----:B----4-:R-:W-:-:S05]  /*5270*/  F2FP.PACK_AB R15, R91, R96 ;  /* 0x000000605b0f723e */ /* 0x010fca00000000ff */
[----:B------:R1:W-:Y:S02]  /*5280*/  MUFU.EX2 R95, R4 ;  /* 0x00000004005f7308 */ /* 0x0003e40000000800 */
[C---:B--2---:R-:W-:Y:S08]  /*5290*/  HMMA.16816.F32 R140, R12.reuse, R16, R140 ;  /* 0x000000100c8c723c */ /* 0x044ff0000000188c */
[----:B---3--:R-:W-:Y:S01]  /*52a0*/  HMMA.16816.F32 R60, R12, R20, R60 ;  /* 0x000000140c3c723c */ /* 0x008fe2000000183c */
[----:B-1----:R-:W-:Y:S01]  /*52b0*/  FFMA.FTZ R4, R112, c[0x0][0x23c], -R2 ;  /* 0x00008f0070047a23 */ /* 0x002fe20000010802 */
[----:B------:R-:W-:-:S03]  /*52c0*/  MOV R112, R161 ;  /* 0x000000a100707202 */ /* 0x000fc60000000f00 */
        /* <DEDUP_REMOVED lines=8> */
[----:B------:R-:W-:Y:S01]  /*5350*/  MOV R107, R160 ;  /* 0x000000a0006b7202 */ /* 0x000fe20000000f00 */
        /* <DEDUP_REMOVED lines=8> */
[----:B------:R1:W-:Y:S01]  /*53e0*/  MUFU.EX2 R83, R4 ;  /* 0x0000000400537308 */ /* 0x0003e20000000800 */
[----:B------:R-:W-:-:S07]  /*53f0*/  F2FP.PACK_AB R14, R102, R220 ;  /* 0x000000dc660e723e */ /* 0x000fce00000000ff */
[----:B------:R-:W-:Y:S01]  /*5400*/  HMMA.16816.F32 R36, R12, R20, R68 ;  /* 0x000000140c24723c */ /* 0x000fe20000001844 */
[----:B-1----:R-:W-:-:S07]  /*5410*/  FFMA.FTZ R4, R110, c[0x0][0x23c], -R0 ;  /* 0x00008f006e047a23 */ /* 0x002fce0000010800 */
[C---:B------:R-:W-:Y:S01]  /*5420*/  HMMA.16816.F32 R44, R12.reuse, R18, R40 ;  /* 0x000000120c2c723c */ /* 0x040fe20000001828 */
[----:B------:R-:W-:Y:S01]  /*5430*/  MOV R110, R148 ;  /* 0x00000094006e7202 */ /* 0x000fe20000000f00 */
[----:B------:R1:W3:Y:S06]  /*5440*/  MUFU.EX2 R84, R4 ;  /* 0x0000000400547308 */ /* 0x0002ec0000000800 */
[C---:B------:R-:W-:Y:S01]  /*5450*/  HMMA.16816.F32 R48, R12.reuse, R16, R48 ;  /* 0x000000100c30723c */ /* 0x040fe20000001830 */
[----:B------:R-:W-:Y:S07]  /*5460*/  LDSM.16.MT88.4 R16, [R206+0x5000] ;  /* 0x00500000ce10783b */ /* 0x000fee0000004200 */
[----:B------:R-:W-:Y:S01]  /*5470*/  HMMA.16816.F32 R40, R12, R22, R52 ;  /* 0x000000160c28723c */ /* 0x000fe20000001834 */
[----:B------:R-:W4:Y:S01]  /*5480*/  LDSM.16.MT88.4 R20, [R205+0x5000] ;  /* 0x00500000cd14783b */ /* 0x000f220000004200 */
[----:B-1----:R-:W-:-:S04]  /*5490*/  FFMA.FTZ R4, R114, c[0x0][0x23c], -R0 ;  /* 0x00008f0072047a23 */ /* 0x002fc80000010800 */
[----:B------:R1:W-:Y:S01]  /*54a0*/  MUFU.EX2 R82, R4 ;  /* 0x0000000400527308 */ /* 0x0003e20000000800 */
[----:B--2---:R-:W-:Y:S02]  /*54b0*/  F2FP.PACK_AB R12, R88, R89 ;  /* 0x00000059580c723e */ /* 0x004fe400000000ff */
[----:B---3--:R-:W-:Y:S02]  /*54c0*/  F2FP.PACK_AB R13, R84, R83 ;  /* 0x00000053540d723e */ /* 0x008fe400000000ff */
[----:B------:R-:W-:Y:S01]  /*54d0*/  F2FP.PACK_AB R14, R85, R86 ;  /* 0x00000056550e723e */ /* 0x000fe200000000ff */
[----:B-1----:R-:W-:-:S04]  /*54e0*/  FFMA.FTZ R4, R111, c[0x0][0x23c], -R0 ;  /* 0x00008f006f047a23 */ /* 0x002fc80000010800 */
[----:B------:R1:W2:Y:S02]  /*54f0*/  MUFU.EX2 R81, R4 ;  /* 0x0000000400517308 */ /* 0x0002a40000000800 */
[----:B-1----:R-:W-:Y:S01]  /*5500*/  FFMA.FTZ R4, R98, c[0x0][0x23c], -R6 ;  /* 0x00008f0062047a23 */ /* 0x002fe20000010806 */
[----:B--2---:R-:W-:-:S05]  /*5510*/  F2FP.PACK_AB R15, R81, R82 ;  /* 0x00000052510f723e */ /* 0x004fca00000000ff */
[----:B------:R1:W-:Y:S02]  /*5520*/  MUFU.EX2 R87, R4 ;  /* 0x0000000400577308 */ /* 0x0003e40000000800 */
[C---:B-----5:R-:W-:Y:S08]  /*5530*/  HMMA.16816.F32 R140, R12.reuse, R24, R140 ;  /* 0x000000180c8c723c */ /* 0x060ff0000000188c */
        /* <DEDUP_REMOVED lines=18> */
[----:B------:R-:W5:Y:S01]  /*5660*/  LDSM.16.MT88.4 R28, [R206+0x5400] ;  /* 0x00540000ce1c783b */ /* 0x000f620000004200 */
[----:B---3--:R-:W-:-:S04]  /*5670*/  FFMA.FTZ R4, R109, c[0x0][0x23c], -R2 ;  /* 0x00008f006d047a23 */ /* 0x008fc80000010802 */
[----:B------:R3:W3:Y:S01]  /*5680*/  MUFU.EX2 R77, R4 ;  /* 0x00000004004d7308 */ /* 0x0006e20000000800 */
[----:B--2---:R-:W-:Y:S01]  /*5690*/  F2FP.PACK_AB R12, R79, R80 ;  /* 0x000000504f0c723e */ /* 0x004fe200000000ff */
[----:B---3--:R-:W-:Y:S01]  /*56a0*/  FFMA.FTZ R4, R128, c[0x0][0x23c], -R0 ;  /* 0x00008f0080047a23 */ /* 0x008fe20000010800 */
[----:B------:R-:W-:-:S05]  /*56b0*/  F2FP.PACK_AB R14, R77, R78 ;  /* 0x0000004e4d0e723e */ /* 0x000fca00000000ff */
        /* <DEDUP_REMOVED lines=30> */
[----:B------:R-:W1:Y:S01]  /*58a0*/  LDSM.16.MT88.4 R16, [R206+0x5800] ;  /* 0x00580000ce10783b */ /* 0x000e620000004200 */
[----:B----4-:R-:W-:-:S04]  /*58b0*/  FFMA.FTZ R4, R118, c[0x0][0x23c], -R2 ;  /* 0x00008f0076047a23 */ /* 0x010fc80000010802 */
[----:B------:R4:W4:Y:S01]  /*58c0*/  MUFU.EX2 R68, R4 ;  /* 0x0000000400447308 */ /* 0x0009220000000800 */
[----:B---3--:R-:W-:Y:S01]  /*58d0*/  F2FP.PACK_AB R12, R70, R71 ;  /* 0x00000047460c723e */ /* 0x008fe200000000ff */
[----:B----4-:R-:W-:Y:S01]  /*58e0*/  FFMA.FTZ R4, R145, c[0x0][0x23c], -R0 ;  /* 0x00008f0091047a23 */ /* 0x010fe20000010800 */
[----:B------:R-:W-:-:S05]  /*58f0*/  F2FP.PACK_AB R14, R68, R69 ;  /* 0x00000045440e723e */ /* 0x000fca00000000ff */
[----:B------:R3:W-:Y:S02]  /*5900*/  MUFU.EX2 R65, R4 ;  /* 0x0000000400417308 */ /* 0x0007e40000000800 */
[----:B---3--:R-:W-:-:S06]  /*5910*/  FFMA.FTZ R4, R133, c[0x0][0x23c], -R0 ;  /* 0x00008f0085047a23 */ /* 0x008fcc0000010800 */
[----:B------:R3:W4:Y:S02]  /*5920*/  MUFU.EX2 R67, R4 ;  /* 0x0000000400437308 */ /* 0x0007240000000800 */
[----:B---3--:R-:W-:Y:S01]  /*5930*/  FFMA.FTZ R4, R139, c[0x0][0x23c], -R0 ;  /* 0x00008f008b047a23 */ /* 0x008fe20000010800 */
[----:B----4-:R-:W-:-:S05]  /*5940*/  F2FP.PACK_AB R13, R67, R65 ;  /* 0x00000041430d723e */ /* 0x010fca00000000ff */
        /* <DEDUP_REMOVED lines=10> */
[C---:B-----5:R-:W-:Y:S08]  /*59f0*/  HMMA.16816.F32 R160, R12.reuse, R28, R160 ;  /* 0x0000001c0ca0723c */ /* 0x060ff000000018a0 */
        /* <DEDUP_REMOVED lines=10> */
[----:B------:R1:W-:Y:S06]  /*5aa0*/  MUFU.EX2 R60, R4 ;  /* 0x00000004003c7308 */ /* 0x0003ec0000000800 */
[--C-:B------:R-:W-:Y:S01]  /*5ab0*/  FFMA.FTZ R24, R147, c[0x0][0x23c], -R6.reuse ;  /* 0x00008f0093187a23 */ /* 0x100fe20000010806 */
[----:B------:R-:W-:Y:S01]  /*5ac0*/  HMMA.16816.F32 R44, R12, R28, R44 ;  /* 0x0000001c0c2c723c */ /* 0x000fe2000000182c */
[----:B------:R-:W-:-:S04]  /*5ad0*/  FFMA.FTZ R6, R146, c[0x0][0x23c], -R6 ;  /* 0x00008f0092067a23 */ /* 0x000fc80000010806 */
[----:B------:R-:W-:Y:S03]  /*5ae0*/  MUFU.EX2 R240, R6 ;  /* 0x0000000600f07308 */ /* 0x000fe60000000800 */
[----:B------:R-:W-:Y:S01]  /*5af0*/  HMMA.16816.F32 R28, R12, R30, R32 ;  /* 0x0000001e0c1c723c */ /* 0x000fe20000001820 */
[----:B------:R-:W4:Y:S01]  /*5b00*/  LDSM.16.MT88.4 R32, [R206+0x5c00] ;  /* 0x005c0000ce20783b */ /* 0x000f220000004200 */
[----:B-1----:R-:W-:-:S03]  /*5b10*/  FFMA.FTZ R4, R130, c[0x0][0x23c], -R2 ;  /* 0x00008f0082047a23 */ /* 0x002fc60000010802 */
[----:B------:R-:W1:Y:S02]  /*5b20*/  MUFU.EX2 R24, R24 ;  /* 0x0000001800187308 */ /* 0x000e640000000800 */
[----:B---3--:R-:W-:-:S06]  /*5b30*/  F2FP.PACK_AB R12, R61, R62 ;  /* 0x0000003e3d0c723e */ /* 0x008fcc00000000ff */
[----:B------:R3:W5:Y:S01]  /*5b40*/  MUFU.EX2 R59, R4 ;  /* 0x00000004003b7308 */ /* 0x0007620000000800 */
[----:B-1----:R-:W-:Y:S01]  /*5b50*/  F2FP.PACK_AB R171, R240, R24 ;  /* 0x00000018f0ab723e */ /* 0x002fe200000000ff */
[----:B---3--:R-:W-:Y:S01]  /*5b60*/  FFMA.FTZ R4, R159, c[0x0][0x23c], -R0 ;  /* 0x00008f009f047a23 */ /* 0x008fe20000010800 */
[----:B-----5:R-:W-:-:S05]  /*5b70*/  F2FP.PACK_AB R14, R59, R60 ;  /* 0x0000003c3b0e723e */ /* 0x020fca00000000ff */
        /* <DEDUP_REMOVED lines=11> */
[C---:B--2---:R-:W-:Y:S08]  /*5c30*/  HMMA.16816.F32 R140, R12.reuse, R20, R140 ;  /* 0x000000140c8c723c */ /* 0x044ff0000000188c */
[----:B------:R-:W-:Y:S01]  /*5c40*/  HMMA.16816.F32 R148, R12, R22, R148 ;  /* 0x000000160c94723c */ /* 0x000fe20000001894 */
[----:B-1----:R-:W-:-:S04]  /*5c50*/  FFMA.FTZ R4, R156, c[0x0][0x23c], -R2 ;  /* 0x00008f009c047a23 */ /* 0x002fc80000010802 */
[----:B------:R1:W-:Y:S03]  /*5c60*/  MUFU.EX2 R52, R4 ;  /* 0x0000000400347308 */ /* 0x0003e60000000800 */
[C---:B------:R-:W-:Y:S08]  /*5c70*/  HMMA.16816.F32 R160, R12.reuse, R16, R160 ;  /* 0x000000100ca0723c */ /* 0x040ff000000018a0 */
[----:B------:R-:W-:Y:S01]  /*5c80*/  HMMA.16816.F32 R36, R12, R18, R36 ;  /* 0x000000120c24723c */ /* 0x000fe20000001824 */
[----:B-1----:R-:W-:-:S06]  /*5c90*/  FFMA.FTZ R4, R144, c[0x0][0x23c], -R2 ;  /* 0x00008f0090047a23 */ /* 0x002fcc0000010802 */
[----:B------:R-:W-:Y:S01]  /*5ca0*/  F2FP.PACK_AB R12, R192, R201 ;  /* 0x000000c9c00c723e */ /* 0x000fe200000000ff */
[----:B------:R-:W-:Y:S01]  /*5cb0*/  FFMA.FTZ R2, R134, c[0x0][0x23c], -R2 ;  /* 0x00008f0086027a23 */ /* 0x000fe20000010802 */
[----:B------:R-:W-:Y:S01]  /*5cc0*/  F2FP.PACK_AB R13, R87, R95 ;  /* 0x0000005f570d723e */ /* 0x000fe200000000ff */
[----:B------:R1:W-:Y:S01]  /*5cd0*/  MUFU.EX2 R27, R4 ;  /* 0x00000004001b7308 */ /* 0x0003e20000000800 */
[----:B------:R-:W-:Y:S02]  /*5ce0*/  F2FP.PACK_AB R14, R193, R200 ;  /* 0x000000c8c10e723e */ /* 0x000fe400000000ff */
[----:B------:R-:W-:-:S05]  /*5cf0*/  F2FP.PACK_AB R15, R66, R76 ;  /* 0x0000004c420f723e */ /* 0x000fca00000000ff */
[----:B------:R2:W3:Y:S02]  /*5d00*/  MUFU.EX2 R242, R2 ;  /* 0x0000000200f27308 */ /* 0x0004e40000000800 */
[----:B------:R-:W-:Y:S01]  /*5d10*/  HMMA.16816.F32 R144, R12, R20, R48 ;  /* 0x000000140c90723c */ /* 0x000fe20000001830 */
[----:B-1----:R-:W-:-:S06]  /*5d20*/  FFMA.FTZ R4, R167, c[0x0][0x23c], -R0 ;  /* 0x00008f00a7047a23 */ /* 0x002fcc0000010800 */
[----:B------:R-:W-:Y:S01]  /*5d30*/  FADD.FTZ R20, R190, R188 ;  /* 0x000000bcbe147221 */ /* 0x000fe20000010000 */
[----:B------:R-:W-:Y:S01]  /*5d40*/  HMMA.16816.F32 R44, R12, R16, R44 ;  /* 0x000000100c2c723c */ /* 0x000fe2000000182c */
[----:B------:R1:W-:Y:S01]  /*5d50*/  MUFU.EX2 R21, R4 ;  /* 0x0000000400157308 */ /* 0x0003e20000000800 */
[----:B--2---:R-:W-:Y:S01]  /*5d60*/  FFMA.FTZ R2, R170, c[0x0][0x23c], -R0 ;  /* 0x00008f00aa027a23 */ /* 0x004fe20000010800 */
[----:B---3--:R-:W-:-:S05]  /*5d70*/  F2FP.PACK_AB R166, R242, R27 ;  /* 0x0000001bf2a6723e */ /* 0x008fca00000000ff */
[----:B------:R-:W-:Y:S01]  /*5d80*/  HMMA.16816.F32 R40, R12, R22, R40 ;  /* 0x000000160c28723c */ /* 0x000fe20000001828 */
[----:B------:R2:W-:Y:S01]  /*5d90*/  MUFU.EX2 R26, R2 ;  /* 0x00000002001a7308 */ /* 0x0005e20000000800 */
[----:B------:R-:W-:-:S06]  /*5da0*/  F2FP.PACK_AB R170, R187, R186 ;  /* 0x000000babbaa723e */ /* 0x000fcc00000000ff */
[----:B------:R-:W-:Y:S01]  /*5db0*/  HMMA.16816.F32 R28, R12, R18, R28 ;  /* 0x000000120c1c723c */ /* 0x000fe2000000181c */
[----:B-1----:R-:W-:Y:S01]  /*5dc0*/  FADD.FTZ R4, R237, R236 ;  /* 0x000000eced047221 */ /* 0x002fe20000010000 */
[----:B------:R1:W-:Y:S01]  /*5dd0*/  MUFU.EX2 R16, R5 ;  /* 0x0000000500107308 */ /* 0x0003e20000000800 */
[----:B--2---:R-:W-:-:S07]  /*5de0*/  FFMA.FTZ R2, R168, c[0x0][0x23c], -R0 ;  /* 0x00008f00a8027a23 */ /* 0x004fce0000010800 */
[----:B------:R-:W2:Y:S01]  /*5df0*/  MUFU.EX2 R13, R11 ;  /* 0x0000000b000d7308 */ /* 0x000ea20000000800 */
[----:B------:R-:W-:Y:S01]  /*5e00*/  FFMA.FTZ R0, R164, c[0x0][0x23c], -R0 ;  /* 0x00008f00a4007a23 */ /* 0x000fe20000010800 */
[----:B------:R-:W-:Y:S02]  /*5e10*/  F2FP.PACK_AB R164, R52, R53 ;  /* 0x0000003534a4723e */ /* 0x000fe400000000ff */
[----:B------:R-:W-:-:S04]  /*5e20*/  F2FP.PACK_AB R168, R202, R194 ;  /* 0x000000c2caa8723e */ /* 0x000fc800000000ff */
[----:B------:R-:W3:Y:S01]  /*5e30*/  MUFU.EX2 R25, R2 ;  /* 0x0000000200197308 */ /* 0x000ee20000000800 */
[----:B-1----:R-:W-:Y:S02]  /*5e40*/  FADD.FTZ R5, R238, R4 ;  /* 0x00000004ee057221 */ /* 0x002fe40000010000 */
[----:B------:R-:W-:Y:S02]  /*5e50*/  FADD.FTZ R4, R189, R20 ;  /* 0x00000014bd047221 */ /* 0x000fe40000010000 */
[----:B------:R-:W-:Y:S02]  /*5e60*/  FADD.FTZ R5, R239, R5 ;  /* 0x00000005ef057221 */ /* 0x000fe40000010000 */
[----:B------:R-:W-:Y:S01]  /*5e70*/  FADD.FTZ R4, R196, R4 ;  /* 0x00000004c4047221 */ /* 0x000fe20000010000 */
[----:B------:R-:W1:Y:S01]  /*5e80*/  MUFU.EX2 R243, R0 ;  /* 0x0000000000f37308 */ /* 0x000e620000000800 */
[----:B------:R-:W-:Y:S01]  /*5e90*/  FADD.FTZ R6, R241, R5 ;  /* 0x00000005f1067221 */ /* 0x000fe20000010000 */
[----:B--2---:R-:W-:Y:S01]  /*5ea0*/  F2FP.PACK_AB R169, R13, R16 ;  /* 0x000000100da9723e */ /* 0x004fe200000000ff */
[----:B------:R-:W-:-:S02]  /*5eb0*/  FADD.FTZ R5, R191, R4 ;  /* 0x00000004bf057221 */ /* 0x000fc40000010000 */
[----:B------:R-:W-:Y:S02]  /*5ec0*/  FADD.FTZ R4, R245, R6 ;  /* 0x00000006f5047221 */ /* 0x000fe40000010000 */
[----:B------:R-:W-:Y:S01]  /*5ed0*/  FADD.FTZ R5, R197, R5 ;  /* 0x00000005c5057221 */ /* 0x000fe20000010000 */
[----:B---3--:R-:W-:Y:S01]  /*5ee0*/  F2FP.PACK_AB R165, R25, R26 ;  /* 0x0000001a19a5723e */ /* 0x008fe200000000ff */
[----:B------:R-:W-:Y:S01]  /*5ef0*/  FADD.FTZ R2, R123, R120 ;  /* 0x000000787b027221 */ /* 0x000fe20000010000 */
[C---:B------:R-:W-:Y:S01]  /*5f00*/  HMMA.16816.F32 R144, R168.reuse, R152, R144 ;  /* 0x00000098a890723c */ /* 0x040fe20000001890 */
[----:B------:R-:W-:Y:S02]  /*5f10*/  FADD.FTZ R4, R249, R4 ;  /* 0x00000004f9047221 */ /* 0x000fe40000010000 */
[----:B------:R-:W-:Y:S02]  /*5f20*/  FADD.FTZ R2, R121, R2 ;  /* 0x0000000279027221 */ /* 0x000fe40000010000 */
[----:B------:R-:W-:Y:S01]  /*5f30*/  FADD.FTZ R5, R226, R5 ;  /* 0x00000005e2057221 */ /* 0x000fe20000010000 */
[----:B-1----:R-:W-:Y:S01]  /*5f40*/  F2FP.PACK_AB R167, R243, R21 ;  /* 0x00000015f3a7723e */ /* 0x002fe200000000ff */
[----:B------:R-:W-:Y:S01]  /*5f50*/  FADD.FTZ R0, R94, R90 ;  /* 0x0000005a5e007221 */ /* 0x000fe20000010000 */
[----:B----4-:R-:W-:Y:S01]  /*5f60*/  HMMA.16816.F32 R156, R168, R32, R44 ;  /* 0x00000020a89c723c */ /* 0x010fe2000000182c */
        /* <DEDUP_REMOVED lines=24> */
[-C--:B------:R-:W-:Y:S01]  /*60f0*/  HMMA.16816.F32 R164, R164, R34.reuse, R36 ;  /* 0x00000022a4a4723c */ /* 0x080fe20000001824 */
        /* <DEDUP_REMOVED lines=86> */
[----:B------:R-:W-:Y:S01]  /*6660*/  FADD.FTZ R243, R243, R0 ;  /* 0x00000000f3f37221 */ /* 0x000fe20000010000 */
[----:B------:R-:W-:Y:S01]  /*6670*/  MOV R0, R122 ;  /* 0x0000007a00007202 */ /* 0x000fe20000000f00 */
[----:B------:R-:W-:Y:S02]  /*6680*/  FADD.FTZ R241, R187, R5 ;  /* 0x00000005bbf17221 */ /* 0x000fe40000010000 */
[----:B------:R-:W-:Y:S02]  /*6690*/  FADD.FTZ R240, R240, R4 ;  /* 0x00000004f0f07221 */ /* 0x000fe40000010000 */
[----:B------:R-:W-:Y:S01]  /*66a0*/  FADD.FTZ R242, R242, R2 ;  /* 0x00000002f2f27221 */ /* 0x000fe20000010000 */
[----:B------:R-:W-:Y:S05]  /*66b0*/  @!P1 BRA `(.L_x_71) ;  /* 0x0000577000009947 */ /* 0x000fea0003800000 */
[----:B------:R-:W2:Y:S01]  /*66c0*/  LDL.64 R192, [R1+0x18] ;  /* 0x0000180001c07983 */ /* 0x000ea20000100a00 */
[----:B------:R-:W-:Y:S01]  /*66d0*/  IMAD.MOV.U32 R187, RZ, RZ, c[0x0][0x1a0] ;  /* 0x00006800ffbb7624 */ /* 0x000fe200078e00ff */
[----:B------:R-:W-:Y:S01]  /*66e0*/  IADD3 R4, R244, -0x2, RZ ;  /* 0xfffffffef4047810 */ /* 0x000fe20007ffe0ff */
[----:B------:R-:W-:Y:S01]  /*66f0*/  IMAD.MOV.U32 R202, RZ, RZ, 0x7 ;  /* 0x00000007ffca7424 */ /* 0x000fe200078e00ff */
[----:B------:R-:W-:Y:S01]  /*6700*/  ISETP.GE.AND P0, PT, R246, c[0x0][0x220], PT ;  /* 0x00008800f6007a0c */ /* 0x000fe20003f06270 */
[----:B------:R-:W-:Y:S01]  /*6710*/  IMAD.SHL.U32 R186, R187, 0x80, RZ ;  /* 0x00000080bbba7824 */ /* 0x000fe200078e00ff */
[----:B------:R-:W-:Y:S01]  /*6720*/  SHF.R.S32.HI R0, RZ, 0x1f, R4 ;  /* 0x0000001fff007819 */ /* 0x000fe20000011404 */
[----:B------:R-:W-:-:S04]  /*6730*/  DEPBAR.LE SB0, 0x0 ;  /* 0x000080000000791a */ /* 0x000fc80000000000 */
[----:B------:R-:W-:Y:S01]  /*6740*/  SHF.L.U64.HI R202, R187, R202, c[0x0][0x1a4] ;  /* 0x00006900bbca7619 */ /* 0x000fe200000102ca */
[----:B------:R-:W-:Y:S04]  /*6750*/  BAR.SYNC.DEFER_BLOCKING 0x0 ;  /* 0x0000000000007b1d */ /* 0x000fe80000010000 */
[----:B------:R-:W-:Y:S02]  /*6760*/  IMAD R6, R202, R4, RZ ;  /* 0x00000004ca067224 */ /* 0x000fe400078e02ff */
[----:B------:R-:W-:Y:S02]  /*6770*/  IMAD.MOV.U32 R202, RZ, RZ, c[0x0][0x1a0] ;  /* 0x00006800ffca7624 */ /* 0x000fe400078e00ff */
[----:B------:R-:W-:Y:S02]  /*6780*/  IMAD R6, R0, R186, R6 ;  /* 0x000000ba00067224 */ /* 0x000fe400078e0206 */
[----:B------:R-:W-:-:S02]  /*6790*/  @!P0 IMAD.MOV.U32 R11, RZ, RZ, c[0x0][0x1a4] ;  /* 0x00006900ff0b8624 */ /* 0x000fc400078e00ff */
[----:B------:R-:W-:Y:S01]  /*67a0*/  @!P0 IMAD.MOV.U32 R12, RZ, RZ, c[0x0][0x1a4] ;  /* 0x00006900ff0c8624 */ /* 0x000fe200078e00ff */
[----:B------:R-:W-:Y:S04]  /*67b0*/  @P0 STS [R217+0x4000], RZ ;  /* 0x004000ffd9000388 */ /* 0x000fe80000000800 */
[----:B------:R-:W-:Y:S04]  /*67c0*/  @P0 STS [R217+0x4004], RZ ;  /* 0x004004ffd9000388 */ /* 0x000fe80000000800 */
[----:B------:R-:W-:Y:S01]  /*67d0*/  @P0 STS.64 [R217+0x4008], RZ ;  /* 0x004008ffd9000388 */ /* 0x000fe20000000a00 */
[----:B--2---:R-:W-:-:S04]  /*67e0*/  IMAD.WIDE.U32 R4, R4, R186, R192 ;  /* 0x000000ba04047225 */ /* 0x004fc800078e00c0 */
[C---:B------:R-:W-:Y:S01]  /*67f0*/  IMAD.SHL.U32 R186, R187.reuse, 0x20, RZ ;  /* 0x00000020bbba7824 */ /* 0x040fe200078e00ff */
[-C--:B------:R-:W-:Y:S01]  /*6800*/  @!P0 LEA R2, P2, R187, R4.reuse, 0x6 ;  /* 0x00000004bb028211 */ /* 0x080fe200078430ff */
[----:B------:R-:W-:Y:S01]  /*6810*/  IMAD.IADD R5, R5, 0x1, R6 ;  /* 0x0000000105057824 */ /* 0x000fe200078e0206 */
[----:B------:R-:W-:Y:S02]  /*6820*/  @!P0 LEA R18, P5, R4, c[0x0][0x170], 0x1 ;  /* 0x00005c0004128a11 */ /* 0x000fe400078a08ff */
[----:B------:R-:W-:Y:S01]  /*6830*/  @!P0 IADD3 R0, P4, R186, R4, RZ ;  /* 0x00000004ba008210 */ /* 0x000fe20007f9e0ff */
[----:B------:R-:W-:Y:S01]  /*6840*/  IMAD.MOV.U32 R186, RZ, RZ, 0x5 ;  /* 0x00000005ffba7424 */ /* 0x000fe200078e00ff */
[----:B------:R-:W-:Y:S02]  /*6850*/  @!P0 LEA.HI.X R11, R187, R5, R11, 0x6, P2 ;  /* 0x00000005bb0b8211 */ /* 0x000fe400010f340b */
[----:B------:R-:W-:Y:S02]  /*6860*/  @!P0 LEA R16, P3, R0, c[0x0][0x170], 0x1 ;  /* 0x00005c0000108a11 */ /* 0x000fe400078608ff */
[----:B------:R-:W-:-:S02]  /*6870*/  SHF.L.U64.HI R186, R202, R186, c[0x0][0x1a4] ;  /* 0x00006900caba7619 */ /* 0x000fc400000102ba */
[--C-:B------:R-:W-:Y:S02]  /*6880*/  @!P0 LEA.HI.X R19, R4, c[0x0][0x174], R5.reuse, 0x1, P5 ;  /* 0x00005d0004138a11 */ /* 0x100fe400028f0c05 */
[----:B------:R-:W-:Y:S01]  /*6890*/  @!P0 LEA R14, P1, R2, c[0x0][0x170], 0x1 ;  /* 0x00005c00020e8a11 */ /* 0x000fe200078208ff */
[--C-:B------:R-:W-:Y:S02]  /*68a0*/  @!P0 IMAD.X R6, R186, 0x1, R5.reuse, P4 ;  /* 0x00000001ba068824 */ /* 0x100fe400020e0605 */
[----:B------:R-:W-:Y:S01]  /*68b0*/  @!P0 IMAD.WIDE.U32 R4, R187, 0x60, R4 ;  /* 0x00000060bb048825 */ /* 0x000fe200078e0004 */
[----:B------:R-:W-:Y:S01]  /*68c0*/  @!P0 LEA.HI.X R15, R2, c[0x0][0x174], R11, 0x1, P1 ;  /* 0x00005d00020f8a11 */ /* 0x000fe200008f0c0b */
[----:B------:R-:W-:Y:S01]  /*68d0*/  @!PT LDS RZ, [RZ] ;  /* 0x00000000fffff984 */ /* 0x000fe20000000800 */
[----:B------:R-:W-:Y:S01]  /*68e0*/  @!PT LDS RZ, [RZ] ;  /* 0x00000000fffff984 */ /* 0x000fe20000000800 */
[----:B------:R-:W-:Y:S01]  /*68f0*/  @!PT LDS RZ, [RZ] ;  /* 0x00000000fffff984 */ /* 0x000fe20000000800 */
[----:B------:R1:W-:Y:S01]  /*6900*/  @!P0 LDGSTS.E.BYPASS.LTC128B.128 [R217+0x4000], [R18.64] ;  /* 0x0400000012d98fae */ /* 0x0003e2000b901d48 */
[----:B------:R-:W-:Y:S01]  /*6910*/  @!P0 LEA.HI.X R17, R0, c[0x0][0x174], R6, 0x1, P3 ;  /* 0x00005d0000118a11 */ /* 0x000fe200018f0c06 */
[----:B------:R-:W-:Y:S01]  /*6920*/  @!P0 IMAD R0, R12, 0x60, RZ ;  /* 0x000000600c008824 */ /* 0x000fe200078e02ff */
[----:B------:R-:W-:Y:S01]  /*6930*/  @!P0 LEA R12, P1, R4, c[0x0][0x170], 0x1 ;  /* 0x00005c00040c8a11 */ /* 0x000fe200078208ff */
[----:B------:R-:W-:Y:S02]  /*6940*/  @P0 STS.128 [R217+0x4800], RZ ;  /* 0x004800ffd9000388 */ /* 0x000fe40000000c00 */
[----:B------:R-:W-:-:S02]  /*6950*/  @!P0 IMAD.IADD R0, R0, 0x1, R5 ;  /* 0x0000000100008824 */ /* 0x000fc400078e0205 */
[----:B------:R-:W-:Y:S01]  /*6960*/  @!PT LDS RZ, [RZ] ;  /* 0x00000000fffff984 */ /* 0x000fe20000000800 */
[----:B------:R-:W-:Y:S01]  /*6970*/  @!PT LDS RZ, [RZ] ;  /* 0x00000000fffff984 */ /* 0x000fe20000000800 */
[----:B------:R-:W-:Y:S01]  /*6980*/  @!PT LDS RZ, [RZ] ;  /* 0x00000000fffff984 */ /* 0x000fe20000000800 */
[----:B------:R1:W-:Y:S03]  /*6990*/  @!P0 LDGSTS.E.BYPASS.LTC128B.128 [R217+0x4800], [R16.64] ;  /* 0x0480000010d98fae */ /* 0x0003e6000b901d48 */
[----:B------:R-:W-:Y:S01]  /*69a0*/  @!P0 LEA.HI.X R13, R4, c[0x0][0x174], R0, 0x1, P1 ;  /* 0x00005d00040d8a11 */ /* 0x000fe200008f0c00 */
[----:B------:R-:W-:Y:S04]  /*69b0*/  @P0 STS.128 [R217+0x5000], RZ ;  /* 0x005000ffd9000388 */ /* 0x000fe80000000c00 */
[----:B------:R-:W-:Y:S01]  /*69c0*/  @!PT LDS RZ, [RZ] ;  /* 0x00000000fffff984 */ /* 0x000fe20000000800 */
[----:B------:R-:W-:Y:S01]  /*69d0*/  @!PT LDS RZ, [RZ] ;  /* 0x00000000fffff984 */ /* 0x000fe20000000800 */
[----:B------:R-:W-:Y:S01]  /*69e0*/  @!PT LDS RZ, [RZ] ;  /* 0x00000000fffff984 */ /* 0x000fe20000000800 */
[----:B------:R2:W-:Y:S04]  /*69f0*/  @!P0 LDGSTS.E.BYPASS.LTC128B.128 [R217+0x5000], [R14.64] ;  /* 0x050000000ed98fae */ /* 0x0005e8000b901d48 */
[----:B------:R-:W-:Y:S04]  /*6a00*/  @P0 STS.128 [R217+0x5800], RZ ;  /* 0x005800ffd9000388 */ /* 0x000fe80000000c00 */
[----:B------:R-:W-:Y:S01]  /*6a10*/  @!PT LDS RZ, [RZ] ;  /* 0x00000000fffff984 */ /* 0x000fe20000000800 */
[----:B------:R-:W-:Y:S01]  /*6a20*/  @!PT LDS RZ, [RZ] ;  /* 0x00000000fffff984 */ /* 0x000fe20000000800 */
[----:B------:R-:W-:Y:S01]  /*6a30*/  @!PT LDS RZ, [RZ] ;  /* 0x00000000fffff984 */ /* 0x000fe20000000800 */
[----:B------:R2:W-:Y:S04]  /*6a40*/  @!P0 LDGSTS.E.BYPASS.LTC128B.128 [R217+0x5800], [R12.64] ;  /* 0x058000000cd98fae */ /* 0x0005e8000b901d48 */
[----:B------:R-:W-:Y:S04]  /*6a50*/  LDSM.16.M88.4 R44, [R204+0x2000] ;  /* 0x00200000cc2c783b */ /* 0x000fe80000000200 */
[----:B------:R-:W-:Y:S04]  /*6a60*/  LDSM.16.M88.4 R40, [R204+0x2400] ;  /* 0x00240000cc28783b */ /* 0x000fe80000000200 */
[----:B------:R-:W-:Y:S04]  /*6a70*/  LDSM.16.M88.4 R36, [R204+0x2800] ;  /* 0x00280000cc24783b */ /* 0x000fe80000000200 */
[----:B------:R-:W-:Y:S04]  /*6a80*/  LDSM.16.M88.4 R32, [R204+0x2c00] ;  /* 0x002c0000cc20783b */ /* 0x000fe80000000200 */
[----:B------:R-:W-:Y:S04]  /*6a90*/  LDSM.16.M88.4 R28, [R204+0x3000] ;  /* 0x00300000cc1c783b */ /* 0x000fe80000000200 */
[----:B------:R-:W-:Y:S04]  /*6aa0*/  LDSM.16.M88.4 R24, [R204+0x3400] ;  /* 0x00340000cc18783b */ /* 0x000fe80000000200 */
[----:B--2---:R-:W2:Y:S04]  /*6ab0*/  LDSM.16.M88.4 R12, [R207+0x1000] ;  /* 0x00100000cf0c783b */ /* 0x004ea80000000200 */
[----:B-1----:R-:W1:Y:S04]  /*6ac0*/  LDSM.16.M88.4 R16, [R204+0x3800] ;  /* 0x00380000cc10783b */ /* 0x002e680000000200 */
[----:B------:R-:W3:Y:S04]  /*6ad0*/  LDSM.16.M88.4 R48, [R204+0x3c00] ;  /* 0x003c0000cc30783b */ /* 0x000ee80000000200 */
[----:B------:R-:W4:Y:S04]  /*6ae0*/  LDSM.16.M88.4 R20, [R207] ;  /* 0x00000000cf14783b */ /* 0x000f280000000200 */
[----:B------:R-:W0:Y:S01]  /*6af0*/  LDGDEPBAR ;  /* 0x00000000000079af */ /* 0x000e220000000000 */
[C---:B--2---:R-:W-:Y:S08]  /*6b00*/  HMMA.16816.F32 R92, R12.reuse, R44, RZ ;  /* 0x0000002c0c5c723c */ /* 0x044ff000000018ff */
[C---:B------:R-:W-:Y:S08]  /*6b10*/  HMMA.16816.F32 R120, R12.reuse, R46, RZ ;  /* 0x0000002e0c78723c */ /* 0x040ff000000018ff */
[C---:B------:R-:W-:Y:S08]  /*6b20*/  HMMA.16816.F32 R88, R12.reuse, R40, RZ ;  /* 0x000000280c58723c */ /* 0x040ff000000018ff */
[C---:B------:R-:W-:Y:S08]  /*6b30*/  HMMA.16816.F32 R84, R12.reuse, R36, RZ ;  /* 0x000000240c54723c */ /* 0x040ff000000018ff */
[C---:B------:R-:W-:Y:S08]  /*6b40*/  HMMA.16816.F32 R80, R12.reuse, R32, RZ ;  /* 0x000000200c50723c */ /* 0x040ff000000018ff */
[C---:B------:R-:W-:Y:S08]  /*6b50*/  HMMA.16816.F32 R100, R12.reuse, R28, RZ ;  /* 0x0000001c0c64723c */ /* 0x040ff000000018ff */
[C---:B------:R-:W-:Y:S08]  /*6b60*/  HMMA.16816.F32 R104, R12.reuse, R24, RZ ;  /* 0x000000180c68723c */ /* 0x040ff000000018ff */
[C---:B-1----:R-:W-:Y:S08]  /*6b70*/  HMMA.16816.F32 R112, R12.reuse, R16, RZ ;  /* 0x000000100c70723c */ /* 0x042ff000000018ff */
[C---:B---3--:R-:W-:Y:S08]  /*6b80*/  HMMA.16816.F32 R108, R12.reuse, R48, RZ ;  /* 0x000000300c6c723c */ /* 0x048ff000000018ff */
[C---:B------:R-:W-:Y:S08]  /*6b90*/  HMMA.16816.F32 R172, R12.reuse, R42, RZ ;  /* 0x0000002a0cac723c */ /* 0x040ff000000018ff */
[C---:B------:R-:W-:Y:S08]  /*6ba0*/  HMMA.16816.F32 R192, R12.reuse, R38, RZ ;  /* 0x000000260cc0723c */ /* 0x040ff000000018ff */
[C---:B------:R-:W-:Y:S08]  /*6bb0*/  HMMA.16816.F32 R220, R12.reuse, R34, RZ ;  /* 0x000000220cdc723c */ /* 0x040ff000000018ff */
[C---:B------:R-:W-:Y:S08]  /*6bc0*/  HMMA.16816.F32 R232, R12.reuse, R30, RZ ;  /* 0x0000001e0ce8723c */ /* 0x040ff000000018ff */
[C---:B------:R-:W-:Y:S08]  /*6bd0*/  HMMA.16816.F32 R236, R12.reuse, R26, RZ ;  /* 0x0000001a0cec723c */ /* 0x040ff000000018ff */
[C---:B------:R-:W-:Y:S08]  /*6be0*/  HMMA.16816.F32 R52, R12.reuse, R18, RZ ;  /* 0x000000120c34723c */ /* 0x040ff000000018ff */
[----:B------:R-:W-:Y:S08]  /*6bf0*/  HMMA.16816.F32 R12, R12, R50, RZ ;  /* 0x000000320c0c723c */ /* 0x000ff000000018ff */
[C---:B----4-:R-:W-:Y:S08]  /*6c00*/  HMMA.16816.F32 R68, R20.reuse, R32, RZ ;  /* 0x000000201444723c */ /* 0x050ff000000018ff */
[----:B------:R-:W-:Y:S01]  /*6c10*/  HMMA.16816.F32 R176, R20, R34, RZ ;  /* 0x0000002214b0723c */ /* 0x000fe200000018ff */
[----:B------:R-:W-:Y:S01]  /*6c20*/  LDSM.16.M88.4 R32, [R214] ;  /* 0x00000000d620783b */ /* 0x000fe20000000200 */
        /* <DEDUP_REMOVED lines=8> */
[----:B------:R-:W1:Y:S01]  /*6cb0*/  LDSM.16.M88.4 R12, [R208+0x1000] ;  /* 0x00100000d00c783b */ /* 0x000e620000000200 */
[C---:B------:R-:W-:Y:S01]  /*6cc0*/  HMMA.16816.F32 R128, R20.reuse, R42, RZ ;  /* 0x0000002a1480723c */ /* 0x040fe200000018ff */
[----:B------:R-:W-:Y:S02]  /*6cd0*/  IMAD.MOV.U32 R218, RZ, RZ, R55 ;  /* 0x000000ffffda7224 */ /* 0x000fe400078e0037 */
[----:B------:R-:W2:Y:S05]  /*6ce0*/  LDSM.16.M88.4 R40, [R216] ;  /* 0x00000000d828783b */ /* 0x000eaa0000000200 */
[C---:B------:R-:W-:Y:S08]  /*6cf0*/  HMMA.16816.F32 R72, R20.reuse, R36, RZ ;  /* 0x000000241448723c */ /* 0x040ff000000018ff */
[C---:B------:R-:W-:Y:S01]  /*6d00*/  HMMA.16816.F32 R132, R20.reuse, R38, RZ ;  /* 0x000000261484723c */ /* 0x040fe200000018ff */
[----:B------:R-:W3:Y:S07]  /*6d10*/  LDSM.16.M88.4 R36, [R215] ;  /* 0x00000000d724783b */ /* 0x000eee0000000200 */
[C---:B------:R-:W-:Y:S08]  /*6d20*/  HMMA.16816.F32 R56, R20.reuse, R16, RZ ;  /* 0x000000101438723c */ /* 0x040ff000000018ff */
[C---:B------:R-:W-:Y:S01]  /*6d30*/  HMMA.16816.F32 R224, R20.reuse, R18, RZ ;  /* 0x0000001214e0723c */ /* 0x040fe200000018ff */
[----:B------:R-:W4:Y:S07]  /*6d40*/  LDSM.16.M88.4 R16, [R208] ;  /* 0x00000000d010783b */ /* 0x000f2e0000000200 */
[C---:B------:R-:W-:Y:S08]  /*6d50*/  HMMA.16816.F32 R96, R20.reuse, R44, RZ ;  /* 0x0000002c1460723c */ /* 0x040ff000000018ff */
[C---:B------:R-:W-:Y:S01]  /*6d60*/  HMMA.16816.F32 R116, R20.reuse, R46, RZ ;  /* 0x0000002e1474723c */ /* 0x040fe200000018ff */
[----:B------:R-:W5:Y:S07]  /*6d70*/  LDSM.16.M88.4 R44, [R209] ;  /* 0x00000000d12c783b */ /* 0x000f6e0000000200 */
[C---:B------:R-:W-:Y:S08]  /*6d80*/  HMMA.16816.F32 R60, R20.reuse, R24, RZ ;  /* 0x00000018143c723c */ /* 0x040ff000000018ff */
[C---:B------:R-:W-:Y:S01]  /*6d90*/  HMMA.16816.F32 R196, R20.reuse, R26, RZ ;  /* 0x0000001a14c4723c */ /* 0x040fe200000018ff */
[----:B------:R-:W1:Y:S07]  /*6da0*/  LDSM.16.M88.4 R24, [R213] ;  /* 0x00000000d518783b */ /* 0x000e6e0000000200 */
[C---:B------:R-:W-:Y:S08]  /*6db0*/  HMMA.16816.F32 R64, R20.reuse, R28, RZ ;  /* 0x0000001c1440723c */ /* 0x040ff000000018ff */
[C---:B------:R-:W-:Y:S01]  /*6dc0*/  HMMA.16816.F32 R188, R20.reuse, R30, RZ ;  /* 0x0000001e14bc723c */ /* 0x040fe200000018ff */
[----:B------:R-:W-:Y:S07]  /*6dd0*/  LDSM.16.M88.4 R28, [R211] ;  /* 0x00000000d31c783b */ /* 0x000fee0000000200 */
[C---:B------:R-:W-:Y:S08]  /*6de0*/  HMMA.16816.F32 R52, R20.reuse, R48, RZ ;  /* 0x000000301434723c */ /* 0x040ff000000018ff */
[----:B------:R-:W-:Y:S01]  /*6df0*/  HMMA.16816.F32 R184, R20, R50, RZ ;  /* 0x0000003214b8723c */ /* 0x000fe200000018ff */
[----:B------:R-:W5:Y:S04]  /*6e00*/  LDSM.16.M88.4 R20, [R212] ;  /* 0x00000000d414783b */ /* 0x000f680000000200 */
[----:B------:R-:W5:Y:S01]  /*6e10*/  LDSM.16.M88.4 R48, [R210] ;  /* 0x00000000d230783b */ /* 0x000f620000000200 */
[----:B------:R-:W-:-:S04]  /*6e20*/  DEPBAR.LE SB0, 0x0 ;  /* 0x000080000000791a */ /* 0x000fc80000000000 */
[C---:B-1----:R-:W-:Y:S08]  /*6e30*/  HMMA.16816.F32 R80, R12.reuse, R32, R80 ;  /* 0x000000200c50723c */ /* 0x042ff00000001850 */
[----:B--2---:R-:W-:Y:S06]  /*6e40*/  HMMA.16816.F32 R88, R12, R40, R88 ;  /* 0x000000280c58723c */ /* 0x004fec0000001858 */
[----:B------:R-:W-:-:S02]  /*6e50*/  IMAD.MOV.U32 R180, RZ, RZ, R184 ;  /* 0x000000ffffb47224 */ /* 0x000fc400078e00b8 */
[----:B---3--:R-:W-:Y:S01]  /*6e60*/  HMMA.16816.F32 R84, R12, R36, R84 ;  /* 0x000000240c54723c */ /* 0x008fe20000001854 */
[----:B------:R-:W-:Y:S02]  /*6e70*/  IMAD.MOV.U32 R127, RZ, RZ, R187 ;  /* 0x000000ffff7f7224 */ /* 0x000fe400078e00bb */
[----:B------:R-:W-:Y:S02]  /*6e80*/  IMAD.MOV.U32 R139, RZ, RZ, R185 ;  /* 0x000000ffff8b7224 */ /* 0x000fe400078e00b9 */
[----:B------:R-:W-:-:S03]  /*6e90*/  IMAD.MOV.U32 R11, RZ, RZ, R186 ;  /* 0x000000ffff0b7224 */ /* 0x000fc600078e00ba */
[C---:B----4-:R-:W-:Y:S07]  /*6ea0*/  HMMA.16816.F32 R184, R16.reuse, R40, R76 ;  /* 0x0000002810b8723c */ /* 0x050fee000000184c */
[----:B------:R-:W-:Y:S01]  /*6eb0*/  IMAD.MOV.U32 R79, RZ, RZ, R180 ;  /* 0x000000ffff4f7224 */ /* 0x000fe200078e00b4 */
[----:B-----5:R-:W-:Y:S01]  /*6ec0*/  HMMA.16816.F32 R200, R16, R44, R96 ;  /* 0x0000002c10c8723c */ /* 0x020fe20000001860 */
[----:B------:R-:W-:Y:S02]  /*6ed0*/  IMAD.MOV.U32 R76, RZ, RZ, R89 ;  /* 0x000000ffff4c7224 */ /* 0x000fe400078e0059 */
[----:B------:R-:W-:-:S02]  /*6ee0*/  IMAD.MOV.U32 R40, RZ, RZ, R88 ;  /* 0x000000ffff287224 */ /* 0x000fc400078e0058 */
[----:B------:R-:W-:Y:S02]  /*6ef0*/  IMAD.MOV.U32 R78, RZ, RZ, R127 ;  /* 0x000000ffff4e7224 */ /* 0x000fe400078e007f */
[----:B------:R-:W-:Y:S01]  /*6f00*/  IMAD.MOV.U32 R77, RZ, RZ, R90 ;  /* 0x000000ffff4d7224 */ /* 0x000fe200078e005a */
[C---:B------:R-:W-:Y:S01]  /*6f10*/  HMMA.16816.F32 R180, R16.reuse, R36, R72 ;  /* 0x0000002410b4723c */ /* 0x040fe20000001848 */
[----:B------:R-:W-:Y:S02]  /*6f20*/  IMAD.MOV.U32 R89, RZ, RZ, R86 ;  /* 0x000000ffff597224 */ /* 0x000fe400078e0056 */
[----:B------:R-:W-:Y:S02]  /*6f30*/  IMAD.MOV.U32 R88, RZ, RZ, R85 ;  /* 0x000000ffff587224 */ /* 0x000fe400078e0055 */
[----:B------:R-:W-:Y:S02]  /*6f40*/  IMAD.MOV.U32 R41, RZ, RZ, R91 ;  /* 0x000000ffff297224 */ /* 0x000fe400078e005b */
[----:B------:R-:W-:Y:S01]  /*6f50*/  IMAD.MOV.U32 R72, RZ, RZ, R0 ;  /* 0x000000ffff487224 */ /* 0x000fe200078e0000 */
[----:B------:R-:W-:Y:S01]  /*6f60*/  HMMA.16816.F32 R96, R16, R24, R64 ;  /* 0x000000181060723c */ /* 0x000fe20000001840 */
[----:B------:R-:W-:-:S02]  /*6f70*/  IMAD.MOV.U32 R0, RZ, RZ, R83 ;  /* 0x000000ffff007224 */ /* 0x000fc400078e0053 */
[----:B------:R-:W-:Y:S02]  /*6f80*/  IMAD.MOV.U32 R37, RZ, RZ, R87 ;  /* 0x000000ffff257224 */ /* 0x000fe400078e0057 */
[----:B------:R-:W-:Y:S02]  /*6f90*/  IMAD.MOV.U32 R36, RZ, RZ, R84 ;  /* 0x000000ffff247224 */ /* 0x000fe400078e0054 */
[----:B------:R-:W-:Y:S01]  /*6fa0*/  IMAD.MOV.U32 R73, RZ, RZ, R126 ;  /* 0x000000ffff497224 */ /* 0x000fe200078e007e */
[----:B------:R-:W-:Y:S01]  /*6fb0*/  HMMA.16816.F32 R64, R12, R20, R104 ;  /* 0x000000140c40723c */ /* 0x000fe20000001868 */
[----:B------:R-:W-:Y:S02]  /*6fc0*/  IMAD.MOV.U32 R74, RZ, RZ, R125 ;  /* 0x000000ffff4a7224 */ /* 0x000fe400078e007d */
[----:B------:R-:W-:-:S04]  /*6fd0*/  IMAD.MOV.U32 R75, RZ, RZ, R124 ;  /* 0x000000ffff4b7224 */ /* 0x000fc800078e007c */
[----:B------:R-:W-:Y:S01]  /*6fe0*/  IMAD.MOV.U32 R104, RZ, RZ, R229 ;  /* 0x000000ffff687224 */ /* 0x000fe200078e00e5 */
[C---:B------:R-:W-:Y:S01]  /*6ff0*/  HMMA.16816.F32 R84, R16.reuse, R20, R60 ;  /* 0x000000141054723c */ /* 0x040fe2000000183c */
[----:B------:R-:W-:Y:S02]  /*7000*/  IMAD.MOV.U32 R105, RZ, RZ, R228 ;  /* 0x000000ffff697224 */ /* 0x000fe400078e00e4 */
[----:B------:R-:W-:Y:S02]  /*7010*/  IMAD.MOV.U32 R106, RZ, RZ, R219 ;  /* 0x000000ffff6a7224 */ /* 0x000fe400078e00db */
[----:B------:R-:W-:Y:S02]  /*7020*/  IMAD.MOV.U32 R107, RZ, RZ, R218 ;  /* 0x000000ffff6b7224 */ /* 0x000fe400078e00da */
[----:B------:R-:W-:Y:S01]  /*7030*/  IMAD.MOV.U32 R21, RZ, RZ, R0 ;  /* 0x000000ffff157224 */ /* 0x000fe200078e0000 */
[----:B------:R-:W-:Y:S01]  /*7040*/  HMMA.16816.F32 R124, R16, R32, R68 ;  /* 0x00000020107c723c */ /* 0x000fe20000001844 */
[----:B------:R-:W1:Y:S06]  /*7050*/  S2R R0, SR_TID.X ;  /* 0x0000000000007919 */ /* 0x000e6c0000002100 */
[----:B------:R-:W-:Y:S01]  /*7060*/  IMAD.MOV.U32 R33, RZ, RZ, R82 ;  /* 0x000000ffff217224 */ /* 0x000fe200078e0052 */
[----:B------:R-:W-:Y:S01]  /*7070*/  HMMA.16816.F32 R68, R12, R24, R100 ;  /* 0x000000180c44723c */ /* 0x000fe20000001864 */
[----:B------:R-:W-:-:S02]  /*7080*/  IMAD.MOV.U32 R60, RZ, RZ, R67 ;  /* 0x000000ffff3c7224 */ /* 0x000fc400078e0043 */
[----:B------:R-:W-:-:S04]  /*7090*/  IMAD.MOV.U32 R32, RZ, RZ, R81 ;  /* 0x000000ffff207224 */ /* 0x000fc800078e0051 */
[----:B------:R-:W-:Y:S01]  /*70a0*/  IMAD.MOV.U32 R103, RZ, RZ, R33 ;  /* 0x000000ffff677224 */ /* 0x000fe200078e0021 */
[----:B------:R-:W-:Y:S01]  /*70b0*/  HMMA.16816.F32 R92, R12, R44, R92 ;  /* 0x0000002c0c5c723c */ /* 0x000fe2000000185c */
[----:B------:R-:W-:-:S06]  /*70c0*/  IMAD.MOV.U32 R33, RZ, RZ, R66 ;  /* 0x000000ffff217224 */ /* 0x000fcc00078e0042 */
[----:B------:R-:W-:Y:S01]  /*70d0*/  IMAD.MOV.U32 R44, RZ, RZ, R80 ;  /* 0x000000ffff2c7224 */ /* 0x000fe200078e0050 */
[----:B------:R-:W-:Y:S01]  /*70e0*/  HMMA.16816.F32 R228, R16, R48, R52 ;  /* 0x0000003010e4723c */ /* 0x000fe20000001834 */
[----:B------:R-:W-:Y:S02]  /*70f0*/  IMAD.MOV.U32 R45, RZ, RZ, R64 ;  /* 0x000000ffff2d7224 */ /* 0x000fe400078e0040 */
[----:B------:R-:W-:Y:S02]  /*7100*/  IMAD.MOV.U32 R102, RZ, RZ, R44 ;  /* 0x000000ffff667224 */ /* 0x000fe400078e002c */
[----:B------:R-:W-:Y:S02]  /*7110*/  IMAD.MOV.U32 R44, RZ, RZ, R65 ;  /* 0x000000ffff2c7224 */ /* 0x000fe400078e0041 */
[----:B-1----:R-:W-:Y:S01]  /*7120*/  IMAD.SHL.U32 R0, R0, 0x2, RZ ;  /* 0x0000000200007824 */ /* 0x002fe200078e00ff */
[----:B------:R-:W-:Y:S01]  /*7130*/  HMMA.16816.F32 R64, R12, R28, R112 ;  /* 0x0000001c0c40723c */ /* 0x000fe20000001870 */
[----:B------:R-:W-:-:S02]  /*7140*/  IMAD.MOV.U32 R101, RZ, RZ, R69 ;  /* 0x000000ffff657224 */ /* 0x000fc400078e0045 */
[----:B------:R-:W-:Y:S01]  /*7150*/  IMAD.MOV.U32 R100, RZ, RZ, R71 ;  /* 0x000000ffff647224 */ /* 0x000fe200078e0047 */
[----:B------:R-:W-:Y:S01]  /*7160*/  LOP3.LUT R0, R0, 0x6, RZ, 0xc0, !PT ;  /* 0x0000000600007812 */ /* 0x000fe200078ec0ff */
[----:B------:R-:W-:Y:S02]  /*7170*/  IMAD.MOV.U32 R25, RZ, RZ, R68 ;  /* 0x000000ffff197224 */ /* 0x000fe400078e0044 */
[----:B------:R-:W-:Y:S01]  /*7180*/  IMAD.MOV.U32 R24, RZ, RZ, R70 ;  /* 0x000000ffff187224 */ /* 0x000fe200078e0046 */
[----:B------:R-:W-:Y:S01]  /*7190*/  HMMA.16816.F32 R248, R12, R48, R108 ;  /* 0x000000300cf8723c */ /* 0x000fe2000000186c */
[----:B------:R-:W-:Y:S02]  /*71a0*/  IMAD.MOV.U32 R6, RZ, RZ, R93 ;  /* 0x000000ffff067224 */ /* 0x000fe400078e005d */
[----:B------:R-:W-:Y:S02]  /*71b0*/  IMAD.MOV.U32 R5, RZ, RZ, R95 ;  /* 0x000000ffff057224 */ /* 0x000fe400078e005f */
[----:B------:R-:W-:-:S02]  /*71c0*/  IMAD.MOV.U32 R4, RZ, RZ, R94 ;  /* 0x000000ffff047224 */ /* 0x000fc400078e005e */
[----:B------:R-:W-:Y:S01]  /*71d0*/  IMAD.MOV.U32 R49, RZ, RZ, R45 ;  /* 0x000000ffff317224 */ /* 0x000fe200078e002d */
[----:B------:R-:W-:Y:S01]  /*71e0*/  HMMA.16816.F32 R68, R16, R46, R116 ;  /* 0x0000002e1044723c */ /* 0x000fe20000001874 */
[----:B------:R-:W-:Y:S02]  /*71f0*/  IMAD.MOV.U32 R48, RZ, RZ, R60 ;  /* 0x000000ffff307224 */ /* 0x000fe400078e003c */
[----:B------:R-:W-:-:S05]  /*7200*/  IMAD.MOV.U32 R2, RZ, RZ, R92 ;  /* 0x000000ffff027224 */ /* 0x000fca00078e005c */
[C---:B------:R-:W-:Y:S01]  /*7210*/  HMMA.16816.F32 R116, R12.reuse, R42, R172 ;  /* 0x0000002a0c74723c */ /* 0x040fe200000018ac */
[----:B------:R-:W-:Y:S02]  /*7220*/  IMAD.MOV.U32 R20, RZ, RZ, R64 ;  /* 0x000000ffff147224 */ /* 0x000fe400078e0040 */
[----:B------:R-:W-:Y:S02]  /*7230*/  IMAD.MOV.U32 R245, RZ, RZ, R66 ;  /* 0x000000fffff57224 */ /* 0x000fe400078e0042 */
[----:B------:R-:W-:Y:S02]  /*7240*/  IMAD.MOV.U32 R219, RZ, RZ, R65 ;  /* 0x000000ffffdb7224 */ /* 0x000fe400078e0041 */
[----:B------:R-:W-:Y:S01]  /*7250*/  IMAD.MOV.U32 R175, RZ, RZ, R44 ;  /* 0x000000ffffaf7224 */ /* 0x000fe200078e002c */
[----:B------:R-:W-:Y:S01]  /*7260*/  HMMA.16816.F32 R120, R12, R46, R120 ;  /* 0x0000002e0c78723c */ /* 0x000fe20000001878 */
[----:B------:R-:W-:Y:S02]  /*7270*/  IMAD.MOV.U32 R173, RZ, RZ, R37 ;  /* 0x000000ffffad7224 */ /* 0x000fe400078e0025 */
[----:B------:R-:W-:-:S02]  /*7280*/  IMAD.MOV.U32 R218, RZ, RZ, R67 ;  /* 0x000000ffffda7224 */ /* 0x000fc400078e0043 */
[----:B------:R-:W-:-:S03]  /*7290*/  IMAD.MOV.U32 R174, RZ, RZ, R102 ;  /* 0x000000ffffae7224 */ /* 0x000fc600078e0066 */
[C---:B------:R-:W-:Y:S07]  /*72a0*/  HMMA.16816.F32 R44, R16.reuse, R22, R196 ;  /* 0x00000016102c723c */ /* 0x040fee00000018c4 */
[----:B------:R-:W-:Y:S01]  /*72b0*/  IADD3 R196, R244, -0x2, RZ ;  /* 0xfffffffef4c47810 */ /* 0x000fe20007ffe0ff */
[----:B------:R-:W-:Y:S01]  /*72c0*/  IMAD.MOV.U32 R199, RZ, RZ, R40 ;  /* 0x000000ffffc77224 */ /* 0x000fe200078e0028 */
[----:B------:R-:W-:Y:S01]  /*72d0*/  HMMA.16816.F32 R80, R16, R28, R56 ;  /* 0x0000001c1050723c */ /* 0x000fe20000001838 */
[----:B------:R-:W-:-:S02]  /*72e0*/  IMAD.MOV.U32 R198, RZ, RZ, R5 ;  /* 0x000000ffffc67224 */ /* 0x000fc400078e0005 */
[----:B------:R-:W-:Y:S02]  /*72f0*/  IMAD R0, R196, 0x80, R0 ;  /* 0x00000080c4007824 */ /* 0x000fe400078e0200 */
[----:B------:R-:W-:Y:S02]  /*7300*/  IMAD.MOV.U32 R197, RZ, RZ, R6 ;  /* 0x000000ffffc57224 */ /* 0x000fe400078e0006 */
[----:B------:R-:W-:Y:S01]  /*7310*/  IMAD.MOV.U32 R28, RZ, RZ, R33 ;  /* 0x000000ffff1c7224 */ /* 0x000fe200078e0021 */
[C---:B------:R-:W-:Y:S01]  /*7320*/  IADD3 R40, R0.reuse, 0x1, RZ ;  /* 0x0000000100287810 */ /* 0x040fe20007ffe0ff */
[----:B------:R-:W-:Y:S01]  /*7330*/  IMAD.MOV.U32 R29, RZ, RZ, R32 ;  /* 0x000000ffff1d7224 */ /* 0x000fe200078e0020 */
[----:B------:R-:W-:Y:S01]  /*7340*/  ISETP.GE.AND P4, PT, R0, R7, PT ;  /* 0x000000070000720c */ /* 0x000fe20003f86270 */
[----:B------:R-:W-:Y:S01]  /*7350*/  IMAD.MOV.U32 R32, RZ, RZ, R89 ;  /* 0x000000ffff207224 */ /* 0x000fe200078e0059 */
[-C--:B------:R-:W-:Y:S01]  /*7360*/  ISETP.GE.AND P1, PT, R40, R8.reuse, PT ;  /* 0x000000082800720c */ /* 0x080fe20003f26270 */
[----:B------:R-:W-:Y:S01]  /*7370*/  IMAD.MOV.U32 R33, RZ, RZ, R88 ;  /* 0x000000ffff217224 */ /* 0x000fe200078e0058 */
[C---:B------:R-:W-:Y:S01]  /*7380*/  IADD3 R37, R0.reuse, 0x10, RZ ;  /* 0x0000001000257810 */ /* 0x040fe20007ffe0ff */
[----:B------:R-:W-:Y:S01]  /*7390*/  HMMA.16816.F32 R88, R12, R22, R236 ;  /* 0x000000160c58723c */ /* 0x000fe200000018ec */
[C---:B------:R-:W-:Y:S01]  /*73a0*/  ISETP.GE.AND P2, PT, R0.reuse, R8, PT ;  /* 0x000000080000720c */ /* 0x040fe20003f46270 */
[----:B------:R-:W-:Y:S01]  /*73b0*/  IMAD.MOV.U32 R172, RZ, RZ, R32 ;  /* 0x000000ffffac7224 */ /* 0x000fe200078e0020 */
[----:B------:R-:W-:-:S02]  /*73c0*/  IADD3 R32, R0, 0x21, RZ ;  /* 0x0000002100207810 */ /* 0x000fc40007ffe0ff */
[-C--:B------:R-:W-:Y:S02]  /*73d0*/  ISETP.GE.AND P3, PT, R40, R7.reuse, PT ;  /* 0x000000072800720c */ /* 0x080fe40003f66270 */
[----:B------:R-:W-:Y:S01]  /*73e0*/  IMAD.MOV.U32 R239, RZ, RZ, R36 ;  /* 0x000000ffffef7224 */ /* 0x000fe200078e0024 */
[C---:B------:R-:W-:Y:S01]  /*73f0*/  IADD3 R36, R0.reuse, 0x11, RZ ;  /* 0x0000001100247810 */ /* 0x040fe20007ffe0ff */
[----:B------:R-:W-:Y:S01]  /*7400*/  HMMA.16816.F32 R64, R16, R42, R128 ;  /* 0x0000002a1040723c */ /* 0x000fe20000001880 */
[----:B------:R-:W-:Y:S01]  /*7410*/  IMAD.MOV.U32 R236, RZ, RZ, R77 ;  /* 0x000000ffffec7224 */ /* 0x000fe200078e004d */
[----:B------:R-:W-:Y:S01]  /*7420*/  IADD3 R5, R0, 0x60, RZ ;  /* 0x0000006000057810 */ /* 0x000fe20007ffe0ff */
[----:B------:R-:W-:Y:S01]  /*7430*/  IMAD.MOV.U32 R237, RZ, RZ, R76 ;  /* 0x000000ffffed7224 */ /* 0x000fe200078e004c */
[----:B------:R-:W-:Y:S01]  /*7440*/  FSEL R76, R201, -INF , !P3 ;  /* 0xff800000c94c7808 */ /* 0x000fe20005800000 */
[----:B------:R-:W-:Y:S01]  /*7450*/  IMAD.MOV.U32 R238, RZ, RZ, R41 ;  /* 0x000000ffffee7224 */ /* 0x000fe200078e0029 */
[----:B------:R-:W-:-:S02]  /*7460*/  ISETP.GE.AND P3, PT, R36, R7, PT ;  /* 0x000000072400720c */ /* 0x000fc40003f66270 */
[----:B------:R-:W-:Y:S01]  /*7470*/  HMMA.16816.F32 R112, R12, R38, R192 ;  /* 0x000000260c70723c */ /* 0x000fe200000018c0 */
[----:B------:R-:W-:Y:S02]  /*7480*/  FSEL R128, R203, -INF , !P1 ;  /* 0xff800000cb807808 */ /* 0x000fe40004800000 */
[-C--:B------:R-:W-:Y:S02]  /*7490*/  ISETP.GE.AND P1, PT, R36, R8.reuse, PT ;  /* 0x000000082400720c */ /* 0x080fe40003f26270 */
[----:B------:R-:W-:Y:S02]  /*74a0*/  IADD3 R22, R0, 0x49, RZ ;  /* 0x0000004900167810 */ /* 0x000fe40007ffe0ff */
[----:B------:R-:W-:Y:S01]  /*74b0*/  IMAD.MOV.U32 R194, RZ, RZ, R48 ;  /* 0x000000ffffc27224 */ /* 0x000fe200078e0030 */
[C---:B------:R-:W-:Y:S01]  /*74c0*/  HMMA.16816.F32 R52, R16.reuse, R26, R188 ;  /* 0x0000001a1034723c */ /* 0x040fe200000018bc */
[----:B------:R-:W-:Y:S01]  /*74d0*/  FSEL R48, R200, -INF , !P4 ;  /* 0xff800000c8307808 */ /* 0x000fe20006000000 */
[----:B------:R-:W-:Y:S01]  /*74e0*/  IMAD.MOV.U32 R193, RZ, RZ, R175 ;  /* 0x000000ffffc17224 */ /* 0x000fe200078e00af */
[-C--:B------:R-:W-:Y:S01]  /*74f0*/  ISETP.GE.AND P4, PT, R37, R7.reuse, PT ;  /* 0x000000072500720c */ /* 0x080fe20003f86270 */
[----:B------:R-:W-:Y:S01]  /*7500*/  IMAD.MOV.U32 R192, RZ, RZ, R28 ;  /* 0x000000ffffc07224 */ /* 0x000fe200078e001c */
[----:B------:R-:W-:Y:S01]  /*7510*/  FSEL R130, R187, -INF , !P1 ;  /* 0xff800000bb827808 */ /* 0x000fe20004800000 */
[----:B------:R-:W-:Y:S01]  /*7520*/  IMAD.MOV.U32 R175, RZ, RZ, R29 ;  /* 0x000000ffffaf7224 */ /* 0x000fe200078e001d */
[----:B------:R-:W-:Y:S01]  /*7530*/  FSEL R77, R184, -INF , !P4 ;  /* 0xff800000b84d7808 */ /* 0x000fe20006000000 */
[C---:B------:R-:W-:Y:S01]  /*7540*/  HMMA.16816.F32 R56, R16.reuse, R34, R176 ;  /* 0x000000221038723c */ /* 0x040fe200000018b0 */
[----:B------:R-:W-:Y:S01]  /*7550*/  IMAD.MOV.U32 R188, RZ, RZ, R33 ;  /* 0x000000ffffbc7224 */ /* 0x000fe200078e0021 */
[----:B------:R-:W-:Y:S01]  /*7560*/  IADD3 R33, R0, 0x20, RZ ;  /* 0x0000002000217810 */ /* 0x000fe20007ffe0ff */
[----:B------:R-:W-:Y:S01]  /*7570*/  IMAD.MOV.U32 R189, RZ, RZ, R24 ;  /* 0x000000ffffbd7224 */ /* 0x000fe200078e0018 */
[-C--:B------:R-:W-:Y:S01]  /*7580*/  ISETP.GE.AND P1, PT, R32, R8.reuse, PT ;  /* 0x000000082000720c */ /* 0x080fe20003f26270 */
[----:B------:R-:W-:Y:S01]  /*7590*/  IMAD.MOV.U32 R195, RZ, RZ, R20 ;  /* 0x000000ffffc37224 */ /* 0x000fe200078e0014 */
[----:B------:R-:W-:Y:S01]  /*75a0*/  IADD3 R28, R0, 0x31, RZ ;  /* 0x00000031001c7810 */ /* 0x000fe20007ffe0ff */
[----:B------:R-:W-:Y:S01]  /*75b0*/  IMAD.MOV.U32 R176, RZ, RZ, R103 ;  /* 0x000000ffffb07224 */ /* 0x000fe200078e0067 */
[----:B------:R-:W-:Y:S01]  /*75c0*/  FSEL R103, R202, -INF , !P2 ;  /* 0xff800000ca677808 */ /* 0x000fe20005000000 */
[----:B------:R-:W-:Y:S01]  /*75d0*/  HMMA.16816.F32 R60, R16, R38, R132 ;  /* 0x00000026103c723c */ /* 0x000fe20000001884 */
[-C--:B------:R-:W-:Y:S01]  /*75e0*/  ISETP.GE.AND P2, PT, R37, R8.reuse, PT ;  /* 0x000000082500720c */ /* 0x080fe20003f46270 */
[----:B------:R-:W-:Y:S01]  /*75f0*/  IMAD.MOV.U32 R178, RZ, RZ, R25 ;  /* 0x000000ffffb27224 */ /* 0x000fe200078e0019 */
[C---:B------:R-:W-:Y:S01]  /*7600*/  ISETP.GE.AND P4, PT, R33.reuse, R7, PT ;  /* 0x000000072100720c */ /* 0x040fe20003f86270 */
[----:B------:R-:W-:Y:S01]  /*7610*/  IMAD.MOV.U32 R179, RZ, RZ, R101 ;  /* 0x000000ffffb37224 */ /* 0x000fe200078e0065 */
[----:B------:R-:W-:Y:S01]  /*7620*/  IADD3 R29, R0, 0x30, RZ ;  /* 0x00000030001d7810 */ /* 0x000fe20007ffe0ff */
[----:B------:R-:W-:Y:S01]  /*7630*/  IMAD.MOV.U32 R177, RZ, RZ, R21 ;  /* 0x000000ffffb17224 */ /* 0x000fe200078e0015 */
[----:B------:R-:W-:Y:S01]  /*7640*/  FSEL R129, R186, -INF , !P2 ;  /* 0xff800000ba817808 */ /* 0x000fe20005000000 */
[----:B------:R-:W-:Y:S01]  /*7650*/  HMMA.16816.F32 R108, R12, R34, R220 ;  /* 0x000000220c6c723c */ /* 0x000fe200000018dc */
[-C--:B------:R-:W-:Y:S01]  /*7660*/  ISETP.GE.AND P2, PT, R33, R8.reuse, PT ;  /* 0x000000082100720c */ /* 0x080fe20003f46270 */
[----:B------:R-:W-:Y:S01]  /*7670*/  IMAD.MOV.U32 R190, RZ, RZ, R100 ;  /* 0x000000ffffbe7224 */ /* 0x000fe200078e0064 */
[----:B------:R-:W-:Y:S01]  /*7680*/  FSEL R132, R183, -INF , !P1 ;  /* 0xff800000b7847808 */ /* 0x000fe20004800000 */
[----:B------:R-:W-:Y:S01]  /*7690*/  IMAD.MOV.U32 R191, RZ, RZ, R49 ;  /* 0x000000ffffbf7224 */ /* 0x000fe200078e0031 */
[----:B------:R-:W-:-:S02]  /*76a0*/  ISETP.GE.AND P1, PT, R28, R8, PT ;  /* 0x000000081c00720c */ /* 0x000fc40003f26270 */
[----:B------:R-:W-:Y:S01]  /*76b0*/  IMAD.MOV.U32 R220, RZ, RZ, R79 ;  /* 0x000000ffffdc7224 */ /* 0x000fe200078e004f */
[----:B------:R-:W-:Y:S01]  /*76c0*/  FSEL R79, R180, -INF , !P4 ;  /* 0xff800000b44f7808 */ /* 0x000fe20006000000 */
[----:B------:R-:W-:Y:S01]  /*76d0*/  IMAD.MOV.U32 R223, RZ, RZ, R78 ;  /* 0x000000ffffdf7224 */ /* 0x000fe200078e004e */
[-C--:B------:R-:W-:Y:S01]  /*76e0*/  ISETP.GE.AND P4, PT, R29, R7.reuse, PT ;  /* 0x000000071d00720c */ /* 0x080fe20003f86270 */
[----:B------:R-:W-:Y:S01]  /*76f0*/  HMMA.16816.F32 R92, R12, R26, R232 ;  /* 0x0000001a0c5c723c */ /* 0x000fe200000018e8 */
[C---:B------:R-:W-:Y:S01]  /*7700*/  IADD3 R24, R0.reuse, 0x41, RZ ;  /* 0x0000004100187810 */ /* 0x040fe20007ffe0ff */
[----:B------:R-:W-:Y:S01]  /*7710*/  IMAD.MOV.U32 R221, RZ, RZ, R139 ;  /* 0x000000ffffdd7224 */ /* 0x000fe200078e008b */
[----:B------:R-:W-:Y:S01]  /*7720*/  FSEL R78, R185, -INF , !P3 ;  /* 0xff800000b94e7808 */ /* 0x000fe20005800000 */
[----:B------:R-:W-:Y:S01]  /*7730*/  IMAD.MOV.U32 R222, RZ, RZ, R11 ;  /* 0x000000ffffde7224 */ /* 0x000fe200078e000b */
[----:B------:R-:W-:Y:S02]  /*7740*/  IADD3 R25, R0, 0x40, RZ ;  /* 0x0000004000197810 */ /* 0x000fe40007ffe0ff */
[----:B------:R-:W-:Y:S01]  /*7750*/  ISETP.GE.AND P3, PT, R32, R7, PT ;  /* 0x000000072000720c */ /* 0x000fe20003f66270 */
[----:B------:R-:W-:Y:S01]  /*7760*/  IMAD.MOV.U32 R235, RZ, RZ, R72 ;  /* 0x000000ffffeb7224 */ /* 0x000fe200078e0048 */
[----:B------:R-:W-:Y:S01]  /*7770*/  FSEL R131, R182, -INF , !P2 ;  /* 0xff800000b6837808 */ /* 0x000fe20005000000 */
[----:B------:R-:W-:Y:S01]  /*7780*/  IMAD.MOV.U32 R232, RZ, RZ, R73 ;  /* 0x000000ffffe87224 */ /* 0x000fe200078e0049 */
[-C--:B------:R-:W-:Y:S01]  /*7790*/  ISETP.GE.AND P2, PT, R29, R8.reuse, PT ;  /* 0x000000081d00720c */ /* 0x080fe20003f46270 */
[----:B------:R-:W-:Y:S01]  /*77a0*/  IMAD.MOV.U32 R233, RZ, RZ, R74 ;  /* 0x000000ffffe97224 */ /* 0x000fe200078e004a */
[----:B------:R-:W-:Y:S01]  /*77b0*/  FSEL R127, R127, -INF , !P1 ;  /* 0xff8000007f7f7808 */ /* 0x000fe20004800000 */
[----:B------:R-:W-:Y:S01]  /*77c0*/  IMAD.MOV.U32 R234, RZ, RZ, R75 ;  /* 0x000000ffffea7224 */ /* 0x000fe200078e004b */
[----:B------:R-:W-:Y:S01]  /*77d0*/  FSEL R101, R124, -INF , !P4 ;  /* 0xff8000007c657808 */ /* 0x000fe20006000000 */
[----:B------:R-:W-:Y:S01]  /*77e0*/  HMMA.16816.F32 R72, R16, R30, R224 ;  /* 0x0000001e1048723c */ /* 0x000fe200000018e0 */
[----:B------:R-:W-:-:S02]  /*77f0*/  ISETP.GE.AND P1, PT, R24, R8, PT ;  /* 0x000000081800720c */ /* 0x000fc40003f26270 */
[C---:B------:R-:W-:Y:S02]  /*7800*/  IADD3 R20, R0.reuse, 0x51, RZ ;  /* 0x0000005100147810 */ /* 0x040fe40007ffe0ff */
[-C--:B------:R-:W-:Y:S02]  /*7810*/  ISETP.GE.AND P4, PT, R25, R7.reuse, PT ;  /* 0x000000071900720c */ /* 0x080fe40003f86270 */
[----:B------:R-:W-:Y:S01]  /*7820*/  FSEL R100, R181, -INF , !P3 ;  /* 0xff800000b5647808 */ /* 0x000fe20005800000 */
[----:B------:R-:W-:Y:S01]  /*7830*/  IMAD.MOV.U32 R227, RZ, RZ, R4 ;  /* 0x000000ffffe37224 */ /* 0x000fe200078e0004 */
[----:B------:R-:W-:Y:S01]  /*7840*/  IADD3 R21, R0, 0x50, RZ ;  /* 0x0000005000157810 */ /* 0x000fe20007ffe0ff */
[----:B------:R-:W-:Y:S01]  /*7850*/  HMMA.16816.F32 R104, R12, R30, R104 ;  /* 0x0000001e0c68723c */ /* 0x000fe20000001868 */
[----:B------:R-:W-:Y:S01]  /*7860*/  ISETP.GE.AND P3, PT, R28, R7, PT ;  /* 0x000000071c00720c */ /* 0x000fe20003f66270 */
[----:B------:R-:W-:Y:S01]  /*7870*/  IMAD.MOV.U32 R226, RZ, RZ, R2 ;  /* 0x000000ffffe27224 */ /* 0x000fe200078e0002 */
[----:B------:R-:W-:-:S02]  /*7880*/  FSEL R126, R126, -INF , !P2 ;  /* 0xff8000007e7e7808 */ /* 0x000fc40005000000 */
[-C--:B------:R-:W-:Y:S02]  /*7890*/  ISETP.GE.AND P2, PT, R25, R8.reuse, PT ;  /* 0x000000081900720c */ /* 0x080fe40003f46270 */
[----:B------:R-:W-:Y:S01]  /*78a0*/  FSEL R133, R99, -INF , !P1 ;  /* 0xff80000063857808 */ /* 0x000fe20004800000 */
[-C--:B------:R-:W-:Y:S01]  /*78b0*/  HMMA.16816.F32 R12, R12, R50.reuse, R232 ;  /* 0x000000320c0c723c */ /* 0x080fe200000018e8 */
[----:B------:R-:W-:Y:S02]  /*78c0*/  FSEL R96, R96, -INF , !P4 ;  /* 0xff80000060607808 */ /* 0x000fe40006000000 */
[----:B------:R-:W-:Y:S02]  /*78d0*/  ISETP.GE.AND P1, PT, R20, R8, PT ;  /* 0x000000081400720c */ /* 0x000fe40003f26270 */
[----:B------:R-:W-:Y:S02]  /*78e0*/  ISETP.GE.AND P4, PT, R21, R7, PT ;  /* 0x000000071500720c */ /* 0x000fe40003f86270 */
[----:B------:R-:W-:Y:S01]  /*78f0*/  IADD3 R4, R0, 0x61, RZ ;  /* 0x0000006100047810 */ /* 0x000fe20007ffe0ff */
[----:B------:R-:W-:Y:S01]  /*7900*/  HMMA.16816.F32 R16, R16, R50, R220 ;  /* 0x000000321010723c */ /* 0x000fe200000018dc */
[----:B------:R-:W-:-:S02]  /*7910*/  FSEL R102, R125, -INF , !P3 ;  /* 0xff8000007d667808 */ /* 0x000fc40005800000 */
[----:B------:R-:W-:Y:S02]  /*7920*/  FSEL R125, R98, -INF , !P2 ;  /* 0xff800000627d7808 */ /* 0x000fe40005000000 */
[-C--:B------:R-:W-:Y:S02]  /*7930*/  ISETP.GE.AND P2, PT, R21, R8.reuse, PT ;  /* 0x000000081500720c */ /* 0x080fe40003f46270 */
[----:B------:R-:W-:Y:S02]  /*7940*/  FSEL R134, R87, -INF , !P1 ;  /* 0xff80000057867808 */ /* 0x000fe40004800000 */
[----:B------:R-:W-:Y:S02]  /*7950*/  FSEL R84, R84, -INF , !P4 ;  /* 0xff80000054547808 */ /* 0x000fe40006000000 */
[----:B------:R-:W-:Y:S02]  /*7960*/  ISETP.GE.AND P1, PT, R4, R8, PT ;  /* 0x000000080400720c */ /* 0x000fe40003f26270 */
[----:B------:R-:W-:-:S02]  /*7970*/  IADD3 R38, R0, 0x9, RZ ;  /* 0x0000000900267810 */ /* 0x000fc40007ffe0ff */
[CC--:B------:R-:W-:Y:S02]  /*7980*/  ISETP.GE.AND P4, PT, R5.reuse, R7.reuse, PT ;  /* 0x000000070500720c */ /* 0x0c0fe40003f86270 */
[----:B------:R-:W-:Y:S02]  /*7990*/  IADD3 R39, R0, 0x8, RZ ;  /* 0x0000000800277810 */ /* 0x000fe40007ffe0ff */
[----:B------:R-:W-:Y:S02]  /*79a0*/  ISETP.GE.AND P3, PT, R24, R7, PT ;  /* 0x000000071800720c */ /* 0x000fe40003f66270 */
[----:B------:R-:W-:Y:S02]  /*79b0*/  FSEL R135, R86, -INF , !P2 ;  /* 0xff80000056877808 */ /* 0x000fe40005000000 */
[----:B------:R-:W-:Y:S02]  /*79c0*/  ISETP.GE.AND P2, PT, R5, R8, PT ;  /* 0x000000080500720c */ /* 0x000fe40003f46270 */
[----:B------:R-:W-:-:S02]  /*79d0*/  FSEL R181, R83, -INF , !P1 ;  /* 0xff80000053b57808 */ /* 0x000fc40004800000 */
[----:B------:R-:W-:Y:S02]  /*79e0*/  FSEL R80, R80, -INF , !P4 ;  /* 0xff80000050507808 */ /* 0x000fe40006000000 */
[----:B------:R-:W-:Y:S02]  /*79f0*/  ISETP.GE.AND P1, PT, R38, R8, PT ;  /* 0x000000082600720c */ /* 0x000fe40003f26270 */
[----:B------:R-:W-:Y:S02]  /*7a00*/  ISETP.GE.AND P4, PT, R39, R7, PT ;  /* 0x000000072700720c */ /* 0x000fe40003f86270 */
[C---:B------:R-:W-:Y:S02]  /*7a10*/  IADD3 R34, R0.reuse, 0x19, RZ ;  /* 0x0000001900227810 */ /* 0x040fe40007ffe0ff */
[----:B------:R-:W-:Y:S02]  /*7a20*/  FSEL R97, R97, -INF , !P3 ;  /* 0xff80000061617808 */ /* 0x000fe40005800000 */
[----:B------:R-:W-:-:S02]  /*7a30*/  IADD3 R35, R0, 0x18, RZ ;  /* 0x0000001800237810 */ /* 0x000fc40007ffe0ff */
[----:B------:R-:W-:Y:S02]  /*7a40*/  ISETP.GE.AND P3, PT, R20, R7, PT ;  /* 0x000000071400720c */ /* 0x000fe40003f66270 */
[----:B------:R-:W-:Y:S02]  /*7a50*/  FSEL R139, R82, -INF , !P2 ;  /* 0xff800000528b7808 */ /* 0x000fe40005000000 */
[-C--:B------:R-:W-:Y:S02]  /*7a60*/  ISETP.GE.AND P2, PT, R39, R8.reuse, PT ;  /* 0x000000082700720c */ /* 0x080fe40003f46270 */
[----:B------:R-:W-:Y:S02]  /*7a70*/  FSEL R71, R71, -INF , !P1 ;  /* 0xff80000047477808 */ /* 0x000fe40004800000 */
[----:B------:R-:W-:Y:S02]  /*7a80*/  FSEL R68, R68, -INF , !P4 ;  /* 0xff80000044447808 */ /* 0x000fe40006000000 */
[----:B------:R-:W-:-:S02]  /*7a90*/  ISETP.GE.AND P1, PT, R34, R8, PT ;  /* 0x000000082200720c */ /* 0x000fc40003f26270 */
[-C--:B------:R-:W-:Y:S02]  /*7aa0*/  ISETP.GE.AND P4, PT, R35, R7.reuse, PT ;  /* 0x000000072300720c */ /* 0x080fe40003f86270 */
[C---:B------:R-:W-:Y:S02]  /*7ab0*/  IADD3 R30, R0.reuse, 0x29, RZ ;  /* 0x00000029001e7810 */ /* 0x040fe40007ffe0ff */
[----:B------:R-:W-:Y:S02]  /*7ac0*/  FSEL R85, R85, -INF , !P3 ;  /* 0xff80000055557808 */ /* 0x000fe40005800000 */
[----:B------:R-:W-:Y:S02]  /*7ad0*/  IADD3 R31, R0, 0x28, RZ ;  /* 0x00000028001f7810 */ /* 0x000fe40007ffe0ff */
[----:B------:R-:W-:Y:S02]  /*7ae0*/  ISETP.GE.AND P3, PT, R4, R7, PT ;  /* 0x000000070400720c */ /* 0x000fe40003f66270 */
[----:B------:R-:W-:-:S02]  /*7af0*/  FSEL R70, R70, -INF , !P2 ;  /* 0xff80000046467808 */ /* 0x000fc40005000000 */
[-C--:B------:R-:W-:Y:S02]  /*7b00*/  ISETP.GE.AND P2, PT, R35, R8.reuse, PT ;  /* 0x000000082300720c */ /* 0x080fe40003f46270 */
[----:B------:R-:W-:Y:S02]  /*7b10*/  FSEL R67, R67, -INF , !P1 ;  /* 0xff80000043437808 */ /* 0x000fe40004800000 */
[----:B------:R-:W-:Y:S02]  /*7b20*/  FSEL R64, R64, -INF , !P4 ;  /* 0xff80000040407808 */ /* 0x000fe40006000000 */
[----:B------:R-:W-:Y:S02]  /*7b30*/  ISETP.GE.AND P1, PT, R30, R8, PT ;  /* 0x000000081e00720c */ /* 0x000fe40003f26270 */
[----:B------:R-:W-:Y:S02]  /*7b40*/  ISETP.GE.AND P4, PT, R31, R7, PT ;  /* 0x000000071f00720c */ /* 0x000fe40003f86270 */
[----:B------:R-:W-:-:S02]  /*7b50*/  IADD3 R26, R0, 0x39, RZ ;  /* 0x00000039001a7810 */ /* 0x000fc40007ffe0ff */
[----:B------:R-:W-:Y:S02]  /*7b60*/  FSEL R81, R81, -INF , !P3 ;  /* 0xff80000051517808 */ /* 0x000fe40005800000 */
        /* <DEDUP_REMOVED lines=8> */
[----:B------:R-:W-:Y:S02]  /*7bf0*/  FSEL R49, R69, -INF , !P3 ;  /* 0xff80000045317808 */ /* 0x000fe40005800000 */
[----:B------:R-:W-:Y:S02]  /*7c00*/  IADD3 R23, R0, 0x48, RZ ;  /* 0x0000004800177810 */ /* 0x000fe40007ffe0ff */
[----:B------:R-:W-:-:S02]  /*7c10*/  FSEL R69, R62, -INF , !P2 ;  /* 0xff8000003e457808 */ /* 0x000fc40005000000 */
[-C--:B------:R-:W-:Y:S02]  /*7c20*/  ISETP.GE.AND P2, PT, R27, R8.reuse, PT ;  /* 0x000000081b00720c */ /* 0x080fe40003f46270 */
[----:B------:R-:W-:Y:S02]  /*7c30*/  FSEL R59, R59, -INF , !P1 ;  /* 0xff8000003b3b7808 */ /* 0x000fe40004800000 */
[----:B------:R-:W-:Y:S02]  /*7c40*/  FSEL R56, R56, -INF , !P4 ;  /* 0xff80000038387808 */ /* 0x000fe40006000000 */
[----:B------:R-:W-:Y:S02]  /*7c50*/  ISETP.GE.AND P1, PT, R22, R8, PT ;  /* 0x000000081600720c */ /* 0x000fe40003f26270 */
[----:B------:R-:W-:Y:S02]  /*7c60*/  ISETP.GE.AND P4, PT, R23, R7, PT ;  /* 0x000000071700720c */ /* 0x000fe40003f86270 */
[----:B------:R-:W-:-:S02]  /*7c70*/  IADD3 R6, R0, 0x59, RZ ;  /* 0x0000005900067810 */ /* 0x000fc40007ffe0ff */
[----:B------:R-:W-:Y:S02]  /*7c80*/  IADD3 R11, R0, 0x58, RZ ;  /* 0x00000058000b7810 */ /* 0x000fe40007ffe0ff */
[----:B------:R-:W-:Y:S02]  /*7c90*/  FSEL R58, R58, -INF , !P2 ;  /* 0xff8000003a3a7808 */ /* 0x000fe40005000000 */
[-C--:B------:R-:W-:Y:S02]  /*7ca0*/  ISETP.GE.AND P2, PT, R23, R8.reuse, PT ;  /* 0x000000081700720c */ /* 0x080fe40003f46270 */
[----:B------:R-:W-:Y:S02]  /*7cb0*/  FSEL R83, R55, -INF , !P1 ;  /* 0xff80000037537808 */ /* 0x000fe40004800000 */
[----:B------:R-:W-:Y:S02]  /*7cc0*/  FSEL R52, R52, -INF , !P4 ;  /* 0xff80000034347808 */ /* 0x000fe40006000000 */
[----:B------:R-:W-:-:S02]  /*7cd0*/  ISETP.GE.AND P1, PT, R6, R8, PT ;  /* 0x000000080600720c */ /* 0x000fc40003f26270 */
[C---:B------:R-:W-:Y:S02]  /*7ce0*/  ISETP.GE.AND P4, PT, R11.reuse, R7, PT ;  /* 0x000000070b00720c */ /* 0x040fe40003f86270 */
[----:B------:R-:W-:Y:S02]  /*7cf0*/  IADD3 R2, R0, 0x68, RZ ;  /* 0x0000006800027810 */ /* 0x000fe40007ffe0ff */
[----:B------:R-:W-:Y:S01]  /*7d00*/  FSEL R86, R54, -INF , !P2 ;  /* 0xff80000036567808 */ /* 0x000fe20005000000 */
[----:B------:R-:W-:Y:S01]  /*7d10*/  BAR.SYNC.DEFER_BLOCKING 0x0 ;  /* 0x0000000000007b1d */ /* 0x000fe20000010000 */
[----:B------:R-:W-:Y:S02]  /*7d20*/  ISETP.GE.AND P2, PT, R11, R8, PT ;  /* 0x000000080b00720c */ /* 0x000fe40003f46270 */
[----:B------:R-:W-:Y:S02]  /*7d30*/  FSEL R99, R47, -INF , !P1 ;  /* 0xff8000002f637808 */ /* 0x000fe40004800000 */
[----:B------:R-:W-:-:S02]  /*7d40*/  FSEL R54, R44, -INF , !P4 ;  /* 0xff8000002c367808 */ /* 0x000fc40006000000 */
[----:B------:R-:W-:Y:S02]  /*7d50*/  ISETP.GE.AND P1, PT, R2, R7, PT ;  /* 0x000000070200720c */ /* 0x000fe40003f26270 */
[----:B------:R-:W-:Y:S02]  /*7d60*/  IADD3 R44, R0, 0x71, RZ ;  /* 0x00000071002c7810 */ /* 0x000fe40007ffe0ff */
[----:B------:R-:W-:Y:S02]  /*7d70*/  FSEL R87, R46, -INF , !P2 ;  /* 0xff8000002e577808 */ /* 0x000fe40005000000 */
[----:B------:R-:W-:Y:S02]  /*7d80*/  FSEL R46, R72, -INF , !P1 ;  /* 0xff800000482e7808 */ /* 0x000fe40004800000 */
[----:B------:R-:W-:Y:S02]  /*7d90*/  ISETP.GE.AND P1, PT, R44, R8, PT ;  /* 0x000000082c00720c */ /* 0x000fe40003f26270 */
[----:B------:R-:W-:-:S02]  /*7da0*/  ISETP.GE.AND P4, PT, R0, R9, PT ;  /* 0x000000090000720c */ /* 0x000fc40003f86270 */
[----:B------:R-:W-:Y:S02]  /*7db0*/  FSEL R231, R231, -INF , !P1 ;  /* 0xff800000e7e77808 */ /* 0x000fe40004800000 */
[----:B------:R-:W-:Y:S02]  /*7dc0*/  ISETP.GE.AND P1, PT, R40, R9, PT ;  /* 0x000000092800720c */ /* 0x000fe40003f26270 */
[-C--:B------:R-:W-:Y:S02]  /*7dd0*/  ISETP.GE.AND P2, PT, R0, R10.reuse, PT ;  /* 0x0000000a0000720c */ /* 0x080fe40003f46270 */
[----:B------:R-:W-:Y:S02]  /*7de0*/  FSEL R72, R226, -INF , !P4 ;  /* 0xff800000e2487808 */ /* 0x000fe40006000000 */
[----:B------:R-:W-:Y:S02]  /*7df0*/  ISETP.GE.AND P4, PT, R40, R10, PT ;  /* 0x0000000a2800720c */ /* 0x000fe40003f86270 */
[----:B------:R-:W-:-:S02]  /*7e00*/  FSEL R98, R197, -INF , !P1 ;  /* 0xff800000c5627808 */ /* 0x000fc40004800000 */
[----:B------:R-:W-:Y:S02]  /*7e10*/  FSEL R40, R227, -INF , !P2 ;  /* 0xff800000e3287808 */ /* 0x000fe40005000000 */
[C---:B------:R-:W-:Y:S02]  /*7e20*/  ISETP.GE.AND P1, PT, R39.reuse, R10, PT ;  /* 0x0000000a2700720c */ /* 0x040fe40003f26270 */
[-C--:B------:R-:W-:Y:S02]  /*7e30*/  ISETP.GE.AND P2, PT, R39, R9.reuse, PT ;  /* 0x000000092700720c */ /* 0x080fe40003f46270 */
[----:B------:R-:W-:Y:S02]  /*7e40*/  FSEL R124, R198, -INF , !P4 ;  /* 0xff800000c67c7808 */ /* 0x000fe40006000000 */
[----:B------:R-:W-:Y:S02]  /*7e50*/  ISETP.GE.AND P4, PT, R38, R9, PT ;  /* 0x000000092600720c */ /* 0x000fe40003f86270 */
[----:B------:R-:W-:-:S02]  /*7e60*/  FSEL R122, R122, -INF , !P1 ;  /* 0xff8000007a7a7808 */ /* 0x000fc40004800000 */
        /* <DEDUP_REMOVED lines=16> */
[C---:B------:R-:W-:Y:S02]  /*7f70*/  ISETP.GE.AND P3, PT, R34.reuse, R7, PT ;  /* 0x000000072200720c */ /* 0x040fe40003f66270 */
[----:B------:R-:W-:-:S02]  /*7f80*/  ISETP.GE.AND P4, PT, R34, R10, PT ;  /* 0x0000000a2200720c */ /* 0x000fc40003f86270 */
[----:B------:R-:W-:Y:S02]  /*7f90*/  FSEL R34, R117, -INF , !P1 ;  /* 0xff80000075227808 */ /* 0x000fe40004800000 */
[----:B------:R-:W-:Y:S02]  /*7fa0*/  ISETP.GE.AND P1, PT, R33, R10, PT ;  /* 0x0000000a2100720c */ /* 0x000fe40003f26270 */
[----:B------:R-:W-:Y:S02]  /*7fb0*/  FSEL R118, R118, -INF , !P2 ;  /* 0xff80000076767808 */ /* 0x000fe40005000000 */
[----:B------:R-:W-:Y:S02]  /*7fc0*/  FSEL R172, R172, -INF , !P1 ;  /* 0xff800000acac7808 */ /* 0x000fe40004800000 */
[-C--:B------:R-:W-:Y:S02]  /*7fd0*/  ISETP.GE.AND P1, PT, R31, R9.reuse, PT ;  /* 0x000000091f00720c */ /* 0x080fe40003f26270 */
[----:B------:R-:W-:-:S02]  /*7fe0*/  ISETP.GE.AND P2, PT, R33, R9, PT ;  /* 0x000000092100720c */ /* 0x000fc40003f46270 */
[----:B------:R-:W-:Y:S02]  /*7ff0*/  FSEL R112, R112, -INF , !P1 ;  /* 0xff80000070707808 */ /* 0x000fe40004800000 */
[-C--:B------:R-:W-:Y:S02]  /*8000*/  ISETP.GE.AND P1, PT, R30, R10.reuse, PT ;  /* 0x0000000a1e00720c */ /* 0x080fe40003f26270 */
[----:B------:R-:W-:Y:S02]  /*8010*/  FSEL R116, R239, -INF , !P2 ;  /* 0xff800000ef747808 */ /* 0x000fe40005000000 */
[----:B------:R-:W-:Y:S02]  /*8020*/  FSEL R115, R115, -INF , !P1 ;  /* 0xff80000073737808 */ /* 0x000fe40004800000 */
[----:B------:R-:W-:Y:S02]  /*8030*/  ISETP.GE.AND P1, PT, R28, R9, PT ;  /* 0x000000091c00720c */ /* 0x000fe40003f26270 */
        /* <DEDUP_REMOVED lines=29> */
[----:B------:R-:W-:Y:S02]  /*8210*/  FSEL R111, R111, -INF , !P2 ;  /* 0xff8000006f6f7808 */ /* 0x000fe40005000000 */
[----:B------:R-:W-:-:S02]  /*8220*/  ISETP.GE.AND P1, PT, R21, R10, PT ;  /* 0x0000000a1500720c */ /* 0x000fc40003f26270 */
[----:B------:R-:W-:Y:S02]  /*8230*/  ISETP.GE.AND P3, PT, R30, R7, PT ;  /* 0x000000071e00720c */ /* 0x000fe40003f66270 */
[----:B------:R-:W-:Y:S02]  /*8240*/  ISETP.GE.AND P2, PT, R24, R9, PT ;  /* 0x000000091800720c */ /* 0x000fe40003f46270 */
[----:B------:R-:W-:Y:S02]  /*8250*/  FSEL R109, R109, -INF , !P4 ;  /* 0xff8000006d6d7808 */ /* 0x000fe40006000000 */
[----:B------:R-:W-:Y:S02]  /*8260*/  ISETP.GE.AND P4, PT, R25, R10, PT ;  /* 0x0000000a1900720c */ /* 0x000fe40003f86270 */
[----:B------:R-:W-:Y:S02]  /*8270*/  FSEL R185, R192, -INF , !P1 ;  /* 0xff800000c0b97808 */ /* 0x000fe40004800000 */
[----:B------:R-:W-:-:S02]  /*8280*/  FSEL R61, R61, -INF , !P3 ;  /* 0xff8000003d3d7808 */ /* 0x000fc40005800000 */
[----:B------:R-:W-:Y:S02]  /*8290*/  FSEL R179, R179, -INF , !P2 ;  /* 0xff800000b3b37808 */ /* 0x000fe40005000000 */
[----:B------:R-:W-:Y:S02]  /*82a0*/  ISETP.GE.AND P1, PT, R11, R9, PT ;  /* 0x000000090b00720c */ /* 0x000fe40003f26270 */
[----:B------:R-:W-:Y:S02]  /*82b0*/  ISETP.GE.AND P3, PT, R26, R7, PT ;  /* 0x000000071a00720c */ /* 0x000fe40003f66270 */
[----:B------:R-:W-:Y:S02]  /*82c0*/  ISETP.GE.AND P2, PT, R23, R10, PT ;  /* 0x0000000a1700720c */ /* 0x000fe40003f46270 */
[----:B------:R-:W-:Y:S02]  /*82d0*/  FSEL R180, R189, -INF , !P4 ;  /* 0xff800000bdb47808 */ /* 0x000fe40006000000 */
[----:B------:R-:W-:-:S02]  /*82e0*/  ISETP.GE.AND P4, PT, R23, R9, PT ;  /* 0x000000091700720c */ /* 0x000fc40003f86270 */
[----:B------:R-:W-:Y:S02]  /*82f0*/  FSEL R88, R88, -INF , !P1 ;  /* 0xff80000058587808 */ /* 0x000fe40004800000 */
[----:B------:R-:W-:Y:S02]  /*8300*/  FSEL R57, R57, -INF , !P3 ;  /* 0xff80000039397808 */ /* 0x000fe40005800000 */
[----:B------:R-:W-:Y:S02]  /*8310*/  FSEL R94, R94, -INF , !P2 ;  /* 0xff8000005e5e7808 */ /* 0x000fe40005000000 */
[----:B------:R-:W-:Y:S02]  /*8320*/  ISETP.GE.AND P1, PT, R6, R10, PT ;  /* 0x0000000a0600720c */ /* 0x000fe40003f26270 */
        /* <DEDUP_REMOVED lines=10> */
[----:B------:R-:W-:Y:S02]  /*83d0*/  IADD3 R41, R0, 0x70, RZ ;  /* 0x0000007000297810 */ /* 0x000fe40007ffe0ff */
[----:B------:R-:W-:Y:S02]  /*83e0*/  FSEL R95, R95, -INF , !P4 ;  /* 0xff8000005f5f7808 */ /* 0x000fe40006000000 */
[----:B------:R-:W-:Y:S02]  /*83f0*/  ISETP.GE.AND P4, PT, R20, R9, PT ;  /* 0x000000091400720c */ /* 0x000fe40003f86270 */
[----:B------:R-:W-:-:S02]  /*8400*/  FSEL R190, R219, -INF , !P1 ;  /* 0xff800000dbbe7808 */ /* 0x000fc40004800000 */
[----:B------:R-:W-:Y:S02]  /*8410*/  FSEL R45, R45, -INF , !P3 ;  /* 0xff8000002d2d7808 */ /* 0x000fe40005800000 */
[----:B------:R-:W-:Y:S02]  /*8420*/  FSEL R186, R194, -INF , !P2 ;  /* 0xff800000c2ba7808 */ /* 0x000fe40005000000 */
[----:B------:R-:W-:Y:S02]  /*8430*/  ISETP.GE.AND P1, PT, R2, R10, PT ;  /* 0x0000000a0200720c */ /* 0x000fe40003f26270 */
[----:B------:R-:W-:Y:S02]  /*8440*/  ISETP.GE.AND P3, PT, R41, R7, PT ;  /* 0x000000072900720c */ /* 0x000fe40003f66270 */
[----:B------:R-:W-:Y:S02]  /*8450*/  ISETP.GE.AND P2, PT, R6, R9, PT ;  /* 0x000000090600720c */ /* 0x000fe40003f46270 */
[----:B------:R-:W-:-:S02]  /*8460*/  IADD3 R42, R0, 0x69, RZ ;  /* 0x00000069002a7810 */ /* 0x000fc40007ffe0ff */
[----:B------:R-:W-:Y:S02]  /*8470*/  FSEL R183, R193, -INF , !P4 ;  /* 0xff800000c1b77808 */ /* 0x000fe40006000000 */
[----:B------:R-:W-:Y:S02]  /*8480*/  FSEL R193, R106, -INF , !P1 ;  /* 0xff8000006ac17808 */ /* 0x000fe40004800000 */
[----:B------:R-:W-:Y:S02]  /*8490*/  FSEL R47, R228, -INF , !P3 ;  /* 0xff800000e42f7808 */ /* 0x000fe40005800000 */
[----:B------:R-:W-:Y:S02]  /*84a0*/  FSEL R89, R89, -INF , !P2 ;  /* 0xff80000059597808 */ /* 0x000fe40005000000 */
[----:B------:R-:W-:Y:S02]  /*84b0*/  ISETP.GE.AND P1, PT, R41, R9, PT ;  /* 0x000000092900720c */ /* 0x000fe40003f26270 */
[----:B------:R-:W-:-:S02]  /*84c0*/  ISETP.GE.AND P3, PT, R42, R7, PT ;  /* 0x000000072a00720c */ /* 0x000fc40003f66270 */
[-C--:B------:R-:W-:Y:S02]  /*84d0*/  ISETP.GE.AND P2, PT, R5, R10.reuse, PT ;  /* 0x0000000a0500720c */ /* 0x080fe40003f46270 */
[-C--:B------:R-:W-:Y:S02]  /*84e0*/  ISETP.GE.AND P4, PT, R11, R10.reuse, PT ;  /* 0x0000000a0b00720c */ /* 0x080fe40003f86270 */
[----:B------:R-:W-:Y:S02]  /*84f0*/  FSEL R248, R248, -INF , !P1 ;  /* 0xff800000f8f87808 */ /* 0x000fe40004800000 */
[----:B------:R-:W-:Y:S02]  /*8500*/  FSEL R20, R73, -INF , !P3 ;  /* 0xff80000049147808 */ /* 0x000fe40005800000 */
[----:B------:R-:W-:Y:S02]  /*8510*/  FSEL R192, R245, -INF , !P2 ;  /* 0xff800000f5c07808 */ /* 0x000fe40005000000 */
[----:B------:R-:W-:-:S02]  /*8520*/  ISETP.GE.AND P1, PT, R44, R10, PT ;  /* 0x0000000a2c00720c */ /* 0x000fc40003f26270 */
[----:B------:R-:W-:Y:S02]  /*8530*/  IADD3 R43, R0, 0x78, RZ ;  /* 0x00000078002b7810 */ /* 0x000fe40007ffe0ff */
[----:B------:R-:W-:Y:S02]  /*8540*/  ISETP.GE.AND P3, PT, R4, R10, PT ;  /* 0x0000000a0400720c */ /* 0x000fe40003f66270 */
[-C--:B------:R-:W-:Y:S02]  /*8550*/  ISETP.GE.AND P2, PT, R2, R9.reuse, PT ;  /* 0x000000090200720c */ /* 0x080fe40003f46270 */
[----:B------:R-:W-:Y:S02]  /*8560*/  FSEL R187, R90, -INF , !P4 ;  /* 0xff8000005abb7808 */ /* 0x000fe40006000000 */
[----:B------:R-:W-:Y:S02]  /*8570*/  ISETP.GE.AND P4, PT, R5, R9, PT ;  /* 0x000000090500720c */ /* 0x000fe40003f86270 */
[----:B------:R-:W-:-:S02]  /*8580*/  FSEL R251, R251, -INF , !P1 ;  /* 0xff800000fbfb7808 */ /* 0x000fc40004800000 */
[----:B------:R-:W-:Y:S02]  /*8590*/  FSEL R191, R218, -INF , !P3 ;  /* 0xff800000dabf7808 */ /* 0x000fe40005800000 */
[----:B------:R-:W-:Y:S02]  /*85a0*/  FSEL R104, R104, -INF , !P2 ;  /* 0xff80000068687808 */ /* 0x000fe40005000000 */
[-C--:B------:R-:W-:Y:S02]  /*85b0*/  ISETP.GE.AND P1, PT, R43, R10.reuse, PT ;  /* 0x0000000a2b00720c */ /* 0x080fe40003f26270 */
[C---:B------:R-:W-:Y:S02]  /*85c0*/  ISETP.GE.AND P3, PT, R42.reuse, R9, PT ;  /* 0x000000092a00720c */ /* 0x040fe40003f66270 */
[----:B------:R-:W-:Y:S02]  /*85d0*/  ISETP.GE.AND P2, PT, R42, R10, PT ;  /* 0x0000000a2a00720c */ /* 0x000fe40003f46270 */
[----:B------:R-:W-:-:S02]  /*85e0*/  FSEL R73, R195, -INF , !P4 ;  /* 0xff800000c3497808 */ /* 0x000fc40006000000 */
[----:B------:R-:W-:Y:S02]  /*85f0*/  FSEL R195, R14, -INF , !P1 ;  /* 0xff8000000ec37808 */ /* 0x000fe40004800000 */
[----:B------:R-:W-:Y:S02]  /*8600*/  FSEL R188, R105, -INF , !P3 ;  /* 0xff80000069bc7808 */ /* 0x000fe40005800000 */
[----:B------:R-:W-:Y:S02]  /*8610*/  FSEL R107, R107, -INF , !P2 ;  /* 0xff8000006b6b7808 */ /* 0x000fe40005000000 */
[----:B------:R-:W-:Y:S02]  /*8620*/  ISETP.GE.AND P1, PT, R244, 0x3, PT ;  /* 0x00000003f400780c */ /* 0x000fe40003f26270 */
[----:B------:R-:W-:Y:S02]  /*8630*/  ISETP.GE.AND P5, PT, R44, R7, PT ;  /* 0x000000072c00720c */ /* 0x000fe40003fa6270 */
[----:B------:R-:W-:-:S02]  /*8640*/  ISETP.GE.AND P4, PT, R2, R8, PT ;  /* 0x000000080200720c */ /* 0x000fc40003f86270 */
[----:B------:R-:W-:Y:S02]  /*8650*/  ISETP.GE.AND P3, PT, R41, R10, PT ;  /* 0x0000000a2900720c */ /* 0x000fe40003f66270 */
[----:B------:R-:W-:Y:S02]  /*8660*/  ISETP.GE.AND P2, PT, R44, R9, PT ;  /* 0x000000092c00720c */ /* 0x000fe40003f46270 */
[----:B------:R-:W-:Y:S02]  /*8670*/  IADD3 R0, R0, 0x79, RZ ;  /* 0x0000007900007810 */ /* 0x000fe40007ffe0ff */
[----:B------:R-:W-:Y:S02]  /*8680*/  FSEL R55, R229, -INF , !P5 ;  /* 0xff800000e5377808 */ /* 0x000fe40006800000 */
[----:B------:R-:W-:Y:S02]  /*8690*/  FSEL R74, R74, -INF , !P4 ;  /* 0xff8000004a4a7808 */ /* 0x000fe40006000000 */
[----:B------:R-:W-:-:S02]  /*86a0*/  FSEL R250, R250, -INF , !P3 ;  /* 0xff800000fafa7808 */ /* 0x000fc40005800000 */
[----:B------:R-:W-:Y:S02]  /*86b0*/  FSEL R249, R249, -INF , !P2 ;  /* 0xff800000f9f97808 */ /* 0x000fe40005000000 */
[-C--:B------:R-:W-:Y:S02]  /*86c0*/  ISETP.GE.AND P5, PT, R41, R8.reuse, PT ;  /* 0x000000082900720c */ /* 0x080fe40003fa6270 */
[----:B------:R-:W-:Y:S02]  /*86d0*/  ISETP.GE.AND P4, PT, R42, R8, PT ;  /* 0x000000082a00720c */ /* 0x000fe40003f86270 */
[-C--:B------:R-:W-:Y:S02]  /*86e0*/  ISETP.GE.AND P3, PT, R43, R9.reuse, PT ;  /* 0x000000092b00720c */ /* 0x080fe40003f66270 */
[----:B------:R-:W-:Y:S02]  /*86f0*/  ISETP.GE.AND P2, PT, R0, R9, PT ;  /* 0x000000090000720c */ /* 0x000fe40003f46270 */
[----:B------:R-:W-:-:S02]  /*8700*/  FSEL R230, R230, -INF , !P5 ;  /* 0xff800000e6e67808 */ /* 0x000fc40006800000 */
[----:B------:R-:W-:Y:S02]  /*8710*/  FSEL R91, R75, -INF , !P4 ;  /* 0xff8000004b5b7808 */ /* 0x000fe40006000000 */
[----:B------:R-:W-:Y:S02]  /*8720*/  FSEL R105, R12, -INF , !P3 ;  /* 0xff8000000c697808 */ /* 0x000fe40005800000 */
[----:B------:R-:W-:Y:S02]  /*8730*/  FSEL R106, R13, -INF , !P2 ;  /* 0xff8000000d6a7808 */ /* 0x000fe40005000000 */
[CC--:B------:R-:W-:Y:S02]  /*8740*/  ISETP.GE.AND P6, PT, R43.reuse, R7.reuse, PT ;  /* 0x000000072b00720c */ /* 0x0c0fe40003fc6270 */
        /* <DEDUP_REMOVED lines=8> */
[----:B------:R-:W-:Y:S01]  /*87d0*/  FSEL R75, R19, -INF , !P3 ;  /* 0xff800000134b7808 */ /* 0x000fe20005800000 */
[----:B------:R-:W-:Y:S05]  /*87e0*/  @!P1 BRA `(.L_x_72) ;  /* 0x0000039000009947 */ /* 0x000fea0003800000 */
[----:B------:R-:W2:Y:S04]  /*87f0*/  LDL.64 R220, [R1+0x8] ;  /* 0x0000080001dc7983 */ /* 0x000ea80000100a00 */
[----:B------:R-:W3:Y:S04]  /*8800*/  LDL.64 R222, [R1] ;  /* 0x0000000001de7983 */ /* 0x000ee80000100a00 */
[----:B------:R-:W4:Y:S01]  /*8810*/  LDL R218, [R1+0x2c] ;  /* 0x00002c0001da7983 */ /* 0x000f220000100800 */
[----:B------:R-:W-:Y:S01]  /*8820*/  IADD3 R0, R244, -0x3, RZ ;  /* 0xfffffffdf4007810 */ /* 0x000fe20007ffe0ff */
[----:B------:R-:W-:Y:S01]  /*8830*/  IMAD.MOV.U32 R219, RZ, RZ, c[0x0][0x198] ;  /* 0x00006600ffdb7624 */ /* 0x000fe200078e00ff */
[----:B------:R-:W-:Y:S01]  /*8840*/  BSSY B0, `(.L_x_73) ;  /* 0x0000032000007945 */ /* 0x000fe20003800000 */
[----:B------:R-:W-:Y:S01]  /*8850*/  IMAD.MOV.U32 R13, RZ, RZ, c[0x0][0x198] ;  /* 0x00006600ff0d7624 */ /* 0x000fe200078e00ff */
[----:B------:R-:W-:Y:S01]  /*8860*/  SHF.R.S32.HI R2, RZ, 0x1f, R0 ;  /* 0x0000001fff027819 */ /* 0x000fe20000011400 */
[----:B------:R-:W-:Y:S01]  /*8870*/  IMAD.WIDE.U32 R6, R0, c[0x0][0x198], RZ ;  /* 0x0000660000067a25 */ /* 0x000fe200078e00ff */
[----:B------:R1:W-:Y:S03]  /*8880*/  @P0 STS [R217+0x2000], RZ ;  /* 0x002000ffd9000388 */ /* 0x0003e60000000800 */
[----:B------:R-:W-:Y:S01]  /*8890*/  IMAD R2, R2, c[0x0][0x198], RZ ;  /* 0x0000660002027a24 */ /* 0x000fe200078e02ff */
[----:B------:R1:W-:Y:S01]  /*88a0*/  @P0 STS [R217+0x2004], RZ ;  /* 0x002004ffd9000388 */ /* 0x0003e20000000800 */
[----:B------:R-:W-:-:S02]  /*88b0*/  IMAD.SHL.U32 R219, R219, 0x20, RZ ;  /* 0x00000020dbdb7824 */ /* 0x000fc400078e00ff */
[----:B------:R-:W-:Y:S01]  /*88c0*/  IMAD R0, R0, c[0x0][0x19c], R2 ;  /* 0x0000670000007a24 */ /* 0x000fe200078e0202 */
[----:B------:R1:W-:Y:S01]  /*88d0*/  @P0 STS.64 [R217+0x2008], RZ ;  /* 0x002008ffd9000388 */ /* 0x0003e20000000a00 */
[----:B------:R-:W-:Y:S02]  /*88e0*/  @!P0 IMAD.MOV.U32 R12, RZ, RZ, c[0x0][0x19c] ;  /* 0x00006700ff0c8624 */ /* 0x000fe400078e00ff */
[----:B------:R-:W-:Y:S01]  /*88f0*/  IMAD.IADD R0, R7, 0x1, R0 ;  /* 0x0000000107007824 */ /* 0x000fe200078e0200 */
[----:B--2---:R-:W-:-:S04]  /*8900*/  LEA R4, P3, R6, R220, 0x7 ;  /* 0x000000dc06047211 */ /* 0x004fc800078638ff */
[-C--:B------:R-:W-:Y:S02]  /*8910*/  @!P0 IADD3 R2, P2, R219, R4.reuse, RZ ;  /* 0x00000004db028210 */ /* 0x080fe40007f5e0ff */
[----:B---3--:R-:W-:Y:S02]  /*8920*/  LEA.HI.X R5, R6, R223, R0, 0x7, P3 ;  /* 0x000000df06057211 */ /* 0x008fe400018f3c00 */
[----:B------:R-:W-:Y:S02]  /*8930*/  @!P0 LEA R0, P3, R13, R4, 0x6 ;  /* 0x000000040d008211 */ /* 0x000fe400078630ff */
[----:B------:R-:W-:Y:S01]  /*8940*/  @!P0 LEA R10, P5, R4, c[0x0][0x168], 0x1 ;  /* 0x00005a00040a8a11 */ /* 0x000fe200078a08ff */
[----:B----4-:R-:W-:Y:S01]  /*8950*/  @!P0 IMAD.X R7, R218, 0x1, R5, P2 ;  /* 0x00000001da078824 */ /* 0x010fe200010e0605 */
[----:B------:R-:W-:Y:S02]  /*8960*/  @!P0 LEA R8, P4, R2, c[0x0][0x168], 0x1 ;  /* 0x00005a0002088a11 */ /* 0x000fe400078808ff */
        /* <DEDUP_REMOVED lines=21> */
[----:B------:R-:W-:Y:S01]  /*8ac0*/  ULDC UR4, c[0x0][0x19c] ;  /* 0x0000670000047ab9 */ /* 0x000fe20000000800 */
[----:B-1----:R-:W-:Y:S01]  /*8ad0*/  IMAD.WIDE.U32 R6, R13, 0x60, R4 ;  /* 0x000000600d067825 */ /* 0x002fe200078e0004 */
[----:B------:R-:W-:-:S04]  /*8ae0*/  UIMAD UR4, UR4, 0x60, URZ ;  /* 0x00000060040478a4 */ /* 0x000fc8000f8e023f */
[----:B------:R-:W-:Y:S02]  /*8af0*/  LEA R4, P0, R6, c[0x0][0x168], 0x1 ;  /* 0x00005a0006047a11 */ /* 0x000fe400078008ff */
[----:B------:R-:W-:-:S04]  /*8b00*/  IADD3 R0, R7, UR4, RZ ;  /* 0x0000000407007c10 */ /* 0x000fc8000fffe0ff */
[----:B------:R-:W-:-:S05]  /*8b10*/  LEA.HI.X R5, R6, c[0x0][0x16c], R0, 0x1, P0 ;  /* 0x00005b0006057a11 */ /* 0x000fca00000f0c00 */
[----:B------:R-:W-:Y:S01]  /*8b20*/  @!PT LDS RZ, [RZ] ;  /* 0x00000000fffff984 */ /* 0x000fe20000000800 */
[----:B------:R-:W-:Y:S01]  /*8b30*/  @!PT LDS RZ, [RZ] ;  /* 0x00000000fffff984 */ /* 0x000fe20000000800 */
[----:B------:R-:W-:Y:S01]  /*8b40*/  @!PT LDS RZ, [RZ] ;  /* 0x00000000fffff984 */ /* 0x000fe20000000800 */
[----:B------:R1:W-:Y:S02]  /*8b50*/  LDGSTS.E.BYPASS.LTC128B.128 [R217+0x3800], [R4.64] ;  /* 0x0380000004d97fae */ /* 0x0003e4000b901d48 */
.L_x_74:
[----:B------:R-:W-:Y:S05]  /*8b60*/  BSYNC B0 ;  /* 0x0000000000007941 */ /* 0x000fea0003800000 */
.L_x_73:
[----:B------:R-:W0:Y:S02]  /*8b70*/  LDGDEPBAR ;  /* 0x00000000000079af */ /* 0x000e240000000000 */
.L_x_72:
        /* <DEDUP_REMOVED lines=32> */
[----:B------:R-:W2:Y:S02]  /*8d80*/  SHFL.BFLY PT, R2, R0, 0x2, 0x1f ;  /* 0x0c401f0000027f89 */ /* 0x000ea400000e0000 */
[----:B--2---:R-:W-:-:S05]  /*8d90*/  FMNMX.FTZ R0, R0, R2, !PT ;  /* 0x0000000200007209 */ /* 0x004fca0007810000 */
[----:B------:R-:W2:Y:S02]  /*8da0*/  SHFL.BFLY PT, R2, R0, 0x1, 0x1f ;  /* 0x0c201f0000027f89 */ /* 0x000ea400000e0000 */
[----:B--2---:R-:W-:-:S04]  /*8db0*/  FMNMX.FTZ R63, R0, R2, !PT ;  /* 0x00000002003f7209 */ /* 0x004fc80007810000 */
[C---:B------:R-:W-:Y:S01]  /*8dc0*/  FSETP.NEU.FTZ.AND P4, PT, R63.reuse, -INF , PT ;  /* 0xff8000003f00780b */ /* 0x040fe20003f9d000 */
[----:B------:R-:W-:-:S05]  /*8dd0*/  FMUL.FTZ R0, R63, c[0x0][0x23c] ;  /* 0x00008f003f007a20 */ /* 0x000fca0000410000 */
[----:B------:R-:W-:-:S05]  /*8de0*/  FSEL R0, R0, RZ, P4 ;  /* 0x000000ff00007208 */ /* 0x000fca0002000000 */
[--C-:B------:R-:W-:Y:S02]  /*8df0*/  FFMA.FTZ R2, R48, c[0x0][0x23c], -R0.reuse ;  /* 0x00008f0030027a23 */ /* 0x100fe40000010800 */
[--C-:B-1----:R-:W-:Y:S02]  /*8e00*/  FFMA.FTZ R4, R77, c[0x0][0x23c], -R0.reuse ;  /* 0x00008f004d047a23 */ /* 0x102fe40000010800 */
[----:B------:R1:W-:Y:S08]  /*8e10*/  MUFU.EX2 R239, R2 ;  /* 0x0000000200ef7308 */ /* 0x0003f00000000800 */
[----:B------:R2:W-:Y:S01]  /*8e20*/  MUFU.EX2 R9, R4 ;  /* 0x0000000400097308 */ /* 0x0005e20000000800 */
[----:B-1----:R-:W-:-:S07]  /*8e30*/  FFMA.FTZ R2, R76, c[0x0][0x23c], -R0 ;  /* 0x00008f004c027a23 */ /* 0x002fce0000010800 */
[----:B------:R1:W-:Y:S01]  /*8e40*/  MUFU.EX2 R245, R2 ;  /* 0x0000000200f57308 */ /* 0x0003e20000000800 */
[----:B--2---:R-:W-:-:S07]  /*8e50*/  FFMA.FTZ R4, R78, c[0x0][0x23c], -R0 ;  /* 0x00008f004e047a23 */ /* 0x004fce0000010800 */
        /* <DEDUP_REMOVED lines=8> */
[----:B------:R2:W3:Y:S01]  /*8ee0*/  MUFU.EX2 R11, R4 ;  /* 0x00000004000b7308 */ /* 0x0004e20000000800 */
[----:B-1----:R-:W-:-:S04]  /*8ef0*/  FMNMX.FTZ R2, R137, R103, !PT ;  /* 0x0000006789027209 */ /* 0x002fc80007810000 */
[----:B------:R-:W-:-:S04]  /*8f00*/  FMNMX.FTZ R2, R128, R2, !PT ;  /* 0x0000000280027209 */ /* 0x000fc80007810000 */
[----:B------:R-:W-:Y:S01]  /*8f10*/  FMNMX.FTZ R2, R70, R2, !PT ;  /* 0x0000000246027209 */ /* 0x000fe20007810000 */
[----:B--2---:R-:W-:-:S03]  /*8f20*/  FFMA.FTZ R4, R79, c[0x0][0x23c], -R0 ;  /* 0x00008f004f047a23 */ /* 0x004fc60000010800 */
        /* <DEDUP_REMOVED lines=21> */
[----:B---3--:R-:W-:Y:S02]  /*9080*/  MOV R61, R11 ;  /* 0x0000000b003d7202 */ /* 0x008fe40000000f00 */
        /* <DEDUP_REMOVED lines=18> */
[----:B------:R-:W-:Y:S01]  /*91b0*/  FMNMX.FTZ R2, R75, R2, !PT ;  /* 0x000000024b027209 */ /* 0x000fe20007810000 */
[----:B-1----:R-:W-:-:S04]  /*91c0*/  FFMA.FTZ R4, R56, c[0x0][0x23c], -R0 ;  /* 0x00008f0038047a23 */ /* 0x002fc80000010800 */
[----:B------:R-:W1:Y:S01]  /*91d0*/  SHFL.BFLY PT, R5, R2, 0x2, 0x1f ;  /* 0x0c401f0002057f89 */ /* 0x000e6200000e0000 */
[----:B------:R-:W-:Y:S01]  /*91e0*/  MOV R56, R29 ;  /* 0x0000001d00387202 */ /* 0x000fe20000000f00 */
[----:B------:R2:W3:Y:S02]  /*91f0*/  MUFU.EX2 R25, R4 ;  /* 0x0000000400197308 */ /* 0x0004e40000000800 */
[----:B--2---:R-:W-:-:S06]  /*9200*/  FFMA.FTZ R4, R57, c[0x0][0x23c], -R0 ;  /* 0x00008f0039047a23 */ /* 0x004fcc0000010800 */
[----:B------:R2:W-:Y:S01]  /*9210*/  MUFU.EX2 R27, R4 ;  /* 0x00000004001b7308 */ /* 0x0005e20000000800 */
[----:B-1----:R-:W-:-:S05]  /*9220*/  FMNMX.FTZ R2, R2, R5, !PT ;  /* 0x0000000502027209 */ /* 0x002fca0007810000 */
[----:B------:R-:W1:Y:S01]  /*9230*/  SHFL.BFLY PT, R5, R2, 0x1, 0x1f ;  /* 0x0c201f0002057f89 */ /* 0x000e6200000e0000 */
[----:B--2---:R-:W-:-:S04]  /*9240*/  FFMA.FTZ R4, R96, c[0x0][0x23c], -R0 ;  /* 0x00008f0060047a23 */ /* 0x004fc80000010800 */
[----:B------:R2:W-:Y:S01]  /*9250*/  MUFU.EX2 R102, R4 ;  /* 0x0000000400667308 */ /* 0x0005e20000000800 */
[----:B-1----:R-:W-:Y:S01]  /*9260*/  FMNMX.FTZ R62, R2, R5, !PT ;  /* 0x00000005023e7209 */ /* 0x002fe20007810000 */
[--C-:B------:R-:W-:Y:S02]  /*9270*/  FFMA.FTZ R2, R16, c[0x0][0x23c], -R0.reuse ;  /* 0x00008f0010027a23 */ /* 0x100fe40000010800 */
[----:B------:R-:W-:Y:S01]  /*9280*/  FFMA.FTZ R5, R17, c[0x0][0x23c], -R0 ;  /* 0x00008f0011057a23 */ /* 0x000fe20000010800 */
[----:B------:R-:W-:-:S03]  /*9290*/  FSETP.NEU.FTZ.AND P3, PT, R62, -INF , PT ;  /* 0xff8000003e00780b */ /* 0x000fc60003f7d000 */
[----:B------:R-:W-:Y:S01]  /*92a0*/  MUFU.EX2 R77, R2 ;  /* 0x00000002004d7308 */ /* 0x000fe20000000800 */
[--C-:B--2---:R-:W-:Y:S01]  /*92b0*/  FFMA.FTZ R4, R97, c[0x0][0x23c], -R0.reuse ;  /* 0x00008f0061047a23 */ /* 0x104fe20000010800 */
[----:B------:R-:W-:Y:S06]  /*92c0*/  LDSM.16.MT88.4 R16, [R206+0x4000] ;  /* 0x00400000ce10783b */ /* 0x000fec0000004200 */
[----:B------:R1:W-:Y:S08]  /*92d0*/  MUFU.EX2 R23, R4 ;  /* 0x0000000400177308 */ /* 0x0003f00000000800 */
[----:B------:R-:W-:Y:S01]  /*92e0*/  MUFU.EX2 R68, R5 ;  /* 0x0000000500447308 */ /* 0x000fe20000000800 */
[----:B-1----:R-:W-:Y:S01]  /*92f0*/  FFMA.FTZ R4, R52, c[0x0][0x23c], -R0 ;  /* 0x00008f0034047a23 */ /* 0x002fe20000010800 */
[----:B------:R-:W-:-:S06]  /*9300*/  MOV R52, R10 ;  /* 0x0000000a00347202 */ /* 0x000fcc0000000f00 */
[----:B------:R1:W2:Y:S02]  /*9310*/  MUFU.EX2 R51, R4 ;  /* 0x0000000400337308 */ /* 0x0002a40000000800 */
[----:B-1----:R-:W-:Y:S01]  /*9320*/  FFMA.FTZ R4, R53, c[0x0][0x23c], -R0 ;  /* 0x00008f0035047a23 */ /* 0x002fe20000010800 */
[----:B------:R-:W-:-:S05]  /*9330*/  MOV R53, R9 ;  /* 0x0000000900357202 */ /* 0x000fca0000000f00 */
[----:B------:R1:W-:Y:S02]  /*9340*/  MUFU.EX2 R101, R4 ;  /* 0x0000000400657308 */ /* 0x0003e40000000800 */
[----:B-1----:R-:W-:Y:S01]  /*9350*/  FFMA.FTZ R4, R84, c[0x0][0x23c], -R0 ;  /* 0x00008f0054047a23 */ /* 0x002fe20000010800 */
[----:B------:R-:W-:-:S05]  /*9360*/  MOV R84, R8 ;  /* 0x0000000800547202 */ /* 0x000fca0000000f00 */
[----:B------:R1:W-:Y:S02]  /*9370*/  MUFU.EX2 R96, R4 ;  /* 0x0000000400607308 */ /* 0x0003e40000000800 */
[----:B-1----:R-:W-:Y:S01]  /*9380*/  FFMA.FTZ R4, R85, c[0x0][0x23c], -R0 ;  /* 0x00008f0055047a23 */ /* 0x002fe20000010800 */
[----:B---3--:R-:W-:-:S05]  /*9390*/  MOV R85, R25 ;  /* 0x0000001900557202 */ /* 0x008fca0000000f00 */
        /* <DEDUP_REMOVED lines=8> */
[----:B-1----:R-:W-:Y:S01]  /*9420*/  FFMA.FTZ R4, R81, c[0x0][0x23c], -R0 ;  /* 0x00008f0051047a23 */ /* 0x002fe20000010800 */
[----:B--2---:R-:W-:Y:S02]  /*9430*/  MOV R81, R97 ;  /* 0x0000006100517202 */ /* 0x004fe40000000f00 */
[----:B------:R-:W-:-:S03]  /*9440*/  MOV R97, R27 ;  /* 0x0000001b00617202 */ /* 0x000fc60000000f00 */
[----:B------:R1:W2:Y:S02]  /*9450*/  MUFU.EX2 R26, R4 ;  /* 0x00000004001a7308 */ /* 0x0002a40000000800 */
[----:B-1----:R-:W-:-:S06]  /*9460*/  FFMA.FTZ R4, R46, c[0x0][0x23c], -R0 ;  /* 0x00008f002e047a23 */ /* 0x002fcc0000010800 */
[----:B------:R1:W3:Y:S02]  /*9470*/  MUFU.EX2 R21, R4 ;  /* 0x0000000400157308 */ /* 0x0002e40000000800 */
        /* <DEDUP_REMOVED lines=8> */
[----:B------:R-:W-:Y:S01]  /*9500*/  FMNMX.FTZ R2, R39, R4, !PT ;  /* 0x0000000427027209 */ /* 0x000fe20007810000 */
[----:B------:R-:W-:-:S03]  /*9510*/  FMUL.FTZ R4, R62, c[0x0][0x23c] ;  /* 0x00008f003e047a20 */ /* 0x000fc60000410000 */
[----:B------:R-:W-:Y:S02]  /*9520*/  FMNMX.FTZ R0, R38, R2, !PT ;  /* 0x0000000226007209 */ /* 0x000fe40007810000 */
[----:B------:R-:W-:Y:S02]  /*9530*/  FSEL R4, R4, RZ, P3 ;  /* 0x000000ff04047208 */ /* 0x000fe40001800000 */
[----:B------:R-:W-:-:S03]  /*9540*/  FMNMX.FTZ R0, R37, R0, !PT ;  /* 0x0000000025007209 */ /* 0x000fc60007810000 */
[--C-:B------:R-:W-:Y:S01]  /*9550*/  FFMA.FTZ R2, R103, c[0x0][0x23c], -R4.reuse ;  /* 0x00008f0067027a23 */ /* 0x100fe20000010804 */
[----:B------:R-:W-:Y:S01]  /*9560*/  FMNMX.FTZ R0, R36, R0, !PT ;  /* 0x0000000024007209 */ /* 0x000fe20007810000 */
[--C-:B------:R-:W-:Y:S02]  /*9570*/  FFMA.FTZ R6, R127, c[0x0][0x23c], -R4.reuse ;  /* 0x00008f007f067a23 */ /* 0x100fe40000010804 */
[----:B------:R1:W-:Y:S01]  /*9580*/  MUFU.EX2 R198, R2 ;  /* 0x0000000200c67308 */ /* 0x0003e20000000800 */
[----:B------:R-:W-:Y:S01]  /*9590*/  FMNMX.FTZ R5, R35, R0, !PT ;  /* 0x0000000023057209 */ /* 0x000fe20007810000 */
[----:B------:R-:W-:-:S03]  /*95a0*/  FFMA.FTZ R0, R128, c[0x0][0x23c], -R4 ;  /* 0x00008f0080007a23 */ /* 0x000fc60000010804 */
[----:B------:R-:W-:-:S03]  /*95b0*/  FMNMX.FTZ R5, R34, R5, !PT ;  /* 0x0000000522057209 */ /* 0x000fc60007810000 */
[----:B------:R4:W-:Y:S01]  /*95c0*/  MUFU.EX2 R199, R0 ;  /* 0x0000000000c77308 */ /* 0x0009e20000000800 */
[----:B-1----:R-:W-:-:S07]  /*95d0*/  FMNMX.FTZ R2, R3, R40, !PT ;  /* 0x0000002803027209 */ /* 0x002fce0007810000 */
[----:B------:R-:W-:Y:S01]  /*95e0*/  MUFU.EX2 R218, R6 ;  /* 0x0000000600da7308 */ /* 0x000fe20000000800 */
        /* <DEDUP_REMOVED lines=56> */
[----:B--2---:R-:W-:Y:S02]  /*9970*/  MOV R71, R26 ;  /* 0x0000001a00477202 */ /* 0x004fe40000000f00 */
[----:B------:R-:W-:Y:S01]  /*9980*/  MOV R70, R49 ;  /* 0x0000003100467202 */ /* 0x000fe20000000f00 */
[----:B-1----:R-:W-:Y:S01]  /*9990*/  FFMA.FTZ R5, R67, c[0x0][0x23c], -R4 ;  /* 0x00008f0043057a23 */ /* 0x002fe20000010804 */
[----:B------:R-:W-:-:S02]  /*99a0*/  MOV R67, R24 ;  /* 0x0000001800437202 */ /* 0x000fc40000000f00 */
[----:B------:R-:W-:Y:S01]  /*99b0*/  LDSM.16.MT88.4 R24, [R205+0x4400] ;  /* 0x00440000cd18783b */ /* 0x000fe20000004200 */
[----:B------:R1:W-:Y:S02]  /*99c0*/  MUFU.EX2 R234, R5 ;  /* 0x0000000500ea7308 */ /* 0x0003e40000000800 */
[----:B-1----:R-:W-:-:S06]  /*99d0*/  FFMA.FTZ R5, R131, c[0x0][0x23c], -R4 ;  /* 0x00008f0083057a23 */ /* 0x002fcc0000010804 */
[----:B------:R1:W-:Y:S02]  /*99e0*/  MUFU.EX2 R233, R5 ;  /* 0x0000000500e97308 */ /* 0x0003e40000000800 */
[----:B-1----:R-:W-:-:S06]  /*99f0*/  FFMA.FTZ R5, R132, c[0x0][0x23c], -R4 ;  /* 0x00008f0084057a23 */ /* 0x002fcc0000010804 */
        /* <DEDUP_REMOVED lines=9> */
[----:B-1----:R-:W-:Y:S02]  /*9a90*/  FMNMX.FTZ R5, R192, R0, !PT ;  /* 0x00000000c0057209 */ /* 0x002fe40007810000 */
[----:B------:R-:W-:Y:S01]  /*9aa0*/  FMNMX.FTZ R0, R106, R2, !PT ;  /* 0x000000026a007209 */ /* 0x000fe20007810000 */
[----:B------:R-:W-:Y:S01]  /*9ab0*/  FFMA.FTZ R2, R58, c[0x0][0x23c], -R4 ;  /* 0x00008f003a027a23 */ /* 0x000fe20000010804 */
[----:B------:R-:W-:-:S03]  /*9ac0*/  FMNMX.FTZ R5, R191, R5, !PT ;  /* 0x00000005bf057209 */ /* 0x000fc60007810000 */
        /* <DEDUP_REMOVED lines=12> */
[----:B------:R-:W1:Y:S04]  /*9b90*/  SHFL.BFLY PT, R6, R5, 0x2, 0x1f ;  /* 0x0c401f0005067f89 */ /* 0x000e6800000e0000 */
[----:B------:R-:W3:Y:S01]  /*9ba0*/  SHFL.BFLY PT, R7, R0, 0x1, 0x1f ;  /* 0x0c201f0000077f89 */ /* 0x000ee200000e0000 */
[----:B--2---:R-:W-:-:S04]  /*9bb0*/  FFMA.FTZ R2, R125, c[0x0][0x23c], -R4 ;  /* 0x00008f007d027a23 */ /* 0x004fc80000010804 */
[----:B------:R2:W-:Y:S01]  /*9bc0*/  MUFU.EX2 R201, R2 ;  /* 0x0000000200c97308 */ /* 0x0005e20000000800 */
[----:B-1----:R-:W-:Y:S02]  /*9bd0*/  FMNMX.FTZ R5, R5, R6, !PT ;  /* 0x0000000605057209 */ /* 0x002fe40007810000 */
[----:B---3--:R-:W-:-:S03]  /*9be0*/  FMNMX.FTZ R58, R0, R7, !PT ;  /* 0x00000007003a7209 */ /* 0x008fc60007810000 */
[----:B------:R-:W1:Y:S01]  /*9bf0*/  SHFL.BFLY PT, R6, R5, 0x1, 0x1f ;  /* 0x0c201f0005067f89 */ /* 0x000e6200000e0000 */
[--C-:B------:R-:W-:Y:S02]  /*9c00*/  FFMA.FTZ R0, R99, c[0x0][0x23c], -R4.reuse ;  /* 0x00008f0063007a23 */ /* 0x100fe40000010804 */
[----:B--2---:R-:W-:Y:S01]  /*9c10*/  FFMA.FTZ R2, R133, c[0x0][0x23c], -R4 ;  /* 0x00008f0085027a23 */ /* 0x004fe20000010804 */
[C---:B------:R-:W-:Y:S01]  /*9c20*/  FSETP.NEU.FTZ.AND P2, PT, R58.reuse, -INF , PT ;  /* 0xff8000003a00780b */ /* 0x040fe20003f5d000 */
[----:B------:R2:W-:Y:S03]  /*9c30*/  MUFU.EX2 R226, R0 ;  /* 0x0000000000e27308 */ /* 0x0005e60000000800 */
[----:B------:R-:W-:-:S05]  /*9c40*/  FSEL R7, R58, RZ, P2 ;  /* 0x000000ff3a077208 */ /* 0x000fca0001000000 */
[----:B------:R3:W-:Y:S01]  /*9c50*/  MUFU.EX2 R200, R2 ;  /* 0x0000000200c87308 */ /* 0x0007e20000000800 */
[----:B------:R-:W-:Y:S01]  /*9c60*/  FADD.FTZ R7, R136, -R7 ;  /* 0x8000000788077221 */ /* 0x000fe20000010000 */
[----:B------:R-:W-:Y:S02]  /*9c70*/  MOV R136, R12 ;  /* 0x0000000c00887202 */ /* 0x000fe40000000f00 */
[----:B------:R-:W4:Y:S01]  /*9c80*/  LDSM.16.MT88.4 R12, [R205+0x4000] ;  /* 0x00400000cd0c783b */ /* 0x000f220000004200 */
[----:B------:R-:W-:Y:S02]  /*9c90*/  FMUL.FTZ R7, R7, c[0x0][0x23c] ;  /* 0x00008f0007077a20 */ /* 0x000fe40000410000 */
[----:B--2---:R-:W-:Y:S02]  /*9ca0*/  FFMA.FTZ R0, R139, c[0x0][0x23c], -R4 ;  /* 0x00008f008b007a23 */ /* 0x004fe40000010804 */
[----:B------:R-:W2:Y:S01]  /*9cb0*/  MUFU.EX2 R64, R7 ;  /* 0x0000000700407308 */ /* 0x000ea20000000800 */
[----:B-1----:R-:W-:-:S04]  /*9cc0*/  FMNMX.FTZ R57, R5, R6, !PT ;  /* 0x0000000605397209 */ /* 0x002fc80007810000 */
[C---:B------:R-:W-:Y:S01]  /*9cd0*/  FSETP.NEU.FTZ.AND P0, PT, R57.reuse, -INF , PT ;  /* 0xff8000003900780b */ /* 0x040fe20003f1d000 */
[----:B---3--:R-:W-:Y:S02]  /*9ce0*/  FFMA.FTZ R2, R86, c[0x0][0x23c], -R4 ;  /* 0x00008f0056027a23 */ /* 0x008fe40000010804 */
[----:B------:R-:W-:Y:S01]  /*9cf0*/  MUFU.EX2 R229, R0 ;  /* 0x0000000000e57308 */ /* 0x000fe20000000800 */
[----:B------:R-:W-:-:S05]  /*9d00*/  FSEL R6, R57, RZ, P0 ;  /* 0x000000ff39067208 */ /* 0x000fca0000000000 */
[----:B------:R-:W-:Y:S02]  /*9d10*/  FADD.FTZ R3, R3, -R6 ;  /* 0x8000000603037221 */ /* 0x000fe40000010000 */
[----:B------:R1:W-:Y:S01]  /*9d20*/  MUFU.EX2 R219, R2 ;  /* 0x0000000200db7308 */ /* 0x0003e20000000800 */
[-C--:B--2---:R-:W-:Y:S02]  /*9d30*/  FMUL.FTZ R164, R164, R64.reuse ;  /* 0x00000040a4a47220 */ /* 0x084fe40000410000 */
[----:B------:R-:W-:Y:S02]  /*9d40*/  FMUL.FTZ R3, R3, c[0x0][0x23c] ;  /* 0x00008f0003037a20 */ /* 0x000fe40000410000 */
[-C--:B------:R-:W-:Y:S02]  /*9d50*/  FMUL.FTZ R165, R165, R64.reuse ;  /* 0x00000040a5a57220 */ /* 0x080fe40000410000 */
[-C--:B------:R-:W-:Y:S01]  /*9d60*/  FMUL.FTZ R140, R140, R64.reuse ;  /* 0x000000408c8c7220 */ /* 0x080fe20000410000 */
[----:B------:R-:W2:Y:S01]  /*9d70*/  MUFU.EX2 R65, R3 ;  /* 0x0000000300417308 */ /* 0x000ea20000000800 */
[----:B------:R-:W-:-:S02]  /*9d80*/  FMUL.FTZ R141, R141, R64 ;  /* 0x000000408d8d7220 */ /* 0x000fc40000410000 */
[-C--:B------:R-:W-:Y:S02]  /*9d90*/  FMUL.FTZ R148, R148, R64.reuse ;  /* 0x0000004094947220 */ /* 0x080fe40000410000 */
[-C--:B------:R-:W-:Y:S02]  /*9da0*/  FMUL.FTZ R149, R149, R64.reuse ;  /* 0x0000004095957220 */ /* 0x080fe40000410000 */
[-C--:B------:R-:W-:Y:S02]  /*9db0*/  FMUL.FTZ R160, R160, R64.reuse ;  /* 0x00000040a0a07220 */ /* 0x080fe40000410000 */
[----:B-1----:R-:W-:Y:S02]  /*9dc0*/  FFMA.FTZ R2, R83, c[0x0][0x23c], -R4 ;  /* 0x00008f0053027a23 */ /* 0x002fe40000010804 */
[----:B------:R-:W-:Y:S02]  /*9dd0*/  FMUL.FTZ R161, R161, R64 ;  /* 0x00000040a1a17220 */ /* 0x000fe40000410000 */
[----:B------:R1:W-:Y:S01]  /*9de0*/  MUFU.EX2 R221, R2 ;  /* 0x0000000200dd7308 */ /* 0x0003e20000000800 */
[----:B--2---:R-:W-:-:S02]  /*9df0*/  FMUL.FTZ R166, R166, R65 ;  /* 0x00000041a6a67220 */ /* 0x004fc40000410000 */
[-C--:B------:R-:W-:Y:S02]  /*9e00*/  FMUL.FTZ R167, R167, R65.reuse ;  /* 0x00000041a7a77220 */ /* 0x080fe40000410000 */
[-C--:B------:R-:W-:Y:S02]  /*9e10*/  FMUL.FTZ R142, R142, R65.reuse ;  /* 0x000000418e8e7220 */ /* 0x080fe40000410000 */
[-C--:B------:R-:W-:Y:S02]  /*9e20*/  FMUL.FTZ R143, R143, R65.reuse ;  /* 0x000000418f8f7220 */ /* 0x080fe40000410000 */
[-C--:B------:R-:W-:Y:S02]  /*9e30*/  FMUL.FTZ R150, R150, R65.reuse ;  /* 0x0000004196967220 */ /* 0x080fe40000410000 */
[-C--:B------:R-:W-:Y:S02]  /*9e40*/  FMUL.FTZ R151, R151, R65.reuse ;  /* 0x0000004197977220 */ /* 0x080fe40000410000 */
[----:B------:R-:W-:-:S02]  /*9e50*/  FMUL.FTZ R162, R162, R65 ;  /* 0x00000041a2a27220 */ /* 0x000fc40000410000 */
[--C-:B-1----:R-:W-:Y:S02]  /*9e60*/  FFMA.FTZ R2, R135, c[0x0][0x23c], -R4.reuse ;  /* 0x00008f0087027a23 */ /* 0x102fe40000010804 */
[----:B------:R-:W-:Y:S02]  /*9e70*/  FMUL.FTZ R163, R163, R65 ;  /* 0x00000041a3a37220 */ /* 0x000fe40000410000 */
[----:B------:R1:W-:Y:S02]  /*9e80*/  MUFU.EX2 R224, R2 ;  /* 0x0000000200e07308 */ /* 0x0003e40000000800 */
[----:B-1----:R-:W-:-:S06]  /*9e90*/  FFMA.FTZ R2, R134, c[0x0][0x23c], -R4 ;  /* 0x00008f0086027a23 */ /* 0x002fcc0000010804 */
[----:B------:R1:W-:Y:S02]  /*9ea0*/  MUFU.EX2 R227, R2 ;  /* 0x0000000200e37308 */ /* 0x0003e40000000800 */
[----:B-1----:R-:W-:-:S06]  /*9eb0*/  FFMA.FTZ R2, R87, c[0x0][0x23c], -R4 ;  /* 0x00008f0057027a23 */ /* 0x002fcc0000010804 */
[----:B------:R1:W-:Y:S02]  /*9ec0*/  MUFU.EX2 R223, R2 ;  /* 0x0000000200df7308 */ /* 0x0003e40000000800 */
[----:B-1----:R-:W-:-:S05]  /*9ed0*/  FMUL.FTZ R2, R58, c[0x0][0x23c] ;  /* 0x00008f003a027a20 */ /* 0x002fca0000410000 */
[----:B------:R-:W-:-:S05]  /*9ee0*/  FSEL R2, R2, RZ, P2 ;  /* 0x000000ff02027208 */ /* 0x000fca0001000000 */
[--C-:B------:R-:W-:Y:S02]  /*9ef0*/  FFMA.FTZ R0, R72, c[0x0][0x23c], -R2.reuse ;  /* 0x00008f0048007a23 */ /* 0x100fe40000010802 */
[--C-:B------:R-:W-:Y:S02]  /*9f00*/  FFMA.FTZ R5, R38, c[0x0][0x23c], -R2.reuse ;  /* 0x00008f0026057a23 */ /* 0x100fe40000010802 */
[----:B------:R1:W-:Y:S01]  /*9f10*/  MUFU.EX2 R66, R0 ;  /* 0x0000000000427308 */ /* 0x0003e20000000800 */
[--C-:B------:R-:W-:Y:S02]  /*9f20*/  FFMA.FTZ R3, R36, c[0x0][0x23c], -R2.reuse ;  /* 0x00008f0024037a23 */ /* 0x100fe40000010802 */
[----:B------:R-:W-:-:S05]  /*9f30*/  FFMA.FTZ R6, R34, c[0x0][0x23c], -R2 ;  /* 0x00008f0022067a23 */ /* 0x000fca0000010802 */
[----:B------:R2:W-:Y:S01]  /*9f40*/  MUFU.EX2 R139, R5 ;  /* 0x00000005008b7308 */ /* 0x0005e20000000800 */
[----:B-1----:R-:W-:-:S07]  /*9f50*/  FFMA.FTZ R0, R98, c[0x0][0x23c], -R2 ;  /* 0x00008f0062007a23 */ /* 0x002fce0000010802 */
[----:B------:R1:W-:Y:S01]  /*9f60*/  MUFU.EX2 R134, R3 ;  /* 0x0000000300867308 */ /* 0x0003e20000000800 */
[----:B--2---:R-:W-:-:S07]  /*9f70*/  FFMA.FTZ R5, R37, c[0x0][0x23c], -R2 ;  /* 0x00008f0025057a23 */ /* 0x004fce0000010802 */
[----:B------:R2:W3:Y:S08]  /*9f80*/  MUFU.EX2 R129, R0 ;  /* 0x0000000000817308 */ /* 0x0004f00000000800 */
[----:B------:R-:W-:Y:S01]  /*9f90*/  MUFU.EX2 R197, R5 ;  /* 0x0000000500c57308 */ /* 0x000fe20000000800 */
[--C-:B-1----:R-:W-:Y:S02]  /*9fa0*/  FFMA.FTZ R3, R35, c[0x0][0x23c], -R2.reuse ;  /* 0x00008f0023037a23 */ /* 0x102fe40000010802 */
[----:B--2---:R-:W-:-:S05]  /*9fb0*/  FFMA.FTZ R0, R39, c[0x0][0x23c], -R2 ;  /* 0x00008f0027007a23 */ /* 0x004fca0000010802 */
[----:B------:R-:W-:Y:S01]  /*9fc0*/  MUFU.EX2 R133, R3 ;  /* 0x0000000300857308 */ /* 0x000fe20000000800 */
[----:B---3--:R-:W-:-:S07]  /*9fd0*/  F2FP.PACK_AB R8, R129, R66 ;  /* 0x000000428108723e */ /* 0x008fce00000000ff */
[----:B------:R1:W2:Y:S08]  /*9fe0*/  MUFU.EX2 R131, R0 ;  /* 0x0000000000837308 */ /* 0x0002b00000000800 */
[----:B------:R-:W-:Y:S01]  /*9ff0*/  MUFU.EX2 R135, R6 ;  /* 0x0000000600877308 */ /* 0x000fe20000000800 */
[----:B-1----:R-:W-:Y:S01]  /*a000*/  FMUL.FTZ R0, R57, c[0x0][0x23c] ;  /* 0x00008f0039007a20 */ /* 0x002fe20000410000 */
[----:B--2---:R-:W-:-:S04]  /*a010*/  F2FP.PACK_AB R10, R139, R131 ;  /* 0x000000838b0a723e */ /* 0x004fc800000000ff */
[----:B------:R-:W-:-:S05]  /*a020*/  FSEL R0, R0, RZ, P0 ;  /* 0x000000ff00007208 */ /* 0x000fca0000000000 */
[----:B------:R-:W-:-:S04]  /*a030*/  FFMA.FTZ R5, R40, c[0x0][0x23c], -R0 ;  /* 0x00008f0028057a23 */ /* 0x000fc80000010800 */
        /* <DEDUP_REMOVED lines=8> */
[----:B-1----:R-:W-:Y:S02]  /*a0c0*/  FSEL R5, R63, RZ, P4 ;  /* 0x000000ff3f057208 */ /* 0x002fe40002000000 */
[----:B--2---:R-:W-:-:S03]  /*a0d0*/  F2FP.PACK_AB R11, R132, R130 ;  /* 0x00000082840b723e */ /* 0x004fc600000000ff */
[----:B------:R-:W-:Y:S01]  /*a0e0*/  FADD.FTZ R7, R138, -R5 ;  /* 0x800000058a077221 */ /* 0x000fe20000010000 */
[----:B------:R-:W-:Y:S02]  /*a0f0*/  FSEL R5, R62, RZ, P3 ;  /* 0x000000ff3e057208 */ /* 0x000fe40001800000 */
[----:B------:R-:W-:Y:S01]  /*a100*/  MOV R138, R30 ;  /* 0x0000001e008a7202 */ /* 0x000fe20000000f00 */
[----:B------:R-:W-:Y:S01]  /*a110*/  FMUL.FTZ R7, R7, c[0x0][0x23c] ;  /* 0x00008f0007077a20 */ /* 0x000fe20000410000 */
[----:B------:R-:W-:Y:S01]  /*a120*/  HMMA.16816.F32 R40, R8, R18, R164 ;  /* 0x000000120828723c */ /* 0x000fe200000018a4 */
[----:B------:R-:W-:Y:S01]  /*a130*/  FADD.FTZ R3, R137, -R5 ;  /* 0x8000000589037221 */ /* 0x000fe20000010000 */
[----:B------:R-:W-:-:S03]  /*a140*/  MOV R137, R28 ;  /* 0x0000001c00897202 */ /* 0x000fc60000000f00 */
[----:B------:R-:W-:Y:S01]  /*a150*/  FMUL.FTZ R3, R3, c[0x0][0x23c] ;  /* 0x00008f0003037a20 */ /* 0x000fe20000410000 */
[----:B------:R-:W1:Y:S01]  /*a160*/  MUFU.EX2 R7, R7 ;  /* 0x0000000700077308 */ /* 0x000e620000000800 */
[----:B------:R-:W-:Y:S01]  /*a170*/  MOV R167, R84 ;  /* 0x0000005400a77202 */ /* 0x000fe20000000f00 */
[C---:B----4-:R-:W-:Y:S01]  /*a180*/  HMMA.16816.F32 R32, R8.reuse, R12, R140 ;  /* 0x0000000c0820723c */ /* 0x050fe2000000188c */
[----:B------:R-:W-:Y:S02]  /*a190*/  MOV R84, R23 ;  /* 0x0000001700547202 */ /* 0x000fe40000000f00 */
[----:B------:R-:W2:Y:S01]  /*a1a0*/  LDSM.16.MT88.4 R20, [R206+0x4400] ;  /* 0x00440000ce14783b */ /* 0x000ea20000004200 */
[----:B------:R-:W-:Y:S02]  /*a1b0*/  MOV R166, R53 ;  /* 0x0000003500a67202 */ /* 0x000fe40000000f00 */
[----:B------:R3:W4:Y:S01]  /*a1c0*/  MUFU.EX2 R5, R3 ;  /* 0x0000000300057308 */ /* 0x0007220000000800 */
[----:B------:R-:W-:Y:S01]  /*a1d0*/  MOV R164, R52 ;  /* 0x0000003400a47202 */ /* 0x000fe20000000f00 */
[----:B------:R-:W-:Y:S01]  /*a1e0*/  HMMA.16816.F32 R28, R8, R14, R148 ;  /* 0x0000000e081c723c */ /* 0x000fe20000001894 */
[----:B-1----:R-:W-:-:S07]  /*a1f0*/  FMUL.FTZ R144, R144, R7 ;  /* 0x0000000790907220 */ /* 0x002fce0000410000 */
[----:B------:R-:W-:Y:S01]  /*a200*/  HMMA.16816.F32 R44, R8, R16, R160 ;  /* 0x00000010082c723c */ /* 0x000fe200000018a0 */
[-C--:B------:R-:W-:Y:S02]  /*a210*/  FMUL.FTZ R145, R145, R7.reuse ;  /* 0x0000000791917220 */ /* 0x080fe40000410000 */
[-C--:B------:R-:W-:Y:S02]  /*a220*/  FMUL.FTZ R152, R152, R7.reuse ;  /* 0x0000000798987220 */ /* 0x080fe40000410000 */
[----:B------:R-:W-:Y:S02]  /*a230*/  FMUL.FTZ R153, R153, R7 ;  /* 0x0000000799997220 */ /* 0x000fe40000410000 */
[----:B---3--:R-:W-:Y:S01]  /*a240*/  FFMA.FTZ R3, R120, c[0x0][0x23c], -R0 ;  /* 0x00008f0078037a23 */ /* 0x008fe20000010800 */
[----:B------:R-:W-:Y:S01]  /*a250*/  F2FP.PACK_AB R8, R245, R239 ;  /* 0x000000eff508723e */ /* 0x000fe200000000ff */
[-C--:B----4-:R-:W-:Y:S01]  /*a260*/  FMUL.FTZ R146, R146, R5.reuse ;  /* 0x0000000592927220 */ /* 0x090fe20000410000 */
[----:B------:R-:W-:Y:S01]  /*a270*/  F2FP.PACK_AB R9, R199, R198 ;  /* 0x000000c6c709723e */ /* 0x000fe200000000ff */
[----:B------:R1:W-:Y:S01]  /*a280*/  MUFU.EX2 R126, R3 ;  /* 0x00000003007e7308 */ /* 0x0003e20000000800 */
[----:B------:R-:W-:Y:S01]  /*a290*/  F2FP.PACK_AB R10, R167, R76 ;  /* 0x0000004ca70a723e */ /* 0x000fe200000000ff */
[-C--:B------:R-:W-:Y:S01]  /*a2a0*/  FMUL.FTZ R147, R147, R5.reuse ;  /* 0x0000000593937220 */ /* 0x080fe20000410000 */
[----:B------:R-:W-:Y:S01]  /*a2b0*/  F2FP.PACK_AB R11, R238, R228 ;  /* 0x000000e4ee0b723e */ /* 0x000fe200000000ff */
[----:B------:R-:W-:-:S02]  /*a2c0*/  FMUL.FTZ R154, R154, R5 ;  /* 0x000000059a9a7220 */ /* 0x000fc40000410000 */
[----:B------:R-:W-:Y:S02]  /*a2d0*/  FMUL.FTZ R155, R155, R5 ;  /* 0x000000059b9b7220 */ /* 0x000fe40000410000 */
[-C--:B------:R-:W-:Y:S02]  /*a2e0*/  FMUL.FTZ R156, R156, R7.reuse ;  /* 0x000000079c9c7220 */ /* 0x080fe40000410000 */
[----:B------:R-:W-:Y:S01]  /*a2f0*/  FMUL.FTZ R157, R157, R7 ;  /* 0x000000079d9d7220 */ /* 0x000fe20000410000 */
[----:B------:R-:W-:Y:S01]  /*a300*/  HMMA.16816.F32 R52, R8, R12, R144 ;  /* 0x0000000c0834723c */ /* 0x000fe20000001890 */
[-C--:B------:R-:W-:Y:S02]  /*a310*/  FMUL.FTZ R158, R158, R5.reuse ;  /* 0x000000059e9e7220 */ /* 0x080fe40000410000 */
[----:B------:R-:W-:Y:S02]  /*a320*/  FMUL.FTZ R159, R159, R5 ;  /* 0x000000059f9f7220 */ /* 0x000fe40000410000 */
[----:B-1----:R-:W-:-:S02]  /*a330*/  FFMA.FTZ R3, R121, c[0x0][0x23c], -R0 ;  /* 0x00008f0079037a23 */ /* 0x002fc40000010800 */
[-C--:B------:R-:W-:Y:S01]  /*a340*/  FMUL.FTZ R168, R168, R7.reuse ;  /* 0x00000007a8a87220 */ /* 0x080fe20000410000 */
[C---:B------:R-:W-:Y:S01]  /*a350*/  HMMA.16816.F32 R152, R8.reuse, R14, R152 ;  /* 0x0000000e0898723c */ /* 0x040fe20000001898 */
[----:B------:R1:W3:Y:S01]  /*a360*/  MUFU.EX2 R128, R3 ;  /* 0x0000000300807308 */ /* 0x0002e20000000800 */
[----:B------:R-:W-:Y:S01]  /*a370*/  FMUL.FTZ R169, R169, R7 ;  /* 0x00000007a9a97220 */ /* 0x000fe20000410000 */
[----:B------:R-:W4:Y:S01]  /*a380*/  LDSM.16.MT88.4 R12, [R205+0x4800] ;  /* 0x00480000cd0c783b */ /* 0x000f220000004200 */
[-C--:B------:R-:W-:Y:S02]  /*a390*/  FMUL.FTZ R170, R170, R5.reuse ;  /* 0x00000005aaaa7220 */ /* 0x080fe40000410000 */
[----:B------:R-:W-:Y:S02]  /*a3a0*/  FMUL.FTZ R171, R171, R5 ;  /* 0x00000005abab7220 */ /* 0x000fe40000410000 */
[C---:B------:R-:W-:Y:S08]  /*a3b0*/  HMMA.16816.F32 R156, R8.reuse, R16, R156 ;  /* 0x00000010089c723c */ /* 0x040ff0000000189c */
[----:B------:R-:W-:Y:S01]  /*a3c0*/  HMMA.16816.F32 R168, R8, R18, R168 ;  /* 0x0000001208a8723c */ /* 0x000fe200000018a8 */
[----:B-1----:R-:W-:Y:S01]  /*a3d0*/  FFMA.FTZ R3, R118, c[0x0][0x23c], -R0 ;  /* 0x00008f0076037a23 */ /* 0x002fe20000010800 */
[----:B------:R-:W1:Y:S03]  /*a3e0*/  LDSM.16.MT88.4 R16, [R206+0x4800] ;  /* 0x00480000ce10783b */ /* 0x000e660000004200 */
[----:B------:R5:W-:Y:S02]  /*a3f0*/  MUFU.EX2 R127, R3 ;  /* 0x00000003007f7308 */ /* 0x000be40000000800 */
[----:B------:R-:W-:-:S02]  /*a400*/  F2FP.PACK_AB R8, R134, R197 ;  /* 0x000000c58608723e */ /* 0x000fc400000000ff */
[----:B---3--:R-:W-:Y:S02]  /*a410*/  F2FP.PACK_AB R9, R128, R126 ;  /* 0x0000007e8009723e */ /* 0x008fe400000000ff */
[----:B------:R-:W-:Y:S01]  /*a420*/  F2FP.PACK_AB R10, R135, R133 ;  /* 0x00000085870a723e */ /* 0x000fe200000000ff */
[----:B-----5:R-:W-:-:S04]  /*a430*/  FFMA.FTZ R3, R119, c[0x0][0x23c], -R0 ;  /* 0x00008f0077037a23 */ /* 0x020fc80000010800 */
[----:B------:R3:W5:Y:S02]  /*a440*/  MUFU.EX2 R123, R3 ;  /* 0x00000003007b7308 */ /* 0x0007640000000800 */
[----:B---3--:R-:W-:Y:S01]  /*a450*/  FFMA.FTZ R3, R116, c[0x0][0x23c], -R2 ;  /* 0x00008f0074037a23 */ /* 0x008fe20000010802 */
[----:B-----5:R-:W-:-:S05]  /*a460*/  F2FP.PACK_AB R11, R123, R127 ;  /* 0x0000007f7b0b723e */ /* 0x020fca00000000ff */
[----:B------:R3:W-:Y:S02]  /*a470*/  MUFU.EX2 R122, R3 ;  /* 0x00000003007a7308 */ /* 0x0007e40000000800 */
[C---:B------:R-:W-:Y:S08]  /*a480*/  HMMA.16816.F32 R32, R8.reuse, R24, R32 ;  /* 0x000000180820723c */ /* 0x040ff00000001820 */
[----:B------:R-:W-:Y:S01]  /*a490*/  HMMA.16816.F32 R28, R8, R26, R28 ;  /* 0x0000001a081c723c */ /* 0x000fe2000000181c */
[----:B---3--:R-:W-:-:S04]  /*a4a0*/  FFMA.FTZ R3, R117, c[0x0][0x23c], -R2 ;  /* 0x00008f0075037a23 */ /* 0x008fc80000010802 */
[----:B------:R3:W5:Y:S03]  /*a4b0*/  MUFU.EX2 R121, R3 ;  /* 0x0000000300797308 */ /* 0x0007660000000800 */
[C---:B--2---:R-:W-:Y:S08]  /*a4c0*/  HMMA.16816.F32 R44, R8.reuse, R20, R44 ;  /* 0x00000014082c723c */ /* 0x044ff0000000182c */
[----:B------:R-:W-:Y:S01]  /*a4d0*/  HMMA.16816.F32 R40, R8, R22, R40 ;  /* 0x000000160828723c */ /* 0x000fe20000001828 */
[----:B---3--:R-:W-:-:S06]  /*a4e0*/  FFMA.FTZ R3, R112, c[0x0][0x23c], -R2 ;  /* 0x00008f0070037a23 */ /* 0x008fcc0000010802 */
[----:B------:R-:W-:Y:S02]  /*a4f0*/  F2FP.PACK_AB R8, R56, R166 ;  /* 0x000000a63808723e */ /* 0x000fe400000000ff */
[----:B------:R-:W-:Y:S01]  /*a500*/  F2FP.PACK_AB R9, R237, R236 ;  /* 0x000000eced09723e */ /* 0x000fe200000000ff */
[----:B------:R2:W-:Y:S01]  /*a510*/  MUFU.EX2 R120, R3 ;  /* 0x0000000300787308 */ /* 0x0005e20000000800 */
[----:B------:R-:W-:Y:S02]  /*a520*/  F2FP.PACK_AB R10, R61, R164 ;  /* 0x000000a43d0a723e */ /* 0x000fe400000000ff */
[----:B------:R-:W-:-:S07]  /*a530*/  F2FP.PACK_AB R11, R234, R235 ;  /* 0x000000ebea0b723e */ /* 0x000fce00000000ff */
[----:B------:R-:W-:Y:S01]  /*a540*/  HMMA.16816.F32 R168, R8, R22, R168 ;  /* 0x0000001608a8723c */ /* 0x000fe200000018a8 */
[----:B--2---:R-:W-:-:S07]  /*a550*/  FFMA.FTZ R3, R113, c[0x0][0x23c], -R2 ;  /* 0x00008f0071037a23 */ /* 0x004fce0000010802 */
[C---:B------:R-:W-:Y:S01]  /*a560*/  HMMA.16816.F32 R52, R8.reuse, R24, R52 ;  /* 0x000000180834723c */ /* 0x040fe20000001834 */
[----:B------:R2:W3:Y:S07]  /*a570*/  MUFU.EX2 R119, R3 ;  /* 0x0000000300777308 */ /* 0x0004ee0000000800 */
[C---:B------:R-:W-:Y:S01]  /*a580*/  HMMA.16816.F32 R152, R8.reuse, R26, R152 ;  /* 0x0000001a0898723c */ /* 0x040fe20000001898 */
[----:B------:R-:W-:Y:S07]  /*a590*/  LDSM.16.MT88.4 R24, [R206+0x4c00] ;  /* 0x004c0000ce18783b */ /* 0x000fee0000004200 */
[----:B------:R-:W-:Y:S01]  /*a5a0*/  HMMA.16816.F32 R156, R8, R20, R156 ;  /* 0x00000014089c723c */ /* 0x000fe2000000189c */
[----:B------:R-:W1:Y:S01]  /*a5b0*/  LDSM.16.MT88.4 R20, [R205+0x4c00] ;  /* 0x004c0000cd14783b */ /* 0x000e620000004200 */
[----:B--2---:R-:W-:Y:S01]  /*a5c0*/  FFMA.FTZ R3, R172, c[0x0][0x23c], -R0 ;  /* 0x00008f00ac037a23 */ /* 0x004fe20000010800 */
[----:B------:R-:W-:-:S03]  /*a5d0*/  MOV R172, R68 ;  /* 0x0000004400ac7202 */ /* 0x000fc60000000f00 */
[----:B------:R2:W-:Y:S01]  /*a5e0*/  MUFU.EX2 R117, R3 ;  /* 0x0000000300757308 */ /* 0x0005e20000000800 */
[----:B-----5:R-:W-:Y:S02]  /*a5f0*/  F2FP.PACK_AB R8, R121, R122 ;  /* 0x0000007a7908723e */ /* 0x020fe400000000ff */
[----:B---3--:R-:W-:Y:S01]  /*a600*/  F2FP.PACK_AB R10, R119, R120 ;  /* 0x00000078770a723e */ /* 0x008fe200000000ff */
[----:B--2---:R-:W-:Y:S01]  /*a610*/  FFMA.FTZ R3, R173, c[0x0][0x23c], -R0 ;  /* 0x00008f00ad037a23 */ /* 0x004fe20000010800 */
[----:B------:R-:W-:-:S03]  /*a620*/  MOV R173, R77 ;  /* 0x0000004d00ad7202 */ /* 0x000fc60000000f00 */
[----:B------:R2:W3:Y:S02]  /*a630*/  MUFU.EX2 R118, R3 ;  /* 0x0000000300767308 */ /* 0x0004e40000000800 */
[----:B--2---:R-:W-:Y:S01]  /*a640*/  FFMA.FTZ R3, R114, c[0x0][0x23c], -R0 ;  /* 0x00008f0072037a23 */ /* 0x004fe20000010800 */
[----:B---3--:R-:W-:-:S05]  /*a650*/  F2FP.PACK_AB R9, R118, R117 ;  /* 0x000000757609723e */ /* 0x008fca00000000ff */
[----:B------:R2:W-:Y:S02]  /*a660*/  MUFU.EX2 R116, R3 ;  /* 0x0000000300747308 */ /* 0x0005e40000000800 */
[----:B--2---:R-:W-:-:S06]  /*a670*/  FFMA.FTZ R3, R115, c[0x0][0x23c], -R0 ;  /* 0x00008f0073037a23 */ /* 0x004fcc0000010800 */
[----:B------:R2:W3:Y:S02]  /*a680*/  MUFU.EX2 R114, R3 ;  /* 0x0000000300727308 */ /* 0x0004e40000000800 */
[----:B--2---:R-:W-:Y:S01]  /*a690*/  FFMA.FTZ R3, R181, c[0x0][0x23c], -R4 ;  /* 0x00008f00b5037a23 */ /* 0x004fe20000010804 */
[----:B---3--:R-:W-:Y:S02]  /*a6a0*/  F2FP.PACK_AB R11, R114, R116 ;  /* 0x00000074720b723e */ /* 0x008fe400000000ff */
[----:B------:R-:W-:-:S03]  /*a6b0*/  MOV R181, R78 ;  /* 0x0000004e00b57202 */ /* 0x000fc60000000f00 */
[----:B------:R2:W-:Y:S02]  /*a6c0*/  MUFU.EX2 R115, R3 ;  /* 0x0000000300737308 */ /* 0x0005e40000000800 */
[C---:B----4-:R-:W-:Y:S08]  /*a6d0*/  HMMA.16816.F32 R36, R8.reuse, R14, R28 ;  /* 0x0000000e0824723c */ /* 0x050ff0000000181c */
[----:B-1----:R-:W-:Y:S01]  /*a6e0*/  HMMA.16816.F32 R28, R8, R18, R40 ;  /* 0x00000012081c723c */ /* 0x002fe20000001828 */
[----:B--2---:R-:W-:Y:S01]  /*a6f0*/  FFMA.FTZ R3, R174, c[0x0][0x23c], -R2 ;  /* 0x00008f00ae037a23 */ /* 0x004fe20000010802 */
[----:B------:R-:W-:-:S03]  /*a700*/  MOV R174, R79 ;  /* 0x0000004f00ae7202 */ /* 0x000fc60000000f00 */
[----:B------:R1:W-:Y:S02]  /*a710*/  MUFU.EX2 R113, R3 ;  /* 0x0000000300717308 */ /* 0x0003e40000000800 */
[--C-:B-1----:R-:W-:Y:S01]  /*a720*/  FFMA.FTZ R3, R175, c[0x0][0x23c], -R2.reuse ;  /* 0x00008f00af037a23 */ /* 0x102fe20000010802 */
[----:B------:R-:W-:Y:S02]  /*a730*/  MOV R175, R48 ;  /* 0x0000003000af7202 */ /* 0x000fe40000000f00 */
[C---:B------:R-:W-:Y:S03]  /*a740*/  HMMA.16816.F32 R48, R8.reuse, R12, R32 ;  /* 0x0000000c0830723c */ /* 0x040fe60000001820 */
[----:B------:R1:W2:Y:S05]  /*a750*/  MUFU.EX2 R112, R3 ;  /* 0x0000000300707308 */ /* 0x0002aa0000000800 */
[----:B------:R-:W-:Y:S07]  /*a760*/  HMMA.16816.F32 R32, R8, R16, R44 ;  /* 0x000000100820723c */ /* 0x000fee000000182c */
[----:B------:R-:W-:Y:S01]  /*a770*/  F2FP.PACK_AB R8, R138, R136 ;  /* 0x000000888a08723e */ /* 0x000fe200000000ff */
[----:B-1----:R-:W-:Y:S01]  /*a780*/  FFMA.FTZ R3, R108, c[0x0][0x23c], -R2 ;  /* 0x00008f006c037a23 */ /* 0x002fe20000010802 */
[----:B------:R-:W-:-:S02]  /*a790*/  F2FP.PACK_AB R9, R232, R233 ;  /* 0x000000e9e809723e */ /* 0x000fc400000000ff */
[----:B------:R-:W-:Y:S01]  /*a7a0*/  F2FP.PACK_AB R10, R60, R137 ;  /* 0x000000893c0a723e */ /* 0x000fe200000000ff */
[----:B------:R1:W-:Y:S01]  /*a7b0*/  MUFU.EX2 R103, R3 ;  /* 0x0000000300677308 */ /* 0x0003e20000000800 */
[----:B------:R-:W-:-:S07]  /*a7c0*/  F2FP.PACK_AB R11, R222, R225 ;  /* 0x000000e1de0b723e */ /* 0x000fce00000000ff */
[C---:B------:R-:W-:Y:S07]  /*a7d0*/  HMMA.16816.F32 R44, R8.reuse, R18, R168 ;  /* 0x00000012082c723c */ /* 0x040fee00000018a8 */
[----:B------:R-:W-:Y:S01]  /*a7e0*/  MOV R170, R97 ;  /* 0x0000006100aa7202 */ /* 0x000fe20000000f00 */
[----:B-1----:R-:W-:Y:S01]  /*a7f0*/  FFMA.FTZ R3, R109, c[0x0][0x23c], -R2 ;  /* 0x00008f006d037a23 */ /* 0x002fe20000010802 */
[----:B------:R-:W-:Y:S01]  /*a800*/  MOV R109, R82 ;  /* 0x00000052006d7202 */ /* 0x000fe20000000f00 */
[----:B------:R-:W-:Y:S01]  /*a810*/  HMMA.16816.F32 R40, R8, R12, R52 ;  /* 0x0000000c0828723c */ /* 0x000fe20000001834 */
[----:B------:R-:W-:-:S02]  /*a820*/  MOV R82, R69 ;  /* 0x0000004500527202 */ /* 0x000fc40000000f00 */
[----:B------:R-:W-:Y:S02]  /*a830*/  MOV R69, R67 ;  /* 0x0000004300457202 */ /* 0x000fe40000000f00 */
[----:B------:R-:W-:Y:S02]  /*a840*/  MOV R67, R85 ;  /* 0x0000005500437202 */ /* 0x000fe40000000f00 */
[----:B------:R-:W-:Y:S01]  /*a850*/  MOV R85, R102 ;  /* 0x0000006600557202 */ /* 0x000fe20000000f00 */
[----:B------:R-:W-:Y:S01]  /*a860*/  HMMA.16816.F32 R52, R8, R14, R152 ;  /* 0x0000000e0834723c */ /* 0x000fe20000001898 */
[----:B------:R1:W3:Y:S01]  /*a870*/  MUFU.EX2 R102, R3 ;  /* 0x0000000300667308 */ /* 0x0002e20000000800 */
[----:B------:R-:W4:Y:S01]  /*a880*/  LDSM.16.MT88.4 R12, [R205+0x5000] ;  /* 0x00500000cd0c783b */ /* 0x000f220000004200 */
[----:B------:R-:W-:Y:S02]  /*a890*/  MOV R165, R69 ;  /* 0x0000004500a57202 */ /* 0x000fe40000000f00 */
[----:B------:R-:W-:-:S02]  /*a8a0*/  MOV R171, R76 ;  /* 0x0000004c00ab7202 */ /* 0x000fc40000000f00 */
[----:B------:R-:W-:Y:S01]  /*a8b0*/  MOV R155, R67 ;  /* 0x00000043009b7202 */ /* 0x000fe20000000f00 */
[----:B------:R-:W-:Y:S01]  /*a8c0*/  HMMA.16816.F32 R156, R8, R16, R156 ;  /* 0x00000010089c723c */ /* 0x000fe2000000189c */
[----:B------:R-:W5:Y:S01]  /*a8d0*/  LDSM.16.MT88.4 R16, [R206+0x5000] ;  /* 0x00500000ce10783b */ /* 0x000f620000004200 */
[----:B------:R-:W-:Y:S01]  /*a8e0*/  MOV R154, R56 ;  /* 0x00000038009a7202 */ /* 0x000fe20000000f00 */
[--C-:B------:R-:W-:Y:S01]  /*a8f0*/  FFMA.FTZ R56, R230, c[0x0][0x23c], -R4.reuse ;  /* 0x00008f00e6387a23 */ /* 0x100fe20000010804 */
[----:B------:R-:W-:Y:S01]  /*a900*/  MOV R153, R61 ;  /* 0x0000003d00997202 */ /* 0x000fe20000000f00 */
[--C-:B------:R-:W-:Y:S01]  /*a910*/  FFMA.FTZ R61, R75, c[0x0][0x23c], -R4.reuse ;  /* 0x00008f004b3d7a23 */ /* 0x100fe20000010804 */
[----:B------:R-:W-:Y:S01]  /*a920*/  MOV R152, R60 ;  /* 0x0000003c00987202 */ /* 0x000fe20000000f00 */
[----:B------:R-:W-:Y:S01]  /*a930*/  FFMA.FTZ R60, R90, c[0x0][0x23c], -R4 ;  /* 0x00008f005a3c7a23 */ /* 0x000fe20000010804 */
[----:B--2---:R-:W-:Y:S01]  /*a940*/  F2FP.PACK_AB R8, R112, R113 ;  /* 0x000000717008723e */ /* 0x004fe200000000ff */
[----:B-1----:R-:W-:Y:S01]  /*a950*/  FFMA.FTZ R3, R176, c[0x0][0x23c], -R0 ;  /* 0x00008f00b0037a23 */ /* 0x002fe20000010800 */
[----:B------:R-:W-:Y:S01]  /*a960*/  MOV R176, R71 ;  /* 0x0000004700b07202 */ /* 0x000fe20000000f00 */
[----:B------:R-:W-:Y:S01]  /*a970*/  MUFU.EX2 R56, R56 ;  /* 0x0000003800387308 */ /* 0x000fe20000000800 */
[----:B------:R-:W-:-:S02]  /*a980*/  MOV R71, R70 ;  /* 0x0000004600477202 */ /* 0x000fc40000000f00 */
[----:B------:R-:W-:Y:S02]  /*a990*/  MOV R70, R100 ;  /* 0x0000006400467202 */ /* 0x000fe40000000f00 */
[----:B---3--:R-:W-:Y:S02]  /*a9a0*/  F2FP.PACK_AB R10, R102, R103 ;  /* 0x00000067660a723e */ /* 0x008fe400000000ff */
[----:B------:R-:W-:Y:S01]  /*a9b0*/  MOV R168, R70 ;  /* 0x0000004600a87202 */ /* 0x000fe20000000f00 */
[----:B------:R1:W-:Y:S01]  /*a9c0*/  MUFU.EX2 R100, R3 ;  /* 0x0000000300647308 */ /* 0x0003e20000000800 */
[----:B------:R-:W-:-:S07]  /*a9d0*/  MOV R169, R153 ;  /* 0x0000009900a97202 */ /* 0x000fce0000000f00 */
[----:B------:R-:W-:Y:S01]  /*a9e0*/  MUFU.EX2 R60, R60 ;  /* 0x0000003c003c7308 */ /* 0x000fe20000000800 */
[----:B-1----:R-:W-:Y:S01]  /*a9f0*/  FFMA.FTZ R3, R177, c[0x0][0x23c], -R0 ;  /* 0x00008f00b1037a23 */ /* 0x002fe20000010800 */
[----:B------:R-:W-:-:S06]  /*aa00*/  MOV R177, R81 ;  /* 0x0000005100b17202 */ /* 0x000fcc0000000f00 */
[----:B------:R-:W-:Y:S01]  /*aa10*/  MUFU.EX2 R61, R61 ;  /* 0x0000003d003d7308 */ /* 0x000fe20000000800 */
[----:B------:R-:W-:-:S07]  /*aa20*/  MOV R81, R101 ;  /* 0x0000006500517202 */ /* 0x000fce0000000f00 */
[----:B------:R1:W2:Y:S02]  /*aa30*/  MUFU.EX2 R101, R3 ;  /* 0x0000000300657308 */ /* 0x0002a40000000800 */
[----:B-1----:R-:W-:Y:S01]  /*aa40*/  FFMA.FTZ R3, R110, c[0x0][0x23c], -R0 ;  /* 0x00008f006e037a23 */ /* 0x002fe20000010800 */
[----:B--2---:R-:W-:Y:S02]  /*aa50*/  F2FP.PACK_AB R9, R101, R100 ;  /* 0x000000646509723e */ /* 0x004fe400000000ff */
[----:B------:R-:W-:-:S03]  /*aa60*/  MOV R110, R59 ;  /* 0x0000003b006e7202 */ /* 0x000fc60000000f00 */
[----:B------:R1:W-:Y:S01]  /*aa70*/  MUFU.EX2 R99, R3 ;  /* 0x0000000300637308 */ /* 0x0003e20000000800 */
[----:B------:R-:W-:-:S07]  /*aa80*/  FFMA.FTZ R59, R231, c[0x0][0x23c], -R4 ;  /* 0x00008f00e73b7a23 */ /* 0x000fce0000010804 */
[----:B------:R-:W-:Y:S01]  /*aa90*/  MUFU.EX2 R59, R59 ;  /* 0x0000003b003b7308 */ /* 0x000fe20000000800 */
[----:B-1----:R-:W-:Y:S01]  /*aaa0*/  FFMA.FTZ R3, R111, c[0x0][0x23c], -R0 ;  /* 0x00008f006f037a23 */ /* 0x002fe20000010800 */
[----:B------:R-:W-:-:S06]  /*aab0*/  MOV R111, R82 ;  /* 0x00000052006f7202 */ /* 0x000fcc0000000f00 */
[----:B------:R1:W2:Y:S01]  /*aac0*/  MUFU.EX2 R98, R3 ;  /* 0x0000000300627308 */ /* 0x0002a20000000800 */
[----:B------:R-:W-:Y:S01]  /*aad0*/  F2FP.PACK_AB R6, R110, R111 ;  /* 0x0000006f6e06723e */ /* 0x000fe200000000ff */
[----:B-1----:R-:W-:Y:S01]  /*aae0*/  FFMA.FTZ R3, R74, c[0x0][0x23c], -R4 ;  /* 0x00008f004a037a23 */ /* 0x002fe20000010804 */
[----:B--2---:R-:W-:-:S05]  /*aaf0*/  F2FP.PACK_AB R11, R98, R99 ;  /* 0x00000063620b723e */ /* 0x004fca00000000ff */
[----:B------:R1:W-:Y:S02]  /*ab00*/  MUFU.EX2 R108, R3 ;  /* 0x00000003006c7308 */ /* 0x0003e40000000800 */
[C---:B------:R-:W-:Y:S08]  /*ab10*/  HMMA.16816.F32 R140, R8.reuse, R20, R48 ;  /* 0x00000014088c723c */ /* 0x040ff00000001830 */
[----:B------:R-:W-:Y:S01]  /*ab20*/  HMMA.16816.F32 R48, R8, R24, R32 ;  /* 0x000000180830723c */ /* 0x000fe20000001820 */
[----:B-1----:R-:W-:Y:S01]  /*ab30*/  FFMA.FTZ R3, R178, c[0x0][0x23c], -R2 ;  /* 0x00008f00b2037a23 */ /* 0x002fe20000010802 */
        /* <DEDUP_REMOVED lines=12> */
[----:B-1----:R-:W-:Y:S01]  /*ac00*/  FFMA.FTZ R3, R92, c[0x0][0x23c], -R2 ;  /* 0x00008f005c037a23 */ /* 0x002fe20000010802 */
[----:B------:R-:W-:-:S03]  /*ac10*/  MOV R92, R81 ;  /* 0x00000051005c7202 */ /* 0x000fc60000000f00 */
[----:B------:R1:W-:Y:S03]  /*ac20*/  MUFU.EX2 R87, R3 ;  /* 0x0000000300577308 */ /* 0x0003e60000000800 */
[C---:B------:R-:W-:Y:S08]  /*ac30*/  HMMA.16816.F32 R20, R8.reuse, R22, R52 ;  /* 0x000000160814723c */ /* 0x040ff00000001834 */
[----:B------:R-:W-:Y:S01]  /*ac40*/  HMMA.16816.F32 R36, R8, R24, R156 ;  /* 0x000000180824723c */ /* 0x000fe2000000189c */
[----:B-1----:R-:W-:Y:S01]  /*ac50*/  FFMA.FTZ R3, R93, c[0x0][0x23c], -R2 ;  /* 0x00008f005d037a23 */ /* 0x002fe20000010802 */
[----:B------:R-:W-:-:S06]  /*ac60*/  MOV R93, R80 ;  /* 0x00000050005d7202 */ /* 0x000fcc0000000f00 */
[----:B------:R-:W-:Y:S01]  /*ac70*/  HMMA.16816.F32 R28, R8, R26, R44 ;  /* 0x0000001a081c723c */ /* 0x000fe2000000182c */
[----:B------:R-:W1:Y:S01]  /*ac80*/  LDSM.16.MT88.4 R24, [R205+0x5400] ;  /* 0x00540000cd18783b */ /* 0x000e620000004200 */
[----:B------:R3:W3:Y:S05]  /*ac90*/  MUFU.EX2 R86, R3 ;  /* 0x0000000300567308 */ /* 0x0006ea0000000800 */
[----:B--2---:R-:W-:Y:S01]  /*aca0*/  F2FP.PACK_AB R8, R96, R97 ;  /* 0x000000616008723e */ /* 0x004fe200000000ff */
[--C-:B---3--:R-:W-:Y:S01]  /*acb0*/  FFMA.FTZ R3, R180, c[0x0][0x23c], -R0.reuse ;  /* 0x00008f00b4037a23 */ /* 0x108fe20000010800 */
[----:B------:R-:W-:Y:S02]  /*acc0*/  MOV R180, R84 ;  /* 0x0000005400b47202 */ /* 0x000fe40000000f00 */
[----:B------:R-:W-:Y:S01]  /*acd0*/  F2FP.PACK_AB R10, R86, R87 ;  /* 0x00000057560a723e */ /* 0x000fe200000000ff */
        /* <DEDUP_REMOVED lines=15> */
[C---:B----4-:R-:W-:Y:S08]  /*add0*/  HMMA.16816.F32 R140, R8.reuse, R12, R140 ;  /* 0x0000000c088c723c */ /* 0x050ff0000000188c */
[----:B------:R-:W-:Y:S01]  /*ade0*/  HMMA.16816.F32 R148, R8, R14, R148 ;  /* 0x0000000e0894723c */ /* 0x000fe20000001894 */
[----:B--2---:R-:W-:Y:S01]  /*adf0*/  FFMA.FTZ R3, R183, c[0x0][0x23c], -R2 ;  /* 0x00008f00b7037a23 */ /* 0x004fe20000010802 */
[----:B------:R-:W-:-:S03]  /*ae00*/  MOV R183, R164 ;  /* 0x000000a400b77202 */ /* 0x000fc60000000f00 */
[----:B------:R2:W3:Y:S03]  /*ae10*/  MUFU.EX2 R80, R3 ;  /* 0x0000000300507308 */ /* 0x0004e60000000800 */
[C---:B-----5:R-:W-:Y:S08]  /*ae20*/  HMMA.16816.F32 R48, R8.reuse, R16, R48 ;  /* 0x000000100830723c */ /* 0x060ff00000001830 */
[----:B------:R-:W-:Y:S01]  /*ae30*/  HMMA.16816.F32 R44, R8, R18, R32 ;  /* 0x00000012082c723c */ /* 0x000fe20000001820 */
[----:B--2---:R-:W-:-:S06]  /*ae40*/  FFMA.FTZ R3, R88, c[0x0][0x23c], -R2 ;  /* 0x00008f0058037a23 */ /* 0x004fcc0000010802 */
[----:B------:R-:W-:Y:S01]  /*ae50*/  F2FP.PACK_AB R8, R180, R182 ;  /* 0x000000b6b408723e */ /* 0x000fe200000000ff */
[----:B------:R-:W-:Y:S01]  /*ae60*/  FFMA.FTZ R32, R106, c[0x0][0x23c], -R2 ;  /* 0x00008f006a207a23 */ /* 0x000fe20000010802 */
[----:B------:R-:W-:Y:S01]  /*ae70*/  F2FP.PACK_AB R9, R200, R201 ;  /* 0x000000c9c809723e */ /* 0x000fe200000000ff */
[----:B------:R2:W-:Y:S01]  /*ae80*/  MUFU.EX2 R79, R3 ;  /* 0x00000003004f7308 */ /* 0x0005e20000000800 */
[----:B------:R-:W-:Y:S01]  /*ae90*/  F2FP.PACK_AB R10, R92, R93 ;  /* 0x0000005d5c0a723e */ /* 0x000fe200000000ff */
[----:B------:R-:W-:Y:S01]  /*aea0*/  FFMA.FTZ R33, R242, R64, R66 ;  /* 0x00000040f2217223 */ /* 0x000fe20000010042 */
[----:B------:R-:W-:Y:S01]  /*aeb0*/  F2FP.PACK_AB R11, R221, R219 ;  /* 0x000000dbdd0b723e */ /* 0x000fe200000000ff */
[----:B------:R-:W-:Y:S01]  /*aec0*/  FFMA.FTZ R35, R241, R7, R239 ;  /* 0x00000007f1237223 */ /* 0x000fe200000100ef */
[----:B------:R-:W-:Y:S01]  /*aed0*/  F2FP.PACK_AB R7, R226, R223 ;  /* 0x000000dfe207723e */ /* 0x000fe200000000ff */
[----:B------:R-:W-:Y:S01]  /*aee0*/  FFMA.FTZ R34, R240, R5, R198 ;  /* 0x00000005f0227223 */ /* 0x000fe200000100c6 */
[----:B------:R-:W-:Y:S01]  /*aef0*/  F2FP.PACK_AB R5, R227, R224 ;  /* 0x000000e0e305723e */ /* 0x000fe200000000ff */
[----:B------:R-:W-:Y:S01]  /*af00*/  MUFU.EX2 R242, R32 ;  /* 0x0000002000f27308 */ /* 0x000fe20000000800 */
[----:B------:R-:W-:Y:S01]  /*af10*/  MOV R88, R166 ;  /* 0x000000a600587202 */ /* 0x000fe20000000f00 */
[----:B------:R-:W-:Y:S01]  /*af20*/  HMMA.16816.F32 R52, R8, R14, R20 ;  /* 0x0000000e0834723c */ /* 0x000fe20000001814 */
[----:B------:R-:W4:Y:S01]  /*af30*/  LDSM.16.MT88.4 R20, [R206+0x5400] ;  /* 0x00540000ce14783b */ /* 0x000f220000004200 */
[----:B------:R-:W-:-:S02]  /*af40*/  FADD.FTZ R34, R199, R34 ;  /* 0x00000022c7227221 */ /* 0x000fc40000010000 */
[----:B--2---:R-:W-:Y:S01]  /*af50*/  FFMA.FTZ R3, R89, c[0x0][0x23c], -R2 ;  /* 0x00008f0059037a23 */ /* 0x004fe20000010802 */
[----:B------:R-:W-:-:S03]  /*af60*/  MOV R89, R137 ;  /* 0x0000008900597202 */ /* 0x000fc60000000f00 */
[----:B------:R-:W-:Y:S01]  /*af70*/  HMMA.16816.F32 R144, R8, R12, R40 ;  /* 0x0000000c0890723c */ /* 0x000fe20000001828 */
[----:B------:R-:W2:Y:S01]  /*af80*/  LDSM.16.MT88.4 R12, [R205+0x5800] ;  /* 0x00580000cd0c783b */ /* 0x000ea20000004200 */
[----:B------:R5:W1:Y:S01]  /*af90*/  MUFU.EX2 R78, R3 ;  /* 0x00000003004e7308 */ /* 0x000a620000000800 */
[-C--:B------:R-:W-:Y:S02]  /*afa0*/  MOV R137, R62.reuse ;  /* 0x0000003e00897202 */ /* 0x080fe40000000f00 */
[----:B------:R-:W-:-:S03]  /*afb0*/  @P1 MOV R137, R62 ;  /* 0x0000003e00891202 */ /* 0x000fc60000000f00 */
[C---:B------:R-:W-:Y:S07]  /*afc0*/  HMMA.16816.F32 R36, R8.reuse, R16, R36 ;  /* 0x000000100824723c */ /* 0x040fee0000001824 */
[----:B------:R-:W-:Y:S01]  /*afd0*/  FFMA.FTZ R16, R248, c[0x0][0x23c], -R2 ;  /* 0x00008f00f8107a23 */ /* 0x000fe20000010802 */
[----:B------:R-:W-:Y:S01]  /*afe0*/  HMMA.16816.F32 R28, R8, R18, R28 ;  /* 0x00000012081c723c */ /* 0x000fe2000000181c */
[----:B------:R-:W-:Y:S01]  /*aff0*/  FFMA.FTZ R17, R91, c[0x0][0x23c], -R4 ;  /* 0x00008f005b117a23 */ /* 0x000fe20000010804 */
[----:B------:R-:W-:Y:S01]  /*b000*/  F2FP.PACK_AB R4, R178, R179 ;  /* 0x000000b3b204723e */ /* 0x000fe200000000ff */
[----:B-----5:R-:W-:-:S04]  /*b010*/  FFMA.FTZ R3, R73, c[0x0][0x23c], -R2 ;  /* 0x00008f0049037a23 */ /* 0x020fc80000010802 */
[----:B------:R5:W-:Y:S01]  /*b020*/  MUFU.EX2 R77, R3 ;  /* 0x00000003004d7308 */ /* 0x000be20000000800 */
[----:B---3--:R-:W-:Y:S01]  /*b030*/  F2FP.PACK_AB R8, R80, R81 ;  /* 0x000000515008723e */ /* 0x008fe200000000ff */
[--C-:B------:R-:W-:Y:S01]  /*b040*/  FFMA.FTZ R18, R249, c[0x0][0x23c], -R2.reuse ;  /* 0x00008f00f9127a23 */ /* 0x100fe20000010802 */
[----:B-1----:R-:W-:Y:S01]  /*b050*/  F2FP.PACK_AB R10, R78, R79 ;  /* 0x0000004f4e0a723e */ /* 0x002fe200000000ff */
[----:B------:R-:W-:Y:S01]  /*b060*/  FFMA.FTZ R19, R105, c[0x0][0x23c], -R2 ;  /* 0x00008f0069137a23 */ /* 0x000fe20000010802 */
[C---:B------:R-:W-:Y:S08]  /*b070*/  HMMA.16816.F32 R144, R4.reuse, R24, R144 ;  /* 0x000000180490723c */ /* 0x040ff00000001890 */
[----:B----4-:R-:W-:Y:S01]  /*b080*/  HMMA.16816.F32 R36, R4, R20, R36 ;  /* 0x000000140424723c */ /* 0x010fe20000001824 */
[----:B-----5:R-:W-:Y:S01]  /*b090*/  FFMA.FTZ R3, R185, c[0x0][0x23c], -R0 ;  /* 0x00008f00b9037a23 */ /* 0x020fe20000010800 */
[----:B------:R-:W-:-:S02]  /*b0a0*/  MOV R185, R138 ;  /* 0x0000008a00b97202 */ /* 0x000fc40000000f00 */
[-C--:B------:R-:W-:Y:S01]  /*b0b0*/  MOV R138, R63.reuse ;  /* 0x0000003f008a7202 */ /* 0x080fe20000000f00 */
[----:B------:R1:W-:Y:S01]  /*b0c0*/  MUFU.EX2 R74, R3 ;  /* 0x00000003004a7308 */ /* 0x0003e20000000800 */
[----:B------:R-:W-:Y:S01]  /*b0d0*/  @P1 MOV R138, R63 ;  /* 0x0000003f008a1202 */ /* 0x000fe20000000f00 */
[----:B-1----:R-:W-:Y:S01]  /*b0e0*/  FFMA.FTZ R3, R186, c[0x0][0x23c], -R0 ;  /* 0x00008f00ba037a23 */ /* 0x002fe20000010800 */
[----:B------:R-:W-:Y:S02]  /*b0f0*/  MOV R186, R136 ;  /* 0x0000008800ba7202 */ /* 0x000fe40000000f00 */
[----:B------:R-:W-:-:S03]  /*b100*/  MOV R136, R58 ;  /* 0x0000003a00887202 */ /* 0x000fc60000000f00 */
[----:B------:R1:W3:Y:S01]  /*b110*/  MUFU.EX2 R76, R3 ;  /* 0x00000003004c7308 */ /* 0x0002e20000000800 */
[----:B------:R-:W-:Y:S01]  /*b120*/  @P1 MOV R136, R58 ;  /* 0x0000003a00881202 */ /* 0x000fe20000000f00 */
[----:B-1----:R-:W-:Y:S01]  /*b130*/  FFMA.FTZ R3, R187, c[0x0][0x23c], -R0 ;  /* 0x00008f00bb037a23 */ /* 0x002fe20000010800 */
[----:B---3--:R-:W-:Y:S02]  /*b140*/  F2FP.PACK_AB R9, R76, R74 ;  /* 0x0000004a4c09723e */ /* 0x008fe400000000ff */
[----:B------:R-:W-:-:S03]  /*b150*/  MOV R187, R169 ;  /* 0x000000a900bb7202 */ /* 0x000fc60000000f00 */
[----:B------:R1:W-:Y:S01]  /*b160*/  MUFU.EX2 R73, R3 ;  /* 0x0000000300497308 */ /* 0x0003e20000000800 */
[----:B------:R-:W-:Y:S01]  /*b170*/  F2FP.PACK_AB R169, R59, R56 ;  /* 0x000000383ba9723e */ /* 0x000fe200000000ff */
[----:B-1----:R-:W-:Y:S01]  /*b180*/  FFMA.FTZ R3, R189, c[0x0][0x23c], -R0 ;  /* 0x00008f00bd037a23 */ /* 0x002fe20000010800 */
[----:B------:R-:W-:Y:S02]  /*b190*/  MOV R189, R183 ;  /* 0x000000b700bd7202 */ /* 0x000fe40000000f00 */
[----:B------:R-:W-:-:S03]  /*b1a0*/  MOV R183, R168 ;  /* 0x000000a800b77202 */ /* 0x000fc60000000f00 */
[----:B------:R-:W1:Y:S01]  /*b1b0*/  MUFU.EX2 R72, R3 ;  /* 0x0000000300487308 */ /* 0x000e620000000800 */
[----:B------:R-:W-:Y:S02]  /*b1c0*/  F2FP.PACK_AB R168, R181, R174 ;  /* 0x000000aeb5a8723e */ /* 0x000fe400000000ff */
[----:B-1----:R-:W-:Y:S01]  /*b1d0*/  F2FP.PACK_AB R11, R72, R73 ;  /* 0x00000049480b723e */ /* 0x002fe200000000ff */
[----:B------:R-:W-:-:S04]  /*b1e0*/  FFMA.FTZ R3, R190, c[0x0][0x23c], -R2 ;  /* 0x00008f00be037a23 */ /* 0x000fc80000010802 */
[----:B------:R1:W3:Y:S02]  /*b1f0*/  MUFU.EX2 R71, R3 ;  /* 0x0000000300477308 */ /* 0x0002e40000000800 */
[C---:B------:R-:W-:Y:S08]  /*b200*/  HMMA.16816.F32 R140, R8.reuse, R24, R140 ;  /* 0x00000018088c723c */ /* 0x040ff0000000188c */
[----:B------:R-:W-:Y:S01]  /*b210*/  HMMA.16816.F32 R148, R8, R26, R148 ;  /* 0x0000001a0894723c */ /* 0x000fe20000001894 */
[----:B-1----:R-:W-:-:S07]  /*b220*/  FFMA.FTZ R3, R104, c[0x0][0x23c], -R2 ;  /* 0x00008f0068037a23 */ /* 0x002fce0000010802 */
[C---:B------:R-:W-:Y:S01]  /*b230*/  HMMA.16816.F32 R160, R8.reuse, R20, R48 ;  /* 0x0000001408a0723c */ /* 0x040fe20000001830 */
[----:B------:R1:W-:Y:S07]  /*b240*/  MUFU.EX2 R51, R17 ;  /* 0x0000001100337308 */ /* 0x0003ee0000000800 */
[----:B------:R-:W-:Y:S01]  /*b250*/  HMMA.16816.F32 R40, R8, R22, R44 ;  /* 0x000000160828723c */ /* 0x000fe2000000182c */
[----:B------:R-:W4:Y:S01]  /*b260*/  LDSM.16.MT88.4 R8, [R206+0x5800] ;  /* 0x00580000ce08783b */ /* 0x000f220000004200 */
[----:B------:R5:W-:Y:S06]  /*b270*/  MUFU.EX2 R70, R3 ;  /* 0x0000000300467308 */ /* 0x000bec0000000800 */
[C---:B------:R-:W-:Y:S01]  /*b280*/  HMMA.16816.F32 R44, R4.reuse, R26, R52 ;  /* 0x0000001a042c723c */ /* 0x040fe20000001834 */
[----:B-1----:R-:W-:Y:S01]  /*b290*/  FFMA.FTZ R17, R195, c[0x0][0x23c], -R0 ;  /* 0x00008f00c3117a23 */ /* 0x002fe20000010800 */
[----:B------:R1:W-:Y:S01]  /*b2a0*/  MUFU.EX2 R50, R16 ;  /* 0x0000001000327308 */ /* 0x0003e20000000800 */
[----:B------:R-:W2:Y:S05]  /*b2b0*/  LDSM.16.MT88.4 R24, [R206+0x5c00] ;  /* 0x005c0000ce18783b */ /* 0x000eaa0000004200 */
[----:B------:R-:W-:Y:S01]  /*b2c0*/  HMMA.16816.F32 R20, R4, R22, R28 ;  /* 0x000000160414723c */ /* 0x000fe2000000181c */
[----:B-----5:R-:W-:Y:S01]  /*b2d0*/  FFMA.FTZ R3, R188, c[0x0][0x23c], -R2 ;  /* 0x00008f00bc037a23 */ /* 0x020fe20000010802 */
[----:B------:R5:W5:Y:S01]  /*b2e0*/  MUFU.EX2 R49, R18 ;  /* 0x0000001200317308 */ /* 0x000b620000000800 */
[----:B------:R-:W-:-:S04]  /*b2f0*/  FFMA.FTZ R2, R193, c[0x0][0x23c], -R0 ;  /* 0x00008f00c1027a23 */ /* 0x000fc80000010800 */
[----:B---3--:R-:W-:Y:S01]  /*b300*/  F2FP.PACK_AB R4, R71, R77 ;  /* 0x0000004d4704723e */ /* 0x008fe200000000ff */
[--C-:B-1----:R-:W-:Y:S02]  /*b310*/  FFMA.FTZ R16, R194, c[0x0][0x23c], -R0.reuse ;  /* 0x00008f00c2107a23 */ /* 0x102fe40000010800 */
[----:B------:R1:W3:Y:S08]  /*b320*/  MUFU.EX2 R69, R3 ;  /* 0x0000000300457308 */ /* 0x0002f00000000800 */
[----:B------:R2:W-:Y:S01]  /*b330*/  MUFU.EX2 R66, R2 ;  /* 0x0000000200427308 */ /* 0x0005e20000000800 */
[----:B-----5:R-:W-:Y:S01]  /*b340*/  FADD.FTZ R18, R245, R35 ;  /* 0x00000023f5127221 */ /* 0x020fe20000010000 */
[----:B------:R-:W-:Y:S01]  /*b350*/  F2FP.PACK_AB R164, R49, R50 ;  /* 0x0000003231a4723e */ /* 0x000fe200000000ff */
[----:B-1----:R-:W-:Y:S01]  /*b360*/  FFMA.FTZ R3, R192, c[0x0][0x23c], -R0 ;  /* 0x00008f00c0037a23 */ /* 0x002fe20000010800 */
[----:B---3--:R-:W-:-:S04]  /*b370*/  F2FP.PACK_AB R6, R69, R70 ;  /* 0x000000464506723e */ /* 0x008fc800000000ff */
[----:B------:R-:W1:Y:S01]  /*b380*/  MUFU.EX2 R48, R19 ;  /* 0x0000001300307308 */ /* 0x000e620000000800 */
[----:B--2---:R-:W-:-:S07]  /*b390*/  FFMA.FTZ R2, R107, c[0x0][0x23c], -R0 ;  /* 0x00008f006b027a23 */ /* 0x004fce0000010800 */
[----:B------:R2:W-:Y:S08]  /*b3a0*/  MUFU.EX2 R68, R3 ;  /* 0x0000000300447308 */ /* 0x0005f00000000800 */
[----:B------:R-:W3:Y:S01]  /*b3b0*/  MUFU.EX2 R64, R2 ;  /* 0x0000000200407308 */ /* 0x000ee20000000800 */
[----:B-1----:R-:W-:Y:S01]  /*b3c0*/  F2FP.PACK_AB R166, R242, R48 ;  /* 0x00000030f2a6723e */ /* 0x002fe200000000ff */
[----:B--2---:R-:W-:-:S06]  /*b3d0*/  FFMA.FTZ R3, R191, c[0x0][0x23c], -R0 ;  /* 0x00008f00bf037a23 */ /* 0x004fcc0000010800 */
[----:B------:R-:W-:Y:S01]  /*b3e0*/  MUFU.EX2 R17, R17 ;  /* 0x0000001100117308 */ /* 0x000fe20000000800 */
[----:B---3--:R-:W-:-:S07]  /*b3f0*/  F2FP.PACK_AB R7, R64, R66 ;  /* 0x000000424007723e */ /* 0x008fce00000000ff */
[----:B------:R-:W1:Y:S01]  /*b400*/  MUFU.EX2 R67, R3 ;  /* 0x0000000300437308 */ /* 0x000e620000000800 */
[----:B------:R-:W-:-:S07]  /*b410*/  FFMA.FTZ R2, R251, c[0x0][0x23c], -R0 ;  /* 0x00008f00fb027a23 */ /* 0x000fce0000010800 */
[----:B------:R-:W2:Y:S01]  /*b420*/  MUFU.EX2 R16, R16 ;  /* 0x0000001000107308 */ /* 0x000ea20000000800 */
[----:B-1----:R-:W-:Y:S01]  /*b430*/  F2FP.PACK_AB R5, R67, R68 ;  /* 0x000000444305723e */ /* 0x002fe200000000ff */
[----:B------:R-:W-:Y:S02]  /*b440*/  FFMA.FTZ R3, R250, c[0x0][0x23c], -R0 ;  /* 0x00008f00fa037a23 */ /* 0x000fe40000010800 */
[----:B------:R-:W-:-:S04]  /*b450*/  FFMA.FTZ R0, R243, R65, R125 ;  /* 0x00000041f3007223 */ /* 0x000fc8000001007d */
[----:B------:R1:W-:Y:S01]  /*b460*/  MUFU.EX2 R32, R3 ;  /* 0x0000000300207308 */ /* 0x0003e20000000800 */
[----:B------:R-:W-:Y:S01]  /*b470*/  HMMA.16816.F32 R140, R4, R12, R140 ;  /* 0x0000000c048c723c */ /* 0x000fe2000000188c */
[----:B------:R-:W-:Y:S02]  /*b480*/  FADD.FTZ R19, R124, R0 ;  /* 0x000000007c137221 */ /* 0x000fe40000010000 */
[----:B------:R-:W-:Y:S01]  /*b490*/  FADD.FTZ R0, R171, R18 ;  /* 0x00000012ab007221 */ /* 0x000fe20000010000 */
[----:B------:R-:W-:-:S03]  /*b4a0*/  MOV R171, R152 ;  /* 0x0000009800ab7202 */ /* 0x000fc60000000f00 */
[----:B------:R3:W5:Y:S01]  /*b4b0*/  MUFU.EX2 R18, R2 ;  /* 0x0000000200127308 */ /* 0x0007620000000800 */
[----:B------:R-:W-:Y:S01]  /*b4c0*/  FADD.FTZ R0, R167, R0 ;  /* 0x00000000a7007221 */ /* 0x000fe20000010000 */
[C---:B------:R-:W-:Y:S01]  /*b4d0*/  HMMA.16816.F32 R148, R4.reuse, R14, R148 ;  /* 0x0000000e0494723c */ /* 0x040fe20000001894 */
[----:B------:R-:W5:Y:S01]  /*b4e0*/  LDSM.16.MT88.4 R152, [R205+0x5c00] ;  /* 0x005c0000cd98783b */ /* 0x000f620000004200 */
[----:B--2---:R-:W-:Y:S01]  /*b4f0*/  F2FP.PACK_AB R167, R16, R17 ;  /* 0x0000001110a7723e */ /* 0x004fe200000000ff */
[----:B------:R-:W-:Y:S01]  /*b500*/  FADD.FTZ R0, R88, R0 ;  /* 0x0000000058007221 */ /* 0x000fe20000010000 */
[----:B------:R-:W-:Y:S01]  /*b510*/  MOV R88, R171 ;  /* 0x000000ab00587202 */ /* 0x000fe20000000f00 */
[----:B-1----:R-:W-:Y:S01]  /*b520*/  FADD.FTZ R3, R129, R33 ;  /* 0x0000002181037221 */ /* 0x002fe20000010000 */
[----:B------:R-:W-:Y:S02]  /*b530*/  F2FP.PACK_AB R171, R61, R60 ;  /* 0x0000003c3dab723e */ /* 0x000fe400000000ff */
[----:B----4-:R-:W-:Y:S01]  /*b540*/  HMMA.16816.F32 R160, R4, R8, R160 ;  /* 0x0000000804a0723c */ /* 0x010fe200000018a0 */
[----:B------:R-:W-:-:S02]  /*b550*/  FADD.FTZ R3, R131, R3 ;  /* 0x0000000383037221 */ /* 0x000fc40000010000 */
[----:B---3--:R-:W-:Y:S01]  /*b560*/  FADD.FTZ R2, R228, R34 ;  /* 0x00000022e4027221 */ /* 0x008fe20000010000 */
[----:B-----5:R-:W-:-:S04]  /*b570*/  F2FP.PACK_AB R165, R18, R32 ;  /* 0x0000002012a5723e */ /* 0x020fc800000000ff */
[----:B------:R-:W-:Y:S01]  /*b580*/  HMMA.16816.F32 R28, R4, R10, R40 ;  /* 0x0000000a041c723c */ /* 0x000fe20000001828 */
[----:B------:R-:W-:-:S06]  /*b590*/  FADD.FTZ R3, R139, R3 ;  /* 0x000000038b037221 */ /* 0x000fcc0000010000 */
[----:B------:R-:W-:Y:S02]  /*b5a0*/  F2FP.PACK_AB R4, R176, R177 ;  /* 0x000000b1b004723e */ /* 0x000fe400000000ff */
[----:B------:R-:W-:Y:S02]  /*b5b0*/  F2FP.PACK_AB R5, R115, R229 ;  /* 0x000000e57305723e */ /* 0x000fe400000000ff */
[----:B------:R-:W-:Y:S02]  /*b5c0*/  F2FP.PACK_AB R6, R175, R109 ;  /* 0x0000006daf06723e */ /* 0x000fe400000000ff */
[----:B------:R-:W-:-:S03]  /*b5d0*/  F2FP.PACK_AB R7, R51, R108 ;  /* 0x0000006c3307723e */ /* 0x000fc600000000ff */
[----:B------:R-:W-:Y:S08]  /*b5e0*/  HMMA.16816.F32 R160, R164, R24, R160 ;  /* 0x00000018a4a0723c */ /* 0x000ff000000018a0 */
[C---:B------:R-:W-:Y:S07]  /*b5f0*/  HMMA.16816.F32 R156, R4.reuse, R8, R36 ;  /* 0x00000008049c723c */ /* 0x040fee0000001824 */
[----:B------:R-:W-:Y:S01]  /*b600*/  FADD.FTZ R8, R130, R19 ;  /* 0x0000001382087221 */ /* 0x000fe20000010000 */
[C---:B------:R-:W-:Y:S08]  /*b610*/  HMMA.16816.F32 R144, R4.reuse, R12, R144 ;  /* 0x0000000c0490723c */ /* 0x040ff00000001890 */
[C---:B------:R-:W-:Y:S08]  /*b620*/  HMMA.16816.F32 R12, R4.reuse, R14, R44 ;  /* 0x0000000e040c723c */ /* 0x040ff0000000182c */
[----:B------:R-:W-:Y:S07]  /*b630*/  HMMA.16816.F32 R20, R4, R10, R20 ;  /* 0x0000000a0414723c */ /* 0x000fee0000001814 */
[----:B------:R-:W-:Y:S01]  /*b640*/  FADD.FTZ R4, R238, R2 ;  /* 0x00000002ee047221 */ /* 0x000fe20000010000 */
[----:B------:R-:W-:Y:S01]  /*b650*/  HMMA.16816.F32 R140, R164, R152, R140 ;  /* 0x00000098a48c723c */ /* 0x000fe2000000188c */
[----:B------:R-:W-:-:S02]  /*b660*/  FADD.FTZ R2, R132, R8 ;  /* 0x0000000884027221 */ /* 0x000fc40000010000 */
[----:B------:R-:W-:Y:S02]  /*b670*/  FADD.FTZ R4, R236, R4 ;  /* 0x00000004ec047221 */ /* 0x000fe40000010000 */
[----:B------:R-:W-:Y:S01]  /*b680*/  FADD.FTZ R6, R197, R3 ;  /* 0x00000003c5067221 */ /* 0x000fe20000010000 */
[----:B------:R-:W-:Y:S01]  /*b690*/  MOV R3, R57 ;  /* 0x0000003900037202 */ /* 0x000fe20000000f00 */
[----:B------:R-:W-:Y:S01]  /*b6a0*/  FADD.FTZ R5, R126, R2 ;  /* 0x000000027e057221 */ /* 0x000fe20000010000 */
[C---:B------:R-:W-:Y:S01]  /*b6b0*/  HMMA.16816.F32 R148, R164.reuse, R154, R148 ;  /* 0x0000009aa494723c */ /* 0x040fe20000001894 */
[----:B------:R-:W-:Y:S01]  /*b6c0*/  FADD.FTZ R7, R94, R0 ;  /* 0x000000005e077221 */ /* 0x000fe20000010000 */
[----:B------:R-:W-:Y:S01]  /*b6d0*/  MOV R94, R170 ;  /* 0x000000aa005e7202 */ /* 0x000fe20000000f00 */
[----:B------:R-:W-:Y:S01]  /*b6e0*/  FADD.FTZ R4, R237, R4 ;  /* 0x00000004ed047221 */ /* 0x000fe20000010000 */
[----:B------:R-:W-:Y:S01]  /*b6f0*/  F2FP.PACK_AB R170, R172, R173 ;  /* 0x000000adacaa723e */ /* 0x000fe200000000ff */
[----:B------:R-:W-:Y:S01]  /*b700*/  FADD.FTZ R2, R134, R6 ;  /* 0x0000000686027221 */ /* 0x000fe20000010000 */
[----:B------:R-:W-:Y:S01]  /*b710*/  @P1 MOV R3, R57 ;  /* 0x0000003900031202 */ /* 0x000fe20000000f00 */
        /* <DEDUP_REMOVED lines=36> */
[----:B------:R-:W-:Y:S01]  /*b960*/  FADD.FTZ R4, R218, R4 ;  /* 0x00000004da047221 */ /* 0x000fe20000010000 */
[----:B------:R-:W-:Y:S01]  /*b970*/  @P1 IADD3 R218, R244, -0x3, RZ ;  /* 0xfffffffdf4da1810 */ /* 0x000fe20007ffe0ff */
        /* <DEDUP_REMOVED lines=74> */
[----:B------:R-:W-:Y:S05]  /*be20*/  @P1 BRA `(.L_x_75) ;  /* 0x0000001000001947 */ /* 0x000fea0003800000 */
.L_x_71:
[----:B------:R-:W-:-:S04]  /*be30*/  IADD3 R218, R0, -0x1, RZ ;  /* 0xffffffff00da7810 */ /* 0x000fc80007ffe0ff */
.L_x_75:
[----:B------:R-:W-:-:S13]  /*be40*/  ISETP.GE.AND P0, PT, R218, RZ, PT ;  /* 0x000000ffda00720c */ /* 0x000fda0003f06270 */
[----:B------:R-:W-:Y:S05]  /*be50*/  @!P0 BRA `(.L_x_76) ;  /* 0x00003b5000008947 */ /* 0x000fea0003800000 */
[----:B------:R-:W2:Y:S01]  /*be60*/  LDL.LU.64 R6, [R1+0x18] ;  /* 0x0000180001067983 */ /* 0x000ea20000300a00 */
[----:B------:R-:W-:Y:S01]  /*be70*/  ULDC.64 UR4, c[0x0][0x1a0] ;  /* 0x0000680000047ab9 */ /* 0x000fe20000000a00 */
[----:B------:R-:W-:Y:S01]  /*be80*/  IMAD.MOV.U32 R133, RZ, RZ, R137 ;  /* 0x000000ffff857224 */ /* 0x000fe200078e0089 */
[----:B------:R-:W-:Y:S01]  /*be90*/  USHF.L.U64.HI UR6, UR4, 0x6, UR5 ;  /* 0x0000000604067899 */ /* 0x000fe20008010205 */
[----:B------:R-:W3:Y:S01]  /*bea0*/  LDL.LU.64 R4, [R1+0x20] ;  /* 0x0000200001047983 */ /* 0x000ee20000300a00 */
[----:B------:R-:W-:Y:S01]  /*beb0*/  USHF.L.U32 UR7, UR4, 0x6, URZ ;  /* 0x0000000604077899 */ /* 0x000fe2000800063f */
[----:B------:R-:W-:Y:S01]  /*bec0*/  IMAD.MOV.U32 R132, RZ, RZ, R138 ;  /* 0x000000ffff847224 */ /* 0x000fe200078e008a */
[----:B------:R-:W-:Y:S01]  /*bed0*/  UIMAD.WIDE.U32 UR12, UR4, 0x60, URZ ;  /* 0x00000060040c78a5 */ /* 0x000fe2000f8e003f */
[----:B------:R-:W-:Y:S01]  /*bee0*/  MOV R135, R3 ;  /* 0x0000000300877202 */ /* 0x000fe20000000f00 */
[----:B------:R-:W-:Y:S01]  /*bef0*/  UIMAD UR10, UR5, 0x60, URZ ;  /* 0x00000060050a78a4 */ /* 0x000fe2000f8e023f */
[----:B------:R-:W-:-:S02]  /*bf00*/  IMAD.MOV.U32 R134, RZ, RZ, R136 ;  /* 0x000000ffff867224 */ /* 0x000fc400078e0088 */
[----:B------:R-:W-:Y:S02]  /*bf10*/  ULDC.64 UR4, c[0x0][0x198] ;  /* 0x0000660000047ab9 */ /* 0x000fe40000000a00 */
[----:B------:R-:W-:Y:S01]  /*bf20*/  USHF.L.U64.HI UR11, UR4, 0x6, UR5 ;  /* 0x00000006040b7899 */ /* 0x000fe20008010205 */
[----:B------:R-:W-:Y:S01]  /*bf30*/  ISETP.GE.AND P0, PT, R246, c[0x0][0x220], PT ;  /* 0x00008800f6007a0c */ /* 0x000fe20003f06270 */
[----:B------:R-:W-:Y:S02]  /*bf40*/  UIMAD.WIDE.U32 UR14, UR4, 0x60, URZ ;  /* 0x00000060040e78a5 */ /* 0x000fe4000f8e003f */
[----:B------:R-:W-:Y:S02]  /*bf50*/  UIMAD UR5, UR5, 0x60, URZ ;  /* 0x00000060050578a4 */ /* 0x000fe4000f8e023f */
[----:B------:R-:W-:Y:S02]  /*bf60*/  USHF.L.U32 UR4, UR4, 0x6, URZ ;  /* 0x0000000604047899 */ /* 0x000fe4000800063f */
[----:B------:R-:W-:-:S02]  /*bf70*/  UIADD3 UR10, UR10, UR13, URZ ;  /* 0x0000000d0a0a7290 */ /* 0x000fc4000fffe03f */
[----:B------:R-:W-:Y:S01]  /*bf80*/  UIADD3 UR5, UR5, UR15, URZ ;  /* 0x0000000f05057290 */ /* 0x000fe2000fffe03f */
[----:B--2---:R-:W-:Y:S02]  /*bf90*/  MOV R245, R7 ;  /* 0x0000000700f57202 */ /* 0x004fe40000000f00 */
[----:B---3--:R-:W-:Y:S01]  /*bfa0*/  MOV R244, R4 ;  /* 0x0000000400f47202 */ /* 0x008fe20000000f00 */
[----:B------:R-:W-:Y:S05]  /*bfb0*/  BRA `(.L_x_77) ;  /* 0x0000035000007947 */ /* 0x000fea0003800000 */
.L_x_79:
[----:B------:R-:W2:Y:S01]  /*bfc0*/  LDL.64 R222, [R1+0x8] ;  /* 0x0000080001de7983 */ /* 0x000ea20000100a00 */
[----:B------:R-:W-:Y:S01]  /*bfd0*/  IADD3 R0, R218, -0x1, RZ ;  /* 0xffffffffda007810 */ /* 0x000fe20007ffe0ff */
[----:B------:R-:W-:Y:S02]  /*bfe0*/  IMAD.MOV.U32 R219, RZ, RZ, c[0x0][0x198] ;  /* 0x00006600ffdb7624 */ /* 0x000fe400078e00ff */
[----:B------:R-:W3:Y:S01]  /*bff0*/  LDL.64 R220, [R1] ;  /* 0x0000000001dc7983 */ /* 0x000ee20000100a00 */
[----:B------:R-:W-:Y:S01]  /*c000*/  SHF.R.S32.HI R136, RZ, 0x1f, R0 ;  /* 0x0000001fff887819 */ /* 0x000fe20000011400 */
[----:B------:R-:W-:Y:S02]  /*c010*/  IMAD.WIDE.U32 R2, R0, c[0x0][0x198], RZ ;  /* 0x0000660000027a25 */ /* 0x000fe400078e00ff */
[----:B------:R1:W-:Y:S02]  /*c020*/  @P0 STS [R217+0x2000], RZ ;  /* 0x002000ffd9000388 */ /* 0x0003e40000000800 */
[----:B------:R-:W-:Y:S02]  /*c030*/  IMAD R136, R136, c[0x0][0x198], RZ ;  /* 0x0000660088887a24 */ /* 0x000fe400078e02ff */
[----:B------:R1:W-:Y:S01]  /*c040*/  @P0 STS [R217+0x2004], RZ ;  /* 0x002004ffd9000388 */ /* 0x0003e20000000800 */
[----:B------:R-:W-:Y:S02]  /*c050*/  IMAD.SHL.U32 R219, R219, 0x20, RZ ;  /* 0x00000020dbdb7824 */ /* 0x000fe400078e00ff */
[----:B------:R-:W-:Y:S01]  /*c060*/  IMAD R136, R0, c[0x0][0x19c], R136 ;  /* 0x0000670000887a24 */ /* 0x000fe200078e0288 */
[----:B------:R1:W-:Y:S03]  /*c070*/  @P0 STS.64 [R217+0x2008], RZ ;  /* 0x002008ffd9000388 */ /* 0x0003e60000000a00 */
[----:B------:R-:W-:Y:S02]  /*c080*/  IMAD.IADD R136, R3, 0x1, R136 ;  /* 0x0000000103887824 */ /* 0x000fe400078e0288 */
[----:B---3--:R-:W-:Y:S01]  /*c090*/  IMAD.MOV.U32 R220, RZ, RZ, 0x5 ;  /* 0x00000005ffdc7424 */ /* 0x008fe200078e00ff */
[----:B--2---:R-:W-:Y:S04]  /*c0a0*/  LEA R0, P3, R2, R222, 0x7 ;  /* 0x000000de02007211 */ /* 0x004fe800078638ff */
[----:B------:R-:W-:Y:S01]  /*c0b0*/  @!P0 IADD3 R3, P4, R219, R0, RZ ;  /* 0x00000000db038210 */ /* 0x000fe20007f9e0ff */
[----:B------:R-:W-:Y:S01]  /*c0c0*/  IMAD.MOV.U32 R219, RZ, RZ, c[0x0][0x198] ;  /* 0x00006600ffdb7624 */ /* 0x000fe200078e00ff */
[----:B------:R-:W-:Y:S02]  /*c0d0*/  @!P0 LEA R174, P6, R0, c[0x0][0x168], 0x1 ;  /* 0x00005a0000ae8a11 */ /* 0x000fe400078c08ff */
[----:B------:R-:W-:Y:S02]  /*c0e0*/  LEA.HI.X R2, R2, R221, R136, 0x7, P3 ;  /* 0x000000dd02027211 */ /* 0x000fe400018f3c88 */
[----:B------:R-:W-:Y:S02]  /*c0f0*/  SHF.L.U64.HI R219, R219, R220, c[0x0][0x19c] ;  /* 0x00006700dbdb7619 */ /* 0x000fe400000102dc */
[C-C-:B------:R-:W-:Y:S02]  /*c100*/  @!P0 LEA.HI.X R175, R0.reuse, c[0x0][0x16c], R2.reuse, 0x1, P6 ;  /* 0x00005b0000af8a11 */ /* 0x140fe400030f0c02 */
[----:B------:R-:W-:Y:S01]  /*c110*/  @!P0 LEA R172, P5, R3, c[0x0][0x168], 0x1 ;  /* 0x00005a0003ac8a11 */ /* 0x000fe200078a08ff */
[----:B------:R-:W-:Y:S01]  /*c120*/  @!P0 IMAD.X R139, R219, 0x1, R2, P4 ;  /* 0x00000001db8b8824 */ /* 0x000fe200020e0602 */
[C---:B------:R-:W-:Y:S01]  /*c130*/  @!P0 IADD3 R137, P2, R0.reuse, UR4, RZ ;  /* 0x0000000400898c10 */ /* 0x040fe2000ff5e0ff */
[----:B------:R-:W-:Y:S01]  /*c140*/  @!PT LDS RZ, [RZ] ;  /* 0x00000000fffff984 */ /* 0x000fe20000000800 */
[----:B------:R-:W-:Y:S01]  /*c150*/  @!PT LDS RZ, [RZ] ;  /* 0x00000000fffff984 */ /* 0x000fe20000000800 */
[----:B------:R-:W-:Y:S01]  /*c160*/  @!PT LDS RZ, [RZ] ;  /* 0x00000000fffff984 */ /* 0x000fe20000000800 */
[----:B------:R1:W-:Y:S01]  /*c170*/  @!P0 LDGSTS.E.BYPASS.LTC128B.128 [R217+0x2000], [R174.64] ;  /* 0x02000000aed98fae */ /* 0x0003e2000b901d48 */
[----:B------:R-:W-:Y:S02]  /*c180*/  @!P0 IADD3 R176, P3, R0, UR14, RZ ;  /* 0x0000000e00b08c10 */ /* 0x000fe4000ff7e0ff */
[----:B------:R-:W-:Y:S01]  /*c190*/  @!P0 LEA.HI.X R173, R3, c[0x0][0x16c], R139, 0x1, P5 ;  /* 0x00005b0003ad8a11 */ /* 0x000fe200028f0c8b */
[----:B------:R1:W-:Y:S01]  /*c1a0*/  @P0 STS.128 [R217+0x2800], RZ ;  /* 0x002800ffd9000388 */ /* 0x0003e20000000c00 */
[C---:B------:R-:W-:Y:S02]  /*c1b0*/  @!P0 LEA R138, P4, R137.reuse, c[0x0][0x168], 0x1 ;  /* 0x00005a00898a8a11 */ /* 0x040fe400078808ff */
[----:B------:R-:W-:Y:S01]  /*c1c0*/  @!P0 IADD3.X R177, R2, UR11, RZ, P2, !PT ;  /* 0x0000000b02b18c10 */ /* 0x000fe200097fe4ff */
[----:B------:R-:W-:Y:S01]  /*c1d0*/  @!PT LDS RZ, [RZ] ;  /* 0x00000000fffff984 */ /* 0x000fe20000000800 */
[----:B------:R-:W-:Y:S01]  /*c1e0*/  @!PT LDS RZ, [RZ] ;  /* 0x00000000fffff984 */ /* 0x000fe20000000800 */
[----:B------:R-:W-:Y:S01]  /*c1f0*/  @!PT LDS RZ, [RZ] ;  /* 0x00000000fffff984 */ /* 0x000fe20000000800 */
[----:B------:R1:W-:Y:S01]  /*c200*/  @!P0 LDGSTS.E.BYPASS.LTC128B.128 [R217+0x2800], [R172.64] ;  /* 0x02800000acd98fae */ /* 0x0003e2000b901d48 */
[----:B------:R-:W-:Y:S02]  /*c210*/  @!P0 LEA R136, P2, R176, c[0x0][0x168], 0x1 ;  /* 0x00005a00b0888a11 */ /* 0x000fe400078408ff */
[----:B------:R-:W-:Y:S01]  /*c220*/  @!P0 LEA.HI.X R139, R137, c[0x0][0x16c], R177, 0x1, P4 ;  /* 0x00005b00898b8a11 */ /* 0x000fe200020f0cb1 */
[----:B------:R1:W-:Y:S01]  /*c230*/  @P0 STS.128 [R217+0x3000], RZ ;  /* 0x003000ffd9000388 */ /* 0x0003e20000000c00 */
[----:B------:R-:W-:Y:S03]  /*c240*/  @!P0 IADD3.X R178, R2, UR5, RZ, P3, !PT ;  /* 0x0000000502b28c10 */ /* 0x000fe60009ffe4ff */
[----:B------:R-:W-:Y:S01]  /*c250*/  @!PT LDS RZ, [RZ] ;  /* 0x00000000fffff984 */ /* 0x000fe20000000800 */
[----:B------:R-:W-:Y:S01]  /*c260*/  @!PT LDS RZ, [RZ] ;  /* 0x00000000fffff984 */ /* 0x000fe20000000800 */
[----:B------:R-:W-:Y:S01]  /*c270*/  @!PT LDS RZ, [RZ] ;  /* 0x00000000fffff984 */ /* 0x000fe20000000800 */
[----:B------:R1:W-:Y:S01]  /*c280*/  @!P0 LDGSTS.E.BYPASS.LTC128B.128 [R217+0x3000], [R138.64] ;  /* 0x030000008ad98fae */ /* 0x0003e2000b901d48 */
[----:B------:R-:W-:Y:S03]  /*c290*/  @!P0 LEA.HI.X R137, R176, c[0x0][0x16c], R178, 0x1, P2 ;  /* 0x00005b00b0898a11 */ /* 0x000fe600010f0cb2 */
[----:B------:R1:W-:Y:S04]  /*c2a0*/  @P0 STS.128 [R217+0x3800], RZ ;  /* 0x003800ffd9000388 */ /* 0x0003e80000000c00 */
[----:B------:R-:W-:Y:S01]  /*c2b0*/  @!PT LDS RZ, [RZ] ;  /* 0x00000000fffff984 */ /* 0x000fe20000000800 */
[----:B------:R-:W-:Y:S01]  /*c2c0*/  @!PT LDS RZ, [RZ] ;  /* 0x00000000fffff984 */ /* 0x000fe20000000800 */
[----:B------:R-:W-:Y:S01]  /*c2d0*/  @!PT LDS RZ, [RZ] ;  /* 0x00000000fffff984 */ /* 0x000fe20000000800 */
[----:B------:R1:W-:Y:S04]  /*c2e0*/  @!P0 LDGSTS.E.BYPASS.LTC128B.128 [R217+0x3800], [R136.64] ;  /* 0x0380000088d98fae */ /* 0x0003e8000b901d48 */
[----:B------:R-:W0:Y:S01]  /*c2f0*/  LDGDEPBAR ;  /* 0x00000000000079af */ /* 0x000e220000000000 */
[----:B------:R-:W-:-:S05]  /*c300*/  BRA `(.L_x_78) ;  /* 0x000008c000007947 */ /* 0x000fca0003800000 */
.L_x_77:
[----:B------:R-:W-:Y:S04]  /*c310*/  DEPBAR.LE SB0, 0x0 ;  /* 0x000080000000791a */ /* 0x000fe80000000000 */
[----:B------:R-:W-:Y:S01]  /*c320*/  BAR.SYNC.DEFER_BLOCKING 0x0 ;  /* 0x0000000000007b1d */ /* 0x000fe20000010000 */
[----:B------:R-:W-:Y:S01]  /*c330*/  IMAD.MOV.U32 R2, RZ, RZ, c[0x0][0x1a0] ;  /* 0x00006800ff027624 */ /* 0x000fe200078e00ff */
[----:B------:R-:W-:Y:S01]  /*c340*/  SHF.R.S32.HI R4, RZ, 0x1f, R218 ;  /* 0x0000001fff047819 */ /* 0x000fe200000114da */
[----:B------:R-:W-:Y:S02]  /*c350*/  IMAD.MOV.U32 R0, RZ, RZ, 0x7 ;  /* 0x00000007ff007424 */ /* 0x000fe400078e00ff */
[C---:B------:R-:W-:Y:S02]  /*c360*/  IMAD.SHL.U32 R6, R2.reuse, 0x80, RZ ;  /* 0x0000008002067824 */ /* 0x040fe400078e00ff */
[C---:B------:R-:W-:Y:S01]  /*c370*/  IMAD.SHL.U32 R5, R2.reuse, 0x20, RZ ;  /* 0x0000002002057824 */ /* 0x040fe200078e00ff */
[----:B------:R-:W-:Y:S01]  /*c380*/  SHF.L.U64.HI R0, R2, R0, c[0x0][0x1a4] ;  /* 0x0000690002007619 */ /* 0x000fe20000010200 */
[----:B------:R-:W-:Y:S04]  /*c390*/  IMAD.WIDE.U32 R2, R218, R6, R244 ;  /* 0x00000006da027225 */ /* 0x000fe800078e00f4 */
[----:B------:R-:W-:Y:S01]  /*c3a0*/  IMAD R0, R0, R218, RZ ;  /* 0x000000da00007224 */ /* 0x000fe200078e02ff */
[----:B------:R-:W-:Y:S01]  /*c3b0*/  @!P0 LEA R10, P6, R2, c[0x0][0x170], 0x1 ;  /* 0x00005c00020a8a11 */ /* 0x000fe200078c08ff */
[----:B------:R-:W-:Y:S01]  /*c3c0*/  IMAD.MOV.U32 R13, RZ, RZ, 0x5 ;  /* 0x00000005ff0d7424 */ /* 0x000fe200078e00ff */
[----:B------:R-:W-:Y:S01]  /*c3d0*/  @!P0 IADD3 R5, P1, R5, R2, RZ ;  /* 0x0000000205058210 */ /* 0x000fe20007f3e0ff */
[----:B------:R-:W-:Y:S01]  /*c3e0*/  IMAD R0, R4, R6, R0 ;  /* 0x0000000604007224 */ /* 0x000fe200078e0200 */
[C---:B------:R-:W-:Y:S01]  /*c3f0*/  @!P0 IADD3 R7, P4, R2.reuse, UR7, RZ ;  /* 0x0000000702078c10 */ /* 0x040fe2000ff9e0ff */
[----:B------:R-:W-:Y:S01]  /*c400*/  IMAD.MOV.U32 R6, RZ, RZ, c[0x0][0x1a0] ;  /* 0x00006800ff067624 */ /* 0x000fe200078e00ff */
[----:B------:R-:W-:Y:S01]  /*c410*/  @!P0 LEA R8, P5, R5, c[0x0][0x170], 0x1 ;  /* 0x00005c0005088a11 */ /* 0x000fe200078a08ff */
[----:B------:R-:W-:Y:S01]  /*c420*/  IMAD.IADD R0, R3, 0x1, R0 ;  /* 0x0000000103007824 */ /* 0x000fe200078e0200 */
[----:B------:R-:W-:Y:S01]  /*c430*/  @!P0 IADD3 R12, P2, R2, UR12, RZ ;  /* 0x0000000c020c8c10 */ /* 0x000fe2000ff5e0ff */
[----:B------:R-:W-:Y:S01]  /*c440*/  @P0 STS [R217+0x4000], RZ ;  /* 0x004000ffd9000388 */ /* 0x000fe20000000800 */
[----:B------:R-:W-:Y:S02]  /*c450*/  SHF.L.U64.HI R13, R6, R13, c[0x0][0x1a4] ;  /* 0x00006900060d7619 */ /* 0x000fe4000001020d */
[--C-:B------:R-:W-:Y:S02]  /*c460*/  @!P0 LEA.HI.X R11, R2, c[0x0][0x174], R0.reuse, 0x1, P6 ;  /* 0x00005d00020b8a11 */ /* 0x100fe400030f0c00 */
[----:B------:R-:W-:Y:S01]  /*c470*/  @!P0 LEA R6, P3, R7, c[0x0][0x170], 0x1 ;  /* 0x00005c0007068a11 */ /* 0x000fe200078608ff */
[----:B------:R-:W-:Y:S01]  /*c480*/  @P0 STS [R217+0x4004], RZ ;  /* 0x004004ffd9000388 */ /* 0x000fe20000000800 */
[----:B------:R-:W-:Y:S01]  /*c490*/  @!P0 IMAD.X R3, R13, 0x1, R0, P1 ;  /* 0x000000010d038824 */ /* 0x000fe200008e0600 */
[----:B------:R-:W-:Y:S02]  /*c4a0*/  @!P0 IADD3.X R13, R0, UR6, RZ, P4, !PT ;  /* 0x00000006000d8c10 */ /* 0x000fe4000a7fe4ff */
[----:B------:R-:W-:Y:S02]  /*c4b0*/  @!P0 LEA R4, P1, R12, c[0x0][0x170], 0x1 ;  /* 0x00005c000c048a11 */ /* 0x000fe400078208ff */
[----:B------:R-:W-:Y:S01]  /*c4c0*/  @P0 STS.64 [R217+0x4008], RZ ;  /* 0x004008ffd9000388 */ /* 0x000fe20000000a00 */
[----:B------:R-:W-:Y:S02]  /*c4d0*/  @!P0 LEA.HI.X R9, R5, c[0x0][0x174], R3, 0x1, P5 ;  /* 0x00005d0005098a11 */ /* 0x000fe400028f0c03 */
[----:B------:R-:W-:Y:S02]  /*c4e0*/  @!P0 LEA.HI.X R7, R7, c[0x0][0x174], R13, 0x1, P3 ;  /* 0x00005d0007078a11 */ /* 0x000fe400018f0c0d */
[----:B------:R-:W-:Y:S01]  /*c4f0*/  @!P0 IADD3.X R14, R0, UR10, RZ, P2, !PT ;  /* 0x0000000a000e8c10 */ /* 0x000fe200097fe4ff */
[----:B------:R-:W-:Y:S01]  /*c500*/  @!PT LDS RZ, [RZ] ;  /* 0x00000000fffff984 */ /* 0x000fe20000000800 */
[----:B------:R-:W-:Y:S01]  /*c510*/  @!PT LDS RZ, [RZ] ;  /* 0x00000000fffff984 */ /* 0x000fe20000000800 */
[----:B------:R-:W-:Y:S01]  /*c520*/  @!PT LDS RZ, [RZ] ;  /* 0x00000000fffff984 */ /* 0x000fe20000000800 */
[----:B------:R1:W-:Y:S03]  /*c530*/  @!P0 LDGSTS.E.BYPASS.LTC128B.128 [R217+0x4000], [R10.64] ;  /* 0x040000000ad98fae */ /* 0x0003e6000b901d48 */
[----:B------:R-:W-:Y:S02]  /*c540*/  @!P0 LEA.HI.X R5, R12, c[0x0][0x174], R14, 0x1, P1 ;  /* 0x00005d000c058a11 */ /* 0x000fe400008f0c0e */
[----:B------:R-:W-:Y:S01]  /*c550*/  ISETP.GT.AND P1, PT, R218, RZ, PT ;  /* 0x000000ffda00720c */ /* 0x000fe20003f24270 */
[----:B------:R-:W-:Y:S06]  /*c560*/  @P0 STS.128 [R217+0x4800], RZ ;  /* 0x004800ffd9000388 */ /* 0x000fec0000000c00 */
[----:B------:R-:W-:Y:S01]  /*c570*/  @!PT LDS RZ, [RZ] ;  /* 0x00000000fffff984 */ /* 0x000fe20000000800 */
[----:B------:R-:W-:Y:S01]  /*c580*/  @!PT LDS RZ, [RZ] ;  /* 0x00000000fffff984 */ /* 0x000fe20000000800 */
[----:B------:R-:W-:Y:S01]  /*c590*/  @!PT LDS RZ, [RZ] ;  /* 0x00000000fffff984 */ /* 0x000fe20000000800 */
[----:B------:R1:W-:Y:S06]  /*c5a0*/  @!P0 LDGSTS.E.BYPASS.LTC128B.128 [R217+0x4800], [R8.64] ;  /* 0x0480000008d98fae */ /* 0x0003ec000b901d48 */
        /* <DEDUP_REMOVED lines=10> */
[----:B------:R-:W-:Y:S06]  /*c650*/  LDSM.16.M88.4 R128, [R207] ;  /* 0x00000000cf80783b */ /* 0x000fec0000000200 */
[----:B------:R-:W2:Y:S06]  /*c660*/  LDSM.16.M88.4 R16, [R204+0x2000] ;  /* 0x00200000cc10783b */ /* 0x000eac0000000200 */
[----:B------:R-:W1:Y:S06]  /*c670*/  LDSM.16.M88.4 R124, [R207+0x1000] ;  /* 0x00100000cf7c783b */ /* 0x000e6c0000000200 */
[----:B------:R-:W3:Y:S06]  /*c680*/  LDSM.16.M88.4 R32, [R204+0x2400] ;  /* 0x00240000cc20783b */ /* 0x000eec0000000200 */
[----:B------:R-:W0:Y:S06]  /*c690*/  LDGDEPBAR ;  /* 0x00000000000079af */ /* 0x000e2c0000000000 */
[----:B------:R-:W4:Y:S06]  /*c6a0*/  LDSM.16.M88.4 R48, [R204+0x2800] ;  /* 0x00280000cc30783b */ /* 0x000f2c0000000200 */
[----:B------:R-:W5:Y:S06]  /*c6b0*/  LDSM.16.M88.4 R64, [R204+0x2c00] ;  /* 0x002c0000cc40783b */ /* 0x000f6c0000000200 */
[----:B------:R-:W4:Y:S01]  /*c6c0*/  LDSM.16.M88.4 R80, [R204+0x3000] ;  /* 0x00300000cc50783b */ /* 0x000f220000000200 */
[-C--:B--2---:R-:W-:Y:S05]  /*c6d0*/  HMMA.16816.F32 R4, R128, R16.reuse, RZ ;  /* 0x000000108004723c */ /* 0x084fea00000018ff */
[----:B------:R-:W2:Y:S03]  /*c6e0*/  LDSM.16.M88.4 R96, [R204+0x3400] ;  /* 0x00340000cc60783b */ /* 0x000ea60000000200 */
[C---:B-1----:R-:W-:Y:S03]  /*c6f0*/  HMMA.16816.F32 R8, R124.reuse, R16, RZ ;  /* 0x000000107c08723c */ /* 0x042fe600000018ff */
[----:B------:R-:W1:Y:S06]  /*c700*/  LDSM.16.M88.4 R112, [R204+0x3800] ;  /* 0x00380000cc70783b */ /* 0x000e6c0000000200 */
[----:B------:R-:W1:Y:S01]  /*c710*/  LDSM.16.M88.4 R136, [R204+0x3c00] ;  /* 0x003c0000cc88783b */ /* 0x000e620000000200 */
[-C--:B------:R-:W-:Y:S05]  /*c720*/  HMMA.16816.F32 R12, R124, R18.reuse, RZ ;  /* 0x000000127c0c723c */ /* 0x080fea00000018ff */
[----:B------:R-:W-:Y:S03]  /*c730*/  LDSM.16.M88.4 R172, [R208] ;  /* 0x00000000d0ac783b */ /* 0x000fe60000000200 */
[C---:B------:R-:W-:Y:S03]  /*c740*/  HMMA.16816.F32 R16, R128.reuse, R18, RZ ;  /* 0x000000128010723c */ /* 0x040fe600000018ff */
[----:B------:R-:W1:Y:S05]  /*c750*/  LDSM.16.M88.4 R176, [R209] ;  /* 0x00000000d1b0783b */ /* 0x000e6a0000000200 */
[-C--:B---3--:R-:W-:Y:S01]  /*c760*/  HMMA.16816.F32 R20, R128, R32.reuse, RZ ;  /* 0x000000208014723c */ /* 0x088fe200000018ff */
[----:B------:R-:W3:Y:S06]  /*c770*/  LDSM.16.M88.4 R180, [R208+0x1000] ;  /* 0x00100000d0b4783b */ /* 0x000eec0000000200 */
[----:B------:R-:W1:Y:S01]  /*c780*/  LDSM.16.M88.4 R184, [R216] ;  /* 0x00000000d8b8783b */ /* 0x000e620000000200 */
[C---:B------:R-:W-:Y:S05]  /*c790*/  HMMA.16816.F32 R24, R124.reuse, R32, RZ ;  /* 0x000000207c18723c */ /* 0x040fea00000018ff */
[----:B------:R-:W1:Y:S03]  /*c7a0*/  LDSM.16.M88.4 R188, [R215] ;  /* 0x00000000d7bc783b */ /* 0x000e660000000200 */
[-C--:B------:R-:W-:Y:S03]  /*c7b0*/  HMMA.16816.F32 R28, R124, R34.reuse, RZ ;  /* 0x000000227c1c723c */ /* 0x080fe600000018ff */
[----:B------:R-:W1:Y:S05]  /*c7c0*/  LDSM.16.M88.4 R192, [R214] ;  /* 0x00000000d6c0783b */ /* 0x000e6a0000000200 */
[C---:B------:R-:W-:Y:S01]  /*c7d0*/  HMMA.16816.F32 R32, R128.reuse, R34, RZ ;  /* 0x000000228020723c */ /* 0x040fe200000018ff */
[----:B------:R-:W1:Y:S06]  /*c7e0*/  LDSM.16.M88.4 R196, [R213] ;  /* 0x00000000d5c4783b */ /* 0x000e6c0000000200 */
[----:B------:R-:W-:Y:S01]  /*c7f0*/  LDSM.16.M88.4 R200, [R211] ;  /* 0x00000000d3c8783b */ /* 0x000fe20000000200 */
[-C--:B----4-:R-:W-:Y:S08]  /*c800*/  HMMA.16816.F32 R36, R128, R48.reuse, RZ ;  /* 0x000000308024723c */ /* 0x090ff000000018ff */
[C---:B------:R-:W-:Y:S08]  /*c810*/  HMMA.16816.F32 R40, R124.reuse, R48, RZ ;  /* 0x000000307c28723c */ /* 0x040ff000000018ff */
[-C--:B------:R-:W-:Y:S08]  /*c820*/  HMMA.16816.F32 R44, R124, R50.reuse, RZ ;  /* 0x000000327c2c723c */ /* 0x080ff000000018ff */
[C---:B------:R-:W-:Y:S08]  /*c830*/  HMMA.16816.F32 R48, R128.reuse, R50, RZ ;  /* 0x000000328030723c */ /* 0x040ff000000018ff */
[-C--:B-----5:R-:W-:Y:S08]  /*c840*/  HMMA.16816.F32 R52, R128, R64.reuse, RZ ;  /* 0x000000408034723c */ /* 0x0a0ff000000018ff */
[C---:B------:R-:W-:Y:S08]  /*c850*/  HMMA.16816.F32 R56, R124.reuse, R64, RZ ;  /* 0x000000407c38723c */ /* 0x040ff000000018ff */
[-C--:B------:R-:W-:Y:S08]  /*c860*/  HMMA.16816.F32 R60, R124, R66.reuse, RZ ;  /* 0x000000427c3c723c */ /* 0x080ff000000018ff */
[C---:B------:R-:W-:Y:S08]  /*c870*/  HMMA.16816.F32 R64, R128.reuse, R66, RZ ;  /* 0x000000428040723c */ /* 0x040ff000000018ff */
[-C--:B------:R-:W-:Y:S08]  /*c880*/  HMMA.16816.F32 R68, R128, R80.reuse, RZ ;  /* 0x000000508044723c */ /* 0x080ff000000018ff */
[C---:B------:R-:W-:Y:S08]  /*c890*/  HMMA.16816.F32 R72, R124.reuse, R80, RZ ;  /* 0x000000507c48723c */ /* 0x040ff000000018ff */
[-C--:B------:R-:W-:Y:S08]  /*c8a0*/  HMMA.16816.F32 R76, R124, R82.reuse, RZ ;  /* 0x000000527c4c723c */ /* 0x080ff000000018ff */
[C---:B------:R-:W-:Y:S08]  /*c8b0*/  HMMA.16816.F32 R80, R128.reuse, R82, RZ ;  /* 0x000000528050723c */ /* 0x040ff000000018ff */
[-C--:B--2---:R-:W-:Y:S08]  /*c8c0*/  HMMA.16816.F32 R84, R128, R96.reuse, RZ ;  /* 0x000000608054723c */ /* 0x084ff000000018ff */
[C---:B------:R-:W-:Y:S08]  /*c8d0*/  HMMA.16816.F32 R88, R124.reuse, R96, RZ ;  /* 0x000000607c58723c */ /* 0x040ff000000018ff */
[-C--:B------:R-:W-:Y:S08]  /*c8e0*/  HMMA.16816.F32 R92, R124, R98.reuse, RZ ;  /* 0x000000627c5c723c */ /* 0x080ff000000018ff */
[C---:B------:R-:W-:Y:S08]  /*c8f0*/  HMMA.16816.F32 R96, R128.reuse, R98, RZ ;  /* 0x000000628060723c */ /* 0x040ff000000018ff */
[-C--:B-1----:R-:W-:Y:S08]  /*c900*/  HMMA.16816.F32 R100, R128, R112.reuse, RZ ;  /* 0x000000708064723c */ /* 0x082ff000000018ff */
[C---:B------:R-:W-:Y:S08]  /*c910*/  HMMA.16816.F32 R104, R124.reuse, R112, RZ ;  /* 0x000000707c68723c */ /* 0x040ff000000018ff */
[-C--:B------:R-:W-:Y:S08]  /*c920*/  HMMA.16816.F32 R108, R124, R114.reuse, RZ ;  /* 0x000000727c6c723c */ /* 0x080ff000000018ff */
[C---:B------:R-:W-:Y:S08]  /*c930*/  HMMA.16816.F32 R112, R128.reuse, R114, RZ ;  /* 0x000000728070723c */ /* 0x040ff000000018ff */
[-C--:B------:R-:W-:Y:S08]  /*c940*/  HMMA.16816.F32 R116, R128, R136.reuse, RZ ;  /* 0x000000888074723c */ /* 0x080ff000000018ff */
[C---:B------:R-:W-:Y:S08]  /*c950*/  HMMA.16816.F32 R120, R124.reuse, R136, RZ ;  /* 0x000000887c78723c */ /* 0x040ff000000018ff */
[-C--:B------:R-:W-:Y:S08]  /*c960*/  HMMA.16816.F32 R124, R124, R138.reuse, RZ ;  /* 0x0000008a7c7c723c */ /* 0x080ff000000018ff */
[----:B------:R-:W-:Y:S01]  /*c970*/  HMMA.16816.F32 R128, R128, R138, RZ ;  /* 0x0000008a8080723c */ /* 0x000fe200000018ff */
[----:B------:R-:W1:Y:S07]  /*c980*/  LDSM.16.M88.4 R136, [R212] ;  /* 0x00000000d488783b */ /* 0x000e6e0000000200 */
[-C--:B------:R-:W-:Y:S08]  /*c990*/  HMMA.16816.F32 R4, R172, R176.reuse, R4 ;  /* 0x000000b0ac04723c */ /* 0x080ff00000001804 */
[C---:B---3--:R-:W-:Y:S08]  /*c9a0*/  HMMA.16816.F32 R8, R180.reuse, R176, R8 ;  /* 0x000000b0b408723c */ /* 0x048ff00000001808 */
[-C--:B------:R-:W-:Y:S08]  /*c9b0*/  HMMA.16816.F32 R12, R180, R178.reuse, R12 ;  /* 0x000000b2b40c723c */ /* 0x080ff0000000180c */
[C---:B------:R-:W-:Y:S01]  /*c9c0*/  HMMA.16816.F32 R16, R172.reuse, R178, R16 ;  /* 0x000000b2ac10723c */ /* 0x040fe20000001810 */
[----:B------:R-:W2:Y:S01]  /*c9d0*/  LDSM.16.M88.4 R176, [R210] ;  /* 0x00000000d2b0783b */ /* 0x000ea20000000200 */
[----:B------:R-:W-:Y:S05]  /*c9e0*/  DEPBAR.LE SB0, 0x0 ;  /* 0x000080000000791a */ /* 0x000fea0000000000 */
[----:B------:R-:W-:Y:S01]  /*c9f0*/  BAR.SYNC.DEFER_BLOCKING 0x0 ;  /* 0x0000000000007b1d */ /* 0x000fe20000010000 */
        /* <DEDUP_REMOVED lines=29> */
.L_x_78:
[----:B------:R-:W-:Y:S02]  /*cbd0*/  FMNMX.FTZ R0, R4, R132, !PT ;  /* 0x0000008404007209 */ /* 0x000fe40007810000 */
[----:B------:R-:W-:Y:S02]  /*cbe0*/  IADD3 R218, R218, -0x1, RZ ;  /* 0xffffffffdada7810 */ /* 0x000fe40007ffe0ff */
[----:B------:R-:W-:Y:S02]  /*cbf0*/  FMNMX.FTZ R2, R5, R0, !PT ;  /* 0x0000000005027209 */ /* 0x000fe40007810000 */
[----:B------:R-:W-:Y:S02]  /*cc00*/  FMNMX.FTZ R0, R6, R133, !PT ;  /* 0x0000008506007209 */ /* 0x000fe40007810000 */
[----:B------:R-:W-:Y:S02]  /*cc10*/  FMNMX.FTZ R3, R16, R2, !PT ;  /* 0x0000000210037209 */ /* 0x000fe40007810000 */
[----:B------:R-:W-:Y:S02]  /*cc20*/  FMNMX.FTZ R2, R7, R0, !PT ;  /* 0x0000000007027209 */ /* 0x000fe40007810000 */
        /* <DEDUP_REMOVED lines=142> */
[----:B-1----:R-:W-:Y:S05]  /*d510*/  FMNMX.FTZ R3, R2, R3, !PT ;  /* 0x0000000302037209 */ /* 0x002fea0007810000 */
[----:B------:R-:W-:Y:S02]  /*d520*/  FMUL.FTZ R172, R3, c[0x0][0x23c] ;  /* 0x00008f0003ac7a20 */ /* 0x000fe40000410000 */
[C---:B--2---:R-:W-:Y:S02]  /*d530*/  FADD.FTZ R0, -R137.reuse, R133 ;  /* 0x0000008589007221 */ /* 0x044fe40000010100 */
[----:B------:R-:W-:Y:S02]  /*d540*/  FMUL.FTZ R133, R136, c[0x0][0x23c] ;  /* 0x00008f0088857a20 */ /* 0x000fe40000410000 */
        /* <DEDUP_REMOVED lines=44> */
[----:B------:R-:W-:Y:S02]  /*d810*/  FFMA.FTZ R45, R45, c[0x0][0x23c], -R133 ;  /* 0x00008f002d2d7a23 */ /* 0x000fe40000010885 */
[--C-:B------:R-:W-:Y:S01]  /*d820*/  FFMA.FTZ R46, R46, c[0x0][0x23c], -R172.reuse ;  /* 0x00008f002e2e7a23 */ /* 0x100fe200000108ac */
[----:B------:R4:W-:Y:S01]  /*d830*/  MUFU.EX2 R189, R23 ;  /* 0x0000001700bd7308 */ /* 0x0009e20000000800 */
[--C-:B------:R-:W-:Y:S02]  /*d840*/  FFMA.FTZ R47, R47, c[0x0][0x23c], -R172.reuse ;  /* 0x00008f002f2f7a23 */ /* 0x100fe400000108ac */
[----:B---3--:R-:W-:Y:S02]  /*d850*/  FMUL.FTZ R16, R139, R152 ;  /* 0x000000988b107220 */ /* 0x008fe40000410000 */
[--C-:B------:R-:W-:Y:S02]  /*d860*/  FFMA.FTZ R51, R51, c[0x0][0x23c], -R135.reuse ;  /* 0x00008f0033337a23 */ /* 0x100fe40000010887 */
[--C-:B------:R-:W-:Y:S02]  /*d870*/  FFMA.FTZ R54, R54, c[0x0][0x23c], -R135.reuse ;  /* 0x00008f0036367a23 */ /* 0x100fe40000010887 */
[--C-:B------:R-:W-:Y:S01]  /*d880*/  FFMA.FTZ R55, R55, c[0x0][0x23c], -R135.reuse ;  /* 0x00008f0037377a23 */ /* 0x100fe20000010887 */
[----:B------:R3:W5:Y:S01]  /*d890*/  MUFU.EX2 R221, R5 ;  /* 0x0000000500dd7308 */ /* 0x0007620000000800 */
[--C-:B------:R-:W-:Y:S02]  /*d8a0*/  FFMA.FTZ R18, R18, c[0x0][0x23c], -R135.reuse ;  /* 0x00008f0012127a23 */ /* 0x100fe40000010887 */
[--C-:B------:R-:W-:Y:S02]  /*d8b0*/  FFMA.FTZ R19, R19, c[0x0][0x23c], -R135.reuse ;  /* 0x00008f0013137a23 */ /* 0x100fe40000010887 */
[--C-:B------:R-:W-:Y:S02]  /*d8c0*/  FFMA.FTZ R15, R15, c[0x0][0x23c], -R172.reuse ;  /* 0x00008f000f0f7a23 */ /* 0x100fe400000108ac */
[----:B-1----:R-:W-:Y:S02]  /*d8d0*/  FMUL.FTZ R4, R139, R144 ;  /* 0x000000908b047220 */ /* 0x002fe40000410000 */
[--C-:B------:R-:W-:Y:S01]  /*d8e0*/  FFMA.FTZ R26, R26, c[0x0][0x23c], -R172.reuse ;  /* 0x00008f001a1a7a23 */ /* 0x100fe200000108ac */
        /* <DEDUP_REMOVED lines=118> */
[--C-:B------:R-:W-:Y:S02]  /*e050*/  FFMA.FTZ R119, R119, c[0x0][0x23c], -R135.reuse ;  /* 0x00008f0077777a23 */ /* 0x100fe40000010887 */
[--C-:B------:R-:W-:Y:S02]  /*e060*/  FFMA.FTZ R128, R128, c[0x0][0x23c], -R134.reuse ;  /* 0x00008f0080807a23 */ /* 0x100fe40000010886 */
[----:B--2---:R-:W-:Y:S02]  /*e070*/  FMUL.FTZ R12, R2, R148 ;  /* 0x00000094020c7220 */ /* 0x004fe40000410000 */
[----:B------:R-:W-:Y:S02]  /*e080*/  FFMA.FTZ R134, R129, c[0x0][0x23c], -R134 ;  /* 0x00008f0081867a23 */ /* 0x000fe40000010886 */
        /* <DEDUP_REMOVED lines=29> */
[C---:B--2---:R-:W-:Y:S03]  /*e260*/  FMUL.FTZ R24, R2.reuse, R160 ;  /* 0x000000a002187220 */ /* 0x044fe60000410000 */
        /* <DEDUP_REMOVED lines=372> */
.L_x_76:
[----:B------:R1:W5:Y:S01]  /*f9b0*/  LDL R45, [R1+0x10] ;  /* 0x00001000012d7983 */ /* 0x0003620000100800 */
[----:B------:R-:W-:Y:S01]  /*f9c0*/  ISETP.NE.AND P0, PT, R252, -0x1, PT ;  /* 0xfffffffffc00780c */ /* 0x000fe20003f05270 */
[----:B------:R-:W2:Y:S01]  /*f9d0*/  LDC.U8 R25, c[0x0][0x329] ;  /* 0x0000ca40ff197b82 */ /* 0x000ea20000000000 */
[----:B------:R-:W-:Y:S01]  /*f9e0*/  BSSY B0, `(.L_x_80) ;  /* 0x00000e1000007945 */ /* 0x000fe20003800000 */
[----:B------:R-:W3:Y:S04]  /*f9f0*/  SHFL.BFLY PT, R2, R241, 0x2, 0x1f ;  /* 0x0c401f00f1027f89 */ /* 0x000ee800000e0000 */
[----:B------:R-:W4:Y:S02]  /*fa00*/  SHFL.BFLY PT, R0, R240, 0x2, 0x1f ;  /* 0x0c401f00f0007f89 */ /* 0x000f2400000e0000 */
[----:B------:R-:W1:Y:S02]  /*fa10*/  LDC.U8 R26, c[0x0][0x328] ;  /* 0x0000ca00ff1a7b82 */ /* 0x000e640000000000 */
[----:B------:R-:W1:Y:S04]  /*fa20*/  SHFL.BFLY PT, R4, R242, 0x2, 0x1f ;  /* 0x0c401f00f2047f89 */ /* 0x000e6800000e0000 */
[----:B------:R-:W2:Y:S04]  /*fa30*/  SHFL.BFLY PT, R5, R243, 0x2, 0x1f ;  /* 0x0c401f00f3057f89 */ /* 0x000ea800000e0000 */
[----:B------:R-:W2:Y:S01]  /*fa40*/  S2R R44, SR_TID.X ;  /* 0x00000000002c7919 */ /* 0x000ea20000002100 */
[----:B---3--:R-:W-:-:S02]  /*fa50*/  FADD.FTZ R2, R2, R241 ;  /* 0x000000f102027221 */ /* 0x008fc40000010000 */
[----:B----4-:R-:W-:-:S03]  /*fa60*/  FADD.FTZ R0, R0, R240 ;  /* 0x000000f000007221 */ /* 0x010fc60000010000 */
[----:B------:R-:W3:Y:S01]  /*fa70*/  SHFL.BFLY PT, R8, R2, 0x1, 0x1f ;  /* 0x0c201f0002087f89 */ /* 0x000ee200000e0000 */
[----:B-1----:R-:W-:-:S03]  /*fa80*/  FADD.FTZ R4, R4, R242 ;  /* 0x000000f204047221 */ /* 0x002fc60000010000 */
[----:B------:R-:W1:Y:S01]  /*fa90*/  SHFL.BFLY PT, R7, R0, 0x1, 0x1f ;  /* 0x0c201f0000077f89 */ /* 0x000e6200000e0000 */
[----:B--2---:R-:W-:-:S03]  /*faa0*/  FADD.FTZ R5, R5, R243 ;  /* 0x000000f305057221 */ /* 0x004fc60000010000 */
[----:B------:R-:W2:Y:S01]  /*fab0*/  SHFL.BFLY PT, R6, R4, 0x1, 0x1f ;  /* 0x0c201f0004067f89 */ /* 0x000ea200000e0000 */
[----:B------:R-:W-:-:S04]  /*fac0*/  SHF.R.S32.HI R24, RZ, 0x1f, R44 ;  /* 0x0000001fff187819 */ /* 0x000fc8000001142c */
[CC--:B------:R-:W-:Y:S02]  /*fad0*/  LEA.HI R41, R24.reuse, R44.reuse, RZ, 0x2 ;  /* 0x0000002c18297211 */ /* 0x0c0fe400078f10ff */
[----:B------:R-:W-:Y:S02]  /*fae0*/  LEA.HI R24, R24, R44, RZ, 0x5 ;  /* 0x0000002c18187211 */ /* 0x000fe400078f28ff */
[----:B------:R-:W-:Y:S02]  /*faf0*/  SHF.R.S32.HI R43, RZ, 0x2, R41 ;  /* 0x00000002ff2b7819 */ /* 0x000fe40000011429 */
[----:B------:R-:W-:Y:S01]  /*fb00*/  SHF.R.S32.HI R19, RZ, 0x5, R24 ;  /* 0x00000005ff137819 */ /* 0x000fe20000011418 */
[----:B---3--:R-:W-:Y:S02]  /*fb10*/  FADD.FTZ R20, R2, R8 ;  /* 0x0000000802147221 */ /* 0x008fe40000010000 */
[----:B------:R-:W3:Y:S01]  /*fb20*/  SHFL.BFLY PT, R2, R5, 0x1, 0x1f ;  /* 0x0c201f0005027f89 */ /* 0x000ee200000e0000 */
[----:B-1----:R-:W-:-:S02]  /*fb30*/  FADD.FTZ R22, R0, R7 ;  /* 0x0000000700167221 */ /* 0x002fc40000010000 */
[----:B------:R-:W-:Y:S02]  /*fb40*/  FSETP.NE.FTZ.AND P6, PT, R20, RZ, PT ;  /* 0x000000ff1400720b */ /* 0x000fe40003fd5000 */
[----:B------:R-:W-:Y:S01]  /*fb50*/  MOV R0, 0x3f800000 ;  /* 0x3f80000000007802 */ /* 0x000fe20000000f00 */
[----:B--2---:R-:W-:Y:S01]  /*fb60*/  FADD.FTZ R21, R4, R6 ;  /* 0x0000000604157221 */ /* 0x004fe20000010000 */
[----:B------:R-:W-:Y:S01]  /*fb70*/  FSETP.NE.FTZ.AND P5, PT, R22, RZ, PT ;  /* 0x000000ff1600720b */ /* 0x000fe20003fb5000 */
[----:B------:R-:W-:Y:S02]  /*fb80*/  IMAD.MOV.U32 R4, RZ, RZ, 0x3f800000 ;  /* 0x3f800000ff047424 */ /* 0x000fe400078e00ff */
[----:B------:R-:W-:Y:S01]  /*fb90*/  @P0 IMAD.WIDE.U32 R6, R252, c[0x0][0x1e8], RZ ;  /* 0x00007a00fc060a25 */ /* 0x000fe200078e00ff */
[----:B------:R-:W-:-:S03]  /*fba0*/  FSETP.NE.FTZ.AND P4, PT, R21, RZ, PT ;  /* 0x000000ff1500720b */ /* 0x000fc60003f95000 */
[----:B------:R-:W-:Y:S02]  /*fbb0*/  @P0 IMAD R42, R252, c[0x0][0x1ec], R7 ;  /* 0x00007b00fc2a0a24 */ /* 0x000fe400078e0207 */
[----:B------:R-:W1:Y:S01]  /*fbc0*/  @P6 MUFU.RCP R0, R20 ;  /* 0x0000001400006308 */ /* 0x000e620000001000 */
[----:B------:R-:W-:-:S07]  /*fbd0*/  @P0 IMAD.MOV.U32 R40, RZ, RZ, R6 ;  /* 0x000000ffff280224 */ /* 0x000fce00078e0006 */
[----:B------:R-:W2:Y:S01]  /*fbe0*/  @P5 MUFU.RCP R4, R22 ;  /* 0x0000001600045308 */ /* 0x000ea20000001000 */
[----:B---3--:R-:W-:Y:S01]  /*fbf0*/  FADD.FTZ R23, R5, R2 ;  /* 0x0000000205177221 */ /* 0x008fe20000010000 */
[----:B------:R-:W-:Y:S02]  /*fc00*/  MOV R2, 0x3f800000 ;  /* 0x3f80000000027802 */ /* 0x000fe40000000f00 */
[----:B------:R-:W-:Y:S02]  /*fc10*/  LOP3.LUT R5, R41, 0xfffffffc, RZ, 0xc0, !PT ;  /* 0xfffffffc29057812 */ /* 0x000fe400078ec0ff */
[----:B------:R-:W-:Y:S01]  /*fc20*/  FSETP.NE.FTZ.AND P3, PT, R23, RZ, PT ;  /* 0x000000ff1700720b */ /* 0x000fe20003f75000 */
[C---:B-1----:R-:W-:Y:S01]  /*fc30*/  FMUL.FTZ R144, R0.reuse, R144 ;  /* 0x0000009000907220 */ /* 0x042fe20000410000 */
[----:B------:R-:W1:Y:S01]  /*fc40*/  @P4 MUFU.RCP R2, R21 ;  /* 0x0000001500024308 */ /* 0x000e620000001000 */
[C---:B------:R-:W-:Y:S02]  /*fc50*/  FMUL.FTZ R17, R0.reuse, R145 ;  /* 0x0000009100117220 */ /* 0x040fe40000410000 */
        /* <DEDUP_REMOVED lines=9> */
[C---:B--2---:R-:W-:Y:S01]  /*fcf0*/  FMUL.FTZ R146, R4.reuse, R146 ;  /* 0x0000009204927220 */ /* 0x044fe20000410000 */
[----:B------:R-:W-:Y:S01]  /*fd00*/  F2FP.PACK_AB R13, R13, R156 ;  /* 0x0000009c0d0d723e */ /* 0x000fe200000000ff */
[C---:B------:R-:W-:Y:S01]  /*fd10*/  FMUL.FTZ R18, R4.reuse, R147 ;  /* 0x0000009304127220 */ /* 0x040fe20000410000 */
[----:B------:R-:W-:Y:S01]  /*fd20*/  F2FP.PACK_AB R9, R9, R168 ;  /* 0x000000a80909723e */ /* 0x000fe200000000ff */
[C---:B------:R-:W-:Y:S01]  /*fd30*/  FMUL.FTZ R154, R4.reuse, R154 ;  /* 0x0000009a049a7220 */ /* 0x040fe20000410000 */
[----:B------:R-:W2:Y:S01]  /*fd40*/  @P3 MUFU.RCP R0, R23 ;  /* 0x0000001700003308 */ /* 0x000ea20000001000 */
[----:B------:R-:W-:Y:S01]  /*fd50*/  FMUL.FTZ R15, R4, R155 ;  /* 0x0000009b040f7220 */ /* 0x000fe20000410000 */
[----:B------:R-:W-:Y:S01]  /*fd60*/  F2FP.PACK_AB R18, R18, R146 ;  /* 0x000000921212723e */ /* 0x000fe200000000ff */
[----:B------:R-:W-:-:S02]  /*fd70*/  FMUL.FTZ R158, R4, R158 ;  /* 0x0000009e049e7220 */ /* 0x000fc40000410000 */
[C---:B------:R-:W-:Y:S01]  /*fd80*/  FMUL.FTZ R12, R4.reuse, R159 ;  /* 0x0000009f040c7220 */ /* 0x040fe20000410000 */
        /* <DEDUP_REMOVED lines=8> */
[----:B------:R-:W-:-:S02]  /*fe10*/  FMUL.FTZ R148, R2, R148 ;  /* 0x0000009402947220 */ /* 0x000fc40000410000 */
[----:B------:R-:W-:Y:S01]  /*fe20*/  FMUL.FTZ R14, R2, R149 ;  /* 0x00000095020e7220 */ /* 0x000fe20000410000 */
[----:B------:R-:W-:Y:S01]  /*fe30*/  LOP3.LUT R4, R4, 0xfffffff8, RZ, 0xc0, !PT ;  /* 0xfffffff804047812 */ /* 0x000fe200078ec0ff */
[C---:B------:R-:W-:Y:S01]  /*fe40*/  FMUL.FTZ R160, R2.reuse, R160 ;  /* 0x000000a002a07220 */ /* 0x040fe20000410000 */
[----:B------:R-:W-:Y:S01]  /*fe50*/  F2FP.PACK_AB R141, R141, R140 ;  /* 0x0000008c8d8d723e */ /* 0x000fe200000000ff */
[----:B------:R-:W-:Y:S01]  /*fe60*/  FMUL.FTZ R11, R2, R161 ;  /* 0x000000a1020b7220 */ /* 0x000fe20000410000 */
[----:B------:R-:W-:Y:S01]  /*fe70*/  F2FP.PACK_AB R14, R14, R148 ;  /* 0x000000940e0e723e */ /* 0x000fe200000000ff */
[----:B------:R-:W-:Y:S02]  /*fe80*/  IMAD.IADD R4, R43, 0x1, -R4 ;  /* 0x000000012b047824 */ /* 0x000fe400078e0a04 */
[C---:B------:R-:W-:Y:S01]  /*fe90*/  FMUL.FTZ R164, R2.reuse, R164 ;  /* 0x000000a402a47220 */ /* 0x040fe20000410000 */
[----:B------:R-:W-:Y:S01]  /*fea0*/  F2FP.PACK_AB R11, R11, R160 ;  /* 0x000000a00b0b723e */ /* 0x000fe200000000ff */
[----:B------:R-:W-:Y:S01]  /*feb0*/  FMUL.FTZ R8, R2, R165 ;  /* 0x000000a502087220 */ /* 0x000fe20000410000 */
[----:B------:R-:W-:Y:S01]  /*fec0*/  LEA.HI R2, R4, R4, RZ, 0x1 ;  /* 0x0000000404027211 */ /* 0x000fe200078f08ff */
[----:B--2---:R-:W-:-:S02]  /*fed0*/  FMUL.FTZ R143, R0, R143 ;  /* 0x0000008f008f7220 */ /* 0x004fc40000410000 */
[----:B------:R-:W-:Y:S01]  /*fee0*/  FMUL.FTZ R142, R0, R142 ;  /* 0x0000008e008e7220 */ /* 0x000fe20000410000 */
[----:B------:R-:W-:Y:S01]  /*fef0*/  LOP3.LUT R6, R2, 0x3fffffe, RZ, 0xc0, !PT ;  /* 0x03fffffe02067812 */ /* 0x000fe200078ec0ff */
[----:B------:R-:W-:Y:S01]  /*ff00*/  FMUL.FTZ R151, R0, R151 ;  /* 0x0000009700977220 */ /* 0x000fe20000410000 */
[----:B------:R-:W-:Y:S01]  /*ff10*/  F2FP.PACK_AB R8, R8, R164 ;  /* 0x000000a40808723e */ /* 0x000fe200000000ff */
[----:B------:R-:W-:Y:S01]  /*ff20*/  FMUL.FTZ R150, R0, R150 ;  /* 0x0000009600967220 */ /* 0x000fe20000410000 */
[----:B------:R-:W-:Y:S01]  /*ff30*/  IADD3 R4, R4, -R6, RZ ;  /* 0x8000000604047210 */ /* 0x000fe20007ffe0ff */
[C---:B------:R-:W-:Y:S01]  /*ff40*/  FMUL.FTZ R163, R0.reuse, R163 ;  /* 0x000000a300a37220 */ /* 0x040fe20000410000 */
[----:B------:R-:W-:Y:S01]  /*ff50*/  F2FP.PACK_AB R142, R143, R142 ;  /* 0x0000008e8f8e723e */ /* 0x000fe200000000ff */
[C---:B------:R-:W-:Y:S01]  /*ff60*/  FMUL.FTZ R10, R0.reuse, R162 ;  /* 0x000000a2000a7220 */ /* 0x040fe20000410000 */
[----:B------:R-:W-:Y:S01]  /*ff70*/  F2FP.PACK_AB R150, R151, R150 ;  /* 0x000000969796723e */ /* 0x000fe200000000ff */
[C---:B------:R-:W-:Y:S01]  /*ff80*/  FMUL.FTZ R167, R0.reuse, R167 ;  /* 0x000000a700a77220 */ /* 0x040fe20000410000 */
[----:B------:R-:W-:Y:S01]  /*ff90*/  F2FP.PACK_AB R6, R171, R170 ;  /* 0x000000aaab06723e */ /* 0x000fe200000000ff */
[----:B------:R-:W-:Y:S01]  /*ffa0*/  FMUL.FTZ R7, R0, R166 ;  /* 0x000000a600077220 */ /* 0x000fe20000410000 */
[----:B------:R-:W-:-:S02]  /*ffb0*/  SHF.R.S32.HI R0, RZ, 0x1, R2 ;  /* 0x00000001ff007819 */ /* 0x000fc40000011402 */
[----:B------:R-:W-:Y:S02]  /*ffc0*/  IADD3 R2, -R5, R44, RZ ;  /* 0x0000002c05027210 */ /* 0x000fe40007ffe1ff */
[C---:B------:R-:W-:Y:S01]  /*ffd0*/  LOP3.LUT P2, RZ, R0.reuse, 0x2, RZ, 0xc0, !PT ;  /* 0x0000000200ff7812 */ /* 0x040fe2000784c0ff */
[----:B------:R-:W-:Y:S01]  /*ffe0*/  IMAD.SHL.U32 R5, R0, 0x40, RZ ;  /* 0x0000004000057824 */ /* 0x000fe200078e00ff */
[----:B------:R-:W-:Y:S01]  /*fff0*/  F2FP.PACK_AB R10, R163, R10 ;  /* 0x0000000aa30a723e */ /* 0x000fe200000000ff */
[----:B------:R-:W-:Y:S01]  /*10000*/  IMAD R2, R19, 0x100, R2 ;  /* 0x0000010013027824 */ /* 0x000fe200078e0202 */
[----:B------:R-:W-:Y:S02]  /*10010*/  F2FP.PACK_AB R7, R167, R7 ;  /* 0x00000007a707723e */ /* 0x000fe400000000ff */
[----:B------:R-:W-:Y:S02]  /*10020*/  LOP3.LUT R5, R5, 0xc0, RZ, 0xc0, !PT ;  /* 0x000000c005057812 */ /* 0x000fe400078ec0ff */
[----:B------:R-:W-:-:S02]  /*10030*/  LEA R2, R4, R2, 0x4 ;  /* 0x0000000204027211 */ /* 0x000fc400078e20ff */
[----:B------:R-:W-:Y:S02]  /*10040*/  LEA.HI R4, R5, R5, RZ, 0x1d ;  /* 0x0000000505047211 */ /* 0x000fe400078fe8ff */
[----:B------:R-:W-:-:S03]  /*10050*/  LOP3.LUT R5, R0, 0x1, RZ, 0xc0, !PT ;  /* 0x0000000100057812 */ /* 0x000fc600078ec0ff */
[----:B------:R-:W-:Y:S01]  /*10060*/  IMAD.U32 R0, R2, 0x2, R4 ;  /* 0x0000000202007824 */ /* 0x000fe200078e0004 */
[----:B------:R-:W-:Y:S02]  /*10070*/  ISETP.NE.U32.AND P1, PT, R5, 0x1, PT ;  /* 0x000000010500780c */ /* 0x000fe40003f25070 */
[----:B------:R-:W-:Y:S01]  /*10080*/  MOV R5, 0xfffffff0 ;  /* 0xfffffff000057802 */ /* 0x000fe20000000f00 */
[----:B------:R-:W-:-:S03]  /*10090*/  IMAD.SHL.U32 R0, R0, 0x2, RZ ;  /* 0x0000000200007824 */ /* 0x000fc600078e00ff */
[----:B------:R-:W-:Y:S02]  /*100a0*/  SEL R5, R5, 0x10, !P1 ;  /* 0x0000001005057807 */ /* 0x000fe40004800000 */
[C---:B------:R-:W-:Y:S01]  /*100b0*/  IADD3 R2, R0.reuse, 0x20, RZ ;  /* 0x0000002000027810 */ /* 0x040fe20007ffe0ff */
[----:B------:R1:W-:Y:S01]  /*100c0*/  STS [R0], R17 ;  /* 0x0000001100007388 */ /* 0x0003e20000000800 */
[C---:B------:R-:W-:Y:S02]  /*100d0*/  IADD3 R4, R0.reuse, R5, RZ ;  /* 0x0000000500047210 */ /* 0x040fe40007ffe0ff */
[----:B------:R-:W-:Y:S01]  /*100e0*/  @P2 IADD3 R2, R0, -0x20, RZ ;  /* 0xffffffe000022810 */ /* 0x000fe20007ffe0ff */
[----:B------:R-:W-:Y:S01]  /*100f0*/  STS [R0+0x200], R18 ;  /* 0x0002001200007388 */ /* 0x000fe20000000800 */
[----:B------:R-:W-:Y:S02]  /*10100*/  ISETP.NE.AND P1, PT, R25, RZ, PT ;  /* 0x000000ff1900720c */ /* 0x000fe40003f25270 */
[----:B------:R-:W-:Y:S01]  /*10110*/  ISETP.NE.AND P2, PT, R26, RZ, PT ;  /* 0x000000ff1a00720c */ /* 0x000fe20003f45270 */
[----:B------:R2:W-:Y:S04]  /*10120*/  STS [R4], R16 ;  /* 0x0000001004007388 */ /* 0x0005e80000000800 */
[----:B------:R3:W-:Y:S04]  /*10130*/  STS [R4+0x200], R15 ;  /* 0x0002000f04007388 */ /* 0x0007e80000000800 */
[----:B------:R-:W-:Y:S04]  /*10140*/  STS [R0+0x1000], R141 ;  /* 0x0010008d00007388 */ /* 0x000fe80000000800 */
[----:B------:R4:W-:Y:S04]  /*10150*/  STS [R0+0x1200], R142 ;  /* 0x0012008e00007388 */ /* 0x0009e80000000800 */
[----:B------:R4:W-:Y:S04]  /*10160*/  STS [R4+0x1000], R14 ;  /* 0x0010000e04007388 */ /* 0x0009e80000000800 */
[----:B-1----:R-:W1:Y:S04]  /*10170*/  S2R R17, SR_CTAID.Y ;  /* 0x0000000000117919 */ /* 0x002e680000002600 */
[----:B------:R1:W-:Y:S01]  /*10180*/  STS [R4+0x1200], R150 ;  /* 0x0012009604007388 */ /* 0x0003e20000000800 */
[----:B--2---:R-:W-:-:S03]  /*10190*/  MOV R16, 0x7f800000 ;  /* 0x7f80000000107802 */ /* 0x004fc60000000f00 */
[----:B------:R2:W-:Y:S01]  /*101a0*/  STS [R2], R13 ;  /* 0x0000000d02007388 */ /* 0x0005e20000000800 */
[----:B---3--:R-:W-:-:S03]  /*101b0*/  MOV R15, 0x7f800000 ;  /* 0x7f800000000f7802 */ /* 0x008fc60000000f00 */
[----:B------:R3:W-:Y:S04]  /*101c0*/  STS [R2+0x200], R12 ;  /* 0x0002000c02007388 */ /* 0x0007e80000000800 */
[----:B------:R-:W3:Y:S01]  /*101d0*/  S2R R18, SR_CTAID.Z ;  /* 0x0000000000127919 */ /* 0x000ee20000002700 */
[----:B----4-:R-:W-:Y:S02]  /*101e0*/  IMAD.IADD R0, R5, 0x1, R2 ;  /* 0x0000000105007824 */ /* 0x010fe400078e0202 */
[----:B------:R-:W-:-:S03]  /*101f0*/  IMAD.MOV.U32 R14, RZ, RZ, 0x7f800000 ;  /* 0x7f800000ff0e7424 */ /* 0x000fc600078e00ff */
[----:B------:R-:W-:Y:S04]  /*10200*/  STS [R0], R9 ;  /* 0x0000000900007388 */ /* 0x000fe80000000800 */
[----:B------:R4:W-:Y:S01]  /*10210*/  STS [R0+0x200], R6 ;  /* 0x0002000600007388 */ /* 0x0009e20000000800 */
[----:B-1----:R-:W-:-:S03]  /*10220*/  @P1 MOV R4, c[0x0][0x210] ;  /* 0x0000840000041a02 */ /* 0x002fc60000000f00 */
[----:B------:R1:W-:Y:S01]  /*10230*/  STS [R2+0x1000], R11 ;  /* 0x0010000b02007388 */ /* 0x0003e20000000800 */
[----:B--2---:R-:W-:Y:S03]  /*10240*/  @P5 MUFU.LG2 R13, R22 ;  /* 0x00000016000d5308 */ /* 0x004fe60000000c00 */
[----:B------:R2:W-:Y:S04]  /*10250*/  STS [R2+0x1200], R10 ;  /* 0x0012000a02007388 */ /* 0x0005e80000000800 */
[----:B------:R2:W-:Y:S01]  /*10260*/  STS [R0+0x1000], R8 ;  /* 0x0010000800007388 */ /* 0x0005e20000000800 */
[----:B---3--:R-:W-:Y:S03]  /*10270*/  @P4 MUFU.LG2 R12, R21 ;  /* 0x00000015000c4308 */ /* 0x008fe60000000c00 */
[----:B------:R3:W-:Y:S04]  /*10280*/  STS [R0+0x1200], R7 ;  /* 0x0012000700007388 */ /* 0x0007e80000000800 */
[----:B------:R-:W-:Y:S01]  /*10290*/  BAR.SYNC.DEFER_BLOCKING 0x0 ;  /* 0x0000000000007b1d */ /* 0x000fe20000010000 */
[----:B----4-:R-:W-:-:S02]  /*102a0*/  @P1 IMAD R6, R4, c[0x0][0x214], RZ ;  /* 0x0000850004061a24 */ /* 0x010fc400078e02ff */
[----:B------:R-:W-:-:S03]  /*102b0*/  @!P1 IMAD.MOV.U32 R4, RZ, RZ, c[0x0][0x214] ;  /* 0x00008500ff049624 */ /* 0x000fc600078e00ff */
[----:B-1----:R-:W-:Y:S02]  /*102c0*/  @P3 MUFU.LG2 R11, R23 ;  /* 0x00000017000b3308 */ /* 0x002fe40000000c00 */
[----:B------:R-:W-:Y:S02]  /*102d0*/  @!P1 SEL R6, R4, c[0x0][0x234], !P2 ;  /* 0x00008d0004069a07 */ /* 0x000fe40005000000 */
[----:B--2---:R-:W-:Y:S02]  /*102e0*/  @!P0 SHF.R.S32.HI R2, RZ, 0x1f, R17 ;  /* 0x0000001fff028819 */ /* 0x004fe40000011411 */
[----:B------:R-:W-:Y:S02]  /*102f0*/  ISETP.NE.OR P2, PT, R25, RZ, !P2 ;  /* 0x000000ff1900720c */ /* 0x000fe40005745670 */
[----:B------:R1:W2:Y:S01]  /*10300*/  @P6 MUFU.LG2 R10, R20 ;  /* 0x00000014000a6308 */ /* 0x0002a20000000c00 */
[----:B------:R-:W-:Y:S01]  /*10310*/  @!P0 IMAD.WIDE.U32 R8, R17, c[0x0][0x1e0], RZ ;  /* 0x0000780011088a25 */ /* 0x000fe200078e00ff */
[----:B---3--:R-:W-:-:S03]  /*10320*/  @P1 MOV R0, 0x1 ;  /* 0x0000000100001802 */ /* 0x008fc60000000f00 */
[----:B------:R-:W-:Y:S01]  /*10330*/  @!P0 IMAD R4, R2, c[0x0][0x1e0], RZ ;  /* 0x0000780002048a24 */ /* 0x000fe200078e02ff */
[----:B------:R-:W-:Y:S01]  /*10340*/  LOP3.LUT R2, R24, 0xffffffe0, RZ, 0xc0, !PT ;  /* 0xffffffe018027812 */ /* 0x000fe200078ec0ff */
[----:B------:R3:W4:Y:S01]  /*10350*/  LDS.128 R28, [R217+0x800] ;  /* 0x00080000d91c7984 */ /* 0x0007220000000c00 */
[----:B------:R-:W-:Y:S01]  /*10360*/  @!P1 IMAD R0, R6, c[0x0][0x1c0], RZ ;  /* 0x0000700006009a24 */ /* 0x000fe200078e02ff */
[----:B------:R-:W-:Y:S01]  /*10370*/  @P1 MOV R7, c[0x0][0x210] ;  /* 0x0000840000071a02 */ /* 0x000fe20000000f00 */
[C---:B------:R-:W-:Y:S01]  /*10380*/  @!P0 IMAD R4, R17.reuse, c[0x0][0x1e4], R4 ;  /* 0x0000790011048a24 */ /* 0x040fe200078e0204 */
[----:B------:R3:W3:Y:S01]  /*10390*/  LDS.128 R24, [R217] ;  /* 0x00000000d9187984 */ /* 0x0006e20000000c00 */
[C---:B------:R-:W-:Y:S02]  /*103a0*/  @!P2 IMAD R5, R17.reuse, c[0x0][0x214], RZ ;  /* 0x000085001105aa24 */ /* 0x040fe400078e02ff */
[----:B------:R-:W-:Y:S01]  /*103b0*/  IMAD R0, R17, R0, RZ ;  /* 0x0000000011007224 */ /* 0x000fe200078e02ff */
[----:B------:R3:W3:Y:S01]  /*103c0*/  LDS.128 R32, [R217+0x1000] ;  /* 0x00100000d9207984 */ /* 0x0006e20000000c00 */
[----:B------:R-:W-:Y:S01]  /*103d0*/  @!P0 IADD3 R42, R9, R4, RZ ;  /* 0x00000004092a8210 */ /* 0x000fe20007ffe0ff */
[----:B------:R-:W-:Y:S01]  /*103e0*/  IMAD.IADD R9, R44, 0x1, -R2 ;  /* 0x000000012c097824 */ /* 0x000fe200078e0a02 */
[----:B------:R-:W-:Y:S01]  /*103f0*/  @!P2 SEL R2, R5, R252, !P0 ;  /* 0x000000fc0502a207 */ /* 0x000fe20004000000 */
[----:B-1----:R-:W1:Y:S01]  /*10400*/  S2R R20, SR_CTAID.X ;  /* 0x0000000000147919 */ /* 0x002e620000002500 */
[----:B------:R-:W-:Y:S01]  /*10410*/  @!P1 IMAD.MOV.U32 R7, RZ, RZ, 0x1 ;  /* 0x00000001ff079424 */ /* 0x000fe200078e00ff */
[----:B------:R-:W-:Y:S01]  /*10420*/  CS2R R4, SRZ ;  /* 0x0000000000047805 */ /* 0x000fe2000001ff00 */
[----:B------:R-:W-:Y:S01]  /*10430*/  @!P0 IMAD.MOV.U32 R40, RZ, RZ, R8 ;  /* 0x000000ffff288224 */ /* 0x000fe200078e0008 */
[----:B------:R3:W3:Y:S01]  /*10440*/  LDS.128 R36, [R217+0x1800] ;  /* 0x00180000d9247984 */ /* 0x0006e20000000c00 */
[----:B--2---:R-:W-:Y:S01]  /*10450*/  @P6 FMUL.FTZ R8, R10, 0.69314718246459960938 ;  /* 0x3f3172180a086820 */ /* 0x004fe20000410000 */
[----:B------:R-:W-:-:S02]  /*10460*/  SEL R10, R0, RZ, P2 ;  /* 0x000000ff000a7207 */ /* 0x000fc40001000000 */
[----:B------:R-:W-:Y:S01]  /*10470*/  LOP3.LUT P0, RZ, R9, 0x3, RZ, 0xc0, !PT ;  /* 0x0000000309ff7812 */ /* 0x000fe2000780c0ff */
[----:B------:R-:W-:Y:S01]  /*10480*/  @P5 FMUL.FTZ R9, R13, 0.69314718246459960938 ;  /* 0x3f3172180d095820 */ /* 0x000fe20000410000 */
[----:B------:R-:W-:Y:S02]  /*10490*/  @!P2 SHF.R.S32.HI R5, RZ, 0x1f, R2 ;  /* 0x0000001fff05a819 */ /* 0x000fe40000011402 */
[----:B------:R-:W-:Y:S01]  /*104a0*/  @!P2 MOV R4, R2 ;  /* 0x000000020004a202 */ /* 0x000fe20000000f00 */
[----:B------:R-:W-:Y:S01]  /*104b0*/  IMAD R2, R18, R6, R10 ;  /* 0x0000000612027224 */ /* 0x000fe200078e020a */
[----:B------:R-:W-:Y:S01]  /*104c0*/  MOV R17, 0x7f800000 ;  /* 0x7f80000000117802 */ /* 0x000fe20000000f00 */
[----:B------:R-:W-:Y:S02]  /*104d0*/  @P3 FMUL.FTZ R6, R11, 0.69314718246459960938 ;  /* 0x3f3172180b063820 */ /* 0x000fe40000410000 */
[----:B------:R-:W-:Y:S02]  /*104e0*/  @P6 FFMA.FTZ R17, R138, c[0x0][0x238], R8 ;  /* 0x00008e008a116a23 */ /* 0x000fe40000010008 */
[----:B------:R-:W-:-:S02]  /*104f0*/  @P4 FMUL.FTZ R8, R12, 0.69314718246459960938 ;  /* 0x3f3172180c084820 */ /* 0x000fc40000410000 */
[----:B------:R-:W-:Y:S02]  /*10500*/  @P5 FFMA.FTZ R16, R137, c[0x0][0x238], R9 ;  /* 0x00008e0089105a23 */ /* 0x000fe40000010009 */
[----:B------:R-:W-:Y:S02]  /*10510*/  @P4 FFMA.FTZ R14, R136, c[0x0][0x238], R8 ;  /* 0x00008e00880e4a23 */ /* 0x000fe40000010008 */
[----:B-1----:R-:W-:Y:S02]  /*10520*/  IMAD R0, R20, R7, RZ ;  /* 0x0000000714007224 */ /* 0x002fe400078e02ff */
[----:B------:R-:W-:-:S03]  /*10530*/  @P3 FFMA.FTZ R15, R3, c[0x0][0x238], R6 ;  /* 0x00008e00030f3a23 */ /* 0x000fc60000010006 */
[----:B------:R-:W-:-:S04]  /*10540*/  SHF.L.U32 R0, R0, 0x7, RZ ;  /* 0x0000000700007819 */ /* 0x000fc800000006ff */
[----:B------:R-:W-:Y:S02]  /*10550*/  IADD3 R11, P2, P1, R0, R4, R2 ;  /* 0x00000004000b7210 */ /* 0x000fe4000795e002 */
[----:B------:R-:W-:Y:S02]  /*10560*/  SHF.R.S32.HI R0, RZ, 0x1f, R0 ;  /* 0x0000001fff007819 */ /* 0x000fe40000011400 */
[----:B------:R-:W-:-:S04]  /*10570*/  SHF.R.S32.HI R2, RZ, 0x1f, R2 ;  /* 0x0000001fff027819 */ /* 0x000fc80000011402 */
[----:B------:R-:W-:Y:S01]  /*10580*/  IADD3.X R5, R0, R5, R2, P2, P1 ;  /* 0x0000000500057210 */ /* 0x000fe200017e2402 */
[----:B------:R-:W-:Y:S05]  /*10590*/  @P0 BRA `(.L_x_81) ;  /* 0x0000025000000947 */ /* 0x000fea0003800000 */
[----:B----4-:R-:W2:Y:S01]  /*105a0*/  LDL.LU R46, [R1+0x28] ;  /* 0x00002800012e7983 */ /* 0x010ea20000300800 */
        /* <DEDUP_REMOVED lines=36> */
.L_x_81:
[----:B----4-:R-:W-:Y:S05]  /*107f0*/  BSYNC B0 ;  /* 0x0000000000007941 */ /* 0x010fea0003800000 */
.L_x_80:
[----:B-1----:R-:W2:Y:S01]  /*10800*/  LDL.LU R6, [R1+0x14] ;  /* 0x0000140001067983 */ /* 0x002ea20000300800 */
[----:B------:R-:W-:Y:S01]  /*10810*/  ISETP.GE.AND P1, PT, R246, c[0x0][0x220], PT ;  /* 0x00008800f6007a0c */ /* 0x000fe20003f26270 */
[----:B------:R-:W-:Y:S01]  /*10820*/  BSSY B0, `(.L_x_82) ;  /* 0x000001e000007945 */ /* 0x000fe20003800000 */
[----:B------:R-:W-:Y:S01]  /*10830*/  SHF.R.S32.HI R5, RZ, 0x1f, R18 ;  /* 0x0000001fff057819 */ /* 0x000fe20000011412 */
[----:B------:R-:W1:Y:S04]  /*10840*/  S2R R2, SR_TID.X ;  /* 0x0000000000027919 */ /* 0x000e680000002100 */
[----:B------:R-:W4:Y:S01]  /*10850*/  S2R R8, SR_CTAID.X ;  /* 0x0000000000087919 */ /* 0x000f220000002500 */
[----:B-1----:R-:W-:-:S04]  /*10860*/  SHF.R.S32.HI R4, RZ, 0x1f, R2 ;  /* 0x0000001fff047819 */ /* 0x002fc80000011402 */
[----:B------:R-:W-:-:S04]  /*10870*/  LEA.HI R4, R4, R2, RZ, 0x2 ;  /* 0x0000000204047211 */ /* 0x000fc800078f10ff */
[----:B------:R-:W-:Y:S02]  /*10880*/  LOP3.LUT R0, R4, 0xfffffffc, RZ, 0xc0, !PT ;  /* 0xfffffffc04007812 */ /* 0x000fe400078ec0ff */
[----:B------:R-:W-:-:S03]  /*10890*/  SHF.R.S32.HI R10, RZ, 0x2, R4 ;  /* 0x00000002ff0a7819 */ /* 0x000fc60000011404 */
[----:B------:R-:W-:Y:S01]  /*108a0*/  IMAD.IADD R0, R2, 0x1, -R0 ;  /* 0x0000000102007824 */ /* 0x000fe200078e0a00 */
[----:B------:R-:W-:Y:S02]  /*108b0*/  IADD3 R2, P0, R246, R40, RZ ;  /* 0x00000028f6027210 */ /* 0x000fe40007f1e0ff */
[----:B------:R-:W-:Y:S01]  /*108c0*/  SHF.R.S32.HI R11, RZ, 0x1f, R10 ;  /* 0x0000001fff0b7819 */ /* 0x000fe2000001140a */
[----:B------:R-:W-:-:S05]  /*108d0*/  IMAD.SHL.U32 R0, R0, 0x8, RZ ;  /* 0x0000000800007824 */ /* 0x000fca00078e00ff */
[----:B------:R-:W-:-:S05]  /*108e0*/  SHF.R.S32.HI R0, RZ, 0x1f, R0 ;  /* 0x0000001fff007819 */ /* 0x000fca0000011400 */
[----:B------:R-:W-:Y:S02]  /*108f0*/  IMAD.X R3, R0, 0x1, R42, P0 ;  /* 0x0000000100037824 */ /* 0x000fe400000e062a */
[----:B------:R-:W-:-:S04]  /*10900*/  IMAD R0, R5, c[0x0][0x1f0], RZ ;  /* 0x00007c0005007a24 */ /* 0x000fc800078e02ff */
[----:B------:R-:W-:Y:S02]  /*10910*/  IMAD R0, R18, c[0x0][0x1f4], R0 ;  /* 0x00007d0012007a24 */ /* 0x000fe400078e0200 */
[----:B--2---:R-:W-:Y:S02]  /*10920*/  IMAD R14, R20, -0x80, R6 ;  /* 0xffffff80140e7824 */ /* 0x004fe400078e0206 */
[----:B------:R-:W-:-:S03]  /*10930*/  IMAD.WIDE.U32 R6, R18, c[0x0][0x1f0], R2 ;  /* 0x00007c0012067a25 */ /* 0x000fc600078e0002 */
[----:B------:R-:W-:Y:S01]  /*10940*/  ISETP.GE.OR P0, PT, R43, R14, P1 ;  /* 0x0000000e2b00720c */ /* 0x000fe20000f06670 */
[----:B----4-:R-:W-:-:S04]  /*10950*/  IMAD.WIDE R2, R8, 0x80, R10 ;  /* 0x0000008008027825 */ /* 0x010fc800078e020a */
[----:B------:R-:W-:-:S08]  /*10960*/  IMAD.IADD R5, R7, 0x1, R0 ;  /* 0x0000000107057824 */ /* 0x000fd000078e0200 */
        /* <DEDUP_REMOVED lines=8> */
[----:B---3--:R1:W-:Y:S02]  /*109f0*/  STG.E.128 [R12.64], R24 ;  /* 0x000000180c007986 */ /* 0x0083e4000c101d08 */
.L_x_83:
[----:B------:R-:W-:Y:S05]  /*10a00*/  BSYNC B0 ;  /* 0x0000000000007941 */ /* 0x000fea0003800000 */
.L_x_82:
[----:B------:R-:W-:Y:S01]  /*10a10*/  LEA.HI.SX32 R0, R41, 0x20, 0x1e ;  /* 0x0000002029007811 */ /* 0x000fe200078ff2ff */
[----:B------:R-:W-:Y:S03]  /*10a20*/  BSSY B0, `(.L_x_84) ;  /* 0x000000e000007945 */ /* 0x000fe60003800000 */
[----:B------:R-:W-:-:S13]  /*10a30*/  ISETP.GE.OR P0, PT, R0, R14, P1 ;  /* 0x0000000e0000720c */ /* 0x000fda0000f06670 */
[----:B------:R-:W-:Y:S05]  /*10a40*/  @P0 BRA `(.L_x_85) ;  /* 0x000000b000000947 */ /* 0x000fea0003800000 */
[----:B------:R-:W-:Y:S02]  /*10a50*/  IADD3 R0, P0, R2, 0x20, RZ ;  /* 0x0000002002007810 */ /* 0x000fe40007f1e0ff */
[----:B------:R-:W-:-:S03]  /*10a60*/  MOV R9, R5 ;  /* 0x0000000500097202 */ /* 0x000fc60000000f00 */
[----:B------:R-:W-:-:S04]  /*10a70*/  IMAD.X R8, RZ, RZ, R3, P0 ;  /* 0x000000ffff087224 */ /* 0x000fc800000e0603 */
[----:B-1----:R-:W-:Y:S02]  /*10a80*/  IMAD R12, R8, c[0x0][0x1e8], RZ ;  /* 0x00007a00080c7a24 */ /* 0x002fe400078e02ff */
[----:B------:R-:W-:-:S04]  /*10a90*/  IMAD.MOV.U32 R8, RZ, RZ, R6 ;  /* 0x000000ffff087224 */ /* 0x000fc800078e0006 */
[----:B------:R-:W-:-:S04]  /*10aa0*/  IMAD.WIDE.U32 R8, R0, c[0x0][0x1e8], R8 ;  /* 0x00007a0000087a25 */ /* 0x000fc800078e0008 */
[----:B------:R-:W-:Y:S01]  /*10ab0*/  IMAD R0, R0, c[0x0][0x1ec], R12 ;  /* 0x00007b0000007a24 */ /* 0x000fe200078e020c */
[----:B------:R-:W-:-:S04]  /*10ac0*/  LEA R12, P0, R8, c[0x0][0x1d0], 0x1 ;  /* 0x00007400080c7a11 */ /* 0x000fc800078008ff */
[----:B------:R-:W-:-:S04]  /*10ad0*/  IADD3 R0, R9, R0, RZ ;  /* 0x0000000009007210 */ /* 0x000fc80007ffe0ff */
[----:B------:R-:W-:-:S05]  /*10ae0*/  LEA.HI.X R13, R8, c[0x0][0x1d4], R0, 0x1, P0 ;  /* 0x00007500080d7a11 */ /* 0x000fca00000f0c00 */
[----:B------:R1:W-:Y:S02]  /*10af0*/  STG.E.128 [R12.64], R28 ;  /* 0x0000001c0c007986 */ /* 0x0003e4000c101d08 */
.L_x_85:
[----:B------:R-:W-:Y:S05]  /*10b00*/  BSYNC B0 ;  /* 0x0000000000007941 */ /* 0x000fea0003800000 */
.L_x_84:
[----:B------:R-:W-:Y:S01]  /*10b10*/  IADD3 R0, R10, 0x40, RZ ;  /* 0x000000400a007810 */ /* 0x000fe20007ffe0ff */
[----:B------:R-:W-:Y:S03]  /*10b20*/  BSSY B0, `(.L_x_86) ;  /* 0x000000e000007945 */ /* 0x000fe60003800000 */
[----:B-----5:R-:W-:-:S13]  /*10b30*/  ISETP.GE.OR P0, PT, R0, R45, P1 ;  /* 0x0000002d0000720c */ /* 0x020fda0000f06670 */
        /* <DEDUP_REMOVED lines=11> */
[----:B---3--:R1:W-:Y:S02]  /*10bf0*/  STG.E.128 [R12.64], R32 ;  /* 0x000000200c007986 */ /* 0x0083e4000c101d08 */
.L_x_87:
[----:B------:R-:W-:Y:S05]  /*10c00*/  BSYNC B0 ;  /* 0x0000000000007941 */ /* 0x000fea0003800000 */
.L_x_86:
[----:B------:R-:W-:-:S04]  /*10c10*/  IADD3 R0, R10, 0x60, RZ ;  /* 0x000000600a007810 */ /* 0x000fc80007ffe0ff */
[----:B------:R-:W-:-:S13]  /*10c20*/  ISETP.GE.OR P1, PT, R0, R45, P1 ;  /* 0x0000002d0000720c */ /* 0x000fda0000f26670 */
[----:B------:R-:W-:Y:S05]  /*10c30*/  @P1 EXIT ;  /* 0x000000000000194d */ /* 0x000fea0003800000 */
[----:B------:R-:W-:-:S05]  /*10c40*/  IADD3 R0, P0, R2, 0x60, RZ ;  /* 0x0000006002007810 */ /* 0x000fca0007f1e0ff */
[----:B------:R-:W-:Y:S01]  /*10c50*/  IMAD.X R2, RZ, RZ, R3, P0 ;  /* 0x000000ffff027224 */ /* 0x000fe200000e0603 */
[----:B------:R-:W-:-:S03]  /*10c60*/  MOV R3, R5 ;  /* 0x0000000500037202 */ /* 0x000fc60000000f00 */
[----:B------:R-:W-:Y:S02]  /*10c70*/  IMAD R7, R2, c[0x0][0x1e8], RZ ;  /* 0x00007a0002077a24 */ /* 0x000fe400078e02ff */
[----:B------:R-:W-:-:S04]  /*10c80*/  IMAD.MOV.U32 R2, RZ, RZ, R6 ;  /* 0x000000ffff027224 */ /* 0x000fc800078e0006 */
[----:B------:R-:W-:-:S04]  /*10c90*/  IMAD.WIDE.U32 R4, R0, c[0x0][0x1e8], R2 ;  /* 0x00007a0000047a25 */ /* 0x000fc800078e0002 */
[----:B------:R-:W-:Y:S01]  /*10ca0*/  IMAD R0, R0, c[0x0][0x1ec], R7 ;  /* 0x00007b0000007a24 */ /* 0x000fe200078e0207 */
[----:B------:R-:W-:-:S04]  /*10cb0*/  LEA R2, P0, R4, c[0x0][0x1d0], 0x1 ;  /* 0x0000740004027a11 */ /* 0x000fc800078008ff */
[----:B------:R-:W-:-:S04]  /*10cc0*/  IADD3 R0, R5, R0, RZ ;  /* 0x0000000005007210 */ /* 0x000fc80007ffe0ff */
[----:B------:R-:W-:-:S05]  /*10cd0*/  LEA.HI.X R3, R4, c[0x0][0x1d4], R0, 0x1, P0 ;  /* 0x0000750004037a11 */ /* 0x000fca00000f0c00 */
[----:B---3--:R-:W-:Y:S01]  /*10ce0*/  STG.E.128 [R2.64], R36 ;  /* 0x0000002402007986 */ /* 0x008fe2000c101d08 */
[----:B------:R-:W-:Y:S05]  /*10cf0*/  EXIT ;  /* 0x000000000000794d */ /* 0x000fea0003800000 */
.L_x_41:
[----:B--2---:R-:W2:Y:S01]  /*10d00*/  LDL.LU R14, [R1+0x14] ;  /* 0x00001400010e7983 */ /* 0x004ea20000300800 */
[----:B------:R-:W1:Y:S01]  /*10d10*/  LDC.U8 R4, c[0x0][0x329] ;  /* 0x0000ca40ff047b82 */ /* 0x000e620000000000 */
[----:B------:R-:W-:Y:S01]  /*10d20*/  ISETP.NE.AND P4, PT, R252, -0x1, PT ;  /* 0xfffffffffc00780c */ /* 0x000fe20003f85270 */
[----:B------:R-:W-:Y:S01]  /*10d30*/  BSSY B0, `(.L_x_88) ;  /* 0x0000040000007945 */ /* 0x000fe20003800000 */
[----:B------:R-:W-:Y:S01]  /*10d40*/  SHF.R.S32.HI R8, RZ, 0x1f, R28 ;  /* 0x0000001fff087819 */ /* 0x000fe2000001141c */
[----:B------:R-:W3:Y:S01]  /*10d50*/  S2R R15, SR_CTAID.X ;  /* 0x00000000000f7919 */ /* 0x000ee20000002500 */
[----:B------:R-:W-:Y:S02]  /*10d60*/  SHF.R.S32.HI R9, RZ, 0x1f, R13 ;  /* 0x0000001fff097819 */ /* 0x000fe4000001140d */
[----:B------:R-:W-:Y:S01]  /*10d70*/  LEA.HI R8, R8, R28, RZ, 0x2 ;  /* 0x0000001c08087211 */ /* 0x000fe200078f10ff */
[----:B------:R-:W4:Y:S02]  /*10d80*/  LDC.U8 R0, c[0x0][0x328] ;  /* 0x0000ca00ff007b82 */ /* 0x000f240000000000 */
[----:B------:R-:W-:Y:S01]  /*10d90*/  IMAD R9, R9, c[0x0][0x1f0], RZ ;  /* 0x00007c0009097a24 */ /* 0x000fe200078e02ff */
[----:B------:R-:W-:-:S03]  /*10da0*/  LOP3.LUT R7, R8, 0xfffffffc, RZ, 0xc0, !PT ;  /* 0xfffffffc08077812 */ /* 0x000fc600078ec0ff */
[----:B------:R-:W-:-:S04]  /*10db0*/  @P4 IMAD.WIDE.U32 R2, R252, c[0x0][0x1e8], RZ ;  /* 0x00007a00fc024a25 */ /* 0x000fc800078e00ff */
[----:B------:R-:W-:Y:S02]  /*10dc0*/  @P4 IMAD.MOV.U32 R10, RZ, RZ, R2 ;  /* 0x000000ffff0a4224 */ /* 0x000fe400078e0002 */
[----:B------:R-:W-:Y:S02]  /*10dd0*/  IMAD.IADD R19, R28, 0x1, -R7 ;  /* 0x000000011c137824 */ /* 0x000fe400078e0a07 */
[----:B------:R-:W-:Y:S01]  /*10de0*/  IMAD R9, R13, c[0x0][0x1f4], R9 ;  /* 0x00007d000d097a24 */ /* 0x000fe200078e0209 */
[----:B-1----:R-:W-:Y:S02]  /*10df0*/  ISETP.NE.AND P0, PT, R4, RZ, PT ;  /* 0x000000ff0400720c */ /* 0x002fe40003f05270 */
[----:B----4-:R-:W-:Y:S02]  /*10e00*/  ISETP.NE.AND P3, PT, R0, RZ, PT ;  /* 0x000000ff0000720c */ /* 0x010fe40003f65270 */
[----:B------:R-:W-:Y:S02]  /*10e10*/  @!P4 SHF.R.S32.HI R0, RZ, 0x1f, R12 ;  /* 0x0000001fff00c819 */ /* 0x000fe4000001140c */
[----:B------:R-:W-:Y:S01]  /*10e20*/  ISETP.NE.OR P2, PT, R4, RZ, !P3 ;  /* 0x000000ff0400720c */ /* 0x000fe20005f45670 */
[----:B------:R-:W-:-:S06]  /*10e30*/  @P4 IMAD R4, R252, c[0x0][0x1ec], R3 ;  /* 0x00007b00fc044a24 */ /* 0x000fcc00078e0203 */
[----:B------:R-:W-:Y:S01]  /*10e40*/  @P0 MOV R17, c[0x0][0x210] ;  /* 0x0000840000110a02 */ /* 0x000fe20000000f00 */
[----:B------:R-:W-:Y:S01]  /*10e50*/  @!P4 IMAD R0, R0, c[0x0][0x1e0], RZ ;  /* 0x000078000000ca24 */ /* 0x000fe200078e02ff */
[----:B------:R-:W-:Y:S01]  /*10e60*/  ISETP.NE.OR P1, PT, R252, -0x1, P2 ;  /* 0xfffffffffc00780c */ /* 0x000fe20001725670 */
[----:B------:R-:W-:Y:S02]  /*10e70*/  @P0 IMAD.MOV.U32 R5, RZ, RZ, c[0x0][0x210] ;  /* 0x00008400ff050624 */ /* 0x000fe400078e00ff */
[----:B------:R-:W-:Y:S02]  /*10e80*/  @!P0 IMAD.MOV.U32 R6, RZ, RZ, c[0x0][0x214] ;  /* 0x00008500ff068624 */ /* 0x000fe400078e00ff */
[----:B------:R-:W-:-:S04]  /*10e90*/  @!P4 IMAD.WIDE.U32 R2, R12, c[0x0][0x1e0], RZ ;  /* 0x000078000c02ca25 */ /* 0x000fc800078e00ff */
[----:B------:R-:W-:Y:S01]  /*10ea0*/  @!P4 IMAD R0, R12, c[0x0][0x1e4], R0 ;  /* 0x000079000c00ca24 */ /* 0x000fe200078e0200 */
[----:B------:R-:W-:Y:S01]  /*10eb0*/  @!P4 MOV R10, R2 ;  /* 0x00000002000ac202 */ /* 0x000fe20000000f00 */
[----:B------:R-:W-:Y:S01]  /*10ec0*/  @P0 IMAD R5, R5, c[0x0][0x214], RZ ;  /* 0x0000850005050a24 */ /* 0x000fe200078e02ff */
[----:B------:R-:W-:Y:S01]  /*10ed0*/  @!P0 SEL R5, R6, c[0x0][0x234], !P3 ;  /* 0x00008d0006058a07 */ /* 0x000fe20005800000 */
[----:B------:R-:W-:Y:S01]  /*10ee0*/  @!P4 IMAD.IADD R4, R3, 0x1, R0 ;  /* 0x000000010304c824 */ /* 0x000fe200078e0200 */
[----:B------:R-:W-:Y:S01]  /*10ef0*/  CS2R R6, SRZ ;  /* 0x0000000000067805 */ /* 0x000fe2000001ff00 */
[----:B------:R-:W-:Y:S02]  /*10f00*/  IMAD.SHL.U32 R0, R19, 0x8, RZ ;  /* 0x0000000813007824 */ /* 0x000fe400078e00ff */
[----:B------:R-:W-:Y:S02]  /*10f10*/  @P0 IMAD.MOV.U32 R2, RZ, RZ, 0x1 ;  /* 0x00000001ff020424 */ /* 0x000fe400078e00ff */
[----:B------:R-:W-:Y:S01]  /*10f20*/  @!P0 IMAD R2, R5, c[0x0][0x1c0], RZ ;  /* 0x0000700005028a24 */ /* 0x000fe200078e02ff */
[----:B------:R-:W-:Y:S01]  /*10f30*/  IADD3 R10, P3, R0, R10, RZ ;  /* 0x0000000a000a7210 */ /* 0x000fe20007f7e0ff */
[----:B------:R-:W-:Y:S01]  /*10f40*/  @!P1 IMAD R252, R12, c[0x0][0x214], RZ ;  /* 0x000085000cfc9a24 */ /* 0x000fe200078e02ff */
[----:B------:R-:W-:Y:S01]  /*10f50*/  ISETP.GE.AND P1, PT, R0, c[0x0][0x220], PT ;  /* 0x0000880000007a0c */ /* 0x000fe20003f26270 */
[----:B------:R-:W-:Y:S01]  /*10f60*/  IMAD R2, R12, R2, RZ ;  /* 0x000000020c027224 */ /* 0x000fe200078e02ff */
[----:B------:R-:W-:Y:S01]  /*10f70*/  LEA.HI.X.SX32 R11, R0, R4, 0x1, P3 ;  /* 0x00000004000b7211 */ /* 0x000fe200018f0eff */
[----:B------:R-:W-:Y:S01]  /*10f80*/  @!P0 IMAD.MOV.U32 R17, RZ, RZ, 0x1 ;  /* 0x00000001ff118424 */ /* 0x000fe200078e00ff */
[----:B------:R-:W-:Y:S01]  /*10f90*/  SHF.R.S32.HI R4, RZ, 0x2, R8 ;  /* 0x00000002ff047819 */ /* 0x000fe20000011408 */
[--C-:B------:R-:W-:Y:S01]  /*10fa0*/  @!P2 IMAD.MOV.U32 R6, RZ, RZ, R252.reuse ;  /* 0x000000ffff06a224 */ /* 0x100fe200078e00fc */
[----:B------:R-:W-:Y:S01]  /*10fb0*/  SEL R0, R2, RZ, P2 ;  /* 0x000000ff02007207 */ /* 0x000fe20001000000 */
[----:B------:R-:W-:Y:S01]  /*10fc0*/  IMAD R2, R29, R17, RZ ;  /* 0x000000111d027224 */ /* 0x000fe200078e02ff */
[----:B------:R-:W-:Y:S01]  /*10fd0*/  @!P2 SHF.R.S32.HI R7, RZ, 0x1f, R252 ;  /* 0x0000001fff07a819 */ /* 0x000fe200000114fc */
[----:B------:R-:W-:-:S03]  /*10fe0*/  IMAD.WIDE.U32 R10, R13, c[0x0][0x1f0], R10 ;  /* 0x00007c000d0a7a25 */ /* 0x000fc600078e000a */
[----:B------:R-:W-:Y:S01]  /*10ff0*/  SHF.R.S32.HI R8, RZ, 0x1f, R2 ;  /* 0x0000001fff087819 */ /* 0x000fe20000011402 */
[----:B------:R-:W-:Y:S01]  /*11000*/  IMAD R0, R13, R5, R0 ;  /* 0x000000050d007224 */ /* 0x000fe200078e0200 */
[----:B------:R-:W-:-:S04]  /*11010*/  SHF.R.S32.HI R5, RZ, 0x1f, R4 ;  /* 0x0000001fff057819 */ /* 0x000fc80000011404 */
[----:B------:R-:W-:Y:S01]  /*11020*/  IADD3 R20, P2, P0, R2, R6, R0 ;  /* 0x0000000602147210 */ /* 0x000fe2000785e000 */
[----:B---3--:R-:W-:Y:S01]  /*11030*/  IMAD.WIDE R2, R15, 0x80, R4 ;  /* 0x000000800f027825 */ /* 0x008fe200078e0204 */
[----:B------:R-:W-:-:S04]  /*11040*/  SHF.R.S32.HI R0, RZ, 0x1f, R0 ;  /* 0x0000001fff007819 */ /* 0x000fc80000011400 */
[----:B------:R-:W-:Y:S01]  /*11050*/  IADD3.X R18, R8, R7, R0, P2, P0 ;  /* 0x0000000708127210 */ /* 0x000fe200017e0400 */
[----:B------:R-:W-:Y:S01]  /*11060*/  IMAD.IADD R7, R9, 0x1, R11 ;  /* 0x0000000109077824 */ /* 0x000fe200078e020b */
[----:B--2---:R-:W-:-:S04]  /*11070*/  IADD3 R14, -R29, R14, RZ ;  /* 0x0000000e1d0e7210 */ /* 0x004fc80007ffe1ff */
[CC--:B------:R-:W-:Y:S02]  /*11080*/  ISETP.GE.OR P3, PT, R4.reuse, R14.reuse, P1 ;  /* 0x0000000e0400720c */ /* 0x0c0fe40000f66670 */
[----:B------:R-:W-:-:S11]  /*11090*/  ISETP.GE.AND P6, PT, R4, R14, PT ;  /* 0x0000000e0400720c */ /* 0x000fd60003fc6270 */
        /* <DEDUP_REMOVED lines=9> */
.L_x_89:
[----:B------:R-:W-:Y:S05]  /*11130*/  BSYNC B0 ;  /* 0x0000000000007941 */ /* 0x000fea0003800000 */
.L_x_88:
[----:B------:R-:W-:Y:S01]  /*11140*/  IADD3 R16, R4, 0x20, RZ ;  /* 0x0000002004107810 */ /* 0x000fe20007ffe0ff */
[----:B------:R-:W-:Y:S03]  /*11150*/  BSSY B0, `(.L_x_90) ;  /* 0x000000f000007945 */ /* 0x000fe60003800000 */
[CC--:B------:R-:W-:Y:S02]  /*11160*/  ISETP.GE.OR P0, PT, R16.reuse, R14.reuse, P1 ;  /* 0x0000000e1000720c */ /* 0x0c0fe40000f06670 */
[----:B------:R-:W-:-:S11]  /*11170*/  ISETP.GE.AND P5, PT, R16, R14, PT ;  /* 0x0000000e1000720c */ /* 0x000fd60003fa6270 */
        /* <DEDUP_REMOVED lines=11> */
[----:B------:R1:W-:Y:S02]  /*11230*/  STG.E.128 [R12.64], RZ ;  /* 0x000000ff0c007986 */ /* 0x0003e4000c101d08 */
.L_x_91:
[----:B------:R-:W-:Y:S05]  /*11240*/  BSYNC B0 ;  /* 0x0000000000007941 */ /* 0x000fea0003800000 */
.L_x_90:
        /* <DEDUP_REMOVED lines=16> */
.L_x_93:
[----:B------:R-:W-:Y:S05]  /*11350*/  BSYNC B0 ;  /* 0x0000000000007941 */ /* 0x000fea0003800000 */
.L_x_92:
[----:B-1----:R-:W-:Y:S01]  /*11360*/  IADD3 R12, R4, 0x60, RZ ;  /* 0x00000060040c7810 */ /* 0x002fe20007ffe0ff */
[----:B------:R-:W-:Y:S03]  /*11370*/  BSSY B0, `(.L_x_94) ;  /* 0x000000e000007945 */ /* 0x000fe60003800000 */
[CC--:B------:R-:W-:Y:S02]  /*11380*/  ISETP.GE.OR P1, PT, R12.reuse, R14.reuse, P1 ;  /* 0x0000000e0c00720c */ /* 0x0c0fe40000f26670 */
[----:B------:R-:W-:-:S11]  /*11390*/  ISETP.GE.AND P0, PT, R12, R14, PT ;  /* 0x0000000e0c00720c */ /* 0x000fd60003f06270 */
        /* <DEDUP_REMOVED lines=11> */
.L_x_95:
[----:B------:R-:W-:Y:S05]  /*11450*/  BSYNC B0 ;  /* 0x0000000000007941 */ /* 0x000fea0003800000 */
.L_x_94:
[C---:B------:R-:W-:Y:S02]  /*11460*/  ISETP.NE.OR P6, PT, R19.reuse, RZ, P6 ;  /* 0x000000ff1300720c */ /* 0x040fe400037c5670 */
[C---:B------:R-:W-:Y:S02]  /*11470*/  ISETP.NE.OR P5, PT, R19.reuse, RZ, P5 ;  /* 0x000000ff1300720c */ /* 0x040fe40002fa5670 */
[C---:B------:R-:W-:Y:S02]  /*11480*/  ISETP.NE.OR P4, PT, R19.reuse, RZ, P4 ;  /* 0x000000ff1300720c */ /* 0x040fe40002785670 */
[----:B------:R-:W-:-:S07]  /*11490*/  ISETP.NE.OR P0, PT, R19, RZ, P0 ;  /* 0x000000ff1300720c */ /* 0x000fce0000705670 */
[-C--:B------:R-:W-:Y:S02]  /*114a0*/  @!P6 IMAD R4, R4, R17.reuse, RZ ;  /* 0x000000110404e224 */ /* 0x080fe400078e02ff */
[-C--:B-1----:R-:W-:Y:S02]  /*114b0*/  @!P5 IMAD R2, R16, R17.reuse, RZ ;  /* 0x000000111002d224 */ /* 0x082fe400078e02ff */
        /* <DEDUP_REMOVED lines=20> */
[----:B-1----:R-:W-:-:S05]  /*11600*/  IMAD R0, R12, R17, RZ ;  /* 0x000000110c007224 */ /* 0x002fca00078e02ff */
[----:B------:R-:W-:-:S04]  /*11610*/  IADD3 R3, P0, R0, R20, RZ ;  /* 0x0000001400037210 */ /* 0x000fc80007f1e0ff */
[----:B------:R-:W-:Y:S02]  /*11620*/  LEA.HI.X.SX32 R0, R0, R18, 0x1, P0 ;  /* 0x0000001200007211 */ /* 0x000fe400000f0eff */
[----:B------:R-:W-:-:S04]  /*11630*/  LEA R2, P0, R3, c[0x0][0x200], 0x2 ;  /* 0x0000800003027a11 */ /* 0x000fc800078010ff */
[----:B------:R-:W-:Y:S01]  /*11640*/  LEA.HI.X R3, R3, c[0x0][0x204], R0, 0x2, P0 ;  /* 0x0000810003037a11 */ /* 0x000fe200000f1400 */
[----:B------:R-:W-:-:S05]  /*11650*/  IMAD.MOV.U32 R0, RZ, RZ, 0x7f800000 ;  /* 0x7f800000ff007424 */ /* 0x000fca00078e00ff */
[----:B------:R-:W-:Y:S01]  /*11660*/  STG.E [R2.64], R0 ;  /* 0x0000000002007986 */ /* 0x000fe2000c101908 */
[----:B------:R-:W-:Y:S05]  /*11670*/  EXIT ;  /* 0x000000000000794d */ /* 0x000fea0003800000 */
.L_x_96:
        /* <DEDUP_REMOVED lines=16> */
.L_x_610:


//--------------------- .text._ZN5flash16flash_fwd_kernelI23Flash_fwd_kernel_traitsILi32ELi128ELi128ELi4ELb0ELb0EN7cutlass6half_tE19Flash_kernel_traitsILi32ELi128ELi128ELi4ES3_EELb0ELb1ELb0ELb1ELb0ELb0ELb0ELb0EEEvNS_16Flash_fwd_paramsE --------------------------
	.section	.text._ZN5flash16flash_fwd_kernelI23Flash_fwd_kernel_traitsILi32ELi128ELi128ELi4ELb0ELb0EN7cutlass6half_tE19Flash_kernel_traitsILi32ELi128ELi128ELi4ES3_EELb0ELb1ELb0ELb1ELb0ELb0ELb0ELb0EEEvNS_16Flash_fwd_paramsE,"ax",@progbits
	.sectioninfo	@"SHI_REGISTERS=255"
	.align	128
        .global         _ZN5flash16flash_fwd_kernelI23Flash_fwd_kernel_traitsILi32ELi128ELi128ELi4ELb0ELb0EN7cutlass6half_tE19Flash_kernel_traitsILi32ELi128ELi128ELi4ES3_EELb0ELb1ELb0ELb1ELb0ELb0ELb0ELb0EEEvNS_16Flash_fwd_paramsE
        .type           _ZN5flash16flash_fwd_kernelI23Flash_fwd_kernel_traitsILi32ELi128ELi128ELi4ELb0ELb0EN7cutlass6half_tE19Flash_kernel_traitsILi32ELi128ELi128ELi4ES3_EELb0ELb1ELb0ELb1ELb0ELb0ELb0ELb0EEEvNS_16Flash_fwd_paramsE,@function
        .size           _ZN5flash16flash_fwd_kernelI23Flash_fwd_kernel_traitsILi32ELi128ELi128ELi4ELb0ELb0EN7cutlass6half_tE19Flash_kernel_traitsILi32ELi128ELi128ELi4ES3_EELb0ELb1ELb0ELb1ELb0ELb0ELb0ELb0EEEvNS_16Flash_fwd_paramsE,(.L_x_611 - _ZN5flash16flash_fwd_kernelI23Flash_fwd_kernel_traitsILi32ELi128ELi128ELi4ELb0ELb0EN7cutlass6half_tE19Flash_kernel_traitsILi32ELi128ELi128ELi4ES3_EELb0ELb1ELb0ELb1ELb0ELb0ELb0ELb0EEEvNS_16Flash_fwd_paramsE)
        .other          _ZN5flash16flash_fwd_kernelI23Flash_fwd_kernel_traitsILi32ELi128ELi128ELi4ELb0ELb0EN7cutlass6half_tE19Flash_kernel_traitsILi32ELi128ELi128ELi4ES3_EELb0ELb1ELb0ELb1ELb0ELb0ELb0ELb0EEEvNS_16Flash_fwd_paramsE,@"STO_CUDA_ENTRY STV_DEFAULT"
_ZN5flash16flash_fwd_kernelI23Flash_fwd_kernel_traitsILi32ELi128ELi128ELi4ELb0ELb0EN7cutlass6half_tE19Flash_kernel_traitsILi32ELi128ELi128ELi4ES3_EELb0ELb1ELb0ELb1ELb0ELb0ELb0ELb0EEEvNS_16Flash_fwd_paramsE:
.text._ZN5flash16flash_fwd_kernelI23Flash_fwd_kernel_traitsILi32ELi128ELi128ELi4ELb0ELb0EN7cutlass6half_tE19Flash_kernel_traitsILi32ELi128ELi128ELi4ES3_EELb0ELb1ELb0ELb1ELb0ELb0ELb0ELb0EEEvNS_16Flash_fwd_paramsE:
[----:B------:R-:W-:Y:S02]  /*0000*/  MOV R1, c[0x0][0x28] ;  /* 0x00000a0000017a02 */ /* 0x000fe40000000f00 */
[----:B------:R-:W1:Y:S01]  /*0010*/  S2UR UR6, SR_CTAID.Y ;  /* 0x00000000000679c3 */ /* 0x000e620000002600 */
[----:B------:R-:W-:Y:S02]  /*0020*/  ULDC.64 UR4, c[0x0][0x240] ;  /* 0x0000900000047ab9 */ /* 0x000fe40000000a00 */
[----:B------:R-:W-:Y:S02]  /*0030*/  UISETP.NE.U32.AND UP2, UPT, URZ, UR4, UPT ;  /* 0x000000043f00728c */ /* 0x000fe4000bf45070 */
[----:B------:R-:W-:Y:S02]  /*0040*/  UMOV UR7, 0x4 ;  /* 0x0000000400077882 */ /* 0x000fe40000000000 */
[----:B------:R-:W-:Y:S02]  /*0050*/  UISETP.NE.AND.EX UP2, UPT, URZ, UR5, UPT, UP2 ;  /* 0x000000053f00728c */ /* 0x000fe4000bf45320 */
[----:B------:R-:W-:Y:S02]  /*0060*/  ULDC.64 UR12, c[0x0][0x240] ;  /* 0x00009000000c7ab9 */ /* 0x000fe40000000a00 */
[----:B------:R-:W-:-:S02]  /*0070*/  ULDC.64 UR4, c[0x0][0x250] ;  /* 0x0000940000047ab9 */ /* 0x000fc40000000a00 */
[----:B------:R-:W-:Y:S01]  /*0080*/  PLOP3.LUT P2, PT, PT, PT, UP2, 0x80, 0x0 ;  /* 0x000000000000781c */ /* 0x000fe20003f4f028 */
[----:B------:R-:W-:Y:S02]  /*0090*/  UISETP.NE.U32.AND UP0, UPT, URZ, UR4, UPT ;  /* 0x000000043f00728c */ /* 0x000fe4000bf05070 */
[----:B------:R-:W-:Y:S02]  /*00a0*/  ULDC.64 UR18, c[0x0][0x118] ;  /* 0x0000460000127ab9 */ /* 0x000fe40000000a00 */
[----:B------:R-:W-:Y:S02]  /*00b0*/  UISETP.NE.AND.EX UP0, UPT, URZ, UR5, UPT, UP0 ;  /* 0x000000053f00728c */ /* 0x000fe4000bf05300 */
[----:B------:R-:W-:Y:S02]  /*00c0*/  ULDC.U8 UR10, c[0x0][0x312] ;  /* 0x0000c480000a7ab9 */ /* 0x000fe40000000000 */
[----:B------:R-:W-:Y:S02]  /*00d0*/  ULDC.64 UR8, c[0x0][0x248] ;  /* 0x0000920000087ab9 */ /* 0x000fe40000000a00 */
[----:B-1----:R-:W-:Y:S01]  /*00e0*/  UIMAD.WIDE UR12, UR6, UR7, UR12 ;  /* 0x00000007060c72a5 */ /* 0x002fe2000f8e020c */
[----:B------:R-:W-:Y:S01]  /*00f0*/  PLOP3.LUT P0, PT, PT, PT, UP0, 0x80, 0x0 ;  /* 0x000000000000781c */ /* 0x000fe20003f0f008 */
[----:B------:R-:W-:-:S02]  /*0100*/  ULDC.64 UR4, c[0x0][0x250] ;  /* 0x0000940000047ab9 */ /* 0x000fc40000000a00 */
[----:B------:R-:W-:Y:S02]  /*0110*/  UISETP.NE.AND UP3, UPT, UR10, URZ, UPT ;  /* 0x0000003f0a00728c */ /* 0x000fe4000bf65270 */
[----:B------:R-:W-:Y:S01]  /*0120*/  IMAD.U32 R10, RZ, RZ, UR12 ;  /* 0x0000000cff0a7e24 */ /* 0x000fe2000f8e00ff */
[----:B------:R-:W-:Y:S01]  /*0130*/  UISETP.EQ.U32.AND UP1, UPT, URZ, UR8, UPT ;  /* 0x000000083f00728c */ /* 0x000fe2000bf22070 */
[----:B------:R-:W-:Y:S01]  /*0140*/  IMAD.U32 R11, RZ, RZ, UR13 ;  /* 0x0000000dff0b7e24 */ /* 0x000fe2000f8e00ff */
[----:B------:R-:W-:Y:S02]  /*0150*/  @UP0 UIMAD.WIDE UR4, UR6, UR7, UR4 ;  /* 0x00000007060402a5 */ /* 0x000fe4000f8e0204 */
[----:B------:R-:W-:Y:S02]  /*0160*/  UISETP.EQ.OR.EX UP1, UPT, URZ, UR9, !UP3, UP1 ;  /* 0x000000093f00728c */ /* 0x000fe4000df22710 */
[----:B------:R-:W2:Y:S01]  /*0170*/  @P2 LDG.E R4, [R10.64] ;  /* 0x000000120a042981 */ /* 0x000ea2000c1e1900 */
[----:B------:R-:W-:-:S03]  /*0180*/  ULDC.64 UR8, c[0x0][0x248] ;  /* 0x0000920000087ab9 */ /* 0x000fc60000000a00 */
[----:B------:R-:W3:Y:S01]  /*0190*/  @P2 LDG.E R0, [R10.64+0x4] ;  /* 0x000004120a002981 */ /* 0x000ee2000c1e1900 */
[----:B------:R-:W-:Y:S01]  /*01a0*/  IMAD.U32 R8, RZ, RZ, UR4 ;  /* 0x00000004ff087e24 */ /* 0x000fe2000f8e00ff */
[----:B------:R-:W-:-:S05]  /*01b0*/  MOV R9, UR5 ;  /* 0x0000000500097c02 */ /* 0x000fca0008000f00 */
[----:B------:R-:W4:Y:S01]  /*01c0*/  @P0 LDG.E R2, [R8.64] ;  /* 0x0000001208020981 */ /* 0x000f22000c1e1900 */
[----:B------:R-:W-:Y:S01]  /*01d0*/  PLOP3.LUT P1, PT, PT, PT, UP1, 0x80, 0x0 ;  /* 0x000000000000781c */ /* 0x000fe20003f2f018 */
[----:B------:R-:W-:-:S06]  /*01e0*/  UIMAD.WIDE UR8, UR6, UR7, UR8 ;  /* 0x00000007060872a5 */ /* 0x000fcc000f8e0208 */
[----:B------:R-:W-:Y:S01]  /*01f0*/  IMAD.U32 R6, RZ, RZ, UR8 ;  /* 0x00000008ff067e24 */ /* 0x000fe2000f8e00ff */
[----:B------:R-:W-:-:S05]  /*0200*/  MOV R7, UR9 ;  /* 0x0000000900077c02 */ /* 0x000fca0008000f00 */
[----:B------:R-:W5:Y:S01]  /*0210*/  @!P1 LDG.E R3, [R6.64] ;  /* 0x0000001206039981 */ /* 0x000f62000c1e1900 */
[----:B------:R-:W-:Y:S02]  /*0220*/  UMOV UR15, 0xffffffff ;  /* 0xffffffff000f7882 */ /* 0x000fe40000000000 */
[----:B------:R-:W-:Y:S02]  /*0230*/  UMOV UR13, URZ ;  /* 0x0000003f000d7c82 */ /* 0x000fe40008000000 */
[----:B------:R-:W-:Y:S01]  /*0240*/  UMOV UR14, 0xffffffff ;  /* 0xffffffff000e7882 */ /* 0x000fe20000000000 */
[----:B------:R-:W1:Y:S08]  /*0250*/  S2UR UR16, SR_CTAID.X ;  /* 0x00000000001079c3 */ /* 0x000e700000002500 */
[----:B------:R-:W1:Y:S08]  /*0260*/  S2UR UR12, SR_CTAID.Z ;  /* 0x00000000000c79c3 */ /* 0x000e700000002700 */
[----:B--2---:R-:W2:Y:S08]  /*0270*/  @P2 R2UR UR15, R4 ;  /* 0x00000000040f23c2 */ /* 0x004eb000000e0000 */
[----:B---3--:R-:W2:Y:S08]  /*0280*/  @P2 R2UR UR17, R0 ;  /* 0x00000000001123c2 */ /* 0x008eb000000e0000 */
[----:B----4-:R3:W4:Y:S01]  /*0290*/  @P0 R2UR UR13, R2 ;  /* 0x00000000020d03c2 */ /* 0x01072200000e0000 */
[----:B------:R-:W-:-:S04]  /*02a0*/  ISETP.NE.U32.AND P0, PT, RZ, c[0x0][0x248], PT ;  /* 0x00009200ff007a0c */ /* 0x000fc80003f05070 */
[----:B------:R-:W-:-:S03]  /*02b0*/  ISETP.NE.AND.EX P0, PT, RZ, c[0x0][0x24c], PT, P0 ;  /* 0x00009300ff007a0c */ /* 0x000fc60003f05300 */
[----:B-----5:R3:W1:Y:S01]  /*02c0*/  @!P1 R2UR UR14, R3 ;  /* 0x00000000030e93c2 */ /* 0x02066200000e0000 */
[----:B--2---:R-:W-:-:S07]  /*02d0*/  @UP2 UIADD3 UR17, UR17, -UR15, URZ ;  /* 0x8000000f11112290 */ /* 0x004fce000fffe03f */
[----:B------:R-:W-:Y:S02]  /*02e0*/  @!UP2 ULDC UR17, c[0x0][0x214] ;  /* 0x000085000011aab9 */ /* 0x000fe40000000800 */
[----:B-1-34-:R-:W-:Y:S05]  /*02f0*/  @!P0 BRA `(.L_x_97) ;  /* 0x0000007000008947 */ /* 0x01afea0003800000 */
[----:B------:R-:W-:-:S13]  /*0300*/  PLOP3.LUT P0, PT, PT, PT, UP3, 0x80, 0x0 ;  /* 0x000000000000781c */ /* 0x000fda0003f0f038 */
[----:B------:R-:W2:Y:S04]  /*0310*/  @P0 LDG.E R0, [R6.64+0x4] ;  /* 0x0000041206000981 */ /* 0x000ea8000c1e1900 */
[----:B------:R-:W3:Y:S01]  /*0320*/  @!P0 LDG.E R2, [R6.64] ;  /* 0x0000001206028981 */ /* 0x000ee2000c1e1900 */
[----:B--2---:R-:W1:Y:S02]  /*0330*/  @P0 R2UR UR8, R0 ;  /* 0x00000000000803c2 */ /* 0x004e6400000e0000 */
[----:B-1----:R-:W-:-:S11]  /*0340*/  @UP3 UIADD3 UR8, UR8, -UR14, URZ ;  /* 0x8000000e08083290 */ /* 0x002fd6000fffe03f */
[----:B---3--:R1:W2:Y:S02]  /*0350*/  @!P0 R2UR UR8, R2 ;  /* 0x00000000020883c2 */ /* 0x0082a400000e0000 */
[----:B-12---:R-:W-:Y:S05]  /*0360*/  BRA `(.L_x_98) ;  /* 0x0000001000007947 */ /* 0x006fea0003800000 */
.L_x_97:
[----:B------:R-:W-:Y:S02]  /*0370*/  ULDC UR8, c[0x0][0x218] ;  /* 0x0000860000087ab9 */ /* 0x000fe40000000800 */
.L_x_98:
[----:B------:R-:W-:Y:S02]  /*0380*/  ULDC.64 UR4, c[0x0][0x258] ;  /* 0x0000960000047ab9 */ /* 0x000fe40000000a00 */
[----:B------:R-:W-:-:S04]  /*0390*/  UISETP.NE.U32.AND UP2, UPT, URZ, UR4, UPT ;  /* 0x000000043f00728c */ /* 0x000fc8000bf45070 */
[----:B------:R-:W-:-:S03]  /*03a0*/  UISETP.NE.AND.EX UP2, UPT, URZ, UR5, UPT, UP2 ;  /* 0x000000053f00728c */ /* 0x000fc6000bf45320 */
[----:B------:R-:W-:-:S03]  /*03b0*/  ULDC.64 UR4, c[0x0][0x258] ;  /* 0x0000960000047ab9 */ /* 0x000fc60000000a00 */
[----:B------:R-:W-:-:S05]  /*03c0*/  PLOP3.LUT P0, PT, PT, PT, UP2, 0x80, 0x0 ;  /* 0x000000000000781c */ /* 0x000fca0003f0f028 */
[----:B------:R-:W-:-:S06]  /*03d0*/  @UP2 UIMAD.WIDE UR4, UR6, UR7, UR4 ;  /* 0x00000007060422a5 */ /* 0x000fcc000f8e0204 */
[----:B------:R-:W-:Y:S02]  /*03e0*/  IMAD.U32 R2, RZ, RZ, UR4 ;  /* 0x00000004ff027e24 */ /* 0x000fe4000f8e00ff */
[----:B------:R-:W-:Y:S01]  /*03f0*/  IMAD.U32 R3, RZ, RZ, UR5 ;  /* 0x00000005ff037e24 */ /* 0x000fe2000f8e00ff */
[----:B------:R-:W-:Y:S02]  /*0400*/  USHF.L.U32 UR7, UR16, 0x7, URZ ;  /* 0x0000000710077899 */ /* 0x000fe4000800063f */
[----:B------:R-:W-:Y:S02]  /*0410*/  ULDC.64 UR4, c[0x0][0x268] ;  /* 0x00009a0000047ab9 */ /* 0x000fe40000000a00 */
[----:B------:R-:W2:Y:S01]  /*0420*/  @P0 LDG.E R0, [R2.64] ;  /* 0x0000001202000981 */ /* 0x000ea2000c1e1900 */
[----:B------:R-:W-:Y:S02]  /*0430*/  UISETP.GT.AND UP0, UPT, UR17, UR7, UPT ;  /* 0x000000071100728c */ /* 0x000fe4000bf04270 */
[----:B------:R-:W-:-:S03]  /*0440*/  @!UP2 UISETP.NE.U32.AND UP1, UPT, URZ, UR4, UPT ;  /* 0x000000043f00a28c */ /* 0x000fc6000bf25070 */
[----:B------:R-:W-:Y:S02]  /*0450*/  ULDC UR4, c[0x0][0x21c] ;  /* 0x0000870000047ab9 */ /* 0x000fe40000000800 */
[----:B------:R-:W-:-:S04]  /*0460*/  @!UP2 UISETP.NE.AND.EX UP1, UPT, URZ, UR5, UPT, UP1 ;  /* 0x000000053f00a28c */ /* 0x000fc8000bf25310 */
[----:B------:R-:W-:Y:S01]  /*0470*/  @!UP2 USEL UR4, URZ, UR4, !UP1 ;  /* 0x000000043f04a287 */ /* 0x000fe2000c800000 */
[----:B--2---:R-:W1:Y:S01]  /*0480*/  @P0 R2UR UR23, R0 ;  /* 0x00000000001703c2 */ /* 0x004e6200000e0000 */
[----:B------:R-:W-:Y:S01]  /*0490*/  PLOP3.LUT P0, PT, PT, PT, UP0, 0x80, 0x0 ;  /* 0x000000000000781c */ /* 0x000fe20003f0f008 */
[----:B-1----:R-:W-:Y:S02]  /*04a0*/  @UP2 UIADD3 UR23, UR23, -UR13, URZ ;  /* 0x8000000d17172290 */ /* 0x002fe4000fffe03f */
[----:B------:R-:W-:-:S10]  /*04b0*/  @!UP2 UIADD3 UR23, UR4, UR8, -UR13 ;  /* 0x000000080417a290 */ /* 0x000fd4000fffe80d */
[----:B------:R-:W-:Y:S05]  /*04c0*/  @!P0 EXIT ;  /* 0x000000000000894d */ /* 0x000fea0003800000 */
[----:B------:R-:W-:Y:S01]  /*04d0*/  UIADD3 UR4, -UR17, 0xff, UR7 ;  /* 0x000000ff11047890 */ /* 0x000fe2000fffe107 */
[----:B------:R-:W1:Y:S01]  /*04e0*/  S2R R182, SR_TID.X ;  /* 0x0000000000b67919 */ /* 0x000e620000002100 */
[----:B------:R-:W-:Y:S02]  /*04f0*/  ULDC UR5, c[0x0][0x2e8] ;  /* 0x0000ba0000057ab9 */ /* 0x000fe40000000800 */
[----:B------:R-:W-:Y:S02]  /*0500*/  UIADD3 UR9, UR23, 0x7f, URZ ;  /* 0x0000007f17097890 */ /* 0x000fe4000fffe03f */
[----:B------:R-:W-:Y:S02]  /*0510*/  UIADD3 UR5, UR4, UR5, UR23 ;  /* 0x0000000504057290 */ /* 0x000fe4000fffe017 */
[----:B------:R-:W-:Y:S02]  /*0520*/  USHF.R.S32.HI UR8, URZ, 0x1f, UR9 ;  /* 0x0000001f3f087899 */ /* 0x000fe40008011409 */
[----:B------:R-:W-:-:S02]  /*0530*/  USHF.R.S32.HI UR4, URZ, 0x1f, UR5 ;  /* 0x0000001f3f047899 */ /* 0x000fc40008011405 */
[----:B------:R-:W-:Y:S02]  /*0540*/  ULEA.HI UR8, UR8, UR9, URZ, 0x7 ;  /* 0x0000000908087291 */ /* 0x000fe4000f8f383f */
[----:B------:R-:W-:Y:S02]  /*0550*/  ULEA.HI UR4, UR4, UR5, URZ, 0x7 ;  /* 0x0000000504047291 */ /* 0x000fe4000f8f383f */
[----:B------:R-:W-:Y:S02]  /*0560*/  USHF.R.S32.HI UR8, URZ, 0x7, UR8 ;  /* 0x000000073f087899 */ /* 0x000fe40008011408 */
[----:B------:R-:W-:-:S04]  /*0570*/  USHF.R.S32.HI UR4, URZ, 0x7, UR4 ;  /* 0x000000073f047899 */ /* 0x000fc80008011404 */
[----:B------:R-:W-:-:S04]  /*0580*/  UISETP.LT.AND UP0, UPT, UR8, UR4, UPT ;  /* 0x000000040800728c */ /* 0x000fc8000bf01270 */
[----:B------:R-:W-:-:S04]  /*0590*/  USEL UR22, UR8, UR4, UP0 ;  /* 0x0000000408167287 */ /* 0x000fc80008000000 */
[----:B------:R-:W-:-:S06]  /*05a0*/  UISETP.GE.AND UP0, UPT, UR22, 0x1, UPT ;  /* 0x000000011600788c */ /* 0x000fcc000bf06270 */
[----:B------:R-:W-:-:S13]  /*05b0*/  PLOP3.LUT P0, PT, PT, PT, UP0, 0x80, 0x0 ;  /* 0x000000000000781c */ /* 0x000fda0003f0f008 */
[----:B------:R-:W-:Y:S05]  /*05c0*/  @!P0 BRA `(.L_x_99) ;  /* 0x00011fd000008947 */ /* 0x000fea0003800000 */
[----:B-1----:R-:W-:Y:S02]  /*05d0*/  UISETP.NE.AND UP1, UPT, UR15, -0x1, UPT ;  /* 0xffffffff0f00788c */ /* 0x002fe4000bf25270 */
[----:B------:R-:W-:Y:S02]  /*05e0*/  UISETP.NE.AND UP0, UPT, UR14, -0x1, UPT ;  /* 0xffffffff0e00788c */ /* 0x000fe4000bf05270 */
[----:B------:R-:W-:Y:S02]  /*05f0*/  ULDC.64 UR10, c[0x0][0x190] ;  /* 0x00006400000a7ab9 */ /* 0x000fe40000000a00 */
[----:B------:R-:W-:Y:S02]  /*0600*/  ULDC.64 UR8, c[0x0][0x178] ;  /* 0x00005e0000087ab9 */ /* 0x000fe40000000a00 */
[----:B------:R-:W-:Y:S01]  /*0610*/  PLOP3.LUT P0, PT, PT, PT, UP0, 0x80, 0x0 ;  /* 0x000000000000781c */ /* 0x000fe20003f0f008 */
[----:B------:R-:W-:Y:S02]  /*0620*/  ULDC.64 UR4, c[0x0][0x198] ;  /* 0x0000660000047ab9 */ /* 0x000fe40000000a00 */
[----:B------:R-:W-:-:S02]  /*0630*/  @UP1 UIMAD.WIDE.U32 UR20, UR15, UR10, URZ ;  /* 0x0000000a0f1412a5 */ /* 0x000fc4000f8e003f */
[----:B------:R-:W-:Y:S02]  /*0640*/  @!UP1 USHF.R.S32.HI UR10, URZ, 0x1f, UR6 ;  /* 0x0000001f3f0a9899 */ /* 0x000fe40008011406 */
[----:B------:R-:W-:Y:S02]  /*0650*/  @UP1 UIMAD UR11, UR15, UR11, UR21 ;  /* 0x0000000b0f0b12a4 */ /* 0x000fe4000f8e0215 */
[----:B------:R-:W-:Y:S02]  /*0660*/  @UP0 UIADD3 UR21, UR13, UR14, URZ ;  /* 0x0000000e0d150290 */ /* 0x000fe4000fffe03f */
[----:B------:R-:W-:Y:S02]  /*0670*/  @!UP1 UIMAD UR10, UR10, UR8, URZ ;  /* 0x000000080a0a92a4 */ /* 0x000fe4000f8e023f */
[----:B------:R-:W-:Y:S02]  /*0680*/  @UP0 UIMAD.WIDE.U32 UR24, UR21, UR4, URZ ;  /* 0x00000004151802a5 */ /* 0x000fe4000f8e003f */
[----:B------:R-:W-:-:S02]  /*0690*/  @!UP1 UIMAD.WIDE.U32 UR28, UR6, UR8, URZ ;  /* 0x00000008061c92a5 */ /* 0x000fc4000f8e003f */
[----:B------:R-:W-:Y:S02]  /*06a0*/  @!UP1 UIMAD UR10, UR6, UR9, UR10 ;  /* 0x00000009060a92a4 */ /* 0x000fe4000f8e020a */
[----:B------:R-:W-:Y:S02]  /*06b0*/  @UP1 UMOV UR8, UR20 ;  /* 0x0000001400081c82 */ /* 0x000fe40008000000 */
[----:B------:R-:W-:Y:S02]  /*06c0*/  @!UP1 UIADD3 UR11, UR29, UR10, URZ ;  /* 0x0000000a1d0b9290 */ /* 0x000fe4000fffe03f */
[----:B------:R-:W-:Y:S02]  /*06d0*/  @UP0 UIMAD UR9, UR21, UR5, UR25 ;  /* 0x00000005150902a4 */ /* 0x000fe4000f8e0219 */
[----:B------:R-:W-:Y:S02]  /*06e0*/  USHF.R.S32.HI UR27, URZ, 0x1f, UR12 ;  /* 0x0000001f3f1b7899 */ /* 0x000fe4000801140c */
[----:B------:R-:W-:-:S02]  /*06f0*/  @!UP1 UMOV UR8, UR28 ;  /* 0x0000001c00089c82 */ /* 0x000fc40008000000 */
[----:B------:R-:W-:Y:S01]  /*0700*/  @UP0 UMOV UR10, UR24 ;  /* 0x00000018000a0c82 */ /* 0x000fe20008000000 */
[----:B------:R-:W-:Y:S05]  /*0710*/  @P0 BRA `(.L_x_100) ;  /* 0x000000d000000947 */ /* 0x000fea0003800000 */
[----:B------:R-:W-:Y:S02]  /*0720*/  USHF.R.S32.HI UR10, URZ, 0x1f, UR13 ;  /* 0x0000001f3f0a7899 */ /* 0x000fe4000801140d */
[----:B------:R-:W-:Y:S02]  /*0730*/  ULDC.64 UR4, c[0x0][0x198] ;  /* 0x0000660000047ab9 */ /* 0x000fe40000000a00 */
[----:B------:R-:W-:Y:S02]  /*0740*/  UIMAD UR10, UR10, UR4, URZ ;  /* 0x000000040a0a72a4 */ /* 0x000fe4000f8e023f */
[----:B------:R-:W-:Y:S02]  /*0750*/  USHF.R.S32.HI UR9, URZ, 0x1f, UR6 ;  /* 0x0000001f3f097899 */ /* 0x000fe40008011406 */
[----:B------:R-:W-:Y:S02]  /*0760*/  UIMAD.WIDE.U32 UR20, UR13, UR4, URZ ;  /* 0x000000040d1472a5 */ /* 0x000fe4000f8e003f */
[----:B------:R-:W-:-:S03]  /*0770*/  UIMAD UR10, UR13, UR5, UR10 ;  /* 0x000000050d0a72a4 */ /* 0x000fc6000f8e020a */
[----:B------:R-:W-:Y:S02]  /*0780*/  ULDC.64 UR4, c[0x0][0x180] ;  /* 0x0000600000047ab9 */ /* 0x000fe40000000a00 */
[----:B------:R-:W-:Y:S02]  /*0790*/  UIMAD UR9, UR9, UR4, URZ ;  /* 0x00000004090972a4 */ /* 0x000fe4000f8e023f */
[----:B------:R-:W-:Y:S02]  /*07a0*/  UIADD3 UR21, UR21, UR10, URZ ;  /* 0x0000000a15157290 */ /* 0x000fe4000fffe03f */
[----:B------:R-:W-:Y:S02]  /*07b0*/  UIMAD UR9, UR6, UR5, UR9 ;  /* 0x00000005060972a4 */ /* 0x000fe4000f8e0209 */
[----:B------:R-:W-:-:S04]  /*07c0*/  UIMAD.WIDE.U32 UR4, UR6, UR4, UR20 ;  /* 0x00000004060472a5 */ /* 0x000fc8000f8e0014 */
[----:B------:R-:W-:-:S03]  /*07d0*/  UIADD3 UR9, UR5, UR9, URZ ;  /* 0x0000000905097290 */ /* 0x000fc6000fffe03f */
[----:B------:R-:W-:Y:S02]  /*07e0*/  UMOV UR10, UR4 ;  /* 0x00000004000a7c82 */ /* 0x000fe40008000000 */
.L_x_100:
[----:B------:R-:W-:Y:S01]  /*07f0*/  IABS R3, c[0x0][0x1c8] ;  /* 0x0000720000037a13 */ /* 0x000fe20000000000 */
[----:B------:R-:W1:Y:S01]  /*0800*/  S2R R0, SR_CTAID.Z ;  /* 0x0000000000007919 */ /* 0x000e620000002700 */
[----:B------:R-:W-:Y:S02]  /*0810*/  ULDC UR4, c[0x0][0x1c8] ;  /* 0x0000720000047ab9 */ /* 0x000fe40000000800 */
[----:B------:R-:W2:Y:S01]  /*0820*/  I2F.RP R6, R3 ;  /* 0x0000000300067306 */ /* 0x000ea20000209400 */
[----:B------:R-:W-:Y:S02]  /*0830*/  ULOP3.LUT UR4, UR12, UR4, URZ, 0x3c, !UPT ;  /* 0x000000040c047292 */ /* 0x000fe4000f8e3c3f */
[----:B------:R-:W-:-:S04]  /*0840*/  @UP0 UIADD3 UR14, UR13, UR14, URZ ;  /* 0x0000000e0d0e0290 */ /* 0x000fc8000fffe03f */
[----:B------:R-:W-:Y:S01]  /*0850*/  ISETP.LE.AND P1, PT, RZ, UR4, PT ;  /* 0x00000004ff007c0c */ /* 0x000fe2000bf23270 */
[----:B------:R-:W-:Y:S02]  /*0860*/  ULDC.64 UR4, c[0x0][0x1a0] ;  /* 0x0000680000047ab9 */ /* 0x000fe40000000a00 */
[----:B------:R-:W-:-:S04]  /*0870*/  @UP0 UIMAD.WIDE.U32 UR24, UR14, UR4, URZ ;  /* 0x000000040e1802a5 */ /* 0x000fc8000f8e003f */
[----:B------:R-:W-:Y:S01]  /*0880*/  @UP0 UIMAD UR14, UR14, UR5, UR25 ;  /* 0x000000050e0e02a4 */ /* 0x000fe2000f8e0219 */
[----:B--2---:R-:W2:Y:S01]  /*0890*/  MUFU.RCP R4, R6 ;  /* 0x0000000600047308 */ /* 0x004ea20000001000 */
[----:B-1----:R-:W-:Y:S02]  /*08a0*/  IABS R0, R0 ;  /* 0x0000000000007213 */ /* 0x002fe40000000000 */
[----:B--2---:R-:W-:-:S05]  /*08b0*/  IADD3 R4, R4, 0xffffffe, RZ ;  /* 0x0ffffffe04047810 */ /* 0x004fca0007ffe0ff */
[----:B------:R-:W1:Y:S02]  /*08c0*/  F2I.FTZ.U32.TRUNC.NTZ R5, R4 ;  /* 0x0000000400057305 */ /* 0x000e64000021f000 */
[----:B-1----:R-:W-:Y:S02]  /*08d0*/  IMAD.MOV R2, RZ, RZ, -R5 ;  /* 0x000000ffff027224 */ /* 0x002fe400078e0a05 */
[----:B------:R-:W-:Y:S02]  /*08e0*/  IMAD.MOV.U32 R4, RZ, RZ, RZ ;  /* 0x000000ffff047224 */ /* 0x000fe400078e00ff */
[----:B------:R-:W-:-:S04]  /*08f0*/  IMAD R2, R2, R3, RZ ;  /* 0x0000000302027224 */ /* 0x000fc800078e02ff */
[----:B------:R-:W-:-:S04]  /*0900*/  IMAD.HI.U32 R5, R5, R2, R4 ;  /* 0x0000000205057227 */ /* 0x000fc800078e0004 */
[----:B------:R-:W-:-:S04]  /*0910*/  IMAD.MOV.U32 R2, RZ, RZ, R0 ;  /* 0x000000ffff027224 */ /* 0x000fc800078e0000 */
[----:B------:R-:W-:-:S04]  /*0920*/  IMAD.HI.U32 R232, R5, R2, RZ ;  /* 0x0000000205e87227 */ /* 0x000fc800078e00ff */
[----:B------:R-:W-:-:S04]  /*0930*/  IMAD.MOV R0, RZ, RZ, -R232 ;  /* 0x000000ffff007224 */ /* 0x000fc800078e0ae8 */
[----:B------:R-:W-:-:S05]  /*0940*/  IMAD R0, R3, R0, R2 ;  /* 0x0000000003007224 */ /* 0x000fca00078e0202 */
[----:B------:R-:W-:-:S13]  /*0950*/  ISETP.GT.U32.AND P2, PT, R3, R0, PT ;  /* 0x000000000300720c */ /* 0x000fda0003f44070 */
[----:B------:R-:W-:Y:S01]  /*0960*/  @!P2 IMAD.IADD R0, R0, 0x1, -R3 ;  /* 0x000000010000a824 */ /* 0x000fe200078e0a03 */
[----:B------:R-:W-:Y:S02]  /*0970*/  @!P2 IADD3 R232, R232, 0x1, RZ ;  /* 0x00000001e8e8a810 */ /* 0x000fe40007ffe0ff */
[----:B------:R-:W-:Y:S02]  /*0980*/  ISETP.NE.AND P2, PT, RZ, c[0x0][0x1c8], PT ;  /* 0x00007200ff007a0c */ /* 0x000fe40003f45270 */
[----:B------:R-:W-:-:S13]  /*0990*/  ISETP.GE.U32.AND P3, PT, R0, R3, PT ;  /* 0x000000030000720c */ /* 0x000fda0003f66070 */
[----:B------:R-:W-:-:S05]  /*09a0*/  @P3 IADD3 R232, R232, 0x1, RZ ;  /* 0x00000001e8e83810 */ /* 0x000fca0007ffe0ff */
[----:B------:R-:W-:Y:S01]  /*09b0*/  @!P1 IMAD.MOV R232, RZ, RZ, -R232 ;  /* 0x000000ffffe89224 */ /* 0x000fe200078e0ae8 */
[----:B------:R-:W-:Y:S01]  /*09c0*/  @!P2 LOP3.LUT R232, RZ, c[0x0][0x1c8], RZ, 0x33, !PT ;  /* 0x00007200ffe8aa12 */ /* 0x000fe200078e33ff */
[----:B------:R-:W-:Y:S05]  /*09d0*/  @P0 BRA `(.L_x_101) ;  /* 0x000000c000000947 */ /* 0x000fea0003800000 */
[----:B------:R-:W-:Y:S02]  /*09e0*/  USHF.R.S32.HI UR14, URZ, 0x1f, UR13 ;  /* 0x0000001f3f0e7899 */ /* 0x000fe4000801140d */
[----:B------:R-:W-:Y:S02]  /*09f0*/  ULDC.64 UR4, c[0x0][0x1a0] ;  /* 0x0000680000047ab9 */ /* 0x000fe40000000a00 */
[----:B------:R-:W-:Y:S02]  /*0a00*/  UIMAD UR14, UR14, UR4, URZ ;  /* 0x000000040e0e72a4 */ /* 0x000fe4000f8e023f */
[----:B------:R-:W-:Y:S02]  /*0a10*/  UIMAD.WIDE.U32 UR20, UR13, UR4, URZ ;  /* 0x000000040d1472a5 */ /* 0x000fe4000f8e003f */
[----:B------:R-:W-:-:S02]  /*0a20*/  UIMAD UR14, UR13, UR5, UR14 ;  /* 0x000000050d0e72a4 */ /* 0x000fc4000f8e020e */
[----:B------:R-:W-:Y:S02]  /*0a30*/  USHF.R.S32.HI UR13, URZ, 0x1f, UR6 ;  /* 0x0000001f3f0d7899 */ /* 0x000fe40008011406 */
[----:B------:R-:W-:Y:S02]  /*0a40*/  ULDC.64 UR4, c[0x0][0x188] ;  /* 0x0000620000047ab9 */ /* 0x000fe40000000a00 */
[----:B------:R-:W-:Y:S02]  /*0a50*/  UIADD3 UR21, UR21, UR14, URZ ;  /* 0x0000000e15157290 */ /* 0x000fe4000fffe03f */
[----:B------:R-:W-:Y:S02]  /*0a60*/  UIMAD UR13, UR13, UR4, URZ ;  /* 0x000000040d0d72a4 */ /* 0x000fe4000f8e023f */
[----:B------:R-:W-:Y:S02]  /*0a70*/  UIMAD.WIDE.U32 UR24, UR6, UR4, UR20 ;  /* 0x00000004061872a5 */ /* 0x000fe4000f8e0014 */
[----:B------:R-:W-:-:S04]  /*0a80*/  UIMAD UR5, UR6, UR5, UR13 ;  /* 0x00000005060572a4 */ /* 0x000fc8000f8e020d */
[----:B------:R-:W-:Y:S02]  /*0a90*/  UIADD3 UR14, UR25, UR5, URZ ;  /* 0x00000005190e7290 */ /* 0x000fe4000fffe03f */
.L_x_101:
[----:B------:R-:W-:Y:S01]  /*0aa0*/  SHF.R.S32.HI R7, RZ, 0x1f, R182 ;  /* 0x0000001fff077819 */ /* 0x000fe200000114b6 */
[----:B------:R-:W1:Y:S01]  /*0ab0*/  S2R R8, SR_CTAID.Z ;  /* 0x0000000000087919 */ /* 0x000e620000002700 */
[----:B------:R-:W-:Y:S01]  /*0ac0*/  ULDC.64 UR4, c[0x0][0x1a8] ;  /* 0x00006a0000047ab9 */ /* 0x000fe20000000a00 */
[----:B------:R-:W-:Y:S01]  /*0ad0*/  IMAD.U32 R21, RZ, RZ, UR16 ;  /* 0x00000010ff157e24 */ /* 0x000fe2000f8e00ff */
[CC--:B------:R-:W-:Y:S01]  /*0ae0*/  LEA.HI R191, R7.reuse, R182.reuse, RZ, 0x2 ;  /* 0x000000b607bf7211 */ /* 0x0c0fe200078f10ff */
[----:B------:R-:W-:Y:S01]  /*0af0*/  UIMAD UR4, UR27, UR4, URZ ;  /* 0x000000041b0472a4 */ /* 0x000fe2000f8e023f */
[----:B------:R-:W-:Y:S01]  /*0b00*/  LEA.HI R10, R7, R182, RZ, 0x3 ;  /* 0x000000b6070a7211 */ /* 0x000fe200078f18ff */
[----:B------:R-:W-:Y:S01]  /*0b10*/  BSSY B0, `(.L_x_102) ;  /* 0x000002f000007945 */ /* 0x000fe20003800000 */
[----:B------:R-:W-:Y:S01]  /*0b20*/  LOP3.LUT R3, R191, 0xfffffffc, RZ, 0xc0, !PT ;  /* 0xfffffffcbf037812 */ /* 0x000fe200078ec0ff */
[----:B------:R-:W-:Y:S01]  /*0b30*/  UIMAD UR4, UR12, UR5, UR4 ;  /* 0x000000050c0472a4 */ /* 0x000fe2000f8e0204 */
        /* <DEDUP_REMOVED lines=9> */
[----:B------:R-:W-:Y:S01]  /*0bd0*/  IADD3 R2, P0, R228, UR8, RZ ;  /* 0x00000008e4027c10 */ /* 0x000fe2000ff1e0ff */
[----:B------:R-:W-:Y:S01]  /*0be0*/  UIADD3 UR8, -UR7, UR17, URZ ;  /* 0x0000001107087290 */ /* 0x000fe2000fffe13f */
[----:B------:R-:W-:-:S02]  /*0bf0*/  LOP3.LUT R3, R5, 0x18, R228, 0xf8, !PT ;  /* 0x0000001805037812 */ /* 0x000fc400078ef8e4 */
[----:B------:R-:W-:Y:S02]  /*0c00*/  SHF.R.U32.HI R0, RZ, 0x3, R5 ;  /* 0x00000003ff007819 */ /* 0x000fe40000011605 */
[----:B------:R-:W-:Y:S02]  /*0c10*/  SHF.R.S32.HI R229, RZ, 0x1f, R228 ;  /* 0x0000001fffe57819 */ /* 0x000fe400000114e4 */
[----:B------:R-:W-:Y:S02]  /*0c20*/  LOP3.LUT R191, R191, 0x7fffffe, RZ, 0xc0, !PT ;  /* 0x07fffffebfbf7812 */ /* 0x000fe400078ec0ff */
[----:B------:R-:W-:Y:S02]  /*0c30*/  LOP3.LUT R0, R3, R0, RZ, 0x3c, !PT ;  /* 0x0000000003007212 */ /* 0x000fe400078e3cff */
[----:B------:R-:W-:Y:S01]  /*0c40*/  IADD3.X R3, R229, UR11, RZ, P0, !PT ;  /* 0x0000000be5037c10 */ /* 0x000fe200087fe4ff */
[C---:B------:R-:W-:Y:S01]  /*0c50*/  IMAD.IADD R191, R16.reuse, 0x1, -R191 ;  /* 0x0000000110bf7824 */ /* 0x040fe200078e0abf */
[----:B------:R-:W-:-:S02]  /*0c60*/  ISETP.GE.AND P0, PT, R16, UR8, PT ;  /* 0x0000000810007c0c */ /* 0x000fc4000bf06270 */
[----:B------:R-:W-:Y:S01]  /*0c70*/  SHF.R.S32.HI R17, RZ, 0x1f, R16 ;  /* 0x0000001fff117819 */ /* 0x000fe20000011410 */
[----:B------:R-:W-:Y:S01]  /*0c80*/  IMAD R191, R6, 0x8, R191 ;  /* 0x0000000806bf7824 */ /* 0x000fe200078e02bf */
[----:B------:R-:W-:Y:S01]  /*0c90*/  SHF.R.S32.HI R235, RZ, 0x1f, R232 ;  /* 0x0000001fffeb7819 */ /* 0x000fe200000114e8 */
[----:B-1----:R-:W-:-:S04]  /*0ca0*/  IMAD.WIDE.U32 R8, R8, c[0x0][0x1a8], R2 ;  /* 0x00006a0008087a25 */ /* 0x002fc800078e0002 */
[----:B------:R-:W-:Y:S01]  /*0cb0*/  IMAD.U32 R191, R191, 0x20, R0 ;  /* 0x00000020bfbf7824 */ /* 0x000fe200078e0000 */
[----:B------:R-:W-:Y:S01]  /*0cc0*/  IADD3 R15, R9, UR4, RZ ;  /* 0x00000004090f7c10 */ /* 0x000fe2000fffe0ff */
[----:B------:R-:W-:-:S04]  /*0cd0*/  IMAD.WIDE R20, R21, 0x80, R16 ;  /* 0x0000008015147825 */ /* 0x000fc800078e0210 */
[----:B------:R-:W-:Y:S01]  /*0ce0*/  IMAD.SHL.U32 R191, R191, 0x2, RZ ;  /* 0x00000002bfbf7824 */ /* 0x000fe200078e00ff */
[----:B------:R-:W-:Y:S05]  /*0cf0*/  @P0 BRA `(.L_x_103) ;  /* 0x0000010000000947 */ /* 0x000fea0003800000 */
[----:B------:R-:W-:-:S13]  /*0d00*/  ISETP.GE.AND P0, PT, R228, c[0x0][0x220], PT ;  /* 0x00008800e4007a0c */ /* 0x000fda0003f06270 */
        /* <DEDUP_REMOVED lines=15> */
.L_x_103:
[----:B------:R-:W-:Y:S05]  /*0e00*/  BSYNC B0 ;  /* 0x0000000000007941 */ /* 0x000fea0003800000 */
.L_x_102:
[----:B------:R-:W-:Y:S01]  /*0e10*/  IADD3 R5, R16, 0x20, RZ ;  /* 0x0000002010057810 */ /* 0x000fe20007ffe0ff */
[----:B------:R-:W-:Y:S03]  /*0e20*/  BSSY B0, `(.L_x_104) ;  /* 0x0000014000007945 */ /* 0x000fe60003800000 */
[----:B------:R-:W-:-:S13]  /*0e30*/  ISETP.GE.AND P0, PT, R5, UR8, PT ;  /* 0x0000000805007c0c */ /* 0x000fda000bf06270 */
[----:B------:R-:W-:Y:S05]  /*0e40*/  @P0 BRA `(.L_x_105) ;  /* 0x0000011000000947 */ /* 0x000fea0003800000 */
[----:B------:R-:W-:-:S13]  /*0e50*/  ISETP.GE.AND P0, PT, R228, c[0x0][0x220], PT ;  /* 0x00008800e4007a0c */ /* 0x000fda0003f06270 */
[----:B------:R3:W-:Y:S01]  /*0e60*/  @P0 STS.128 [R191+0x800], RZ ;  /* 0x000800ffbf000388 */ /* 0x0007e20000000c00 */
[----:B------:R-:W-:Y:S05]  /*0e70*/  @P0 BRA `(.L_x_105) ;  /* 0x000000e000000947 */ /* 0x000fea0003800000 */
[----:B--2---:R-:W-:Y:S01]  /*0e80*/  IADD3 R3, P0, R20, 0x20, RZ ;  /* 0x0000002014037810 */ /* 0x004fe20007f1e0ff */
[----:B------:R-:W-:Y:S01]  /*0e90*/  IMAD.MOV.U32 R22, RZ, RZ, R8 ;  /* 0x000000ffff167224 */ /* 0x000fe200078e0008 */
[----:B------:R-:W-:-:S03]  /*0ea0*/  MOV R23, R15 ;  /* 0x0000000f00177202 */ /* 0x000fc60000000f00 */
[----:B------:R-:W-:Y:S02]  /*0eb0*/  IMAD.X R0, RZ, RZ, R21, P0 ;  /* 0x000000ffff007224 */ /* 0x000fe400000e0615 */
[----:B------:R-:W-:-:S04]  /*0ec0*/  IMAD.WIDE.U32 R22, R3, c[0x0][0x190], R22 ;  /* 0x0000640003167a25 */ /* 0x000fc800078e0016 */
[----:B------:R-:W-:Y:S01]  /*0ed0*/  IMAD R0, R0, c[0x0][0x190], RZ ;  /* 0x0000640000007a24 */ /* 0x000fe200078e02ff */
[----:B------:R-:W-:-:S03]  /*0ee0*/  LEA R2, P0, R22, c[0x0][0x160], 0x1 ;  /* 0x0000580016027a11 */ /* 0x000fc600078008ff */
[----:B------:R-:W-:-:S05]  /*0ef0*/  IMAD R0, R3, c[0x0][0x194], R0 ;  /* 0x0000650003007a24 */ /* 0x000fca00078e0200 */
[----:B------:R-:W-:-:S04]  /*0f00*/  IADD3 R0, R23, R0, RZ ;  /* 0x0000000017007210 */ /* 0x000fc80007ffe0ff */
[----:B------:R-:W-:-:S05]  /*0f10*/  LEA.HI.X R3, R22, c[0x0][0x164], R0, 0x1, P0 ;  /* 0x0000590016037a11 */ /* 0x000fca00000f0c00 */
[----:B------:R-:W-:Y:S01]  /*0f20*/  @!PT LDS RZ, [RZ] ;  /* 0x00000000fffff984 */ /* 0x000fe20000000800 */
[----:B------:R-:W-:Y:S01]  /*0f30*/  @!PT LDS RZ, [RZ] ;  /* 0x00000000fffff984 */ /* 0x000fe20000000800 */
[----:B------:R-:W-:Y:S01]  /*0f40*/  @!PT LDS RZ, [RZ] ;  /* 0x00000000fffff984 */ /* 0x000fe20000000800 */
[----:B------:R2:W-:Y:S02]  /*0f50*/  LDGSTS.E.BYPASS.LTC128B.128 [R191+0x800], [R2.64] ;  /* 0x0080000002bf7fae */ /* 0x0005e4000b901d52 */
.L_x_105:
[----:B------:R-:W-:Y:S05]  /*0f60*/  BSYNC B0 ;  /* 0x0000000000007941 */ /* 0x000fea0003800000 */
.L_x_104:
        /* <DEDUP_REMOVED lines=21> */
.L_x_107:
[----:B------:R-:W-:Y:S05]  /*10c0*/  BSYNC B0 ;  /* 0x0000000000007941 */ /* 0x000fea0003800000 */
.L_x_106:
[----:B--2---:R-:W-:Y:S01]  /*10d0*/  IADD3 R2, R16, 0x60, RZ ;  /* 0x0000006010027810 */ /* 0x004fe20007ffe0ff */
[----:B------:R-:W-:Y:S01]  /*10e0*/  UMOV UR11, 0x7 ;  /* 0x00000007000b7882 */ /* 0x000fe20000000000 */
[----:B------:R-:W-:Y:S01]  /*10f0*/  BSSY B0, `(.L_x_108) ;  /* 0x0000016000007945 */ /* 0x000fe20003800000 */
[----:B------:R-:W-:Y:S01]  /*1100*/  ULDC.64 UR20, c[0x0][0x198] ;  /* 0x0000660000147ab9 */ /* 0x000fe20000000a00 */
[----:B------:R-:W-:Y:S01]  /*1110*/  ISETP.GE.AND P0, PT, R2, UR8, PT ;  /* 0x0000000802007c0c */ /* 0x000fe2000bf06270 */
[----:B------:R-:W-:Y:S02]  /*1120*/  USHF.L.U64.HI UR25, UR20, UR11, UR21 ;  /* 0x0000000b14197299 */ /* 0x000fe40008010215 */
[----:B------:R-:W-:-:S10]  /*1130*/  USHF.L.U32 UR26, UR20, 0x7, URZ ;  /* 0x00000007141a7899 */ /* 0x000fd4000800063f */
        /* <DEDUP_REMOVED lines=17> */
.L_x_109:
[----:B------:R-:W-:Y:S05]  /*1250*/  BSYNC B0 ;  /* 0x0000000000007941 */ /* 0x000fea0003800000 */
.L_x_108:
[-C--:B------:R-:W-:Y:S01]  /*1260*/  LEA.HI R8, R7, R182.reuse, RZ, 0x4 ;  /* 0x000000b607087211 */ /* 0x080fe200078f20ff */
[----:B------:R-:W-:Y:S01]  /*1270*/  IMAD R3, R17, c[0x0][0x198], RZ ;  /* 0x0000660011037a24 */ /* 0x000fe200078e02ff */
[----:B------:R-:W-:Y:S01]  /*1280*/  LOP3.LUT R19, R19, 0xffffffe0, RZ, 0xc0, !PT ;  /* 0xffffffe013137812 */ /* 0x000fe200078ec0ff */
[----:B------:R-:W-:Y:S01]  /*1290*/  IMAD R7, R17, c[0x0][0x1a0], RZ ;  /* 0x0000680011077a24 */ /* 0x000fe200078e02ff */
[----:B------:R-:W-:Y:S01]  /*12a0*/  LOP3.LUT R9, R8, 0xfffffff0, RZ, 0xc0, !PT ;  /* 0xfffffff008097812 */ /* 0x000fe200078ec0ff */
[C-C-:B------:R-:W-:Y:S01]  /*12b0*/  IMAD.WIDE.U32 R20, R16.reuse, c[0x0][0x198], R228.reuse ;  /* 0x0000660010147a25 */ /* 0x140fe200078e00e4 */
[----:B------:R-:W-:Y:S01]  /*12c0*/  BSSY B0, `(.L_x_110) ;  /* 0x0000031000007945 */ /* 0x000fe20003800000 */
[----:B------:R-:W-:Y:S02]  /*12d0*/  IADD3 R19, -R19, R182, RZ ;  /* 0x000000b613137210 */ /* 0x000fe40007ffe1ff */
[----:B-1----:R-:W-:Y:S01]  /*12e0*/  IMAD.WIDE.U32 R14, R16, c[0x0][0x1a0], R228 ;  /* 0x00006800100e7a25 */ /* 0x002fe200078e00e4 */
[----:B------:R-:W-:-:S03]  /*12f0*/  IADD3 R224, P1, R20, UR10, RZ ;  /* 0x0000000a14e07c10 */ /* 0x000fc6000ff3e0ff */
[----:B------:R-:W-:Y:S01]  /*1300*/  IMAD.IADD R9, R182, 0x1, -R9 ;  /* 0x00000001b6097824 */ /* 0x000fe200078e0a09 */
[----:B------:R-:W-:Y:S01]  /*1310*/  IADD3 R14, P0, R14, UR24, RZ ;  /* 0x000000180e0e7c10 */ /* 0x000fe2000ff1e0ff */
[C---:B------:R-:W-:Y:S01]  /*1320*/  IMAD R3, R16.reuse, c[0x0][0x19c], R3 ;  /* 0x0000670010037a24 */ /* 0x040fe200078e0203 */
[----:B------:R-:W-:Y:S01]  /*1330*/  UIADD3 UR24, UR22, -0x1, URZ ;  /* 0xffffffff16187890 */ /* 0x000fe2000fffe03f */
[----:B------:R-:W-:Y:S01]  /*1340*/  IMAD R0, R16, c[0x0][0x1a4], R7 ;  /* 0x0000690010007a24 */ /* 0x000fe200078e0207 */
[----:B------:R-:W-:Y:S01]  /*1350*/  LEA.HI R7, R9, R9, RZ, 0x1 ;  /* 0x0000000909077211 */ /* 0x000fe200078f08ff */
[----:B------:R-:W-:Y:S01]  /*1360*/  IMAD R227, R235, c[0x0][0x1b0], RZ ;  /* 0x00006c00ebe37a24 */ /* 0x000fe200078e02ff */
[----:B------:R-:W-:Y:S01]  /*1370*/  IADD3.X R225, R21, UR9, R3, P1, !PT ;  /* 0x0000000915e17c10 */ /* 0x000fe20008ffe403 */
[----:B------:R-:W-:Y:S01]  /*1380*/  UIMAD UR21, UR24, -0x80, UR23 ;  /* 0xffffff80181578a4 */ /* 0x000fe2000f8e0217 */
[----:B------:R-:W-:Y:S01]  /*1390*/  IADD3.X R15, R15, UR14, R0, P0, !PT ;  /* 0x0000000e0f0f7c10 */ /* 0x000fe200087fe400 */
[C---:B------:R-:W-:Y:S01]  /*13a0*/  IMAD R227, R232.reuse, c[0x0][0x1b4], R227 ;  /* 0x00006d00e8e37a24 */ /* 0x040fe200078e02e3 */
[----:B------:R-:W-:Y:S01]  /*13b0*/  SHF.R.S32.HI R0, RZ, 0x1, R7 ;  /* 0x00000001ff007819 */ /* 0x000fe20000011407 */
[----:B------:R-:W-:Y:S01]  /*13c0*/  IMAD.WIDE.U32 R224, R232, c[0x0][0x1b0], R224 ;  /* 0x00006c00e8e07a25 */ /* 0x000fe200078e00e0 */
[----:B------:R-:W-:Y:S01]  /*13d0*/  SHF.R.S32.HI R11, RZ, 0x1f, R7 ;  /* 0x0000001fff0b7819 */ /* 0x000fe20000011407 */
[----:B------:R-:W-:Y:S01]  /*13e0*/  USHF.R.S32.HI UR14, URZ, 0x1f, UR24 ;  /* 0x0000001f3f0e7899 */ /* 0x000fe20008011418 */
[----:B------:R-:W-:Y:S01]  /*13f0*/  ISETP.GE.AND P0, PT, R16, UR21, PT ;  /* 0x0000001510007c0c */ /* 0x000fe2000bf06270 */
[----:B------:R-:W-:Y:S01]  /*1400*/  UIMAD UR4, UR25, UR24, URZ ;  /* 0x00000018190472a4 */ /* 0x000fe2000f8e023f */
[----:B------:R-:W-:Y:S01]  /*1410*/  LEA.HI R11, R11, R0, RZ, 0x2 ;  /* 0x000000000b0b7211 */ /* 0x000fe200078f10ff */
[----:B------:R-:W-:Y:S01]  /*1420*/  IMAD.MOV.U32 R226, RZ, RZ, R224 ;  /* 0x000000ffffe27224 */ /* 0x000fe200078e00e0 */
[----:B------:R-:W-:Y:S01]  /*1430*/  IADD3 R227, R225, R227, RZ ;  /* 0x000000e3e1e37210 */ /* 0x000fe20007ffe0ff */
[----:B------:R-:W-:Y:S01]  /*1440*/  IMAD R235, R235, c[0x0][0x1b8], RZ ;  /* 0x00006e00ebeb7a24 */ /* 0x000fe200078e02ff */
[----:B------:R-:W-:Y:S01]  /*1450*/  LOP3.LUT R11, R11, 0xfffffffc, RZ, 0xc0, !PT ;  /* 0xfffffffc0b0b7812 */ /* 0x000fe200078ec0ff */
[----:B------:R-:W-:Y:S01]  /*1460*/  UIMAD UR4, UR14, UR26, UR4 ;  /* 0x0000001a0e0472a4 */ /* 0x000fe2000f8e0204 */
[----:B------:R-:W-:Y:S01]  /*1470*/  MOV R21, UR24 ;  /* 0x0000001800157c02 */ /* 0x000fe20008000f00 */
[----:B------:R-:W-:-:S02]  /*1480*/  IMAD R235, R232, c[0x0][0x1bc], R235 ;  /* 0x00006f00e8eb7a24 */ /* 0x000fc400078e02eb */
[----:B------:R-:W-:Y:S02]  /*1490*/  IMAD.IADD R11, R0, 0x1, -R11 ;  /* 0x00000001000b7824 */ /* 0x000fe400078e0a0b */
[----:B------:R-:W-:-:S03]  /*14a0*/  IMAD.WIDE.U32 R20, R21, UR26, R226 ;  /* 0x0000001a15147c25 */ /* 0x000fc6000f8e00e2 */
[----:B------:R-:W-:Y:S01]  /*14b0*/  LOP3.LUT P1, RZ, R11, 0x2, RZ, 0xc0, !PT ;  /* 0x000000020bff7812 */ /* 0x000fe2000782c0ff */
[----:B------:R-:W-:Y:S01]  /*14c0*/  IMAD.MOV.U32 R3, RZ, RZ, 0x10 ;  /* 0x00000010ff037424 */ /* 0x000fe200078e00ff */
[----:B------:R-:W-:Y:S01]  /*14d0*/  IADD3 R23, R21, UR4, RZ ;  /* 0x0000000415177c10 */ /* 0x000fe2000fffe0ff */
[----:B------:R-:W-:-:S03]  /*14e0*/  IMAD.WIDE.U32 R232, R232, c[0x0][0x1b8], R14 ;  /* 0x00006e00e8e87a25 */ /* 0x000fc600078e000e */
[----:B------:R-:W-:Y:S01]  /*14f0*/  SEL R0, R3, 0xfffffff0, !P1 ;  /* 0xfffffff003007807 */ /* 0x000fe20004800000 */
        /* <DEDUP_REMOVED lines=13> */
.L_x_111:
[----:B------:R-:W-:Y:S05]  /*15d0*/  BSYNC B0 ;  /* 0x0000000000007941 */ /* 0x000fea0003800000 */
.L_x_110:
[----:B------:R-:W-:Y:S01]  /*15e0*/  ISETP.GE.AND P0, PT, R5, UR21, PT ;  /* 0x0000001505007c0c */ /* 0x000fe2000bf06270 */
[----:B------:R-:W-:Y:S01]  /*15f0*/  UMOV UR13, 0x5 ;  /* 0x00000005000d7882 */ /* 0x000fe20000000000 */
[----:B------:R-:W-:Y:S01]  /*1600*/  BSSY B0, `(.L_x_112) ;  /* 0x0000010000007945 */ /* 0x000fe20003800000 */
[----:B------:R-:W-:Y:S02]  /*1610*/  ULDC UR9, c[0x0][0x19c] ;  /* 0x0000670000097ab9 */ /* 0x000fe40000000800 */
[----:B------:R-:W-:Y:S02]  /*1620*/  USHF.L.U32 UR10, UR20, 0x5, URZ ;  /* 0x00000005140a7899 */ /* 0x000fe4000800063f */
[----:B------:R-:W-:-:S06]  /*1630*/  USHF.L.U64.HI UR9, UR20, UR13, UR9 ;  /* 0x0000000d14097299 */ /* 0x000fcc0008010209 */
[----:B------:R-:W-:Y:S05]  /*1640*/  @P0 BRA `(.L_x_113) ;  /* 0x000000b000000947 */ /* 0x000fea0003800000 */
[----:B------:R-:W-:-:S13]  /*1650*/  ISETP.GE.AND P0, PT, R228, c[0x0][0x220], PT ;  /* 0x00008800e4007a0c */ /* 0x000fda0003f06270 */
[----:B------:R1:W-:Y:S01]  /*1660*/  @P0 STS.128 [R191+0x2800], RZ ;  /* 0x002800ffbf000388 */ /* 0x0003e20000000c00 */
[----:B------:R-:W-:Y:S05]  /*1670*/  @P0 BRA `(.L_x_113) ;  /* 0x0000008000000947 */ /* 0x000fea0003800000 */
[----:B-1----:R-:W-:-:S04]  /*1680*/  IADD3 R15, P0, R20, UR10, RZ ;  /* 0x0000000a140f7c10 */ /* 0x002fc8000ff1e0ff */
[----:B------:R-:W-:Y:S02]  /*1690*/  IADD3.X R12, R23, UR9, RZ, P0, !PT ;  /* 0x00000009170c7c10 */ /* 0x000fe400087fe4ff */
[----:B------:R-:W-:-:S04]  /*16a0*/  LEA R14, P0, R15, c[0x0][0x168], 0x1 ;  /* 0x00005a000f0e7a11 */ /* 0x000fc800078008ff */
[----:B------:R-:W-:-:S05]  /*16b0*/  LEA.HI.X R15, R15, c[0x0][0x16c], R12, 0x1, P0 ;  /* 0x00005b000f0f7a11 */ /* 0x000fca00000f0c0c */
[----:B------:R-:W-:Y:S01]  /*16c0*/  @!PT LDS RZ, [RZ] ;  /* 0x00000000fffff984 */ /* 0x000fe20000000800 */
[----:B------:R-:W-:Y:S01]  /*16d0*/  @!PT LDS RZ, [RZ] ;  /* 0x00000000fffff984 */ /* 0x000fe20000000800 */
[----:B------:R-:W-:Y:S01]  /*16e0*/  @!PT LDS RZ, [RZ] ;  /* 0x00000000fffff984 */ /* 0x000fe20000000800 */
[----:B------:R1:W-:Y:S04]  /*16f0*/  LDGSTS.E.BYPASS.LTC128B.128 [R191+0x2800], [R14.64] ;  /* 0x028000000ebf7fae */ /* 0x0003e8000b901d52 */
.L_x_113:
[----:B------:R-:W-:Y:S05]  /*1700*/  BSYNC B0 ;  /* 0x0000000000007941 */ /* 0x000fea0003800000 */
.L_x_112:
[----:B------:R-:W-:Y:S01]  /*1710*/  ISETP.GE.AND P0, PT, R4, UR21, PT ;  /* 0x0000001504007c0c */ /* 0x000fe2000bf06270 */
[----:B------:R-:W-:-:S12]  /*1720*/  BSSY B0, `(.L_x_114) ;  /* 0x0000010000007945 */ /* 0x000fd80003800000 */
[----:B------:R-:W-:Y:S05]  /*1730*/  @P0 BRA `(.L_x_115) ;  /* 0x000000e000000947 */ /* 0x000fea0003800000 */
[----:B------:R-:W-:-:S13]  /*1740*/  ISETP.GE.AND P0, PT, R228, c[0x0][0x220], PT ;  /* 0x00008800e4007a0c */ /* 0x000fda0003f06270 */
[----:B------:R1:W-:Y:S01]  /*1750*/  @P0 STS.128 [R191+0x3000], RZ ;  /* 0x003000ffbf000388 */ /* 0x0003e20000000c00 */
[----:B------:R-:W-:Y:S05]  /*1760*/  @P0 BRA `(.L_x_115) ;  /* 0x000000b000000947 */ /* 0x000fea0003800000 */
[----:B-1----:R-:W-:Y:S02]  /*1770*/  IMAD.U32 R14, RZ, RZ, UR20 ;  /* 0x00000014ff0e7e24 */ /* 0x002fe4000f8e00ff */
[----:B------:R-:W-:Y:S02]  /*1780*/  IMAD.MOV.U32 R15, RZ, RZ, c[0x0][0x19c] ;  /* 0x00006700ff0f7624 */ /* 0x000fe400078e00ff */
[----:B------:R-:W-:Y:S01]  /*1790*/  IMAD.U32 R12, RZ, RZ, UR20 ;  /* 0x00000014ff0c7e24 */ /* 0x000fe2000f8e00ff */
        /* <DEDUP_REMOVED lines=8> */
.L_x_115:
[----:B------:R-:W-:Y:S05]  /*1820*/  BSYNC B0 ;  /* 0x0000000000007941 */ /* 0x000fea0003800000 */
.L_x_114:
[----:B------:R-:W-:Y:S01]  /*1830*/  ISETP.GE.AND P0, PT, R2, UR21, PT ;  /* 0x0000001502007c0c */ /* 0x000fe2000bf06270 */
[----:B------:R-:W-:-:S12]  /*1840*/  BSSY B0, `(.L_x_116) ;  /* 0x0000011000007945 */ /* 0x000fd80003800000 */
[----:B------:R-:W-:Y:S05]  /*1850*/  @P0 BRA `(.L_x_117) ;  /* 0x000000f000000947 */ /* 0x000fea0003800000 */
[----:B------:R-:W-:-:S13]  /*1860*/  ISETP.GE.AND P0, PT, R228, c[0x0][0x220], PT ;  /* 0x00008800e4007a0c */ /* 0x000fda0003f06270 */
[----:B------:R1:W-:Y:S01]  /*1870*/  @P0 STS.128 [R191+0x3800], RZ ;  /* 0x003800ffbf000388 */ /* 0x0003e20000000c00 */
[----:B------:R-:W-:Y:S05]  /*1880*/  @P0 BRA `(.L_x_117) ;  /* 0x000000c000000947 */ /* 0x000fea0003800000 */
[----:B------:R-:W-:Y:S01]  /*1890*/  IMAD.U32 R12, RZ, RZ, UR20 ;  /* 0x00000014ff0c7e24 */ /* 0x000fe2000f8e00ff */
[----:B------:R-:W-:Y:S01]  /*18a0*/  ULDC UR4, c[0x0][0x19c] ;  /* 0x0000670000047ab9 */ /* 0x000fe20000000800 */
[----:B------:R-:W-:Y:S01]  /*18b0*/  IMAD.MOV.U32 R22, RZ, RZ, R20 ;  /* 0x000000ffff167224 */ /* 0x000fe200078e0014 */
[----:B------:R-:W-:-:S03]  /*18c0*/  UIMAD UR4, UR4, 0x60, URZ ;  /* 0x00000060040478a4 */ /* 0x000fc6000f8e023f */
[----:B------:R-:W-:-:S05]  /*18d0*/  IMAD.WIDE.U32 R22, R12, 0x60, R22 ;  /* 0x000000600c167825 */ /* 0x000fca00078e0016 */
[----:B------:R-:W-:Y:S02]  /*18e0*/  IADD3 R12, R23, UR4, RZ ;  /* 0x00000004170c7c10 */ /* 0x000fe4000fffe0ff */
[----:B-1----:R-:W-:-:S04]  /*18f0*/  LEA R14, P0, R22, c[0x0][0x168], 0x1 ;  /* 0x00005a00160e7a11 */ /* 0x002fc800078008ff */
[----:B------:R-:W-:-:S05]  /*1900*/  LEA.HI.X R15, R22, c[0x0][0x16c], R12, 0x1, P0 ;  /* 0x00005b00160f7a11 */ /* 0x000fca00000f0c0c */
[----:B------:R-:W-:Y:S01]  /*1910*/  @!PT LDS RZ, [RZ] ;  /* 0x00000000fffff984 */ /* 0x000fe20000000800 */
[----:B------:R-:W-:Y:S01]  /*1920*/  @!PT LDS RZ, [RZ] ;  /* 0x00000000fffff984 */ /* 0x000fe20000000800 */
[----:B------:R-:W-:Y:S01]  /*1930*/  @!PT LDS RZ, [RZ] ;  /* 0x00000000fffff984 */ /* 0x000fe20000000800 */
[----:B------:R1:W-:Y:S04]  /*1940*/  LDGSTS.E.BYPASS.LTC128B.128 [R191+0x3800], [R14.64] ;  /* 0x038000000ebf7fae */ /* 0x0003e8000b901d52 */
.L_x_117:
[----:B------:R-:W-:Y:S05]  /*1950*/  BSYNC B0 ;  /* 0x0000000000007941 */ /* 0x000fea0003800000 */
.L_x_116:
[----:B------:R-:W-:Y:S01]  /*1960*/  ULDC.64 UR4, c[0x0][0x318] ;  /* 0x0000c60000047ab9 */ /* 0x000fe20000000a00 */
[----:B------:R-:W0:Y:S01]  /*1970*/  LDGDEPBAR ;  /* 0x00000000000079af */ /* 0x000e220000000000 */
[----:B------:R-:W-:-:S04]  /*1980*/  UISETP.NE.U32.AND UP1, UPT, URZ, UR4, UPT ;  /* 0x000000043f00728c */ /* 0x000fc8000bf25070 */
[----:B------:R-:W-:-:S03]  /*1990*/  UISETP.NE.AND.EX UP1, UPT, URZ, UR5, UPT, UP1 ;  /* 0x000000053f00728c */ /* 0x000fc6000bf25310 */
[----:B------:R-:W-:-:S03]  /*19a0*/  ULDC.64 UR4, c[0x0][0x320] ;  /* 0x0000c80000047ab9 */ /* 0x000fc60000000a00 */
[----:B------:R-:W-:-:S05]  /*19b0*/  PLOP3.LUT P0, PT, PT, PT, UP1, 0x80, 0x0 ;  /* 0x000000000000781c */ /* 0x000fca0003f0f018 */
[----:B------:R-:W-:Y:S02]  /*19c0*/  @UP1 USHF.R.S32.HI UR28, URZ, 0x1f, UR6 ;  /* 0x0000001f3f1c1899 */ /* 0x000fe40008011406 */
[----:B------:R-:W-:Y:S02]  /*19d0*/  @UP1 UMOV UR30, UR12 ;  /* 0x0000000c001e1c82 */ /* 0x000fe40008000000 */
[----:B------:R-:W-:Y:S02]  /*19e0*/  @UP1 UIMAD UR28, UR28, UR4, URZ ;  /* 0x000000041c1c12a4 */ /* 0x000fe4000f8e023f */
[----:B------:R-:W-:Y:S02]  /*19f0*/  @UP1 UMOV UR31, UR27 ;  /* 0x0000001b001f1c82 */ /* 0x000fe40008000000 */
[----:B------:R-:W-:Y:S01]  /*1a00*/  @UP1 UIMAD.WIDE.U32 UR30, UR6, UR4, UR30 ;  /* 0x00000004061e12a5 */ /* 0x000fe2000f8e001e */
[----:B------:R-:W-:Y:S01]  /*1a10*/  LOP3.LUT R21, R10, 0xfffffff8, RZ, 0xc0, !PT ;  /* 0xfffffff80a157812 */ /* 0x000fe200078ec0ff */
[----:B------:R-:W-:Y:S01]  /*1a20*/  @UP1 UIMAD UR5, UR6, UR5, UR28 ;  /* 0x00000005060512a4 */ /* 0x000fe2000f8e021c */
[----:B-1----:R-:W-:Y:S01]  /*1a30*/  SHF.R.S32.HI R14, RZ, 0x1f, R9 ;  /* 0x0000001fff0e7819 */ /* 0x002fe20000011409 */
[----:B------:R-:W-:Y:S01]  /*1a40*/  ULDC UR4, c[0x0][0x318] ;  /* 0x0000c60000047ab9 */ /* 0x000fe20000000800 */
[----:B------:R-:W-:-:S04]  /*1a50*/  DEPBAR.LE SB0, 0x0 ;  /* 0x000080000000791a */ /* 0x000fc80000000000 */
[----:B------:R-:W-:Y:S02]  /*1a60*/  @UP1 ULEA UR28, UP0, UR30, UR4, 0x2 ;  /* 0x000000041e1c1291 */ /* 0x000fe4000f80103f */
[----:B------:R-:W-:Y:S02]  /*1a70*/  @UP1 UIADD3 UR5, UR31, UR5, URZ ;  /* 0x000000051f051290 */ /* 0x000fe4000fffe03f */
[----:B------:R-:W-:Y:S02]  /*1a80*/  ULDC UR4, c[0x0][0x31c] ;  /* 0x0000c70000047ab9 */ /* 0x000fe40000000800 */
[----:B------:R-:W-:Y:S01]  /*1a90*/  @UP1 ULEA.HI.X UR29, UR30, UR4, UR5, 0x2, UP0 ;  /* 0x000000041e1d1291 */ /* 0x000fe200080f1405 */
[----:B------:R-:W-:-:S05]  /*1aa0*/  IMAD.U32 R22, RZ, RZ, UR28 ;  /* 0x0000001cff167e24 */ /* 0x000fca000f8e00ff */
[----:B------:R-:W-:-:S05]  /*1ab0*/  IMAD.U32 R23, RZ, RZ, UR29 ;  /* 0x0000001dff177e24 */ /* 0x000fca000f8e00ff */
[----:B------:R-:W5:Y:S01]  /*1ac0*/  @P0 LDG.E R15, [R22.64] ;  /* 0x00000012160f0981 */ /* 0x000f62000c1e1900 */
[----:B------:R-:W-:Y:S01]  /*1ad0*/  LOP3.LUT R10, R7, 0x7fffffe, RZ, 0xc0, !PT ;  /* 0x07fffffe070a7812 */ /* 0x000fe200078ec0ff */
[----:B------:R-:W-:Y:S01]  /*1ae0*/  IMAD.SHL.U32 R178, R13, 0x8, RZ ;  /* 0x000000080db27824 */ /* 0x000fe200078e00ff */
[----:B------:R-:W-:Y:S01]  /*1af0*/  SHF.R.S32.HI R17, RZ, 0x4, R8 ;  /* 0x00000004ff117819 */ /* 0x000fe20000011408 */
[----:B------:R-:W-:Y:S01]  /*1b00*/  IMAD.MOV.U32 R234, RZ, RZ, R232 ;  /* 0x000000ffffea7224 */ /* 0x000fe200078e00e8 */
[----:B------:R-:W-:Y:S01]  /*1b10*/  SHF.R.S32.HI R189, RZ, 0x1f, R6 ;  /* 0x0000001fffbd7819 */ /* 0x000fe20000011406 */
[----:B------:R-:W-:Y:S01]  /*1b20*/  IMAD.IADD R10, R9, 0x1, -R10 ;  /* 0x00000001090a7824 */ /* 0x000fe200078e0a0a */
[----:B------:R-:W-:Y:S01]  /*1b30*/  LEA.HI R9, R14, R9, RZ, 0x3 ;  /* 0x000000090e097211 */ /* 0x000fe200078f18ff */
[----:B------:R-:W-:Y:S01]  /*1b40*/  IMAD.U32 R181, RZ, RZ, UR23 ;  /* 0x00000017ffb57e24 */ /* 0x000fe2000f8e00ff */
[----:B------:R-:W5:Y:S01]  /*1b50*/  @P0 MUFU.RCP R14, c[0x0][0x238] ;  /* 0x00008e00000e0b08 */ /* 0x000f620000001000 */
[----:B------:R-:W-:Y:S01]  /*1b60*/  BAR.SYNC.DEFER_BLOCKING 0x0 ;  /* 0x0000000000007b1d */ /* 0x000fe20000010000 */
[----:B------:R-:W-:Y:S01]  /*1b70*/  ISETP.GE.AND P1, PT, R16, UR21, PT ;  /* 0x0000001510007c0c */ /* 0x000fe2000bf26270 */
[----:B------:R-:W-:Y:S01]  /*1b80*/  IMAD.IADD R16, R182, 0x1, -R21 ;  /* 0x00000001b6107824 */ /* 0x000fe200078e0a15 */
[----:B------:R-:W-:Y:S01]  /*1b90*/  LEA.HI R12, R8, R17, RZ, 0x1 ;  /* 0x00000011080c7211 */ /* 0x000fe200078f08ff */
[----:B------:R-:W-:Y:S01]  /*1ba0*/  IMAD.SHL.U32 R9, R9, 0x20, RZ ;  /* 0x0000002009097824 */ /* 0x000fe200078e00ff */
[----:B------:R-:W-:Y:S01]  /*1bb0*/  LEA.HI R189, R189, R6, RZ, 0x2 ;  /* 0x00000006bdbd7211 */ /* 0x000fe200078f10ff */
[----:B------:R-:W-:Y:S01]  /*1bc0*/  IMAD.SHL.U32 R182, R182, 0x2, RZ ;  /* 0x00000002b6b67824 */ /* 0x000fe200078e00ff */
[----:B------:R-:W-:Y:S01]  /*1bd0*/  LOP3.LUT R12, R12, 0xfffffffe, RZ, 0xc0, !PT ;  /* 0xfffffffe0c0c7812 */ /* 0x000fe200078ec0ff */
[----:B------:R-:W-:Y:S01]  /*1be0*/  BSSY B0, `(.L_x_118) ;  /* 0x0000040000007945 */ /* 0x000fe20003800000 */
[----:B------:R-:W-:-:S02]  /*1bf0*/  LOP3.LUT R189, R189, 0xfffffffc, RZ, 0xc0, !PT ;  /* 0xfffffffcbdbd7812 */ /* 0x000fc400078ec0ff */
[----:B------:R-:W-:Y:S01]  /*1c00*/  LEA.HI R8, R16, R16, RZ, 0x1 ;  /* 0x0000001010087211 */ /* 0x000fe200078f08ff */
[----:B------:R-:W-:Y:S01]  /*1c10*/  IMAD.IADD R12, R17, 0x1, -R12 ;  /* 0x00000001110c7824 */ /* 0x000fe200078e0a0c */
[----:B------:R-:W-:Y:S01]  /*1c20*/  LOP3.LUT R9, R9, 0xffffff00, RZ, 0xc0, !PT ;  /* 0xffffff0009097812 */ /* 0x000fe200078ec0ff */
[----:B------:R-:W-:Y:S01]  /*1c30*/  IMAD.IADD R189, R6, 0x1, -R189 ;  /* 0x0000000106bd7824 */ /* 0x000fe200078e0abd */
[----:B------:R-:W-:Y:S01]  /*1c40*/  LOP3.LUT R7, R8, 0x7fffffe, RZ, 0xc0, !PT ;  /* 0x07fffffe08077812 */ /* 0x000fe200078ec0ff */
[----:B------:R-:W-:Y:S01]  /*1c50*/  IMAD.SHL.U32 R179, R12, 0x8, RZ ;  /* 0x000000080cb37824 */ /* 0x000fe200078e00ff */
[C---:B------:R-:W-:Y:S01]  /*1c60*/  LEA R17, R6.reuse, UR7, 0x4 ;  /* 0x0000000706117c11 */ /* 0x040fe2000f8e20ff */
[--C-:B------:R-:W-:Y:S01]  /*1c70*/  IMAD R6, R6, 0x200, R9.reuse ;  /* 0x0000020006067824 */ /* 0x100fe200078e0209 */
[----:B------:R-:W-:Y:S01]  /*1c80*/  SHF.R.S32.HI R8, RZ, 0x1, R8 ;  /* 0x00000001ff087819 */ /* 0x000fe20000011408 */
[----:B------:R-:W-:Y:S01]  /*1c90*/  IMAD R180, R10, 0x20, R9 ;  /* 0x000000200ab47824 */ /* 0x000fe200078e0209 */
[----:B------:R-:W-:Y:S01]  /*1ca0*/  SHF.R.S32.HI R190, RZ, 0x1f, R19 ;  /* 0x0000001fffbe7819 */ /* 0x000fe20000011413 */
[----:B------:R-:W-:Y:S01]  /*1cb0*/  IMAD.SHL.U32 R9, R11, 0x40, RZ ;  /* 0x000000400b097824 */ /* 0x000fe200078e00ff */
[----:B------:R-:W-:Y:S01]  /*1cc0*/  ULDC.64 UR6, c[0x0][0x1a0] ;  /* 0x0000680000067ab9 */ /* 0x000fe20000000a00 */
[----:B------:R1:W-:Y:S01]  /*1cd0*/  @P1 STS [R191+0x4000], RZ ;  /* 0x004000ffbf001388 */ /* 0x0003e20000000800 */
[----:B------:R-:W-:Y:S01]  /*1ce0*/  IMAD.SHL.U32 R11, R8, 0x40, RZ ;  /* 0x00000040080b7824 */ /* 0x000fe200078e00ff */
[----:B------:R-:W-:Y:S01]  /*1cf0*/  USHF.L.U64.HI UR11, UR6, UR11, UR7 ;  /* 0x0000000b060b7299 */ /* 0x000fe20008010207 */
[----:B------:R-:W-:Y:S01]  /*1d00*/  LEA.HI R190, R190, R19, RZ, 0x2 ;  /* 0x00000013bebe7211 */ /* 0x000fe200078f10ff */
[----:B------:R1:W-:Y:S01]  /*1d10*/  @P1 STS [R191+0x4004], RZ ;  /* 0x004004ffbf001388 */ /* 0x0003e20000000800 */
[----:B------:R-:W-:Y:S01]  /*1d20*/  USHF.L.U32 UR12, UR6, 0x7, URZ ;  /* 0x00000007060c7899 */ /* 0x000fe2000800063f */
[----:B------:R-:W-:Y:S01]  /*1d30*/  LOP3.LUT R11, R11, 0xc0, RZ, 0xc0, !PT ;  /* 0x000000c00b0b7812 */ /* 0x000fe200078ec0ff */
[----:B------:R-:W-:Y:S01]  /*1d40*/  UIMAD UR4, UR11, UR24, URZ ;  /* 0x000000180b0472a4 */ /* 0x000fe2000f8e023f */
[----:B------:R1:W-:Y:S01]  /*1d50*/  @P1 STS.64 [R191+0x4008], RZ ;  /* 0x004008ffbf001388 */ /* 0x0003e20000000a00 */
[----:B------:R-:W-:Y:S01]  /*1d60*/  SHF.R.S32.HI R190, RZ, 0x2, R190 ;  /* 0x00000002ffbe7819 */ /* 0x000fe200000114be */
[----:B------:R-:W-:Y:S01]  /*1d70*/  IMAD.IADD R7, R16, 0x1, -R7 ;  /* 0x0000000110077824 */ /* 0x000fe200078e0a07 */
[----:B------:R-:W-:Y:S01]  /*1d80*/  LOP3.LUT R178, R11, 0x8, R178, 0xf8, !PT ;  /* 0x000000080bb27812 */ /* 0x000fe200078ef8b2 */
[----:B------:R-:W-:Y:S01]  /*1d90*/  UIMAD UR14, UR14, UR12, UR4 ;  /* 0x0000000c0e0e72a4 */ /* 0x000fe2000f8e0204 */
[----:B------:R-:W-:Y:S01]  /*1da0*/  SHF.R.U32.HI R11, RZ, 0x3, R11 ;  /* 0x00000003ff0b7819 */ /* 0x000fe2000001160b */
[----:B------:R-:W-:Y:S01]  /*1db0*/  IMAD R6, R10, 0x20, R6 ;  /* 0x000000200a067824 */ /* 0x000fe200078e0206 */
[----:B------:R-:W-:Y:S01]  /*1dc0*/  IADD3 R16, R17, 0x1, R190 ;  /* 0x0000000111107810 */ /* 0x000fe20007ffe0be */
[----:B------:R-:W-:Y:S01]  /*1dd0*/  IMAD R7, R12, 0x8, R7 ;  /* 0x000000080c077824 */ /* 0x000fe200078e0207 */
[----:B------:R-:W-:Y:S01]  /*1de0*/  LOP3.LUT R178, R178, R11, RZ, 0x3c, !PT ;  /* 0x0000000bb2b27212 */ /* 0x000fe200078e3cff */
[----:B------:R-:W-:Y:S01]  /*1df0*/  UMOV UR4, URZ ;  /* 0x0000003f00047c82 */ /* 0x000fe20008000000 */
[----:B------:R-:W-:-:S02]  /*1e00*/  IADD3 R181, R181, -UR17, R16 ;  /* 0x80000011b5b57c10 */ /* 0x000fc4000fffe010 */
[----:B------:R-:W-:Y:S01]  /*1e10*/  LOP3.LUT R182, R182, 0x6, RZ, 0xc0, !PT ;  /* 0x00000006b6b67812 */ /* 0x000fe200078ec0ff */
[----:B------:R-:W-:Y:S01]  /*1e20*/  IMAD.U32 R178, R7, 0x20, R178 ;  /* 0x0000002007b27824 */ /* 0x000fe200078e00b2 */
[----:B------:R-:W-:Y:S01]  /*1e30*/  IADD3 R181, R181, c[0x0][0x2e8], RZ ;  /* 0x0000ba00b5b57a10 */ /* 0x000fe20007ffe0ff */
[----:B-----5:R-:W-:-:S04]  /*1e40*/  @P0 FMUL.FTZ R14, R15, R14 ;  /* 0x0000000e0f0e0220 */ /* 0x020fc80000410000 */
[----:B------:R-:W5:Y:S01]  /*1e50*/  @P0 R2UR UR5, R14 ;  /* 0x000000000e0503c2 */ /* 0x000f6200000e0000 */
[----:B------:R-:W-:Y:S02]  /*1e60*/  LOP3.LUT P0, RZ, R8, 0x2, RZ, 0xc0, !PT ;  /* 0x0000000208ff7812 */ /* 0x000fe4000780c0ff */
[----:B------:R-:W-:Y:S01]  /*1e70*/  LOP3.LUT R8, R9, 0xc0, RZ, 0xc0, !PT ;  /* 0x000000c009087812 */ /* 0x000fe200078ec0ff */
[----:B------:R-:W-:Y:S01]  /*1e80*/  IMAD.U32 R9, RZ, RZ, UR24 ;  /* 0x00000018ff097e24 */ /* 0x000fe2000f8e00ff */
[----:B------:R-:W-:Y:S02]  /*1e90*/  SEL R3, R3, 0xfffffff0, !P0 ;  /* 0xfffffff003037807 */ /* 0x000fe40004000000 */
[----:B------:R-:W-:Y:S02]  /*1ea0*/  LOP3.LUT R179, R8, 0x8, R179, 0xf8, !PT ;  /* 0x0000000808b37812 */ /* 0x000fe400078ef8b3 */
[----:B------:R-:W-:-:S04]  /*1eb0*/  SHF.R.U32.HI R8, RZ, 0x3, R8 ;  /* 0x00000003ff087819 */ /* 0x000fc80000011608 */
[----:B------:R-:W-:Y:S01]  /*1ec0*/  LOP3.LUT R179, R179, R8, RZ, 0x3c, !PT ;  /* 0x00000008b3b37212 */ /* 0x000fe200078e3cff */
[----:B------:R-:W-:-:S04]  /*1ed0*/  IMAD.WIDE.U32 R8, R9, UR12, R234 ;  /* 0x0000000c09087c25 */ /* 0x000fc8000f8e00ea */
[----:B------:R-:W-:Y:S01]  /*1ee0*/  IMAD.IADD R180, R179, 0x1, R180 ;  /* 0x00000001b3b47824 */ /* 0x000fe200078e02b4 */
[----:B------:R-:W-:Y:S01]  /*1ef0*/  IADD3 R11, R9, UR14, RZ ;  /* 0x0000000e090b7c10 */ /* 0x000fe2000fffe0ff */
[----:B------:R-:W-:Y:S01]  /*1f00*/  IMAD.IADD R179, R179, 0x1, R6 ;  /* 0x00000001b3b37824 */ /* 0x000fe200078e0206 */
[----:B-----5:R-:W-:Y:S01]  /*1f10*/  @UP1 UMOV UR4, UR5 ;  /* 0x0000000500041c82 */ /* 0x020fe20008000000 */
[----:B------:R-:W-:Y:S05]  /*1f20*/  @P1 BRA `(.L_x_119) ;  /* 0x000000b000001947 */ /* 0x000fea0003800000 */
[----:B-1----:R-:W-:-:S13]  /*1f30*/  ISETP.GE.AND P0, PT, R228, c[0x0][0x220], PT ;  /* 0x00008800e4007a0c */ /* 0x002fda0003f06270 */
        /* <DEDUP_REMOVED lines=10> */
.L_x_119:
[----:B-1----:R-:W-:Y:S05]  /*1fe0*/  BSYNC B0 ;  /* 0x0000000000007941 */ /* 0x002fea0003800000 */
.L_x_118:
[----:B------:R-:W-:Y:S01]  /*1ff0*/  ISETP.GE.AND P0, PT, R5, UR21, PT ;  /* 0x0000001505007c0c */ /* 0x000fe2000bf06270 */
[----:B------:R-:W-:Y:S01]  /*2000*/  ULDC UR5, c[0x0][0x1a4] ;  /* 0x0000690000057ab9 */ /* 0x000fe20000000800 */
[----:B------:R-:W-:Y:S01]  /*2010*/  BSSY B0, `(.L_x_120) ;  /* 0x0000010000007945 */ /* 0x000fe20003800000 */
[----:B------:R-:W-:Y:S02]  /*2020*/  USHF.L.U32 UR14, UR6, 0x5, URZ ;  /* 0x00000005060e7899 */ /* 0x000fe4000800063f */
[----:B------:R-:W-:-:S08]  /*2030*/  USHF.L.U64.HI UR13, UR6, UR13, UR5 ;  /* 0x0000000d060d7299 */ /* 0x000fd00008010205 */
[----:B------:R1:W-:Y:S01]  /*2040*/  @P0 STS.128 [R191+0x4800], RZ ;  /* 0x004800ffbf000388 */ /* 0x0003e20000000c00 */
[----:B------:R-:W-:Y:S05]  /*2050*/  @P0 BRA `(.L_x_121) ;  /* 0x000000b000000947 */ /* 0x000fea0003800000 */
[----:B------:R-:W-:-:S13]  /*2060*/  ISETP.GE.AND P0, PT, R228, c[0x0][0x220], PT ;  /* 0x00008800e4007a0c */ /* 0x000fda0003f06270 */
[----:B------:R1:W-:Y:S01]  /*2070*/  @P0 STS.128 [R191+0x4800], RZ ;  /* 0x004800ffbf000388 */ /* 0x0003e20000000c00 */
[----:B------:R-:W-:Y:S05]  /*2080*/  @P0 BRA `(.L_x_121) ;  /* 0x0000008000000947 */ /* 0x000fea0003800000 */
[----:B------:R-:W-:-:S04]  /*2090*/  IADD3 R6, P0, R8, UR14, RZ ;  /* 0x0000000e08067c10 */ /* 0x000fc8000ff1e0ff */
[----:B------:R-:W-:Y:S02]  /*20a0*/  IADD3.X R5, R11, UR13, RZ, P0, !PT ;  /* 0x0000000d0b057c10 */ /* 0x000fe400087fe4ff */
[----:B------:R-:W-:-:S04]  /*20b0*/  LEA R12, P0, R6, c[0x0][0x170], 0x1 ;  /* 0x00005c00060c7a11 */ /* 0x000fc800078008ff */
[----:B------:R-:W-:-:S05]  /*20c0*/  LEA.HI.X R13, R6, c[0x0][0x174], R5, 0x1, P0 ;  /* 0x00005d00060d7a11 */ /* 0x000fca00000f0c05 */
[----:B------:R-:W-:Y:S01]  /*20d0*/  @!PT LDS RZ, [RZ] ;  /* 0x00000000fffff984 */ /* 0x000fe20000000800 */
[----:B------:R-:W-:Y:S01]  /*20e0*/  @!PT LDS RZ, [RZ] ;  /* 0x00000000fffff984 */ /* 0x000fe20000000800 */
[----:B------:R-:W-:Y:S01]  /*20f0*/  @!PT LDS RZ, [RZ] ;  /* 0x00000000fffff984 */ /* 0x000fe20000000800 */
[----:B------:R1:W-:Y:S04]  /*2100*/  LDGSTS.E.BYPASS.LTC128B.128 [R191+0x4800], [R12.64] ;  /* 0x048000000cbf7fae */ /* 0x0003e8000b901d52 */
.L_x_121:
[----:B------:R-:W-:Y:S05]  /*2110*/  BSYNC B0 ;  /* 0x0000000000007941 */ /* 0x000fea0003800000 */
.L_x_120:
[----:B------:R-:W-:Y:S01]  /*2120*/  ISETP.GE.AND P0, PT, R4, UR21, PT ;  /* 0x0000001504007c0c */ /* 0x000fe2000bf06270 */
[----:B------:R-:W-:-:S12]  /*2130*/  BSSY B0, `(.L_x_122) ;  /* 0x0000011000007945 */ /* 0x000fd80003800000 */
[----:B------:R1:W-:Y:S01]  /*2140*/  @P0 STS.128 [R191+0x5000], RZ ;  /* 0x005000ffbf000388 */ /* 0x0003e20000000c00 */
[----:B------:R-:W-:Y:S05]  /*2150*/  @P0 BRA `(.L_x_123) ;  /* 0x000000e000000947 */ /* 0x000fea0003800000 */
[----:B------:R-:W-:-:S13]  /*2160*/  ISETP.GE.AND P0, PT, R228, c[0x0][0x220], PT ;  /* 0x00008800e4007a0c */ /* 0x000fda0003f06270 */
[----:B------:R1:W-:Y:S01]  /*2170*/  @P0 STS.128 [R191+0x5000], RZ ;  /* 0x005000ffbf000388 */ /* 0x0003e20000000c00 */
[----:B------:R-:W-:Y:S05]  /*2180*/  @P0 BRA `(.L_x_123) ;  /* 0x000000b000000947 */ /* 0x000fea0003800000 */
[----:B------:R-:W-:Y:S02]  /*2190*/  IMAD.U32 R5, RZ, RZ, UR6 ;  /* 0x00000006ff057e24 */ /* 0x000fe4000f8e00ff */
        /* <DEDUP_REMOVED lines=10> */
.L_x_123:
[----:B------:R-:W-:Y:S05]  /*2240*/  BSYNC B0 ;  /* 0x0000000000007941 */ /* 0x000fea0003800000 */
.L_x_122:
[----:B------:R-:W-:Y:S01]  /*2250*/  ISETP.GE.AND P0, PT, R2, UR21, PT ;  /* 0x0000001502007c0c */ /* 0x000fe2000bf06270 */
[----:B------:R-:W-:-:S12]  /*2260*/  BSSY B0, `(.L_x_124) ;  /* 0x0000012000007945 */ /* 0x000fd80003800000 */
[----:B------:R1:W-:Y:S01]  /*2270*/  @P0 STS.128 [R191+0x5800], RZ ;  /* 0x005800ffbf000388 */ /* 0x0003e20000000c00 */
        /* <DEDUP_REMOVED lines=16> */
.L_x_125:
[----:B------:R-:W-:Y:S05]  /*2380*/  BSYNC B0 ;  /* 0x0000000000007941 */ /* 0x000fea0003800000 */
.L_x_124:
[----:B------:R-:W-:Y:S01]  /*2390*/  IMAD.SHL.U32 R179, R179, 0x2, RZ ;  /* 0x00000002b3b37824 */ /* 0x000fe200078e00ff */
[----:B------:R-:W0:Y:S01]  /*23a0*/  LDGDEPBAR ;  /* 0x00000000000079af */ /* 0x000e220000000000 */
[----:B------:R-:W-:Y:S01]  /*23b0*/  IMAD.SHL.U32 R178, R178, 0x2, RZ ;  /* 0x00000002b2b27824 */ /* 0x000fe200078e00ff */
[----:B------:R-:W-:Y:S01]  /*23c0*/  UISETP.GE.AND UP0, UPT, UR22, 0x2, UPT ;  /* 0x000000021600788c */ /* 0x000fe2000bf06270 */
[----:B------:R-:W-:Y:S01]  /*23d0*/  IMAD R177, R0, 0x2, R179 ;  /* 0x0000000200b17824 */ /* 0x000fe200078e02b3 */
[----:B------:R-:W-:Y:S01]  /*23e0*/  LDSM.16.M88.4 R64, [R179] ;  /* 0x00000000b340783b */ /* 0x000fe20000000200 */
[----:B------:R-:W-:Y:S02]  /*23f0*/  IMAD R2, R3, 0x2, R178 ;  /* 0x0000000203027824 */ /* 0x000fe400078e02b2 */
[----:B------:R-:W-:Y:S01]  /*2400*/  IMAD.U32 R183, RZ, RZ, UR24 ;  /* 0x00000018ffb77e24 */ /* 0x000fe2000f8e00ff */
[----:B------:R-:W5:Y:S03]  /*2410*/  LDSM.16.M88.4 R132, [R178+0x2000] ;  /* 0x00200000b284783b */ /* 0x000f660000000200 */
[----:B------:R-:W-:Y:S01]  /*2420*/  IMAD R183, R183, 0x80, R182 ;  /* 0x00000080b7b77824 */ /* 0x000fe200078e02b6 */
[----:B------:R-:W1:Y:S04]  /*2430*/  LDSM.16.M88.4 R76, [R179+0x1000] ;  /* 0x00100000b34c783b */ /* 0x000e680000000200 */
[----:B------:R-:W2:Y:S04]  /*2440*/  LDSM.16.M88.4 R124, [R178+0x2400] ;  /* 0x00240000b27c783b */ /* 0x000ea80000000200 */
[----:B------:R-:W3:Y:S04]  /*2450*/  LDSM.16.M88.4 R116, [R178+0x2800] ;  /* 0x00280000b274783b */ /* 0x000ee80000000200 */
[----:B------:R-:W4:Y:S04]  /*2460*/  LDSM.16.M88.4 R108, [R178+0x2c00] ;  /* 0x002c0000b26c783b */ /* 0x000f280000000200 */
[----:B------:R-:W2:Y:S04]  /*2470*/  LDSM.16.M88.4 R100, [R178+0x3000] ;  /* 0x00300000b264783b */ /* 0x000ea80000000200 */
[----:B------:R-:W2:Y:S04]  /*2480*/  LDSM.16.M88.4 R92, [R178+0x3400] ;  /* 0x00340000b25c783b */ /* 0x000ea80000000200 */
[----:B------:R-:W2:Y:S04]  /*2490*/  LDSM.16.M88.4 R84, [R178+0x3800] ;  /* 0x00380000b254783b */ /* 0x000ea80000000200 */
[----:B------:R-:W2:Y:S04]  /*24a0*/  LDSM.16.M88.4 R172, [R178+0x3c00] ;  /* 0x003c0000b2ac783b */ /* 0x000ea80000000200 */
[----:B------:R-:W-:Y:S04]  /*24b0*/  LDSM.16.M88.4 R164, [R2+0x2000] ;  /* 0x0020000002a4783b */ /* 0x000fe80000000200 */
[----:B------:R-:W3:Y:S01]  /*24c0*/  LDSM.16.M88.4 R168, [R177+0x1000] ;  /* 0x00100000b1a8783b */ /* 0x000ee20000000200 */
[-C--:B-----5:R-:W-:Y:S03]  /*24d0*/  HMMA.16816.F32 R136, R64, R132.reuse, RZ ;  /* 0x000000844088723c */ /* 0x0a0fe600000018ff */
[----:B------:R-:W5:Y:S04]  /*24e0*/  LDSM.16.M88.4 R68, [R177] ;  /* 0x00000000b144783b */ /* 0x000f680000000200 */
[----:B------:R-:W4:Y:S01]  /*24f0*/  LDSM.16.M88.4 R72, [R2+0x3c00] ;  /* 0x003c00000248783b */ /* 0x000f220000000200 */
[C---:B-1----:R-:W-:Y:S03]  /*2500*/  HMMA.16816.F32 R60, R76.reuse, R132, RZ ;  /* 0x000000844c3c723c */ /* 0x042fe600000018ff */
[----:B------:R-:W1:Y:S04]  /*2510*/  LDSM.16.M88.4 R160, [R2+0x2400] ;  /* 0x0024000002a0783b */ /* 0x000e680000000200 */
[----:B------:R-:W1:Y:S01]  /*2520*/  LDSM.16.M88.4 R156, [R2+0x2800] ;  /* 0x00280000029c783b */ /* 0x000e620000000200 */
[-C--:B------:R-:W-:Y:S03]  /*2530*/  HMMA.16816.F32 R56, R76, R134.reuse, RZ ;  /* 0x000000864c38723c */ /* 0x080fe600000018ff */
[----:B------:R-:W1:Y:S04]  /*2540*/  LDSM.16.M88.4 R152, [R2+0x2c00] ;  /* 0x002c00000298783b */ /* 0x000e680000000200 */
[----:B------:R-:W1:Y:S01]  /*2550*/  LDSM.16.M88.4 R148, [R2+0x3000] ;  /* 0x003000000294783b */ /* 0x000e620000000200 */
[----:B------:R-:W-:Y:S03]  /*2560*/  HMMA.16816.F32 R132, R64, R134, RZ ;  /* 0x000000864084723c */ /* 0x000fe600000018ff */
[----:B------:R-:W1:Y:S04]  /*2570*/  LDSM.16.M88.4 R144, [R2+0x3400] ;  /* 0x003400000290783b */ /* 0x000e680000000200 */
[----:B------:R5:W1:Y:S01]  /*2580*/  LDSM.16.M88.4 R140, [R2+0x3800] ;  /* 0x00380000028c783b */ /* 0x000a620000000200 */
[----:B--2---:R-:W-:Y:S01]  /*2590*/  HMMA.16816.F32 R52, R76, R124, RZ ;  /* 0x0000007c4c34723c */ /* 0x004fe200000018ff */
[----:B------:R-:W-:-:S07]  /*25a0*/  DEPBAR.LE SB0, 0x0 ;  /* 0x000080000000791a */ /* 0x000fce0000000000 */
[C---:B---3--:R-:W-:Y:S08]  /*25b0*/  HMMA.16816.F32 R44, R76.reuse, R116, RZ ;  /* 0x000000744c2c723c */ /* 0x048ff000000018ff */
[----:B----4-:R-:W-:Y:S01]  /*25c0*/  HMMA.16816.F32 R36, R76, R108, RZ ;  /* 0x0000006c4c24723c */ /* 0x010fe200000018ff */
[----:B-----5:R-:W-:-:S07]  /*25d0*/  IADD3 R2, R178, 0x2000, RZ ;  /* 0x00002000b2027810 */ /* 0x020fce0007ffe0ff */
[----:B------:R-:W-:Y:S01]  /*25e0*/  HMMA.16816.F32 R28, R76, R100, RZ ;  /* 0x000000644c1c723c */ /* 0x000fe200000018ff */
[----:B------:R-:W-:Y:S01]  /*25f0*/  IMAD R176, R3, 0x2, R2 ;  /* 0x0000000203b07824 */ /* 0x000fe200078e0202 */
[C---:B------:R-:W-:Y:S02]  /*2600*/  IADD3 R2, R181.reuse, 0x8, RZ ;  /* 0x00000008b5027810 */ /* 0x040fe40007ffe0ff */
[----:B------:R-:W-:-:S04]  /*2610*/  IMNMX R3, R181, UR23, PT ;  /* 0x00000017b5037c17 */ /* 0x000fc8000b800200 */
[----:B------:R-:W-:Y:S01]  /*2620*/  HMMA.16816.F32 R20, R76, R92, RZ ;  /* 0x0000005c4c14723c */ /* 0x000fe200000018ff */
[----:B------:R-:W-:-:S07]  /*2630*/  IMNMX R2, R2, UR23, PT ;  /* 0x0000001702027c17 */ /* 0x000fce000b800200 */
        /* <DEDUP_REMOVED lines=12> */
[----:B------:R-:W-:Y:S08]  /*2700*/  HMMA.16816.F32 R88, R64, R84, RZ ;  /* 0x000000544058723c */ /* 0x000ff000000018ff */
        /* <DEDUP_REMOVED lines=8> */
[-C--:B------:R-:W-:Y:S08]  /*2790*/  HMMA.16816.F32 R64, R64, R174.reuse, RZ ;  /* 0x000000ae4040723c */ /* 0x080ff000000018ff */
[----:B------:R-:W-:Y:S08]  /*27a0*/  HMMA.16816.F32 R76, R76, R174, RZ ;  /* 0x000000ae4c4c723c */ /* 0x000ff000000018ff */
[-C--:B------:R-:W-:Y:S08]  /*27b0*/  HMMA.16816.F32 R60, R168, R164.reuse, R60 ;  /* 0x000000a4a83c723c */ /* 0x080ff0000000183c */
[C---:B------:R-:W-:Y:S08]  /*27c0*/  HMMA.16816.F32 R136, R68.reuse, R164, R136 ;  /* 0x000000a44488723c */ /* 0x040ff00000001888 */
[----:B------:R-:W-:Y:S08]  /*27d0*/  HMMA.16816.F32 R132, R68, R166, R132 ;  /* 0x000000a64484723c */ /* 0x000ff00000001884 */
[-C--:B------:R-:W-:Y:S08]  /*27e0*/  HMMA.16816.F32 R4, R168, R72.reuse, R4 ;  /* 0x00000048a804723c */ /* 0x080ff00000001804 */
[C---:B------:R-:W-:Y:S07]  /*27f0*/  HMMA.16816.F32 R80, R68.reuse, R72, R80 ;  /* 0x000000484450723c */ /* 0x040fee0000001850 */
[----:B------:R-:W-:Y:S01]  /*2800*/  IADD3 R72, R183, 0x1, RZ ;  /* 0x00000001b7487810 */ /* 0x000fe20007ffe0ff */
[----:B-1----:R-:W-:Y:S03]  /*2810*/  HMMA.16816.F32 R128, R68, R160, R128 ;  /* 0x000000a04480723c */ /* 0x002fe60000001880 */
[----:B------:R-:W-:-:S02]  /*2820*/  ISETP.GE.AND P3, PT, R72, R3, PT ;  /* 0x000000034800720c */ /* 0x000fc40003f66270 */
[----:B------:R-:W-:-:S03]  /*2830*/  ISETP.GE.AND P1, PT, R72, R2, PT ;  /* 0x000000024800720c */ /* 0x000fc60003f26270 */
[C---:B------:R-:W-:Y:S08]  /*2840*/  HMMA.16816.F32 R120, R68.reuse, R156, R120 ;  /* 0x0000009c4478723c */ /* 0x040ff00000001878 */
        /* <DEDUP_REMOVED lines=10> */
[----:B------:R-:W-:Y:S07]  /*28f0*/  HMMA.16816.F32 R64, R68, R74, R64 ;  /* 0x0000004a4440723c */ /* 0x000fee0000001840 */
[C---:B------:R-:W-:Y:S01]  /*2900*/  IADD3 R70, R183.reuse, 0x8, RZ ;  /* 0x00000008b7467810 */ /* 0x040fe20007ffe0ff */
[----:B------:R-:W-:Y:S01]  /*2910*/  HMMA.16816.F32 R8, R168, R142, R8 ;  /* 0x0000008ea808723c */ /* 0x000fe20000001808 */
[----:B------:R-:W1:Y:S01]  /*2920*/  I2F R142, R72 ;  /* 0x00000048008e7306 */ /* 0x000e620000201400 */
[----:B------:R-:W-:-:S02]  /*2930*/  IADD3 R71, R183, 0x9, RZ ;  /* 0x00000009b7477810 */ /* 0x000fc40007ffe0ff */
[C---:B------:R-:W-:Y:S02]  /*2940*/  ISETP.GE.AND P2, PT, R70.reuse, R3, PT ;  /* 0x000000034600720c */ /* 0x040fe40003f46270 */
[----:B------:R-:W-:Y:S02]  /*2950*/  ISETP.GE.AND P6, PT, R70, R2, PT ;  /* 0x000000024600720c */ /* 0x000fe40003fc6270 */
[C---:B------:R-:W-:Y:S01]  /*2960*/  HMMA.16816.F32 R12, R168.reuse, R140, R12 ;  /* 0x0000008ca80c723c */ /* 0x040fe2000000180c */
[----:B------:R-:W2:Y:S06]  /*2970*/  I2F R69, R70 ;  /* 0x0000004600457306 */ /* 0x000eac0000201400 */
[C---:B------:R-:W-:Y:S01]  /*2980*/  IADD3 R141, R181.reuse, 0x40, RZ ;  /* 0x00000040b58d7810 */ /* 0x040fe20007ffe0ff */
[C---:B------:R-:W-:Y:S01]  /*2990*/  HMMA.16816.F32 R56, R168.reuse, R166, R56 ;  /* 0x000000a6a838723c */ /* 0x040fe20000001838 */
[----:B------:R-:W-:Y:S01]  /*29a0*/  IADD3 R140, R181, 0x48, RZ ;  /* 0x00000048b58c7810 */ /* 0x000fe20007ffe0ff */
[C---:B-1----:R-:W-:Y:S01]  /*29b0*/  FFMA.FTZ R68, R142.reuse, UR4, R137 ;  /* 0x000000048e447c23 */ /* 0x042fe20008010089 */
[----:B------:R-:W-:Y:S01]  /*29c0*/  IMNMX R141, R141, UR23, PT ;  /* 0x000000178d8d7c17 */ /* 0x000fe2000b800200 */
[----:B------:R-:W-:Y:S01]  /*29d0*/  FFMA.FTZ R61, R142, UR4, R61 ;  /* 0x000000048e3d7c23 */ /* 0x000fe2000801003d */
[----:B------:R-:W-:Y:S01]  /*29e0*/  IMNMX R140, R140, UR23, PT ;  /* 0x000000178c8c7c17 */ /* 0x000fe2000b800200 */
[----:B------:R-:W-:Y:S01]  /*29f0*/  FFMA.FTZ R63, R142, UR4, R63 ;  /* 0x000000048e3f7c23 */ /* 0x000fe2000801003f */
[C---:B------:R-:W-:Y:S01]  /*2a00*/  ISETP.GE.AND P0, PT, R72.reuse, R141, PT ;  /* 0x0000008d4800720c */ /* 0x040fe20003f06270 */
[----:B------:R-:W-:Y:S01]  /*2a10*/  HMMA.16816.F32 R76, R168, R74, R76 ;  /* 0x0000004aa84c723c */ /* 0x000fe2000000184c */
[C---:B--2---:R-:W-:Y:S01]  /*2a20*/  FFMA.FTZ R132, R69.reuse, UR4, R132 ;  /* 0x0000000445847c23 */ /* 0x044fe20008010084 */
[----:B------:R-:W-:Y:S01]  /*2a30*/  ISETP.GE.AND P4, PT, R72, R140, PT ;  /* 0x0000008c4800720c */ /* 0x000fe20003f86270 */
[----:B------:R-:W-:Y:S01]  /*2a40*/  FFMA.FTZ R134, R69, UR4, R134 ;  /* 0x0000000445867c23 */ /* 0x000fe20008010086 */
[----:B------:R-:W-:-:S02]  /*2a50*/  FSEL R68, R68, -INF , !P3 ;  /* 0xff80000044447808 */ /* 0x000fc40005800000 */
[----:B------:R-:W-:Y:S01]  /*2a60*/  ISETP.GE.AND P5, PT, R70, R141, PT ;  /* 0x0000008d4600720c */ /* 0x000fe20003fa6270 */
[----:B------:R-:W-:Y:S01]  /*2a70*/  FFMA.FTZ R74, R142, UR4, R139 ;  /* 0x000000048e4a7c23 */ /* 0x000fe2000801008b */
[C---:B------:R-:W-:Y:S01]  /*2a80*/  HMMA.16816.F32 R52, R168.reuse, R160, R52 ;  /* 0x000000a0a834723c */ /* 0x040fe20000001834 */
[----:B------:R-:W-:Y:S02]  /*2a90*/  ISETP.GE.AND P3, PT, R70, R140, PT ;  /* 0x0000008c4600720c */ /* 0x000fe40003f66270 */
[----:B------:R-:W-:Y:S01]  /*2aa0*/  FSEL R192, R63, -INF , !P4 ;  /* 0xff8000003fc07808 */ /* 0x000fe20006000000 */
[----:B------:R-:W1:Y:S01]  /*2ab0*/  I2F R70, R71 ;  /* 0x0000004700467306 */ /* 0x000e620000201400 */
[----:B------:R-:W-:Y:S02]  /*2ac0*/  FSEL R74, R74, -INF , !P1 ;  /* 0xff8000004a4a7808 */ /* 0x000fe40004800000 */
[C---:B------:R-:W-:Y:S01]  /*2ad0*/  ISETP.GE.AND P1, PT, R71.reuse, R3, PT ;  /* 0x000000034700720c */ /* 0x040fe20003f26270 */
[----:B------:R-:W-:Y:S01]  /*2ae0*/  HMMA.16816.F32 R44, R168, R156, R44 ;  /* 0x0000009ca82c723c */ /* 0x000fe2000000182c */
[----:B------:R-:W-:Y:S01]  /*2af0*/  ISETP.GE.AND P4, PT, R71, R141, PT ;  /* 0x0000008d4700720c */ /* 0x000fe20003f86270 */
[C---:B------:R-:W-:Y:S01]  /*2b00*/  FFMA.FTZ R58, R69.reuse, UR4, R58 ;  /* 0x00000004453a7c23 */ /* 0x040fe2000801003a */
[----:B------:R-:W-:Y:S01]  /*2b10*/  FSEL R196, R134, -INF , !P6 ;  /* 0xff80000086c47808 */ /* 0x000fe20007000000 */
[----:B------:R-:W-:Y:S01]  /*2b20*/  FFMA.FTZ R56, R69, UR4, R56 ;  /* 0x0000000445387c23 */ /* 0x000fe20008010038 */
[----:B------:R-:W-:-:S02]  /*2b30*/  IADD3 R69, R183, 0x11, RZ ;  /* 0x00000011b7457810 */ /* 0x000fc40007ffe0ff */
[----:B------:R-:W-:Y:S01]  /*2b40*/  FSEL R72, R58, -INF , !P3 ;  /* 0xff8000003a487808 */ /* 0x000fe20005800000 */
[----:B------:R-:W-:Y:S01]  /*2b50*/  HMMA.16816.F32 R36, R168, R152, R36 ;  /* 0x00000098a824723c */ /* 0x000fe20000001824 */
[----:B------:R-:W2:Y:S01]  /*2b60*/  I2F R58, R69 ;  /* 0x00000045003a7306 */ /* 0x000ea20000201400 */
[----:B------:R-:W-:Y:S01]  /*2b70*/  FSEL R173, R56, -INF , !P5 ;  /* 0xff80000038ad7808 */ /* 0x000fe20006800000 */
[C---:B-1----:R-:W-:Y:S02]  /*2b80*/  FFMA.FTZ R57, R70.reuse, UR4, R57 ;  /* 0x0000000446397c23 */ /* 0x042fe40008010039 */
[----:B------:R-:W-:-:S03]  /*2b90*/  FFMA.FTZ R135, R70, UR4, R135 ;  /* 0x0000000446877c23 */ /* 0x000fc60008010087 */
[----:B------:R-:W-:Y:S01]  /*2ba0*/  HMMA.16816.F32 R28, R168, R148, R28 ;  /* 0x00000094a81c723c */ /* 0x000fe2000000181c */
[C---:B------:R-:W-:Y:S01]  /*2bb0*/  FFMA.FTZ R59, R70.reuse, UR4, R59 ;  /* 0x00000004463b7c23 */ /* 0x040fe2000801003b */
[----:B------:R-:W-:Y:S01]  /*2bc0*/  FSEL R175, R57, -INF , !P4 ;  /* 0xff80000039af7808 */ /* 0x000fe20006000000 */
[----:B------:R-:W-:Y:S01]  /*2bd0*/  FFMA.FTZ R133, R70, UR4, R133 ;  /* 0x0000000446857c23 */ /* 0x000fe20008010085 */
[----:B------:R-:W-:-:S04]  /*2be0*/  ISETP.GE.AND P4, PT, R69, R2, PT ;  /* 0x000000024500720c */ /* 0x000fc80003f86270 */
[C---:B------:R-:W-:Y:S01]  /*2bf0*/  HMMA.16816.F32 R20, R168.reuse, R144, R20 ;  /* 0x00000090a814723c */ /* 0x040fe20000001814 */
[----:B------:R-:W-:Y:S01]  /*2c00*/  FSEL R56, R133, -INF , !P1 ;  /* 0xff80000085387808 */ /* 0x000fe20004800000 */
[C---:B--2---:R-:W-:Y:S02]  /*2c10*/  FFMA.FTZ R55, R58.reuse, UR4, R55 ;  /* 0x000000043a377c23 */ /* 0x044fe40008010037 */
[C---:B------:R-:W-:Y:S02]  /*2c20*/  FFMA.FTZ R129, R58.reuse, UR4, R129 ;  /* 0x000000043a817c23 */ /* 0x040fe40008010081 */
[C---:B------:R-:W-:Y:S02]  /*2c30*/  FFMA.FTZ R131, R58.reuse, UR4, R131 ;  /* 0x000000043a837c23 */ /* 0x040fe40008010083 */
[----:B------:R-:W-:Y:S01]  /*2c40*/  HMMA.16816.F32 R48, R168, R162, R48 ;  /* 0x000000a2a830723c */ /* 0x000fe20000001830 */
[----:B------:R-:W-:Y:S01]  /*2c50*/  FFMA.FTZ R53, R58, UR4, R53 ;  /* 0x000000043a357c23 */ /* 0x000fe20008010035 */
[----:B------:R-:W-:-:S02]  /*2c60*/  IADD3 R58, R183, 0x20, RZ ;  /* 0x00000020b73a7810 */ /* 0x000fc40007ffe0ff */
[----:B------:R-:W-:-:S04]  /*2c70*/  FSEL R202, R131, -INF , !P4 ;  /* 0xff80000083ca7808 */ /* 0x000fc80006000000 */
[C---:B------:R-:W-:Y:S08]  /*2c80*/  HMMA.16816.F32 R40, R168.reuse, R158, R40 ;  /* 0x0000009ea828723c */ /* 0x040ff00000001828 */
[C---:B------:R-:W-:Y:S08]  /*2c90*/  HMMA.16816.F32 R32, R168.reuse, R154, R32 ;  /* 0x0000009aa820723c */ /* 0x040ff00000001820 */
[C---:B------:R-:W-:Y:S08]  /*2ca0*/  HMMA.16816.F32 R24, R168.reuse, R150, R24 ;  /* 0x00000096a818723c */ /* 0x040ff00000001818 */
[----:B------:R-:W-:Y:S07]  /*2cb0*/  HMMA.16816.F32 R16, R168, R146, R16 ;  /* 0x00000092a810723c */ /* 0x000fee0000001810 */
[----:B------:R-:W-:-:S02]  /*2cc0*/  FSEL R171, R61, -INF , !P0 ;  /* 0xff8000003dab7808 */ /* 0x000fc40004000000 */
[----:B------:R-:W-:Y:S01]  /*2cd0*/  FSEL R61, R132, -INF , !P2 ;  /* 0xff800000843d7808 */ /* 0x000fe20005000000 */
[----:B------:R-:W-:Y:S01]  /*2ce0*/  BAR.SYNC.DEFER_BLOCKING 0x0 ;  /* 0x0000000000007b1d */ /* 0x000fe20000010000 */
[C---:B------:R-:W-:Y:S02]  /*2cf0*/  ISETP.GE.AND P0, PT, R71.reuse, R2, PT ;  /* 0x000000024700720c */ /* 0x040fe40003f06270 */
[----:B------:R-:W-:Y:S02]  /*2d00*/  ISETP.GE.AND P2, PT, R71, R140, PT ;  /* 0x0000008c4700720c */ /* 0x000fe40003f46270 */
[----:B------:R-:W-:Y:S02]  /*2d10*/  IADD3 R71, R183, 0x10, RZ ;  /* 0x00000010b7477810 */ /* 0x000fe40007ffe0ff */
[----:B------:R-:W-:Y:S02]  /*2d20*/  FSEL R198, R135, -INF , !P0 ;  /* 0xff80000087c67808 */ /* 0x000fe40004000000 */
[----:B------:R-:W1:Y:S01]  /*2d30*/  I2F R63, R71 ;  /* 0x00000047003f7306 */ /* 0x000e620000201400 */
[----:B------:R-:W-:-:S02]  /*2d40*/  ISETP.GE.AND P6, PT, R71, R3, PT ;  /* 0x000000034700720c */ /* 0x000fc40003fc6270 */
[----:B------:R-:W-:Y:S02]  /*2d50*/  FSEL R194, R59, -INF , !P2 ;  /* 0xff8000003bc27808 */ /* 0x000fe40005000000 */
[C---:B------:R-:W-:Y:S02]  /*2d60*/  ISETP.GE.AND P0, PT, R69.reuse, R3, PT ;  /* 0x000000034500720c */ /* 0x040fe40003f06270 */
[-C--:B------:R-:W-:Y:S02]  /*2d70*/  ISETP.GE.AND P2, PT, R69, R141.reuse, PT ;  /* 0x0000008d4500720c */ /* 0x080fe40003f46270 */
[C---:B------:R-:W-:Y:S02]  /*2d80*/  ISETP.GE.AND P1, PT, R71.reuse, R140, PT ;  /* 0x0000008c4700720c */ /* 0x040fe40003f26270 */
[C---:B------:R-:W-:Y:S02]  /*2d90*/  ISETP.GE.AND P3, PT, R71.reuse, R141, PT ;  /* 0x0000008d4700720c */ /* 0x040fe40003f66270 */
[----:B------:R-:W-:-:S02]  /*2da0*/  ISETP.GE.AND P5, PT, R71, R2, PT ;  /* 0x000000024700720c */ /* 0x000fc40003fa6270 */
[----:B------:R-:W-:Y:S01]  /*2db0*/  FSEL R169, R53, -INF , !P2 ;  /* 0xff80000035a97808 */ /* 0x000fe20005000000 */
[C---:B-1----:R-:W-:Y:S02]  /*2dc0*/  FFMA.FTZ R128, R63.reuse, UR4, R128 ;  /* 0x000000043f807c23 */ /* 0x042fe40008010080 */
[C---:B------:R-:W-:Y:S02]  /*2dd0*/  FFMA.FTZ R54, R63.reuse, UR4, R54 ;  /* 0x000000043f367c23 */ /* 0x040fe40008010036 */
[C---:B------:R-:W-:Y:S01]  /*2de0*/  FFMA.FTZ R130, R63.reuse, UR4, R130 ;  /* 0x000000043f827c23 */ /* 0x040fe20008010082 */
[----:B------:R-:W-:Y:S01]  /*2df0*/  FSEL R57, R128, -INF , !P6 ;  /* 0xff80000080397808 */ /* 0x000fe20007000000 */
[----:B------:R-:W-:Y:S01]  /*2e00*/  FFMA.FTZ R52, R63, UR4, R52 ;  /* 0x000000043f347c23 */ /* 0x000fe20008010034 */
[----:B------:R-:W-:Y:S02]  /*2e10*/  ISETP.GE.AND P6, PT, R69, R140, PT ;  /* 0x0000008c4500720c */ /* 0x000fe40003fc6270 */
[----:B------:R-:W-:-:S02]  /*2e20*/  IADD3 R69, R183, 0x18, RZ ;  /* 0x00000018b7457810 */ /* 0x000fc40007ffe0ff */
[----:B------:R-:W-:Y:S02]  /*2e30*/  IADD3 R63, R183, 0x19, RZ ;  /* 0x00000019b73f7810 */ /* 0x000fe40007ffe0ff */
[----:B------:R-:W1:Y:S01]  /*2e40*/  I2F R59, R69 ;  /* 0x00000045003b7306 */ /* 0x000e620000201400 */
[----:B------:R-:W-:Y:S02]  /*2e50*/  FSEL R70, R54, -INF , !P1 ;  /* 0xff80000036467808 */ /* 0x000fe40004800000 */
[----:B------:R-:W-:Y:S02]  /*2e60*/  FSEL R188, R55, -INF , !P6 ;  /* 0xff80000037bc7808 */ /* 0x000fe40007000000 */
[----:B------:R-:W-:Y:S02]  /*2e70*/  FSEL R71, R52, -INF , !P3 ;  /* 0xff80000034477808 */ /* 0x000fe40005800000 */
[----:B------:R-:W-:Y:S01]  /*2e80*/  FSEL R200, R130, -INF , !P5 ;  /* 0xff80000082c87808 */ /* 0x000fe20006800000 */
[----:B------:R-:W2:Y:S01]  /*2e90*/  I2F R54, R63 ;  /* 0x0000003f00367306 */ /* 0x000ea20000201400 */
[----:B------:R-:W-:-:S02]  /*2ea0*/  FSEL R52, R129, -INF , !P0 ;  /* 0xff80000081347808 */ /* 0x000fc40004000000 */
[C---:B------:R-:W-:Y:S02]  /*2eb0*/  ISETP.GE.AND P5, PT, R69.reuse, R3, PT ;  /* 0x000000034500720c */ /* 0x040fe40003fa6270 */
[C---:B------:R-:W-:Y:S02]  /*2ec0*/  ISETP.GE.AND P0, PT, R69.reuse, R140, PT ;  /* 0x0000008c4500720c */ /* 0x040fe40003f06270 */
[----:B------:R-:W-:Y:S01]  /*2ed0*/  ISETP.GE.AND P1, PT, R69, R141, PT ;  /* 0x0000008d4500720c */ /* 0x000fe20003f26270 */
[----:B------:R-:W3:Y:S01]  /*2ee0*/  I2F R55, R58 ;  /* 0x0000003a00377306 */ /* 0x000ee20000201400 */
[----:B-1----:R-:W-:Y:S01]  /*2ef0*/  FFMA.FTZ R124, R59, UR4, R124 ;  /* 0x000000043b7c7c23 */ /* 0x002fe2000801007c */
[----:B------:R-:W-:Y:S01]  /*2f00*/  ISETP.GE.AND P4, PT, R63, R3, PT ;  /* 0x000000033f00720c */ /* 0x000fe20003f86270 */
[----:B------:R-:W-:Y:S01]  /*2f10*/  FFMA.FTZ R50, R59, UR4, R50 ;  /* 0x000000043b327c23 */ /* 0x000fe20008010032 */
[----:B------:R-:W-:Y:S01]  /*2f20*/  ISETP.GE.AND P3, PT, R69, R2, PT ;  /* 0x000000024500720c */ /* 0x000fe20003f66270 */
[C---:B------:R-:W-:Y:S01]  /*2f30*/  FFMA.FTZ R48, R59.reuse, UR4, R48 ;  /* 0x000000043b307c23 */ /* 0x040fe20008010030 */
[----:B------:R-:W-:Y:S01]  /*2f40*/  FSEL R53, R124, -INF , !P5 ;  /* 0xff8000007c357808 */ /* 0x000fe20006800000 */
[----:B------:R-:W-:Y:S01]  /*2f50*/  FFMA.FTZ R126, R59, UR4, R126 ;  /* 0x000000043b7e7c23 */ /* 0x000fe2000801007e */
[----:B------:R-:W-:Y:S01]  /*2f60*/  IADD3 R59, R183, 0x21, RZ ;  /* 0x00000021b73b7810 */ /* 0x000fe20007ffe0ff */
[----:B--2---:R-:W-:Y:S01]  /*2f70*/  FFMA.FTZ R125, R54, UR4, R125 ;  /* 0x00000004367d7c23 */ /* 0x004fe2000801007d */
[----:B------:R-:W-:Y:S01]  /*2f80*/  FSEL R186, R50, -INF , !P0 ;  /* 0xff80000032ba7808 */ /* 0x000fe20004000000 */
[C---:B------:R-:W-:Y:S01]  /*2f90*/  FFMA.FTZ R51, R54.reuse, UR4, R51 ;  /* 0x0000000436337c23 */ /* 0x040fe20008010033 */
[-C--:B------:R-:W-:Y:S01]  /*2fa0*/  ISETP.GE.AND P5, PT, R63, R140.reuse, PT ;  /* 0x0000008c3f00720c */ /* 0x080fe20003fa6270 */
[C---:B------:R-:W-:Y:S01]  /*2fb0*/  FFMA.FTZ R127, R54.reuse, UR4, R127 ;  /* 0x00000004367f7c23 */ /* 0x040fe2000801007f */
[----:B------:R-:W1:Y:S01]  /*2fc0*/  I2F R50, R59 ;  /* 0x0000003b00327306 */ /* 0x000e620000201400 */
[----:B------:R-:W-:Y:S01]  /*2fd0*/  FFMA.FTZ R49, R54, UR4, R49 ;  /* 0x0000000436317c23 */ /* 0x000fe20008010031 */
[----:B------:R-:W-:Y:S01]  /*2fe0*/  IADD3 R54, R183, 0x28, RZ ;  /* 0x00000028b7367810 */ /* 0x000fe20007ffe0ff */
[C---:B---3--:R-:W-:Y:S01]  /*2ff0*/  FFMA.FTZ R46, R55.reuse, UR4, R46 ;  /* 0x00000004372e7c23 */ /* 0x048fe2000801002e */
[----:B------:R-:W-:Y:S01]  /*3000*/  FSEL R167, R48, -INF , !P1 ;  /* 0xff80000030a77808 */ /* 0x000fe20004800000 */
[----:B------:R-:W-:Y:S01]  /*3010*/  FFMA.FTZ R120, R55, UR4, R120 ;  /* 0x0000000437787c23 */ /* 0x000fe20008010078 */
[----:B------:R-:W-:Y:S01]  /*3020*/  FSEL R48, R125, -INF , !P4 ;  /* 0xff8000007d307808 */ /* 0x000fe20006000000 */
[----:B------:R-:W-:Y:S01]  /*3030*/  FFMA.FTZ R122, R55, UR4, R122 ;  /* 0x00000004377a7c23 */ /* 0x000fe2000801007a */
[----:B------:R-:W-:Y:S01]  /*3040*/  FSEL R184, R51, -INF , !P5 ;  /* 0xff80000033b87808 */ /* 0x000fe20006800000 */
[----:B------:R-:W-:Y:S01]  /*3050*/  FFMA.FTZ R44, R55, UR4, R44 ;  /* 0x00000004372c7c23 */ /* 0x000fe2000801002c */
[----:B------:R-:W-:Y:S01]  /*3060*/  ISETP.GE.AND P4, PT, R58, R140, PT ;  /* 0x0000008c3a00720c */ /* 0x000fe20003f86270 */
[----:B------:R-:W2:Y:S01]  /*3070*/  I2F R51, R54 ;  /* 0x0000003600337306 */ /* 0x000ea20000201400 */
[----:B------:R-:W-:-:S02]  /*3080*/  IADD3 R55, R183, 0x29, RZ ;  /* 0x00000029b7377810 */ /* 0x000fc40007ffe0ff */
[----:B------:R-:W-:Y:S02]  /*3090*/  FSEL R172, R46, -INF , !P4 ;  /* 0xff8000002eac7808 */ /* 0x000fe40006000000 */
[CC--:B------:R-:W-:Y:S01]  /*30a0*/  ISETP.GE.AND P2, PT, R63.reuse, R2.reuse, PT ;  /* 0x000000023f00720c */ /* 0x0c0fe20003f46270 */
[----:B-1----:R-:W-:Y:S01]  /*30b0*/  FFMA.FTZ R121, R50, UR4, R121 ;  /* 0x0000000432797c23 */ /* 0x002fe20008010079 */
[----:B------:R-:W-:Y:S01]  /*30c0*/  ISETP.GE.AND P6, PT, R63, R141, PT ;  /* 0x0000008d3f00720c */ /* 0x000fe20003fc6270 */
[----:B------:R-:W1:Y:S01]  /*30d0*/  I2F R46, R55 ;  /* 0x00000037002e7306 */ /* 0x000e620000201400 */
[----:B------:R-:W-:Y:S01]  /*30e0*/  FSEL R204, R126, -INF , !P3 ;  /* 0xff8000007ecc7808 */ /* 0x000fe20005800000 */
[----:B------:R-:W-:Y:S01]  /*30f0*/  FFMA.FTZ R45, R50, UR4, R45 ;  /* 0x00000004322d7c23 */ /* 0x000fe2000801002d */
[----:B------:R-:W-:Y:S01]  /*3100*/  ISETP.GE.AND P3, PT, R58, R3, PT ;  /* 0x000000033a00720c */ /* 0x000fe20003f66270 */
[----:B------:R-:W-:Y:S01]  /*3110*/  FFMA.FTZ R47, R50, UR4, R47 ;  /* 0x00000004322f7c23 */ /* 0x000fe2000801002f */
[----:B------:R-:W-:Y:S01]  /*3120*/  ISETP.GE.AND P0, PT, R58, R141, PT ;  /* 0x0000008d3a00720c */ /* 0x000fe20003f06270 */
[----:B------:R-:W-:Y:S01]  /*3130*/  FFMA.FTZ R123, R50, UR4, R123 ;  /* 0x00000004327b7c23 */ /* 0x000fe2000801007b */
[----:B------:R-:W-:Y:S01]  /*3140*/  FSEL R206, R127, -INF , !P2 ;  /* 0xff8000007fce7808 */ /* 0x000fe20005000000 */
[C---:B--2---:R-:W-:Y:S01]  /*3150*/  FFMA.FTZ R116, R51.reuse, UR4, R116 ;  /* 0x0000000433747c23 */ /* 0x044fe20008010074 */
[----:B------:R-:W-:Y:S01]  /*3160*/  ISETP.GE.AND P1, PT, R58, R2, PT ;  /* 0x000000023a00720c */ /* 0x000fe20003f26270 */
[----:B------:R-:W-:Y:S01]  /*3170*/  FFMA.FTZ R42, R51, UR4, R42 ;  /* 0x00000004332a7c23 */ /* 0x000fe2000801002a */
[----:B------:R-:W-:Y:S01]  /*3180*/  ISETP.GE.AND P2, PT, R59, R3, PT ;  /* 0x000000033b00720c */ /* 0x000fe20003f46270 */
[----:B------:R-:W-:Y:S01]  /*3190*/  FFMA.FTZ R40, R51, UR4, R40 ;  /* 0x0000000433287c23 */ /* 0x000fe20008010028 */
[----:B------:R-:W-:Y:S01]  /*31a0*/  FSEL R73, R49, -INF , !P6 ;  /* 0xff80000031497808 */ /* 0x000fe20007000000 */
[----:B------:R-:W-:Y:S01]  /*31b0*/  FFMA.FTZ R118, R51, UR4, R118 ;  /* 0x0000000433767c23 */ /* 0x000fe20008010076 */
[----:B------:R-:W-:Y:S01]  /*31c0*/  FSEL R49, R120, -INF , !P3 ;  /* 0xff80000078317808 */ /* 0x000fe20005800000 */
[----:B-1----:R-:W-:Y:S01]  /*31d0*/  FFMA.FTZ R43, R46, UR4, R43 ;  /* 0x000000042e2b7c23 */ /* 0x002fe2000801002b */
[----:B------:R-:W-:Y:S01]  /*31e0*/  FSEL R165, R44, -INF , !P0 ;  /* 0xff8000002ca57808 */ /* 0x000fe20004000000 */
[C---:B------:R-:W-:Y:S01]  /*31f0*/  FFMA.FTZ R117, R46.reuse, UR4, R117 ;  /* 0x000000042e757c23 */ /* 0x040fe20008010075 */
[C---:B------:R-:W-:Y:S01]  /*3200*/  ISETP.GE.AND P5, PT, R59.reuse, R141, PT ;  /* 0x0000008d3b00720c */ /* 0x040fe20003fa6270 */
[C---:B------:R-:W-:Y:S01]  /*3210*/  FFMA.FTZ R119, R46.reuse, UR4, R119 ;  /* 0x000000042e777c23 */ /* 0x040fe20008010077 */
[----:B------:R-:W-:Y:S01]  /*3220*/  ISETP.GE.AND P3, PT, R59, R140, PT ;  /* 0x0000008c3b00720c */ /* 0x000fe20003f66270 */
[----:B------:R-:W-:Y:S01]  /*3230*/  FFMA.FTZ R41, R46, UR4, R41 ;  /* 0x000000042e297c23 */ /* 0x000fe20008010029 */
[----:B------:R-:W-:-:S02]  /*3240*/  FSEL R122, R122, -INF , !P1 ;  /* 0xff8000007a7a7808 */ /* 0x000fc40004800000 */
[----:B------:R-:W-:Y:S02]  /*3250*/  FSEL R44, R121, -INF , !P2 ;  /* 0xff800000792c7808 */ /* 0x000fe40005000000 */
[C---:B------:R-:W-:Y:S02]  /*3260*/  ISETP.GE.AND P1, PT, R54.reuse, R3, PT ;  /* 0x000000033600720c */ /* 0x040fe40003f26270 */
[----:B------:R-:W-:Y:S02]  /*3270*/  ISETP.GE.AND P2, PT, R54, R140, PT ;  /* 0x0000008c3600720c */ /* 0x000fe40003f46270 */
[C---:B------:R-:W-:Y:S02]  /*3280*/  IADD3 R50, R183.reuse, 0x30, RZ ;  /* 0x00000030b7327810 */ /* 0x040fe40007ffe0ff */
[----:B------:R-:W-:Y:S02]  /*3290*/  IADD3 R51, R183, 0x31, RZ ;  /* 0x00000031b7337810 */ /* 0x000fe40007ffe0ff */
[----:B------:R-:W-:-:S02]  /*32a0*/  FSEL R163, R45, -INF , !P5 ;  /* 0xff8000002da37808 */ /* 0x000fc40006800000 */
[----:B------:R-:W-:Y:S02]  /*32b0*/  FSEL R170, R47, -INF , !P3 ;  /* 0xff8000002faa7808 */ /* 0x000fe40005800000 */
[----:B------:R-:W-:Y:S01]  /*32c0*/  FSEL R45, R116, -INF , !P1 ;  /* 0xff800000742d7808 */ /* 0x000fe20004800000 */
[----:B------:R-:W1:Y:S01]  /*32d0*/  I2F R47, R50 ;  /* 0x00000032002f7306 */ /* 0x000e620000201400 */
[----:B------:R-:W-:Y:S02]  /*32e0*/  FSEL R120, R42, -INF , !P2 ;  /* 0xff8000002a787808 */ /* 0x000fe40005000000 */
[----:B------:R-:W-:Y:S02]  /*32f0*/  ISETP.GE.AND P1, PT, R55, R140, PT ;  /* 0x0000008c3700720c */ /* 0x000fe40003f26270 */
[----:B------:R-:W-:Y:S02]  /*3300*/  IADD3 R46, R183, 0x38, RZ ;  /* 0x00000038b72e7810 */ /* 0x000fe40007ffe0ff */
[----:B------:R-:W-:Y:S01]  /*3310*/  FSEL R116, R43, -INF , !P1 ;  /* 0xff8000002b747808 */ /* 0x000fe20004800000 */
[----:B------:R-:W2:Y:S01]  /*3320*/  I2F R42, R51 ;  /* 0x00000033002a7306 */ /* 0x000ea20000201400 */
[----:B------:R-:W-:-:S02]  /*3330*/  ISETP.GE.AND P6, PT, R59, R2, PT ;  /* 0x000000023b00720c */ /* 0x000fc40003fc6270 */
[C---:B------:R-:W-:Y:S02]  /*3340*/  ISETP.GE.AND P4, PT, R54.reuse, R141, PT ;  /* 0x0000008d3600720c */ /* 0x040fe40003f86270 */
[----:B------:R-:W-:Y:S02]  /*3350*/  FSEL R208, R123, -INF , !P6 ;  /* 0xff8000007bd07808 */ /* 0x000fe40007000000 */
[-C--:B------:R-:W-:Y:S01]  /*3360*/  ISETP.GE.AND P0, PT, R54, R2.reuse, PT ;  /* 0x000000023600720c */ /* 0x080fe20003f06270 */
[----:B------:R-:W3:Y:S01]  /*3370*/  I2F R43, R46 ;  /* 0x0000002e002b7306 */ /* 0x000ee20000201400 */
[----:B------:R-:W-:Y:S01]  /*3380*/  ISETP.GE.AND P6, PT, R55, R3, PT ;  /* 0x000000033700720c */ /* 0x000fe20003fc6270 */
[----:B-1----:R-:W-:Y:S01]  /*3390*/  FFMA.FTZ R112, R47, UR4, R112 ;  /* 0x000000042f707c23 */ /* 0x002fe20008010070 */
[----:B------:R-:W-:Y:S01]  /*33a0*/  ISETP.GE.AND P5, PT, R55, R2, PT ;  /* 0x000000023700720c */ /* 0x000fe20003fa6270 */
[C---:B------:R-:W-:Y:S01]  /*33b0*/  FFMA.FTZ R36, R47.reuse, UR4, R36 ;  /* 0x000000042f247c23 */ /* 0x040fe20008010024 */
[----:B------:R-:W-:Y:S01]  /*33c0*/  FSEL R161, R40, -INF , !P4 ;  /* 0xff80000028a17808 */ /* 0x000fe20006000000 */
[----:B------:R-:W-:Y:S01]  /*33d0*/  FFMA.FTZ R38, R47, UR4, R38 ;  /* 0x000000042f267c23 */ /* 0x000fe20008010026 */
[----:B------:R-:W-:Y:S01]  /*33e0*/  ISETP.GE.AND P3, PT, R55, R141, PT ;  /* 0x0000008d3700720c */ /* 0x000fe20003f66270 */
[----:B------:R-:W-:Y:S01]  /*33f0*/  FFMA.FTZ R114, R47, UR4, R114 ;  /* 0x000000042f727c23 */ /* 0x000fe20008010072 */
[----:B------:R-:W-:Y:S01]  /*3400*/  FSEL R210, R118, -INF , !P0 ;  /* 0xff80000076d27808 */ /* 0x000fe20004000000 */
[C---:B--2---:R-:W-:Y:S01]  /*3410*/  FFMA.FTZ R113, R42.reuse, UR4, R113 ;  /* 0x000000042a717c23 */ /* 0x044fe20008010071 */
[----:B------:R-:W-:Y:S01]  /*3420*/  FSEL R40, R117, -INF , !P6 ;  /* 0xff80000075287808 */ /* 0x000fe20007000000 */
[----:B------:R-:W-:Y:S01]  /*3430*/  FFMA.FTZ R216, R42, UR4, R115 ;  /* 0x000000042ad87c23 */ /* 0x000fe20008010073 */
[----:B------:R-:W-:Y:S01]  /*3440*/  ISETP.GE.AND P0, PT, R50, R3, PT ;  /* 0x000000033200720c */ /* 0x000fe20003f06270 */
[----:B------:R-:W-:Y:S01]  /*3450*/  FFMA.FTZ R39, R42, UR4, R39 ;  /* 0x000000042a277c23 */ /* 0x000fe20008010027 */
[----:B------:R-:W-:Y:S01]  /*3460*/  ISETP.GE.AND P2, PT, R50, R141, PT ;  /* 0x0000008d3200720c */ /* 0x000fe20003f46270 */
[----:B------:R-:W-:Y:S01]  /*3470*/  FFMA.FTZ R37, R42, UR4, R37 ;  /* 0x000000042a257c23 */ /* 0x000fe20008010025 */
[----:B------:R-:W-:Y:S01]  /*3480*/  ISETP.GE.AND P6, PT, R50, R140, PT ;  /* 0x0000008c3200720c */ /* 0x000fe20003fc6270 */
[----:B---3--:R-:W-:Y:S01]  /*3490*/  FFMA.FTZ R34, R43, UR4, R34 ;  /* 0x000000042b227c23 */ /* 0x008fe20008010022 */
[----:B------:R-:W-:Y:S01]  /*34a0*/  FSEL R212, R119, -INF , !P5 ;  /* 0xff80000077d47808 */ /* 0x000fe20006800000 */
[----:B------:R-:W-:Y:S01]  /*34b0*/  FFMA.FTZ R108, R43, UR4, R108 ;  /* 0x000000042b6c7c23 */ /* 0x000fe2000801006c */
[----:B------:R-:W-:Y:S01]  /*34c0*/  ISETP.GE.AND P5, PT, R51, R3, PT ;  /* 0x000000033300720c */ /* 0x000fe20003fa6270 */
[----:B------:R-:W-:Y:S01]  /*34d0*/  FFMA.FTZ R32, R43, UR4, R32 ;  /* 0x000000042b207c23 */ /* 0x000fe20008010020 */
[----:B------:R-:W-:Y:S01]  /*34e0*/  IADD3 R47, R183, 0x39, RZ ;  /* 0x00000039b72f7810 */ /* 0x000fe20007ffe0ff */
[----:B------:R-:W-:Y:S01]  /*34f0*/  FFMA.FTZ R110, R43, UR4, R110 ;  /* 0x000000042b6e7c23 */ /* 0x000fe2000801006e */
[----:B------:R-:W-:-:S02]  /*3500*/  FSEL R131, R41, -INF , !P3 ;  /* 0xff80000029837808 */ /* 0x000fc40005800000 */
[----:B------:R-:W-:Y:S02]  /*3510*/  FSEL R41, R112, -INF , !P0 ;  /* 0xff80000070297808 */ /* 0x000fe40004000000 */
[----:B------:R-:W-:Y:S02]  /*3520*/  FSEL R115, R36, -INF , !P2 ;  /* 0xff80000024737808 */ /* 0x000fe40005000000 */
[----:B------:R-:W-:Y:S02]  /*3530*/  FSEL R130, R38, -INF , !P6 ;  /* 0xff80000026827808 */ /* 0x000fe40007000000 */
[-C--:B------:R-:W-:Y:S01]  /*3540*/  ISETP.GE.AND P0, PT, R51, R140.reuse, PT ;  /* 0x0000008c3300720c */ /* 0x080fe20003f06270 */
[----:B------:R-:W1:Y:S01]  /*3550*/  I2F R38, R47 ;  /* 0x0000002f00267306 */ /* 0x000e620000201400 */
[----:B------:R-:W-:Y:S02]  /*3560*/  FSEL R36, R113, -INF , !P5 ;  /* 0xff80000071247808 */ /* 0x000fe40006800000 */
[----:B------:R-:W-:-:S02]  /*3570*/  ISETP.GE.AND P5, PT, R46, R140, PT ;  /* 0x0000008c2e00720c */ /* 0x000fc40003fa6270 */
[C---:B------:R-:W-:Y:S02]  /*3580*/  IADD3 R42, R183.reuse, 0x40, RZ ;  /* 0x00000040b72a7810 */ /* 0x040fe40007ffe0ff */
[----:B------:R-:W-:Y:S02]  /*3590*/  IADD3 R43, R183, 0x41, RZ ;  /* 0x00000041b72b7810 */ /* 0x000fe40007ffe0ff */
[----:B------:R-:W-:Y:S02]  /*35a0*/  FSEL R166, R39, -INF , !P0 ;  /* 0xff80000027a67808 */ /* 0x000fe40004000000 */
[----:B------:R-:W2:Y:S01]  /*35b0*/  I2F R39, R42 ;  /* 0x0000002a00277306 */ /* 0x000ea20000201400 */
[----:B------:R-:W-:Y:S02]  /*35c0*/  FSEL R164, R34, -INF , !P5 ;  /* 0xff80000022a47808 */ /* 0x000fe40006800000 */
[-C--:B------:R-:W-:Y:S02]  /*35d0*/  ISETP.GE.AND P4, PT, R50, R2.reuse, PT ;  /* 0x000000023200720c */ /* 0x080fe40003f86270 */
        /* <DEDUP_REMOVED lines=11> */
[----:B--2---:R-:W-:Y:S01]  /*3690*/  FFMA.FTZ R30, R39, UR4, R30 ;  /* 0x00000004271e7c23 */ /* 0x004fe2000801001e */
[----:B------:R-:W-:Y:S01]  /*36a0*/  ISETP.GE.AND P3, PT, R47, R3, PT ;  /* 0x000000032f00720c */ /* 0x000fe20003f66270 */
[----:B------:R-:W-:Y:S01]  /*36b0*/  FFMA.FTZ R106, R39, UR4, R106 ;  /* 0x00000004276a7c23 */ /* 0x000fe2000801006a */
[----:B------:R-:W-:Y:S01]  /*36c0*/  FSEL R129, R37, -INF , !P1 ;  /* 0xff80000025817808 */ /* 0x000fe20004800000 */
[----:B------:R-:W-:Y:S01]  /*36d0*/  FFMA.FTZ R159, R39, UR4, R28 ;  /* 0x00000004279f7c23 */ /* 0x000fe2000801001c */
[----:B------:R-:W-:Y:S01]  /*36e0*/  ISETP.GE.AND P1, PT, R47, R2, PT ;  /* 0x000000022f00720c */ /* 0x000fe20003f26270 */
[----:B------:R-:W-:Y:S01]  /*36f0*/  FFMA.FTZ R104, R39, UR4, R104 ;  /* 0x0000000427687c23 */ /* 0x000fe20008010068 */
[----:B------:R-:W-:Y:S01]  /*3700*/  FSEL R37, R108, -INF , !P4 ;  /* 0xff8000006c257808 */ /* 0x000fe20006000000 */
[C---:B-1----:R-:W-:Y:S01]  /*3710*/  FFMA.FTZ R105, R34.reuse, UR4, R105 ;  /* 0x0000000422697c23 */ /* 0x042fe20008010069 */
[----:B------:R-:W-:Y:S01]  /*3720*/  ISETP.GE.AND P4, PT, R47, R140, PT ;  /* 0x0000008c2f00720c */ /* 0x000fe20003f86270 */
[----:B------:R-:W-:Y:S01]  /*3730*/  FFMA.FTZ R31, R34, UR4, R31 ;  /* 0x00000004221f7c23 */ /* 0x000fe2000801001f */
[----:B------:R-:W-:Y:S01]  /*3740*/  FSEL R127, R32, -INF , !P6 ;  /* 0xff800000207f7808 */ /* 0x000fe20007000000 */
[----:B------:R-:W-:Y:S01]  /*3750*/  FFMA.FTZ R29, R34, UR4, R29 ;  /* 0x00000004221d7c23 */ /* 0x000fe2000801001d */
[----:B------:R-:W-:-:S02]  /*3760*/  FSEL R32, R109, -INF , !P3 ;  /* 0xff8000006d207808 */ /* 0x000fc40005800000 */
[----:B------:R-:W-:Y:S02]  /*3770*/  IADD3 R38, R183, 0x48, RZ ;  /* 0x00000048b7267810 */ /* 0x000fe40007ffe0ff */
[C---:B------:R-:W-:Y:S02]  /*3780*/  ISETP.GE.AND P3, PT, R42.reuse, R140, PT ;  /* 0x0000008c2a00720c */ /* 0x040fe40003f66270 */
[----:B------:R-:W-:Y:S02]  /*3790*/  FSEL R220, R111, -INF , !P1 ;  /* 0xff8000006fdc7808 */ /* 0x000fe40004800000 */
[C---:B------:R-:W-:Y:S02]  /*37a0*/  ISETP.GE.AND P6, PT, R42.reuse, R2, PT ;  /* 0x000000022a00720c */ /* 0x040fe40003fc6270 */
[----:B------:R-:W-:Y:S02]  /*37b0*/  ISETP.GE.AND P5, PT, R42, R141, PT ;  /* 0x0000008d2a00720c */ /* 0x000fe40003fa6270 */
[----:B------:R-:W-:-:S02]  /*37c0*/  ISETP.GE.AND P1, PT, R43, R3, PT ;  /* 0x000000032b00720c */ /* 0x000fc40003f26270 */
[----:B------:R-:W-:Y:S02]  /*37d0*/  FSEL R152, R35, -INF , !P4 ;  /* 0xff80000023987808 */ /* 0x000fe40006000000 */
[----:B------:R-:W1:Y:S01]  /*37e0*/  I2F R35, R38 ;  /* 0x0000002600237306 */ /* 0x000e620000201400 */
[----:B------:R-:W-:Y:S02]  /*37f0*/  IADD3 R39, R183, 0x49, RZ ;  /* 0x00000049b7277810 */ /* 0x000fe40007ffe0ff */
[----:B------:R-:W-:Y:S02]  /*3800*/  FSEL R154, R30, -INF , !P3 ;  /* 0xff8000001e9a7808 */ /* 0x000fe40005800000 */
[----:B------:R-:W-:Y:S02]  /*3810*/  FSEL R28, R106, -INF , !P6 ;  /* 0xff8000006a1c7808 */ /* 0x000fe40007000000 */
[----:B------:R-:W-:Y:S02]  /*3820*/  FSEL R159, R159, -INF , !P5 ;  /* 0xff8000009f9f7808 */ /* 0x000fe40006800000 */
[----:B------:R-:W-:-:S02]  /*3830*/  FSEL R30, R105, -INF , !P1 ;  /* 0xff800000691e7808 */ /* 0x000fc40004800000 */
[C---:B------:R-:W-:Y:S02]  /*3840*/  ISETP.GE.AND P6, PT, R38.reuse, R3, PT ;  /* 0x000000032600720c */ /* 0x040fe40003fc6270 */
[C---:B------:R-:W-:Y:S02]  /*3850*/  ISETP.GE.AND P5, PT, R38.reuse, R2, PT ;  /* 0x000000022600720c */ /* 0x040fe40003fa6270 */
[CC--:B------:R-:W-:Y:S01]  /*3860*/  ISETP.GE.AND P3, PT, R38.reuse, R141.reuse, PT ;  /* 0x0000008d2600720c */ /* 0x0c0fe20003f66270 */
[C---:B-1----:R-:W-:Y:S01]  /*3870*/  FFMA.FTZ R100, R35.reuse, UR4, R100 ;  /* 0x0000000423647c23 */ /* 0x042fe20008010064 */
[----:B------:R-:W-:Y:S01]  /*3880*/  ISETP.GE.AND P1, PT, R38, R140, PT ;  /* 0x0000008c2600720c */ /* 0x000fe20003f26270 */
[C---:B------:R-:W-:Y:S01]  /*3890*/  FFMA.FTZ R24, R35.reuse, UR4, R24 ;  /* 0x0000000423187c23 */ /* 0x040fe20008010018 */
[----:B------:R-:W1:Y:S01]  /*38a0*/  I2F R38, R39 ;  /* 0x0000002700267306 */ /* 0x000e620000201400 */
[----:B------:R-:W-:Y:S01]  /*38b0*/  ISETP.GE.AND P2, PT, R46, R2, PT ;  /* 0x000000022e00720c */ /* 0x000fe20003f46270 */
[----:B------:R-:W-:Y:S01]  /*38c0*/  FFMA.FTZ R102, R35, UR4, R102 ;  /* 0x0000000423667c23 */ /* 0x000fe20008010066 */
[----:B------:R-:W-:Y:S01]  /*38d0*/  ISETP.GE.AND P0, PT, R47, R141, PT ;  /* 0x0000008d2f00720c */ /* 0x000fe20003f06270 */
[----:B------:R-:W-:Y:S01]  /*38e0*/  FFMA.FTZ R156, R35, UR4, R26 ;  /* 0x00000004239c7c23 */ /* 0x000fe2000801001a */
[----:B------:R-:W-:-:S02]  /*38f0*/  FSEL R218, R110, -INF , !P2 ;  /* 0xff8000006eda7808 */ /* 0x000fc40005000000 */
[----:B------:R-:W-:Y:S02]  /*3900*/  ISETP.GE.AND P2, PT, R42, R3, PT ;  /* 0x000000032a00720c */ /* 0x000fe40003f46270 */
[----:B------:R-:W-:Y:S02]  /*3910*/  FSEL R125, R33, -INF , !P0 ;  /* 0xff800000217d7808 */ /* 0x000fe40004000000 */
[----:B------:R-:W-:Y:S01]  /*3920*/  FSEL R33, R104, -INF , !P2 ;  /* 0xff80000068217808 */ /* 0x000fe20005000000 */
[----:B------:R-:W-:Y:S01]  /*3930*/  FFMA.FTZ R104, R34, UR4, R107 ;  /* 0x0000000422687c23 */ /* 0x000fe2000801006b */
[C---:B------:R-:W-:Y:S02]  /*3940*/  ISETP.GE.AND P2, PT, R43.reuse, R140, PT ;  /* 0x0000008c2b00720c */ /* 0x040fe40003f46270 */
[C---:B------:R-:W-:Y:S01]  /*3950*/  ISETP.GE.AND P0, PT, R43.reuse, R2, PT ;  /* 0x000000022b00720c */ /* 0x040fe20003f06270 */
[C---:B-1----:R-:W-:Y:S01]  /*3960*/  FFMA.FTZ R25, R38.reuse, UR4, R25 ;  /* 0x0000000426197c23 */ /* 0x042fe20008010019 */
[----:B------:R-:W-:Y:S01]  /*3970*/  ISETP.GE.AND P4, PT, R43, R141, PT ;  /* 0x0000008d2b00720c */ /* 0x000fe20003f86270 */
[C---:B------:R-:W-:Y:S01]  /*3980*/  FFMA.FTZ R27, R38.reuse, UR4, R27 ;  /* 0x00000004261b7c23 */ /* 0x040fe2000801001b */
[----:B------:R-:W-:Y:S01]  /*3990*/  IADD3 R34, R183, 0x50, RZ ;  /* 0x00000050b7227810 */ /* 0x000fe20007ffe0ff */
[C---:B------:R-:W-:Y:S01]  /*39a0*/  FFMA.FTZ R103, R38.reuse, UR4, R103 ;  /* 0x0000000426677c23 */ /* 0x040fe20008010067 */
[----:B------:R-:W-:Y:S01]  /*39b0*/  FSEL R160, R31, -INF , !P2 ;  /* 0xff8000001fa07808 */ /* 0x000fe20005000000 */
[----:B------:R-:W-:Y:S01]  /*39c0*/  FFMA.FTZ R31, R38, UR4, R101 ;  /* 0x00000004261f7c23 */ /* 0x000fe20008010065 */
[----:B------:R-:W-:Y:S01]  /*39d0*/  FSEL R104, R104, -INF , !P0 ;  /* 0xff80000068687808 */ /* 0x000fe20004000000 */
[----:B------:R-:W1:Y:S01]  /*39e0*/  I2F R35, R34 ;  /* 0x0000002200237306 */ /* 0x000e620000201400 */
[----:B------:R-:W-:-:S02]  /*39f0*/  FSEL R145, R29, -INF , !P4 ;  /* 0xff8000001d917808 */ /* 0x000fc40006000000 */
[C---:B------:R-:W-:Y:S02]  /*3a00*/  ISETP.GE.AND P0, PT, R39.reuse, R3, PT ;  /* 0x000000032700720c */ /* 0x040fe40003f06270 */
[----:B------:R-:W-:Y:S02]  /*3a10*/  FSEL R29, R100, -INF , !P6 ;  /* 0xff800000641d7808 */ /* 0x000fe40007000000 */
[C---:B------:R-:W-:Y:S02]  /*3a20*/  ISETP.GE.AND P4, PT, R39.reuse, R2, PT ;  /* 0x000000022700720c */ /* 0x040fe40003f86270 */
[C---:B------:R-:W-:Y:S02]  /*3a30*/  ISETP.GE.AND P2, PT, R39.reuse, R141, PT ;  /* 0x0000008d2700720c */ /* 0x040fe40003f46270 */
[----:B------:R-:W-:Y:S02]  /*3a40*/  ISETP.GE.AND P6, PT, R39, R140, PT ;  /* 0x0000008c2700720c */ /* 0x000fe40003fc6270 */
[----:B------:R-:W-:-:S02]  /*3a50*/  IADD3 R39, R183, 0x51, RZ ;  /* 0x00000051b7277810 */ /* 0x000fc40007ffe0ff */
[----:B------:R-:W-:Y:S01]  /*3a60*/  FSEL R26, R102, -INF , !P5 ;  /* 0xff800000661a7808 */ /* 0x000fe20006800000 */
[C---:B-1----:R-:W-:Y:S01]  /*3a70*/  FFMA.FTZ R96, R35.reuse, UR4, R96 ;  /* 0x0000000423607c23 */ /* 0x042fe20008010060 */
[----:B------:R-:W-:Y:S01]  /*3a80*/  FSEL R147, R24, -INF , !P3 ;  /* 0xff80000018937808 */ /* 0x000fe20005800000 */
[C---:B------:R-:W-:Y:S01]  /*3a90*/  FFMA.FTZ R157, R35.reuse, UR4, R20 ;  /* 0x00000004239d7c23 */ /* 0x040fe20008010014 */
[----:B------:R-:W-:Y:S01]  /*3aa0*/  FSEL R156, R156, -INF , !P1 ;  /* 0xff8000009c9c7808 */ /* 0x000fe20004800000 */
[----:B------:R-:W-:Y:S01]  /*3ab0*/  FFMA.FTZ R150, R35, UR4, R22 ;  /* 0x0000000423967c23 */ /* 0x000fe20008010016 */
[----:B------:R-:W-:Y:S02]  /*3ac0*/  FSEL R31, R31, -INF , !P0 ;  /* 0xff8000001f1f7808 */ /* 0x000fe40004000000 */
[C---:B------:R-:W-:Y:S02]  /*3ad0*/  ISETP.GE.AND P5, PT, R34.reuse, R3, PT ;  /* 0x000000032200720c */ /* 0x040fe40003fa6270 */
[----:B------:R-:W-:-:S02]  /*3ae0*/  ISETP.GE.AND P3, PT, R34, R2, PT ;  /* 0x000000022200720c */ /* 0x000fc40003f66270 */
[C---:B------:R-:W-:Y:S02]  /*3af0*/  ISETP.GE.AND P1, PT, R34.reuse, R141, PT ;  /* 0x0000008d2200720c */ /* 0x040fe40003f26270 */
[----:B------:R-:W-:Y:S02]  /*3b00*/  ISETP.GE.AND P0, PT, R34, R140, PT ;  /* 0x0000008c2200720c */ /* 0x000fe40003f06270 */
[----:B------:R-:W1:Y:S01]  /*3b10*/  I2F R34, R39 ;  /* 0x0000002700227306 */ /* 0x000e620000201400 */
[----:B------:R-:W-:Y:S02]  /*3b20*/  IADD3 R38, R183, 0x58, RZ ;  /* 0x00000058b7267810 */ /* 0x000fe40007ffe0ff */
[----:B------:R-:W-:Y:S02]  /*3b30*/  FSEL R149, R25, -INF , !P2 ;  /* 0xff80000019957808 */ /* 0x000fe40005000000 */
[----:B------:R-:W-:Y:S01]  /*3b40*/  FSEL R25, R96, -INF , !P5 ;  /* 0xff80000060197808 */ /* 0x000fe20006800000 */
[----:B------:R-:W-:Y:S01]  /*3b50*/  FFMA.FTZ R96, R35, UR4, R98 ;  /* 0x0000000423607c23 */ /* 0x000fe20008010062 */
[----:B------:R-:W-:Y:S01]  /*3b60*/  FSEL R158, R27, -INF , !P6 ;  /* 0xff8000001b9e7808 */ /* 0x000fe20007000000 */
[----:B------:R-:W2:Y:S01]  /*3b70*/  I2F R35, R38 ;  /* 0x0000002600237306 */ /* 0x000ea20000201400 */
[----:B------:R-:W-:-:S02]  /*3b80*/  FSEL R24, R103, -INF , !P4 ;  /* 0xff80000067187808 */ /* 0x000fc40006000000 */
[-C--:B------:R-:W-:Y:S02]  /*3b90*/  ISETP.GE.AND P4, PT, R39, R3.reuse, PT ;  /* 0x000000032700720c */ /* 0x080fe40003f86270 */
[----:B------:R-:W-:Y:S02]  /*3ba0*/  IADD3 R20, R183, 0x59, RZ ;  /* 0x00000059b7147810 */ /* 0x000fe40007ffe0ff */
[----:B------:R-:W-:Y:S01]  /*3bb0*/  FSEL R96, R96, -INF , !P3 ;  /* 0xff80000060607808 */ /* 0x000fe20005800000 */
[C---:B-1----:R-:W-:Y:S01]  /*3bc0*/  FFMA.FTZ R27, R34.reuse, UR4, R97 ;  /* 0x00000004221b7c23 */ /* 0x042fe20008010061 */
[----:B------:R-:W-:Y:S01]  /*3bd0*/  FSEL R157, R157, -INF , !P1 ;  /* 0xff8000009d9d7808 */ /* 0x000fe20004800000 */
[----:B------:R-:W-:Y:S01]  /*3be0*/  FFMA.FTZ R21, R34, UR4, R21 ;  /* 0x0000000422157c23 */ /* 0x000fe20008010015 */
[----:B------:R-:W-:Y:S01]  /*3bf0*/  FSEL R150, R150, -INF , !P0 ;  /* 0xff80000096967808 */ /* 0x000fe20004000000 */
[C---:B------:R-:W-:Y:S01]  /*3c00*/  FFMA.FTZ R22, R34.reuse, UR4, R99 ;  /* 0x0000000422167c23 */ /* 0x040fe20008010063 */
[----:B------:R-:W-:Y:S01]  /*3c10*/  FSEL R27, R27, -INF , !P4 ;  /* 0xff8000001b1b7808 */ /* 0x000fe20006000000 */
[----:B------:R-:W-:Y:S01]  /*3c20*/  FFMA.FTZ R23, R34, UR4, R23 ;  /* 0x0000000422177c23 */ /* 0x000fe20008010017 */
[C---:B------:R-:W-:Y:S01]  /*3c30*/  ISETP.GE.AND P3, PT, R38.reuse, R3, PT ;  /* 0x000000032600720c */ /* 0x040fe20003f66270 */
[C---:B--2---:R-:W-:Y:S01]  /*3c40*/  FFMA.FTZ R92, R35.reuse, UR4, R92 ;  /* 0x00000004235c7c23 */ /* 0x044fe2000801005c */
[C---:B------:R-:W-:Y:S01]  /*3c50*/  ISETP.GE.AND P1, PT, R38.reuse, R2, PT ;  /* 0x000000022600720c */ /* 0x040fe20003f26270 */
[C---:B------:R-:W-:Y:S01]  /*3c60*/  FFMA.FTZ R16, R35.reuse, UR4, R16 ;  /* 0x0000000423107c23 */ /* 0x040fe20008010010 */
[C---:B------:R-:W-:Y:S01]  /*3c70*/  ISETP.GE.AND P0, PT, R38.reuse, R141, PT ;  /* 0x0000008d2600720c */ /* 0x040fe20003f06270 */
[----:B------:R-:W-:Y:S01]  /*3c80*/  FFMA.FTZ R18, R35, UR4, R18 ;  /* 0x0000000423127c23 */ /* 0x000fe20008010012 */
[----:B------:R-:W-:-:S02]  /*3c90*/  ISETP.GE.AND P4, PT, R38, R140, PT ;  /* 0x0000008c2600720c */ /* 0x000fc40003f86270 */
[----:B------:R-:W1:Y:S01]  /*3ca0*/  I2F R38, R20 ;  /* 0x0000001400267306 */ /* 0x000e620000201400 */
[C---:B------:R-:W-:Y:S02]  /*3cb0*/  ISETP.GE.AND P6, PT, R39.reuse, R141, PT ;  /* 0x0000008d2700720c */ /* 0x040fe40003fc6270 */
[C---:B------:R-:W-:Y:S02]  /*3cc0*/  ISETP.GE.AND P2, PT, R39.reuse, R2, PT ;  /* 0x000000022700720c */ /* 0x040fe40003f46270 */
[----:B------:R-:W-:Y:S02]  /*3cd0*/  ISETP.GE.AND P5, PT, R39, R140, PT ;  /* 0x0000008c2700720c */ /* 0x000fe40003fa6270 */
[----:B------:R-:W-:Y:S02]  /*3ce0*/  FSEL R153, R21, -INF , !P6 ;  /* 0xff80000015997808 */ /* 0x000fe40007000000 */
[----:B------:R-:W-:Y:S02]  /*3cf0*/  FSEL R22, R22, -INF , !P2 ;  /* 0xff80000016167808 */ /* 0x000fe40005000000 */
[----:B------:R-:W-:-:S02]  /*3d00*/  FSEL R146, R23, -INF , !P5 ;  /* 0xff80000017927808 */ /* 0x000fc40006800000 */
[----:B------:R-:W-:Y:S02]  /*3d10*/  FSEL R21, R92, -INF , !P3 ;  /* 0xff8000005c157808 */ /* 0x000fe40005800000 */
[----:B------:R-:W-:Y:S01]  /*3d20*/  ISETP.GE.AND P2, PT, R20, R3, PT ;  /* 0x000000031400720c */ /* 0x000fe20003f46270 */
[----:B-1----:R-:W-:Y:S01]  /*3d30*/  FFMA.FTZ R93, R38, UR4, R93 ;  /* 0x00000004265d7c23 */ /* 0x002fe2000801005d */
[----:B------:R-:W-:Y:S01]  /*3d40*/  ISETP.GE.AND P6, PT, R20, R2, PT ;  /* 0x000000021400720c */ /* 0x000fe20003fc6270 */
[----:B------:R-:W-:Y:S01]  /*3d50*/  FFMA.FTZ R19, R38, UR4, R19 ;  /* 0x0000000426137c23 */ /* 0x000fe20008010013 */
[----:B------:R-:W-:Y:S01]  /*3d60*/  ISETP.GE.AND P5, PT, R20, R141, PT ;  /* 0x0000008d1400720c */ /* 0x000fe20003fa6270 */
[----:B------:R-:W-:Y:S01]  /*3d70*/  FFMA.FTZ R17, R38, UR4, R17 ;  /* 0x0000000426117c23 */ /* 0x000fe20008010011 */
[----:B------:R-:W-:Y:S01]  /*3d80*/  ISETP.GE.AND P3, PT, R20, R140, PT ;  /* 0x0000008c1400720c */ /* 0x000fe20003f66270 */
[----:B------:R-:W-:Y:S01]  /*3d90*/  FFMA.FTZ R20, R35, UR4, R94 ;  /* 0x0000000423147c23 */ /* 0x000fe2000801005e */
[----:B------:R-:W-:Y:S01]  /*3da0*/  IADD3 R34, R183, 0x60, RZ ;  /* 0x00000060b7227810 */ /* 0x000fe20007ffe0ff */
[----:B------:R-:W-:Y:S01]  /*3db0*/  FFMA.FTZ R95, R38, UR4, R95 ;  /* 0x00000004265f7c23 */ /* 0x000fe2000801005f */
[----:B------:R-:W-:-:S02]  /*3dc0*/  FSEL R155, R16, -INF , !P0 ;  /* 0xff800000109b7808 */ /* 0x000fc40004000000 */
[----:B------:R-:W-:Y:S01]  /*3dd0*/  FSEL R20, R20, -INF , !P1 ;  /* 0xff80000014147808 */ /* 0x000fe20004800000 */
[----:B------:R-:W1:Y:S01]  /*3de0*/  I2F R23, R34 ;  /* 0x0000002200177306 */ /* 0x000e620000201400 */
[----:B------:R-:W-:Y:S02]  /*3df0*/  FSEL R144, R18, -INF , !P4 ;  /* 0xff80000012907808 */ /* 0x000fe40006000000 */
[----:B------:R-:W-:Y:S02]  /*3e00*/  FSEL R16, R93, -INF , !P2 ;  /* 0xff8000005d107808 */ /* 0x000fe40005000000 */
[C---:B------:R-:W-:Y:S02]  /*3e10*/  ISETP.GE.AND P1, PT, R34.reuse, R3, PT ;  /* 0x000000032200720c */ /* 0x040fe40003f26270 */
[C---:B------:R-:W-:Y:S02]  /*3e20*/  ISETP.GE.AND P0, PT, R34.reuse, R2, PT ;  /* 0x000000022200720c */ /* 0x040fe40003f06270 */
[----:B------:R-:W-:-:S02]  /*3e30*/  ISETP.GE.AND P4, PT, R34, R141, PT ;  /* 0x0000008d2200720c */ /* 0x000fc40003f86270 */
[----:B------:R-:W-:Y:S02]  /*3e40*/  ISETP.GE.AND P2, PT, R34, R140, PT ;  /* 0x0000008c2200720c */ /* 0x000fe40003f46270 */
[----:B------:R-:W-:Y:S02]  /*3e50*/  FSEL R142, R19, -INF , !P3 ;  /* 0xff800000138e7808 */ /* 0x000fe40005800000 */
[----:B------:R-:W-:Y:S01]  /*3e60*/  IADD3 R35, R183, 0x61, RZ ;  /* 0x00000061b7237810 */ /* 0x000fe20007ffe0ff */
[----:B-1----:R-:W-:Y:S01]  /*3e70*/  FFMA.FTZ R14, R23, UR4, R14 ;  /* 0x00000004170e7c23 */ /* 0x002fe2000801000e */
[----:B------:R-:W-:Y:S01]  /*3e80*/  IADD3 R34, R183, 0x68, RZ ;  /* 0x00000068b7227810 */ /* 0x000fe20007ffe0ff */
[C---:B------:R-:W-:Y:S01]  /*3e90*/  FFMA.FTZ R88, R23.reuse, UR4, R88 ;  /* 0x0000000417587c23 */ /* 0x040fe20008010058 */
[----:B------:R-:W1:Y:S01]  /*3ea0*/  I2F R18, R35 ;  /* 0x0000002300127306 */ /* 0x000e620000201400 */
[C---:B------:R-:W-:Y:S01]  /*3eb0*/  FFMA.FTZ R90, R23.reuse, UR4, R90 ;  /* 0x00000004175a7c23 */ /* 0x040fe2000801005a */
[----:B------:R-:W-:Y:S01]  /*3ec0*/  FSEL R134, R14, -INF , !P2 ;  /* 0xff8000000e867808 */ /* 0x000fe20005000000 */
[----:B------:R-:W-:Y:S01]  /*3ed0*/  FFMA.FTZ R12, R23, UR4, R12 ;  /* 0x00000004170c7c23 */ /* 0x000fe2000801000c */
[----:B------:R-:W-:-:S02]  /*3ee0*/  IADD3 R23, R183, 0x69, RZ ;  /* 0x00000069b7177810 */ /* 0x000fc40007ffe0ff */
[-C--:B------:R-:W-:Y:S02]  /*3ef0*/  ISETP.GE.AND P2, PT, R34, R141.reuse, PT ;  /* 0x0000008d2200720c */ /* 0x080fe40003f46270 */
[----:B------:R-:W2:Y:S01]  /*3f00*/  I2F R19, R34 ;  /* 0x0000002200137306 */ /* 0x000ea20000201400 */
[----:B------:R-:W-:Y:S02]  /*3f10*/  FSEL R151, R17, -INF , !P5 ;  /* 0xff80000011977808 */ /* 0x000fe40006800000 */
[----:B------:R-:W-:Y:S02]  /*3f20*/  FSEL R17, R88, -INF , !P1 ;  /* 0xff80000058117808 */ /* 0x000fe40004800000 */
[C---:B------:R-:W-:Y:S02]  /*3f30*/  ISETP.GE.AND P3, PT, R35.reuse, R141, PT ;  /* 0x0000008d2300720c */ /* 0x040fe40003f66270 */
[-C--:B------:R-:W-:Y:S01]  /*3f40*/  ISETP.GE.AND P1, PT, R35, R140.reuse, PT ;  /* 0x0000008c2300720c */ /* 0x080fe20003f26270 */
[----:B------:R-:W3:Y:S01]  /*3f50*/  I2F R14, R23 ;  /* 0x00000017000e7306 */ /* 0x000ee20000201400 */
[----:B-1----:R-:W-:Y:S01]  /*3f60*/  FFMA.FTZ R13, R18, UR4, R13 ;  /* 0x00000004120d7c23 */ /* 0x002fe2000801000d */
[----:B------:R-:W-:Y:S01]  /*3f70*/  FSEL R168, R90, -INF , !P0 ;  /* 0xff8000005aa87808 */ /* 0x000fe20004000000 */
        /* <DEDUP_REMOVED lines=9> */
[----:B------:R-:W1:Y:S01]  /*4010*/  I2F R15, R18 ;  /* 0x00000012000f7306 */ /* 0x000e620000201400 */
[C---:B------:R-:W-:Y:S01]  /*4020*/  FFMA.FTZ R86, R19.reuse, UR4, R86 ;  /* 0x0000000413567c23 */ /* 0x040fe20008010056 */
[----:B------:R-:W-:Y:S01]  /*4030*/  FSEL R139, R8, -INF , !P2 ;  /* 0xff800000088b7808 */ /* 0x000fe20005000000 */
[----:B------:R-:W-:Y:S01]  /*4040*/  FFMA.FTZ R10, R19, UR4, R10 ;  /* 0x00000004130a7c23 */ /* 0x000fe2000801000a */
[----:B------:R-:W-:Y:S01]  /*4050*/  IADD3 R19, R183, 0x71, RZ ;  /* 0x00000071b7137810 */ /* 0x000fe20007ffe0ff */
[----:B---3--:R-:W-:Y:S01]  /*4060*/  FFMA.FTZ R11, R14, UR4, R11 ;  /* 0x000000040e0b7c23 */ /* 0x008fe2000801000b */
[----:B------:R-:W-:Y:S01]  /*4070*/  FSEL R13, R84, -INF , !P0 ;  /* 0xff800000540d7808 */ /* 0x000fe20004000000 */
[C---:B------:R-:W-:Y:S01]  /*4080*/  FFMA.FTZ R85, R14.reuse, UR4, R85 ;  /* 0x000000040e557c23 */ /* 0x040fe20008010055 */
[----:B------:R-:W2:Y:S01]  /*4090*/  I2F R8, R19 ;  /* 0x0000001300087306 */ /* 0x000ea20000201400 */
[----:B------:R-:W-:Y:S01]  /*40a0*/  ISETP.GE.AND P0, PT, R23, R140, PT ;  /* 0x0000008c1700720c */ /* 0x000fe20003f06270 */
[C---:B------:R-:W-:Y:S01]  /*40b0*/  FFMA.FTZ R87, R14.reuse, UR4, R87 ;  /* 0x000000040e577c23 */ /* 0x040fe20008010057 */
[----:B------:R-:W-:Y:S01]  /*40c0*/  FSEL R174, R95, -INF , !P6 ;  /* 0xff8000005fae7808 */ /* 0x000fe20007000000 */
[----:B------:R-:W-:Y:S01]  /*40d0*/  FFMA.FTZ R9, R14, UR4, R9 ;  /* 0x000000040e097c23 */ /* 0x000fe20008010009 */
[----:B------:R-:W-:-:S02]  /*40e0*/  IADD3 R14, R183, 0x78, RZ ;  /* 0x00000078b70e7810 */ /* 0x000fc40007ffe0ff */
[----:B------:R-:W-:Y:S01]  /*40f0*/  FSEL R124, R11, -INF , !P0 ;  /* 0xff8000000b7c7808 */ /* 0x000fe20004000000 */
[----:B-1----:R-:W-:Y:S01]  /*4100*/  FFMA.FTZ R4, R15, UR4, R4 ;  /* 0x000000040f047c23 */ /* 0x002fe20008010004 */
[----:B------:R-:W1:Y:S01]  /*4110*/  I2F R11, R14 ;  /* 0x0000000e000b7306 */ /* 0x000e620000201400 */
[-C--:B------:R-:W-:Y:S01]  /*4120*/  ISETP.GE.AND P6, PT, R35, R3.reuse, PT ;  /* 0x000000032300720c */ /* 0x080fe20003fc6270 */
[----:B------:R-:W-:Y:S01]  /*4130*/  FFMA.FTZ R6, R15, UR4, R6 ;  /* 0x000000040f067c23 */ /* 0x000fe20008010006 */
[----:B------:R-:W-:Y:S01]  /*4140*/  ISETP.GE.AND P5, PT, R35, R2, PT ;  /* 0x000000022300720c */ /* 0x000fe20003fa6270 */
[C---:B------:R-:W-:Y:S01]  /*4150*/  FFMA.FTZ R80, R15.reuse, UR4, R80 ;  /* 0x000000040f507c23 */ /* 0x040fe20008010050 */
[----:B------:R-:W-:Y:S01]  /*4160*/  FSEL R143, R12, -INF , !P4 ;  /* 0xff8000000c8f7808 */ /* 0x000fe20006000000 */
[----:B------:R-:W-:Y:S01]  /*4170*/  FFMA.FTZ R82, R15, UR4, R82 ;  /* 0x000000040f527c23 */ /* 0x000fe20008010052 */
[----:B------:R-:W-:Y:S01]  /*4180*/  FSEL R12, R89, -INF , !P6 ;  /* 0xff800000590c7808 */ /* 0x000fe20007000000 */
[----:B--2---:R-:W-:Y:S01]  /*4190*/  FFMA.FTZ R112, R8, UR4, R7 ;  /* 0x0000000408707c23 */ /* 0x004fe20008010007 */
[----:B------:R-:W-:Y:S01]  /*41a0*/  ISETP.GE.AND P6, PT, R34, R140, PT ;  /* 0x0000008c2200720c */ /* 0x000fe20003fc6270 */
[----:B------:R-:W2:Y:S01]  /*41b0*/  I2F R7, R183 ;  /* 0x000000b700077306 */ /* 0x000ea20000201400 */
[----:B------:R-:W-:Y:S01]  /*41c0*/  FSEL R162, R91, -INF , !P5 ;  /* 0xff8000005ba27808 */ /* 0x000fe20006800000 */
[C---:B------:R-:W-:Y:S01]  /*41d0*/  FFMA.FTZ R81, R8.reuse, UR4, R81 ;  /* 0x0000000408517c23 */ /* 0x040fe20008010051 */
[C---:B------:R-:W-:Y:S01]  /*41e0*/  ISETP.GE.AND P5, PT, R23.reuse, R3, PT ;  /* 0x000000031700720c */ /* 0x040fe20003fa6270 */
[----:B------:R-:W-:Y:S01]  /*41f0*/  FFMA.FTZ R83, R8, UR4, R83 ;  /* 0x0000000408537c23 */ /* 0x000fe20008010053 */
[----:B------:R-:W-:Y:S01]  /*4200*/  ISETP.GE.AND P3, PT, R23, R2, PT ;  /* 0x000000021700720c */ /* 0x000fe20003f66270 */
[----:B-1----:R-:W-:Y:S01]  /*4210*/  FFMA.FTZ R76, R11, UR4, R76 ;  /* 0x000000040b4c7c23 */ /* 0x002fe2000801004c */
[-C--:B------:R-:W-:Y:S01]  /*4220*/  ISETP.GE.AND P1, PT, R23, R141.reuse, PT ;  /* 0x0000008d1700720c */ /* 0x080fe20003f26270 */
[C---:B------:R-:W-:Y:S01]  /*4230*/  FFMA.FTZ R66, R11.reuse, UR4, R66 ;  /* 0x000000040b427c23 */ /* 0x040fe20008010042 */
[----:B------:R-:W-:Y:S01]  /*4240*/  FSEL R126, R10, -INF , !P6 ;  /* 0xff8000000a7e7808 */ /* 0x000fe20007000000 */
[----:B------:R-:W-:Y:S01]  /*4250*/  FFMA.FTZ R78, R11, UR4, R78 ;  /* 0x000000040b4e7c23 */ /* 0x000fe2000801004e */
[----:B------:R-:W-:Y:S01]  /*4260*/  ISETP.GE.AND P6, PT, R18, R141, PT ;  /* 0x0000008d1200720c */ /* 0x000fe20003fc6270 */
[----:B------:R-:W-:Y:S01]  /*4270*/  FFMA.FTZ R5, R8, UR4, R5 ;  /* 0x0000000408057c23 */ /* 0x000fe20008010005 */
[----:B------:R-:W-:Y:S01]  /*4280*/  FSEL R10, R85, -INF , !P5 ;  /* 0xff800000550a7808 */ /* 0x000fe20006800000 */
[----:B------:R-:W-:Y:S01]  /*4290*/  FFMA.FTZ R64, R11, UR4, R64 ;  /* 0x000000040b407c23 */ /* 0x000fe20008010040 */
[----:B------:R-:W-:Y:S01]  /*42a0*/  FSEL R118, R87, -INF , !P3 ;  /* 0xff80000057767808 */ /* 0x000fe20005800000 */
[----:B--2---:R-:W-:Y:S01]  /*42b0*/  FFMA.FTZ R15, R7, UR4, R136 ;  /* 0x00000004070f7c23 */ /* 0x004fe20008010088 */
[----:B------:R-:W-:Y:S01]  /*42c0*/  FSEL R135, R9, -INF , !P1 ;  /* 0xff80000009877808 */ /* 0x000fe20004800000 */
[C---:B------:R-:W-:Y:S01]  /*42d0*/  FFMA.FTZ R60, R7.reuse, UR4, R60 ;  /* 0x00000004073c7c23 */ /* 0x040fe2000801003c */
[----:B------:R-:W-:Y:S01]  /*42e0*/  ISETP.GE.AND P5, PT, R18, R140, PT ;  /* 0x0000008c1200720c */ /* 0x000fe20003fa6270 */
[----:B------:R-:W-:Y:S01]  /*42f0*/  FFMA.FTZ R62, R7, UR4, R62 ;  /* 0x00000004073e7c23 */ /* 0x000fe2000801003e */
[----:B------:R-:W-:-:S02]  /*4300*/  ISETP.GE.AND P3, PT, R19, R3, PT ;  /* 0x000000031300720c */ /* 0x000fc40003f66270 */
[-C--:B------:R-:W-:Y:S02]  /*4310*/  ISETP.GE.AND P1, PT, R19, R2.reuse, PT ;  /* 0x000000021300720c */ /* 0x080fe40003f26270 */
[----:B------:R-:W-:Y:S02]  /*4320*/  FSEL R123, R4, -INF , !P6 ;  /* 0xff800000047b7808 */ /* 0x000fe40007000000 */
[----:B------:R-:W-:Y:S02]  /*4330*/  FSEL R114, R6, -INF , !P5 ;  /* 0xff80000006727808 */ /* 0x000fe40006800000 */
[----:B------:R-:W-:Y:S02]  /*4340*/  FSEL R4, R81, -INF , !P3 ;  /* 0xff80000051047808 */ /* 0x000fe40005800000 */
[----:B------:R-:W-:Y:S02]  /*4350*/  FSEL R103, R83, -INF , !P1 ;  /* 0xff80000053677808 */ /* 0x000fe40004800000 */
[----:B------:R-:W-:-:S02]  /*4360*/  ISETP.GE.AND P6, PT, R14, R2, PT ;  /* 0x000000020e00720c */ /* 0x000fc40003fc6270 */
[C---:B------:R-:W-:Y:S02]  /*4370*/  ISETP.GE.AND P5, PT, R14.reuse, R141, PT ;  /* 0x0000008d0e00720c */ /* 0x040fe40003fa6270 */
[----:B------:R-:W-:Y:S02]  /*4380*/  ISETP.GE.AND P3, PT, R14, R140, PT ;  /* 0x0000008c0e00720c */ /* 0x000fe40003f66270 */
[C---:B------:R-:W-:Y:S02]  /*4390*/  ISETP.GE.AND P1, PT, R183.reuse, R3, PT ;  /* 0x00000003b700720c */ /* 0x040fe40003f26270 */
[----:B------:R-:W-:Y:S02]  /*43a0*/  IADD3 R6, R183, 0x79, RZ ;  /* 0x00000079b7067810 */ /* 0x000fe40007ffe0ff */
[----:B------:R-:W-:Y:S02]  /*43b0*/  ISETP.GE.AND P0, PT, R19, R141, PT ;  /* 0x0000008d1300720c */ /* 0x000fe40003f06270 */
[----:B------:R-:W-:Y:S01]  /*43c0*/  FSEL R98, R66, -INF , !P6 ;  /* 0xff80000042627808 */ /* 0x000fe20007000000 */
[----:B------:R1:W2:Y:S01]  /*43d0*/  I2F R8, R6 ;  /* 0x0000000600087306 */ /* 0x0002a20000201400 */
[----:B------:R-:W-:-:S02]  /*43e0*/  FSEL R117, R76, -INF , !P5 ;  /* 0xff8000004c757808 */ /* 0x000fc40006800000 */
[----:B------:R-:W-:Y:S02]  /*43f0*/  FSEL R110, R78, -INF , !P3 ;  /* 0xff8000004e6e7808 */ /* 0x000fe40005800000 */
[----:B------:R-:W-:Y:S02]  /*4400*/  FSEL R15, R15, -INF , !P1 ;  /* 0xff8000000f0f7808 */ /* 0x000fe40004800000 */
[C---:B------:R-:W-:Y:S02]  /*4410*/  ISETP.GE.AND P6, PT, R6.reuse, R3, PT ;  /* 0x000000030600720c */ /* 0x040fe40003fc6270 */
[C---:B------:R-:W-:Y:S02]  /*4420*/  ISETP.GE.AND P5, PT, R6.reuse, R2, PT ;  /* 0x000000020600720c */ /* 0x040fe40003fa6270 */
[C---:B------:R-:W-:Y:S02]  /*4430*/  ISETP.GE.AND P3, PT, R6.reuse, R141, PT ;  /* 0x0000008d0600720c */ /* 0x040fe40003f66270 */
[----:B------:R-:W-:-:S02]  /*4440*/  ISETP.GE.AND P1, PT, R6, R140, PT ;  /* 0x0000008c0600720c */ /* 0x000fc40003f26270 */
[----:B------:R-:W-:Y:S01]  /*4450*/  FSEL R119, R5, -INF , !P0 ;  /* 0xff80000005777808 */ /* 0x000fe20004000000 */
[----:B-1----:R-:W-:Y:S01]  /*4460*/  FFMA.FTZ R6, R7, UR4, R138 ;  /* 0x0000000407067c23 */ /* 0x002fe2000801008a */
[-C--:B------:R-:W-:Y:S01]  /*4470*/  ISETP.GE.AND P0, PT, R183, R2.reuse, PT ;  /* 0x00000002b700720c */ /* 0x080fe20003f06270 */
[----:B--2---:R-:W-:Y:S01]  /*4480*/  FFMA.FTZ R11, R8, UR4, R65 ;  /* 0x00000004080b7c23 */ /* 0x004fe20008010041 */
[----:B------:R-:W-:Y:S01]  /*4490*/  ISETP.GE.AND P4, PT, R34, R2, PT ;  /* 0x000000022200720c */ /* 0x000fe20003f86270 */
[----:B------:R-:W-:Y:S01]  /*44a0*/  FFMA.FTZ R67, R8, UR4, R67 ;  /* 0x0000000408437c23 */ /* 0x000fe20008010043 */
[----:B------:R-:W-:Y:S01]  /*44b0*/  FSEL R6, R6, -INF , !P0 ;  /* 0xff80000006067808 */ /* 0x000fe20004000000 */
[----:B------:R-:W-:Y:S01]  /*44c0*/  FFMA.FTZ R77, R8, UR4, R77 ;  /* 0x00000004084d7c23 */ /* 0x000fe2000801004d */
[----:B------:R-:W-:Y:S01]  /*44d0*/  FSEL R148, R86, -INF , !P4 ;  /* 0xff80000056947808 */ /* 0x000fe20006000000 */
[----:B------:R-:W-:Y:S01]  /*44e0*/  FFMA.FTZ R79, R8, UR4, R79 ;  /* 0x00000004084f7c23 */ /* 0x000fe2000801004f */
[----:B------:R-:W-:-:S02]  /*44f0*/  PLOP3.LUT P0, PT, PT, PT, UP0, 0x80, 0x0 ;  /* 0x000000000000781c */ /* 0x000fc40003f0f008 */
[CC--:B------:R-:W-:Y:S02]  /*4500*/  ISETP.GE.AND P4, PT, R18.reuse, R3.reuse, PT ;  /* 0x000000031200720c */ /* 0x0c0fe40003f86270 */
[----:B------:R-:W-:Y:S02]  /*4510*/  ISETP.GE.AND P2, PT, R18, R2, PT ;  /* 0x000000021200720c */ /* 0x000fe40003f46270 */
[----:B------:R-:W-:Y:S02]  /*4520*/  FSEL R9, R80, -INF , !P4 ;  /* 0xff80000050097808 */ /* 0x000fe40006000000 */
[----:B------:R-:W-:Y:S02]  /*4530*/  FSEL R100, R82, -INF , !P2 ;  /* 0xff80000052647808 */ /* 0x000fe40005000000 */
[----:B------:R-:W-:Y:S02]  /*4540*/  ISETP.GE.AND P4, PT, R19, R140, PT ;  /* 0x0000008c1300720c */ /* 0x000fe40003f86270 */
[----:B------:R-:W-:-:S02]  /*4550*/  ISETP.GE.AND P2, PT, R14, R3, PT ;  /* 0x000000030e00720c */ /* 0x000fc40003f46270 */
[----:B------:R-:W-:Y:S02]  /*4560*/  FSEL R112, R112, -INF , !P4 ;  /* 0xff80000070707808 */ /* 0x000fe40006000000 */
[----:B------:R-:W-:Y:S02]  /*4570*/  FSEL R5, R64, -INF , !P2 ;  /* 0xff80000040057808 */ /* 0x000fe40005000000 */
        /* <DEDUP_REMOVED lines=9> */
[----:B------:R-:W-:Y:S01]  /*4610*/  UIADD3 UR7, UR22, -0x2, URZ ;  /* 0xfffffffe16077890 */ /* 0x000fe2000fffe03f */
[----:B------:R-:W-:Y:S01]  /*4620*/  ISETP.GE.AND P1, PT, R228, c[0x0][0x220], PT ;  /* 0x00008800e4007a0c */ /* 0x000fe20003f26270 */
[----:B------:R-:W-:Y:S01]  /*4630*/  IMAD.U32 R23, RZ, RZ, UR20 ;  /* 0x00000014ff177e24 */ /* 0x000fe2000f8e00ff */
[----:B------:R-:W-:Y:S01]  /*4640*/  BSSY B0, `(.L_x_127) ;  /* 0x0000032000007945 */ /* 0x000fe20003800000 */
[----:B------:R-:W-:Y:S01]  /*4650*/  USHF.R.S32.HI UR5, URZ, 0x1f, UR7 ;  /* 0x0000001f3f057899 */ /* 0x000fe20008011407 */
[----:B------:R-:W-:-:S02]  /*4660*/  IMAD.U32 R14, RZ, RZ, UR20 ;  /* 0x00000014ff0e7e24 */ /* 0x000fc4000f8e00ff */
[----:B------:R-:W-:Y:S01]  /*4670*/  IMAD.U32 R35, RZ, RZ, UR7 ;  /* 0x00000007ff237e24 */ /* 0x000fe2000f8e00ff */
[----:B------:R-:W-:-:S03]  /*4680*/  UIMAD UR7, UR25, UR7, URZ ;  /* 0x00000007190772a4 */ /* 0x000fc6000f8e023f */
[----:B------:R-:W-:Y:S01]  /*4690*/  IMAD.WIDE.U32 R34, R35, UR26, R226 ;  /* 0x0000001a23227c25 */ /* 0x000fe2000f8e00e2 */
[----:B------:R-:W-:Y:S02]  /*46a0*/  UIMAD UR5, UR5, UR26, UR7 ;  /* 0x0000001a050572a4 */ /* 0x000fe4000f8e0207 */
[----:B------:R1:W-:Y:S01]  /*46b0*/  @P1 STS [R191+0x2000], RZ ;  /* 0x002000ffbf001388 */ /* 0x0003e20000000800 */
[----:B------:R-:W-:Y:S01]  /*46c0*/  @!P1 IMAD.MOV.U32 R19, RZ, RZ, c[0x0][0x19c] ;  /* 0x00006700ff139624 */ /* 0x000fe200078e00ff */
[----:B------:R-:W-:Y:S02]  /*46d0*/  @!P1 LEA R23, P2, R23, R34, 0x6 ;  /* 0x0000002217179211 */ /* 0x000fe400078430ff */
[----:B------:R-:W-:Y:S01]  /*46e0*/  IADD3 R39, R35, UR5, RZ ;  /* 0x0000000523277c10 */ /* 0x000fe2000fffe0ff */
[----:B------:R1:W-:Y:S01]  /*46f0*/  @P1 STS [R191+0x2004], RZ ;  /* 0x002004ffbf001388 */ /* 0x0003e20000000800 */
[----:B------:R-:W-:Y:S02]  /*4700*/  @!P1 IADD3 R18, P3, R34, UR10, RZ ;  /* 0x0000000a22129c10 */ /* 0x000fe4000ff7e0ff */
[----:B------:R-:W-:Y:S01]  /*4710*/  @!P1 LEA.HI.X R14, R14, R39, R19, 0x6, P2 ;  /* 0x000000270e0e9211 */ /* 0x000fe200010f3413 */
[----:B------:R1:W-:Y:S01]  /*4720*/  @P1 STS.64 [R191+0x2008], RZ ;  /* 0x002008ffbf001388 */ /* 0x0003e20000000a00 */
[----:B------:R-:W-:-:S02]  /*4730*/  @!P1 LEA R50, P4, R34, c[0x0][0x168], 0x1 ;  /* 0x00005a0022329a11 */ /* 0x000fc400078808ff */
[----:B------:R-:W-:Y:S02]  /*4740*/  @!P1 IADD3.X R19, R39, UR9, RZ, P3, !PT ;  /* 0x0000000927139c10 */ /* 0x000fe40009ffe4ff */
[----:B------:R-:W-:Y:S02]  /*4750*/  @!P1 LEA R46, P3, R18, c[0x0][0x168], 0x1 ;  /* 0x00005a00122e9a11 */ /* 0x000fe400078608ff */
[C---:B------:R-:W-:Y:S02]  /*4760*/  @!P1 LEA R42, P2, R23.reuse, c[0x0][0x168], 0x1 ;  /* 0x00005a00172a9a11 */ /* 0x040fe400078408ff */
        /* <DEDUP_REMOVED lines=31> */
.L_x_128:
[----:B------:R-:W-:Y:S05]  /*4960*/  BSYNC B0 ;  /* 0x0000000000007941 */ /* 0x000fea0003800000 */
.L_x_127:
[----:B------:R-:W0:Y:S02]  /*4970*/  LDGDEPBAR ;  /* 0x00000000000079af */ /* 0x000e240000000000 */
.L_x_126:
[----:B------:R-:W-:Y:S01]  /*4980*/  FMNMX.FTZ R14, R15, R68, !PT ;  /* 0x000000440f0e7209 */ /* 0x000fe20007810000 */
[----:B------:R-:W-:Y:S01]  /*4990*/  UMOV UR20, UR24 ;  /* 0x0000001800147c82 */ /* 0x000fe20008000000 */
[----:B------:R-:W-:Y:S02]  /*49a0*/  SHF.L.U32 R231, R180, 0x1, RZ ;  /* 0x00000001b4e77819 */ /* 0x000fe400000006ff */
[----:B--2---:R-:W-:Y:S02]  /*49b0*/  FMNMX.FTZ R19, R61, R14, !PT ;  /* 0x0000000e3d137209 */ /* 0x004fe40007810000 */
[----:B------:R-:W-:Y:S02]  /*49c0*/  LEA R230, R0, R231, 0x1 ;  /* 0x000000e700e67211 */ /* 0x000fe400078e08ff */
        /* <DEDUP_REMOVED lines=36> */
[--C-:B------:R-:W-:Y:S01]  /*4c10*/  FFMA.FTZ R97, R15, c[0x0][0x23c], -R14.reuse ;  /* 0x00008f000f617a23 */ /* 0x100fe2000001080e */
[----:B------:R-:W-:Y:S01]  /*4c20*/  FMNMX.FTZ R15, R6, R74, !PT ;  /* 0x0000004a060f7209 */ /* 0x000fe20007810000 */
[--C-:B------:R-:W-:Y:S02]  /*4c30*/  FFMA.FTZ R60, R44, c[0x0][0x23c], -R14.reuse ;  /* 0x00008f002c3c7a23 */ /* 0x100fe4000001080e */
[--C-:B------:R-:W-:Y:S01]  /*4c40*/  FFMA.FTZ R44, R12, c[0x0][0x23c], -R14.reuse ;  /* 0x00008f000c2c7a23 */ /* 0x100fe2000001080e */
[----:B------:R-:W-:Y:S01]  /*4c50*/  FMNMX.FTZ R15, R196, R15, !PT ;  /* 0x0000000fc40f7209 */ /* 0x000fe20007810000 */
[--C-:B-1----:R-:W-:Y:S01]  /*4c60*/  FFMA.FTZ R42, R10, c[0x0][0x23c], -R14.reuse ;  /* 0x00008f000a2a7a23 */ /* 0x102fe2000001080e */
[----:B------:R-:W-:Y:S01]  /*4c70*/  FMNMX.FTZ R12, R7, R171, !PT ;  /* 0x000000ab070c7209 */ /* 0x000fe20007810000 */
[--C-:B------:R-:W-:Y:S01]  /*4c80*/  FFMA.FTZ R43, R9, c[0x0][0x23c], -R14.reuse ;  /* 0x00008f00092b7a23 */ /* 0x100fe2000001080e */
        /* <DEDUP_REMOVED lines=25> */
[----:B------:R-:W-:Y:S01]  /*4e20*/  MUFU.EX2 R97, R97 ;  /* 0x0000006100617308 */ /* 0x000fe20000000800 */
        /* <DEDUP_REMOVED lines=35> */
[----:B------:R-:W-:Y:S01]  /*5060*/  FFMA.FTZ R49, R21, c[0x0][0x23c], -R14 ;  /* 0x00008f0015317a23 */ /* 0x000fe2000001080e */
[----:B------:R-:W-:Y:S01]  /*5070*/  FMNMX.FTZ R4, R131, R4, !PT ;  /* 0x0000000483047209 */ /* 0x000fe20007810000 */
[----:B------:R-:W-:Y:S01]  /*5080*/  MUFU.EX2 R77, R77 ;  /* 0x0000004d004d7308 */ /* 0x000fe20000000800 */
[----:B------:R-:W-:-:S02]  /*5090*/  FMNMX.FTZ R15, R24, R15, !PT ;  /* 0x0000000f180f7209 */ /* 0x000fc40007810000 */
[----:B------:R-:W-:Y:S02]  /*50a0*/  FMNMX.FTZ R9, R184, R9, !PT ;  /* 0x00000009b8097209 */ /* 0x000fe40007810000 */
[----:B------:R-:W-:Y:S02]  /*50b0*/  FMNMX.FTZ R15, R96, R15, !PT ;  /* 0x0000000f600f7209 */ /* 0x000fe40007810000 */
[----:B------:R-:W-:Y:S01]  /*50c0*/  FMNMX.FTZ R4, R115, R4, !PT ;  /* 0x0000000473047209 */ /* 0x000fe20007810000 */
[----:B------:R-:W-:Y:S01]  /*50d0*/  MUFU.EX2 R76, R76 ;  /* 0x0000004c004c7308 */ /* 0x000fe20000000800 */
[----:B------:R-:W-:Y:S02]  /*50e0*/  FMNMX.FTZ R15, R22, R15, !PT ;  /* 0x0000000f160f7209 */ /* 0x000fe40007810000 */
[----:B------:R-:W-:Y:S02]  /*50f0*/  FMNMX.FTZ R9, R172, R9, !PT ;  /* 0x00000009ac097209 */ /* 0x000fe40007810000 */
[----:B------:R-:W-:-:S02]  /*5100*/  FMNMX.FTZ R15, R20, R15, !PT ;  /* 0x0000000f140f7209 */ /* 0x000fc40007810000 */
[----:B------:R-:W-:Y:S01]  /*5110*/  FMNMX.FTZ R4, R129, R4, !PT ;  /* 0x0000000481047209 */ /* 0x000fe20007810000 */
[----:B------:R-:W-:Y:S01]  /*5120*/  MUFU.EX2 R69, R69 ;  /* 0x0000004500457308 */ /* 0x000fe20000000800 */
[----:B------:R-:W-:Y:S02]  /*5130*/  FMNMX.FTZ R15, R174, R15, !PT ;  /* 0x0000000fae0f7209 */ /* 0x000fe40007810000 */
[----:B------:R-:W-:Y:S02]  /*5140*/  FMNMX.FTZ R9, R170, R9, !PT ;  /* 0x00000009aa097209 */ /* 0x000fe40007810000 */
[----:B------:R-:W-:Y:S02]  /*5150*/  FMNMX.FTZ R15, R168, R15, !PT ;  /* 0x0000000fa80f7209 */ /* 0x000fe40007810000 */
        /* <DEDUP_REMOVED lines=21> */
[----:B------:R-:W1:Y:S01]  /*52b0*/  SHFL.BFLY PT, R18, R15, 0x2, 0x1f ;  /* 0x0c401f000f127f89 */ /* 0x000e6200000e0000 */
[----:B------:R-:W-:Y:S01]  /*52c0*/  FMNMX.FTZ R4, R149, R4, !PT ;  /* 0x0000000495047209 */ /* 0x000fe20007810000 */
[----:B------:R-:W-:Y:S01]  /*52d0*/  MUFU.EX2 R58, R58 ;  /* 0x0000003a003a7308 */ /* 0x000fe20000000800 */
[----:B------:R-:W-:Y:S02]  /*52e0*/  FMNMX.FTZ R9, R152, R9, !PT ;  /* 0x0000000998097209 */ /* 0x000fe40007810000 */
[----:B------:R-:W-:-:S02]  /*52f0*/  FMNMX.FTZ R4, R157, R4, !PT ;  /* 0x000000049d047209 */ /* 0x000fc40007810000 */
[----:B------:R-:W-:Y:S02]  /*5300*/  FMNMX.FTZ R9, R154, R9, !PT ;  /* 0x000000099a097209 */ /* 0x000fe40007810000 */
        /* <DEDUP_REMOVED lines=10> */
[----:B-1----:R-:W-:Y:S01]  /*53b0*/  FMNMX.FTZ R13, R15, R18, !PT ;  /* 0x000000120f0d7209 */ /* 0x002fe20007810000 */
[----:B------:R-:W-:Y:S01]  /*53c0*/  MUFU.EX2 R57, R57 ;  /* 0x0000003900397308 */ /* 0x000fe20000000800 */
[----:B------:R-:W-:Y:S01]  /*53d0*/  FMNMX.FTZ R4, R137, R4, !PT ;  /* 0x0000000489047209 */ /* 0x000fe20007810000 */
[----:B------:R-:W-:Y:S01]  /*53e0*/  LDSM.16.MT88.4 R16, [R230+0x4400] ;  /* 0x00440000e610783b */ /* 0x000fe20000004200 */
[----:B------:R-:W-:Y:S02]  /*53f0*/  FMNMX.FTZ R9, R146, R9, !PT ;  /* 0x0000000992097209 */ /* 0x000fe40007810000 */
[----:B------:R-:W-:Y:S01]  /*5400*/  FMNMX.FTZ R4, R139, R4, !PT ;  /* 0x000000048b047209 */ /* 0x000fe20007810000 */
[----:B------:R-:W1:Y:S01]  /*5410*/  SHFL.BFLY PT, R132, R13, 0x1, 0x1f ;  /* 0x0c201f000d847f89 */ /* 0x000e6200000e0000 */
        /* <DEDUP_REMOVED lines=14> */
[----:B-1----:R-:W-:Y:S01]  /*5500*/  FMNMX.FTZ R132, R13, R132, !PT ;  /* 0x000000840d847209 */ /* 0x002fe20007810000 */
[----:B------:R-:W1:Y:S01]  /*5510*/  SHFL.BFLY PT, R4, R5, 0x2, 0x1f ;  /* 0x0c401f0005047f89 */ /* 0x000e6200000e0000 */
[----:B------:R-:W-:Y:S01]  /*5520*/  FMNMX.FTZ R9, R114, R9, !PT ;  /* 0x0000000972097209 */ /* 0x000fe20007810000 */
[----:B------:R-:W-:Y:S01]  /*5530*/  MUFU.EX2 R53, R53 ;  /* 0x0000003500357308 */ /* 0x000fe20000000800 */
[C---:B------:R-:W-:Y:S01]  /*5540*/  FSETP.NEU.FTZ.AND P1, PT, R132.reuse, -INF , PT ;  /* 0xff8000008400780b */ /* 0x040fe20003f3d000 */
[----:B------:R-:W-:Y:S01]  /*5550*/  FMUL.FTZ R105, R132, c[0x0][0x23c] ;  /* 0x00008f0084697a20 */ /* 0x000fe20000410000 */
[----:B------:R-:W-:Y:S01]  /*5560*/  FMNMX.FTZ R9, R112, R9, !PT ;  /* 0x0000000970097209 */ /* 0x000fe20007810000 */
[----:B------:R-:W-:Y:S03]  /*5570*/  LDSM.16.MT88.4 R12, [R230+0x4800] ;  /* 0x00480000e60c783b */ /* 0x000fe60000004200 */
[----:B------:R-:W-:Y:S01]  /*5580*/  FMNMX.FTZ R9, R110, R9, !PT ;  /* 0x000000096e097209 */ /* 0x000fe20007810000 */
[----:B------:R-:W-:Y:S01]  /*5590*/  MUFU.EX2 R50, R50 ;  /* 0x0000003200327308 */ /* 0x000fe20000000800 */
[----:B------:R-:W-:-:S02]  /*55a0*/  FSEL R105, R105, RZ, P1 ;  /* 0x000000ff69697208 */ /* 0x000fc40000800000 */
[----:B------:R-:W-:-:S03]  /*55b0*/  FMNMX.FTZ R9, R108, R9, !PT ;  /* 0x000000096c097209 */ /* 0x000fc60007810000 */
[--C-:B------:R-:W-:Y:S02]  /*55c0*/  FFMA.FTZ R93, R6, c[0x0][0x23c], -R105.reuse ;  /* 0x00008f00065d7a23 */ /* 0x100fe40000010869 */
[----:B------:R-:W2:Y:S01]  /*55d0*/  SHFL.BFLY PT, R6, R9, 0x2, 0x1f ;  /* 0x0c401f0009067f89 */ /* 0x000ea200000e0000 */
[--C-:B------:R-:W-:Y:S01]  /*55e0*/  FFMA.FTZ R63, R122, c[0x0][0x23c], -R105.reuse ;  /* 0x00008f007a3f7a23 */ /* 0x100fe20000010869 */
[----:B------:R-:W-:Y:S01]  /*55f0*/  MUFU.EX2 R51, R51 ;  /* 0x0000003300337308 */ /* 0x000fe20000000800 */
[--C-:B------:R-:W-:Y:S02]  /*5600*/  FFMA.FTZ R92, R74, c[0x0][0x23c], -R105.reuse ;  /* 0x00008f004a5c7a23 */ /* 0x100fe40000010869 */
[--C-:B------:R-:W-:Y:S01]  /*5610*/  FFMA.FTZ R75, R200, c[0x0][0x23c], -R105.reuse ;  /* 0x00008f00c84b7a23 */ /* 0x100fe20000010869 */
[----:B-1----:R-:W-:Y:S01]  /*5620*/  FMNMX.FTZ R5, R5, R4, !PT ;  /* 0x0000000405057209 */ /* 0x002fe20007810000 */
[--C-:B------:R-:W-:Y:S02]  /*5630*/  FFMA.FTZ R74, R202, c[0x0][0x23c], -R105.reuse ;  /* 0x00008f00ca4a7a23 */ /* 0x100fe40000010869 */
[----:B------:R-:W-:Y:S01]  /*5640*/  LDSM.16.MT88.4 R200, [R231+0x4000] ;  /* 0x00400000e7c8783b */ /* 0x000fe20000004200 */
[--C-:B------:R-:W-:Y:S01]  /*5650*/  FFMA.FTZ R85, R196, c[0x0][0x23c], -R105.reuse ;  /* 0x00008f00c4557a23 */ /* 0x100fe20000010869 */
[----:B------:R-:W-:Y:S01]  /*5660*/  MUFU.EX2 R93, R93 ;  /* 0x0000005d005d7308 */ /* 0x000fe20000000800 */
[--C-:B------:R-:W-:Y:S01]  /*5670*/  FFMA.FTZ R82, R198, c[0x0][0x23c], -R105.reuse ;  /* 0x00008f00c6527a23 */ /* 0x100fe20000010869 */
[----:B------:R-:W1:Y:S01]  /*5680*/  SHFL.BFLY PT, R4, R5, 0x1, 0x1f ;  /* 0x0c201f0005047f89 */ /* 0x000e6200000e0000 */
[----:B------:R-:W-:-:S02]  /*5690*/  FFMA.FTZ R31, R26, c[0x0][0x23c], -R105 ;  /* 0x00008f001a1f7a23 */ /* 0x000fc40000010869 */
[--C-:B------:R-:W-:Y:S02]  /*56a0*/  FFMA.FTZ R36, R208, c[0x0][0x23c], -R105.reuse ;  /* 0x00008f00d0247a23 */ /* 0x100fe40000010869 */
[--C-:B------:R-:W-:Y:S01]  /*56b0*/  FFMA.FTZ R39, R210, c[0x0][0x23c], -R105.reuse ;  /* 0x00008f00d2277a23 */ /* 0x100fe20000010869 */
[----:B------:R-:W3:Y:S01]  /*56c0*/  MUFU.EX2 R92, R92 ;  /* 0x0000005c005c7308 */ /* 0x000ee20000000800 */
[--C-:B------:R-:W-:Y:S02]  /*56d0*/  FFMA.FTZ R34, R212, c[0x0][0x23c], -R105.reuse ;  /* 0x00008f00d4227a23 */ /* 0x100fe40000010869 */
[--C-:B------:R-:W-:Y:S01]  /*56e0*/  FFMA.FTZ R37, R214, c[0x0][0x23c], -R105.reuse ;  /* 0x00008f00d6257a23 */ /* 0x100fe20000010869 */
[----:B--2---:R-:W-:Y:S01]  /*56f0*/  FMNMX.FTZ R9, R9, R6, !PT ;  /* 0x0000000609097209 */ /* 0x004fe20007810000 */
[----:B------:R-:W-:-:S03]  /*5700*/  FFMA.FTZ R6, R24, c[0x0][0x23c], -R105 ;  /* 0x00008f0018067a23 */ /* 0x000fc60000010869 */
[----:B------:R-:W-:Y:S01]  /*5710*/  MUFU.EX2 R85, R85 ;  /* 0x0000005500557308 */ /* 0x000fe20000000800 */
[----:B------:R-:W-:Y:S01]  /*5720*/  LDSM.16.MT88.4 R24, [R231+0x4400] ;  /* 0x00440000e718783b */ /* 0x000fe20000004200 */
[--C-:B------:R-:W-:Y:S02]  /*5730*/  FFMA.FTZ R32, R216, c[0x0][0x23c], -R105.reuse ;  /* 0x00008f00d8207a23 */ /* 0x100fe40000010869 */
[--C-:B------:R-:W-:Y:S01]  /*5740*/  FFMA.FTZ R35, R218, c[0x0][0x23c], -R105.reuse ;  /* 0x00008f00da237a23 */ /* 0x100fe20000010869 */
[----:B------:R-:W2:Y:S01]  /*5750*/  SHFL.BFLY PT, R10, R9, 0x1, 0x1f ;  /* 0x0c201f00090a7f89 */ /* 0x000ea200000e0000 */
[--C-:B------:R-:W-:Y:S02]  /*5760*/  FFMA.FTZ R30, R220, c[0x0][0x23c], -R105.reuse ;  /* 0x00008f00dc1e7a23 */ /* 0x100fe40000010869 */
[----:B------:R-:W4:Y:S01]  /*5770*/  MUFU.EX2 R82, R82 ;  /* 0x0000005200527308 */ /* 0x000f220000000800 */
[----:B---3--:R-:W-:Y:S01]  /*5780*/  F2FP.PACK_AB R193, R92, R93 ;  /* 0x0000005d5cc1723e */ /* 0x008fe200000000ff */
[--C-:B------:R-:W-:Y:S01]  /*5790*/  FFMA.FTZ R67, R204, c[0x0][0x23c], -R105.reuse ;  /* 0x00008f00cc437a23 */ /* 0x100fe20000010869 */
[----:B-1----:R-:W-:Y:S01]  /*57a0*/  FMNMX.FTZ R5, R5, R4, !PT ;  /* 0x0000000405057209 */ /* 0x002fe20007810000 */
[----:B------:R-:W-:-:S02]  /*57b0*/  FFMA.FTZ R62, R206, c[0x0][0x23c], -R105 ;  /* 0x00008f00ce3e7a23 */ /* 0x000fc40000010869 */
[--C-:B------:R-:W-:Y:S01]  /*57c0*/  FFMA.FTZ R4, R22, c[0x0][0x23c], -R105.reuse ;  /* 0x00008f0016047a23 */ /* 0x100fe20000010869 */
[C---:B------:R-:W-:Y:S01]  /*57d0*/  FSETP.NEU.FTZ.AND P1, PT, R5.reuse, -INF , PT ;  /* 0xff8000000500780b */ /* 0x040fe20003f3d000 */
[----:B------:R-:W-:Y:S01]  /*57e0*/  FMUL.FTZ R122, R5, c[0x0][0x23c] ;  /* 0x00008f00057a7a20 */ /* 0x000fe20000410000 */
[----:B------:R-:W-:Y:S01]  /*57f0*/  MUFU.EX2 R75, R75 ;  /* 0x0000004b004b7308 */ /* 0x000fe20000000800 */
[--C-:B------:R-:W-:Y:S02]  /*5800*/  FFMA.FTZ R0, R20, c[0x0][0x23c], -R105.reuse ;  /* 0x00008f0014007a23 */ /* 0x100fe40000010869 */
[----:B------:R-:W-:Y:S01]  /*5810*/  LDSM.16.MT88.4 R20, [R231+0x4800] ;  /* 0x00480000e714783b */ /* 0x000fe20000004200 */
[----:B------:R-:W-:Y:S01]  /*5820*/  FSEL R122, R122, RZ, P1 ;  /* 0x000000ff7a7a7208 */ /* 0x000fe20000800000 */
[----:B------:R-:W-:Y:S01]  /*5830*/  FFMA.FTZ R33, R28, c[0x0][0x23c], -R105 ;  /* 0x00008f001c217a23 */ /* 0x000fe20000010869 */
[----:B----4-:R-:W-:Y:S02]  /*5840*/  F2FP.PACK_AB R195, R82, R85 ;  /* 0x0000005552c3723e */ /* 0x010fe400000000ff */
[----:B------:R-:W-:Y:S01]  /*5850*/  MUFU.EX2 R74, R74 ;  /* 0x0000004a004a7308 */ /* 0x000fe20000000800 */
[----:B------:R-:W-:-:S02]  /*5860*/  FFMA.FTZ R91, R7, c[0x0][0x23c], -R122 ;  /* 0x00008f00075b7a23 */ /* 0x000fc4000001087a */
[--C-:B------:R-:W-:Y:S01]  /*5870*/  FFMA.FTZ R90, R171, c[0x0][0x23c], -R122.reuse ;  /* 0x00008f00ab5a7a23 */ /* 0x100fe2000001087a */
[----:B--2---:R-:W-:Y:S01]  /*5880*/  FMNMX.FTZ R7, R9, R10, !PT ;  /* 0x0000000a09077209 */ /* 0x004fe20007810000 */
[--C-:B------:R-:W-:Y:S02]  /*5890*/  FFMA.FTZ R83, R173, c[0x0][0x23c], -R122.reuse ;  /* 0x00008f00ad537a23 */ /* 0x100fe4000001087a */
[--C-:B------:R-:W-:Y:S01]  /*58a0*/  FFMA.FTZ R80, R175, c[0x0][0x23c], -R122.reuse ;  /* 0x00008f00af507a23 */ /* 0x100fe2000001087a */
[C---:B------:R-:W-:Y:S01]  /*58b0*/  FSETP.NEU.FTZ.AND P1, PT, R7.reuse, -INF , PT ;  /* 0xff8000000700780b */ /* 0x040fe20003f3d000 */
[----:B------:R-:W-:Y:S01]  /*58c0*/  FMUL.FTZ R109, R7, c[0x0][0x23c] ;  /* 0x00008f00076d7a20 */ /* 0x000fe20000410000 */
[----:B------:R-:W-:Y:S01]  /*58d0*/  MUFU.EX2 R91, R91 ;  /* 0x0000005b005b7308 */ /* 0x000fe20000000800 */
[--C-:B------:R-:W-:Y:S02]  /*58e0*/  FFMA.FTZ R81, R71, c[0x0][0x23c], -R122.reuse ;  /* 0x00008f0047517a23 */ /* 0x100fe4000001087a */
[--C-:B------:R-:W-:Y:S01]  /*58f0*/  FFMA.FTZ R66, R73, c[0x0][0x23c], -R122.reuse ;  /* 0x00008f0049427a23 */ /* 0x100fe2000001087a */
[----:B------:R-:W-:Y:S01]  /*5900*/  FSEL R109, R109, RZ, P1 ;  /* 0x000000ff6d6d7208 */ /* 0x000fe20000800000 */
[----:B------:R-:W-:-:S02]  /*5910*/  FFMA.FTZ R71, R167, c[0x0][0x23c], -R122 ;  /* 0x00008f00a7477a23 */ /* 0x000fc4000001087a */
[----:B------:R-:W-:Y:S01]  /*5920*/  FFMA.FTZ R28, R104, c[0x0][0x23c], -R105 ;  /* 0x00008f00681c7a23 */ /* 0x000fe20000010869 */
[----:B------:R-:W1:Y:S01]  /*5930*/  MUFU.EX2 R90, R90 ;  /* 0x0000005a005a7308 */ /* 0x000e620000000800 */
[--C-:B------:R-:W-:Y:S02]  /*5940*/  FFMA.FTZ R88, R8, c[0x0][0x23c], -R109.reuse ;  /* 0x00008f0008587a23 */ /* 0x100fe4000001086d */
[----:B------:R-:W2:Y:S01]  /*5950*/  LDSM.16.MT88.4 R8, [R230+0x4000] ;  /* 0x00400000e608783b */ /* 0x000ea20000004200 */
[--C-:B------:R-:W-:Y:S01]  /*5960*/  FFMA.FTZ R99, R192, c[0x0][0x23c], -R109.reuse ;  /* 0x00008f00c0637a23 */ /* 0x100fe2000001086d */
[----:B------:R-:W-:Y:S01]  /*5970*/  F2FP.PACK_AB R192, R94, R97 ;  /* 0x000000615ec0723e */ /* 0x000fe200000000ff */
[--C-:B------:R-:W-:Y:S02]  /*5980*/  FFMA.FTZ R87, R72, c[0x0][0x23c], -R109.reuse ;  /* 0x00008f0048577a23 */ /* 0x100fe4000001086d */
[--C-:B------:R-:W-:Y:S01]  /*5990*/  FFMA.FTZ R78, R194, c[0x0][0x23c], -R109.reuse ;  /* 0x00008f00c24e7a23 */ /* 0x100fe2000001086d */
[----:B------:R-:W-:Y:S01]  /*59a0*/  MUFU.EX2 R83, R83 ;  /* 0x0000005300537308 */ /* 0x000fe20000000800 */
[----:B------:R-:W-:Y:S01]  /*59b0*/  FFMA.FTZ R79, R70, c[0x0][0x23c], -R109 ;  /* 0x00008f00464f7a23 */ /* 0x000fe2000001086d */
[----:B------:R-:W-:Y:S01]  /*59c0*/  F2FP.PACK_AB R194, R84, R95 ;  /* 0x0000005f54c2723e */ /* 0x000fe200000000ff */
[----:B------:R-:W-:-:S02]  /*59d0*/  FFMA.FTZ R72, R169, c[0x0][0x23c], -R122 ;  /* 0x00008f00a9487a23 */ /* 0x000fc4000001087a */
[--C-:B------:R-:W-:Y:S01]  /*59e0*/  FFMA.FTZ R70, R188, c[0x0][0x23c], -R109.reuse ;  /* 0x00008f00bc467a23 */ /* 0x100fe2000001086d */
[----:B-1----:R-:W-:Y:S02]  /*59f0*/  F2FP.PACK_AB R208, R90, R91 ;  /* 0x0000005b5ad0723e */ /* 0x002fe400000000ff */
[----:B------:R-:W1:Y:S01]  /*5a00*/  MUFU.EX2 R80, R80 ;  /* 0x0000005000507308 */ /* 0x000e620000000800 */
[--C-:B------:R-:W-:Y:S01]  /*5a10*/  FFMA.FTZ R73, R186, c[0x0][0x23c], -R109.reuse ;  /* 0x00008f00ba497a23 */ /* 0x100fe2000001086d */
[----:B------:R-:W-:Y:S01]  /*5a20*/  HMMA.16816.F32 R204, R192, R200, RZ ;  /* 0x000000c8c0cc723c */ /* 0x000fe200000018ff */
[----:B------:R-:W-:Y:S02]  /*5a30*/  FFMA.FTZ R64, R184, c[0x0][0x23c], -R109 ;  /* 0x00008f00b8407a23 */ /* 0x000fe4000001086d */
[----:B------:R-:W-:Y:S02]  /*5a40*/  FFMA.FTZ R29, R96, c[0x0][0x23c], -R105 ;  /* 0x00008f00601d7a23 */ /* 0x000fe40000010869 */
[--C-:B------:R-:W-:Y:S01]  /*5a50*/  FFMA.FTZ R89, R165, c[0x0][0x23c], -R122.reuse ;  /* 0x00008f00a5597a23 */ /* 0x100fe2000001087a */
[----:B------:R-:W-:Y:S01]  /*5a60*/  MUFU.EX2 R88, R88 ;  /* 0x0000005800587308 */ /* 0x000fe20000000800 */
[----:B------:R-:W-:-:S02]  /*5a70*/  FFMA.FTZ R86, R163, c[0x0][0x23c], -R122 ;  /* 0x00008f00a3567a23 */ /* 0x000fc4000001087a */
[--C-:B------:R-:W-:Y:S02]  /*5a80*/  FFMA.FTZ R96, R161, c[0x0][0x23c], -R122.reuse ;  /* 0x00008f00a1607a23 */ /* 0x100fe4000001087a */
[----:B------:R-:W-:Y:S02]  /*5a90*/  FFMA.FTZ R101, R131, c[0x0][0x23c], -R122 ;  /* 0x00008f0083657a23 */ /* 0x000fe4000001087a */
[--C-:B------:R-:W-:Y:S01]  /*5aa0*/  FFMA.FTZ R107, R172, c[0x0][0x23c], -R109.reuse ;  /* 0x00008f00ac6b7a23 */ /* 0x100fe2000001086d */
[----:B------:R-:W3:Y:S01]  /*5ab0*/  MUFU.EX2 R99, R99 ;  /* 0x0000006300637308 */ /* 0x000ee20000000800 */
[----:B-1----:R-:W-:Y:S01]  /*5ac0*/  F2FP.PACK_AB R210, R80, R83 ;  /* 0x0000005350d2723e */ /* 0x002fe200000000ff */
[--C-:B------:R-:W-:Y:S02]  /*5ad0*/  FFMA.FTZ R104, R170, c[0x0][0x23c], -R109.reuse ;  /* 0x00008f00aa687a23 */ /* 0x100fe4000001086d */
[--C-:B------:R-:W-:Y:S02]  /*5ae0*/  FFMA.FTZ R106, R120, c[0x0][0x23c], -R109.reuse ;  /* 0x00008f00786a7a23 */ /* 0x100fe4000001086d */
[----:B------:R-:W-:-:S02]  /*5af0*/  FFMA.FTZ R111, R116, c[0x0][0x23c], -R109 ;  /* 0x00008f00746f7a23 */ /* 0x000fc4000001086d */
[----:B------:R-:W-:Y:S01]  /*5b00*/  MUFU.EX2 R87, R87 ;  /* 0x0000005700577308 */ /* 0x000fe20000000800 */
[--C-:B------:R-:W-:Y:S01]  /*5b10*/  FFMA.FTZ R116, R129, c[0x0][0x23c], -R122.reuse ;  /* 0x00008f0081747a23 */ /* 0x100fe2000001087a */
[----:B--2---:R-:W-:Y:S01]  /*5b20*/  HMMA.16816.F32 R196, R192, R8, RZ ;  /* 0x00000008c0c4723c */ /* 0x004fe200000018ff */
[--C-:B------:R-:W-:Y:S02]  /*5b30*/  FFMA.FTZ R120, R127, c[0x0][0x23c], -R122.reuse ;  /* 0x00008f007f787a23 */ /* 0x100fe4000001087a */
[--C-:B------:R-:W-:Y:S02]  /*5b40*/  FFMA.FTZ R115, R115, c[0x0][0x23c], -R122.reuse ;  /* 0x00008f0073737a23 */ /* 0x100fe4000001087a */
[----:B------:R-:W-:Y:S01]  /*5b50*/  FFMA.FTZ R125, R125, c[0x0][0x23c], -R122 ;  /* 0x00008f007d7d7a23 */ /* 0x000fe2000001087a */
[----:B------:R-:W1:Y:S01]  /*5b60*/  MUFU.EX2 R78, R78 ;  /* 0x0000004e004e7308 */ /* 0x000e620000000800 */
[----:B---3--:R-:W-:Y:S01]  /*5b70*/  F2FP.PACK_AB R209, R99, R88 ;  /* 0x0000005863d1723e */ /* 0x008fe200000000ff */
[----:B------:R-:W-:-:S02]  /*5b80*/  FFMA.FTZ R130, R130, c[0x0][0x23c], -R109 ;  /* 0x00008f0082827a23 */ /* 0x000fc4000001086d */
[--C-:B------:R-:W-:Y:S02]  /*5b90*/  FFMA.FTZ R127, R166, c[0x0][0x23c], -R109.reuse ;  /* 0x00008f00a67f7a23 */ /* 0x100fe4000001086d */
[--C-:B------:R-:W-:Y:S02]  /*5ba0*/  FFMA.FTZ R129, R164, c[0x0][0x23c], -R109.reuse ;  /* 0x00008f00a4817a23 */ /* 0x100fe4000001086d */
[----:B------:R-:W-:Y:S01]  /*5bb0*/  MUFU.EX2 R81, R81 ;  /* 0x0000005100517308 */ /* 0x000fe20000000800 */
[----:B------:R-:W-:Y:S02]  /*5bc0*/  FFMA.FTZ R136, R152, c[0x0][0x23c], -R109 ;  /* 0x00008f0098887a23 */ /* 0x000fe4000001086d */
[--C-:B------:R-:W-:Y:S02]  /*5bd0*/  FFMA.FTZ R138, R159, c[0x0][0x23c], -R122.reuse ;  /* 0x00008f009f8a7a23 */ /* 0x100fe4000001087a */
[--C-:B------:R-:W-:Y:S02]  /*5be0*/  FFMA.FTZ R152, R149, c[0x0][0x23c], -R122.reuse ;  /* 0x00008f0095987a23 */ /* 0x100fe4000001087a */
[--C-:B------:R-:W-:Y:S01]  /*5bf0*/  FFMA.FTZ R145, R145, c[0x0][0x23c], -R122.reuse ;  /* 0x00008f0091917a23 */ /* 0x100fe2000001087a */
[----:B-1----:R-:W-:Y:S01]  /*5c00*/  F2FP.PACK_AB R211, R78, R87 ;  /* 0x000000574ed3723e */ /* 0x002fe200000000ff */
[----:B------:R-:W1:Y:S01]  /*5c10*/  MUFU.EX2 R72, R72 ;  /* 0x0000004800487308 */ /* 0x000e620000000800 */
[----:B------:R-:W-:-:S02]  /*5c20*/  FFMA.FTZ R147, R147, c[0x0][0x23c], -R122 ;  /* 0x00008f0093937a23 */ /* 0x000fc4000001087a */
[--C-:B------:R-:W-:Y:S02]  /*5c30*/  FFMA.FTZ R154, R154, c[0x0][0x23c], -R109.reuse ;  /* 0x00008f009a9a7a23 */ /* 0x100fe4000001086d */
[--C-:B------:R-:W-:Y:S01]  /*5c40*/  FFMA.FTZ R149, R160, c[0x0][0x23c], -R109.reuse ;  /* 0x00008f00a0957a23 */ /* 0x100fe2000001086d */
[C---:B------:R-:W-:Y:S01]  /*5c50*/  HMMA.16816.F32 R220, R208.reuse, R200, RZ ;  /* 0x000000c8d0dc723c */ /* 0x040fe200000018ff */
[--C-:B------:R-:W-:Y:S01]  /*5c60*/  FFMA.FTZ R156, R156, c[0x0][0x23c], -R109.reuse ;  /* 0x00008f009c9c7a23 */ /* 0x100fe2000001086d */
[----:B------:R-:W-:Y:S01]  /*5c70*/  MUFU.EX2 R71, R71 ;  /* 0x0000004700477308 */ /* 0x000fe20000000800 */
[----:B------:R-:W-:Y:S02]  /*5c80*/  FFMA.FTZ R159, R158, c[0x0][0x23c], -R109 ;  /* 0x00008f009e9f7a23 */ /* 0x000fe4000001086d */
[----:B------:R-:W-:Y:S02]  /*5c90*/  FFMA.FTZ R158, R162, c[0x0][0x23c], -R105 ;  /* 0x00008f00a29e7a23 */ /* 0x000fe40000010869 */
[--C-:B------:R-:W-:Y:S01]  /*5ca0*/  FFMA.FTZ R160, R153, c[0x0][0x23c], -R122.reuse ;  /* 0x00008f0099a07a23 */ /* 0x100fe2000001087a */
[----:B------:R-:W-:Y:S01]  /*5cb0*/  HMMA.16816.F32 R212, R208, R8, RZ ;  /* 0x00000008d0d4723c */ /* 0x000fe200000018ff */
[--C-:B------:R-:W-:Y:S01]  /*5cc0*/  FFMA.FTZ R153, R155, c[0x0][0x23c], -R122.reuse ;  /* 0x00008f009b997a23 */ /* 0x100fe2000001087a */
[----:B------:R-:W-:Y:S01]  /*5cd0*/  MUFU.EX2 R66, R66 ;  /* 0x0000004200427308 */ /* 0x000fe20000000800 */
[----:B------:R-:W-:-:S02]  /*5ce0*/  FFMA.FTZ R162, R151, c[0x0][0x23c], -R122 ;  /* 0x00008f0097a27a23 */ /* 0x000fc4000001087a */
[----:B------:R-:W-:Y:S02]  /*5cf0*/  FFMA.FTZ R157, R157, c[0x0][0x23c], -R122 ;  /* 0x00008f009d9d7a23 */ /* 0x000fe4000001087a */
[----:B-1----:R-:W-:Y:S01]  /*5d00*/  F2FP.PACK_AB R8, R72, R81 ;  /* 0x000000514808723e */ /* 0x002fe200000000ff */
[C---:B------:R-:W-:Y:S01]  /*5d10*/  HMMA.16816.F32 R216, R208.reuse, R202, RZ ;  /* 0x000000cad0d8723c */ /* 0x040fe200000018ff */
[--C-:B------:R-:W-:Y:S01]  /*5d20*/  FFMA.FTZ R150, R150, c[0x0][0x23c], -R109.reuse ;  /* 0x00008f0096967a23 */ /* 0x100fe2000001086d */
[----:B------:R-:W-:Y:S01]  /*5d30*/  MUFU.EX2 R79, R79 ;  /* 0x0000004f004f7308 */ /* 0x000fe20000000800 */
[--C-:B------:R-:W-:Y:S02]  /*5d40*/  FFMA.FTZ R151, R146, c[0x0][0x23c], -R109.reuse ;  /* 0x00008f0092977a23 */ /* 0x100fe4000001086d */
[--C-:B------:R-:W-:Y:S02]  /*5d50*/  FFMA.FTZ R144, R144, c[0x0][0x23c], -R109.reuse ;  /* 0x00008f0090907a23 */ /* 0x100fe4000001086d */
[----:B------:R-:W-:Y:S01]  /*5d60*/  FFMA.FTZ R155, R142, c[0x0][0x23c], -R109 ;  /* 0x00008f008e9b7a23 */ /* 0x000fe2000001086d */
[----:B------:R-:W-:Y:S01]  /*5d70*/  HMMA.16816.F32 R208, R208, R10, RZ ;  /* 0x0000000ad0d0723c */ /* 0x000fe200000018ff */
[----:B------:R-:W-:Y:S01]  /*5d80*/  FFMA.FTZ R113, R174, c[0x0][0x23c], -R105 ;  /* 0x00008f00ae717a23 */ /* 0x000fe20000010869 */
[----:B------:R-:W1:Y:S01]  /*5d90*/  MUFU.EX2 R70, R70 ;  /* 0x0000004600467308 */ /* 0x000e620000000800 */
[----:B------:R-:W-:-:S02]  /*5da0*/  FADD.FTZ R94, R97, R94 ;  /* 0x0000005e615e7221 */ /* 0x000fc40000010000 */
[----:B------:R-:W-:Y:S02]  /*5db0*/  FADD.FTZ R92, R93, R92 ;  /* 0x0000005c5d5c7221 */ /* 0x000fe40000010000 */
[----:B------:R-:W-:Y:S01]  /*5dc0*/  FADD.FTZ R90, R91, R90 ;  /* 0x0000005a5b5a7221 */ /* 0x000fe20000010000 */
[C---:B------:R-:W-:Y:S01]  /*5dd0*/  HMMA.16816.F32 R200, R192.reuse, R202, RZ ;  /* 0x000000cac0c8723c */ /* 0x040fe200000018ff */
[----:B------:R-:W-:Y:S01]  /*5de0*/  FADD.FTZ R88, R88, R99 ;  /* 0x0000006358587221 */ /* 0x000fe20000010000 */
[----:B------:R-:W-:Y:S01]  /*5df0*/  MUFU.EX2 R73, R73 ;  /* 0x0000004900497308 */ /* 0x000fe20000000800 */
[----:B------:R-:W-:Y:S02]  /*5e00*/  FADD.FTZ R95, R95, R94 ;  /* 0x0000005e5f5f7221 */ /* 0x000fe40000010000 */
[----:B------:R-:W-:Y:S02]  /*5e10*/  FADD.FTZ R85, R85, R92 ;  /* 0x0000005c55557221 */ /* 0x000fe40000010000 */
[----:B------:R-:W-:Y:S01]  /*5e20*/  FADD.FTZ R83, R83, R90 ;  /* 0x0000005a53537221 */ /* 0x000fe20000010000 */
[----:B------:R-:W-:Y:S01]  /*5e30*/  HMMA.16816.F32 R192, R192, R10, RZ ;  /* 0x0000000ac0c0723c */ /* 0x000fe200000018ff */
[----:B------:R-:W-:Y:S01]  /*5e40*/  FADD.FTZ R87, R87, R88 ;  /* 0x0000005857577221 */ /* 0x000fe20000010000 */
[----:B------:R-:W2:Y:S01]  /*5e50*/  MUFU.EX2 R64, R64 ;  /* 0x0000004000407308 */ /* 0x000ea20000000800 */
[----:B-1----:R-:W-:Y:S01]  /*5e60*/  F2FP.PACK_AB R9, R70, R79 ;  /* 0x0000004f4609723e */ /* 0x002fe200000000ff */
[----:B------:R-:W-:-:S02]  /*5e70*/  FADD.FTZ R84, R84, R95 ;  /* 0x0000005f54547221 */ /* 0x000fc40000010000 */
[----:B------:R-:W-:Y:S01]  /*5e80*/  FADD.FTZ R82, R82, R85 ;  /* 0x0000005552527221 */ /* 0x000fe20000010000 */
[----:B------:R-:W-:Y:S01]  /*5e90*/  F2FP.PACK_AB R10, R66, R71 ;  /* 0x00000047420a723e */ /* 0x000fe200000000ff */
[----:B------:R-:W-:Y:S02]  /*5ea0*/  FADD.FTZ R80, R80, R83 ;  /* 0x0000005350507221 */ /* 0x000fe40000010000 */
[----:B------:R-:W-:Y:S01]  /*5eb0*/  MUFU.EX2 R67, R67 ;  /* 0x0000004300437308 */ /* 0x000fe20000000800 */
[----:B------:R-:W-:Y:S02]  /*5ec0*/  FADD.FTZ R78, R78, R87 ;  /* 0x000000574e4e7221 */ /* 0x000fe40000010000 */
[----:B------:R-:W-:Y:S02]  /*5ed0*/  FADD.FTZ R81, R81, R80 ;  /* 0x0000005051517221 */ /* 0x000fe40000010000 */
[----:B------:R-:W-:Y:S02]  /*5ee0*/  FADD.FTZ R79, R79, R78 ;  /* 0x0000004e4f4f7221 */ /* 0x000fe40000010000 */
[----:B------:R-:W-:Y:S01]  /*5ef0*/  FADD.FTZ R72, R72, R81 ;  /* 0x0000005148487221 */ /* 0x000fe20000010000 */
[----:B------:R-:W1:Y:S01]  /*5f00*/  MUFU.EX2 R62, R62 ;  /* 0x0000003e003e7308 */ /* 0x000e620000000800 */
[----:B--2---:R-:W-:Y:S01]  /*5f10*/  F2FP.PACK_AB R11, R64, R73 ;  /* 0x00000049400b723e */ /* 0x004fe200000000ff */
[----:B------:R-:W-:-:S02]  /*5f20*/  FADD.FTZ R70, R70, R79 ;  /* 0x0000004f46467221 */ /* 0x000fc40000010000 */
[----:B------:R-:W-:Y:S02]  /*5f30*/  FADD.FTZ R71, R71, R72 ;  /* 0x0000004847477221 */ /* 0x000fe40000010000 */
[----:B------:R-:W-:Y:S02]  /*5f40*/  FADD.FTZ R73, R73, R70 ;  /* 0x0000004649497221 */ /* 0x000fe40000010000 */
[----:B------:R-:W-:Y:S01]  /*5f50*/  HMMA.16816.F32 R220, R8, R24, R220 ;  /* 0x0000001808dc723c */ /* 0x000fe200000018dc */
[----:B------:R-:W-:Y:S01]  /*5f60*/  MUFU.EX2 R89, R89 ;  /* 0x0000005900597308 */ /* 0x000fe20000000800 */
[----:B------:R-:W-:Y:S02]  /*5f70*/  FADD.FTZ R66, R66, R71 ;  /* 0x0000004742427221 */ /* 0x000fe40000010000 */
[----:B------:R-:W-:Y:S02]  /*5f80*/  FADD.FTZ R64, R64, R73 ;  /* 0x0000004940407221 */ /* 0x000fe40000010000 */
[----:B------:R-:W-:-:S02]  /*5f90*/  FFMA.FTZ R142, R148, c[0x0][0x23c], -R105 ;  /* 0x00008f00948e7a23 */ /* 0x000fc40000010869 */
[C---:B------:R-:W-:Y:S01]  /*5fa0*/  HMMA.16816.F32 R212, R8.reuse, R16, R212 ;  /* 0x0000001008d4723c */ /* 0x040fe200000018d4 */
[----:B------:R-:W2:Y:S01]  /*5fb0*/  MUFU.EX2 R86, R86 ;  /* 0x0000005600567308 */ /* 0x000ea20000000800 */
[--C-:B------:R-:W-:Y:S02]  /*5fc0*/  FFMA.FTZ R146, R137, c[0x0][0x23c], -R122.reuse ;  /* 0x00008f0089927a23 */ /* 0x100fe4000001087a */
[--C-:B------:R-:W-:Y:S02]  /*5fd0*/  FFMA.FTZ R148, R135, c[0x0][0x23c], -R122.reuse ;  /* 0x00008f0087947a23 */ /* 0x100fe4000001087a */
[--C-:B------:R-:W-:Y:S02]  /*5fe0*/  FFMA.FTZ R143, R143, c[0x0][0x23c], -R122.reuse ;  /* 0x00008f008f8f7a23 */ /* 0x100fe4000001087a */
[----:B------:R-:W-:Y:S01]  /*5ff0*/  HMMA.16816.F32 R216, R8, R26, R216 ;  /* 0x0000001a08d8723c */ /* 0x000fe200000018d8 */
[----:B------:R-:W-:Y:S01]  /*6000*/  MUFU.EX2 R96, R96 ;  /* 0x0000006000607308 */ /* 0x000fe20000000800 */
[----:B------:R-:W-:-:S02]  /*6010*/  FFMA.FTZ R137, R139, c[0x0][0x23c], -R122 ;  /* 0x00008f008b897a23 */ /* 0x000fc4000001087a */
[--C-:B------:R-:W-:Y:S02]  /*6020*/  FFMA.FTZ R134, R134, c[0x0][0x23c], -R109.reuse ;  /* 0x00008f0086867a23 */ /* 0x100fe4000001086d */
[----:B------:R-:W-:Y:S02]  /*6030*/  FFMA.FTZ R135, R128, c[0x0][0x23c], -R109 ;  /* 0x00008f0080877a23 */ /* 0x000fe4000001086d */
[----:B------:R-:W-:Y:S01]  /*6040*/  HMMA.16816.F32 R208, R8, R18, R208 ;  /* 0x0000001208d0723c */ /* 0x000fe200000018d0 */
[----:B------:R-:W-:Y:S01]  /*6050*/  MUFU.EX2 R101, R101 ;  /* 0x0000006500657308 */ /* 0x000fe20000000800 */
[----:B------:R-:W-:Y:S02]  /*6060*/  FFMA.FTZ R131, R168, c[0x0][0x23c], -R105 ;  /* 0x00008f00a8837a23 */ /* 0x000fe40000010869 */
[--C-:B------:R-:W-:Y:S02]  /*6070*/  FFMA.FTZ R180, R121, c[0x0][0x23c], -R122.reuse ;  /* 0x00008f0079b47a23 */ /* 0x100fe4000001087a */
[----:B------:R-:W-:Y:S01]  /*6080*/  FFMA.FTZ R119, R119, c[0x0][0x23c], -R122 ;  /* 0x00008f0077777a23 */ /* 0x000fe2000001087a */
[----:B------:R-:W-:Y:S01]  /*6090*/  F2FP.PACK_AB R8, R76, R77 ;  /* 0x0000004d4c08723e */ /* 0x000fe200000000ff */
[----:B------:R-:W-:Y:S01]  /*60a0*/  FADD.FTZ R77, R77, R84 ;  /* 0x000000544d4d7221 */ /* 0x000fe20000010000 */
[----:B------:R-:W-:Y:S01]  /*60b0*/  F2FP.PACK_AB R9, R74, R75 ;  /* 0x0000004b4a09723e */ /* 0x000fe200000000ff */
[----:B------:R-:W-:Y:S01]  /*60c0*/  MUFU.EX2 R107, R107 ;  /* 0x0000006b006b7308 */ /* 0x000fe20000000800 */
[----:B------:R-:W-:Y:S01]  /*60d0*/  F2FP.PACK_AB R10, R68, R69 ;  /* 0x00000045440a723e */ /* 0x000fe200000000ff */
[----:B------:R-:W-:Y:S01]  /*60e0*/  FADD.FTZ R75, R75, R82 ;  /* 0x000000524b4b7221 */ /* 0x000fe20000010000 */
[----:B-1----:R-:W-:Y:S01]  /*60f0*/  F2FP.PACK_AB R11, R62, R67 ;  /* 0x000000433e0b723e */ /* 0x002fe200000000ff */
[----:B------:R-:W-:-:S02]  /*6100*/  FADD.FTZ R76, R76, R77 ;  /* 0x0000004d4c4c7221 */ /* 0x000fc40000010000 */
[----:B------:R-:W-:Y:S02]  /*6110*/  FADD.FTZ R74, R74, R75 ;  /* 0x0000004b4a4a7221 */ /* 0x000fe40000010000 */
[----:B------:R-:W1:Y:S01]  /*6120*/  MUFU.EX2 R104, R104 ;  /* 0x0000006800687308 */ /* 0x000e620000000800 */
[----:B------:R-:W-:Y:S01]  /*6130*/  FADD.FTZ R69, R69, R76 ;  /* 0x0000004c45457221 */ /* 0x000fe20000010000 */
[C---:B------:R-:W-:Y:S01]  /*6140*/  HMMA.16816.F32 R204, R8.reuse, R24, R204 ;  /* 0x0000001808cc723c */ /* 0x040fe200000018cc */
[----:B------:R-:W-:Y:S02]  /*6150*/  FADD.FTZ R67, R67, R74 ;  /* 0x0000004a43437221 */ /* 0x000fe40000010000 */
[----:B------:R-:W-:Y:S02]  /*6160*/  FADD.FTZ R68, R68, R69 ;  /* 0x0000004544447221 */ /* 0x000fe40000010000 */
[----:B------:R-:W-:Y:S01]  /*6170*/  FADD.FTZ R62, R62, R67 ;  /* 0x000000433e3e7221 */ /* 0x000fe20000010000 */
[----:B------:R-:W-:Y:S01]  /*6180*/  MUFU.EX2 R106, R106 ;  /* 0x0000006a006a7308 */ /* 0x000fe20000000800 */
[----:B------:R-:W-:Y:S01]  /*6190*/  FFMA.FTZ R117, R117, c[0x0][0x23c], -R122 ;  /* 0x00008f0075757a23 */ /* 0x000fe2000001087a */
[----:B------:R-:W-:Y:S01]  /*61a0*/  HMMA.16816.F32 R196, R8, R16, R196 ;  /* 0x0000001008c4723c */ /* 0x000fe200000018c4 */
[----:B------:R-:W-:-:S02]  /*61b0*/  FFMA.FTZ R114, R114, c[0x0][0x23c], -R109 ;  /* 0x00008f0072727a23 */ /* 0x000fc4000001086d */
[--C-:B------:R-:W-:Y:S02]  /*61c0*/  FFMA.FTZ R121, R112, c[0x0][0x23c], -R109.reuse ;  /* 0x00008f0070797a23 */ /* 0x100fe4000001086d */
[--C-:B------:R-:W-:Y:S01]  /*61d0*/  FFMA.FTZ R110, R110, c[0x0][0x23c], -R109.reuse ;  /* 0x00008f006e6e7a23 */ /* 0x100fe2000001086d */
[----:B------:R-:W3:Y:S01]  /*61e0*/  MUFU.EX2 R111, R111 ;  /* 0x0000006f006f7308 */ /* 0x000ee20000000800 */
[----:B------:R-:W-:Y:S01]  /*61f0*/  FFMA.FTZ R185, R108, c[0x0][0x23c], -R109 ;  /* 0x00008f006cb97a23 */ /* 0x000fe2000001086d */
[----:B------:R-:W-:Y:S01]  /*6200*/  HMMA.16816.F32 R200, R8, R26, R200 ;  /* 0x0000001a08c8723c */ /* 0x000fe200000018c8 */
[----:B------:R-:W4:Y:S01]  /*6210*/  LDSM.16.MT88.4 R24, [R231+0x4c00] ;  /* 0x004c0000e718783b */ /* 0x000f220000004200 */
[----:B------:R-:W-:-:S04]  /*6220*/  FFMA.FTZ R183, R102, c[0x0][0x23c], -R105 ;  /* 0x00008f0066b77a23 */ /* 0x000fc80000010869 */
[----:B------:R-:W-:Y:S02]  /*6230*/  MUFU.EX2 R63, R63 ;  /* 0x0000003f003f7308 */ /* 0x000fe40000000800 */
[----:B------:R-:W-:Y:S01]  /*6240*/  HMMA.16816.F32 R192, R8, R18, R192 ;  /* 0x0000001208c0723c */ /* 0x000fe200000018c0 */
[----:B------:R-:W5:Y:S05]  /*6250*/  LDSM.16.MT88.4 R16, [R230+0x4c00] ;  /* 0x004c0000e610783b */ /* 0x000f6a0000004200 */
[----:B------:R-:W4:Y:S01]  /*6260*/  MUFU.EX2 R36, R36 ;  /* 0x0000002400247308 */ /* 0x000f220000000800 */
[----:B--2---:R-:W-:Y:S01]  /*6270*/  F2FP.PACK_AB R8, R86, R89 ;  /* 0x000000595608723e */ /* 0x004fe200000000ff */
[----:B------:R-:W-:Y:S01]  /*6280*/  FADD.FTZ R89, R89, R66 ;  /* 0x0000004259597221 */ /* 0x000fe20000010000 */
[----:B-1----:R-:W-:Y:S01]  /*6290*/  F2FP.PACK_AB R9, R104, R107 ;  /* 0x0000006b6809723e */ /* 0x002fe200000000ff */
[----:B------:R-:W-:Y:S01]  /*62a0*/  FADD.FTZ R107, R107, R64 ;  /* 0x000000406b6b7221 */ /* 0x000fe20000010000 */
[----:B------:R-:W-:Y:S01]  /*62b0*/  F2FP.PACK_AB R10, R101, R96 ;  /* 0x00000060650a723e */ /* 0x000fe200000000ff */
[----:B------:R-:W-:Y:S01]  /*62c0*/  FADD.FTZ R89, R86, R89 ;  /* 0x0000005956597221 */ /* 0x000fe20000010000 */
[----:B---3--:R-:W-:Y:S01]  /*62d0*/  F2FP.PACK_AB R11, R111, R106 ;  /* 0x0000006a6f0b723e */ /* 0x008fe200000000ff */
[----:B------:R-:W-:Y:S01]  /*62e0*/  MUFU.EX2 R39, R39 ;  /* 0x0000002700277308 */ /* 0x000fe20000000800 */
[----:B------:R-:W-:-:S02]  /*62f0*/  FADD.FTZ R107, R104, R107 ;  /* 0x0000006b686b7221 */ /* 0x000fc40000010000 */
[----:B------:R-:W-:Y:S02]  /*6300*/  FADD.FTZ R96, R96, R89 ;  /* 0x0000005960607221 */ /* 0x000fe40000010000 */
[----:B------:R-:W-:Y:S01]  /*6310*/  FADD.FTZ R106, R106, R107 ;  /* 0x0000006b6a6a7221 */ /* 0x000fe20000010000 */
[----:B------:R-:W-:Y:S01]  /*6320*/  HMMA.16816.F32 R220, R8, R20, R220 ;  /* 0x0000001408dc723c */ /* 0x000fe200000018dc */
[----:B------:R-:W-:Y:S01]  /*6330*/  FADD.FTZ R96, R101, R96 ;  /* 0x0000006065607221 */ /* 0x000fe20000010000 */
[----:B------:R-:W1:Y:S01]  /*6340*/  MUFU.EX2 R34, R34 ;  /* 0x0000002200227308 */ /* 0x000e620000000800 */
[----:B------:R-:W-:-:S05]  /*6350*/  FADD.FTZ R111, R111, R106 ;  /* 0x0000006a6f6f7221 */ /* 0x000fca0000010000 */
[C---:B------:R-:W-:Y:S02]  /*6360*/  HMMA.16816.F32 R212, R8.reuse, R12, R212 ;  /* 0x0000000c08d4723c */ /* 0x040fe400000018d4 */
[----:B------:R-:W-:Y:S06]  /*6370*/  MUFU.EX2 R115, R115 ;  /* 0x0000007300737308 */ /* 0x000fec0000000800 */
[C---:B------:R-:W-:Y:S02]  /*6380*/  HMMA.16816.F32 R216, R8.reuse, R22, R216 ;  /* 0x0000001608d8723c */ /* 0x040fe400000018d8 */
[----:B------:R-:W2:Y:S06]  /*6390*/  MUFU.EX2 R116, R116 ;  /* 0x0000007400747308 */ /* 0x000eac0000000800 */
[----:B------:R-:W-:Y:S02]  /*63a0*/  HMMA.16816.F32 R208, R8, R14, R208 ;  /* 0x0000000e08d0723c */ /* 0x000fe400000018d0 */
[----:B------:R-:W-:Y:S05]  /*63b0*/  MUFU.EX2 R120, R120 ;  /* 0x0000007800787308 */ /* 0x000fea0000000800 */
[----:B------:R-:W-:Y:S01]  /*63c0*/  F2FP.PACK_AB R8, R60, R65 ;  /* 0x000000413c08723e */ /* 0x000fe200000000ff */
[----:B------:R-:W-:Y:S01]  /*63d0*/  FADD.FTZ R65, R65, R68 ;  /* 0x0000004441417221 */ /* 0x000fe20000010000 */
[----:B----4-:R-:W-:Y:S01]  /*63e0*/  F2FP.PACK_AB R9, R36, R63 ;  /* 0x0000003f2409723e */ /* 0x010fe200000000ff */
[----:B------:R-:W-:Y:S01]  /*63f0*/  MUFU.EX2 R125, R125 ;  /* 0x0000007d007d7308 */ /* 0x000fe20000000800 */
[----:B------:R-:W-:Y:S01]  /*6400*/  F2FP.PACK_AB R10, R58, R61 ;  /* 0x0000003d3a0a723e */ /* 0x000fe200000000ff */
[----:B------:R-:W-:Y:S01]  /*6410*/  FADD.FTZ R63, R63, R62 ;  /* 0x0000003e3f3f7221 */ /* 0x000fe20000010000 */
[----:B-1----:R-:W-:Y:S01]  /*6420*/  F2FP.PACK_AB R11, R34, R39 ;  /* 0x00000027220b723e */ /* 0x002fe200000000ff */
[----:B------:R-:W-:-:S02]  /*6430*/  FADD.FTZ R60, R60, R65 ;  /* 0x000000413c3c7221 */ /* 0x000fc40000010000 */
[----:B------:R-:W-:Y:S02]  /*6440*/  FADD.FTZ R36, R36, R63 ;  /* 0x0000003f24247221 */ /* 0x000fe40000010000 */
[----:B------:R-:W-:Y:S01]  /*6450*/  MUFU.EX2 R130, R130 ;  /* 0x0000008200827308 */ /* 0x000fe20000000800 */
[----:B------:R-:W-:Y:S01]  /*6460*/  FADD.FTZ R61, R61, R60 ;  /* 0x0000003c3d3d7221 */ /* 0x000fe20000010000 */
[C---:B------:R-:W-:Y:S01]  /*6470*/  HMMA.16816.F32 R204, R8.reuse, R20, R204 ;  /* 0x0000001408cc723c */ /* 0x040fe200000018cc */
[----:B------:R-:W-:Y:S02]  /*6480*/  FADD.FTZ R39, R39, R36 ;  /* 0x0000002427277221 */ /* 0x000fe40000010000 */
[----:B------:R-:W-:Y:S02]  /*6490*/  FADD.FTZ R58, R58, R61 ;  /* 0x0000003d3a3a7221 */ /* 0x000fe40000010000 */
[----:B------:R-:W-:Y:S01]  /*64a0*/  FADD.FTZ R34, R34, R39 ;  /* 0x0000002722227221 */ /* 0x000fe20000010000 */
[----:B------:R-:W1:Y:S02]  /*64b0*/  MUFU.EX2 R127, R127 ;  /* 0x0000007f007f7308 */ /* 0x000e640000000800 */
[C---:B------:R-:W-:Y:S01]  /*64c0*/  HMMA.16816.F32 R200, R8.reuse, R22, R200 ;  /* 0x0000001608c8723c */ /* 0x040fe200000018c8 */
[----:B------:R-:W3:Y:S05]  /*64d0*/  LDSM.16.MT88.4 R20, [R231+0x5000] ;  /* 0x00500000e714783b */ /* 0x000eea0000004200 */
[----:B------:R-:W-:Y:S02]  /*64e0*/  MUFU.EX2 R129, R129 ;  /* 0x0000008100817308 */ /* 0x000fe40000000800 */
[C---:B------:R-:W-:Y:S06]  /*64f0*/  HMMA.16816.F32 R196, R8.reuse, R12, R196 ;  /* 0x0000000c08c4723c */ /* 0x040fec00000018c4 */
[----:B------:R-:W4:Y:S02]  /*6500*/  MUFU.EX2 R136, R136 ;  /* 0x0000008800887308 */ /* 0x000f240000000800 */
[----:B------:R-:W-:Y:S01]  /*6510*/  HMMA.16816.F32 R192, R8, R14, R192 ;  /* 0x0000000e08c0723c */ /* 0x000fe200000018c0 */
[----:B------:R-:W3:Y:S05]  /*6520*/  LDSM.16.MT88.4 R12, [R230+0x5000] ;  /* 0x00500000e60c783b */ /* 0x000eea0000004200 */
[----:B------:R-:W-:Y:S01]  /*6530*/  MUFU.EX2 R37, R37 ;  /* 0x0000002500257308 */ /* 0x000fe20000000800 */
[----:B--2---:R-:W-:Y:S01]  /*6540*/  F2FP.PACK_AB R8, R116, R115 ;  /* 0x000000737408723e */ /* 0x004fe200000000ff */
[----:B------:R-:W-:Y:S01]  /*6550*/  FADD.FTZ R115, R115, R96 ;  /* 0x0000006073737221 */ /* 0x000fe20000010000 */
[----:B-1----:R-:W-:Y:S01]  /*6560*/  F2FP.PACK_AB R9, R127, R130 ;  /* 0x000000827f09723e */ /* 0x002fe200000000ff */
[----:B------:R-:W-:Y:S01]  /*6570*/  FADD.FTZ R130, R130, R111 ;  /* 0x0000006f82827221 */ /* 0x000fe20000010000 */
[----:B------:R-:W-:Y:S01]  /*6580*/  F2FP.PACK_AB R10, R125, R120 ;  /* 0x000000787d0a723e */ /* 0x000fe200000000ff */
[----:B------:R-:W-:-:S02]  /*6590*/  FADD.FTZ R115, R116, R115 ;  /* 0x0000007374737221 */ /* 0x000fc40000010000 */
[----:B------:R-:W1:Y:S01]  /*65a0*/  MUFU.EX2 R32, R32 ;  /* 0x0000002000207308 */ /* 0x000e620000000800 */
[----:B----4-:R-:W-:Y:S01]  /*65b0*/  F2FP.PACK_AB R11, R136, R129 ;  /* 0x00000081880b723e */ /* 0x010fe200000000ff */
[----:B------:R-:W-:Y:S02]  /*65c0*/  FADD.FTZ R130, R127, R130 ;  /* 0x000000827f827221 */ /* 0x000fe40000010000 */
[----:B------:R-:W-:Y:S02]  /*65d0*/  FADD.FTZ R120, R120, R115 ;  /* 0x0000007378787221 */ /* 0x000fe40000010000 */
[----:B------:R-:W-:Y:S02]  /*65e0*/  FADD.FTZ R129, R129, R130 ;  /* 0x0000008281817221 */ /* 0x000fe40000010000 */
[----:B------:R-:W-:Y:S01]  /*65f0*/  MUFU.EX2 R35, R35 ;  /* 0x0000002300237308 */ /* 0x000fe20000000800 */
[----:B------:R-:W-:Y:S01]  /*6600*/  HMMA.16816.F32 R220, R8, R24, R220 ;  /* 0x0000001808dc723c */ /* 0x000fe200000018dc */
[----:B------:R-:W-:-:S02]  /*6610*/  FADD.FTZ R125, R125, R120 ;  /* 0x000000787d7d7221 */ /* 0x000fc40000010000 */
[----:B------:R-:W-:-:S04]  /*6620*/  FADD.FTZ R129, R136, R129 ;  /* 0x0000008188817221 */ /* 0x000fc80000010000 */
[----:B------:R-:W2:Y:S01]  /*6630*/  MUFU.EX2 R30, R30 ;  /* 0x0000001e001e7308 */ /* 0x000ea20000000800 */
[C---:B------:R-:W-:Y:S07]  /*6640*/  HMMA.16816.F32 R216, R8.reuse, R26, R216 ;  /* 0x0000001a08d8723c */ /* 0x040fee00000018d8 */
[----:B------:R-:W-:Y:S01]  /*6650*/  MUFU.EX2 R138, R138 ;  /* 0x0000008a008a7308 */ /* 0x000fe20000000800 */
[C---:B-----5:R-:W-:Y:S07]  /*6660*/  HMMA.16816.F32 R212, R8.reuse, R16, R212 ;  /* 0x0000001008d4723c */ /* 0x060fee00000018d4 */
[----:B------:R-:W4:Y:S01]  /*6670*/  MUFU.EX2 R145, R145 ;  /* 0x0000009100917308 */ /* 0x000f220000000800 */
[----:B------:R-:W-:Y:S07]  /*6680*/  HMMA.16816.F32 R208, R8, R18, R208 ;  /* 0x0000001208d0723c */ /* 0x000fee00000018d0 */
[----:B------:R-:W-:Y:S01]  /*6690*/  F2FP.PACK_AB R8, R56, R59 ;  /* 0x0000003b3808723e */ /* 0x000fe200000000ff */
[----:B------:R-:W-:Y:S01]  /*66a0*/  MUFU.EX2 R147, R147 ;  /* 0x0000009300937308 */ /* 0x000fe20000000800 */
[----:B-1----:R-:W-:Y:S01]  /*66b0*/  F2FP.PACK_AB R9, R32, R37 ;  /* 0x000000252009723e */ /* 0x002fe200000000ff */
[----:B------:R-:W-:Y:S01]  /*66c0*/  FADD.FTZ R59, R59, R58 ;  /* 0x0000003a3b3b7221 */ /* 0x000fe20000010000 */
[----:B------:R-:W-:Y:S01]  /*66d0*/  F2FP.PACK_AB R10, R54, R57 ;  /* 0x00000039360a723e */ /* 0x000fe200000000ff */
[----:B------:R-:W-:Y:S01]  /*66e0*/  FADD.FTZ R37, R37, R34 ;  /* 0x0000002225257221 */ /* 0x000fe20000010000 */
[----:B--2---:R-:W-:Y:S01]  /*66f0*/  F2FP.PACK_AB R11, R30, R35 ;  /* 0x000000231e0b723e */ /* 0x004fe200000000ff */
[----:B------:R-:W-:-:S02]  /*6700*/  FADD.FTZ R56, R56, R59 ;  /* 0x0000003b38387221 */ /* 0x000fc40000010000 */
[----:B------:R-:W-:Y:S01]  /*6710*/  MUFU.EX2 R152, R152 ;  /* 0x0000009800987308 */ /* 0x000fe20000000800 */
[----:B------:R-:W-:Y:S02]  /*6720*/  FADD.FTZ R32, R32, R37 ;  /* 0x0000002520207221 */ /* 0x000fe40000010000 */
[----:B------:R-:W-:Y:S01]  /*6730*/  FADD.FTZ R57, R57, R56 ;  /* 0x0000003839397221 */ /* 0x000fe20000010000 */
[----:B------:R-:W-:Y:S01]  /*6740*/  HMMA.16816.F32 R204, R8, R24, R204 ;  /* 0x0000001808cc723c */ /* 0x000fe200000018cc */
[----:B------:R-:W-:Y:S02]  /*6750*/  FADD.FTZ R35, R35, R32 ;  /* 0x0000002023237221 */ /* 0x000fe40000010000 */
[----:B------:R-:W-:Y:S01]  /*6760*/  FADD.FTZ R54, R54, R57 ;  /* 0x0000003936367221 */ /* 0x000fe20000010000 */
[----:B------:R-:W-:Y:S01]  /*6770*/  MUFU.EX2 R154, R154 ;  /* 0x0000009a009a7308 */ /* 0x000fe20000000800 */
[----:B------:R-:W-:-:S03]  /*6780*/  FADD.FTZ R30, R30, R35 ;  /* 0x000000231e1e7221 */ /* 0x000fc60000010000 */
[C---:B------:R-:W-:Y:S01]  /*6790*/  HMMA.16816.F32 R200, R8.reuse, R26, R200 ;  /* 0x0000001a08c8723c */ /* 0x040fe200000018c8 */
[----:B------:R-:W1:Y:S03]  /*67a0*/  LDSM.16.MT88.4 R24, [R231+0x5400] ;  /* 0x00540000e718783b */ /* 0x000e660000004200 */
[----:B------:R-:W2:Y:S04]  /*67b0*/  MUFU.EX2 R149, R149 ;  /* 0x0000009500957308 */ /* 0x000ea80000000800 */
[C---:B------:R-:W-:Y:S04]  /*67c0*/  HMMA.16816.F32 R196, R8.reuse, R16, R196 ;  /* 0x0000001008c4723c */ /* 0x040fe800000018c4 */
[----:B------:R-:W-:Y:S04]  /*67d0*/  MUFU.EX2 R156, R156 ;  /* 0x0000009c009c7308 */ /* 0x000fe80000000800 */
[----:B------:R-:W-:Y:S01]  /*67e0*/  HMMA.16816.F32 R192, R8, R18, R192 ;  /* 0x0000001208c0723c */ /* 0x000fe200000018c0 */
[----:B------:R-:W5:Y:S03]  /*67f0*/  LDSM.16.MT88.4 R16, [R230+0x5400] ;  /* 0x00540000e610783b */ /* 0x000f660000004200 */
[----:B------:R-:W3:Y:S03]  /*6800*/  MUFU.EX2 R159, R159 ;  /* 0x0000009f009f7308 */ /* 0x000ee60000000800 */
[----:B----4-:R-:W-:Y:S01]  /*6810*/  F2FP.PACK_AB R8, R145, R138 ;  /* 0x0000008a9108723e */ /* 0x010fe200000000ff */
[----:B------:R-:W-:Y:S01]  /*6820*/  FADD.FTZ R138, R138, R125 ;  /* 0x0000007d8a8a7221 */ /* 0x000fe20000010000 */
[----:B--2---:R-:W-:Y:S01]  /*6830*/  F2FP.PACK_AB R9, R149, R154 ;  /* 0x0000009a9509723e */ /* 0x004fe200000000ff */
[----:B------:R-:W-:Y:S01]  /*6840*/  FADD.FTZ R154, R154, R129 ;  /* 0x000000819a9a7221 */ /* 0x000fe20000010000 */
[----:B------:R-:W-:Y:S01]  /*6850*/  F2FP.PACK_AB R10, R152, R147 ;  /* 0x00000093980a723e */ /* 0x000fe200000000ff */
[----:B------:R-:W-:Y:S01]  /*6860*/  MUFU.EX2 R33, R33 ;  /* 0x0000002100217308 */ /* 0x000fe20000000800 */
[----:B------:R-:W-:-:S02]  /*6870*/  FADD.FTZ R138, R145, R138 ;  /* 0x0000008a918a7221 */ /* 0x000fc40000010000 */
[----:B------:R-:W-:Y:S02]  /*6880*/  FADD.FTZ R149, R149, R154 ;  /* 0x0000009a95957221 */ /* 0x000fe40000010000 */
[----:B------:R-:W-:-:S03]  /*6890*/  FADD.FTZ R147, R147, R138 ;  /* 0x0000008a93937221 */ /* 0x000fc60000010000 */
[----:B------:R-:W2:Y:S01]  /*68a0*/  MUFU.EX2 R28, R28 ;  /* 0x0000001c001c7308 */ /* 0x000ea20000000800 */
[C---:B---3--:R-:W-:Y:S01]  /*68b0*/  F2FP.PACK_AB R11, R159.reuse, R156 ;  /* 0x0000009c9f0b723e */ /* 0x048fe200000000ff */
[----:B------:R-:W-:Y:S02]  /*68c0*/  FADD.FTZ R156, R156, R149 ;  /* 0x000000959c9c7221 */ /* 0x000fe40000010000 */
[----:B------:R-:W-:Y:S02]  /*68d0*/  FADD.FTZ R152, R152, R147 ;  /* 0x0000009398987221 */ /* 0x000fe40000010000 */
[----:B------:R-:W-:Y:S02]  /*68e0*/  FADD.FTZ R159, R159, R156 ;  /* 0x0000009c9f9f7221 */ /* 0x000fe40000010000 */
[----:B------:R-:W-:Y:S01]  /*68f0*/  MUFU.EX2 R31, R31 ;  /* 0x0000001f001f7308 */ /* 0x000fe20000000800 */
[C---:B------:R-:W-:Y:S07]  /*6900*/  HMMA.16816.F32 R220, R8.reuse, R20, R220 ;  /* 0x0000001408dc723c */ /* 0x040fee00000018dc */
[----:B------:R-:W3:Y:S01]  /*6910*/  MUFU.EX2 R6, R6 ;  /* 0x0000000600067308 */ /* 0x000ee20000000800 */
[C---:B------:R-:W-:Y:S07]  /*6920*/  HMMA.16816.F32 R216, R8.reuse, R22, R216 ;  /* 0x0000001608d8723c */ /* 0x040fee00000018d8 */
[----:B------:R-:W-:Y:S01]  /*6930*/  MUFU.EX2 R157, R157 ;  /* 0x0000009d009d7308 */ /* 0x000fe20000000800 */
[C---:B------:R-:W-:Y:S07]  /*6940*/  HMMA.16816.F32 R212, R8.reuse, R12, R212 ;  /* 0x0000000c08d4723c */ /* 0x040fee00000018d4 */
[----:B------:R-:W4:Y:S01]  /*6950*/  MUFU.EX2 R160, R160 ;  /* 0x000000a000a07308 */ /* 0x000f220000000800 */
[----:B------:R-:W-:Y:S07]  /*6960*/  HMMA.16816.F32 R208, R8, R14, R208 ;  /* 0x0000000e08d0723c */ /* 0x000fee00000018d0 */
[----:B------:R-:W-:Y:S01]  /*6970*/  MUFU.EX2 R153, R153 ;  /* 0x0000009900997308 */ /* 0x000fe20000000800 */
[----:B------:R-:W-:Y:S01]  /*6980*/  F2FP.PACK_AB R8, R52, R55 ;  /* 0x000000373408723e */ /* 0x000fe200000000ff */
[----:B------:R-:W-:Y:S01]  /*6990*/  FADD.FTZ R55, R55, R54 ;  /* 0x0000003637377221 */ /* 0x000fe20000010000 */
[----:B--2---:R-:W-:Y:S01]  /*69a0*/  F2FP.PACK_AB R9, R28, R33 ;  /* 0x000000211c09723e */ /* 0x004fe200000000ff */
        /* <DEDUP_REMOVED lines=10> */
[----:B------:R-:W-:Y:S01]  /*6a50*/  MUFU.EX2 R150, R150 ;  /* 0x0000009600967308 */ /* 0x000fe20000000800 */
[----:B------:R-:W-:-:S05]  /*6a60*/  FADD.FTZ R6, R6, R31 ;  /* 0x0000001f06067221 */ /* 0x000fca0000010000 */
[C---:B------:R-:W-:Y:S01]  /*6a70*/  HMMA.16816.F32 R200, R8.reuse, R22, R200 ;  /* 0x0000001608c8723c */ /* 0x040fe200000018c8 */
[----:B------:R-:W-:Y:S01]  /*6a80*/  LDSM.16.MT88.4 R20, [R230+0x5800] ;  /* 0x00580000e614783b */ /* 0x000fe20000004200 */
[----:B------:R-:W2:Y:S06]  /*6a90*/  MUFU.EX2 R151, R151 ;  /* 0x0000009700977308 */ /* 0x000eac0000000800 */
[C---:B------:R-:W-:Y:S02]  /*6aa0*/  HMMA.16816.F32 R196, R8.reuse, R12, R196 ;  /* 0x0000000c08c4723c */ /* 0x040fe400000018c4 */
[----:B------:R-:W-:Y:S06]  /*6ab0*/  MUFU.EX2 R144, R144 ;  /* 0x0000009000907308 */ /* 0x000fec0000000800 */
[----:B------:R-:W-:Y:S01]  /*6ac0*/  HMMA.16816.F32 R192, R8, R14, R192 ;  /* 0x0000000e08c0723c */ /* 0x000fe200000018c0 */
[----:B------:R-:W3:Y:S01]  /*6ad0*/  LDSM.16.MT88.4 R12, [R231+0x5800] ;  /* 0x00580000e70c783b */ /* 0x000ee20000004200 */
[----:B------:R-:W1:Y:S05]  /*6ae0*/  MUFU.EX2 R155, R155 ;  /* 0x0000009b009b7308 */ /* 0x000e6a0000000800 */
[----:B----4-:R-:W-:Y:S01]  /*6af0*/  F2FP.PACK_AB R8, R160, R157 ;  /* 0x0000009da008723e */ /* 0x010fe200000000ff */
[----:B------:R-:W-:Y:S01]  /*6b00*/  FADD.FTZ R157, R157, R152 ;  /* 0x000000989d9d7221 */ /* 0x000fe20000010000 */
[----:B--2---:R-:W-:Y:S01]  /*6b10*/  F2FP.PACK_AB R9, R151, R150 ;  /* 0x000000969709723e */ /* 0x004fe200000000ff */
[----:B------:R-:W2:Y:S01]  /*6b20*/  MUFU.EX2 R48, R48 ;  /* 0x0000003000307308 */ /* 0x000ea20000000800 */
[----:B------:R-:W-:Y:S01]  /*6b30*/  F2FP.PACK_AB R10, R162, R153 ;  /* 0x00000099a20a723e */ /* 0x000fe200000000ff */
[----:B------:R-:W-:-:S02]  /*6b40*/  FADD.FTZ R150, R150, R159 ;  /* 0x0000009f96967221 */ /* 0x000fc40000010000 */
[----:B------:R-:W-:Y:S02]  /*6b50*/  FADD.FTZ R160, R160, R157 ;  /* 0x0000009da0a07221 */ /* 0x000fe40000010000 */
[----:B------:R-:W-:Y:S02]  /*6b60*/  FADD.FTZ R151, R151, R150 ;  /* 0x0000009697977221 */ /* 0x000fe40000010000 */
[----:B------:R-:W-:Y:S01]  /*6b70*/  MUFU.EX2 R49, R49 ;  /* 0x0000003100317308 */ /* 0x000fe20000000800 */
[----:B-1----:R-:W-:Y:S01]  /*6b80*/  F2FP.PACK_AB R11, R155, R144 ;  /* 0x000000909b0b723e */ /* 0x002fe200000000ff */
[----:B------:R-:W-:Y:S02]  /*6b90*/  FADD.FTZ R153, R153, R160 ;  /* 0x000000a099997221 */ /* 0x000fe40000010000 */
[----:B------:R-:W-:Y:S02]  /*6ba0*/  FADD.FTZ R144, R144, R151 ;  /* 0x0000009790907221 */ /* 0x000fe40000010000 */
[----:B------:R-:W-:-:S02]  /*6bb0*/  FADD.FTZ R162, R162, R153 ;  /* 0x00000099a2a27221 */ /* 0x000fc40000010000 */
[----:B------:R-:W-:Y:S01]  /*6bc0*/  MUFU.EX2 R46, R46 ;  /* 0x0000002e002e7308 */ /* 0x000fe20000000800 */
[----:B------:R-:W-:Y:S01]  /*6bd0*/  HMMA.16816.F32 R220, R8, R24, R220 ;  /* 0x0000001808dc723c */ /* 0x000fe200000018dc */
[----:B------:R-:W-:-:S06]  /*6be0*/  FADD.FTZ R155, R155, R144 ;  /* 0x000000909b9b7221 */ /* 0x000fcc0000010000 */
[----:B------:R-:W-:Y:S01]  /*6bf0*/  MUFU.EX2 R29, R29 ;  /* 0x0000001d001d7308 */ /* 0x000fe20000000800 */
[C---:B------:R-:W-:Y:S07]  /*6c00*/  HMMA.16816.F32 R216, R8.reuse, R26, R216 ;  /* 0x0000001a08d8723c */ /* 0x040fee00000018d8 */
[----:B------:R-:W1:Y:S01]  /*6c10*/  MUFU.EX2 R4, R4 ;  /* 0x0000000400047308 */ /* 0x000e620000000800 */
[C---:B-----5:R-:W-:Y:S07]  /*6c20*/  HMMA.16816.F32 R212, R8.reuse, R16, R212 ;  /* 0x0000001008d4723c */ /* 0x060fee00000018d4 */
[----:B------:R-:W-:Y:S01]  /*6c30*/  MUFU.EX2 R0, R0 ;  /* 0x0000000000007308 */ /* 0x000fe20000000800 */
[----:B------:R-:W-:Y:S07]  /*6c40*/  HMMA.16816.F32 R208, R8, R18, R208 ;  /* 0x0000001208d0723c */ /* 0x000fee00000018d0 */
[----:B------:R-:W4:Y:S01]  /*6c50*/  MUFU.EX2 R113, R113 ;  /* 0x0000007100717308 */ /* 0x000f220000000800 */
[----:B--2---:R-:W-:Y:S01]  /*6c60*/  F2FP.PACK_AB R8, R48, R51 ;  /* 0x000000333008723e */ /* 0x004fe200000000ff */
[----:B------:R-:W-:Y:S01]  /*6c70*/  FADD.FTZ R51, R51, R50 ;  /* 0x0000003233337221 */ /* 0x000fe20000010000 */
[----:B-1----:R-:W-:Y:S01]  /*6c80*/  F2FP.PACK_AB R9, R4, R29 ;  /* 0x0000001d0409723e */ /* 0x002fe200000000ff */
[----:B------:R-:W-:Y:S01]  /*6c90*/  FADD.FTZ R29, R29, R6 ;  /* 0x000000061d1d7221 */ /* 0x000fe20000010000 */
[----:B------:R-:W-:Y:S01]  /*6ca0*/  F2FP.PACK_AB R10, R46, R49 ;  /* 0x000000312e0a723e */ /* 0x000fe200000000ff */
[----:B------:R-:W-:-:S02]  /*6cb0*/  FADD.FTZ R48, R48, R51 ;  /* 0x0000003330307221 */ /* 0x000fc40000010000 */
[----:B------:R-:W-:Y:S01]  /*6cc0*/  MUFU.EX2 R143, R143 ;  /* 0x0000008f008f7308 */ /* 0x000fe20000000800 */
[----:B------:R-:W-:Y:S02]  /*6cd0*/  FADD.FTZ R29, R4, R29 ;  /* 0x0000001d041d7221 */ /* 0x000fe40000010000 */
[----:B------:R-:W-:-:S04]  /*6ce0*/  FADD.FTZ R49, R49, R48 ;  /* 0x0000003031317221 */ /* 0x000fc80000010000 */
[----:B------:R-:W-:Y:S01]  /*6cf0*/  FADD.FTZ R46, R46, R49 ;  /* 0x000000312e2e7221 */ /* 0x000fe20000010000 */
[----:B----4-:R-:W-:Y:S01]  /*6d00*/  F2FP.PACK_AB R11, R113, R0 ;  /* 0x00000000710b723e */ /* 0x010fe200000000ff */
[----:B------:R-:W1:Y:S01]  /*6d10*/  MUFU.EX2 R146, R146 ;  /* 0x0000009200927308 */ /* 0x000e620000000800 */
[----:B------:R-:W-:-:S04]  /*6d20*/  FADD.FTZ R0, R0, R29 ;  /* 0x0000001d00007221 */ /* 0x000fc80000010000 */
[----:B------:R-:W-:Y:S01]  /*6d30*/  FADD.FTZ R0, R113, R0 ;  /* 0x0000000071007221 */ /* 0x000fe20000010000 */
[C---:B------:R-:W-:Y:S02]  /*6d40*/  HMMA.16816.F32 R204, R8.reuse, R24, R204 ;  /* 0x0000001808cc723c */ /* 0x040fe400000018cc */
[----:B------:R-:W-:Y:S05]  /*6d50*/  MUFU.EX2 R137, R137 ;  /* 0x0000008900897308 */ /* 0x000fea0000000800 */
[--C-:B------:R-:W-:Y:S01]  /*6d60*/  FFMA.FTZ R24, R126, c[0x0][0x23c], -R109.reuse ;  /* 0x00008f007e187a23 */ /* 0x100fe2000001086d */
[C---:B------:R-:W-:Y:S01]  /*6d70*/  HMMA.16816.F32 R200, R8.reuse, R26, R200 ;  /* 0x0000001a08c8723c */ /* 0x040fe200000018c8 */
[----:B------:R-:W-:Y:S01]  /*6d80*/  FFMA.FTZ R25, R124, c[0x0][0x23c], -R109 ;  /* 0x00008f007c197a23 */ /* 0x000fe2000001086d */
[----:B------:R-:W2:Y:S05]  /*6d90*/  MUFU.EX2 R148, R148 ;  /* 0x0000009400947308 */ /* 0x000eaa0000000800 */
[----:B------:R-:W-:Y:S01]  /*6da0*/  FFMA.FTZ R27, R118, c[0x0][0x23c], -R105 ;  /* 0x00008f00761b7a23 */ /* 0x000fe20000010869 */
[C---:B------:R-:W-:Y:S01]  /*6db0*/  HMMA.16816.F32 R196, R8.reuse, R16, R196 ;  /* 0x0000001008c4723c */ /* 0x040fe200000018c4 */
[----:B------:R-:W-:Y:S01]  /*6dc0*/  FFMA.FTZ R26, R123, c[0x0][0x23c], -R122 ;  /* 0x00008f007b1a7a23 */ /* 0x000fe2000001087a */
[----:B------:R-:W-:Y:S06]  /*6dd0*/  MUFU.EX2 R134, R134 ;  /* 0x0000008600867308 */ /* 0x000fec0000000800 */
[----:B------:R-:W-:Y:S01]  /*6de0*/  HMMA.16816.F32 R192, R8, R18, R192 ;  /* 0x0000001208c0723c */ /* 0x000fe200000018c0 */
[----:B------:R-:W4:Y:S01]  /*6df0*/  LDSM.16.MT88.4 R16, [R231+0x5c00] ;  /* 0x005c0000e710783b */ /* 0x000f220000004200 */
[----:B------:R-:W5:Y:S05]  /*6e00*/  MUFU.EX2 R135, R135 ;  /* 0x0000008700877308 */ /* 0x000f6a0000000800 */
[----:B-1----:R-:W-:Y:S01]  /*6e10*/  F2FP.PACK_AB R8, R146, R143 ;  /* 0x0000008f9208723e */ /* 0x002fe200000000ff */
[----:B------:R-:W-:Y:S01]  /*6e20*/  FADD.FTZ R143, R143, R162 ;  /* 0x000000a28f8f7221 */ /* 0x000fe20000010000 */
[----:B--2---:R-:W-:Y:S01]  /*6e30*/  F2FP.PACK_AB R10, R148, R137 ;  /* 0x00000089940a723e */ /* 0x004fe200000000ff */
[----:B------:R-:W-:Y:S02]  /*6e40*/  MUFU.EX2 R24, R24 ;  /* 0x0000001800187308 */ /* 0x000fe40000000800 */
[----:B------:R-:W-:-:S04]  /*6e50*/  FADD.FTZ R146, R146, R143 ;  /* 0x0000008f92927221 */ /* 0x000fc80000010000 */
[----:B------:R-:W-:Y:S02]  /*6e60*/  FADD.FTZ R137, R137, R146 ;  /* 0x0000009289897221 */ /* 0x000fe40000010000 */
[----:B------:R-:W1:Y:S01]  /*6e70*/  MUFU.EX2 R25, R25 ;  /* 0x0000001900197308 */ /* 0x000e620000000800 */
[C---:B-----5:R-:W-:Y:S01]  /*6e80*/  F2FP.PACK_AB R9, R135.reuse, R134 ;  /* 0x000000868709723e */ /* 0x060fe200000000ff */
[----:B------:R-:W-:Y:S02]  /*6e90*/  FADD.FTZ R134, R134, R155 ;  /* 0x0000009b86867221 */ /* 0x000fe40000010000 */
[----:B------:R-:W-:Y:S02]  /*6ea0*/  FADD.FTZ R137, R148, R137 ;  /* 0x0000008994897221 */ /* 0x000fe40000010000 */
[----:B------:R-:W-:Y:S02]  /*6eb0*/  FADD.FTZ R135, R135, R134 ;  /* 0x0000008687877221 */ /* 0x000fe40000010000 */
[----:B------:R-:W-:Y:S08]  /*6ec0*/  MUFU.EX2 R47, R47 ;  /* 0x0000002f002f7308 */ /* 0x000ff00000000800 */
[----:B------:R-:W2:Y:S01]  /*6ed0*/  MUFU.EX2 R44, R44 ;  /* 0x0000002c002c7308 */ /* 0x000ea20000000800 */
[----:B-1----:R-:W-:Y:S01]  /*6ee0*/  F2FP.PACK_AB R11, R25, R24 ;  /* 0x00000018190b723e */ /* 0x002fe200000000ff */
[----:B------:R-:W-:-:S04]  /*6ef0*/  FADD.FTZ R24, R24, R135 ;  /* 0x0000008718187221 */ /* 0x000fc80000010000 */
[----:B------:R-:W-:Y:S02]  /*6f00*/  FADD.FTZ R25, R25, R24 ;  /* 0x0000001819197221 */ /* 0x000fe40000010000 */
[----:B------:R-:W-:Y:S01]  /*6f10*/  MUFU.EX2 R45, R45 ;  /* 0x0000002d002d7308 */ /* 0x000fe20000000800 */
[C---:B---3--:R-:W-:Y:S07]  /*6f20*/  HMMA.16816.F32 R220, R8.reuse, R12, R220 ;  /* 0x0000000c08dc723c */ /* 0x048fee00000018dc */
[----:B------:R-:W1:Y:S01]  /*6f30*/  MUFU.EX2 R42, R42 ;  /* 0x0000002a002a7308 */ /* 0x000e620000000800 */
[C---:B------:R-:W-:Y:S07]  /*6f40*/  HMMA.16816.F32 R216, R8.reuse, R14, R216 ;  /* 0x0000000e08d8723c */ /* 0x040fee00000018d8 */
[----:B------:R-:W-:Y:S01]  /*6f50*/  MUFU.EX2 R131, R131 ;  /* 0x0000008300837308 */ /* 0x000fe20000000800 */
[C---:B------:R-:W-:Y:S07]  /*6f60*/  HMMA.16816.F32 R212, R8.reuse, R20, R212 ;  /* 0x0000001408d4723c */ /* 0x040fee00000018d4 */
[----:B------:R-:W3:Y:S01]  /*6f70*/  MUFU.EX2 R158, R158 ;  /* 0x0000009e009e7308 */ /* 0x000ee20000000800 */
[----:B------:R-:W-:Y:S07]  /*6f80*/  HMMA.16816.F32 R208, R8, R22, R208 ;  /* 0x0000001608d0723c */ /* 0x000fee00000018d0 */
[----:B------:R-:W-:Y:S01]  /*6f90*/  MUFU.EX2 R142, R142 ;  /* 0x0000008e008e7308 */ /* 0x000fe20000000800 */
[----:B--2---:R-:W-:Y:S01]  /*6fa0*/  F2FP.PACK_AB R8, R44, R47 ;  /* 0x0000002f2c08723e */ /* 0x004fe200000000ff */
[----:B------:R-:W-:Y:S01]  /*6fb0*/  FADD.FTZ R47, R47, R46 ;  /* 0x0000002e2f2f7221 */ /* 0x000fe20000010000 */
[----:B-1----:R-:W-:-:S03]  /*6fc0*/  F2FP.PACK_AB R10, R42, R45 ;  /* 0x0000002d2a0a723e */ /* 0x002fc600000000ff */
[----:B------:R-:W-:Y:S02]  /*6fd0*/  FADD.FTZ R44, R44, R47 ;  /* 0x0000002f2c2c7221 */ /* 0x000fe40000010000 */
[----:B------:R-:W1:Y:S01]  /*6fe0*/  MUFU.EX2 R27, R27 ;  /* 0x0000001b001b7308 */ /* 0x000e620000000800 */
[C---:B---3--:R-:W-:Y:S01]  /*6ff0*/  F2FP.PACK_AB R9, R158.reuse, R131 ;  /* 0x000000839e09723e */ /* 0x048fe200000000ff */
[----:B------:R-:W-:Y:S02]  /*7000*/  FADD.FTZ R131, R131, R0 ;  /* 0x0000000083837221 */ /* 0x000fe40000010000 */
[----:B------:R-:W-:Y:S02]  /*7010*/  FADD.FTZ R45, R45, R44 ;  /* 0x0000002c2d2d7221 */ /* 0x000fe40000010000 */
[----:B------:R-:W-:Y:S02]  /*7020*/  FADD.FTZ R131, R158, R131 ;  /* 0x000000839e837221 */ /* 0x000fe40000010000 */
[----:B------:R-:W-:Y:S01]  /*7030*/  MUFU.EX2 R26, R26 ;  /* 0x0000001a001a7308 */ /* 0x000fe20000000800 */
[----:B------:R-:W-:Y:S01]  /*7040*/  FADD.FTZ R42, R42, R45 ;  /* 0x0000002d2a2a7221 */ /* 0x000fe20000010000 */
[----:B-1----:R-:W-:-:S06]  /*7050*/  F2FP.PACK_AB R11, R27, R142 ;  /* 0x0000008e1b0b723e */ /* 0x002fcc00000000ff */
[----:B------:R-:W1:Y:S01]  /*7060*/  MUFU.EX2 R119, R119 ;  /* 0x0000007700777308 */ /* 0x000e620000000800 */
[----:B------:R-:W-:-:S04]  /*7070*/  FADD.FTZ R142, R142, R131 ;  /* 0x000000838e8e7221 */ /* 0x000fc80000010000 */
[----:B------:R-:W-:Y:S01]  /*7080*/  FADD.FTZ R27, R27, R142 ;  /* 0x0000008e1b1b7221 */ /* 0x000fe20000010000 */
[C---:B------:R-:W-:Y:S02]  /*7090*/  HMMA.16816.F32 R204, R8.reuse, R12, R204 ;  /* 0x0000000c08cc723c */ /* 0x040fe400000018cc */
[----:B------:R-:W-:Y:S06]  /*70a0*/  MUFU.EX2 R117, R117 ;  /* 0x0000007500757308 */ /* 0x000fec0000000800 */
[C---:B------:R-:W-:Y:S01]  /*70b0*/  HMMA.16816.F32 R200, R8.reuse, R14, R200 ;  /* 0x0000000e08c8723c */ /* 0x040fe200000018c8 */
[----:B------:R-:W2:Y:S01]  /*70c0*/  LDSM.16.MT88.4 R12, [R230+0x5c00] ;  /* 0x005c0000e60c783b */ /* 0x000ea20000004200 */
[----:B------:R-:W3:Y:S06]  /*70d0*/  MUFU.EX2 R180, R180 ;  /* 0x000000b400b47308 */ /* 0x000eec0000000800 */
[C---:B------:R-:W-:Y:S02]  /*70e0*/  HMMA.16816.F32 R196, R8.reuse, R20, R196 ;  /* 0x0000001408c4723c */ /* 0x040fe400000018c4 */
[----:B------:R-:W-:Y:S05]  /*70f0*/  MUFU.EX2 R114, R114 ;  /* 0x0000007200727308 */ /* 0x000fea0000000800 */
[--C-:B------:R-:W-:Y:S01]  /*7100*/  FFMA.FTZ R20, R100, c[0x0][0x23c], -R105.reuse ;  /* 0x00008f0064147a23 */ /* 0x100fe20000010869 */
[----:B------:R-:W-:Y:S01]  /*7110*/  HMMA.16816.F32 R192, R8, R22, R192 ;  /* 0x0000001608c0723c */ /* 0x000fe200000018c0 */
[--C-:B------:R-:W-:Y:S01]  /*7120*/  FFMA.FTZ R21, R103, c[0x0][0x23c], -R105.reuse ;  /* 0x00008f0067157a23 */ /* 0x100fe20000010869 */
[----:B------:R-:W5:Y:S05]  /*7130*/  MUFU.EX2 R121, R121 ;  /* 0x0000007900797308 */ /* 0x000f6a0000000800 */
[----:B------:R-:W-:Y:S01]  /*7140*/  FFMA.FTZ R22, R98, c[0x0][0x23c], -R105 ;  /* 0x00008f0062167a23 */ /* 0x000fe20000010869 */
[----:B-1----:R-:W-:Y:S01]  /*7150*/  F2FP.PACK_AB R8, R119, R26 ;  /* 0x0000001a7708723e */ /* 0x002fe200000000ff */
[----:B------:R-:W-:Y:S01]  /*7160*/  FADD.FTZ R26, R26, R137 ;  /* 0x000000891a1a7221 */ /* 0x000fe20000010000 */
[----:B------:R-:W-:Y:S01]  /*7170*/  MUFU.EX2 R110, R110 ;  /* 0x0000006e006e7308 */ /* 0x000fe20000000800 */
[----:B---3--:R-:W-:-:S02]  /*7180*/  F2FP.PACK_AB R10, R180, R117 ;  /* 0x00000075b40a723e */ /* 0x008fc400000000ff */
[----:B------:R-:W-:-:S04]  /*7190*/  FADD.FTZ R26, R119, R26 ;  /* 0x0000001a771a7221 */ /* 0x000fc80000010000 */
[----:B------:R-:W-:Y:S01]  /*71a0*/  FADD.FTZ R117, R117, R26 ;  /* 0x0000001a75757221 */ /* 0x000fe20000010000 */
[----:B------:R-:W1:Y:S01]  /*71b0*/  MUFU.EX2 R185, R185 ;  /* 0x000000b900b97308 */ /* 0x000e620000000800 */
[C---:B-----5:R-:W-:Y:S01]  /*71c0*/  F2FP.PACK_AB R9, R121.reuse, R114 ;  /* 0x000000727909723e */ /* 0x060fe200000000ff */
[----:B------:R-:W-:Y:S02]  /*71d0*/  FADD.FTZ R114, R114, R25 ;  /* 0x0000001972727221 */ /* 0x000fe40000010000 */
[----:B------:R-:W-:Y:S02]  /*71e0*/  FADD.FTZ R180, R180, R117 ;  /* 0x00000075b4b47221 */ /* 0x000fe40000010000 */
[----:B------:R-:W-:Y:S02]  /*71f0*/  FADD.FTZ R121, R121, R114 ;  /* 0x0000007279797221 */ /* 0x000fe40000010000 */
[----:B------:R-:W-:Y:S08]  /*7200*/  MUFU.EX2 R43, R43 ;  /* 0x0000002b002b7308 */ /* 0x000ff00000000800 */
[----:B------:R-:W3:Y:S01]  /*7210*/  MUFU.EX2 R40, R40 ;  /* 0x0000002800287308 */ /* 0x000ee20000000800 */
[----:B-1----:R-:W-:Y:S01]  /*7220*/  F2FP.PACK_AB R11, R185, R110 ;  /* 0x0000006eb90b723e */ /* 0x002fe200000000ff */
[----:B------:R-:W-:-:S04]  /*7230*/  FADD.FTZ R110, R110, R121 ;  /* 0x000000796e6e7221 */ /* 0x000fc80000010000 */
[----:B------:R-:W-:Y:S02]  /*7240*/  FADD.FTZ R185, R185, R110 ;  /* 0x0000006eb9b97221 */ /* 0x000fe40000010000 */
[----:B------:R-:W-:Y:S01]  /*7250*/  MUFU.EX2 R20, R20 ;  /* 0x0000001400147308 */ /* 0x000fe20000000800 */
[C---:B----4-:R-:W-:Y:S07]  /*7260*/  HMMA.16816.F32 R220, R8.reuse, R16, R220 ;  /* 0x0000001008dc723c */ /* 0x050fee00000018dc */
[----:B------:R-:W1:Y:S01]  /*7270*/  MUFU.EX2 R21, R21 ;  /* 0x0000001500157308 */ /* 0x000e620000000800 */
[C---:B------:R-:W-:Y:S07]  /*7280*/  HMMA.16816.F32 R216, R8.reuse, R18, R216 ;  /* 0x0000001208d8723c */ /* 0x040fee00000018d8 */
[----:B------:R-:W-:Y:S01]  /*7290*/  MUFU.EX2 R41, R41 ;  /* 0x0000002900297308 */ /* 0x000fe20000000800 */
[C---:B--2---:R-:W-:Y:S07]  /*72a0*/  HMMA.16816.F32 R212, R8.reuse, R12, R212 ;  /* 0x0000000c08d4723c */ /* 0x044fee00000018d4 */
[----:B------:R-:W2:Y:S01]  /*72b0*/  MUFU.EX2 R38, R38 ;  /* 0x0000002600267308 */ /* 0x000ea20000000800 */
[----:B------:R-:W-:Y:S07]  /*72c0*/  HMMA.16816.F32 R208, R8, R14, R208 ;  /* 0x0000000e08d0723c */ /* 0x000fee00000018d0 */
[----:B------:R-:W-:Y:S01]  /*72d0*/  MUFU.EX2 R22, R22 ;  /* 0x0000001600167308 */ /* 0x000fe20000000800 */
[----:B---3--:R-:W-:Y:S01]  /*72e0*/  F2FP.PACK_AB R8, R40, R43 ;  /* 0x0000002b2808723e */ /* 0x008fe200000000ff */
[----:B------:R-:W-:Y:S01]  /*72f0*/  FADD.FTZ R43, R43, R42 ;  /* 0x0000002a2b2b7221 */ /* 0x000fe20000010000 */
[----:B-1----:R-:W-:Y:S01]  /*7300*/  F2FP.PACK_AB R9, R21, R20 ;  /* 0x000000141509723e */ /* 0x002fe200000000ff */
[----:B------:R-:W-:-:S02]  /*7310*/  FADD.FTZ R20, R20, R27 ;  /* 0x0000001b14147221 */ /* 0x000fc40000010000 */
[----:B------:R-:W-:Y:S02]  /*7320*/  FADD.FTZ R40, R40, R43 ;  /* 0x0000002b28287221 */ /* 0x000fe40000010000 */
[----:B------:R-:W1:Y:S01]  /*7330*/  MUFU.EX2 R183, R183 ;  /* 0x000000b700b77308 */ /* 0x000e620000000800 */
[----:B--2---:R-:W-:Y:S01]  /*7340*/  F2FP.PACK_AB R10, R38, R41 ;  /* 0x00000029260a723e */ /* 0x004fe200000000ff */
[----:B------:R-:W-:Y:S02]  /*7350*/  FADD.FTZ R21, R21, R20 ;  /* 0x0000001415157221 */ /* 0x000fe40000010000 */
[----:B------:R-:W-:-:S04]  /*7360*/  FADD.FTZ R41, R41, R40 ;  /* 0x0000002829297221 */ /* 0x000fc80000010000 */
[----:B------:R-:W-:Y:S01]  /*7370*/  FADD.FTZ R181, R38, R41 ;  /* 0x0000002926b57221 */ /* 0x000fe20000010000 */
[----:B-1----:R-:W-:Y:S01]  /*7380*/  F2FP.PACK_AB R11, R183, R22 ;  /* 0x00000016b70b723e */ /* 0x002fe200000000ff */
[----:B------:R-:W-:-:S04]  /*7390*/  FADD.FTZ R22, R22, R21 ;  /* 0x0000001516167221 */ /* 0x000fc80000010000 */
[----:B------:R-:W-:Y:S02]  /*73a0*/  FADD.FTZ R183, R183, R22 ;  /* 0x00000016b7b77221 */ /* 0x000fe40000010000 */
[C---:B------:R-:W-:Y:S08]  /*73b0*/  HMMA.16816.F32 R204, R8.reuse, R16, R204 ;  /* 0x0000001008cc723c */ /* 0x040ff000000018cc */
[C---:B------:R-:W-:Y:S08]  /*73c0*/  HMMA.16816.F32 R200, R8.reuse, R18, R200 ;  /* 0x0000001208c8723c */ /* 0x040ff000000018c8 */
[C---:B------:R-:W-:Y:S08]  /*73d0*/  HMMA.16816.F32 R196, R8.reuse, R12, R196 ;  /* 0x0000000c08c4723c */ /* 0x040ff000000018c4 */
[----:B------:R-:W-:Y:S01]  /*73e0*/  HMMA.16816.F32 R192, R8, R14, R192 ;  /* 0x0000000e08c0723c */ /* 0x000fe200000018c0 */
[----:B------:R-:W-:Y:S11]  /*73f0*/  @!P0 BRA `(.L_x_129) ;  /* 0x000057a000008947 */ /* 0x000ff60003800000 */
[----:B------:R-:W-:Y:S01]  /*7400*/  UIADD3 UR20, UR22, -0x2, URZ ;  /* 0xfffffffe16147890 */ /* 0x000fe2000fffe03f */
[----:B------:R-:W-:Y:S01]  /*7410*/  ISETP.GE.AND P1, PT, R228, c[0x0][0x220], PT ;  /* 0x00008800e4007a0c */ /* 0x000fe20003f26270 */
[----:B------:R-:W-:-:S04]  /*7420*/  DEPBAR.LE SB0, 0x0 ;  /* 0x000080000000791a */ /* 0x000fc80000000000 */
[----:B------:R-:W-:Y:S01]  /*7430*/  BAR.SYNC.DEFER_BLOCKING 0x0 ;  /* 0x0000000000007b1d */ /* 0x000fe20000010000 */
[----:B------:R-:W-:Y:S01]  /*7440*/  USHF.R.S32.HI UR7, URZ, 0x1f, UR20 ;  /* 0x0000001f3f077899 */ /* 0x000fe20008011414 */
[----:B------:R-:W-:Y:S01]  /*7450*/  IMAD.U32 R15, RZ, RZ, UR20 ;  /* 0x00000014ff0f7e24 */ /* 0x000fe2000f8e00ff */
[----:B------:R-:W-:Y:S01]  /*7460*/  UIMAD UR5, UR11, UR20, URZ ;  /* 0x000000140b0572a4 */ /* 0x000fe2000f8e023f */
[----:B------:R-:W-:Y:S01]  /*7470*/  IMAD.U32 R11, RZ, RZ, UR6 ;  /* 0x00000006ff0b7e24 */ /* 0x000fe2000f8e00ff */
[----:B------:R-:W-:Y:S01]  /*7480*/  UISETP.GE.AND UP0, UPT, UR22, 0x3, UPT ;  /* 0x000000031600788c */ /* 0x000fe2000bf06270 */
[----:B------:R-:W-:Y:S01]  /*7490*/  IMAD.WIDE.U32 R14, R15, UR12, R234 ;  /* 0x0000000c0f0e7c25 */ /* 0x000fe2000f8e00ea */
[----:B------:R-:W-:-:S03]  /*74a0*/  UIMAD UR5, UR7, UR12, UR5 ;  /* 0x0000000c070572a4 */ /* 0x000fc6000f8e0205 */
[----:B------:R-:W-:Y:S01]  /*74b0*/  IMAD.U32 R8, RZ, RZ, UR6 ;  /* 0x00000006ff087e24 */ /* 0x000fe2000f8e00ff */
[----:B------:R-:W-:Y:S01]  /*74c0*/  @!P1 LEA R11, P2, R11, R14, 0x6 ;  /* 0x0000000e0b0b9211 */ /* 0x000fe200078430ff */
[----:B------:R-:W-:Y:S01]  /*74d0*/  @!P1 IMAD.MOV.U32 R13, RZ, RZ, c[0x0][0x1a4] ;  /* 0x00006900ff0d9624 */ /* 0x000fe200078e00ff */
[----:B------:R-:W-:Y:S01]  /*74e0*/  IADD3 R15, R15, UR5, RZ ;  /* 0x000000050f0f7c10 */ /* 0x000fe2000fffe0ff */
[----:B------:R-:W-:Y:S01]  /*74f0*/  IMAD.U32 R0, RZ, RZ, UR6 ;  /* 0x00000006ff007e24 */ /* 0x000fe2000f8e00ff */
[C---:B------:R-:W-:Y:S01]  /*7500*/  @!P1 IADD3 R9, P0, R14.reuse, UR14, RZ ;  /* 0x0000000e0e099c10 */ /* 0x040fe2000ff1e0ff */
[----:B------:R-:W-:Y:S01]  /*7510*/  @!P1 IMAD.MOV.U32 R4, RZ, RZ, c[0x0][0x1a4] ;  /* 0x00006900ff049624 */ /* 0x000fe200078e00ff */
[----:B------:R-:W-:Y:S01]  /*7520*/  @!P1 LEA R20, P3, R14, c[0x0][0x170], 0x1 ;  /* 0x00005c000e149a11 */ /* 0x000fe200078608ff */
[----:B------:R-:W-:Y:S01]  /*7530*/  IMAD.U32 R105, RZ, RZ, UR20 ;  /* 0x00000014ff697e24 */ /* 0x000fe2000f8e00ff */
[----:B------:R-:W-:Y:S01]  /*7540*/  @!P1 LEA.HI.X R8, R8, R15, R13, 0x6, P2 ;  /* 0x0000000f08089211 */ /* 0x000fe200010f340d */
[----:B------:R-:W-:Y:S01]  /*7550*/  @!P1 IMAD R4, R4, 0x60, RZ ;  /* 0x0000006004049824 */ /* 0x000fe200078e02ff */
[----:B------:R-:W-:Y:S01]  /*7560*/  @!P1 IADD3.X R6, R15, UR13, RZ, P0, !PT ;  /* 0x0000000d0f069c10 */ /* 0x000fe200087fe4ff */
[----:B------:R-:W-:Y:S01]  /*7570*/  IMAD R105, R105, 0x80, R182 ;  /* 0x0000008069697824 */ /* 0x000fe200078e02b6 */
[--C-:B------:R-:W-:Y:S01]  /*7580*/  @!P1 LEA.HI.X R21, R14, c[0x0][0x174], R15.reuse, 0x1, P3 ;  /* 0x00005d000e159a11 */ /* 0x100fe200018f0c0f */
[----:B------:R-:W-:Y:S01]  /*7590*/  @!P1 IMAD.WIDE.U32 R14, R0, 0x60, R14 ;  /* 0x00000060000e9825 */ /* 0x000fe200078e000e */
[----:B------:R-:W-:Y:S01]  /*75a0*/  @!P1 LEA R10, P0, R11, c[0x0][0x170], 0x1 ;  /* 0x00005c000b0a9a11 */ /* 0x000fe200078008ff */
[----:B------:R-:W-:Y:S01]  /*75b0*/  @P1 STS [R191+0x4000], RZ ;  /* 0x004000ffbf001388 */ /* 0x000fe20000000800 */
[----:B------:R-:W-:Y:S01]  /*75c0*/  @!P1 LEA R12, P2, R9, c[0x0][0x170], 0x1 ;  /* 0x00005c00090c9a11 */ /* 0x000fe200078408ff */
[----:B------:R-:W-:Y:S01]  /*75d0*/  @!P1 IMAD.IADD R4, R4, 0x1, R15 ;  /* 0x0000000104049824 */ /* 0x000fe200078e020f */
[----:B------:R-:W-:Y:S01]  /*75e0*/  @!P1 LEA.HI.X R11, R11, c[0x0][0x174], R8, 0x1, P0 ;  /* 0x00005d000b0b9a11 */ /* 0x000fe200000f0c08 */
[----:B------:R-:W-:Y:S01]  /*75f0*/  @P1 STS [R191+0x4004], RZ ;  /* 0x004004ffbf001388 */ /* 0x000fe20000000800 */
[----:B------:R-:W-:-:S02]  /*7600*/  @!P1 LEA.HI.X R13, R9, c[0x0][0x174], R6, 0x1, P2 ;  /* 0x00005d00090d9a11 */ /* 0x000fc400010f0c06 */
[C---:B------:R-:W-:Y:S01]  /*7610*/  @!P1 LEA R8, P0, R14.reuse, c[0x0][0x170], 0x1 ;  /* 0x00005c000e089a11 */ /* 0x040fe200078008ff */
[----:B------:R-:W-:Y:S03]  /*7620*/  @P1 STS.64 [R191+0x4008], RZ ;  /* 0x004008ffbf001388 */ /* 0x000fe60000000a00 */
[----:B------:R-:W-:Y:S01]  /*7630*/  @!P1 LEA.HI.X R9, R14, c[0x0][0x174], R4, 0x1, P0 ;  /* 0x00005d000e099a11 */ /* 0x000fe200000f0c04 */
        /* <DEDUP_REMOVED lines=19> */
[----:B------:R-:W-:Y:S04]  /*7770*/  LDSM.16.M88.4 R80, [R179] ;  /* 0x00000000b350783b */ /* 0x000fe80000000200 */
[----:B------:R-:W4:Y:S04]  /*7780*/  LDSM.16.M88.4 R64, [R178+0x2000] ;  /* 0x00200000b240783b */ /* 0x000f280000000200 */
[----:B------:R-:W5:Y:S04]  /*7790*/  LDSM.16.M88.4 R16, [R179+0x1000] ;  /* 0x00100000b310783b */ /* 0x000f680000000200 */
[----:B------:R-:W3:Y:S04]  /*77a0*/  LDSM.16.M88.4 R28, [R178+0x2400] ;  /* 0x00240000b21c783b */ /* 0x000ee80000000200 */
[----:B------:R-:W-:Y:S04]  /*77b0*/  LDSM.16.M88.4 R76, [R177] ;  /* 0x00000000b14c783b */ /* 0x000fe80000000200 */
[----:B-1----:R-:W1:Y:S04]  /*77c0*/  LDSM.16.M88.4 R20, [R176] ;  /* 0x00000000b014783b */ /* 0x002e680000000200 */
[----:B------:R-:W1:Y:S04]  /*77d0*/  LDSM.16.M88.4 R72, [R177+0x1000] ;  /* 0x00100000b148783b */ /* 0x000e680000000200 */
[----:B------:R-:W1:Y:S04]  /*77e0*/  LDSM.16.M88.4 R32, [R178+0x2800] ;  /* 0x00280000b220783b */ /* 0x000e680000000200 */
[----:B------:R-:W1:Y:S04]  /*77f0*/  LDSM.16.M88.4 R40, [R176+0x400] ;  /* 0x00040000b028783b */ /* 0x000e680000000200 */
[----:B------:R-:W1:Y:S04]  /*7800*/  LDSM.16.M88.4 R68, [R176+0x800] ;  /* 0x00080000b044783b */ /* 0x000e680000000200 */
[----:B------:R-:W1:Y:S01]  /*7810*/  LDSM.16.M88.4 R24, [R178+0x2c00] ;  /* 0x002c0000b218783b */ /* 0x000e620000000200 */
[-C--:B----4-:R-:W-:Y:S03]  /*7820*/  HMMA.16816.F32 R100, R80, R64.reuse, RZ ;  /* 0x000000405064723c */ /* 0x090fe600000018ff */
[----:B------:R-:W4:Y:S04]  /*7830*/  LDSM.16.M88.4 R52, [R176+0xc00] ;  /* 0x000c0000b034783b */ /* 0x000f280000000200 */
[----:B------:R-:W-:Y:S01]  /*7840*/  LDSM.16.M88.4 R92, [R176+0x1000] ;  /* 0x00100000b05c783b */ /* 0x000fe20000000200 */
[C---:B-----5:R-:W-:Y:S03]  /*7850*/  HMMA.16816.F32 R96, R16.reuse, R64, RZ ;  /* 0x000000401060723c */ /* 0x060fe600000018ff */
[----:B------:R-:W0:Y:S05]  /*7860*/  LDGDEPBAR ;  /* 0x00000000000079af */ /* 0x000e2a0000000000 */
[-C--:B--2---:R-:W-:Y:S08]  /*7870*/  HMMA.16816.F32 R12, R16, R66.reuse, RZ ;  /* 0x00000042100c723c */ /* 0x084ff000000018ff */
[C---:B------:R-:W-:Y:S08]  /*7880*/  HMMA.16816.F32 R64, R80.reuse, R66, RZ ;  /* 0x000000425040723c */ /* 0x040ff000000018ff */
[-C--:B---3--:R-:W-:Y:S08]  /*7890*/  HMMA.16816.F32 R8, R80, R28.reuse, RZ ;  /* 0x0000001c5008723c */ /* 0x088ff000000018ff */
[----:B------:R-:W-:Y:S08]  /*78a0*/  HMMA.16816.F32 R44, R16, R28, RZ ;  /* 0x0000001c102c723c */ /* 0x000ff000000018ff */
[-C--:B-1----:R-:W-:Y:S08]  /*78b0*/  HMMA.16816.F32 R100, R76, R20.reuse, R100 ;  /* 0x000000144c64723c */ /* 0x082ff00000001864 */
[C---:B------:R-:W-:Y:S08]  /*78c0*/  HMMA.16816.F32 R96, R72.reuse, R20, R96 ;  /* 0x000000144860723c */ /* 0x040ff00000001860 */
[-C--:B------:R-:W-:Y:S08]  /*78d0*/  HMMA.16816.F32 R12, R72, R22.reuse, R12 ;  /* 0x00000016480c723c */ /* 0x080ff0000000180c */
[----:B------:R-:W-:Y:S08]  /*78e0*/  HMMA.16816.F32 R64, R76, R22, R64 ;  /* 0x000000164c40723c */ /* 0x000ff00000001840 */
[-C--:B------:R-:W-:Y:S08]  /*78f0*/  HMMA.16816.F32 R36, R80, R32.reuse, RZ ;  /* 0x000000205024723c */ /* 0x080ff000000018ff */
[----:B------:R-:W-:Y:S07]  /*7900*/  HMMA.16816.F32 R20, R16, R32, RZ ;  /* 0x000000201014723c */ /* 0x000fee00000018ff */
[----:B------:R-:W-:Y:S01]  /*7910*/  IMAD.U32 R33, RZ, RZ, UR20 ;  /* 0x00000014ff217e24 */ /* 0x000fe2000f8e00ff */
[----:B------:R-:W-:Y:S03]  /*7920*/  HMMA.16816.F32 R8, R76, R40, R8 ;  /* 0x000000284c08723c */ /* 0x000fe60000001808 */
[----:B------:R-:W-:-:S05]  /*7930*/  IMAD R0, R33, 0x80, R182 ;  /* 0x0000008021007824 */ /* 0x000fca00078e02b6 */
[----:B------:R-:W-:Y:S07]  /*7940*/  HMMA.16816.F32 R44, R72, R40, R44 ;  /* 0x00000028482c723c */ /* 0x000fee000000182c */
[C---:B------:R-:W-:Y:S01]  /*7950*/  IADD3 R41, R0.reuse, 0x1, RZ ;  /* 0x0000000100297810 */ /* 0x040fe20007ffe0ff */
[----:B------:R-:W-:Y:S01]  /*7960*/  HMMA.16816.F32 R48, R16, R30, RZ ;  /* 0x0000001e1030723c */ /* 0x000fe200000018ff */
[----:B------:R-:W-:Y:S02]  /*7970*/  IADD3 R40, R0, 0x8, RZ ;  /* 0x0000000800287810 */ /* 0x000fe40007ffe0ff */
[----:B------:R-:W1:Y:S01]  /*7980*/  I2F R6, R41 ;  /* 0x0000002900067306 */ /* 0x000e620000201400 */
[----:B------:R-:W-:-:S02]  /*7990*/  ISETP.GE.AND P6, PT, R41, R3, PT ;  /* 0x000000032900720c */ /* 0x000fc40003fc6270 */
[C---:B------:R-:W-:Y:S02]  /*79a0*/  ISETP.GE.AND P4, PT, R41.reuse, R2, PT ;  /* 0x000000022900720c */ /* 0x040fe40003f86270 */
[----:B------:R-:W-:Y:S01]  /*79b0*/  HMMA.16816.F32 R28, R80, R30, RZ ;  /* 0x0000001e501c723c */ /* 0x000fe200000018ff */
[C---:B------:R-:W-:Y:S02]  /*79c0*/  ISETP.GE.AND P3, PT, R41.reuse, R141, PT ;  /* 0x0000008d2900720c */ /* 0x040fe40003f66270 */
[----:B------:R-:W2:Y:S01]  /*79d0*/  I2F R4, R41 ;  /* 0x0000002900047306 */ /* 0x000ea20000201400 */
[----:B------:R-:W-:Y:S02]  /*79e0*/  ISETP.GE.AND P2, PT, R41, R140, PT ;  /* 0x0000008c2900720c */ /* 0x000fe40003f46270 */
[C---:B------:R-:W-:Y:S02]  /*79f0*/  ISETP.GE.AND P5, PT, R40.reuse, R3, PT ;  /* 0x000000032800720c */ /* 0x040fe40003fa6270 */
[----:B------:R-:W-:Y:S01]  /*7a00*/  HMMA.16816.F32 R60, R16, R34, RZ ;  /* 0x00000022103c723c */ /* 0x000fe200000018ff */
[----:B------:R-:W-:-:S02]  /*7a10*/  ISETP.GE.AND P0, PT, R40, R2, PT ;  /* 0x000000022800720c */ /* 0x000fc40003f06270 */
[----:B------:R-:W3:Y:S01]  /*7a20*/  I2F R85, R40 ;  /* 0x0000002800557306 */ /* 0x000ee20000201400 */
[----:B-1----:R-:W-:Y:S01]  /*7a30*/  FFMA.FTZ R6, R6, UR4, R101 ;  /* 0x0000000406067c23 */ /* 0x002fe20008010065 */
[----:B------:R-:W-:-:S03]  /*7a40*/  IADD3 R101, R0, 0x30, RZ ;  /* 0x0000003000657810 */ /* 0x000fc60007ffe0ff */
[----:B------:R-:W-:Y:S01]  /*7a50*/  HMMA.16816.F32 R32, R80, R34, RZ ;  /* 0x000000225020723c */ /* 0x000fe200000018ff */
[----:B------:R-:W-:Y:S01]  /*7a60*/  FSEL R113, R6, -INF , !P6 ;  /* 0xff80000006717808 */ /* 0x000fe20007000000 */
[----:B--2---:R-:W-:Y:S01]  /*7a70*/  FFMA.FTZ R103, R4, UR4, R103 ;  /* 0x0000000404677c23 */ /* 0x004fe20008010067 */
[----:B------:R-:W-:-:S05]  /*7a80*/  ISETP.GE.AND P6, PT, R40, R141, PT ;  /* 0x0000008d2800720c */ /* 0x000fca0003fc6270 */
[----:B------:R-:W-:Y:S01]  /*7a90*/  HMMA.16816.F32 R36, R76, R68, R36 ;  /* 0x000000444c24723c */ /* 0x000fe20000001824 */
[----:B------:R-:W-:Y:S02]  /*7aa0*/  FSEL R108, R103, -INF , !P4 ;  /* 0xff800000676c7808 */ /* 0x000fe40006000000 */
[----:B------:R-:W-:Y:S01]  /*7ab0*/  ISETP.GE.AND P4, PT, R40, R140, PT ;  /* 0x0000008c2800720c */ /* 0x000fe20003f86270 */
[----:B---3--:R-:W-:Y:S01]  /*7ac0*/  FFMA.FTZ R85, R85, UR4, R64 ;  /* 0x0000000455557c23 */ /* 0x008fe20008010040 */
[----:B------:R-:W-:-:S03]  /*7ad0*/  IADD3 R64, R0, 0x10, RZ ;  /* 0x0000001000407810 */ /* 0x000fc60007ffe0ff */
[C---:B------:R-:W-:Y:S01]  /*7ae0*/  HMMA.16816.F32 R20, R72.reuse, R68, R20 ;  /* 0x000000444814723c */ /* 0x040fe20000001814 */
[----:B------:R-:W1:Y:S06]  /*7af0*/  I2F R69, R40 ;  /* 0x0000002800457306 */ /* 0x000e6c0000201400 */
[----:B------:R-:W-:Y:S01]  /*7b00*/  IADD3 R68, R0, 0x9, RZ ;  /* 0x0000000900447810 */ /* 0x000fe20007ffe0ff */
[-C--:B------:R-:W-:Y:S03]  /*7b10*/  HMMA.16816.F32 R48, R72, R42.reuse, R48 ;  /* 0x0000002a4830723c */ /* 0x080fe60000001830 */
[----:B------:R-:W2:Y:S05]  /*7b20*/  I2F R6, R68 ;  /* 0x0000004400067306 */ /* 0x000eaa0000201400 */
[----:B------:R-:W-:Y:S01]  /*7b30*/  HMMA.16816.F32 R28, R76, R42, R28 ;  /* 0x0000002a4c1c723c */ /* 0x000fe2000000181c */
[----:B-1----:R-:W-:-:S02]  /*7b40*/  FFMA.FTZ R66, R69, UR4, R66 ;  /* 0x0000000445427c23 */ /* 0x002fc40008010042 */
[C---:B------:R-:W-:Y:S02]  /*7b50*/  FFMA.FTZ R12, R69.reuse, UR4, R12 ;  /* 0x00000004450c7c23 */ /* 0x040fe4000801000c */
[----:B------:R-:W-:Y:S01]  /*7b60*/  FFMA.FTZ R163, R69, UR4, R14 ;  /* 0x0000000445a37c23 */ /* 0x000fe2000801000e */
[----:B------:R-:W-:Y:S02]  /*7b70*/  FSEL R170, R66, -INF , !P0 ;  /* 0xff80000042aa7808 */ /* 0x000fe40004000000 */
[----:B------:R-:W-:Y:S01]  /*7b80*/  HMMA.16816.F32 R56, R80, R24, RZ ;  /* 0x000000185038723c */ /* 0x000fe200000018ff */
[----:B------:R-:W-:Y:S02]  /*7b90*/  ISETP.GE.AND P0, PT, R68, R140, PT ;  /* 0x0000008c4400720c */ /* 0x000fe40003f06270 */
[----:B------:R-:W-:Y:S01]  /*7ba0*/  IADD3 R14, R0, 0x11, RZ ;  /* 0x00000011000e7810 */ /* 0x000fe20007ffe0ff */
[----:B--2---:R-:W-:Y:S01]  /*7bb0*/  FFMA.FTZ R65, R6, UR4, R65 ;  /* 0x0000000406417c23 */ /* 0x004fe20008010041 */
[----:B------:R-:W-:-:S02]  /*7bc0*/  FSEL R6, R12, -INF , !P6 ;  /* 0xff8000000c067808 */ /* 0x000fc40007000000 */
[----:B------:R-:W1:Y:S01]  /*7bd0*/  I2F R12, R14 ;  /* 0x0000000e000c7306 */ /* 0x000e620000201400 */
[----:B------:R-:W-:Y:S01]  /*7be0*/  HMMA.16816.F32 R40, R16, R24, RZ ;  /* 0x000000181028723c */ /* 0x000fe200000018ff */
[----:B------:R-:W-:Y:S02]  /*7bf0*/  FSEL R163, R163, -INF , !P4 ;  /* 0xff800000a3a37808 */ /* 0x000fe40006000000 */
[C---:B------:R-:W-:Y:S02]  /*7c00*/  ISETP.GE.AND P6, PT, R64.reuse, R3, PT ;  /* 0x000000034000720c */ /* 0x040fe40003fc6270 */
[----:B------:R-:W-:Y:S02]  /*7c10*/  ISETP.GE.AND P4, PT, R64, R2, PT ;  /* 0x000000024000720c */ /* 0x000fe40003f86270 */
[C---:B------:R-:W-:Y:S01]  /*7c20*/  FFMA.FTZ R25, R4.reuse, UR4, R97 ;  /* 0x0000000404197c23 */ /* 0x040fe20008010061 */
[----:B------:R2:W3:Y:S01]  /*7c30*/  I2F R24, R68 ;  /* 0x0000004400187306 */ /* 0x0004e20000201400 */
[----:B------:R-:W-:Y:S01]  /*7c40*/  FFMA.FTZ R97, R4, UR4, R99 ;  /* 0x0000000404617c23 */ /* 0x000fe20008010063 */
[----:B------:R-:W-:Y:S01]  /*7c50*/  FSEL R99, R85, -INF , !P5 ;  /* 0xff80000055637808 */ /* 0x000fe20006800000 */
[----:B------:R-:W-:Y:S01]  /*7c60*/  HMMA.16816.F32 R60, R72, R70, R60 ;  /* 0x00000046483c723c */ /* 0x000fe2000000183c */
[----:B------:R-:W-:-:S02]  /*7c70*/  FSEL R4, R25, -INF , !P3 ;  /* 0xff80000019047808 */ /* 0x000fc40005800000 */
[----:B------:R-:W-:Y:S01]  /*7c80*/  FSEL R97, R97, -INF , !P2 ;  /* 0xff80000061617808 */ /* 0x000fe20005000000 */
[----:B-1----:R-:W-:Y:S01]  /*7c90*/  FFMA.FTZ R9, R12, UR4, R9 ;  /* 0x000000040c097c23 */ /* 0x002fe20008010009 */
[C---:B------:R-:W-:Y:S01]  /*7ca0*/  ISETP.GE.AND P3, PT, R68.reuse, R3, PT ;  /* 0x000000034400720c */ /* 0x040fe20003f66270 */
[----:B------:R-:W1:Y:S01]  /*7cb0*/  I2F R85, R64 ;  /* 0x0000004000557306 */ /* 0x000e620000201400 */
[C---:B------:R-:W-:Y:S01]  /*7cc0*/  ISETP.GE.AND P2, PT, R68.reuse, R2, PT ;  /* 0x000000024400720c */ /* 0x040fe20003f46270 */
[C---:B------:R-:W-:Y:S01]  /*7cd0*/  HMMA.16816.F32 R32, R76.reuse, R70, R32 ;  /* 0x000000464c20723c */ /* 0x040fe20000001820 */
[-C--:B------:R-:W-:Y:S02]  /*7ce0*/  ISETP.GE.AND P5, PT, R68, R141.reuse, PT ;  /* 0x0000008d4400720c */ /* 0x080fe40003fa6270 */
[----:B------:R-:W-:Y:S01]  /*7cf0*/  FSEL R167, R65, -INF , !P3 ;  /* 0xff80000041a77808 */ /* 0x000fe20005800000 */
[----:B--2---:R-:W2:Y:S02]  /*7d00*/  LDSM.16.M88.4 R68, [R178+0x3000] ;  /* 0x00300000b244783b */ /* 0x004ea40000000200 */
[----:B------:R-:W5:Y:S01]  /*7d10*/  I2F R25, R64 ;  /* 0x0000004000197306 */ /* 0x000f620000201400 */
[C---:B---3--:R-:W-:Y:S01]  /*7d20*/  FFMA.FTZ R67, R24.reuse, UR4, R67 ;  /* 0x0000000418437c23 */ /* 0x048fe20008010043 */
[----:B----4-:R-:W-:Y:S01]  /*7d30*/  HMMA.16816.F32 R56, R76, R52, R56 ;  /* 0x000000344c38723c */ /* 0x010fe20000001838 */
[----:B------:R-:W-:Y:S01]  /*7d40*/  FFMA.FTZ R13, R24, UR4, R13 ;  /* 0x00000004180d7c23 */ /* 0x000fe2000801000d */
[----:B------:R-:W-:Y:S01]  /*7d50*/  ISETP.GE.AND P3, PT, R64, R141, PT ;  /* 0x0000008d4000720c */ /* 0x000fe20003f66270 */
[----:B------:R-:W-:Y:S01]  /*7d60*/  FFMA.FTZ R15, R24, UR4, R15 ;  /* 0x00000004180f7c23 */ /* 0x000fe2000801000f */
[----:B------:R-:W-:Y:S01]  /*7d70*/  FSEL R184, R67, -INF , !P2 ;  /* 0xff80000043b87808 */ /* 0x000fe20005000000 */
[----:B-1----:R-:W-:Y:S01]  /*7d80*/  FFMA.FTZ R85, R85, UR4, R8 ;  /* 0x0000000455557c23 */ /* 0x002fe20008010008 */
[----:B------:R-:W-:-:S02]  /*7d90*/  IADD3 R8, R0, 0x18, RZ ;  /* 0x0000001800087810 */ /* 0x000fc40007ffe0ff */
[----:B------:R-:W-:Y:S01]  /*7da0*/  HMMA.16816.F32 R40, R72, R52, R40 ;  /* 0x000000344828723c */ /* 0x000fe20000001828 */
[----:B------:R-:W1:Y:S01]  /*7db0*/  I2F R52, R14 ;  /* 0x0000000e00347306 */ /* 0x000e620000201400 */
[----:B------:R-:W-:Y:S02]  /*7dc0*/  FSEL R136, R13, -INF , !P5 ;  /* 0xff8000000d887808 */ /* 0x000fe40006800000 */
[----:B------:R-:W-:Y:S01]  /*7dd0*/  FSEL R165, R15, -INF , !P0 ;  /* 0xff8000000fa57808 */ /* 0x000fe20004000000 */
[C---:B-----5:R-:W-:Y:S01]  /*7de0*/  FFMA.FTZ R10, R25.reuse, UR4, R10 ;  /* 0x00000004190a7c23 */ /* 0x060fe2000801000a */
[----:B------:R-:W-:Y:S02]  /*7df0*/  ISETP.GE.AND P2, PT, R64, R140, PT ;  /* 0x0000008c4000720c */ /* 0x000fe40003f46270 */
[----:B------:R-:W-:Y:S01]  /*7e00*/  HMMA.16816.F32 R88, R16, R26, RZ ;  /* 0x0000001a1058723c */ /* 0x000fe200000018ff */
[C---:B------:R-:W-:Y:S01]  /*7e10*/  FFMA.FTZ R44, R25.reuse, UR4, R44 ;  /* 0x00000004192c7c23 */ /* 0x040fe2000801002c */
[----:B------:R-:W3:Y:S01]  /*7e20*/  I2F R53, R8 ;  /* 0x0000000800357306 */ /* 0x000ee20000201400 */
[----:B------:R-:W-:Y:S01]  /*7e30*/  FFMA.FTZ R103, R25, UR4, R46 ;  /* 0x0000000419677c23 */ /* 0x000fe2000801002e */
[----:B------:R-:W-:-:S02]  /*7e40*/  ISETP.GE.AND P5, PT, R14, R3, PT ;  /* 0x000000030e00720c */ /* 0x000fc40003fa6270 */
[----:B------:R-:W-:Y:S02]  /*7e50*/  ISETP.GE.AND P0, PT, R14, R2, PT ;  /* 0x000000020e00720c */ /* 0x000fe40003f06270 */
[----:B------:R-:W-:Y:S01]  /*7e60*/  HMMA.16816.F32 R24, R80, R26, RZ ;  /* 0x0000001a5018723c */ /* 0x000fe200000018ff */
[----:B-1----:R-:W-:Y:S01]  /*7e70*/  FFMA.FTZ R11, R52, UR4, R11 ;  /* 0x00000004340b7c23 */ /* 0x002fe2000801000b */
[----:B------:R-:W-:Y:S01]  /*7e80*/  FSEL R169, R85, -INF , !P6 ;  /* 0xff80000055a97808 */ /* 0x000fe20007000000 */
[----:B------:R-:W1:Y:S01]  /*7e90*/  I2F R67, R8 ;  /* 0x0000000800437306 */ /* 0x000e620000201400 */
[----:B------:R-:W-:Y:S01]  /*7ea0*/  FSEL R188, R10, -INF , !P4 ;  /* 0xff8000000abc7808 */ /* 0x000fe20006000000 */
[----:B------:R-:W-:Y:S01]  /*7eb0*/  FFMA.FTZ R45, R52, UR4, R45 ;  /* 0x00000004342d7c23 */ /* 0x000fe2000801002d */
[----:B------:R-:W-:Y:S01]  /*7ec0*/  FSEL R172, R44, -INF , !P3 ;  /* 0xff8000002cac7808 */ /* 0x000fe20005800000 */
[----:B------:R-:W-:Y:S01]  /*7ed0*/  FFMA.FTZ R47, R52, UR4, R47 ;  /* 0x00000004342f7c23 */ /* 0x000fe2000801002f */
[----:B------:R-:W-:Y:S01]  /*7ee0*/  FSEL R103, R103, -INF , !P2 ;  /* 0xff80000067677808 */ /* 0x000fe20005000000 */
[----:B------:R-:W4:Y:S01]  /*7ef0*/  LDSM.16.M88.4 R84, [R178+0x3c00] ;  /* 0x003c0000b254783b */ /* 0x000f220000000200 */
[----:B------:R-:W-:Y:S01]  /*7f00*/  FSEL R171, R9, -INF , !P5 ;  /* 0xff80000009ab7808 */ /* 0x000fe20006800000 */
[----:B---3--:R-:W-:Y:S01]  /*7f10*/  FFMA.FTZ R28, R53, UR4, R28 ;  /* 0x00000004351c7c23 */ /* 0x008fe2000801001c */
[----:B------:R-:W-:-:S02]  /*7f20*/  FSEL R238, R11, -INF , !P0 ;  /* 0xff8000000bee7808 */ /* 0x000fc40004000000 */
[C---:B------:R-:W-:Y:S02]  /*7f30*/  ISETP.GE.AND P6, PT, R14.reuse, R141, PT ;  /* 0x0000008d0e00720c */ /* 0x040fe40003fc6270 */
[----:B------:R-:W-:Y:S01]  /*7f40*/  ISETP.GE.AND P4, PT, R14, R140, PT ;  /* 0x0000008c0e00720c */ /* 0x000fe20003f86270 */
[----:B------:R-:W-:Y:S01]  /*7f50*/  HMMA.16816.F32 R88, R72, R54, R88 ;  /* 0x000000364858723c */ /* 0x000fe20000001858 */
[C---:B------:R-:W-:Y:S01]  /*7f60*/  ISETP.GE.AND P3, PT, R8.reuse, R3, PT ;  /* 0x000000030800720c */ /* 0x040fe20003f66270 */
[C---:B-1----:R-:W-:Y:S01]  /*7f70*/  FFMA.FTZ R50, R67.reuse, UR4, R50 ;  /* 0x0000000443327c23 */ /* 0x042fe20008010032 */
[C---:B------:R-:W-:Y:S01]  /*7f80*/  ISETP.GE.AND P2, PT, R8.reuse, R2, PT ;  /* 0x000000020800720c */ /* 0x040fe20003f46270 */
[C---:B------:R-:W-:Y:S01]  /*7f90*/  FFMA.FTZ R30, R67.reuse, UR4, R30 ;  /* 0x00000004431e7c23 */ /* 0x040fe2000801001e */
[C---:B------:R-:W-:Y:S01]  /*7fa0*/  ISETP.GE.AND P5, PT, R8.reuse, R141, PT ;  /* 0x0000008d0800720c */ /* 0x040fe20003fa6270 */
[----:B------:R-:W-:Y:S01]  /*7fb0*/  FFMA.FTZ R174, R67, UR4, R48 ;  /* 0x0000000443ae7c23 */ /* 0x000fe20008010030 */
[----:B------:R-:W-:Y:S01]  /*7fc0*/  ISETP.GE.AND P0, PT, R8, R140, PT ;  /* 0x0000008c0800720c */ /* 0x000fe20003f06270 */
[----:B--2---:R-:W-:Y:S01]  /*7fd0*/  HMMA.16816.F32 R12, R80, R68, RZ ;  /* 0x00000044500c723c */ /* 0x004fe200000018ff */
[----:B------:R-:W-:-:S02]  /*7fe0*/  IADD3 R53, R0, 0x20, RZ ;  /* 0x0000002000357810 */ /* 0x000fc40007ffe0ff */
[----:B------:R-:W-:Y:S02]  /*7ff0*/  IADD3 R46, R0, 0x19, RZ ;  /* 0x00000019002e7810 */ /* 0x000fe40007ffe0ff */
[----:B------:R-:W1:Y:S01]  /*8000*/  I2F R65, R53 ;  /* 0x0000003500417306 */ /* 0x000e620000201400 */
[----:B------:R-:W-:Y:S02]  /*8010*/  FSEL R117, R50, -INF , !P0 ;  /* 0xff80000032757808 */ /* 0x000fe40004000000 */
[----:B------:R-:W-:Y:S01]  /*8020*/  HMMA.16816.F32 R8, R16, R68, RZ ;  /* 0x000000441008723c */ /* 0x000fe200000018ff */
[----:B------:R-:W-:Y:S02]  /*8030*/  ISETP.GE.AND P0, PT, R53, R2, PT ;  /* 0x000000023500720c */ /* 0x000fe40003f06270 */
[----:B------:R-:W-:Y:S02]  /*8040*/  FSEL R173, R28, -INF , !P3 ;  /* 0xff8000001cad7808 */ /* 0x000fe40005800000 */
[----:B------:R-:W2:Y:S01]  /*8050*/  I2F R52, R46 ;  /* 0x0000002e00347306 */ /* 0x000ea20000201400 */
[----:B------:R-:W-:-:S02]  /*8060*/  ISETP.GE.AND P3, PT, R46, R141, PT ;  /* 0x0000008d2e00720c */ /* 0x000fc40003f66270 */
[C---:B------:R-:W-:Y:S01]  /*8070*/  HMMA.16816.F32 R24, R76.reuse, R54, R24 ;  /* 0x000000364c18723c */ /* 0x040fe20000001818 */
[----:B------:R-:W-:Y:S02]  /*8080*/  FSEL R240, R30, -INF , !P2 ;  /* 0xff8000001ef07808 */ /* 0x000fe40005000000 */
[----:B------:R-:W-:Y:S02]  /*8090*/  FSEL R174, R174, -INF , !P5 ;  /* 0xff800000aeae7808 */ /* 0x000fe40006800000 */
[----:B------:R-:W3:Y:S01]  /*80a0*/  I2F R55, R53 ;  /* 0x0000003500377306 */ /* 0x000ee20000201400 */
[----:B-1----:R-:W-:Y:S01]  /*80b0*/  FFMA.FTZ R65, R65, UR4, R36 ;  /* 0x0000000441417c23 */ /* 0x002fe20008010024 */
[----:B------:R-:W-:Y:S01]  /*80c0*/  ISETP.GE.AND P2, PT, R46, R140, PT ;  /* 0x0000008c2e00720c */ /* 0x000fe20003f46270 */
[----:B------:R-:W-:Y:S01]  /*80d0*/  HMMA.16816.F32 R12, R76, R92, R12 ;  /* 0x0000005c4c0c723c */ /* 0x000fe2000000180c */
[----:B------:R-:W-:Y:S02]  /*80e0*/  ISETP.GE.AND P5, PT, R53, R3, PT ;  /* 0x000000033500720c */ /* 0x000fe40003fa6270 */
[----:B------:R-:W-:Y:S01]  /*80f0*/  IADD3 R48, R0, 0x21, RZ ;  /* 0x0000002100307810 */ /* 0x000fe20007ffe0ff */
[C---:B--2---:R-:W-:Y:S01]  /*8100*/  FFMA.FTZ R49, R52.reuse, UR4, R49 ;  /* 0x0000000434317c23 */ /* 0x044fe20008010031 */
[----:B------:R-:W1:Y:S01]  /*8110*/  I2F R69, R101 ;  /* 0x0000006500457306 */ /* 0x000e620000201400 */
[----:B------:R-:W-:-:S02]  /*8120*/  FFMA.FTZ R51, R52, UR4, R51 ;  /* 0x0000000434337c23 */ /* 0x000fc40008010033 */
[----:B------:R-:W-:Y:S01]  /*8130*/  HMMA.16816.F32 R8, R72, R92, R8 ;  /* 0x0000005c4808723c */ /* 0x000fe20000001808 */
[----:B------:R-:W-:Y:S01]  /*8140*/  FSEL R104, R45, -INF , !P6 ;  /* 0xff8000002d687808 */ /* 0x000fe20007000000 */
[----:B------:R-:W-:Y:S01]  /*8150*/  FFMA.FTZ R242, R52, UR4, R31 ;  /* 0x0000000434f27c23 */ /* 0x000fe2000801001f */
[----:B------:R-:W-:Y:S01]  /*8160*/  FSEL R186, R49, -INF , !P3 ;  /* 0xff80000031ba7808 */ /* 0x000fe20005800000 */
[----:B---3--:R-:W-:Y:S01]  /*8170*/  FFMA.FTZ R38, R55, UR4, R38 ;  /* 0x0000000437267c23 */ /* 0x008fe20008010026 */
[----:B------:R-:W2:Y:S01]  /*8180*/  I2F R44, R46 ;  /* 0x0000002e002c7306 */ /* 0x000ea20000201400 */
[----:B------:R-:W-:Y:S01]  /*8190*/  FSEL R109, R51, -INF , !P2 ;  /* 0xff800000336d7808 */ /* 0x000fe20005000000 */
[----:B------:R-:W-:Y:S01]  /*81a0*/  FFMA.FTZ R20, R55, UR4, R20 ;  /* 0x0000000437147c23 */ /* 0x000fe20008010014 */
[----:B------:R-:W-:Y:S01]  /*81b0*/  FSEL R93, R65, -INF , !P5 ;  /* 0xff800000415d7808 */ /* 0x000fe20006800000 */
[----:B------:R-:W-:Y:S01]  /*81c0*/  FFMA.FTZ R22, R55, UR4, R22 ;  /* 0x0000000437167c23 */ /* 0x000fe20008010016 */
[----:B------:R-:W-:Y:S01]  /*81d0*/  FSEL R92, R38, -INF , !P0 ;  /* 0xff800000265c7808 */ /* 0x000fe20004000000 */
[----:B------:R-:W-:Y:S01]  /*81e0*/  HMMA.16816.F32 R64, R16, R70, RZ ;  /* 0x000000461040723c */ /* 0x000fe200000018ff */
[----:B------:R-:W-:Y:S01]  /*81f0*/  IADD3 R38, R0, 0x28, RZ ;  /* 0x0000002800267810 */ /* 0x000fe20007ffe0ff */
[----:B------:R-:W3:Y:S01]  /*8200*/  I2F R50, R48 ;  /* 0x0000003000327306 */ /* 0x000ee20000201400 */
[C---:B------:R-:W-:Y:S01]  /*8210*/  ISETP.GE.AND P3, PT, R48.reuse, R3, PT ;  /* 0x000000033000720c */ /* 0x040fe20003f66270 */
[C---:B-1----:R-:W-:Y:S01]  /*8220*/  FFMA.FTZ R150, R69.reuse, UR4, R40 ;  /* 0x0000000445967c23 */ /* 0x042fe20008010028 */
[C---:B------:R-:W-:Y:S01]  /*8230*/  ISETP.GE.AND P2, PT, R48.reuse, R2, PT ;  /* 0x000000023000720c */ /* 0x040fe20003f46270 */
[C---:B------:R-:W-:Y:S01]  /*8240*/  FFMA.FTZ R56, R69.reuse, UR4, R56 ;  /* 0x0000000445387c23 */ /* 0x040fe20008010038 */
[C---:B------:R-:W-:Y:S01]  /*8250*/  ISETP.GE.AND P5, PT, R48.reuse, R141, PT ;  /* 0x0000008d3000720c */ /* 0x040fe20003fa6270 */
[----:B------:R-:W-:Y:S01]  /*8260*/  FFMA.FTZ R58, R69, UR4, R58 ;  /* 0x00000004453a7c23 */ /* 0x000fe2000801003a */
[----:B------:R-:W-:Y:S01]  /*8270*/  ISETP.GE.AND P0, PT, R48, R140, PT ;  /* 0x0000008c3000720c */ /* 0x000fe20003f06270 */
[----:B------:R-:W1:Y:S01]  /*8280*/  I2F R49, R38 ;  /* 0x0000002600317306 */ /* 0x000e620000201400 */
[----:B------:R-:W-:Y:S01]  /*8290*/  IADD3 R40, R0, 0x38, RZ ;  /* 0x0000003800287810 */ /* 0x000fe20007ffe0ff */
[----:B--2---:R-:W-:Y:S01]  /*82a0*/  FFMA.FTZ R175, R44, UR4, R29 ;  /* 0x000000042caf7c23 */ /* 0x004fe2000801001d */
[----:B------:R-:W-:Y:S01]  /*82b0*/  FSEL R115, R47, -INF , !P4 ;  /* 0xff8000002f737808 */ /* 0x000fe20006000000 */
[----:B------:R-:W-:Y:S01]  /*82c0*/  LDSM.16.M88.4 R28, [R178+0x3800] ;  /* 0x00380000b21c783b */ /* 0x000fe20000000200 */
[C---:B------:R-:W-:Y:S01]  /*82d0*/  ISETP.GE.AND P6, PT, R46.reuse, R3, PT ;  /* 0x000000032e00720c */ /* 0x040fe20003fc6270 */
[----:B------:R-:W-:Y:S01]  /*82e0*/  FFMA.FTZ R42, R69, UR4, R42 ;  /* 0x00000004452a7c23 */ /* 0x000fe2000801002a */
[----:B------:R-:W-:Y:S01]  /*82f0*/  ISETP.GE.AND P4, PT, R46, R2, PT ;  /* 0x000000022e00720c */ /* 0x000fe20003f86270 */
[----:B------:R-:W2:Y:S01]  /*8300*/  I2F R36, R48 ;  /* 0x0000003000247306 */ /* 0x000ea20000201400 */
[----:B------:R-:W5:Y:S01]  /*8310*/  LDSM.16.M88.4 R44, [R178+0x3400] ;  /* 0x00340000b22c783b */ /* 0x000f620000000200 */
[----:B---3--:R-:W-:Y:S01]  /*8320*/  FFMA.FTZ R37, R50, UR4, R37 ;  /* 0x0000000432257c23 */ /* 0x008fe20008010025 */
[----:B------:R-:W-:-:S02]  /*8330*/  FSEL R175, R175, -INF , !P6 ;  /* 0xff800000afaf7808 */ /* 0x000fc40007000000 */
[----:B------:R-:W-:Y:S01]  /*8340*/  FSEL R242, R242, -INF , !P4 ;  /* 0xff800000f2f27808 */ /* 0x000fe20006000000 */
[----:B------:R-:W-:Y:S01]  /*8350*/  HMMA.16816.F32 R64, R72, R94, R64 ;  /* 0x0000005e4840723c */ /* 0x000fe20000001840 */
[-C--:B------:R-:W-:Y:S01]  /*8360*/  ISETP.GE.AND P6, PT, R53, R141.reuse, PT ;  /* 0x0000008d3500720c */ /* 0x080fe20003fc6270 */
[----:B-1----:R-:W-:Y:S01]  /*8370*/  FFMA.FTZ R122, R49, UR4, R60 ;  /* 0x00000004317a7c23 */ /* 0x002fe2000801003c */
[----:B------:R-:W-:Y:S01]  /*8380*/  IADD3 R60, R0, 0x31, RZ ;  /* 0x00000031003c7810 */ /* 0x000fe20007ffe0ff */
[----:B------:R-:W1:Y:S01]  /*8390*/  I2F R137, R40 ;  /* 0x0000002800897306 */ /* 0x000e620000201400 */
[----:B------:R-:W-:Y:S01]  /*83a0*/  ISETP.GE.AND P4, PT, R53, R140, PT ;  /* 0x0000008c3500720c */ /* 0x000fe20003f86270 */
[----:B------:R-:W-:Y:S01]  /*83b0*/  FFMA.FTZ R62, R49, UR4, R62 ;  /* 0x00000004313e7c23 */ /* 0x000fe2000801003e */
[----:B------:R-:W-:Y:S01]  /*83c0*/  FSEL R237, R37, -INF , !P3 ;  /* 0xff80000025ed7808 */ /* 0x000fe20005800000 */
[----:B------:R-:W-:Y:S01]  /*83d0*/  FFMA.FTZ R32, R49, UR4, R32 ;  /* 0x0000000431207c23 */ /* 0x000fe20008010020 */
[----:B------:R-:W-:Y:S01]  /*83e0*/  ISETP.GE.AND P3, PT, R38, R141, PT ;  /* 0x0000008d2600720c */ /* 0x000fe20003f66270 */
[----:B--2---:R-:W-:Y:S01]  /*83f0*/  FFMA.FTZ R39, R36, UR4, R39 ;  /* 0x0000000424277c23 */ /* 0x004fe20008010027 */
[----:B------:R-:W-:Y:S01]  /*8400*/  IADD3 R48, R0, 0x29, RZ ;  /* 0x0000002900307810 */ /* 0x000fe20007ffe0ff */
[----:B------:R-:W2:Y:S01]  /*8410*/  I2F R106, R60 ;  /* 0x0000003c006a7306 */ /* 0x000ea20000201400 */
[----:B------:R-:W-:Y:S01]  /*8420*/  FFMA.FTZ R21, R36, UR4, R21 ;  /* 0x0000000424157c23 */ /* 0x000fe20008010015 */
[----:B------:R-:W-:Y:S01]  /*8430*/  FSEL R114, R20, -INF , !P6 ;  /* 0xff80000014727808 */ /* 0x000fe20007000000 */
[----:B------:R-:W-:Y:S01]  /*8440*/  FFMA.FTZ R23, R36, UR4, R23 ;  /* 0x0000000424177c23 */ /* 0x000fe20008010017 */
[----:B------:R-:W-:Y:S01]  /*8450*/  FSEL R244, R39, -INF , !P2 ;  /* 0xff80000027f47808 */ /* 0x000fe20005000000 */
[----:B------:R-:W-:Y:S01]  /*8460*/  FFMA.FTZ R34, R49, UR4, R34 ;  /* 0x0000000431227c23 */ /* 0x000fe20008010022 */
[----:B------:R-:W-:-:S02]  /*8470*/  FSEL R126, R21, -INF , !P5 ;  /* 0xff800000157e7808 */ /* 0x000fc40006800000 */
[----:B------:R-:W3:Y:S01]  /*8480*/  I2F R68, R48 ;  /* 0x0000003000447306 */ /* 0x000ee20000201400 */
[----:B------:R-:W-:Y:S01]  /*8490*/  FSEL R121, R23, -INF , !P0 ;  /* 0xff80000017797808 */ /* 0x000fe20004000000 */
[C---:B-1----:R-:W-:Y:S01]  /*84a0*/  FFMA.FTZ R24, R137.reuse, UR4, R24 ;  /* 0x0000000489187c23 */ /* 0x042fe20008010018 */
[----:B------:R-:W-:Y:S01]  /*84b0*/  ISETP.GE.AND P2, PT, R38, R140, PT ;  /* 0x0000008c2600720c */ /* 0x000fe20003f46270 */
[C---:B------:R-:W-:Y:S01]  /*84c0*/  FFMA.FTZ R26, R137.reuse, UR4, R26 ;  /* 0x00000004891a7c23 */ /* 0x040fe2000801001a */
[CC--:B------:R-:W-:Y:S01]  /*84d0*/  ISETP.GE.AND P5, PT, R48.reuse, R3.reuse, PT ;  /* 0x000000033000720c */ /* 0x0c0fe20003fa6270 */
[----:B------:R-:W-:Y:S01]  /*84e0*/  FFMA.FTZ R152, R137, UR4, R88 ;  /* 0x0000000489987c23 */ /* 0x000fe20008010058 */
[-C--:B------:R-:W-:Y:S01]  /*84f0*/  ISETP.GE.AND P0, PT, R48, R2.reuse, PT ;  /* 0x000000023000720c */ /* 0x080fe20003f06270 */
[----:B--2---:R-:W-:Y:S01]  /*8500*/  FFMA.FTZ R245, R106, UR4, R57 ;  /* 0x000000046af57c23 */ /* 0x004fe20008010039 */
[----:B------:R-:W-:Y:S01]  /*8510*/  FSEL R161, R22, -INF , !P4 ;  /* 0xff80000016a17808 */ /* 0x000fe20006000000 */
[----:B------:R-:W-:Y:S01]  /*8520*/  FFMA.FTZ R252, R106, UR4, R59 ;  /* 0x000000046afc7c23 */ /* 0x000fe2000801003b */
[-C--:B------:R-:W-:Y:S01]  /*8530*/  ISETP.GE.AND P6, PT, R38, R3.reuse, PT ;  /* 0x000000032600720c */ /* 0x080fe20003fc6270 */
[----:B------:R-:W-:Y:S01]  /*8540*/  FFMA.FTZ R41, R106, UR4, R41 ;  /* 0x000000046a297c23 */ /* 0x000fe20008010029 */
[-C--:B------:R-:W-:Y:S01]  /*8550*/  ISETP.GE.AND P4, PT, R38, R2.reuse, PT ;  /* 0x000000022600720c */ /* 0x080fe20003f86270 */
[----:B------:R-:W-:Y:S01]  /*8560*/  FFMA.FTZ R43, R106, UR4, R43 ;  /* 0x000000046a2b7c23 */ /* 0x000fe2000801002b */
[----:B------:R-:W-:Y:S01]  /*8570*/  FSEL R122, R122, -INF , !P3 ;  /* 0xff8000007a7a7808 */ /* 0x000fe20005800000 */
[----:B---3--:R-:W-:Y:S01]  /*8580*/  FFMA.FTZ R33, R68, UR4, R33 ;  /* 0x0000000444217c23 */ /* 0x008fe20008010021 */
[----:B------:R-:W-:Y:S01]  /*8590*/  FSEL R155, R62, -INF , !P2 ;  /* 0xff8000003e9b7808 */ /* 0x000fe20005000000 */
[C---:B------:R-:W-:Y:S01]  /*85a0*/  FFMA.FTZ R248, R68.reuse, UR4, R35 ;  /* 0x0000000444f87c23 */ /* 0x040fe20008010023 */
[----:B------:R-:W-:Y:S01]  /*85b0*/  ISETP.GE.AND P3, PT, R101, R3, PT ;  /* 0x000000036500720c */ /* 0x000fe20003f66270 */
[C---:B------:R-:W-:Y:S01]  /*85c0*/  FFMA.FTZ R61, R68.reuse, UR4, R61 ;  /* 0x00000004443d7c23 */ /* 0x040fe2000801003d */
[----:B------:R-:W-:Y:S01]  /*85d0*/  FSEL R241, R33, -INF , !P5 ;  /* 0xff80000021f17808 */ /* 0x000fe20006800000 */
[----:B------:R-:W-:Y:S01]  /*85e0*/  FFMA.FTZ R63, R68, UR4, R63 ;  /* 0x00000004443f7c23 */ /* 0x000fe2000801003f */
[----:B------:R-:W-:Y:S01]  /*85f0*/  IADD3 R68, R0, 0x39, RZ ;  /* 0x0000003900447810 */ /* 0x000fe20007ffe0ff */
[----:B------:R-:W-:Y:S01]  /*8600*/  FFMA.FTZ R137, R137, UR4, R90 ;  /* 0x0000000489897c23 */ /* 0x000fe2000801005a */
[----:B------:R-:W-:Y:S01]  /*8610*/  FSEL R248, R248, -INF , !P0 ;  /* 0xff800000f8f87808 */ /* 0x000fe20004000000 */
[----:B----4-:R-:W-:Y:S01]  /*8620*/  HMMA.16816.F32 R20, R16, R84, RZ ;  /* 0x000000541014723c */ /* 0x010fe200000018ff */
[----:B------:R-:W1:Y:S01]  /*8630*/  I2F R106, R68 ;  /* 0x00000044006a7306 */ /* 0x000e620000201400 */
[----:B------:R-:W-:-:S02]  /*8640*/  ISETP.GE.AND P2, PT, R101, R2, PT ;  /* 0x000000026500720c */ /* 0x000fc40003f46270 */
[CC--:B------:R-:W-:Y:S02]  /*8650*/  ISETP.GE.AND P5, PT, R101.reuse, R141.reuse, PT ;  /* 0x0000008d6500720c */ /* 0x0c0fe40003fa6270 */
[-C--:B------:R-:W-:Y:S02]  /*8660*/  ISETP.GE.AND P0, PT, R101, R140.reuse, PT ;  /* 0x0000008c6500720c */ /* 0x080fe40003f06270 */
[----:B------:R-:W-:Y:S01]  /*8670*/  FSEL R239, R32, -INF , !P6 ;  /* 0xff80000020ef7808 */ /* 0x000fe20007000000 */
[----:B-----5:R-:W-:Y:S01]  /*8680*/  HMMA.16816.F32 R52, R16, R44, RZ ;  /* 0x0000002c1034723c */ /* 0x020fe200000018ff */
[----:B------:R-:W-:Y:S01]  /*8690*/  FSEL R246, R34, -INF , !P4 ;  /* 0xff80000022f67808 */ /* 0x000fe20006000000 */
[----:B------:R-:W-:Y:S01]  /*86a0*/  I2F R101, R0 ;  /* 0x0000000000657306 */ /* 0x000fe20000201400 */
[C---:B------:R-:W-:Y:S02]  /*86b0*/  ISETP.GE.AND P6, PT, R48.reuse, R141, PT ;  /* 0x0000008d3000720c */ /* 0x040fe40003fc6270 */
[----:B------:R-:W-:-:S02]  /*86c0*/  ISETP.GE.AND P4, PT, R48, R140, PT ;  /* 0x0000008c3000720c */ /* 0x000fc40003f86270 */
[----:B------:R-:W-:Y:S01]  /*86d0*/  FSEL R243, R56, -INF , !P3 ;  /* 0xff80000038f37808 */ /* 0x000fe20005800000 */
[----:B-1----:R-:W-:Y:S01]  /*86e0*/  FFMA.FTZ R249, R106, UR4, R25 ;  /* 0x000000046af97c23 */ /* 0x002fe20008010019 */
[----:B------:R-:W-:Y:S01]  /*86f0*/  FSEL R250, R58, -INF , !P2 ;  /* 0xff8000003afa7808 */ /* 0x000fe20005000000 */
[----:B------:R-:W-:Y:S01]  /*8700*/  FFMA.FTZ R88, R106, UR4, R27 ;  /* 0x000000046a587c23 */ /* 0x000fe2000801001b */
[----:B------:R-:W-:Y:S01]  /*8710*/  FSEL R150, R150, -INF , !P5 ;  /* 0xff80000096967808 */ /* 0x000fe20006800000 */
[----:B------:R-:W-:Y:S01]  /*8720*/  FFMA.FTZ R89, R106, UR4, R89 ;  /* 0x000000046a597c23 */ /* 0x000fe20008010059 */
[----:B------:R-:W-:Y:S01]  /*8730*/  FSEL R147, R42, -INF , !P0 ;  /* 0xff8000002a937808 */ /* 0x000fe20004000000 */
[----:B------:R-:W-:Y:S01]  /*8740*/  FFMA.FTZ R91, R106, UR4, R91 ;  /* 0x000000046a5b7c23 */ /* 0x000fe2000801005b */
[C---:B------:R-:W-:Y:S01]  /*8750*/  ISETP.GE.AND P3, PT, R60.reuse, R141, PT ;  /* 0x0000008d3c00720c */ /* 0x040fe20003f66270 */
[----:B------:R-:W-:Y:S01]  /*8760*/  HMMA.16816.F32 R56, R80, R44, RZ ;  /* 0x0000002c5038723c */ /* 0x000fe200000018ff */
[----:B------:R-:W-:-:S02]  /*8770*/  ISETP.GE.AND P2, PT, R60, R140, PT ;  /* 0x0000008c3c00720c */ /* 0x000fc40003f46270 */
[CC--:B------:R-:W-:Y:S02]  /*8780*/  ISETP.GE.AND P5, PT, R40.reuse, R3.reuse, PT ;  /* 0x000000032800720c */ /* 0x0c0fe40003fa6270 */
[----:B------:R-:W-:Y:S02]  /*8790*/  ISETP.GE.AND P0, PT, R40, R2, PT ;  /* 0x000000022800720c */ /* 0x000fe40003f06270 */
[----:B------:R-:W-:Y:S01]  /*87a0*/  IADD3 R90, R0, 0x40, RZ ;  /* 0x00000040005a7810 */ /* 0x000fe20007ffe0ff */
[----:B------:R-:W-:Y:S01]  /*87b0*/  HMMA.16816.F32 R36, R16, R28, RZ ;  /* 0x0000001c1024723c */ /* 0x000fe200000018ff */
[----:B------:R-:W-:Y:S02]  /*87c0*/  FSEL R120, R61, -INF , !P6 ;  /* 0xff8000003d787808 */ /* 0x000fe40007000000 */
[----:B------:R-:W-:Y:S01]  /*87d0*/  FSEL R153, R63, -INF , !P4 ;  /* 0xff8000003f997808 */ /* 0x000fe20006000000 */
[----:B------:R-:W1:Y:S01]  /*87e0*/  I2F R107, R90 ;  /* 0x0000005a006b7306 */ /* 0x000e620000201400 */
[----:B------:R-:W-:-:S02]  /*87f0*/  ISETP.GE.AND P6, PT, R60, R3, PT ;  /* 0x000000033c00720c */ /* 0x000fc40003fc6270 */
[----:B------:R-:W-:Y:S01]  /*8800*/  ISETP.GE.AND P4, PT, R60, R2, PT ;  /* 0x000000023c00720c */ /* 0x000fe20003f86270 */
[----:B------:R-:W-:Y:S01]  /*8810*/  HMMA.16816.F32 R48, R16, R46, RZ ;  /* 0x0000002e1030723c */ /* 0x000fe200000018ff */
[----:B------:R-:W-:Y:S02]  /*8820*/  FSEL R148, R41, -INF , !P3 ;  /* 0xff80000029947808 */ /* 0x000fe40005800000 */
[----:B------:R-:W-:Y:S02]  /*8830*/  FSEL R139, R43, -INF , !P2 ;  /* 0xff8000002b8b7808 */ /* 0x000fe40005000000 */
[----:B------:R-:W-:Y:S02]  /*8840*/  FSEL R247, R24, -INF , !P5 ;  /* 0xff80000018f77808 */ /* 0x000fe40006800000 */
[----:B------:R-:W-:Y:S01]  /*8850*/  FSEL R187, R26, -INF , !P0 ;  /* 0xff8000001abb7808 */ /* 0x000fe20004000000 */
[----:B------:R-:W-:Y:S01]  /*8860*/  HMMA.16816.F32 R60, R80, R70, RZ ;  /* 0x00000046503c723c */ /* 0x000fe200000018ff */
[----:B------:R-:W-:-:S02]  /*8870*/  ISETP.GE.AND P3, PT, R68, R3, PT ;  /* 0x000000034400720c */ /* 0x000fc40003f66270 */
[C---:B------:R-:W-:Y:S01]  /*8880*/  ISETP.GE.AND P2, PT, R68.reuse, R2, PT ;  /* 0x000000024400720c */ /* 0x040fe20003f46270 */
[C---:B-1----:R-:W-:Y:S01]  /*8890*/  FFMA.FTZ R12, R107.reuse, UR4, R12 ;  /* 0x000000046b0c7c23 */ /* 0x042fe2000801000c */
[CC--:B------:R-:W-:Y:S01]  /*88a0*/  ISETP.GE.AND P5, PT, R68.reuse, R141.reuse, PT ;  /* 0x0000008d4400720c */ /* 0x0c0fe20003fa6270 */
[----:B------:R-:W-:Y:S01]  /*88b0*/  FFMA.FTZ R14, R107, UR4, R14 ;  /* 0x000000046b0e7c23 */ /* 0x000fe2000801000e */
[----:B------:R-:W-:Y:S01]  /*88c0*/  ISETP.GE.AND P0, PT, R68, R140, PT ;  /* 0x0000008c4400720c */ /* 0x000fe20003f06270 */
[----:B------:R-:W-:Y:S01]  /*88d0*/  HMMA.16816.F32 R24, R80, R84, RZ ;  /* 0x000000545018723c */ /* 0x000fe200000018ff */
[----:B------:R-:W1:Y:S01]  /*88e0*/  LDSM.16.M88.4 R68, [R176+0x1400] ;  /* 0x00140000b044783b */ /* 0x000e620000000200 */
[----:B------:R-:W-:Y:S01]  /*88f0*/  FSEL R245, R245, -INF , !P6 ;  /* 0xff800000f5f57808 */ /* 0x000fe20007000000 */
[C---:B------:R-:W-:Y:S01]  /*8900*/  FFMA.FTZ R134, R107.reuse, UR4, R8 ;  /* 0x000000046b867c23 */ /* 0x040fe20008010008 */
[----:B------:R-:W-:Y:S01]  /*8910*/  FSEL R252, R252, -INF , !P4 ;  /* 0xff800000fcfc7808 */ /* 0x000fe20006000000 */
[----:B------:R-:W-:Y:S01]  /*8920*/  FFMA.FTZ R129, R107, UR4, R10 ;  /* 0x000000046b817c23 */ /* 0x000fe2000801000a */
[----:B------:R-:W-:-:S02]  /*8930*/  ISETP.GE.AND P6, PT, R40, R141, PT ;  /* 0x0000008d2800720c */ /* 0x000fc40003fc6270 */
[----:B------:R-:W-:Y:S01]  /*8940*/  IADD3 R84, R0, 0x41, RZ ;  /* 0x0000004100547810 */ /* 0x000fe20007ffe0ff */
[----:B------:R-:W-:Y:S01]  /*8950*/  HMMA.16816.F32 R32, R16, R30, RZ ;  /* 0x0000001e1020723c */ /* 0x000fe200000018ff */
[----:B------:R-:W-:Y:S02]  /*8960*/  ISETP.GE.AND P4, PT, R40, R140, PT ;  /* 0x0000008c2800720c */ /* 0x000fe40003f86270 */
[----:B------:R-:W2:Y:S01]  /*8970*/  I2F R106, R84 ;  /* 0x00000054006a7306 */ /* 0x000ea20000201400 */
[----:B------:R-:W-:Y:S02]  /*8980*/  FSEL R152, R152, -INF , !P6 ;  /* 0xff80000098987808 */ /* 0x000fe40007000000 */
[----:B------:R-:W-:Y:S02]  /*8990*/  FSEL R137, R137, -INF , !P4 ;  /* 0xff80000089897808 */ /* 0x000fe40006000000 */
[C---:B------:R-:W-:Y:S01]  /*89a0*/  ISETP.GE.AND P6, PT, R90.reuse, R3, PT ;  /* 0x000000035a00720c */ /* 0x040fe20003fc6270 */
[----:B------:R-:W-:Y:S01]  /*89b0*/  HMMA.16816.F32 R40, R80, R28, RZ ;  /* 0x0000001c5028723c */ /* 0x000fe200000018ff */
[----:B------:R-:W-:-:S02]  /*89c0*/  ISETP.GE.AND P4, PT, R90, R2, PT ;  /* 0x000000025a00720c */ /* 0x000fc40003f86270 */
[----:B------:R-:W-:Y:S02]  /*89d0*/  FSEL R160, R89, -INF , !P5 ;  /* 0xff80000059a07808 */ /* 0x000fe40006800000 */
[----:B------:R-:W-:Y:S02]  /*89e0*/  FSEL R151, R91, -INF , !P0 ;  /* 0xff8000005b977808 */ /* 0x000fe40004000000 */
[----:B------:R-:W-:Y:S01]  /*89f0*/  FSEL R89, R12, -INF , !P6 ;  /* 0xff8000000c597808 */ /* 0x000fe20007000000 */
[C---:B------:R-:W-:Y:S01]  /*8a00*/  HMMA.16816.F32 R44, R80.reuse, R46, RZ ;  /* 0x0000002e502c723c */ /* 0x040fe200000018ff */
[----:B------:R-:W-:Y:S01]  /*8a10*/  FSEL R91, R14, -INF , !P4 ;  /* 0xff8000000e5b7808 */ /* 0x000fe20006000000 */
[----:B--2---:R-:W-:Y:S01]  /*8a20*/  FFMA.FTZ R251, R106, UR4, R13 ;  /* 0x000000046afb7c23 */ /* 0x004fe2000801000d */
[----:B------:R-:W-:Y:S01]  /*8a30*/  ISETP.GE.AND P5, PT, R84, R3, PT ;  /* 0x000000035400720c */ /* 0x000fe20003fa6270 */
[----:B------:R-:W-:Y:S01]  /*8a40*/  FFMA.FTZ R8, R106, UR4, R15 ;  /* 0x000000046a087c23 */ /* 0x000fe2000801000f */
[C---:B------:R-:W-:Y:S01]  /*8a50*/  ISETP.GE.AND P0, PT, R84.reuse, R2, PT ;  /* 0x000000025400720c */ /* 0x040fe20003f06270 */
[----:B------:R-:W-:Y:S01]  /*8a60*/  LDSM.16.M88.4 R12, [R176+0x1c00] ;  /* 0x001c0000b00c783b */ /* 0x000fe20000000200 */
[C---:B------:R-:W-:Y:S01]  /*8a70*/  ISETP.GE.AND P6, PT, R84.reuse, R141, PT ;  /* 0x0000008d5400720c */ /* 0x040fe20003fc6270 */
[----:B------:R-:W-:Y:S01]  /*8a80*/  HMMA.16816.F32 R28, R80, R30, RZ ;  /* 0x0000001e501c723c */ /* 0x000fe200000018ff */
[----:B------:R-:W-:Y:S01]  /*8a90*/  ISETP.GE.AND P4, PT, R84, R140, PT ;  /* 0x0000008c5400720c */ /* 0x000fe20003f86270 */
[----:B------:R-:W-:Y:S01]  /*8aa0*/  FFMA.FTZ R9, R106, UR4, R9 ;  /* 0x000000046a097c23 */ /* 0x000fe20008010009 */
[----:B------:R-:W-:Y:S01]  /*8ab0*/  IADD3 R10, R0, 0x48, RZ ;  /* 0x00000048000a7810 */ /* 0x000fe20007ffe0ff */
[----:B------:R-:W-:Y:S01]  /*8ac0*/  FFMA.FTZ R11, R106, UR4, R11 ;  /* 0x000000046a0b7c23 */ /* 0x000fe2000801000b */
[----:B------:R-:W-:-:S02]  /*8ad0*/  FSEL R249, R249, -INF , !P3 ;  /* 0xff800000f9f97808 */ /* 0x000fc40005800000 */
[----:B------:R-:W2:Y:S01]  /*8ae0*/  I2F R107, R10 ;  /* 0x0000000a006b7306 */ /* 0x000ea20000201400 */
[-C--:B------:R-:W-:Y:S01]  /*8af0*/  HMMA.16816.F32 R16, R16, R86.reuse, RZ ;  /* 0x000000561010723c */ /* 0x080fe200000018ff */
[----:B------:R-:W-:Y:S02]  /*8b00*/  FSEL R88, R88, -INF , !P2 ;  /* 0xff80000058587808 */ /* 0x000fe40005000000 */
[C---:B------:R-:W-:Y:S02]  /*8b10*/  ISETP.GE.AND P3, PT, R90.reuse, R141, PT ;  /* 0x0000008d5a00720c */ /* 0x040fe40003f66270 */
[----:B------:R-:W-:Y:S02]  /*8b20*/  ISETP.GE.AND P2, PT, R90, R140, PT ;  /* 0x0000008c5a00720c */ /* 0x000fe40003f46270 */
[----:B------:R-:W-:Y:S01]  /*8b30*/  IADD3 R90, R0, 0x50, RZ ;  /* 0x00000050005a7810 */ /* 0x000fe20007ffe0ff */
[----:B------:R-:W-:Y:S01]  /*8b40*/  HMMA.16816.F32 R80, R80, R86, RZ ;  /* 0x000000565050723c */ /* 0x000fe200000018ff */
[----:B------:R-:W3:Y:S01]  /*8b50*/  LDSM.16.M88.4 R84, [R176+0x1800] ;  /* 0x00180000b054783b */ /* 0x000ee20000000200 */
[----:B------:R-:W-:Y:S01]  /*8b60*/  FSEL R134, R134, -INF , !P3 ;  /* 0xff80000086867808 */ /* 0x000fe20005800000 */
[----:B------:R-:W-:-:S04]  /*8b70*/  DEPBAR.LE SB0, 0x0 ;  /* 0x000080000000791a */ /* 0x000fc80000000000 */
[----:B------:R-:W-:Y:S01]  /*8b80*/  FSEL R129, R129, -INF , !P2 ;  /* 0xff80000081817808 */ /* 0x000fe20005000000 */
[C---:B------:R-:W-:Y:S01]  /*8b90*/  HMMA.16816.F32 R60, R76.reuse, R94, R60 ;  /* 0x0000005e4c3c723c */ /* 0x040fe2000000183c */
[----:B------:R-:W-:Y:S01]  /*8ba0*/  FSEL R251, R251, -INF , !P5 ;  /* 0xff800000fbfb7808 */ /* 0x000fe20006800000 */
[C---:B--2---:R-:W-:Y:S01]  /*8bb0*/  FFMA.FTZ R64, R107.reuse, UR4, R64 ;  /* 0x000000046b407c23 */ /* 0x044fe20008010040 */
[----:B------:R-:W-:Y:S01]  /*8bc0*/  FSEL R8, R8, -INF , !P0 ;  /* 0xff80000008087808 */ /* 0x000fe20004000000 */
[----:B------:R-:W-:Y:S01]  /*8bd0*/  FFMA.FTZ R145, R107, UR4, R66 ;  /* 0x000000046b917c23 */ /* 0x000fe20008010042 */
[----:B------:R-:W-:Y:S01]  /*8be0*/  ISETP.GE.AND P3, PT, R10, R3, PT ;  /* 0x000000030a00720c */ /* 0x000fe20003f66270 */
[----:B------:R-:W-:Y:S01]  /*8bf0*/  I2F R95, R105 ;  /* 0x00000069005f7306 */ /* 0x000fe20000201400 */
[----:B------:R-:W-:Y:S01]  /*8c00*/  IADD3 R94, R0, 0x49, RZ ;  /* 0x00000049005e7810 */ /* 0x000fe20007ffe0ff */
[----:B-1----:R-:W-:Y:S01]  /*8c10*/  HMMA.16816.F32 R56, R76, R68, R56 ;  /* 0x000000444c38723c */ /* 0x002fe20000001838 */
[----:B------:R-:W-:-:S02]  /*8c20*/  ISETP.GE.AND P2, PT, R10, R2, PT ;  /* 0x000000020a00720c */ /* 0x000fc40003f46270 */
[C---:B------:R-:W-:Y:S02]  /*8c30*/  ISETP.GE.AND P5, PT, R10.reuse, R141, PT ;  /* 0x0000008d0a00720c */ /* 0x040fe40003fa6270 */
[-C--:B------:R-:W-:Y:S01]  /*8c40*/  ISETP.GE.AND P0, PT, R10, R140.reuse, PT ;  /* 0x0000008c0a00720c */ /* 0x080fe20003f06270 */
[----:B------:R-:W1:Y:S01]  /*8c50*/  I2F R110, R94 ;  /* 0x0000005e006e7306 */ /* 0x000e620000201400 */
[----:B------:R-:W-:Y:S01]  /*8c60*/  IADD3 R106, R0, 0x51, RZ ;  /* 0x00000051006a7810 */ /* 0x000fe20007ffe0ff */
[----:B------:R-:W-:Y:S01]  /*8c70*/  HMMA.16816.F32 R52, R72, R68, R52 ;  /* 0x000000444834723c */ /* 0x000fe20000001834 */
[----:B------:R-:W-:Y:S02]  /*8c80*/  FSEL R146, R9, -INF , !P6 ;  /* 0xff80000009927808 */ /* 0x000fe40007000000 */
[----:B------:R-:W-:Y:S02]  /*8c90*/  FSEL R135, R11, -INF , !P4 ;  /* 0xff8000000b877808 */ /* 0x000fe40006000000 */
[----:B------:R-:W-:Y:S01]  /*8ca0*/  FSEL R142, R64, -INF , !P5 ;  /* 0xff800000408e7808 */ /* 0x000fe20006800000 */
[----:B------:R-:W2:Y:S01]  /*8cb0*/  I2F R69, R90 ;  /* 0x0000005a00457306 */ /* 0x000ea20000201400 */
[-C--:B------:R-:W-:Y:S01]  /*8cc0*/  ISETP.GE.AND P6, PT, R0, R3.reuse, PT ;  /* 0x000000030000720c */ /* 0x080fe20003fc6270 */
[C---:B------:R-:W-:Y:S01]  /*8cd0*/  FFMA.FTZ R60, R107.reuse, UR4, R60 ;  /* 0x000000046b3c7c23 */ /* 0x040fe2000801003c */
[C---:B------:R-:W-:Y:S01]  /*8ce0*/  ISETP.GE.AND P4, PT, R94.reuse, R3, PT ;  /* 0x000000035e00720c */ /* 0x040fe20003f86270 */
[----:B------:R-:W-:Y:S01]  /*8cf0*/  FFMA.FTZ R10, R107, UR4, R62 ;  /* 0x000000046b0a7c23 */ /* 0x000fe2000801003e */
[----:B------:R-:W-:Y:S01]  /*8d00*/  ISETP.GE.AND P5, PT, R94, R140, PT ;  /* 0x0000008c5e00720c */ /* 0x000fe20003fa6270 */
[C---:B------:R-:W-:Y:S01]  /*8d10*/  HMMA.16816.F32 R44, R76.reuse, R70, R44 ;  /* 0x000000464c2c723c */ /* 0x040fe2000000182c */
[----:B------:R-:W-:Y:S01]  /*8d20*/  FSEL R60, R60, -INF , !P3 ;  /* 0xff8000003c3c7808 */ /* 0x000fe20005800000 */
[----:B------:R-:W4:Y:S01]  /*8d30*/  I2F R0, R106 ;  /* 0x0000006a00007306 */ /* 0x000f220000201400 */
[----:B------:R-:W-:Y:S01]  /*8d40*/  FSEL R10, R10, -INF , !P2 ;  /* 0xff8000000a0a7808 */ /* 0x000fe20005000000 */
[----:B-1----:R-:W-:Y:S01]  /*8d50*/  FFMA.FTZ R61, R110, UR4, R61 ;  /* 0x000000046e3d7c23 */ /* 0x002fe2000801003d */
[-C--:B------:R-:W-:Y:S01]  /*8d60*/  ISETP.GE.AND P3, PT, R94, R2.reuse, PT ;  /* 0x000000025e00720c */ /* 0x080fe20003f66270 */
[----:B------:R-:W-:Y:S01]  /*8d70*/  FFMA.FTZ R9, R110, UR4, R63 ;  /* 0x000000046e097c23 */ /* 0x000fe2000801003f */
[----:B------:R-:W-:Y:S01]  /*8d80*/  ISETP.GE.AND P2, PT, R94, R141, PT ;  /* 0x0000008d5e00720c */ /* 0x000fe20003f46270 */
[----:B------:R-:W-:Y:S01]  /*8d90*/  FFMA.FTZ R65, R110, UR4, R65 ;  /* 0x000000046e417c23 */ /* 0x000fe20008010041 */
[C---:B---3--:R-:W-:Y:S01]  /*8da0*/  HMMA.16816.F32 R40, R76.reuse, R84, R40 ;  /* 0x000000544c28723c */ /* 0x048fe20000001828 */
[----:B------:R-:W1:Y:S01]  /*8db0*/  I2F R94, R106 ;  /* 0x0000006a005e7306 */ /* 0x000e620000201400 */
[----:B------:R-:W-:Y:S01]  /*8dc0*/  IADD3 R68, R105, 0x58, RZ ;  /* 0x0000005869447810 */ /* 0x000fe20007ffe0ff */
[----:B--2---:R-:W-:Y:S01]  /*8dd0*/  FFMA.FTZ R56, R69, UR4, R56 ;  /* 0x0000000445387c23 */ /* 0x004fe20008010038 */
[----:B------:R-:W-:Y:S01]  /*8de0*/  FSEL R145, R145, -INF , !P0 ;  /* 0xff80000091917808 */ /* 0x000fe20004000000 */
[----:B------:R-:W-:Y:S01]  /*8df0*/  FFMA.FTZ R128, R69, UR4, R52 ;  /* 0x0000000445807c23 */ /* 0x000fe20008010034 */
[----:B------:R-:W-:Y:S01]  /*8e00*/  FSEL R61, R61, -INF , !P4 ;  /* 0xff8000003d3d7808 */ /* 0x000fe20006000000 */
[----:B------:R-:W-:Y:S01]  /*8e10*/  FFMA.FTZ R11, R69, UR4, R58 ;  /* 0x00000004450b7c23 */ /* 0x000fe2000801003a */
[----:B------:R-:W-:Y:S01]  /*8e20*/  FSEL R9, R9, -INF , !P3 ;  /* 0xff80000009097808 */ /* 0x000fe20005800000 */
[----:B------:R-:W2:Y:S01]  /*8e30*/  I2F R63, R68 ;  /* 0x00000044003f7306 */ /* 0x000ea20000201400 */
[----:B------:R-:W-:Y:S01]  /*8e40*/  FSEL R154, R65, -INF , !P2 ;  /* 0xff800000419a7808 */ /* 0x000fe20005000000 */
[C---:B------:R-:W-:Y:S01]  /*8e50*/  HMMA.16816.F32 R28, R76.reuse, R86, R28 ;  /* 0x000000564c1c723c */ /* 0x040fe2000000181c */
[----:B------:R-:W-:Y:S01]  /*8e60*/  ISETP.GE.AND P0, PT, R90, R3, PT ;  /* 0x000000035a00720c */ /* 0x000fe20003f06270 */
[----:B----4-:R-:W-:Y:S01]  /*8e70*/  FFMA.FTZ R59, R0, UR4, R59 ;  /* 0x00000004003b7c23 */ /* 0x010fe2000801003b */
[C---:B------:R-:W-:Y:S01]  /*8e80*/  ISETP.GE.AND P4, PT, R90.reuse, R2, PT ;  /* 0x000000025a00720c */ /* 0x040fe20003f86270 */
[----:B------:R-:W-:Y:S01]  /*8e90*/  FFMA.FTZ R54, R69, UR4, R54 ;  /* 0x0000000445367c23 */ /* 0x000fe20008010036 */
[-C--:B------:R-:W-:Y:S01]  /*8ea0*/  ISETP.GE.AND P3, PT, R90, R141.reuse, PT ;  /* 0x0000008d5a00720c */ /* 0x080fe20003f66270 */
[----:B-1----:R-:W-:Y:S01]  /*8eb0*/  FFMA.FTZ R55, R94, UR4, R55 ;  /* 0x000000045e377c23 */ /* 0x002fe20008010037 */
[----:B------:R-:W-:Y:S01]  /*8ec0*/  ISETP.GE.AND P2, PT, R90, R140, PT ;  /* 0x0000008c5a00720c */ /* 0x000fe20003f46270 */
[C---:B------:R-:W-:Y:S01]  /*8ed0*/  HMMA.16816.F32 R24, R76.reuse, R12, R24 ;  /* 0x0000000c4c18723c */ /* 0x040fe20000001818 */
[C---:B------:R-:W-:Y:S01]  /*8ee0*/  IADD3 R66, R105.reuse, 0x59, RZ ;  /* 0x0000005969427810 */ /* 0x040fe20007ffe0ff */
[----:B------:R-:W-:Y:S01]  /*8ef0*/  FFMA.FTZ R67, R110, UR4, R67 ;  /* 0x000000046e437c23 */ /* 0x000fe20008010043 */
[C---:B------:R-:W-:Y:S01]  /*8f00*/  IADD3 R90, R105.reuse, 0x60, RZ ;  /* 0x00000060695a7810 */ /* 0x040fe20007ffe0ff */
[----:B------:R-:W-:Y:S01]  /*8f10*/  FFMA.FTZ R130, R0, UR4, R53 ;  /* 0x0000000400827c23 */ /* 0x000fe20008010035 */
[----:B------:R-:W-:Y:S01]  /*8f20*/  IADD3 R64, R105, 0x61, RZ ;  /* 0x0000006169407810 */ /* 0x000fe20007ffe0ff */
[----:B------:R-:W1:Y:S01]  /*8f30*/  I2F R62, R66 ;  /* 0x00000042003e7306 */ /* 0x000e620000201400 */
[----:B------:R-:W-:Y:S01]  /*8f40*/  FSEL R52, R56, -INF , !P0 ;  /* 0xff80000038347808 */ /* 0x000fe20004000000 */
[----:B------:R-:W-:Y:S01]  /*8f50*/  HMMA.16816.F32 R80, R76, R14, R80 ;  /* 0x0000000e4c50723c */ /* 0x000fe20000001850 */
[----:B------:R-:W-:Y:S01]  /*8f60*/  ISETP.GE.AND P0, PT, R106, R2, PT ;  /* 0x000000026a00720c */ /* 0x000fe20003f06270 */
[----:B------:R-:W-:Y:S01]  /*8f70*/  FFMA.FTZ R56, R101, UR4, R100 ;  /* 0x0000000465387c23 */ /* 0x000fe20008010064 */
[----:B------:R-:W-:Y:S01]  /*8f80*/  IADD3 R94, R105, 0x69, RZ ;  /* 0x00000069695e7810 */ /* 0x000fe20007ffe0ff */
[----:B--2---:R-:W-:Y:S01]  /*8f90*/  FFMA.FTZ R44, R63, UR4, R44 ;  /* 0x000000043f2c7c23 */ /* 0x004fe2000801002c */
[C---:B------:R-:W-:Y:S01]  /*8fa0*/  IADD3 R107, R105.reuse, 0x68, RZ ;  /* 0x00000068696b7810 */ /* 0x040fe20007ffe0ff */
[----:B------:R-:W2:Y:S01]  /*8fb0*/  I2F R65, R90 ;  /* 0x0000005a00417306 */ /* 0x000ea20000201400 */
[----:B------:R-:W-:Y:S01]  /*8fc0*/  IADD3 R79, R105, 0x70, RZ ;  /* 0x00000070694f7810 */ /* 0x000fe20007ffe0ff */
[----:B------:R-:W-:Y:S01]  /*8fd0*/  FFMA.FTZ R57, R0, UR4, R57 ;  /* 0x0000000400397c23 */ /* 0x000fe20008010039 */
[----:B------:R-:W-:Y:S01]  /*8fe0*/  FSEL R100, R59, -INF , !P0 ;  /* 0xff8000003b647808 */ /* 0x000fe20004000000 */
[C---:B------:R-:W-:Y:S01]  /*8ff0*/  HMMA.16816.F32 R48, R72.reuse, R70, R48 ;  /* 0x000000464830723c */ /* 0x040fe20000001830 */
[----:B------:R-:W-:Y:S01]  /*9000*/  FSEL R128, R128, -INF , !P3 ;  /* 0xff80000080807808 */ /* 0x000fe20005800000 */
[----:B------:R-:W-:Y:S01]  /*9010*/  FFMA.FTZ R102, R95, UR4, R102 ;  /* 0x000000045f667c23 */ /* 0x000fe20008010066 */
[----:B------:R-:W-:Y:S01]  /*9020*/  ISETP.GE.AND P3, PT, R106, R140, PT ;  /* 0x0000008c6a00720c */ /* 0x000fe20003f66270 */
[----:B------:R-:W3:Y:S01]  /*9030*/  I2F R58, R64 ;  /* 0x00000040003a7306 */ /* 0x000ee20000201400 */
[----:B------:R-:W-:Y:S01]  /*9040*/  FSEL R11, R11, -INF , !P4 ;  /* 0xff8000000b0b7808 */ /* 0x000fe20006000000 */
[----:B-1----:R-:W-:Y:S01]  /*9050*/  FFMA.FTZ R47, R62, UR4, R47 ;  /* 0x000000043e2f7c23 */ /* 0x002fe2000801002f */
[----:B------:R-:W-:Y:S01]  /*9060*/  ISETP.GE.AND P4, PT, R106, R141, PT ;  /* 0x0000008d6a00720c */ /* 0x000fe20003f86270 */
[----:B------:R-:W-:Y:S01]  /*9070*/  HMMA.16816.F32 R32, R72, R86, R32 ;  /* 0x000000564820723c */ /* 0x000fe20000001820 */
[----:B------:R-:W-:-:S02]  /*9080*/  ISETP.GE.AND P0, PT, R68, R3, PT ;  /* 0x000000034400720c */ /* 0x000fc40003f06270 */
[----:B------:R-:W-:Y:S01]  /*9090*/  FSEL R127, R55, -INF , !P3 ;  /* 0xff800000377f7808 */ /* 0x000fe20005800000 */
[----:B------:R-:W1:Y:S01]  /*90a0*/  I2F R78, R94 ;  /* 0x0000005e004e7306 */ /* 0x000e620000201400 */
[----:B------:R-:W-:Y:S01]  /*90b0*/  FSEL R143, R67, -INF , !P5 ;  /* 0xff800000438f7808 */ /* 0x000fe20006800000 */
[----:B------:R-:W-:Y:S01]  /*90c0*/  FFMA.FTZ R55, R62, UR4, R45 ;  /* 0x000000043e377c23 */ /* 0x000fe2000801002d */
[-C--:B------:R-:W-:Y:S01]  /*90d0*/  ISETP.GE.AND P5, PT, R106, R3.reuse, PT ;  /* 0x000000036a00720c */ /* 0x080fe20003fa6270 */
[C---:B--2---:R-:W-:Y:S01]  /*90e0*/  FFMA.FTZ R40, R65.reuse, UR4, R40 ;  /* 0x0000000441287c23 */ /* 0x044fe20008010028 */
[----:B------:R-:W-:Y:S01]  /*90f0*/  FSEL R130, R130, -INF , !P4 ;  /* 0xff80000082827808 */ /* 0x000fe20006000000 */
[C---:B------:R-:W-:Y:S01]  /*9100*/  HMMA.16816.F32 R20, R72.reuse, R12, R20 ;  /* 0x0000000c4814723c */ /* 0x040fe20000001814 */
[-C--:B------:R-:W-:Y:S01]  /*9110*/  ISETP.GE.AND P3, PT, R90, R3.reuse, PT ;  /* 0x000000035a00720c */ /* 0x080fe20003f66270 */
[----:B------:R-:W2:Y:S01]  /*9120*/  I2F R69, R107 ;  /* 0x0000006b00457306 */ /* 0x000ea20000201400 */
[----:B------:R-:W-:Y:S01]  /*9130*/  FSEL R45, R44, -INF , !P0 ;  /* 0xff8000002c2d7808 */ /* 0x000fe20004000000 */
[----:B---3--:R-:W-:Y:S01]  /*9140*/  FFMA.FTZ R41, R58, UR4, R41 ;  /* 0x000000043a297c23 */ /* 0x008fe20008010029 */
[-C--:B------:R-:W-:Y:S01]  /*9150*/  ISETP.GE.AND P4, PT, R66, R3.reuse, PT ;  /* 0x000000034200720c */ /* 0x080fe20003f86270 */
[----:B------:R-:W-:Y:S01]  /*9160*/  FFMA.FTZ R42, R65, UR4, R42 ;  /* 0x00000004412a7c23 */ /* 0x000fe2000801002a */
[-C--:B------:R-:W-:Y:S01]  /*9170*/  ISETP.GE.AND P0, PT, R64, R3.reuse, PT ;  /* 0x000000034000720c */ /* 0x080fe20003f06270 */
[C---:B------:R-:W-:Y:S01]  /*9180*/  HMMA.16816.F32 R36, R72.reuse, R84, R36 ;  /* 0x000000544824723c */ /* 0x040fe20000001824 */
[----:B------:R-:W-:Y:S01]  /*9190*/  IADD3 R67, R105, 0x71, RZ ;  /* 0x0000007169437810 */ /* 0x000fe20007ffe0ff */
[----:B------:R-:W3:Y:S01]  /*91a0*/  I2F R59, R79 ;  /* 0x0000004f003b7306 */ /* 0x000ee20000201400 */
[----:B------:R-:W-:Y:S01]  /*91b0*/  FSEL R53, R57, -INF , !P5 ;  /* 0xff80000039357808 */ /* 0x000fe20006800000 */
[----:B-1----:R-:W-:Y:S01]  /*91c0*/  FFMA.FTZ R29, R78, UR4, R29 ;  /* 0x000000044e1d7c23 */ /* 0x002fe2000801001d */
[----:B------:R-:W-:Y:S01]  /*91d0*/  FSEL R44, R40, -INF , !P3 ;  /* 0xff800000282c7808 */ /* 0x000fe20005800000 */
[----:B------:R-:W-:Y:S01]  /*91e0*/  FFMA.FTZ R106, R78, UR4, R31 ;  /* 0x000000044e6a7c23 */ /* 0x000fe2000801001f */
[----:B------:R-:W-:Y:S01]  /*91f0*/  FSEL R131, R54, -INF , !P2 ;  /* 0xff80000036837808 */ /* 0x000fe20005000000 */
[----:B------:R-:W-:Y:S01]  /*9200*/  FFMA.FTZ R43, R58, UR4, R43 ;  /* 0x000000043a2b7c23 */ /* 0x000fe2000801002b */
[----:B------:R-:W-:Y:S01]  /*9210*/  FSEL R56, R56, -INF , !P6 ;  /* 0xff80000038387808 */ /* 0x000fe20007000000 */
[----:B--2---:R-:W-:Y:S01]  /*9220*/  FFMA.FTZ R28, R69, UR4, R28 ;  /* 0x00000004451c7c23 */ /* 0x004fe2000801001c */
[----:B------:R-:W-:Y:S01]  /*9230*/  IADD3 R57, R105, 0x78, RZ ;  /* 0x0000007869397810 */ /* 0x000fe20007ffe0ff */
[----:B------:R-:W1:Y:S01]  /*9240*/  I2F R76, R67 ;  /* 0x00000043004c7306 */ /* 0x000e620000201400 */
[----:B------:R-:W-:Y:S01]  /*9250*/  FSEL R55, R55, -INF , !P4 ;  /* 0xff80000037377808 */ /* 0x000fe20006000000 */
[----:B------:R-:W-:Y:S01]  /*9260*/  FFMA.FTZ R124, R69, UR4, R30 ;  /* 0x00000004457c7c23 */ /* 0x000fe2000801001e */
[----:B------:R-:W-:Y:S01]  /*9270*/  ISETP.GE.AND P3, PT, R94, R3, PT ;  /* 0x000000035e00720c */ /* 0x000fe20003f66270 */
[----:B------:R-:W-:Y:S01]  /*9280*/  FFMA.FTZ R49, R62, UR4, R49 ;  /* 0x000000043e317c23 */ /* 0x000fe20008010031 */
[----:B------:R-:W-:Y:S01]  /*9290*/  FSEL R41, R41, -INF , !P0 ;  /* 0xff80000029297808 */ /* 0x000fe20004000000 */
[----:B---3--:R-:W-:Y:S01]  /*92a0*/  FFMA.FTZ R24, R59, UR4, R24 ;  /* 0x000000043b187c23 */ /* 0x008fe20008010018 */
[C---:B------:R-:W-:Y:S01]  /*92b0*/  ISETP.GE.AND P2, PT, R105.reuse, R2, PT ;  /* 0x000000026900720c */ /* 0x040fe20003f46270 */
[----:B------:R-:W2:Y:S01]  /*92c0*/  I2F R77, R57 ;  /* 0x00000039004d7306 */ /* 0x000ea20000201400 */
[C---:B------:R-:W-:Y:S01]  /*92d0*/  ISETP.GE.AND P6, PT, R105.reuse, R141, PT ;  /* 0x0000008d6900720c */ /* 0x040fe20003fc6270 */
[----:B------:R-:W-:Y:S01]  /*92e0*/  HMMA.16816.F32 R16, R72, R14, R16 ;  /* 0x0000000e4810723c */ /* 0x000fe20000001810 */
[----:B------:R-:W-:Y:S01]  /*92f0*/  ISETP.GE.AND P5, PT, R105, R140, PT ;  /* 0x0000008c6900720c */ /* 0x000fe20003fa6270 */
[----:B------:R-:W-:Y:S01]  /*9300*/  FFMA.FTZ R32, R69, UR4, R32 ;  /* 0x0000000445207c23 */ /* 0x000fe20008010020 */
[-C--:B------:R-:W-:Y:S01]  /*9310*/  ISETP.GE.AND P4, PT, R107, R3.reuse, PT ;  /* 0x000000036b00720c */ /* 0x080fe20003f86270 */
[----:B------:R-:W-:Y:S01]  /*9320*/  FFMA.FTZ R48, R63, UR4, R48 ;  /* 0x000000043f307c23 */ /* 0x000fe20008010030 */
[-C--:B------:R-:W-:Y:S01]  /*9330*/  ISETP.GE.AND P0, PT, R79, R3.reuse, PT ;  /* 0x000000034f00720c */ /* 0x080fe20003f06270 */
[C---:B-1----:R-:W-:Y:S01]  /*9340*/  FFMA.FTZ R25, R76.reuse, UR4, R25 ;  /* 0x000000044c197c23 */ /* 0x042fe20008010019 */
[----:B------:R-:W-:Y:S01]  /*9350*/  IADD3 R105, R105, 0x79, RZ ;  /* 0x0000007969697810 */ /* 0x000fe20007ffe0ff */
[C---:B------:R-:W-:Y:S01]  /*9360*/  FFMA.FTZ R0, R76.reuse, UR4, R27 ;  /* 0x000000044c007c23 */ /* 0x040fe2000801001b */
[----:B------:R-:W-:Y:S01]  /*9370*/  FSEL R40, R29, -INF , !P3 ;  /* 0xff8000001d287808 */ /* 0x000fe20005800000 */
[----:B------:R-:W-:Y:S01]  /*9380*/  FFMA.FTZ R21, R76, UR4, R21 ;  /* 0x000000044c157c23 */ /* 0x000fe20008010015 */
[----:B------:R-:W-:Y:S01]  /*9390*/  FSEL R54, R28, -INF , !P4 ;  /* 0xff8000001c367808 */ /* 0x000fe20006000000 */
[----:B------:R-:W-:Y:S01]  /*93a0*/  FFMA.FTZ R28, R95, UR4, R96 ;  /* 0x000000045f1c7c23 */ /* 0x000fe20008010060 */
[----:B------:R-:W-:Y:S01]  /*93b0*/  FSEL R29, R24, -INF , !P0 ;  /* 0xff800000181d7808 */ /* 0x000fe20004000000 */
[----:B--2---:R-:W-:Y:S01]  /*93c0*/  FFMA.FTZ R80, R77, UR4, R80 ;  /* 0x000000044d507c23 */ /* 0x004fe20008010050 */
[-C--:B------:R-:W-:Y:S01]  /*93d0*/  ISETP.GE.AND P4, PT, R67, R3.reuse, PT ;  /* 0x000000034300720c */ /* 0x080fe20003f86270 */
[----:B------:R-:W-:Y:S01]  /*93e0*/  FFMA.FTZ R82, R77, UR4, R82 ;  /* 0x000000044d527c23 */ /* 0x000fe20008010052 */
[-C--:B------:R-:W-:Y:S01]  /*93f0*/  ISETP.GE.AND P3, PT, R57, R3.reuse, PT ;  /* 0x000000033900720c */ /* 0x080fe20003f66270 */
[----:B------:R-:W-:Y:S01]  /*9400*/  FFMA.FTZ R50, R63, UR4, R50 ;  /* 0x000000043f327c23 */ /* 0x000fe20008010032 */
[----:B------:R-:W-:Y:S01]  /*9410*/  ISETP.GE.AND P0, PT, R105, R3, PT ;  /* 0x000000036900720c */ /* 0x000fe20003f06270 */
[----:B------:R-:W-:Y:S01]  /*9420*/  FFMA.FTZ R3, R59, UR4, R26 ;  /* 0x000000043b037c23 */ /* 0x000fe2000801001a */
[----:B------:R-:W-:Y:S01]  /*9430*/  FSEL R27, R102, -INF , !P2 ;  /* 0xff800000661b7808 */ /* 0x000fe20005000000 */
[----:B------:R-:W-:Y:S01]  /*9440*/  FFMA.FTZ R26, R63, UR4, R46 ;  /* 0x000000043f1a7c23 */ /* 0x000fe2000801002e */
[-C--:B------:R-:W-:Y:S01]  /*9450*/  ISETP.GE.AND P2, PT, R90, R2.reuse, PT ;  /* 0x000000025a00720c */ /* 0x080fe20003f46270 */
[----:B------:R-:W1:Y:S01]  /*9460*/  I2F R46, R105 ;  /* 0x00000069002e7306 */ /* 0x000e620000201400 */
[----:B------:R-:W-:Y:S01]  /*9470*/  FSEL R31, R25, -INF , !P4 ;  /* 0xff800000191f7808 */ /* 0x000fe20006000000 */
[----:B------:R-:W-:Y:S01]  /*9480*/  FFMA.FTZ R25, R95, UR4, R98 ;  /* 0x000000045f197c23 */ /* 0x000fe20008010062 */
[-C--:B------:R-:W-:Y:S01]  /*9490*/  ISETP.GE.AND P4, PT, R68, R2.reuse, PT ;  /* 0x000000024400720c */ /* 0x080fe20003f86270 */
[----:B------:R-:W-:Y:S01]  /*94a0*/  FFMA.FTZ R51, R62, UR4, R51 ;  /* 0x000000043e337c23 */ /* 0x000fe20008010033 */
[----:B------:R-:W-:Y:S01]  /*94b0*/  FSEL R168, R42, -INF , !P2 ;  /* 0xff8000002aa87808 */ /* 0x000fe20005000000 */
[C---:B------:R-:W-:Y:S01]  /*94c0*/  FFMA.FTZ R36, R65.reuse, UR4, R36 ;  /* 0x0000000441247c23 */ /* 0x040fe20008010024 */
[----:B------:R-:W-:Y:S01]  /*94d0*/  FSEL R30, R80, -INF , !P3 ;  /* 0xff800000501e7808 */ /* 0x000fe20005800000 */
[----:B------:R-:W-:Y:S01]  /*94e0*/  FFMA.FTZ R38, R65, UR4, R38 ;  /* 0x0000000441267c23 */ /* 0x000fe20008010026 */
[-C--:B------:R-:W-:Y:S01]  /*94f0*/  ISETP.GE.AND P3, PT, R66, R2.reuse, PT ;  /* 0x000000024200720c */ /* 0x080fe20003f66270 */
[----:B------:R-:W-:Y:S01]  /*9500*/  FFMA.FTZ R37, R58, UR4, R37 ;  /* 0x000000043a257c23 */ /* 0x000fe20008010025 */
[----:B------:R-:W-:Y:S01]  /*9510*/  FSEL R26, R26, -INF , !P4 ;  /* 0xff8000001a1a7808 */ /* 0x000fe20006000000 */
[----:B------:R-:W-:Y:S01]  /*9520*/  FFMA.FTZ R39, R58, UR4, R39 ;  /* 0x000000043a277c23 */ /* 0x000fe20008010027 */
[-C--:B------:R-:W-:Y:S01]  /*9530*/  ISETP.GE.AND P4, PT, R64, R2.reuse, PT ;  /* 0x000000024000720c */ /* 0x080fe20003f86270 */
[----:B------:R-:W-:Y:S01]  /*9540*/  FFMA.FTZ R34, R69, UR4, R34 ;  /* 0x0000000445227c23 */ /* 0x000fe20008010022 */
[----:B------:R-:W-:Y:S01]  /*9550*/  FSEL R236, R47, -INF , !P3 ;  /* 0xff8000002fec7808 */ /* 0x000fe20005800000 */
[C---:B-1----:R-:W-:Y:S01]  /*9560*/  FFMA.FTZ R42, R46.reuse, UR4, R81 ;  /* 0x000000042e2a7c23 */ /* 0x042fe20008010051 */
[-C--:B------:R-:W-:Y:S01]  /*9570*/  ISETP.GE.AND P3, PT, R107, R2.reuse, PT ;  /* 0x000000026b00720c */ /* 0x080fe20003f66270 */
        /* <DEDUP_REMOVED lines=13> */
[----:B------:R-:W-:Y:S01]  /*9650*/  FSEL R164, R49, -INF , !P0 ;  /* 0xff80000031a47808 */ /* 0x000fe20004000000 */
[----:B------:R-:W-:Y:S01]  /*9660*/  FFMA.FTZ R18, R77, UR4, R18 ;  /* 0x000000044d127c23 */ /* 0x000fe20008010012 */
[----:B------:R-:W-:Y:S01]  /*9670*/  ISETP.GE.AND P3, PT, R67, R2, PT ;  /* 0x000000024300720c */ /* 0x000fe20003f66270 */
[----:B------:R-:W-:Y:S01]  /*9680*/  FFMA.FTZ R17, R46, UR4, R17 ;  /* 0x000000042e117c23 */ /* 0x000fe20008010011 */
[----:B------:R-:W-:Y:S01]  /*9690*/  FSEL R106, R106, -INF , !P2 ;  /* 0xff8000006a6a7808 */ /* 0x000fe20005000000 */
[----:B------:R-:W-:Y:S01]  /*96a0*/  FFMA.FTZ R19, R46, UR4, R19 ;  /* 0x000000042e137c23 */ /* 0x000fe20008010013 */
[----:B------:R-:W-:Y:S01]  /*96b0*/  BAR.SYNC.DEFER_BLOCKING 0x0 ;  /* 0x0000000000007b1d */ /* 0x000fe20000010000 */
[----:B------:R-:W-:-:S02]  /*96c0*/  ISETP.GE.AND P0, PT, R107, R141, PT ;  /* 0x0000008d6b00720c */ /* 0x000fc40003f06270 */
[-C--:B------:R-:W-:Y:S02]  /*96d0*/  ISETP.GE.AND P2, PT, R57, R2.reuse, PT ;  /* 0x000000023900720c */ /* 0x080fe40003f46270 */
[----:B------:R-:W-:Y:S02]  /*96e0*/  FSEL R3, R3, -INF , !P4 ;  /* 0xff80000003037808 */ /* 0x000fe40006000000 */
[----:B------:R-:W-:Y:S02]  /*96f0*/  ISETP.GE.AND P4, PT, R105, R2, PT ;  /* 0x000000026900720c */ /* 0x000fe40003f86270 */
[----:B------:R-:W-:Y:S02]  /*9700*/  FSEL R2, R0, -INF , !P3 ;  /* 0xff80000000027808 */ /* 0x000fe40005800000 */
[----:B------:R-:W-:Y:S02]  /*9710*/  FSEL R158, R32, -INF , !P0 ;  /* 0xff800000209e7808 */ /* 0x000fe40004000000 */
[----:B------:R-:W-:-:S02]  /*9720*/  FSEL R0, R82, -INF , !P2 ;  /* 0xff80000052007808 */ /* 0x000fc40005000000 */
[-C--:B------:R-:W-:Y:S02]  /*9730*/  ISETP.GE.AND P0, PT, R67, R141.reuse, PT ;  /* 0x0000008d4300720c */ /* 0x080fe40003f06270 */
[C---:B------:R-:W-:Y:S02]  /*9740*/  ISETP.GE.AND P3, PT, R68.reuse, R141, PT ;  /* 0x0000008d4400720c */ /* 0x040fe40003f66270 */
[----:B------:R-:W-:Y:S02]  /*9750*/  ISETP.GE.AND P2, PT, R68, R140, PT ;  /* 0x0000008c4400720c */ /* 0x000fe40003f46270 */
[----:B------:R-:W-:Y:S02]  /*9760*/  FSEL R116, R21, -INF , !P0 ;  /* 0xff80000015747808 */ /* 0x000fe40004000000 */
[----:B------:R-:W-:Y:S02]  /*9770*/  FSEL R24, R24, -INF , !P4 ;  /* 0xff80000018187808 */ /* 0x000fe40006000000 */
[----:B------:R-:W-:-:S02]  /*9780*/  FSEL R28, R28, -INF , !P6 ;  /* 0xff8000001c1c7808 */ /* 0x000fc40007000000 */
[----:B------:R-:W-:Y:S02]  /*9790*/  FSEL R25, R25, -INF , !P5 ;  /* 0xff80000019197808 */ /* 0x000fe40006800000 */
[----:B------:R-:W-:Y:S02]  /*97a0*/  FSEL R166, R48, -INF , !P3 ;  /* 0xff80000030a67808 */ /* 0x000fe40005800000 */
[----:B------:R-:W-:Y:S02]  /*97b0*/  FSEL R159, R50, -INF , !P2 ;  /* 0xff800000329f7808 */ /* 0x000fe40005000000 */
[----:B------:R-:W-:Y:S02]  /*97c0*/  PLOP3.LUT P0, PT, PT, PT, UP0, 0x80, 0x0 ;  /* 0x000000000000781c */ /* 0x000fe40003f0f008 */
[----:B------:R-:W-:Y:S02]  /*97d0*/  ISETP.GE.AND P4, PT, R66, R140, PT ;  /* 0x0000008c4200720c */ /* 0x000fe40003f86270 */
[----:B------:R-:W-:-:S02]  /*97e0*/  ISETP.GE.AND P6, PT, R90, R141, PT ;  /* 0x0000008d5a00720c */ /* 0x000fc40003fc6270 */
        /* <DEDUP_REMOVED lines=8> */
[-C--:B------:R-:W-:Y:S02]  /*9870*/  ISETP.GE.AND P4, PT, R107, R140.reuse, PT ;  /* 0x0000008c6b00720c */ /* 0x080fe40003f86270 */
[CC--:B------:R-:W-:Y:S02]  /*9880*/  ISETP.GE.AND P6, PT, R94.reuse, R141.reuse, PT ;  /* 0x0000008d5e00720c */ /* 0x0c0fe40003fc6270 */
[----:B------:R-:W-:Y:S02]  /*9890*/  ISETP.GE.AND P5, PT, R94, R140, PT ;  /* 0x0000008c5e00720c */ /* 0x000fe40003fa6270 */
[----:B------:R-:W-:-:S02]  /*98a0*/  ISETP.GE.AND P3, PT, R79, R141, PT ;  /* 0x0000008d4f00720c */ /* 0x000fc40003f66270 */
[----:B------:R-:W-:Y:S02]  /*98b0*/  ISETP.GE.AND P2, PT, R79, R140, PT ;  /* 0x0000008c4f00720c */ /* 0x000fe40003f46270 */
[----:B------:R-:W-:Y:S02]  /*98c0*/  FSEL R125, R34, -INF , !P4 ;  /* 0xff800000227d7808 */ /* 0x000fe40006000000 */
[----:B------:R-:W-:Y:S02]  /*98d0*/  FSEL R144, R33, -INF , !P6 ;  /* 0xff80000021907808 */ /* 0x000fe40007000000 */
[----:B------:R-:W-:Y:S02]  /*98e0*/  FSEL R119, R35, -INF , !P5 ;  /* 0xff80000023777808 */ /* 0x000fe40006800000 */
[----:B------:R-:W-:Y:S02]  /*98f0*/  FSEL R118, R20, -INF , !P3 ;  /* 0xff80000014767808 */ /* 0x000fe40005800000 */
[----:B------:R-:W-:-:S02]  /*9900*/  FSEL R111, R22, -INF , !P2 ;  /* 0xff800000166f7808 */ /* 0x000fc40005000000 */
[-C--:B------:R-:W-:Y:S02]  /*9910*/  ISETP.GE.AND P4, PT, R67, R140.reuse, PT ;  /* 0x0000008c4300720c */ /* 0x080fe40003f86270 */
        /* <DEDUP_REMOVED lines=8> */
[----:B------:R-:W-:Y:S01]  /*99a0*/  FSEL R101, R19, -INF , !P2 ;  /* 0xff80000013657808 */ /* 0x000fe20005000000 */
[----:B------:R-:W-:Y:S05]  /*99b0*/  @!P0 BRA `(.L_x_130) ;  /* 0x0000038000008947 */ /* 0x000fea0003800000 */
[----:B------:R-:W-:Y:S01]  /*99c0*/  UIADD3 UR21, UR22, -0x3, URZ ;  /* 0xfffffffd16157890 */ /* 0x000fe2000fffe03f */
[----:B------:R-:W-:Y:S01]  /*99d0*/  IMAD.MOV.U32 R12, RZ, RZ, c[0x0][0x198] ;  /* 0x00006600ff0c7624 */ /* 0x000fe200078e00ff */
[----:B------:R-:W-:Y:S01]  /*99e0*/  ULDC.64 UR6, c[0x0][0x198] ;  /* 0x0000660000067ab9 */ /* 0x000fe20000000a00 */
[----:B------:R1:W-:Y:S01]  /*99f0*/  @P1 STS [R191+0x2000], RZ ;  /* 0x002000ffbf001388 */ /* 0x0003e20000000800 */
[----:B------:R-:W-:Y:S01]  /*9a00*/  USHF.R.S32.HI UR5, URZ, 0x1f, UR21 ;  /* 0x0000001f3f057899 */ /* 0x000fe20008011415 */
[----:B------:R-:W-:Y:S01]  /*9a10*/  BSSY B0, `(.L_x_131) ;  /* 0x0000031000007945 */ /* 0x000fe20003800000 */
[----:B------:R-:W-:Y:S01]  /*9a20*/  UIMAD.WIDE.U32 UR24, UR21, UR6, URZ ;  /* 0x00000006151872a5 */ /* 0x000fe2000f8e003f */
[----:B------:R1:W-:Y:S01]  /*9a30*/  @P1 STS [R191+0x2004], RZ ;  /* 0x002004ffbf001388 */ /* 0x0003e20000000800 */
[----:B------:R-:W-:-:S03]  /*9a40*/  UIMAD UR5, UR5, UR6, URZ ;  /* 0x00000006050572a4 */ /* 0x000fc6000f8e023f */
[----:B------:R1:W-:Y:S01]  /*9a50*/  @P1 STS.64 [R191+0x2008], RZ ;  /* 0x002008ffbf001388 */ /* 0x0003e20000000a00 */
[----:B------:R-:W-:Y:S01]  /*9a60*/  UIMAD UR5, UR21, UR7, UR5 ;  /* 0x00000007150572a4 */ /* 0x000fe2000f8e0205 */
[----:B------:R-:W-:Y:S02]  /*9a70*/  IMAD.U32 R19, RZ, RZ, UR24 ;  /* 0x00000018ff137e24 */ /* 0x000fe4000f8e00ff */
[----:B------:R-:W-:Y:S01]  /*9a80*/  IMAD.U32 R14, RZ, RZ, UR24 ;  /* 0x00000018ff0e7e24 */ /* 0x000fe2000f8e00ff */
[----:B------:R-:W-:Y:S02]  /*9a90*/  UIADD3 UR5, UR25, UR5, URZ ;  /* 0x0000000519057290 */ /* 0x000fe4000fffe03f */
[----:B------:R-:W-:-:S04]  /*9aa0*/  LEA R18, P3, R19, R224, 0x7 ;  /* 0x000000e013127211 */ /* 0x000fc800078638ff */
[----:B------:R-:W-:Y:S01]  /*9ab0*/  IMAD.U32 R13, RZ, RZ, UR5 ;  /* 0x00000005ff0d7e24 */ /* 0x000fe2000f8e00ff */
[C---:B------:R-:W-:Y:S02]  /*9ac0*/  @!P1 IADD3 R15, P2, R18.reuse, UR10, RZ ;  /* 0x0000000a120f9c10 */ /* 0x040fe4000ff5e0ff */
[----:B------:R-:W-:Y:S02]  /*9ad0*/  @!P1 LEA R32, P5, R18, c[0x0][0x168], 0x1 ;  /* 0x00005a0012209a11 */ /* 0x000fe400078a08ff */
[----:B------:R-:W-:Y:S01]  /*9ae0*/  LEA.HI.X R19, R14, R227, R13, 0x7, P3 ;  /* 0x000000e30e137211 */ /* 0x000fe200018f3c0d */
[----:B------:R-:W-:Y:S01]  /*9af0*/  @!P1 IMAD.MOV.U32 R13, RZ, RZ, c[0x0][0x19c] ;  /* 0x00006700ff0d9624 */ /* 0x000fe200078e00ff */
[----:B------:R-:W-:Y:S02]  /*9b00*/  @!P1 LEA R16, P3, R12, R18, 0x6 ;  /* 0x000000120c109211 */ /* 0x000fe400078630ff */
[----:B------:R-:W-:Y:S02]  /*9b10*/  @!P1 LEA R22, P4, R15, c[0x0][0x168], 0x1 ;  /* 0x00005a000f169a11 */ /* 0x000fe400078808ff */
[----:B------:R-:W-:-:S02]  /*9b20*/  @!P1 IADD3.X R14, R19, UR9, RZ, P2, !PT ;  /* 0x00000009130e9c10 */ /* 0x000fc400097fe4ff */
[----:B------:R-:W-:Y:S02]  /*9b30*/  @!P1 LEA R20, P2, R16, c[0x0][0x168], 0x1 ;  /* 0x00005a0010149a11 */ /* 0x000fe400078408ff */
        /* <DEDUP_REMOVED lines=21> */
[----:B------:R-:W-:Y:S01]  /*9c90*/  IMAD.WIDE.U32 R18, R12, 0x60, R18 ;  /* 0x000000600c127825 */ /* 0x000fe200078e0012 */
        /* <DEDUP_REMOVED lines=8> */
.L_x_132:
[----:B------:R-:W-:Y:S05]  /*9d20*/  BSYNC B0 ;  /* 0x0000000000007941 */ /* 0x000fea0003800000 */
.L_x_131:
[----:B------:R-:W0:Y:S02]  /*9d30*/  LDGDEPBAR ;  /* 0x00000000000079af */ /* 0x000e240000000000 */
.L_x_130:
[----:B------:R-:W-:Y:S01]  /*9d40*/  FMNMX.FTZ R12, R133, R56, !PT ;  /* 0x00000038850c7209 */ /* 0x000fe20007810000 */
[----:B------:R-:W-:-:S03]  /*9d50*/  @UP0 UIADD3 UR5, UR22, -0x3, URZ ;  /* 0xfffffffd16050890 */ /* 0x000fc6000fffe03f */
        /* <DEDUP_REMOVED lines=30> */
[----:B--2---:R-:W-:-:S05]  /*9f40*/  FMNMX.FTZ R14, R42, R13, !PT ;  /* 0x0000000d2a0e7209 */ /* 0x004fca0007810000 */
[----:B------:R-:W2:Y:S02]  /*9f50*/  SHFL.BFLY PT, R13, R14, 0x2, 0x1f ;  /* 0x0c401f000e0d7f89 */ /* 0x000ea400000e0000 */
[----:B--2---:R-:W-:-:S05]  /*9f60*/  FMNMX.FTZ R13, R14, R13, !PT ;  /* 0x0000000d0e0d7209 */ /* 0x004fca0007810000 */
[----:B------:R-:W2:Y:S02]  /*9f70*/  SHFL.BFLY PT, R90, R13, 0x1, 0x1f ;  /* 0x0c201f000d5a7f89 */ /* 0x000ea400000e0000 */
[----:B--2---:R-:W-:Y:S02]  /*9f80*/  FMNMX.FTZ R90, R13, R90, !PT ;  /* 0x0000005a0d5a7209 */ /* 0x004fe40007810000 */
[----:B------:R-:W-:Y:S02]  /*9f90*/  FMNMX.FTZ R13, R132, R27, !PT ;  /* 0x0000001b840d7209 */ /* 0x000fe40007810000 */
[C---:B------:R-:W-:Y:S01]  /*9fa0*/  FSETP.NEU.FTZ.AND P4, PT, R90.reuse, -INF , PT ;  /* 0xff8000005a00780b */ /* 0x040fe20003f9d000 */
[----:B------:R-:W-:Y:S01]  /*9fb0*/  FMUL.FTZ R12, R90, c[0x0][0x23c] ;  /* 0x00008f005a0c7a20 */ /* 0x000fe20000410000 */
[----:B------:R-:W-:Y:S02]  /*9fc0*/  FMNMX.FTZ R13, R108, R13, !PT ;  /* 0x0000000d6c0d7209 */ /* 0x000fe40007810000 */
[----:B------:R-:W-:-:S02]  /*9fd0*/  FSEL R98, R90, RZ, P4 ;  /* 0x000000ff5a627208 */ /* 0x000fc40002000000 */
[----:B------:R-:W-:Y:S02]  /*9fe0*/  FMNMX.FTZ R13, R170, R13, !PT ;  /* 0x0000000daa0d7209 */ /* 0x000fe40007810000 */
[----:B------:R-:W-:Y:S01]  /*9ff0*/  FSEL R12, R12, RZ, P4 ;  /* 0x000000ff0c0c7208 */ /* 0x000fe20002000000 */
[----:B------:R-:W-:Y:S01]  /*a000*/  FADD.FTZ R98, R133, -R98 ;  /* 0x8000006285627221 */ /* 0x000fe20000010000 */
[----:B------:R-:W-:Y:S02]  /*a010*/  FMNMX.FTZ R13, R184, R13, !PT ;  /* 0x0000000db80d7209 */ /* 0x000fe40007810000 */
[-C--:B------:R-:W-:Y:S01]  /*a020*/  MOV R133, R90.reuse ;  /* 0x0000005a00857202 */ /* 0x080fe20000000f00 */
[--C-:B------:R-:W-:Y:S01]  /*a030*/  FFMA.FTZ R72, R89, c[0x0][0x23c], -R12.reuse ;  /* 0x00008f0059487a23 */ /* 0x100fe2000001080c */
[----:B------:R-:W-:Y:S01]  /*a040*/  FMNMX.FTZ R13, R188, R13, !PT ;  /* 0x0000000dbc0d7209 */ /* 0x000fe20007810000 */
[--C-:B------:R-:W-:Y:S01]  /*a050*/  FFMA.FTZ R70, R60, c[0x0][0x23c], -R12.reuse ;  /* 0x00008f003c467a23 */ /* 0x100fe2000001080c */
[----:B------:R-:W-:Y:S01]  /*a060*/  @P0 MOV R133, R90 ;  /* 0x0000005a00850202 */ /* 0x000fe20000000f00 */
[--C-:B------:R-:W-:Y:S01]  /*a070*/  FFMA.FTZ R69, R61, c[0x0][0x23c], -R12.reuse ;  /* 0x00008f003d457a23 */ /* 0x100fe2000001080c */
[----:B------:R-:W-:Y:S01]  /*a080*/  FMNMX.FTZ R13, R238, R13, !PT ;  /* 0x0000000dee0d7209 */ /* 0x000fe20007810000 */
[--C-:B------:R-:W-:Y:S01]  /*a090*/  FFMA.FTZ R95, R56, c[0x0][0x23c], -R12.reuse ;  /* 0x00008f00385f7a23 */ /* 0x100fe2000001080c */
[----:B------:R-:W-:Y:S01]  /*a0a0*/  MUFU.EX2 R72, R72 ;  /* 0x0000004800487308 */ /* 0x000fe20000000800 */
[--C-:B------:R-:W-:Y:S01]  /*a0b0*/  FFMA.FTZ R94, R113, c[0x0][0x23c], -R12.reuse ;  /* 0x00008f00715e7a23 */ /* 0x100fe2000001080c */
[----:B------:R-:W-:Y:S01]  /*a0c0*/  FMNMX.FTZ R13, R240, R13, !PT ;  /* 0x0000000df00d7209 */ /* 0x000fe20007810000 */
[----:B------:R-:W-:-:S02]  /*a0d0*/  FFMA.FTZ R86, R99, c[0x0][0x23c], -R12 ;  /* 0x00008f0063567a23 */ /* 0x000fc4000001080c */
[--C-:B------:R-:W-:Y:S01]  /*a0e0*/  FFMA.FTZ R85, R167, c[0x0][0x23c], -R12.reuse ;  /* 0x00008f00a7557a23 */ /* 0x100fe2000001080c */
[----:B------:R-:W-:Y:S01]  /*a0f0*/  FMNMX.FTZ R13, R242, R13, !PT ;  /* 0x0000000df20d7209 */ /* 0x000fe20007810000 */
[--C-:B------:R-:W-:Y:S01]  /*a100*/  FFMA.FTZ R84, R169, c[0x0][0x23c], -R12.reuse ;  /* 0x00008f00a9547a23 */ /* 0x100fe2000001080c */
[----:B------:R-:W-:Y:S01]  /*a110*/  MUFU.EX2 R95, R95 ;  /* 0x0000005f005f7308 */ /* 0x000fe20000000800 */
[--C-:B------:R-:W-:Y:S01]  /*a120*/  FFMA.FTZ R83, R171, c[0x0][0x23c], -R12.reuse ;  /* 0x00008f00ab537a23 */ /* 0x100fe2000001080c */
[----:B------:R-:W-:Y:S01]  /*a130*/  FMNMX.FTZ R13, R92, R13, !PT ;  /* 0x0000000d5c0d7209 */ /* 0x000fe20007810000 */
[--C-:B------:R-:W-:Y:S02]  /*a140*/  FFMA.FTZ R82, R173, c[0x0][0x23c], -R12.reuse ;  /* 0x00008f00ad527a23 */ /* 0x100fe4000001080c */
[--C-:B------:R-:W-:Y:S01]  /*a150*/  FFMA.FTZ R81, R175, c[0x0][0x23c], -R12.reuse ;  /* 0x00008f00af517a23 */ /* 0x100fe2000001080c */
[----:B------:R-:W-:Y:S01]  /*a160*/  FMNMX.FTZ R13, R244, R13, !PT ;  /* 0x0000000df40d7209 */ /* 0x000fe20007810000 */
[--C-:B------:R-:W-:Y:S01]  /*a170*/  FFMA.FTZ R80, R93, c[0x0][0x23c], -R12.reuse ;  /* 0x00008f005d507a23 */ /* 0x100fe2000001080c */
[----:B------:R-:W2:Y:S01]  /*a180*/  MUFU.EX2 R94, R94 ;  /* 0x0000005e005e7308 */ /* 0x000ea20000000800 */
        /* <DEDUP_REMOVED lines=13> */
[----:B------:R-:W3:Y:S01]  /*a260*/  MUFU.EX2 R85, R85 ;  /* 0x0000005500557308 */ /* 0x000ee20000000800 */
[--C-:B------:R-:W-:Y:S01]  /*a270*/  FFMA.FTZ R68, R52, c[0x0][0x23c], -R12.reuse ;  /* 0x00008f0034447a23 */ /* 0x100fe2000001080c */
[----:B------:R-:W-:Y:S01]  /*a280*/  FMNMX.FTZ R13, R187, R14, !PT ;  /* 0x0000000ebb0d7209 */ /* 0x000fe20007810000 */
[--C-:B------:R-:W-:Y:S01]  /*a290*/  FFMA.FTZ R67, R53, c[0x0][0x23c], -R12.reuse ;  /* 0x00008f0035437a23 */ /* 0x100fe2000001080c */
[----:B-12---:R-:W-:Y:S01]  /*a2a0*/  F2FP.PACK_AB R20, R94, R95 ;  /* 0x0000005f5e14723e */ /* 0x006fe200000000ff */
        /* <DEDUP_REMOVED lines=10> */
[----:B---3--:R-:W-:Y:S01]  /*a350*/  F2FP.PACK_AB R22, R85, R86 ;  /* 0x000000565516723e */ /* 0x008fe200000000ff */
[--C-:B------:R-:W-:Y:S01]  /*a360*/  FFMA.FTZ R60, R29, c[0x0][0x23c], -R12.reuse ;  /* 0x00008f001d3c7a23 */ /* 0x100fe2000001080c */
[----:B------:R-:W-:Y:S01]  /*a370*/  FMNMX.FTZ R14, R10, R13, !PT ;  /* 0x0000000d0a0e7209 */ /* 0x000fe20007810000 */
[--C-:B------:R-:W-:Y:S01]  /*a380*/  FFMA.FTZ R59, R31, c[0x0][0x23c], -R12.reuse ;  /* 0x00008f001f3b7a23 */ /* 0x100fe2000001080c */
[----:B------:R-:W-:Y:S01]  /*a390*/  MUFU.EX2 R83, R83 ;  /* 0x0000005300537308 */ /* 0x000fe20000000800 */
[--C-:B------:R-:W-:Y:S01]  /*a3a0*/  FFMA.FTZ R58, R30, c[0x0][0x23c], -R12.reuse ;  /* 0x00008f001e3a7a23 */ /* 0x100fe2000001080c */
[----:B------:R-:W-:Y:S01]  /*a3b0*/  FMNMX.FTZ R14, R9, R14, !PT ;  /* 0x0000000e090e7209 */ /* 0x000fe20007810000 */
[----:B------:R-:W-:-:S02]  /*a3c0*/  FFMA.FTZ R57, R42, c[0x0][0x23c], -R12 ;  /* 0x00008f002a397a23 */ /* 0x000fc4000001080c */
[----:B------:R-:W-:Y:S01]  /*a3d0*/  FMUL.FTZ R98, R98, c[0x0][0x23c] ;  /* 0x00008f0062627a20 */ /* 0x000fe20000410000 */
[----:B------:R-:W-:Y:S02]  /*a3e0*/  FMNMX.FTZ R13, R11, R14, !PT ;  /* 0x0000000e0b0d7209 */ /* 0x000fe40007810000 */
[----:B------:R-:W-:Y:S02]  /*a3f0*/  MUFU.EX2 R82, R82 ;  /* 0x0000005200527308 */ /* 0x000fe40000000800 */
[----:B------:R-:W-:-:S04]  /*a400*/  FMNMX.FTZ R13, R100, R13, !PT ;  /* 0x0000000d640d7209 */ /* 0x000fc80007810000 */
[----:B------:R-:W-:Y:S02]  /*a410*/  FMNMX.FTZ R13, R26, R13, !PT ;  /* 0x0000000d1a0d7209 */ /* 0x000fe40007810000 */
[----:B------:R-:W1:Y:S02]  /*a420*/  MUFU.EX2 R98, R98 ;  /* 0x0000006200627308 */ /* 0x000e640000000800 */
[----:B------:R-:W-:-:S04]  /*a430*/  FMNMX.FTZ R13, R236, R13, !PT ;  /* 0x0000000dec0d7209 */ /* 0x000fc80007810000 */
[----:B------:R-:W-:Y:S02]  /*a440*/  FMNMX.FTZ R13, R168, R13, !PT ;  /* 0x0000000da80d7209 */ /* 0x000fe40007810000 */
[----:B------:R-:W-:Y:S02]  /*a450*/  MUFU.EX2 R81, R81 ;  /* 0x0000005100517308 */ /* 0x000fe40000000800 */
[----:B------:R-:W-:-:S04]  /*a460*/  FMNMX.FTZ R13, R162, R13, !PT ;  /* 0x0000000da20d7209 */ /* 0x000fc80007810000 */
[----:B------:R-:W-:Y:S01]  /*a470*/  FMNMX.FTZ R13, R124, R13, !PT ;  /* 0x0000000d7c0d7209 */ /* 0x000fe20007810000 */
[-C--:B-1----:R-:W-:Y:S01]  /*a480*/  FMUL.FTZ R196, R196, R98.reuse ;  /* 0x00000062c4c47220 */ /* 0x082fe20000410000 */
[----:B------:R-:W-:Y:S02]  /*a490*/  MUFU.EX2 R80, R80 ;  /* 0x0000005000507308 */ /* 0x000fe40000000800 */
[----:B------:R-:W-:Y:S01]  /*a4a0*/  FMNMX.FTZ R14, R106, R13, !PT ;  /* 0x0000000d6a0e7209 */ /* 0x000fe20007810000 */
[-C--:B------:R-:W-:Y:S02]  /*a4b0*/  FMUL.FTZ R197, R197, R98.reuse ;  /* 0x00000062c5c57220 */ /* 0x080fe40000410000 */
[----:B------:R-:W-:Y:S01]  /*a4c0*/  FMUL.FTZ R192, R192, R98 ;  /* 0x00000062c0c07220 */ /* 0x000fe20000410000 */
[----:B------:R-:W-:Y:S01]  /*a4d0*/  FMNMX.FTZ R13, R3, R14, !PT ;  /* 0x0000000e030d7209 */ /* 0x000fe20007810000 */
[-C--:B------:R-:W-:Y:S02]  /*a4e0*/  FMUL.FTZ R193, R193, R98.reuse ;  /* 0x00000062c1c17220 */ /* 0x080fe40000410000 */
[-C--:B------:R-:W-:Y:S01]  /*a4f0*/  FMUL.FTZ R204, R204, R98.reuse ;  /* 0x00000062cccc7220 */ /* 0x080fe20000410000 */
[----:B------:R-:W-:Y:S01]  /*a500*/  FMNMX.FTZ R13, R2, R13, !PT ;  /* 0x0000000d020d7209 */ /* 0x000fe20007810000 */
[-C--:B------:R-:W-:Y:S01]  /*a510*/  FMUL.FTZ R205, R205, R98.reuse ;  /* 0x00000062cdcd7220 */ /* 0x080fe20000410000 */
[----:B------:R-:W-:Y:S01]  /*a520*/  MUFU.EX2 R79, R79 ;  /* 0x0000004f004f7308 */ /* 0x000fe20000000800 */
[-C--:B------:R-:W-:Y:S01]  /*a530*/  FMUL.FTZ R200, R200, R98.reuse ;  /* 0x00000062c8c87220 */ /* 0x080fe20000410000 */
[----:B------:R-:W-:Y:S01]  /*a540*/  FMNMX.FTZ R13, R0, R13, !PT ;  /* 0x0000000d000d7209 */ /* 0x000fe20007810000 */
[----:B------:R-:W-:-:S02]  /*a550*/  FMUL.FTZ R201, R201, R98 ;  /* 0x00000062c9c97220 */ /* 0x000fc40000410000 */
[----:B------:R-:W-:Y:S01]  /*a560*/  FFMA.FTZ R95, R181, R98, R95 ;  /* 0x00000062b55f7223 */ /* 0x000fe2000001005f */
[----:B------:R-:W-:Y:S02]  /*a570*/  FMNMX.FTZ R13, R24, R13, !PT ;  /* 0x0000000d180d7209 */ /* 0x000fe40007810000 */
[----:B------:R-:W-:Y:S01]  /*a580*/  MUFU.EX2 R78, R78 ;  /* 0x0000004e004e7308 */ /* 0x000fe20000000800 */
[----:B------:R-:W-:Y:S02]  /*a590*/  FADD.FTZ R95, R94, R95 ;  /* 0x0000005f5e5f7221 */ /* 0x000fe40000010000 */
[----:B------:R-:W1:Y:S02]  /*a5a0*/  SHFL.BFLY PT, R14, R13, 0x2, 0x1f ;  /* 0x0c401f000d0e7f89 */ /* 0x000e6400000e0000 */
[----:B------:R-:W-:-:S03]  /*a5b0*/  FADD.FTZ R86, R86, R95 ;  /* 0x0000005f56567221 */ /* 0x000fc60000010000 */
[----:B------:R-:W-:Y:S01]  /*a5c0*/  MUFU.EX2 R77, R77 ;  /* 0x0000004d004d7308 */ /* 0x000fe20000000800 */
[----:B------:R-:W-:-:S07]  /*a5d0*/  FADD.FTZ R85, R85, R86 ;  /* 0x0000005655557221 */ /* 0x000fce0000010000 */
[----:B------:R-:W-:Y:S08]  /*a5e0*/  MUFU.EX2 R76, R76 ;  /* 0x0000004c004c7308 */ /* 0x000ff00000000800 */
[----:B------:R-:W-:Y:S01]  /*a5f0*/  MUFU.EX2 R75, R75 ;  /* 0x0000004b004b7308 */ /* 0x000fe20000000800 */
[----:B-1----:R-:W-:Y:S02]  /*a600*/  FMNMX.FTZ R14, R13, R14, !PT ;  /* 0x0000000e0d0e7209 */ /* 0x002fe40007810000 */
[----:B------:R-:W-:-:S03]  /*a610*/  FMNMX.FTZ R13, R5, R28, !PT ;  /* 0x0000001c050d7209 */ /* 0x000fc60007810000 */
[----:B------:R-:W1:Y:S01]  /*a620*/  SHFL.BFLY PT, R89, R14, 0x1, 0x1f ;  /* 0x0c201f000e597f89 */ /* 0x000e6200000e0000 */
[----:B------:R-:W-:Y:S01]  /*a630*/  FMNMX.FTZ R13, R4, R13, !PT ;  /* 0x0000000d040d7209 */ /* 0x000fe20007810000 */
[----:B------:R-:W-:Y:S03]  /*a640*/  MUFU.EX2 R74, R74 ;  /* 0x0000004a004a7308 */ /* 0x000fe60000000800 */
[----:B------:R-:W-:-:S04]  /*a650*/  FMNMX.FTZ R13, R6, R13, !PT ;  /* 0x0000000d060d7209 */ /* 0x000fc80007810000 */
[----:B------:R-:W-:Y:S01]  /*a660*/  FMNMX.FTZ R13, R136, R13, !PT ;  /* 0x0000000d880d7209 */ /* 0x000fe20007810000 */
[----:B------:R-:W-:Y:S03]  /*a670*/  MUFU.EX2 R73, R73 ;  /* 0x0000004900497308 */ /* 0x000fe60000000800 */
[----:B------:R-:W-:-:S04]  /*a680*/  FMNMX.FTZ R13, R172, R13, !PT ;  /* 0x0000000dac0d7209 */ /* 0x000fc80007810000 */
[----:B------:R-:W-:Y:S01]  /*a690*/  FMNMX.FTZ R13, R104, R13, !PT ;  /* 0x0000000d680d7209 */ /* 0x000fe20007810000 */
[----:B------:R-:W-:Y:S03]  /*a6a0*/  MUFU.EX2 R71, R71 ;  /* 0x0000004700477308 */ /* 0x000fe60000000800 */
[----:B------:R-:W-:Y:S02]  /*a6b0*/  FMNMX.FTZ R13, R174, R13, !PT ;  /* 0x0000000dae0d7209 */ /* 0x000fe40007810000 */
[----:B-1----:R-:W-:Y:S02]  /*a6c0*/  FMNMX.FTZ R89, R14, R89, !PT ;  /* 0x000000590e597209 */ /* 0x002fe40007810000 */
[----:B------:R-:W-:Y:S01]  /*a6d0*/  FMNMX.FTZ R14, R7, R25, !PT ;  /* 0x00000019070e7209 */ /* 0x000fe20007810000 */
[----:B------:R-:W-:Y:S01]  /*a6e0*/  MUFU.EX2 R70, R70 ;  /* 0x0000004600467308 */ /* 0x000fe20000000800 */
[----:B------:R-:W-:Y:S01]  /*a6f0*/  FMNMX.FTZ R13, R186, R13, !PT ;  /* 0x0000000dba0d7209 */ /* 0x000fe20007810000 */
[----:B------:R-:W-:Y:S01]  /*a700*/  FMUL.FTZ R99, R89, c[0x0][0x23c] ;  /* 0x00008f0059637a20 */ /* 0x000fe20000410000 */
        /* <DEDUP_REMOVED lines=61> */
[----:B------:R-:W-:Y:S01]  /*aae0*/  FSETP.NEU.FTZ.AND P3, PT, R89, -INF , PT ;  /* 0xff8000005900780b */ /* 0x000fe20003f7d000 */
[----:B------:R-:W1:Y:S01]  /*aaf0*/  SHFL.BFLY PT, R12, R13, 0x2, 0x1f ;  /* 0x0c401f000d0c7f89 */ /* 0x000e6200000e0000 */
[----:B------:R-:W-:Y:S01]  /*ab00*/  FMNMX.FTZ R14, R125, R14, !PT ;  /* 0x0000000e7d0e7209 */ /* 0x000fe20007810000 */
[----:B------:R-:W-:Y:S01]  /*ab10*/  MUFU.EX2 R57, R57 ;  /* 0x0000003900397308 */ /* 0x000fe20000000800 */
[----:B------:R-:W-:-:S02]  /*ab20*/  FSEL R99, R99, RZ, P3 ;  /* 0x000000ff63637208 */ /* 0x000fc40001800000 */
[----:B------:R-:W-:Y:S02]  /*ab30*/  FMNMX.FTZ R14, R119, R14, !PT ;  /* 0x0000000e770e7209 */ /* 0x000fe40007810000 */
[----:B------:R-:W-:Y:S01]  /*ab40*/  FSEL R17, R89, RZ, P3 ;  /* 0x000000ff59117208 */ /* 0x000fe20001800000 */
[--C-:B------:R-:W-:Y:S01]  /*ab50*/  FFMA.FTZ R40, R8, c[0x0][0x23c], -R99.reuse ;  /* 0x00008f0008287a23 */ /* 0x100fe20000010863 */
[----:B------:R-:W-:Y:S01]  /*ab60*/  FMNMX.FTZ R14, R111, R14, !PT ;  /* 0x0000000e6f0e7209 */ /* 0x000fe20007810000 */
[--C-:B------:R-:W-:Y:S02]  /*ab70*/  FFMA.FTZ R42, R88, c[0x0][0x23c], -R99.reuse ;  /* 0x00008f00582a7a23 */ /* 0x100fe40000010863 */
        /* <DEDUP_REMOVED lines=11> */
[----:B-1----:R-:W-:Y:S01]  /*ac30*/  FMNMX.FTZ R12, R13, R12, !PT ;  /* 0x0000000c0d0c7209 */ /* 0x002fe20007810000 */
[--C-:B------:R-:W-:Y:S01]  /*ac40*/  FFMA.FTZ R35, R26, c[0x0][0x23c], -R99.reuse ;  /* 0x00008f001a237a23 */ /* 0x100fe20000010863 */
[----:B------:R-:W1:Y:S01]  /*ac50*/  SHFL.BFLY PT, R14, R87, 0x2, 0x1f ;  /* 0x0c401f00570e7f89 */ /* 0x000e6200000e0000 */
[----:B------:R-:W-:Y:S02]  /*ac60*/  FFMA.FTZ R36, R100, c[0x0][0x23c], -R99 ;  /* 0x00008f0064247a23 */ /* 0x000fe40000010863 */
[----:B------:R-:W-:Y:S01]  /*ac70*/  FADD.FTZ R100, R132, -R17 ;  /* 0x8000001184647221 */ /* 0x000fe20000010000 */
[----:B------:R-:W2:Y:S01]  /*ac80*/  SHFL.BFLY PT, R13, R12, 0x1, 0x1f ;  /* 0x0c201f000c0d7f89 */ /* 0x000ea200000e0000 */
[--C-:B------:R-:W-:Y:S01]  /*ac90*/  FFMA.FTZ R56, R108, c[0x0][0x23c], -R99.reuse ;  /* 0x00008f006c387a23 */ /* 0x100fe20000010863 */
[----:B------:R-:W-:Y:S01]  /*aca0*/  MUFU.EX2 R49, R49 ;  /* 0x0000003100317308 */ /* 0x000fe20000000800 */
[--C-:B------:R-:W-:Y:S01]  /*acb0*/  FFMA.FTZ R55, R170, c[0x0][0x23c], -R99.reuse ;  /* 0x00008f00aa377a23 */ /* 0x100fe20000010863 */
[----:B------:R-:W-:Y:S01]  /*acc0*/  LDSM.16.MT88.4 R16, [R231+0x4400] ;  /* 0x00440000e710783b */ /* 0x000fe20000004200 */
[--C-:B------:R-:W-:Y:S01]  /*acd0*/  FFMA.FTZ R54, R184, c[0x0][0x23c], -R99.reuse ;  /* 0x00008f00b8367a23 */ /* 0x100fe20000010863 */
[-C--:B------:R-:W-:Y:S01]  /*ace0*/  MOV R132, R89.reuse ;  /* 0x0000005900847202 */ /* 0x080fe20000000f00 */
[----:B------:R-:W-:Y:S01]  /*acf0*/  FMUL.FTZ R100, R100, c[0x0][0x23c] ;  /* 0x00008f0064647a20 */ /* 0x000fe20000410000 */
[----:B------:R-:W-:Y:S01]  /*ad00*/  @P0 MOV R132, R89 ;  /* 0x0000005900840202 */ /* 0x000fe20000000f00 */
[--C-:B------:R-:W-:Y:S01]  /*ad10*/  FFMA.FTZ R53, R188, c[0x0][0x23c], -R99.reuse ;  /* 0x00008f00bc357a23 */ /* 0x100fe20000010863 */
[----:B------:R-:W3:Y:S01]  /*ad20*/  MUFU.EX2 R56, R56 ;  /* 0x0000003800387308 */ /* 0x000ee20000000800 */
[----:B------:R-:W-:-:S02]  /*ad30*/  FFMA.FTZ R52, R238, c[0x0][0x23c], -R99 ;  /* 0x00008f00ee347a23 */ /* 0x000fc40000010863 */
[--C-:B------:R-:W-:Y:S02]  /*ad40*/  FFMA.FTZ R51, R240, c[0x0][0x23c], -R99.reuse ;  /* 0x00008f00f0337a23 */ /* 0x100fe40000010863 */
[--C-:B------:R-:W-:Y:S02]  /*ad50*/  FFMA.FTZ R50, R242, c[0x0][0x23c], -R99.reuse ;  /* 0x00008f00f2327a23 */ /* 0x100fe40000010863 */
[--C-:B------:R-:W-:Y:S01]  /*ad60*/  FFMA.FTZ R48, R244, c[0x0][0x23c], -R99.reuse ;  /* 0x00008f00f4307a23 */ /* 0x100fe20000010863 */
[----:B------:R-:W-:Y:S01]  /*ad70*/  MUFU.EX2 R55, R55 ;  /* 0x0000003700377308 */ /* 0x000fe20000000800 */
[--C-:B------:R-:W-:Y:S01]  /*ad80*/  FFMA.FTZ R47, R246, c[0x0][0x23c], -R99.reuse ;  /* 0x00008f00f62f7a23 */ /* 0x100fe20000010863 */
[----:B-1----:R-:W-:Y:S01]  /*ad90*/  FMNMX.FTZ R87, R87, R14, !PT ;  /* 0x0000000e57577209 */ /* 0x002fe20007810000 */
[--C-:B------:R-:W-:Y:S02]  /*ada0*/  FFMA.FTZ R46, R248, c[0x0][0x23c], -R99.reuse ;  /* 0x00008f00f82e7a23 */ /* 0x100fe40000010863 */
[--C-:B------:R-:W-:Y:S01]  /*adb0*/  FFMA.FTZ R45, R250, c[0x0][0x23c], -R99.reuse ;  /* 0x00008f00fa2d7a23 */ /* 0x100fe20000010863 */
[----:B--2---:R-:W-:Y:S01]  /*adc0*/  FMNMX.FTZ R88, R12, R13, !PT ;  /* 0x0000000d0c587209 */ /* 0x004fe20007810000 */
[----:B------:R-:W1:Y:S01]  /*add0*/  SHFL.BFLY PT, R8, R87, 0x1, 0x1f ;  /* 0x0c201f0057087f89 */ /* 0x000e6200000e0000 */
[----:B------:R-:W2:Y:S01]  /*ade0*/  MUFU.EX2 R54, R54 ;  /* 0x0000003600367308 */ /* 0x000ea20000000800 */
[----:B---3--:R-:W-:Y:S01]  /*adf0*/  F2FP.PACK_AB R21, R56, R93 ;  /* 0x0000005d3815723e */ /* 0x008fe200000000ff */
[----:B------:R-:W-:Y:S01]  /*ae00*/  FFMA.FTZ R44, R252, c[0x0][0x23c], -R99 ;  /* 0x00008f00fc2c7a23 */ /* 0x000fe20000010863 */
[C---:B------:R-:W-:Y:S01]  /*ae10*/  FSETP.NEU.FTZ.AND P2, PT, R88.reuse, -INF , PT ;  /* 0xff8000005800780b */ /* 0x040fe20003f5d000 */
[----:B------:R-:W-:-:S02]  /*ae20*/  FMUL.FTZ R113, R88, c[0x0][0x23c] ;  /* 0x00008f0058717a20 */ /* 0x000fc40000410000 */
[--C-:B------:R-:W-:Y:S02]  /*ae30*/  FFMA.FTZ R43, R187, c[0x0][0x23c], -R99.reuse ;  /* 0x00008f00bb2b7a23 */ /* 0x100fe40000010863 */
[----:B------:R-:W3:Y:S01]  /*ae40*/  MUFU.EX2 R100, R100 ;  /* 0x0000006400647308 */ /* 0x000ee20000000800 */
[----:B------:R-:W-:Y:S01]  /*ae50*/  FSEL R113, R113, RZ, P2 ;  /* 0x000000ff71717208 */ /* 0x000fe20001000000 */
[--C-:B------:R-:W-:Y:S02]  /*ae60*/  FFMA.FTZ R124, R124, c[0x0][0x23c], -R99.reuse ;  /* 0x00008f007c7c7a23 */ /* 0x100fe40000010863 */
[----:B------:R-:W-:Y:S02]  /*ae70*/  FFMA.FTZ R3, R3, c[0x0][0x23c], -R99 ;  /* 0x00008f0003037a23 */ /* 0x000fe40000010863 */
[--C-:B------:R-:W-:Y:S01]  /*ae80*/  FFMA.FTZ R34, R4, c[0x0][0x23c], -R113.reuse ;  /* 0x00008f0004227a23 */ /* 0x100fe20000010871 */
[----:B------:R-:W-:Y:S01]  /*ae90*/  FSEL R4, R88, RZ, P2 ;  /* 0x000000ff58047208 */ /* 0x000fe20001000000 */
[--C-:B------:R-:W-:Y:S01]  /*aea0*/  FFMA.FTZ R33, R6, c[0x0][0x23c], -R113.reuse ;  /* 0x00008f0006217a23 */ /* 0x100fe20000010871 */
[----:B--2---:R-:W-:Y:S01]  /*aeb0*/  F2FP.PACK_AB R23, R54, R55 ;  /* 0x000000373617723e */ /* 0x004fe200000000ff */
[----:B------:R-:W-:Y:S01]  /*aec0*/  FFMA.FTZ R91, R28, c[0x0][0x23c], -R113 ;  /* 0x00008f001c5b7a23 */ /* 0x000fe20000010871 */
[----:B------:R-:W-:Y:S01]  /*aed0*/  MUFU.EX2 R53, R53 ;  /* 0x0000003500357308 */ /* 0x000fe20000000800 */
[----:B------:R-:W-:-:S02]  /*aee0*/  FADD.FTZ R4, R5, -R4 ;  /* 0x8000000405047221 */ /* 0x000fc40000010000 */
[--C-:B------:R-:W-:Y:S01]  /*aef0*/  FFMA.FTZ R32, R136, c[0x0][0x23c], -R113.reuse ;  /* 0x00008f0088207a23 */ /* 0x100fe20000010871 */
[----:B-1----:R-:W-:Y:S01]  /*af00*/  FMNMX.FTZ R87, R87, R8, !PT ;  /* 0x0000000857577209 */ /* 0x002fe20007810000 */
[--C-:B------:R-:W-:Y:S01]  /*af10*/  FFMA.FTZ R30, R104, c[0x0][0x23c], -R113.reuse ;  /* 0x00008f00681e7a23 */ /* 0x100fe20000010871 */
[----:B------:R-:W1:Y:S01]  /*af20*/  LDSM.16.MT88.4 R8, [R231+0x4000] ;  /* 0x00400000e708783b */ /* 0x000e620000004200 */
[--C-:B------:R-:W-:Y:S01]  /*af30*/  FFMA.FTZ R31, R172, c[0x0][0x23c], -R113.reuse ;  /* 0x00008f00ac1f7a23 */ /* 0x100fe20000010871 */
[C---:B------:R-:W-:Y:S01]  /*af40*/  FSETP.NEU.FTZ.AND P1, PT, R87.reuse, -INF , PT ;  /* 0xff8000005700780b */ /* 0x040fe20003f3d000 */
[C---:B------:R-:W-:Y:S01]  /*af50*/  FMUL.FTZ R102, R87.reuse, c[0x0][0x23c] ;  /* 0x00008f0057667a20 */ /* 0x040fe20000410000 */
[----:B------:R-:W-:Y:S01]  /*af60*/  MUFU.EX2 R91, R91 ;  /* 0x0000005b005b7308 */ /* 0x000fe20000000800 */
[--C-:B------:R-:W-:Y:S01]  /*af70*/  FFMA.FTZ R29, R174, c[0x0][0x23c], -R113.reuse ;  /* 0x00008f00ae1d7a23 */ /* 0x100fe20000010871 */
[----:B------:R-:W-:Y:S01]  /*af80*/  FSEL R6, R87, RZ, P1 ;  /* 0x000000ff57067208 */ /* 0x000fe20000800000 */
[----:B------:R-:W-:Y:S01]  /*af90*/  FFMA.FTZ R28, R186, c[0x0][0x23c], -R113 ;  /* 0x00008f00ba1c7a23 */ /* 0x000fe20000010871 */
[----:B------:R-:W-:Y:S01]  /*afa0*/  FSEL R102, R102, RZ, P1 ;  /* 0x000000ff66667208 */ /* 0x000fe20000800000 */
[----:B---3--:R-:W-:-:S02]  /*afb0*/  FMUL.FTZ R198, R198, R100 ;  /* 0x00000064c6c67220 */ /* 0x008fc40000410000 */
[----:B------:R-:W-:Y:S01]  /*afc0*/  FADD.FTZ R6, R7, -R6 ;  /* 0x8000000607067221 */ /* 0x000fe20000010000 */
[----:B------:R-:W2:Y:S01]  /*afd0*/  MUFU.EX2 R34, R34 ;  /* 0x0000002200227308 */ /* 0x000ea20000000800 */
[--C-:B------:R-:W-:Y:S02]  /*afe0*/  FFMA.FTZ R27, R97, c[0x0][0x23c], -R102.reuse ;  /* 0x00008f00611b7a23 */ /* 0x100fe40000010866 */
[----:B------:R-:W-:Y:S02]  /*aff0*/  FMUL.FTZ R97, R4, c[0x0][0x23c] ;  /* 0x00008f0004617a20 */ /* 0x000fe40000410000 */
[----:B------:R-:W-:Y:S02]  /*b000*/  FMUL.FTZ R96, R6, c[0x0][0x23c] ;  /* 0x00008f0006607a20 */ /* 0x000fe40000410000 */
[----:B------:R-:W3:Y:S01]  /*b010*/  LDSM.16.MT88.4 R4, [R230+0x4000] ;  /* 0x00400000e604783b */ /* 0x000ee20000004200 */
[--C-:B------:R-:W-:Y:S01]  /*b020*/  FFMA.FTZ R92, R25, c[0x0][0x23c], -R102.reuse ;  /* 0x00008f00195c7a23 */ /* 0x100fe20000010866 */
[----:B------:R-:W-:Y:S01]  /*b030*/  MUFU.EX2 R33, R33 ;  /* 0x0000002100217308 */ /* 0x000fe20000000800 */
[----:B------:R-:W-:-:S02]  /*b040*/  FFMA.FTZ R26, R163, c[0x0][0x23c], -R102 ;  /* 0x00008f00a31a7a23 */ /* 0x000fc40000010866 */
[--C-:B------:R-:W-:Y:S02]  /*b050*/  FFMA.FTZ R25, R165, c[0x0][0x23c], -R102.reuse ;  /* 0x00008f00a5197a23 */ /* 0x100fe40000010866 */
[--C-:B------:R-:W-:Y:S01]  /*b060*/  FFMA.FTZ R103, R103, c[0x0][0x23c], -R102.reuse ;  /* 0x00008f0067677a23 */ /* 0x100fe20000010866 */
[----:B--2---:R-:W-:Y:S02]  /*b070*/  F2FP.PACK_AB R12, R34, R91 ;  /* 0x0000005b220c723e */ /* 0x004fe400000000ff */
[----:B------:R-:W2:Y:S01]  /*b080*/  MUFU.EX2 R32, R32 ;  /* 0x0000002000207308 */ /* 0x000ea20000000800 */
[--C-:B------:R-:W-:Y:S02]  /*b090*/  FFMA.FTZ R104, R115, c[0x0][0x23c], -R102.reuse ;  /* 0x00008f0073687a23 */ /* 0x100fe40000010866 */
[--C-:B------:R-:W-:Y:S02]  /*b0a0*/  FFMA.FTZ R108, R117, c[0x0][0x23c], -R102.reuse ;  /* 0x00008f00756c7a23 */ /* 0x100fe40000010866 */
[----:B------:R-:W-:-:S02]  /*b0b0*/  FFMA.FTZ R109, R109, c[0x0][0x23c], -R102 ;  /* 0x00008f006d6d7a23 */ /* 0x000fc40000010866 */
[-C--:B------:R-:W-:Y:S01]  /*b0c0*/  FMUL.FTZ R199, R199, R100.reuse ;  /* 0x00000064c7c77220 */ /* 0x080fe20000410000 */
[----:B------:R-:W-:Y:S01]  /*b0d0*/  MUFU.EX2 R92, R92 ;  /* 0x0000005c005c7308 */ /* 0x000fe20000000800 */
[-C--:B------:R-:W-:Y:S02]  /*b0e0*/  FMUL.FTZ R194, R194, R100.reuse ;  /* 0x00000064c2c27220 */ /* 0x080fe40000410000 */
[-C--:B------:R-:W-:Y:S02]  /*b0f0*/  FMUL.FTZ R195, R195, R100.reuse ;  /* 0x00000064c3c37220 */ /* 0x080fe40000410000 */
[-C--:B------:R-:W-:Y:S02]  /*b100*/  FMUL.FTZ R206, R206, R100.reuse ;  /* 0x00000064cece7220 */ /* 0x080fe40000410000 */
[-C--:B------:R-:W-:Y:S01]  /*b110*/  FMUL.FTZ R207, R207, R100.reuse ;  /* 0x00000064cfcf7220 */ /* 0x080fe20000410000 */
[----:B------:R-:W4:Y:S01]  /*b120*/  MUFU.EX2 R27, R27 ;  /* 0x0000001b001b7308 */ /* 0x000f220000000800 */
[----:B--2---:R-:W-:Y:S01]  /*b130*/  F2FP.PACK_AB R14, R32, R33 ;  /* 0x00000021200e723e */ /* 0x004fe200000000ff */
[----:B------:R-:W-:-:S02]  /*b140*/  FMUL.FTZ R202, R202, R100 ;  /* 0x00000064caca7220 */ /* 0x000fc40000410000 */
[----:B------:R-:W-:Y:S02]  /*b150*/  FMUL.FTZ R203, R203, R100 ;  /* 0x00000064cbcb7220 */ /* 0x000fe40000410000 */
[C---:B-1----:R-:W-:Y:S01]  /*b160*/  HMMA.16816.F32 R204, R20.reuse, R8, R204 ;  /* 0x0000000814cc723c */ /* 0x042fe200000018cc */
[--C-:B------:R-:W-:Y:S01]  /*b170*/  FFMA.FTZ R115, R126, c[0x0][0x23c], -R113.reuse ;  /* 0x00008f007e737a23 */ /* 0x100fe20000010871 */
[----:B------:R-:W-:Y:S01]  /*b180*/  MUFU.EX2 R26, R26 ;  /* 0x0000001a001a7308 */ /* 0x000fe20000000800 */
[--C-:B------:R-:W-:Y:S02]  /*b190*/  FFMA.FTZ R117, R122, c[0x0][0x23c], -R113.reuse ;  /* 0x00008f007a757a23 */ /* 0x100fe40000010871 */
[--C-:B------:R-:W-:Y:S02]  /*b1a0*/  FFMA.FTZ R114, R114, c[0x0][0x23c], -R113.reuse ;  /* 0x00008f0072727a23 */ /* 0x100fe40000010871 */
[----:B------:R-:W-:Y:S01]  /*b1b0*/  FFMA.FTZ R120, R120, c[0x0][0x23c], -R113 ;  /* 0x00008f0078787a23 */ /* 0x000fe20000010871 */
[----:B---3--:R-:W-:Y:S01]  /*b1c0*/  HMMA.16816.F32 R196, R20, R4, R196 ;  /* 0x0000000414c4723c */ /* 0x008fe200000018c4 */
[--C-:B------:R-:W-:Y:S01]  /*b1d0*/  FFMA.FTZ R122, R161, c[0x0][0x23c], -R102.reuse ;  /* 0x00008f00a17a7a23 */ /* 0x100fe20000010866 */
[----:B------:R-:W1:Y:S01]  /*b1e0*/  MUFU.EX2 R25, R25 ;  /* 0x0000001900197308 */ /* 0x000e620000000800 */
[----:B----4-:R-:W-:Y:S01]  /*b1f0*/  F2FP.PACK_AB R13, R27, R92 ;  /* 0x0000005c1b0d723e */ /* 0x010fe200000000ff */
[----:B------:R-:W-:-:S02]  /*b200*/  FFMA.FTZ R121, R121, c[0x0][0x23c], -R102 ;  /* 0x00008f0079797a23 */ /* 0x000fc40000010866 */
[--C-:B------:R-:W-:Y:S02]  /*b210*/  FFMA.FTZ R126, R155, c[0x0][0x23c], -R102.reuse ;  /* 0x00008f009b7e7a23 */ /* 0x100fe40000010866 */
[C---:B------:R-:W-:Y:S01]  /*b220*/  HMMA.16816.F32 R192, R20.reuse, R6, R192 ;  /* 0x0000000614c0723c */ /* 0x040fe200000018c0 */
[--C-:B------:R-:W-:Y:S01]  /*b230*/  FFMA.FTZ R141, R153, c[0x0][0x23c], -R102.reuse ;  /* 0x00008f00998d7a23 */ /* 0x100fe20000010866 */
[----:B------:R-:W2:Y:S01]  /*b240*/  MUFU.EX2 R97, R97 ;  /* 0x0000006100617308 */ /* 0x000ea20000000800 */
[--C-:B------:R-:W-:Y:S02]  /*b250*/  FFMA.FTZ R153, R148, c[0x0][0x23c], -R113.reuse ;  /* 0x00008f0094997a23 */ /* 0x100fe40000010871 */
[--C-:B------:R-:W-:Y:S02]  /*b260*/  FFMA.FTZ R140, R150, c[0x0][0x23c], -R113.reuse ;  /* 0x00008f00968c7a23 */ /* 0x100fe40000010871 */
[--C-:B------:R-:W-:Y:S01]  /*b270*/  FFMA.FTZ R148, R152, c[0x0][0x23c], -R113.reuse ;  /* 0x00008f0098947a23 */ /* 0x100fe20000010871 */
[----:B------:R-:W-:Y:S01]  /*b280*/  HMMA.16816.F32 R200, R20, R10, R200 ;  /* 0x0000000a14c8723c */ /* 0x000fe200000018c8 */
[----:B------:R-:W-:Y:S01]  /*b290*/  FFMA.FTZ R155, R160, c[0x0][0x23c], -R113 ;  /* 0x00008f00a09b7a23 */ /* 0x000fe20000010871 */
[----:B------:R-:W3:Y:S01]  /*b2a0*/  MUFU.EX2 R96, R96 ;  /* 0x0000006000607308 */ /* 0x000ee20000000800 */
[----:B-1----:R-:W-:Y:S01]  /*b2b0*/  F2FP.PACK_AB R15, R25, R26 ;  /* 0x0000001a190f723e */ /* 0x002fe200000000ff */
[----:B------:R-:W-:-:S02]  /*b2c0*/  FFMA.FTZ R147, R147, c[0x0][0x23c], -R102 ;  /* 0x00008f0093937a23 */ /* 0x000fc40000010866 */
[--C-:B------:R-:W-:Y:S01]  /*b2d0*/  FFMA.FTZ R150, R139, c[0x0][0x23c], -R102.reuse ;  /* 0x00008f008b967a23 */ /* 0x100fe20000010866 */
[----:B------:R-:W-:Y:S01]  /*b2e0*/  F2FP.PACK_AB R20, R83, R84 ;  /* 0x000000545314723e */ /* 0x000fe200000000ff */
[----:B------:R-:W-:Y:S01]  /*b2f0*/  FFMA.FTZ R137, R137, c[0x0][0x23c], -R102 ;  /* 0x00008f0089897a23 */ /* 0x000fe20000010866 */
[----:B------:R-:W-:Y:S01]  /*b300*/  F2FP.PACK_AB R22, R81, R82 ;  /* 0x000000525116723e */ /* 0x000fe200000000ff */
[-C--:B--2---:R-:W-:Y:S01]  /*b310*/  FMUL.FTZ R220, R220, R97.reuse ;  /* 0x00000061dcdc7220 */ /* 0x084fe20000410000 */
[----:B------:R-:W-:Y:S01]  /*b320*/  MUFU.EX2 R31, R31 ;  /* 0x0000001f001f7308 */ /* 0x000fe20000000800 */
[-C--:B------:R-:W-:Y:S02]  /*b330*/  FMUL.FTZ R221, R221, R97.reuse ;  /* 0x00000061dddd7220 */ /* 0x080fe40000410000 */
[-C--:B------:R-:W-:Y:S02]  /*b340*/  FMUL.FTZ R216, R216, R97.reuse ;  /* 0x00000061d8d87220 */ /* 0x080fe40000410000 */
[----:B------:R-:W-:-:S02]  /*b350*/  FMUL.FTZ R217, R217, R97 ;  /* 0x00000061d9d97220 */ /* 0x000fc40000410000 */
[-C--:B---3--:R-:W-:Y:S01]  /*b360*/  FMUL.FTZ R222, R222, R96.reuse ;  /* 0x00000060dede7220 */ /* 0x088fe20000410000 */
[----:B------:R-:W1:Y:S01]  /*b370*/  MUFU.EX2 R30, R30 ;  /* 0x0000001e001e7308 */ /* 0x000e620000000800 */
[-C--:B------:R-:W-:Y:S02]  /*b380*/  FMUL.FTZ R223, R223, R96.reuse ;  /* 0x00000060dfdf7220 */ /* 0x080fe40000410000 */
[-C--:B------:R-:W-:Y:S02]  /*b390*/  FMUL.FTZ R218, R218, R96.reuse ;  /* 0x00000060dada7220 */ /* 0x080fe40000410000 */
[-C--:B------:R-:W-:Y:S02]  /*b3a0*/  FMUL.FTZ R219, R219, R96.reuse ;  /* 0x00000060dbdb7220 */ /* 0x080fe40000410000 */
[-C--:B------:R-:W-:Y:S01]  /*b3b0*/  FMUL.FTZ R212, R212, R97.reuse ;  /* 0x00000061d4d47220 */ /* 0x080fe20000410000 */
[----:B------:R-:W-:Y:S01]  /*b3c0*/  HMMA.16816.F32 R220, R12, R8, R220 ;  /* 0x000000080cdc723c */ /* 0x000fe200000018dc */
[----:B------:R-:W-:Y:S01]  /*b3d0*/  FMUL.FTZ R213, R213, R97 ;  /* 0x00000061d5d57220 */ /* 0x000fe20000410000 */
[----:B------:R-:W-:Y:S01]  /*b3e0*/  MUFU.EX2 R29, R29 ;  /* 0x0000001d001d7308 */ /* 0x000fe20000000800 */
[----:B------:R-:W-:-:S02]  /*b3f0*/  FMUL.FTZ R214, R214, R96 ;  /* 0x00000060d6d67220 */ /* 0x000fc40000410000 */
[-C--:B------:R-:W-:Y:S02]  /*b400*/  FMUL.FTZ R215, R215, R96.reuse ;  /* 0x00000060d7d77220 */ /* 0x080fe40000410000 */
[-C--:B------:R-:W-:Y:S01]  /*b410*/  FMUL.FTZ R208, R208, R97.reuse ;  /* 0x00000061d0d07220 */ /* 0x080fe20000410000 */
[C---:B------:R-:W-:Y:S01]  /*b420*/  HMMA.16816.F32 R216, R12.reuse, R10, R216 ;  /* 0x0000000a0cd8723c */ /* 0x040fe200000018d8 */
[----:B------:R-:W-:Y:S01]  /*b430*/  FMUL.FTZ R209, R209, R97 ;  /* 0x00000061d1d17220 */ /* 0x000fe20000410000 */
[----:B------:R-:W2:Y:S01]  /*b440*/  MUFU.EX2 R28, R28 ;  /* 0x0000001c001c7308 */ /* 0x000ea20000000800 */
[-C--:B------:R-:W-:Y:S01]  /*b450*/  FMUL.FTZ R210, R210, R96.reuse ;  /* 0x00000060d2d27220 */ /* 0x080fe20000410000 */
[----:B------:R-:W-:Y:S01]  /*b460*/  LDSM.16.MT88.4 R8, [R231+0x4800] ;  /* 0x00480000e708783b */ /* 0x000fe20000004200 */
[----:B------:R-:W-:Y:S02]  /*b470*/  FMUL.FTZ R211, R211, R96 ;  /* 0x00000060d3d37220 */ /* 0x000fe40000410000 */
[----:B------:R-:W-:Y:S01]  /*b480*/  FFMA.FTZ R152, R151, c[0x0][0x23c], -R102 ;  /* 0x00008f0097987a23 */ /* 0x000fe20000010866 */
[----:B------:R-:W-:Y:S01]  /*b490*/  HMMA.16816.F32 R212, R12, R4, R212 ;  /* 0x000000040cd4723c */ /* 0x000fe200000018d4 */
[--C-:B------:R-:W-:Y:S01]  /*b4a0*/  FFMA.FTZ R151, R146, c[0x0][0x23c], -R113.reuse ;  /* 0x00008f0092977a23 */ /* 0x100fe20000010871 */
[----:B------:R-:W-:Y:S01]  /*b4b0*/  MUFU.EX2 R103, R103 ;  /* 0x0000006700677308 */ /* 0x000fe20000000800 */
[----:B------:R-:W-:-:S02]  /*b4c0*/  FFMA.FTZ R161, R154, c[0x0][0x23c], -R113 ;  /* 0x00008f009aa17a23 */ /* 0x000fc40000010871 */
[--C-:B------:R-:W-:Y:S02]  /*b4d0*/  FFMA.FTZ R146, R135, c[0x0][0x23c], -R102.reuse ;  /* 0x00008f0087927a23 */ /* 0x100fe40000010866 */
[----:B-1----:R-:W-:Y:S01]  /*b4e0*/  F2FP.PACK_AB R4, R30, R31 ;  /* 0x0000001f1e04723e */ /* 0x002fe200000000ff */
[----:B------:R-:W-:Y:S01]  /*b4f0*/  HMMA.16816.F32 R208, R12, R6, R208 ;  /* 0x000000060cd0723c */ /* 0x000fe200000018d0 */
[----:B------:R-:W1:Y:S01]  /*b500*/  LDSM.16.MT88.4 R12, [R230+0x4400] ;  /* 0x00440000e60c783b */ /* 0x000e620000004200 */
[----:B------:R-:W3:Y:S01]  /*b510*/  MUFU.EX2 R104, R104 ;  /* 0x0000006800687308 */ /* 0x000ee20000000800 */
[--C-:B------:R-:W-:Y:S02]  /*b520*/  FFMA.FTZ R134, R134, c[0x0][0x23c], -R113.reuse ;  /* 0x00008f0086867a23 */ /* 0x100fe40000010871 */
[----:B------:R-:W-:Y:S02]  /*b530*/  FFMA.FTZ R142, R142, c[0x0][0x23c], -R113 ;  /* 0x00008f008e8e7a23 */ /* 0x000fe40000010871 */
[----:B--2---:R-:W-:Y:S01]  /*b540*/  F2FP.PACK_AB R6, R28, R29 ;  /* 0x0000001d1c06723e */ /* 0x004fe200000000ff */
[----:B------:R-:W-:-:S02]  /*b550*/  FFMA.FTZ R129, R129, c[0x0][0x23c], -R102 ;  /* 0x00008f0081817a23 */ /* 0x000fc40000010866 */
[----:B------:R-:W-:Y:S01]  /*b560*/  MUFU.EX2 R108, R108 ;  /* 0x0000006c006c7308 */ /* 0x000fe20000000800 */
[--C-:B------:R-:W-:Y:S02]  /*b570*/  FFMA.FTZ R135, R145, c[0x0][0x23c], -R102.reuse ;  /* 0x00008f0091877a23 */ /* 0x100fe40000010866 */
[----:B------:R-:W-:Y:S02]  /*b580*/  FFMA.FTZ R154, R143, c[0x0][0x23c], -R102 ;  /* 0x00008f008f9a7a23 */ /* 0x000fe40000010866 */
[----:B------:R-:W-:Y:S02]  /*b590*/  FFMA.FTZ R160, R162, c[0x0][0x23c], -R99 ;  /* 0x00008f00a2a07a23 */ /* 0x000fe40000010863 */
[--C-:B------:R-:W-:Y:S01]  /*b5a0*/  FFMA.FTZ R143, R130, c[0x0][0x23c], -R113.reuse ;  /* 0x00008f00828f7a23 */ /* 0x100fe20000010871 */
[----:B------:R-:W2:Y:S01]  /*b5b0*/  MUFU.EX2 R109, R109 ;  /* 0x0000006d006d7308 */ /* 0x000ea20000000800 */
[----:B---3--:R-:W-:Y:S01]  /*b5c0*/  F2FP.PACK_AB R5, R104, R103 ;  /* 0x000000676805723e */ /* 0x008fe200000000ff */
[----:B------:R-:W-:-:S02]  /*b5d0*/  FFMA.FTZ R145, R164, c[0x0][0x23c], -R113 ;  /* 0x00008f00a4917a23 */ /* 0x000fc40000010871 */
[--C-:B------:R-:W-:Y:S02]  /*b5e0*/  FFMA.FTZ R162, R127, c[0x0][0x23c], -R102.reuse ;  /* 0x00008f007fa27a23 */ /* 0x100fe40000010866 */
[--C-:B------:R-:W-:Y:S02]  /*b5f0*/  FFMA.FTZ R128, R128, c[0x0][0x23c], -R113.reuse ;  /* 0x00008f0080807a23 */ /* 0x100fe40000010871 */
[----:B------:R-:W3:Y:S01]  /*b600*/  MUFU.EX2 R52, R52 ;  /* 0x0000003400347308 */ /* 0x000ee20000000800 */
[----:B------:R-:W-:Y:S02]  /*b610*/  FFMA.FTZ R130, R166, c[0x0][0x23c], -R113 ;  /* 0x00008f00a6827a23 */ /* 0x000fe40000010871 */
[--C-:B------:R-:W-:Y:S02]  /*b620*/  FFMA.FTZ R131, R131, c[0x0][0x23c], -R102.reuse ;  /* 0x00008f0083837a23 */ /* 0x100fe40000010866 */
[--C-:B------:R-:W-:Y:S02]  /*b630*/  FFMA.FTZ R127, R159, c[0x0][0x23c], -R102.reuse ;  /* 0x00008f009f7f7a23 */ /* 0x100fe40000010866 */
[----:B------:R-:W-:Y:S01]  /*b640*/  FFMA.FTZ R164, R157, c[0x0][0x23c], -R102 ;  /* 0x00008f009da47a23 */ /* 0x000fe20000010866 */
[----:B--2---:R-:W-:Y:S01]  /*b650*/  F2FP.PACK_AB R7, R109, R108 ;  /* 0x0000006c6d07723e */ /* 0x004fe200000000ff */
[----:B------:R-:W-:Y:S01]  /*b660*/  MUFU.EX2 R51, R51 ;  /* 0x0000003300337308 */ /* 0x000fe20000000800 */
[----:B------:R-:W-:-:S02]  /*b670*/  FFMA.FTZ R93, R183, R100, R93 ;  /* 0x00000064b75d7223 */ /* 0x000fc4000001005d */
[----:B------:R-:W-:Y:S02]  /*b680*/  FFMA.FTZ R91, R180, R97, R91 ;  /* 0x00000061b45b7223 */ /* 0x000fe4000001005b */
[----:B------:R-:W-:Y:S01]  /*b690*/  FFMA.FTZ R92, R185, R96, R92 ;  /* 0x00000060b95c7223 */ /* 0x000fe2000001005c */
[C---:B------:R-:W-:Y:S01]  /*b6a0*/  HMMA.16816.F32 R220, R4.reuse, R16, R220 ;  /* 0x0000001004dc723c */ /* 0x040fe200000018dc */
[----:B---3--:R-:W-:Y:S01]  /*b6b0*/  F2FP.PACK_AB R21, R52, R53 ;  /* 0x000000353415723e */ /* 0x008fe200000000ff */
[----:B------:R-:W2:Y:S01]  /*b6c0*/  MUFU.EX2 R50, R50 ;  /* 0x0000003200327308 */ /* 0x000ea20000000800 */
[----:B------:R-:W-:Y:S02]  /*b6d0*/  FADD.FTZ R56, R56, R93 ;  /* 0x0000005d38387221 */ /* 0x000fe40000010000 */
[----:B------:R-:W-:Y:S02]  /*b6e0*/  FADD.FTZ R34, R34, R91 ;  /* 0x0000005b22227221 */ /* 0x000fe40000010000 */
[----:B------:R-:W-:Y:S01]  /*b6f0*/  FADD.FTZ R27, R27, R92 ;  /* 0x0000005c1b1b7221 */ /* 0x000fe20000010000 */
[----:B------:R-:W-:Y:S01]  /*b700*/  HMMA.16816.F32 R216, R4, R18, R216 ;  /* 0x0000001204d8723c */ /* 0x000fe200000018d8 */
[----:B------:R-:W-:Y:S01]  /*b710*/  FADD.FTZ R55, R55, R56 ;  /* 0x0000003837377221 */ /* 0x000fe20000010000 */
[----:B------:R-:W-:Y:S01]  /*b720*/  MUFU.EX2 R114, R114 ;  /* 0x0000007200727308 */ /* 0x000fe20000000800 */
[----:B------:R-:W-:-:S02]  /*b730*/  FADD.FTZ R33, R33, R34 ;  /* 0x0000002221217221 */ /* 0x000fc40000010000 */
[----:B------:R-:W-:Y:S02]  /*b740*/  FADD.FTZ R26, R26, R27 ;  /* 0x0000001b1a1a7221 */ /* 0x000fe40000010000 */
[----:B------:R-:W-:Y:S01]  /*b750*/  FADD.FTZ R54, R54, R55 ;  /* 0x0000003736367221 */ /* 0x000fe20000010000 */
[C---:B-1----:R-:W-:Y:S01]  /*b760*/  HMMA.16816.F32 R212, R4.reuse, R12, R212 ;  /* 0x0000000c04d4723c */ /* 0x042fe200000018d4 */
[----:B------:R-:W-:Y:S01]  /*b770*/  FADD.FTZ R32, R32, R33 ;  /* 0x0000002120207221 */ /* 0x000fe20000010000 */
[----:B------:R-:W1:Y:S01]  /*b780*/  MUFU.EX2 R115, R115 ;  /* 0x0000007300737308 */ /* 0x000e620000000800 */
[----:B--2---:R-:W-:Y:S01]  /*b790*/  F2FP.PACK_AB R23, R50, R51 ;  /* 0x000000333217723e */ /* 0x004fe200000000ff */
[----:B------:R-:W-:Y:S02]  /*b7a0*/  FADD.FTZ R26, R25, R26 ;  /* 0x0000001a191a7221 */ /* 0x000fe40000010000 */
[----:B------:R-:W-:Y:S02]  /*b7b0*/  FFMA.FTZ R136, R236, c[0x0][0x23c], -R99 ;  /* 0x00008f00ec887a23 */ /* 0x000fe40000010863 */
[----:B------:R-:W-:Y:S01]  /*b7c0*/  HMMA.16816.F32 R208, R4, R14, R208 ;  /* 0x0000000e04d0723c */ /* 0x000fe200000018d0 */
[----:B------:R-:W2:Y:S01]  /*b7d0*/  LDSM.16.MT88.4 R4, [R230+0x4800] ;  /* 0x00480000e604783b */ /* 0x000ea20000004200 */
[----:B------:R-:W-:Y:S01]  /*b7e0*/  MUFU.EX2 R117, R117 ;  /* 0x0000007500757308 */ /* 0x000fe20000000800 */
[----:B------:R-:W-:-:S02]  /*b7f0*/  FADD.FTZ R84, R84, R85 ;  /* 0x0000005554547221 */ /* 0x000fc40000010000 */
[----:B------:R-:W-:Y:S02]  /*b800*/  FADD.FTZ R53, R53, R54 ;  /* 0x0000003635357221 */ /* 0x000fe40000010000 */
[----:B------:R-:W-:Y:S01]  /*b810*/  FADD.FTZ R31, R31, R32 ;  /* 0x000000201f1f7221 */ /* 0x000fe20000010000 */
[C---:B------:R-:W-:Y:S01]  /*b820*/  HMMA.16816.F32 R196, R20.reuse, R12, R196 ;  /* 0x0000000c14c4723c */ /* 0x040fe200000018c4 */
[----:B------:R-:W-:Y:S01]  /*b830*/  FADD.FTZ R103, R103, R26 ;  /* 0x0000001a67677221 */ /* 0x000fe20000010000 */
[----:B------:R-:W3:Y:S01]  /*b840*/  MUFU.EX2 R120, R120 ;  /* 0x0000007800787308 */ /* 0x000ee20000000800 */
[----:B------:R-:W-:Y:S02]  /*b850*/  FADD.FTZ R83, R83, R84 ;  /* 0x0000005453537221 */ /* 0x000fe40000010000 */
[----:B------:R-:W-:Y:S02]  /*b860*/  FADD.FTZ R52, R52, R53 ;  /* 0x0000003534347221 */ /* 0x000fe40000010000 */
[----:B-1----:R-:W-:Y:S01]  /*b870*/  F2FP.PACK_AB R12, R115, R114 ;  /* 0x00000072730c723e */ /* 0x002fe200000000ff */
[----:B------:R-:W-:Y:S01]  /*b880*/  HMMA.16816.F32 R192, R20, R14, R192 ;  /* 0x0000000e14c0723c */ /* 0x000fe200000018c0 */
[----:B------:R-:W-:Y:S01]  /*b890*/  FADD.FTZ R30, R30, R31 ;  /* 0x0000001f1e1e7221 */ /* 0x000fe20000010000 */
[----:B------:R-:W-:Y:S01]  /*b8a0*/  MUFU.EX2 R122, R122 ;  /* 0x0000007a007a7308 */ /* 0x000fe20000000800 */
[----:B------:R-:W-:-:S02]  /*b8b0*/  FADD.FTZ R103, R104, R103 ;  /* 0x0000006768677221 */ /* 0x000fc40000010000 */
[----:B------:R-:W-:Y:S02]  /*b8c0*/  FADD.FTZ R82, R82, R83 ;  /* 0x0000005352527221 */ /* 0x000fe40000010000 */
[----:B------:R-:W-:Y:S01]  /*b8d0*/  FADD.FTZ R51, R51, R52 ;  /* 0x0000003433337221 */ /* 0x000fe20000010000 */
[C---:B------:R-:W-:Y:S01]  /*b8e0*/  HMMA.16816.F32 R204, R20.reuse, R16, R204 ;  /* 0x0000001014cc723c */ /* 0x040fe200000018cc */
[----:B------:R-:W-:Y:S01]  /*b8f0*/  FADD.FTZ R29, R29, R30 ;  /* 0x0000001e1d1d7221 */ /* 0x000fe20000010000 */
[----:B------:R-:W1:Y:S01]  /*b900*/  MUFU.EX2 R121, R121 ;  /* 0x0000007900797308 */ /* 0x000e620000000800 */
[----:B---3--:R-:W-:Y:S01]  /*b910*/  F2FP.PACK_AB R14, R120, R117 ;  /* 0x00000075780e723e */ /* 0x008fe200000000ff */
[----:B------:R-:W-:Y:S02]  /*b920*/  FADD.FTZ R108, R108, R103 ;  /* 0x000000676c6c7221 */ /* 0x000fe40000010000 */
[----:B------:R-:W-:Y:S02]  /*b930*/  FADD.FTZ R81, R81, R82 ;  /* 0x0000005251517221 */ /* 0x000fe40000010000 */
[----:B------:R-:W-:Y:S01]  /*b940*/  HMMA.16816.F32 R200, R20, R18, R200 ;  /* 0x0000001214c8723c */ /* 0x000fe200000018c8 */
[----:B------:R-:W3:Y:S01]  /*b950*/  LDSM.16.MT88.4 R16, [R231+0x4c00] ;  /* 0x004c0000e710783b */ /* 0x000ee20000004200 */
[----:B------:R-:W-:Y:S01]  /*b960*/  MUFU.EX2 R126, R126 ;  /* 0x0000007e007e7308 */ /* 0x000fe20000000800 */
[----:B------:R-:W-:-:S02]  /*b970*/  FADD.FTZ R50, R50, R51 ;  /* 0x0000003332327221 */ /* 0x000fc40000010000 */
[----:B------:R-:W-:Y:S02]  /*b980*/  FADD.FTZ R29, R28, R29 ;  /* 0x0000001d1c1d7221 */ /* 0x000fe40000010000 */
[----:B------:R-:W-:Y:S01]  /*b990*/  F2FP.PACK_AB R20, R79, R80 ;  /* 0x000000504f14723e */ /* 0x000fe200000000ff */
[----:B------:R-:W-:Y:S01]  /*b9a0*/  FADD.FTZ R109, R109, R108 ;  /* 0x0000006c6d6d7221 */ /* 0x000fe20000010000 */
[----:B------:R-:W-:Y:S01]  /*b9b0*/  F2FP.PACK_AB R22, R77, R78 ;  /* 0x0000004e4d16723e */ /* 0x000fe200000000ff */
[----:B------:R-:W4:Y:S01]  /*b9c0*/  MUFU.EX2 R141, R141 ;  /* 0x0000008d008d7308 */ /* 0x000f220000000800 */
[----:B-1----:R-:W-:Y:S01]  /*b9d0*/  F2FP.PACK_AB R13, R121, R122 ;  /* 0x0000007a790d723e */ /* 0x002fe200000000ff */
[----:B------:R-:W-:Y:S02]  /*b9e0*/  FADD.FTZ R80, R80, R81 ;  /* 0x0000005150507221 */ /* 0x000fe40000010000 */
[----:B------:R-:W-:Y:S02]  /*b9f0*/  FADD.FTZ R114, R114, R29 ;  /* 0x0000001d72727221 */ /* 0x000fe40000010000 */
[----:B------:R-:W-:-:S02]  /*ba00*/  FADD.FTZ R122, R122, R109 ;  /* 0x0000006d7a7a7221 */ /* 0x000fc40000010000 */
[----:B------:R-:W1:Y:S01]  /*ba10*/  MUFU.EX2 R48, R48 ;  /* 0x0000003000307308 */ /* 0x000e620000000800 */
[----:B------:R-:W-:Y:S02]  /*ba20*/  FADD.FTZ R79, R79, R80 ;  /* 0x000000504f4f7221 */ /* 0x000fe40000010000 */
[----:B------:R-:W-:Y:S02]  /*ba30*/  FADD.FTZ R114, R115, R114 ;  /* 0x0000007273727221 */ /* 0x000fe40000010000 */
[----:B------:R-:W-:Y:S02]  /*ba40*/  FADD.FTZ R121, R121, R122 ;  /* 0x0000007a79797221 */ /* 0x000fe40000010000 */
[--C-:B------:R-:W-:Y:S01]  /*ba50*/  FFMA.FTZ R157, R138, c[0x0][0x23c], -R113.reuse ;  /* 0x00008f008a9d7a23 */ /* 0x100fe20000010871 */
[----:B----4-:R-:W-:Y:S01]  /*ba60*/  F2FP.PACK_AB R15, R141, R126 ;  /* 0x0000007e8d0f723e */ /* 0x010fe200000000ff */
[----:B------:R-:W-:Y:S01]  /*ba70*/  MUFU.EX2 R47, R47 ;  /* 0x0000002f002f7308 */ /* 0x000fe20000000800 */
[----:B------:R-:W-:-:S02]  /*ba80*/  FFMA.FTZ R138, R158, c[0x0][0x23c], -R113 ;  /* 0x00008f009e8a7a23 */ /* 0x000fc40000010871 */
[----:B------:R-:W-:Y:S02]  /*ba90*/  FFMA.FTZ R159, R144, c[0x0][0x23c], -R113 ;  /* 0x00008f00909f7a23 */ /* 0x000fe40000010871 */
[----:B------:R-:W-:Y:S01]  /*baa0*/  FFMA.FTZ R158, R119, c[0x0][0x23c], -R102 ;  /* 0x00008f00779e7a23 */ /* 0x000fe20000010866 */
[C---:B------:R-:W-:Y:S01]  /*bab0*/  HMMA.16816.F32 R220, R12.reuse, R8, R220 ;  /* 0x000000080cdc723c */ /* 0x040fe200000018dc */
[----:B-1----:R-:W-:Y:S01]  /*bac0*/  F2FP.PACK_AB R21, R48, R49 ;  /* 0x000000313015723e */ /* 0x002fe200000000ff */
[----:B------:R-:W1:Y:S01]  /*bad0*/  MUFU.EX2 R46, R46 ;  /* 0x0000002e002e7308 */ /* 0x000e620000000800 */
[----:B------:R-:W-:Y:S02]  /*bae0*/  FADD.FTZ R49, R49, R50 ;  /* 0x0000003231317221 */ /* 0x000fe40000010000 */
[----:B------:R-:W-:Y:S02]  /*baf0*/  FFMA.FTZ R139, R168, c[0x0][0x23c], -R99 ;  /* 0x00008f00a88b7a23 */ /* 0x000fe40000010863 */
[----:B------:R-:W-:Y:S01]  /*bb00*/  FADD.FTZ R48, R48, R49 ;  /* 0x0000003130307221 */ /* 0x000fe20000010000 */
[----:B------:R-:W-:Y:S01]  /*bb10*/  HMMA.16816.F32 R216, R12, R10, R216 ;  /* 0x0000000a0cd8723c */ /* 0x000fe200000018d8 */
[----:B------:R-:W-:Y:S01]  /*bb20*/  FFMA.FTZ R156, R156, c[0x0][0x23c], -R113 ;  /* 0x00008f009c9c7a23 */ /* 0x000fe20000010871 */
[----:B------:R-:W-:Y:S01]  /*bb30*/  MUFU.EX2 R140, R140 ;  /* 0x0000008c008c7308 */ /* 0x000fe20000000800 */
[----:B------:R-:W-:-:S02]  /*bb40*/  FFMA.FTZ R144, R149, c[0x0][0x23c], -R102 ;  /* 0x00008f0095907a23 */ /* 0x000fc40000010866 */
[--C-:B------:R-:W-:Y:S02]  /*bb50*/  FFMA.FTZ R123, R123, c[0x0][0x23c], -R102.reuse ;  /* 0x00008f007b7b7a23 */ /* 0x100fe40000010866 */
[----:B------:R-:W-:Y:S01]  /*bb60*/  FFMA.FTZ R125, R125, c[0x0][0x23c], -R102 ;  /* 0x00008f007d7d7a23 */ /* 0x000fe20000010866 */
[C---:B--2---:R-:W-:Y:S01]  /*bb70*/  HMMA.16816.F32 R212, R12.reuse, R4, R212 ;  /* 0x000000040cd4723c */ /* 0x044fe200000018d4 */
[----:B------:R-:W-:Y:S01]  /*bb80*/  FFMA.FTZ R119, R106, c[0x0][0x23c], -R99 ;  /* 0x00008f006a777a23 */ /* 0x000fe20000010863 */
[----:B------:R-:W2:Y:S01]  /*bb90*/  MUFU.EX2 R153, R153 ;  /* 0x0000009900997308 */ /* 0x000ea20000000800 */
[----:B-1----:R-:W-:Y:S01]  /*bba0*/  F2FP.PACK_AB R23, R46, R47 ;  /* 0x0000002f2e17723e */ /* 0x002fe200000000ff */
[----:B------:R-:W-:Y:S02]  /*bbb0*/  FADD.FTZ R78, R78, R79 ;  /* 0x0000004f4e4e7221 */ /* 0x000fe40000010000 */
[----:B------:R-:W-:Y:S02]  /*bbc0*/  FADD.FTZ R47, R47, R48 ;  /* 0x000000302f2f7221 */ /* 0x000fe40000010000 */
[----:B------:R-:W-:Y:S01]  /*bbd0*/  HMMA.16816.F32 R208, R12, R6, R208 ;  /* 0x000000060cd0723c */ /* 0x000fe200000018d0 */
[----:B------:R-:W1:Y:S01]  /*bbe0*/  LDSM.16.MT88.4 R12, [R230+0x4c00] ;  /* 0x004c0000e60c783b */ /* 0x000e620000004200 */
[----:B------:R-:W-:Y:S01]  /*bbf0*/  MUFU.EX2 R148, R148 ;  /* 0x0000009400947308 */ /* 0x000fe20000000800 */
[----:B------:R-:W-:-:S02]  /*bc00*/  FADD.FTZ R117, R117, R114 ;  /* 0x0000007275757221 */ /* 0x000fc40000010000 */
[----:B------:R-:W-:Y:S02]  /*bc10*/  FADD.FTZ R126, R126, R121 ;  /* 0x000000797e7e7221 */ /* 0x000fe40000010000 */
[----:B------:R-:W-:Y:S01]  /*bc20*/  FADD.FTZ R77, R77, R78 ;  /* 0x0000004e4d4d7221 */ /* 0x000fe20000010000 */
[C---:B------:R-:W-:Y:S01]  /*bc30*/  HMMA.16816.F32 R196, R20.reuse, R4, R196 ;  /* 0x0000000414c4723c */ /* 0x040fe200000018c4 */
[----:B------:R-:W-:Y:S01]  /*bc40*/  FADD.FTZ R46, R46, R47 ;  /* 0x0000002f2e2e7221 */ /* 0x000fe20000010000 */
[----:B------:R-:W4:Y:S01]  /*bc50*/  MUFU.EX2 R155, R155 ;  /* 0x0000009b009b7308 */ /* 0x000f220000000800 */
[----:B------:R-:W-:Y:S02]  /*bc60*/  FADD.FTZ R117, R120, R117 ;  /* 0x0000007578757221 */ /* 0x000fe40000010000 */
[----:B------:R-:W-:Y:S02]  /*bc70*/  FADD.FTZ R126, R141, R126 ;  /* 0x0000007e8d7e7221 */ /* 0x000fe40000010000 */
[----:B--2---:R-:W-:Y:S01]  /*bc80*/  F2FP.PACK_AB R4, R153, R140 ;  /* 0x0000008c9904723e */ /* 0x004fe200000000ff */
[----:B------:R-:W-:Y:S01]  /*bc90*/  HMMA.16816.F32 R192, R20, R6, R192 ;  /* 0x0000000614c0723c */ /* 0x000fe200000018c0 */
[----:B------:R-:W-:Y:S01]  /*bca0*/  FADD.FTZ R140, R140, R117 ;  /* 0x000000758c8c7221 */ /* 0x000fe20000010000 */
[----:B------:R-:W-:Y:S01]  /*bcb0*/  MUFU.EX2 R147, R147 ;  /* 0x0000009300937308 */ /* 0x000fe20000000800 */
[----:B------:R-:W-:-:S02]  /*bcc0*/  FFMA.FTZ R106, R111, c[0x0][0x23c], -R102 ;  /* 0x00008f006f6a7a23 */ /* 0x000fc40000010866 */
[----:B------:R-:W-:Y:S02]  /*bcd0*/  FADD.FTZ R153, R153, R140 ;  /* 0x0000008c99997221 */ /* 0x000fe40000010000 */
[--C-:B------:R-:W-:Y:S01]  /*bce0*/  FFMA.FTZ R107, R107, c[0x0][0x23c], -R102.reuse ;  /* 0x00008f006b6b7a23 */ /* 0x100fe20000010866 */
[C---:B------:R-:W-:Y:S01]  /*bcf0*/  HMMA.16816.F32 R204, R20.reuse, R8, R204 ;  /* 0x0000000814cc723c */ /* 0x040fe200000018cc */
[--C-:B------:R-:W-:Y:S01]  /*bd00*/  FFMA.FTZ R105, R105, c[0x0][0x23c], -R102.reuse ;  /* 0x00008f0069697a23 */ /* 0x100fe20000010866 */
[----:B------:R-:W2:Y:S01]  /*bd10*/  MUFU.EX2 R150, R150 ;  /* 0x0000009600967308 */ /* 0x000ea20000000800 */
[----:B----4-:R-:W-:Y:S01]  /*bd20*/  F2FP.PACK_AB R6, R155, R148 ;  /* 0x000000949b06723e */ /* 0x010fe200000000ff */
[----:B------:R-:W-:Y:S02]  /*bd30*/  FADD.FTZ R148, R148, R153 ;  /* 0x0000009994947221 */ /* 0x000fe40000010000 */
[----:B------:R-:W-:Y:S02]  /*bd40*/  FFMA.FTZ R102, R101, c[0x0][0x23c], -R102 ;  /* 0x00008f0065667a23 */ /* 0x000fe40000010866 */
[----:B------:R-:W-:Y:S01]  /*bd50*/  HMMA.16816.F32 R200, R20, R10, R200 ;  /* 0x0000000a14c8723c */ /* 0x000fe200000018c8 */
[----:B------:R-:W4:Y:S01]  /*bd60*/  LDSM.16.MT88.4 R8, [R231+0x5000] ;  /* 0x00500000e708783b */ /* 0x000f220000004200 */
[----:B------:R-:W-:Y:S01]  /*bd70*/  MUFU.EX2 R137, R137 ;  /* 0x0000008900897308 */ /* 0x000fe20000000800 */
[----:B------:R-:W-:-:S02]  /*bd80*/  FADD.FTZ R155, R155, R148 ;  /* 0x000000949b9b7221 */ /* 0x000fc40000010000 */
[----:B------:R-:W-:Y:S02]  /*bd90*/  FFMA.FTZ R118, R118, c[0x0][0x23c], -R113 ;  /* 0x00008f0076767a23 */ /* 0x000fe40000010871 */
[----:B------:R-:W-:Y:S01]  /*bda0*/  F2FP.PACK_AB R20, R75, R76 ;  /* 0x0000004c4b14723e */ /* 0x000fe200000000ff */
[----:B------:R-:W-:Y:S01]  /*bdb0*/  FADD.FTZ R76, R76, R77 ;  /* 0x0000004d4c4c7221 */ /* 0x000fe20000010000 */
[----:B------:R-:W-:Y:S01]  /*bdc0*/  F2FP.PACK_AB R22, R73, R74 ;  /* 0x0000004a4916723e */ /* 0x000fe200000000ff */
[----:B------:R-:W5:Y:S01]  /*bdd0*/  MUFU.EX2 R152, R152 ;  /* 0x0000009800987308 */ /* 0x000f620000000800 */
[C---:B--2---:R-:W-:Y:S01]  /*bde0*/  F2FP.PACK_AB R5, R150.reuse, R147 ;  /* 0x000000939605723e */ /* 0x044fe200000000ff */
[----:B------:R-:W-:Y:S02]  /*bdf0*/  FADD.FTZ R147, R147, R126 ;  /* 0x0000007e93937221 */ /* 0x000fe40000010000 */
[----:B------:R-:W-:Y:S02]  /*be00*/  FADD.FTZ R75, R75, R76 ;  /* 0x0000004c4b4b7221 */ /* 0x000fe40000010000 */
[----:B------:R-:W-:-:S02]  /*be10*/  FADD.FTZ R150, R150, R147 ;  /* 0x0000009396967221 */ /* 0x000fc40000010000 */
[----:B------:R-:W-:Y:S01]  /*be20*/  MUFU.EX2 R45, R45 ;  /* 0x0000002d002d7308 */ /* 0x000fe20000000800 */
[----:B------:R-:W-:Y:S02]  /*be30*/  FADD.FTZ R74, R74, R75 ;  /* 0x0000004b4a4a7221 */ /* 0x000fe40000010000 */
[----:B------:R-:W-:Y:S02]  /*be40*/  FFMA.FTZ R24, R24, c[0x0][0x23c], -R99 ;  /* 0x00008f0018187a23 */ /* 0x000fe40000010863 */
[----:B------:R-:W-:Y:S01]  /*be50*/  FADD.FTZ R73, R73, R74 ;  /* 0x0000004a49497221 */ /* 0x000fe20000010000 */
[----:B-----5:R-:W-:Y:S02]  /*be60*/  F2FP.PACK_AB R7, R152, R137 ;  /* 0x000000899807723e */ /* 0x020fe400000000ff */
[----:B------:R-:W2:Y:S01]  /*be70*/  MUFU.EX2 R44, R44 ;  /* 0x0000002c002c7308 */ /* 0x000ea20000000800 */
[----:B------:R-:W-:-:S04]  /*be80*/  FADD.FTZ R137, R137, R150 ;  /* 0x0000009689897221 */ /* 0x000fc80000010000 */
[----:B------:R-:W-:Y:S01]  /*be90*/  FADD.FTZ R152, R152, R137 ;  /* 0x0000008998987221 */ /* 0x000fe20000010000 */
[C---:B---3--:R-:W-:Y:S02]  /*bea0*/  HMMA.16816.F32 R220, R4.reuse, R16, R220 ;  /* 0x0000001004dc723c */ /* 0x048fe400000018dc */
[----:B------:R-:W-:Y:S06]  /*beb0*/  MUFU.EX2 R43, R43 ;  /* 0x0000002b002b7308 */ /* 0x000fec0000000800 */
[----:B------:R-:W-:Y:S02]  /*bec0*/  HMMA.16816.F32 R216, R4, R18, R216 ;  /* 0x0000001204d8723c */ /* 0x000fe400000018d8 */
[----:B------:R-:W3:Y:S01]  /*bed0*/  MUFU.EX2 R42, R42 ;  /* 0x0000002a002a7308 */ /* 0x000ee20000000800 */
[----:B--2---:R-:W-:Y:S01]  /*bee0*/  F2FP.PACK_AB R21, R44, R45 ;  /* 0x0000002d2c15723e */ /* 0x004fe200000000ff */
[----:B------:R-:W-:-:S04]  /*bef0*/  FADD.FTZ R45, R45, R46 ;  /* 0x0000002e2d2d7221 */ /* 0x000fc80000010000 */
[C---:B-1----:R-:W-:Y:S01]  /*bf00*/  HMMA.16816.F32 R212, R4.reuse, R12, R212 ;  /* 0x0000000c04d4723c */ /* 0x042fe200000018d4 */
[----:B------:R-:W-:Y:S01]  /*bf10*/  FADD.FTZ R44, R44, R45 ;  /* 0x0000002d2c2c7221 */ /* 0x000fe20000010000 */
[----:B------:R-:W-:Y:S06]  /*bf20*/  MUFU.EX2 R134, R134 ;  /* 0x0000008600867308 */ /* 0x000fec0000000800 */
[----:B------:R-:W-:Y:S01]  /*bf30*/  HMMA.16816.F32 R208, R4, R14, R208 ;  /* 0x0000000e04d0723c */ /* 0x000fe200000018d0 */
[----:B------:R-:W1:Y:S01]  /*bf40*/  LDSM.16.MT88.4 R4, [R230+0x5000] ;  /* 0x00500000e604783b */ /* 0x000e620000004200 */
[----:B------:R-:W2:Y:S01]  /*bf50*/  MUFU.EX2 R151, R151 ;  /* 0x0000009700977308 */ /* 0x000ea20000000800 */
[----:B---3--:R-:W-:Y:S01]  /*bf60*/  F2FP.PACK_AB R23, R42, R43 ;  /* 0x0000002b2a17723e */ /* 0x008fe200000000ff */
[----:B------:R-:W-:-:S04]  /*bf70*/  FADD.FTZ R43, R43, R44 ;  /* 0x0000002c2b2b7221 */ /* 0x000fc80000010000 */
[----:B------:R-:W-:Y:S02]  /*bf80*/  FADD.FTZ R42, R42, R43 ;  /* 0x0000002b2a2a7221 */ /* 0x000fe40000010000 */
[----:B------:R-:W-:Y:S01]  /*bf90*/  MUFU.EX2 R142, R142 ;  /* 0x0000008e008e7308 */ /* 0x000fe20000000800 */
[C---:B------:R-:W-:Y:S07]  /*bfa0*/  HMMA.16816.F32 R196, R20.reuse, R12, R196 ;  /* 0x0000000c14c4723c */ /* 0x040fee00000018c4 */
[----:B------:R-:W3:Y:S01]  /*bfb0*/  MUFU.EX2 R161, R161 ;  /* 0x000000a100a17308 */ /* 0x000ee20000000800 */
[----:B------:R-:W-:Y:S01]  /*bfc0*/  HMMA.16816.F32 R192, R20, R14, R192 ;  /* 0x0000000e14c0723c */ /* 0x000fe200000018c0 */
[----:B--2---:R-:W-:Y:S01]  /*bfd0*/  F2FP.PACK_AB R12, R151, R134 ;  /* 0x00000086970c723e */ /* 0x004fe200000000ff */
[----:B------:R-:W-:-:S04]  /*bfe0*/  FADD.FTZ R134, R134, R155 ;  /* 0x0000009b86867221 */ /* 0x000fc80000010000 */
[----:B------:R-:W-:Y:S01]  /*bff0*/  FADD.FTZ R151, R151, R134 ;  /* 0x0000008697977221 */ /* 0x000fe20000010000 */
[----:B------:R-:W-:Y:S01]  /*c000*/  MUFU.EX2 R129, R129 ;  /* 0x0000008100817308 */ /* 0x000fe20000000800 */
[C---:B------:R-:W-:Y:S07]  /*c010*/  HMMA.16816.F32 R204, R20.reuse, R16, R204 ;  /* 0x0000001014cc723c */ /* 0x040fee00000018cc */
[----:B------:R-:W2:Y:S01]  /*c020*/  MUFU.EX2 R146, R146 ;  /* 0x0000009200927308 */ /* 0x000ea20000000800 */
[----:B---3--:R-:W-:Y:S01]  /*c030*/  F2FP.PACK_AB R14, R161, R142 ;  /* 0x0000008ea10e723e */ /* 0x008fe200000000ff */
[----:B------:R-:W-:Y:S01]  /*c040*/  HMMA.16816.F32 R200, R20, R18, R200 ;  /* 0x0000001214c8723c */ /* 0x000fe200000018c8 */
[----:B------:R-:W3:Y:S01]  /*c050*/  LDSM.16.MT88.4 R16, [R231+0x5400] ;  /* 0x00540000e710783b */ /* 0x000ee20000004200 */
[----:B------:R-:W-:-:S04]  /*c060*/  FADD.FTZ R142, R142, R151 ;  /* 0x000000978e8e7221 */ /* 0x000fc80000010000 */
[----:B------:R-:W-:Y:S01]  /*c070*/  MUFU.EX2 R135, R135 ;  /* 0x0000008700877308 */ /* 0x000fe20000000800 */
[----:B------:R-:W-:Y:S01]  /*c080*/  F2FP.PACK_AB R20, R71, R72 ;  /* 0x000000484714723e */ /* 0x000fe200000000ff */
[----:B------:R-:W-:Y:S01]  /*c090*/  FADD.FTZ R72, R72, R73 ;  /* 0x0000004948487221 */ /* 0x000fe20000010000 */
[----:B------:R-:W-:Y:S01]  /*c0a0*/  F2FP.PACK_AB R22, R69, R70 ;  /* 0x000000464516723e */ /* 0x000fe200000000ff */
[----:B------:R-:W-:Y:S02]  /*c0b0*/  FADD.FTZ R161, R161, R142 ;  /* 0x0000008ea1a17221 */ /* 0x000fe40000010000 */
[----:B------:R-:W-:Y:S02]  /*c0c0*/  FADD.FTZ R71, R71, R72 ;  /* 0x0000004847477221 */ /* 0x000fe40000010000 */
[----:B------:R-:W5:Y:S01]  /*c0d0*/  MUFU.EX2 R154, R154 ;  /* 0x0000009a009a7308 */ /* 0x000f620000000800 */
[----:B--2---:R-:W-:Y:S01]  /*c0e0*/  F2FP.PACK_AB R13, R146, R129 ;  /* 0x00000081920d723e */ /* 0x004fe200000000ff */
[----:B------:R-:W-:-:S02]  /*c0f0*/  FADD.FTZ R129, R129, R152 ;  /* 0x0000009881817221 */ /* 0x000fc40000010000 */
[----:B------:R-:W-:Y:S02]  /*c100*/  FADD.FTZ R70, R70, R71 ;  /* 0x0000004746467221 */ /* 0x000fe40000010000 */
[----:B------:R-:W-:Y:S02]  /*c110*/  FADD.FTZ R146, R146, R129 ;  /* 0x0000008192927221 */ /* 0x000fe40000010000 */
[----:B------:R-:W2:Y:S01]  /*c120*/  MUFU.EX2 R41, R41 ;  /* 0x0000002900297308 */ /* 0x000ea20000000800 */
[----:B------:R-:W-:Y:S01]  /*c130*/  FADD.FTZ R69, R69, R70 ;  /* 0x0000004645457221 */ /* 0x000fe20000010000 */
[----:B-----5:R-:W-:-:S06]  /*c140*/  F2FP.PACK_AB R15, R154, R135 ;  /* 0x000000879a0f723e */ /* 0x020fcc00000000ff */
[----:B------:R-:W-:Y:S01]  /*c150*/  MUFU.EX2 R39, R39 ;  /* 0x0000002700277308 */ /* 0x000fe20000000800 */
[----:B------:R-:W-:-:S04]  /*c160*/  FADD.FTZ R135, R135, R146 ;  /* 0x0000009287877221 */ /* 0x000fc80000010000 */
[----:B------:R-:W-:Y:S01]  /*c170*/  FADD.FTZ R154, R154, R135 ;  /* 0x000000879a9a7221 */ /* 0x000fe20000010000 */
[----:B----4-:R-:W-:Y:S01]  /*c180*/  HMMA.16816.F32 R220, R12, R8, R220 ;  /* 0x000000080cdc723c */ /* 0x010fe200000018dc */
[----:B--2---:R-:W-:Y:S01]  /*c190*/  F2FP.PACK_AB R21, R40, R41 ;  /* 0x000000292815723e */ /* 0x004fe200000000ff */
[----:B------:R-:W2:Y:S01]  /*c1a0*/  MUFU.EX2 R38, R38 ;  /* 0x0000002600267308 */ /* 0x000ea20000000800 */
[----:B------:R-:W-:-:S04]  /*c1b0*/  FADD.FTZ R41, R41, R42 ;  /* 0x0000002a29297221 */ /* 0x000fc80000010000 */
[----:B------:R-:W-:Y:S01]  /*c1c0*/  FADD.FTZ R40, R40, R41 ;  /* 0x0000002928287221 */ /* 0x000fe20000010000 */
[C---:B------:R-:W-:Y:S02]  /*c1d0*/  HMMA.16816.F32 R216, R12.reuse, R10, R216 ;  /* 0x0000000a0cd8723c */ /* 0x040fe400000018d8 */
[----:B------:R-:W-:Y:S06]  /*c1e0*/  MUFU.EX2 R128, R128 ;  /* 0x0000008000807308 */ /* 0x000fec0000000800 */
[----:B-1----:R-:W-:Y:S02]  /*c1f0*/  HMMA.16816.F32 R212, R12, R4, R212 ;  /* 0x000000040cd4723c */ /* 0x002fe400000018d4 */
[----:B------:R-:W1:Y:S01]  /*c200*/  MUFU.EX2 R143, R143 ;  /* 0x0000008f008f7308 */ /* 0x000e620000000800 */
[----:B--2---:R-:W-:Y:S01]  /*c210*/  F2FP.PACK_AB R23, R38, R39 ;  /* 0x000000272617723e */ /* 0x004fe200000000ff */
[----:B------:R-:W-:-:S04]  /*c220*/  FADD.FTZ R39, R39, R40 ;  /* 0x0000002827277221 */ /* 0x000fc80000010000 */
[----:B------:R-:W-:Y:S01]  /*c230*/  HMMA.16816.F32 R208, R12, R6, R208 ;  /* 0x000000060cd0723c */ /* 0x000fe200000018d0 */
[----:B------:R-:W2:Y:S01]  /*c240*/  LDSM.16.MT88.4 R12, [R230+0x5400] ;  /* 0x00540000e60c783b */ /* 0x000ea20000004200 */
[----:B------:R-:W-:Y:S01]  /*c250*/  MUFU.EX2 R130, R130 ;  /* 0x0000008200827308 */ /* 0x000fe20000000800 */
[----:B------:R-:W-:-:S05]  /*c260*/  FADD.FTZ R38, R38, R39 ;  /* 0x0000002726267221 */ /* 0x000fca0000010000 */
[C---:B------:R-:W-:Y:S02]  /*c270*/  HMMA.16816.F32 R196, R20.reuse, R4, R196 ;  /* 0x0000000414c4723c */ /* 0x040fe400000018c4 */
[----:B------:R-:W4:Y:S05]  /*c280*/  MUFU.EX2 R145, R145 ;  /* 0x0000009100917308 */ /* 0x000f2a0000000800 */
[C---:B-1----:R-:W-:Y:S01]  /*c290*/  F2FP.PACK_AB R4, R143.reuse, R128 ;  /* 0x000000808f04723e */ /* 0x042fe200000000ff */
[----:B------:R-:W-:Y:S01]  /*c2a0*/  HMMA.16816.F32 R192, R20, R6, R192 ;  /* 0x0000000614c0723c */ /* 0x000fe200000018c0 */
[----:B------:R-:W-:Y:S01]  /*c2b0*/  FADD.FTZ R128, R128, R161 ;  /* 0x000000a180807221 */ /* 0x000fe20000010000 */
[----:B------:R-:W-:Y:S03]  /*c2c0*/  MUFU.EX2 R131, R131 ;  /* 0x0000008300837308 */ /* 0x000fe60000000800 */
[----:B------:R-:W-:-:S03]  /*c2d0*/  FADD.FTZ R143, R143, R128 ;  /* 0x000000808f8f7221 */ /* 0x000fc60000010000 */
[----:B------:R-:W-:Y:S02]  /*c2e0*/  HMMA.16816.F32 R204, R20, R8, R204 ;  /* 0x0000000814cc723c */ /* 0x000fe400000018cc */
[----:B------:R-:W1:Y:S01]  /*c2f0*/  MUFU.EX2 R162, R162 ;  /* 0x000000a200a27308 */ /* 0x000e620000000800 */
[----:B----4-:R-:W-:Y:S01]  /*c300*/  F2FP.PACK_AB R6, R145, R130 ;  /* 0x000000829106723e */ /* 0x010fe200000000ff */
[----:B------:R-:W-:-:S04]  /*c310*/  FADD.FTZ R130, R130, R143 ;  /* 0x0000008f82827221 */ /* 0x000fc80000010000 */
[----:B------:R-:W-:Y:S01]  /*c320*/  HMMA.16816.F32 R200, R20, R10, R200 ;  /* 0x0000000a14c8723c */ /* 0x000fe200000018c8 */
[----:B------:R-:W4:Y:S01]  /*c330*/  LDSM.16.MT88.4 R8, [R231+0x5800] ;  /* 0x00580000e708783b */ /* 0x000f220000004200 */
[----:B------:R-:W-:Y:S01]  /*c340*/  MUFU.EX2 R127, R127 ;  /* 0x0000007f007f7308 */ /* 0x000fe20000000800 */
[----:B------:R-:W-:-:S04]  /*c350*/  FADD.FTZ R145, R145, R130 ;  /* 0x0000008291917221 */ /* 0x000fc80000010000 */
[----:B------:R-:W-:Y:S01]  /*c360*/  F2FP.PACK_AB R20, R67, R68 ;  /* 0x000000444314723e */ /* 0x000fe200000000ff */
[----:B------:R-:W-:Y:S01]  /*c370*/  FADD.FTZ R68, R68, R69 ;  /* 0x0000004544447221 */ /* 0x000fe20000010000 */
[----:B------:R-:W-:Y:S01]  /*c380*/  F2FP.PACK_AB R22, R65, R66 ;  /* 0x000000424116723e */ /* 0x000fe200000000ff */
[----:B------:R-:W5:Y:S01]  /*c390*/  MUFU.EX2 R164, R164 ;  /* 0x000000a400a47308 */ /* 0x000f620000000800 */
[C---:B-1----:R-:W-:Y:S01]  /*c3a0*/  F2FP.PACK_AB R5, R162.reuse, R131 ;  /* 0x00000083a205723e */ /* 0x042fe200000000ff */
[----:B------:R-:W-:Y:S02]  /*c3b0*/  FADD.FTZ R131, R131, R154 ;  /* 0x0000009a83837221 */ /* 0x000fe40000010000 */
[----:B------:R-:W-:Y:S02]  /*c3c0*/  FADD.FTZ R67, R67, R68 ;  /* 0x0000004443437221 */ /* 0x000fe40000010000 */
[----:B------:R-:W-:Y:S02]  /*c3d0*/  FADD.FTZ R162, R162, R131 ;  /* 0x00000083a2a27221 */ /* 0x000fe40000010000 */
[----:B------:R-:W-:Y:S01]  /*c3e0*/  MUFU.EX2 R37, R37 ;  /* 0x0000002500257308 */ /* 0x000fe20000000800 */
[----:B------:R-:W-:-:S04]  /*c3f0*/  FADD.FTZ R66, R66, R67 ;  /* 0x0000004342427221 */ /* 0x000fc80000010000 */
[----:B------:R-:W-:Y:S01]  /*c400*/  FADD.FTZ R65, R65, R66 ;  /* 0x0000004241417221 */ /* 0x000fe20000010000 */
[----:B-----5:R-:W-:Y:S02]  /*c410*/  F2FP.PACK_AB R7, R164, R127 ;  /* 0x0000007fa407723e */ /* 0x020fe400000000ff */
[----:B------:R-:W1:Y:S01]  /*c420*/  MUFU.EX2 R36, R36 ;  /* 0x0000002400247308 */ /* 0x000e620000000800 */
[----:B------:R-:W-:-:S04]  /*c430*/  FADD.FTZ R127, R127, R162 ;  /* 0x000000a27f7f7221 */ /* 0x000fc80000010000 */
[----:B------:R-:W-:Y:S01]  /*c440*/  FADD.FTZ R127, R164, R127 ;  /* 0x0000007fa47f7221 */ /* 0x000fe20000010000 */
[C---:B---3--:R-:W-:Y:S02]  /*c450*/  HMMA.16816.F32 R220, R4.reuse, R16, R220 ;  /* 0x0000001004dc723c */ /* 0x048fe400000018dc */
[----:B------:R-:W-:Y:S06]  /*c460*/  MUFU.EX2 R35, R35 ;  /* 0x0000002300237308 */ /* 0x000fec0000000800 */
[----:B------:R-:W-:Y:S02]  /*c470*/  HMMA.16816.F32 R216, R4, R18, R216 ;  /* 0x0000001204d8723c */ /* 0x000fe400000018d8 */
[----:B------:R-:W3:Y:S01]  /*c480*/  MUFU.EX2 R136, R136 ;  /* 0x0000008800887308 */ /* 0x000ee20000000800 */
[----:B-1----:R-:W-:Y:S01]  /*c490*/  F2FP.PACK_AB R21, R36, R37 ;  /* 0x000000252415723e */ /* 0x002fe200000000ff */
[----:B------:R-:W-:-:S04]  /*c4a0*/  FADD.FTZ R37, R37, R38 ;  /* 0x0000002625257221 */ /* 0x000fc80000010000 */
[C---:B--2---:R-:W-:Y:S01]  /*c4b0*/  HMMA.16816.F32 R212, R4.reuse, R12, R212 ;  /* 0x0000000c04d4723c */ /* 0x044fe200000018d4 */
[----:B------:R-:W-:Y:S01]  /*c4c0*/  FADD.FTZ R36, R36, R37 ;  /* 0x0000002524247221 */ /* 0x000fe20000010000 */
[----:B------:R-:W-:Y:S06]  /*c4d0*/  MUFU.EX2 R139, R139 ;  /* 0x0000008b008b7308 */ /* 0x000fec0000000800 */
[----:B------:R-:W-:Y:S01]  /*c4e0*/  HMMA.16816.F32 R208, R4, R14, R208 ;  /* 0x0000000e04d0723c */ /* 0x000fe200000018d0 */
[----:B------:R-:W1:Y:S01]  /*c4f0*/  LDSM.16.MT88.4 R4, [R230+0x5800] ;  /* 0x00580000e604783b */ /* 0x000e620000004200 */
[----:B---3--:R-:W-:Y:S01]  /*c500*/  F2FP.PACK_AB R23, R136, R35 ;  /* 0x000000238817723e */ /* 0x008fe200000000ff */
[----:B------:R-:W2:Y:S01]  /*c510*/  MUFU.EX2 R160, R160 ;  /* 0x000000a000a07308 */ /* 0x000ea20000000800 */
[----:B------:R-:W-:-:S04]  /*c520*/  FADD.FTZ R35, R35, R36 ;  /* 0x0000002423237221 */ /* 0x000fc80000010000 */
[----:B------:R-:W-:Y:S01]  /*c530*/  FADD.FTZ R136, R136, R35 ;  /* 0x0000002388887221 */ /* 0x000fe20000010000 */
[C---:B------:R-:W-:Y:S02]  /*c540*/  HMMA.16816.F32 R204, R20.reuse, R16, R204 ;  /* 0x0000001014cc723c */ /* 0x040fe400000018cc */
[----:B------:R-:W-:Y:S05]  /*c550*/  MUFU.EX2 R124, R124 ;  /* 0x0000007c007c7308 */ /* 0x000fea0000000800 */
[----:B------:R-:W-:Y:S01]  /*c560*/  F2FP.PACK_AB R16, R63, R64 ;  /* 0x000000403f10723e */ /* 0x000fe200000000ff */
[----:B------:R-:W-:Y:S01]  /*c570*/  HMMA.16816.F32 R200, R20, R18, R200 ;  /* 0x0000001214c8723c */ /* 0x000fe200000018c8 */
[----:B------:R-:W-:Y:S01]  /*c580*/  FADD.FTZ R64, R64, R65 ;  /* 0x0000004140407221 */ /* 0x000fe20000010000 */
[----:B------:R-:W-:Y:S01]  /*c590*/  MUFU.EX2 R156, R156 ;  /* 0x0000009c009c7308 */ /* 0x000fe20000000800 */
[----:B--2---:R-:W-:Y:S01]  /*c5a0*/  F2FP.PACK_AB R17, R160, R139 ;  /* 0x0000008ba011723e */ /* 0x004fe200000000ff */
[----:B------:R-:W-:-:S02]  /*c5b0*/  FADD.FTZ R139, R139, R136 ;  /* 0x000000888b8b7221 */ /* 0x000fc40000010000 */
[----:B------:R-:W-:Y:S01]  /*c5c0*/  FADD.FTZ R63, R63, R64 ;  /* 0x000000403f3f7221 */ /* 0x000fe20000010000 */
[----:B------:R-:W-:Y:S01]  /*c5d0*/  F2FP.PACK_AB R18, R61, R62 ;  /* 0x0000003e3d12723e */ /* 0x000fe200000000ff */
[----:B------:R-:W-:Y:S01]  /*c5e0*/  HMMA.16816.F32 R196, R20, R12, R196 ;  /* 0x0000000c14c4723c */ /* 0x000fe200000018c4 */
[----:B------:R-:W-:Y:S01]  /*c5f0*/  FADD.FTZ R139, R160, R139 ;  /* 0x0000008ba08b7221 */ /* 0x000fe20000010000 */
[----:B------:R-:W2:Y:S01]  /*c600*/  MUFU.EX2 R157, R157 ;  /* 0x0000009d009d7308 */ /* 0x000ea20000000800 */
[----:B------:R-:W-:-:S04]  /*c610*/  FADD.FTZ R62, R62, R63 ;  /* 0x0000003f3e3e7221 */ /* 0x000fc80000010000 */
[----:B------:R-:W-:Y:S01]  /*c620*/  FADD.FTZ R61, R61, R62 ;  /* 0x0000003e3d3d7221 */ /* 0x000fe20000010000 */
[----:B------:R-:W-:Y:S02]  /*c630*/  HMMA.16816.F32 R192, R20, R14, R192 ;  /* 0x0000000e14c0723c */ /* 0x000fe400000018c0 */
[----:B------:R-:W-:Y:S05]  /*c640*/  MUFU.EX2 R138, R138 ;  /* 0x0000008a008a7308 */ /* 0x000fea0000000800 */
[--C-:B------:R-:W-:Y:S02]  /*c650*/  FFMA.FTZ R21, R116, c[0x0][0x23c], -R113.reuse ;  /* 0x00008f0074157a23 */ /* 0x100fe40000010871 */
[--C-:B------:R-:W-:Y:S01]  /*c660*/  FFMA.FTZ R22, R112, c[0x0][0x23c], -R113.reuse ;  /* 0x00008f0070167a23 */ /* 0x100fe20000010871 */
[----:B------:R-:W3:Y:S01]  /*c670*/  MUFU.EX2 R159, R159 ;  /* 0x0000009f009f7308 */ /* 0x000ee20000000800 */
[----:B--2---:R-:W-:Y:S01]  /*c680*/  F2FP.PACK_AB R12, R157, R156 ;  /* 0x0000009c9d0c723e */ /* 0x004fe200000000ff */
[----:B------:R-:W-:-:S02]  /*c690*/  FFMA.FTZ R23, R110, c[0x0][0x23c], -R113 ;  /* 0x00008f006e177a23 */ /* 0x000fc40000010871 */
[----:B------:R-:W-:-:S04]  /*c6a0*/  FADD.FTZ R156, R156, R145 ;  /* 0x000000919c9c7221 */ /* 0x000fc80000010000 */
[----:B------:R-:W-:Y:S01]  /*c6b0*/  MUFU.EX2 R144, R144 ;  /* 0x0000009000907308 */ /* 0x000fe20000000800 */
[----:B------:R-:W-:-:S07]  /*c6c0*/  FADD.FTZ R157, R157, R156 ;  /* 0x0000009c9d9d7221 */ /* 0x000fce0000010000 */
[----:B------:R-:W2:Y:S01]  /*c6d0*/  MUFU.EX2 R123, R123 ;  /* 0x0000007b007b7308 */ /* 0x000ea20000000800 */
[----:B---3--:R-:W-:Y:S01]  /*c6e0*/  F2FP.PACK_AB R14, R159, R138 ;  /* 0x0000008a9f0e723e */ /* 0x008fe200000000ff */
[----:B------:R-:W-:-:S04]  /*c6f0*/  FADD.FTZ R138, R138, R157 ;  /* 0x0000009d8a8a7221 */ /* 0x000fc80000010000 */
[----:B------:R-:W-:Y:S02]  /*c700*/  FADD.FTZ R159, R159, R138 ;  /* 0x0000008a9f9f7221 */ /* 0x000fe40000010000 */
[----:B------:R-:W-:Y:S08]  /*c710*/  MUFU.EX2 R125, R125 ;  /* 0x0000007d007d7308 */ /* 0x000ff00000000800 */
[----:B------:R-:W3:Y:S01]  /*c720*/  MUFU.EX2 R158, R158 ;  /* 0x0000009e009e7308 */ /* 0x000ee20000000800 */
[----:B--2---:R-:W-:Y:S01]  /*c730*/  F2FP.PACK_AB R13, R123, R144 ;  /* 0x000000907b0d723e */ /* 0x004fe200000000ff */
[----:B------:R-:W-:-:S04]  /*c740*/  FADD.FTZ R144, R144, R127 ;  /* 0x0000007f90907221 */ /* 0x000fc80000010000 */
[----:B------:R-:W-:Y:S02]  /*c750*/  FADD.FTZ R144, R123, R144 ;  /* 0x000000907b907221 */ /* 0x000fe40000010000 */
[----:B------:R-:W2:Y:S01]  /*c760*/  MUFU.EX2 R119, R119 ;  /* 0x0000007700777308 */ /* 0x000ea20000000800 */
[----:B---3--:R-:W-:-:S07]  /*c770*/  F2FP.PACK_AB R15, R158, R125 ;  /* 0x0000007d9e0f723e */ /* 0x008fce00000000ff */
        /* <DEDUP_REMOVED lines=10> */
[C---:B-1----:R-:W-:Y:S02]  /*c820*/  HMMA.16816.F32 R212, R12.reuse, R4, R212 ;  /* 0x000000040cd4723c */ /* 0x042fe400000018d4 */
[----:B------:R-:W-:Y:S06]  /*c830*/  MUFU.EX2 R23, R23 ;  /* 0x0000001700177308 */ /* 0x000fec0000000800 */
[----:B------:R-:W-:Y:S01]  /*c840*/  HMMA.16816.F32 R208, R12, R6, R208 ;  /* 0x000000060cd0723c */ /* 0x000fe200000018d0 */
[----:B------:R-:W1:Y:S01]  /*c850*/  LDSM.16.MT88.4 R12, [R231+0x5c00] ;  /* 0x005c0000e70c783b */ /* 0x000e620000004200 */
[----:B------:R-:W-:Y:S06]  /*c860*/  MUFU.EX2 R106, R106 ;  /* 0x0000006a006a7308 */ /* 0x000fec0000000800 */
[C---:B------:R-:W-:Y:S02]  /*c870*/  HMMA.16816.F32 R204, R16.reuse, R8, R204 ;  /* 0x0000000810cc723c */ /* 0x040fe400000018cc */
[----:B------:R-:W3:Y:S06]  /*c880*/  MUFU.EX2 R107, R107 ;  /* 0x0000006b006b7308 */ /* 0x000eec0000000800 */
[C---:B------:R-:W-:Y:S01]  /*c890*/  HMMA.16816.F32 R200, R16.reuse, R10, R200 ;  /* 0x0000000a10c8723c */ /* 0x040fe200000018c8 */
[----:B------:R-:W4:Y:S01]  /*c8a0*/  LDSM.16.MT88.4 R8, [R230+0x5c00] ;  /* 0x005c0000e608783b */ /* 0x000f220000004200 */
[----:B------:R-:W-:Y:S06]  /*c8b0*/  MUFU.EX2 R105, R105 ;  /* 0x0000006900697308 */ /* 0x000fec0000000800 */
[C---:B------:R-:W-:Y:S02]  /*c8c0*/  HMMA.16816.F32 R196, R16.reuse, R4, R196 ;  /* 0x0000000410c4723c */ /* 0x040fe400000018c4 */
[----:B------:R-:W5:Y:S05]  /*c8d0*/  MUFU.EX2 R102, R102 ;  /* 0x0000006600667308 */ /* 0x000f6a0000000800 */
[--C-:B------:R-:W-:Y:S01]  /*c8e0*/  FFMA.FTZ R4, R2, c[0x0][0x23c], -R99.reuse ;  /* 0x00008f0002047a23 */ /* 0x100fe20000010863 */
[----:B------:R-:W-:Y:S01]  /*c8f0*/  HMMA.16816.F32 R192, R16, R6, R192 ;  /* 0x0000000610c0723c */ /* 0x000fe200000018c0 */
[----:B------:R-:W-:Y:S01]  /*c900*/  FFMA.FTZ R2, R0, c[0x0][0x23c], -R99 ;  /* 0x00008f0000027a23 */ /* 0x000fe20000010863 */
[----:B------:R-:W-:Y:S01]  /*c910*/  MUFU.EX2 R3, R3 ;  /* 0x0000000300037308 */ /* 0x000fe20000000800 */
[----:B------:R-:W-:-:S02]  /*c920*/  MOV R5, R88 ;  /* 0x0000005800057202 */ /* 0x000fc40000000f00 */
[----:B------:R-:W-:Y:S02]  /*c930*/  @P0 MOV R5, R88 ;  /* 0x0000005800050202 */ /* 0x000fe40000000f00 */
[----:B--2---:R-:W-:Y:S01]  /*c940*/  F2FP.PACK_AB R16, R21, R20 ;  /* 0x000000141510723e */ /* 0x004fe200000000ff */
[----:B------:R-:W-:Y:S01]  /*c950*/  FADD.FTZ R20, R20, R159 ;  /* 0x0000009f14147221 */ /* 0x000fe20000010000 */
[----:B---3--:R-:W-:Y:S01]  /*c960*/  F2FP.PACK_AB R17, R107, R106 ;  /* 0x0000006a6b11723e */ /* 0x008fe200000000ff */
[----:B------:R-:W2:Y:S01]  /*c970*/  MUFU.EX2 R0, R4 ;  /* 0x0000000400007308 */ /* 0x000ea20000000800 */
[----:B------:R-:W-:Y:S01]  /*c980*/  F2FP.PACK_AB R18, R23, R22 ;  /* 0x000000161712723e */ /* 0x000fe200000000ff */
[----:B------:R-:W-:Y:S01]  /*c990*/  FADD.FTZ R106, R106, R125 ;  /* 0x0000007d6a6a7221 */ /* 0x000fe20000010000 */
[----:B-----5:R-:W-:Y:S01]  /*c9a0*/  F2FP.PACK_AB R19, R102, R105 ;  /* 0x000000696613723e */ /* 0x020fe200000000ff */
[----:B------:R-:W-:Y:S01]  /*c9b0*/  FADD.FTZ R21, R21, R20 ;  /* 0x0000001415157221 */ /* 0x000fe20000010000 */
[-C--:B------:R-:W-:Y:S01]  /*c9c0*/  MOV R7, R87.reuse ;  /* 0x0000005700077202 */ /* 0x080fe20000000f00 */
[----:B------:R-:W-:Y:S01]  /*c9d0*/  FADD.FTZ R106, R107, R106 ;  /* 0x0000006a6b6a7221 */ /* 0x000fe20000010000 */
[----:B------:R-:W-:Y:S01]  /*c9e0*/  @P0 MOV R7, R87 ;  /* 0x0000005700070202 */ /* 0x000fe20000000f00 */
[----:B------:R-:W-:Y:S01]  /*c9f0*/  MUFU.EX2 R2, R2 ;  /* 0x0000000200027308 */ /* 0x000fe20000000800 */
[----:B------:R-:W-:Y:S01]  /*ca00*/  FADD.FTZ R22, R22, R21 ;  /* 0x0000001516167221 */ /* 0x000fe20000010000 */
[----:B-1----:R-:W-:Y:S01]  /*ca10*/  HMMA.16816.F32 R220, R16, R12, R220 ;  /* 0x0000000c10dc723c */ /* 0x002fe200000018dc */
[----:B------:R-:W-:-:S02]  /*ca20*/  FADD.FTZ R105, R105, R106 ;  /* 0x0000006a69697221 */ /* 0x000fc40000010000 */
[----:B------:R-:W-:Y:S02]  /*ca30*/  FADD.FTZ R180, R23, R22 ;  /* 0x0000001617b47221 */ /* 0x000fe40000010000 */
[----:B------:R-:W-:Y:S01]  /*ca40*/  FADD.FTZ R185, R102, R105 ;  /* 0x0000006966b97221 */ /* 0x000fe20000010000 */
[----:B------:R-:W1:Y:S02]  /*ca50*/  MUFU.EX2 R89, R24 ;  /* 0x0000001800597308 */ /* 0x000e640000000800 */
[C---:B------:R-:W-:Y:S08]  /*ca60*/  HMMA.16816.F32 R216, R16.reuse, R14, R216 ;  /* 0x0000000e10d8723c */ /* 0x040ff000000018d8 */
[C---:B----4-:R-:W-:Y:S08]  /*ca70*/  HMMA.16816.F32 R212, R16.reuse, R8, R212 ;  /* 0x0000000810d4723c */ /* 0x050ff000000018d4 */
[----:B------:R-:W-:Y:S07]  /*ca80*/  HMMA.16816.F32 R208, R16, R10, R208 ;  /* 0x0000000a10d0723c */ /* 0x000fee00000018d0 */
[----:B------:R-:W-:Y:S01]  /*ca90*/  F2FP.PACK_AB R16, R59, R60 ;  /* 0x0000003c3b10723e */ /* 0x000fe200000000ff */
[----:B------:R-:W-:Y:S01]  /*caa0*/  FADD.FTZ R60, R60, R61 ;  /* 0x0000003d3c3c7221 */ /* 0x000fe20000010000 */
[C---:B--2---:R-:W-:Y:S01]  /*cab0*/  F2FP.PACK_AB R17, R0.reuse, R3 ;  /* 0x000000030011723e */ /* 0x044fe200000000ff */
[----:B------:R-:W-:Y:S01]  /*cac0*/  FADD.FTZ R3, R3, R124 ;  /* 0x0000007c03037221 */ /* 0x000fe20000010000 */
[----:B------:R-:W-:Y:S01]  /*cad0*/  F2FP.PACK_AB R18, R57, R58 ;  /* 0x0000003a3912723e */ /* 0x000fe200000000ff */
[----:B------:R-:W-:Y:S01]  /*cae0*/  FADD.FTZ R59, R59, R60 ;  /* 0x0000003c3b3b7221 */ /* 0x000fe20000010000 */
[----:B-1----:R-:W-:Y:S01]  /*caf0*/  F2FP.PACK_AB R19, R89, R2 ;  /* 0x000000025913723e */ /* 0x002fe200000000ff */
[----:B------:R-:W-:-:S02]  /*cb00*/  FADD.FTZ R3, R0, R3 ;  /* 0x0000000300037221 */ /* 0x000fc40000010000 */
[----:B------:R-:W-:Y:S02]  /*cb10*/  FADD.FTZ R58, R58, R59 ;  /* 0x0000003b3a3a7221 */ /* 0x000fe40000010000 */
[----:B------:R-:W-:Y:S02]  /*cb20*/  FADD.FTZ R2, R2, R3 ;  /* 0x0000000302027221 */ /* 0x000fe40000010000 */
[----:B------:R-:W-:Y:S01]  /*cb30*/  HMMA.16816.F32 R204, R16, R12, R204 ;  /* 0x0000000c10cc723c */ /* 0x000fe200000018cc */
[----:B------:R-:W-:Y:S02]  /*cb40*/  FADD.FTZ R181, R57, R58 ;  /* 0x0000003a39b57221 */ /* 0x000fe40000010000 */
[----:B------:R-:W-:-:S05]  /*cb50*/  FADD.FTZ R183, R89, R2 ;  /* 0x0000000259b77221 */ /* 0x000fca0000010000 */
[C---:B------:R-:W-:Y:S08]  /*cb60*/  HMMA.16816.F32 R200, R16.reuse, R14, R200 ;  /* 0x0000000e10c8723c */ /* 0x040ff000000018c8 */
[C---:B------:R-:W-:Y:S08]  /*cb70*/  HMMA.16816.F32 R196, R16.reuse, R8, R196 ;  /* 0x0000000810c4723c */ /* 0x040ff000000018c4 */
[----:B------:R-:W-:Y:S01]  /*cb80*/  HMMA.16816.F32 R192, R16, R10, R192 ;  /* 0x0000000a10c0723c */ /* 0x000fe200000018c0 */
[----:B------:R-:W-:Y:S11]  /*cb90*/  @P0 BRA `(.L_x_133) ;  /* 0x0000001000000947 */ /* 0x000ff60003800000 */
.L_x_129:
[----:B------:R-:W-:-:S12]  /*cba0*/  UIADD3 UR5, UR20, -0x1, URZ ;  /* 0xffffffff14057890 */ /* 0x000fd8000fffe03f */
.L_x_133:
[----:B------:R-:W-:-:S13]  /*cbb0*/  ISETP.LE.AND P0, PT, RZ, UR5, PT ;  /* 0x00000005ff007c0c */ /* 0x000fda000bf03270 */
[----:B------:R-:W-:Y:S05]  /*cbc0*/  @!P0 BRA `(.L_x_134) ;  /* 0x0000469000008947 */ /* 0x000fea0003800000 */
[----:B------:R-:W-:Y:S01]  /*cbd0*/  ULDC.64 UR6, c[0x0][0x1a0] ;  /* 0x0000680000067ab9 */ /* 0x000fe20000000a00 */
[----:B------:R-:W-:Y:S01]  /*cbe0*/  IMAD.MOV.U32 R187, RZ, RZ, R132 ;  /* 0x000000ffffbb7224 */ /* 0x000fe200078e0084 */
[----:B------:R-:W-:Y:S01]  /*cbf0*/  USHF.L.U64.HI UR20, UR6, 0x6, UR7 ;  /* 0x0000000606147899 */ /* 0x000fe20008010207 */
[----:B------:R-:W-:Y:S01]  /*cc00*/  MOV R188, R133 ;  /* 0x0000008500bc7202 */ /* 0x000fe20000000f00 */
[----:B------:R-:W-:Y:S01]  /*cc10*/  USHF.L.U32 UR21, UR6, 0x6, URZ ;  /* 0x0000000606157899 */ /* 0x000fe2000800063f */
[----:B------:R-:W-:Y:S01]  /*cc20*/  IMAD.MOV.U32 R184, RZ, RZ, R7 ;  /* 0x000000ffffb87224 */ /* 0x000fe200078e0007 */
[----:B------:R-:W-:Y:S01]  /*cc30*/  UIMAD.WIDE.U32 UR24, UR6, 0x60, URZ ;  /* 0x00000060061878a5 */ /* 0x000fe2000f8e003f */
[----:B------:R-:W-:Y:S01]  /*cc40*/  MOV R186, R5 ;  /* 0x0000000500ba7202 */ /* 0x000fe20000000f00 */
[----:B------:R-:W-:Y:S01]  /*cc50*/  UIMAD UR26, UR7, 0x60, URZ ;  /* 0x00000060071a78a4 */ /* 0x000fe2000f8e023f */
[----:B------:R-:W-:Y:S01]  /*cc60*/  ISETP.GE.AND P1, PT, R228, c[0x0][0x220], PT ;  /* 0x00008800e4007a0c */ /* 0x000fe20003f26270 */
[----:B------:R-:W-:Y:S01]  /*cc70*/  IMAD.MOV.U32 R233, RZ, RZ, R235 ;  /* 0x000000ffffe97224 */ /* 0x000fe200078e00eb */
[----:B------:R-:W-:-:S02]  /*cc80*/  ULDC.64 UR6, c[0x0][0x198] ;  /* 0x0000660000067ab9 */ /* 0x000fc40000000a00 */
[----:B------:R-:W-:Y:S02]  /*cc90*/  UIMAD.WIDE.U32 UR30, UR6, 0x60, URZ ;  /* 0x00000060061e78a5 */ /* 0x000fe4000f8e003f */
[----:B------:R-:W-:Y:S02]  /*cca0*/  UIMAD UR28, UR7, 0x60, URZ ;  /* 0x00000060071c78a4 */ /* 0x000fe4000f8e023f */
[----:B------:R-:W-:Y:S02]  /*ccb0*/  USHF.L.U64.HI UR22, UR6, 0x6, UR7 ;  /* 0x0000000606167899 */ /* 0x000fe40008010207 */
[----:B------:R-:W-:Y:S02]  /*ccc0*/  USHF.L.U32 UR27, UR6, 0x6, URZ ;  /* 0x00000006061b7899 */ /* 0x000fe4000800063f */
[----:B------:R-:W-:Y:S02]  /*ccd0*/  UIADD3 UR26, UR26, UR25, URZ ;  /* 0x000000191a1a7290 */ /* 0x000fe4000fffe03f */
[----:B------:R-:W-:Y:S01]  /*cce0*/  UIADD3 UR28, UR28, UR31, URZ ;  /* 0x0000001f1c1c7290 */ /* 0x000fe2000fffe03f */
[----:B------:R-:W-:Y:S05]  /*ccf0*/  BRA `(.L_x_135) ;  /* 0x0000032000007947 */ /* 0x000fea0003800000 */
.L_x_137:
[----:B------:R1:W-:Y:S01]  /*cd00*/  @P1 STS [R191+0x2000], RZ ;  /* 0x002000ffbf001388 */ /* 0x0003e20000000800 */
[----:B------:R-:W-:Y:S02]  /*cd10*/  UIADD3 UR29, UR5, -0x1, URZ ;  /* 0xffffffff051d7890 */ /* 0x000fe4000fffe03f */
[----:B------:R-:W-:Y:S01]  /*cd20*/  ULDC.64 UR6, c[0x0][0x198] ;  /* 0x0000660000067ab9 */ /* 0x000fe20000000a00 */
[----:B------:R1:W-:Y:S01]  /*cd30*/  @P1 STS [R191+0x2004], RZ ;  /* 0x002004ffbf001388 */ /* 0x0003e20000000800 */
[----:B------:R-:W-:Y:S02]  /*cd40*/  USHF.R.S32.HI UR23, URZ, 0x1f, UR29 ;  /* 0x0000001f3f177899 */ /* 0x000fe4000801141d */
[----:B------:R-:W-:Y:S01]  /*cd50*/  UIMAD.WIDE.U32 UR32, UR29, UR6, URZ ;  /* 0x000000061d2072a5 */ /* 0x000fe2000f8e003f */
[----:B------:R1:W-:Y:S01]  /*cd60*/  @P1 STS.64 [R191+0x2008], RZ ;  /* 0x002008ffbf001388 */ /* 0x0003e20000000a00 */
[----:B------:R-:W-:Y:S04]  /*cd70*/  UIMAD UR23, UR23, UR6, URZ ;  /* 0x00000006171772a4 */ /* 0x000fe8000f8e023f */
[----:B------:R-:W-:Y:S01]  /*cd80*/  UIMAD UR23, UR29, UR7, UR23 ;  /* 0x000000071d1772a4 */ /* 0x000fe2000f8e0217 */
[----:B------:R-:W-:Y:S02]  /*cd90*/  IMAD.U32 R3, RZ, RZ, UR32 ;  /* 0x00000020ff037e24 */ /* 0x000fe4000f8e00ff */
[----:B------:R-:W-:Y:S01]  /*cda0*/  IMAD.U32 R0, RZ, RZ, UR32 ;  /* 0x00000020ff007e24 */ /* 0x000fe2000f8e00ff */
[----:B------:R-:W-:Y:S02]  /*cdb0*/  UIADD3 UR23, UR33, UR23, URZ ;  /* 0x0000001721177290 */ /* 0x000fe4000fffe03f */
[----:B------:R-:W-:Y:S04]  /*cdc0*/  LEA R3, P3, R3, R224, 0x7 ;  /* 0x000000e003037211 */ /* 0x000fe800078638ff */
[----:B------:R-:W-:Y:S01]  /*cdd0*/  IMAD.U32 R137, RZ, RZ, UR23 ;  /* 0x00000017ff897e24 */ /* 0x000fe2000f8e00ff */
[C---:B------:R-:W-:Y:S02]  /*cde0*/  @!P1 LEA R142, P6, R3.reuse, c[0x0][0x168], 0x1 ;  /* 0x00005a00038e9a11 */ /* 0x040fe400078c08ff */
[----:B------:R-:W-:Y:S02]  /*cdf0*/  @!P1 IADD3 R133, P4, R3, UR10, RZ ;  /* 0x0000000a03859c10 */ /* 0x000fe4000ff9e0ff */
[----:B------:R-:W-:Y:S02]  /*ce00*/  LEA.HI.X R0, R0, R227, R137, 0x7, P3 ;  /* 0x000000e300007211 */ /* 0x000fe400018f3c89 */
[----:B------:R-:W-:Y:S02]  /*ce10*/  @!P1 LEA R140, P5, R133, c[0x0][0x168], 0x1 ;  /* 0x00005a00858c9a11 */ /* 0x000fe400078a08ff */
[C---:B------:R-:W-:Y:S02]  /*ce20*/  @!P1 LEA.HI.X R143, R3.reuse, c[0x0][0x16c], R0, 0x1, P6 ;  /* 0x00005b00038f9a11 */ /* 0x040fe400030f0c00 */
[C---:B------:R-:W-:Y:S02]  /*ce30*/  @!P1 IADD3.X R2, R0.reuse, UR9, RZ, P4, !PT ;  /* 0x0000000900029c10 */ /* 0x040fe4000a7fe4ff */
[----:B------:R-:W-:Y:S01]  /*ce40*/  @!P1 IADD3 R135, P0, R3, UR27, RZ ;  /* 0x0000001b03879c10 */ /* 0x000fe2000ff1e0ff */
[----:B------:R-:W-:Y:S01]  /*ce50*/  @!PT LDS RZ, [RZ] ;  /* 0x00000000fffff984 */ /* 0x000fe20000000800 */
[----:B------:R-:W-:Y:S01]  /*ce60*/  @!PT LDS RZ, [RZ] ;  /* 0x00000000fffff984 */ /* 0x000fe20000000800 */
[----:B------:R-:W-:Y:S01]  /*ce70*/  @!PT LDS RZ, [RZ] ;  /* 0x00000000fffff984 */ /* 0x000fe20000000800 */
[----:B------:R1:W-:Y:S01]  /*ce80*/  @!P1 LDGSTS.E.BYPASS.LTC128B.128 [R191+0x2000], [R142.64] ;  /* 0x020000008ebf9fae */ /* 0x0003e2000b901d52 */
[----:B------:R-:W-:Y:S02]  /*ce90*/  @!P1 LEA.HI.X R141, R133, c[0x0][0x16c], R2, 0x1, P5 ;  /* 0x00005b00858d9a11 */ /* 0x000fe400028f0c02 */
[----:B------:R-:W-:Y:S01]  /*cea0*/  @!P1 LEA R138, P4, R135, c[0x0][0x168], 0x1 ;  /* 0x00005a00878a9a11 */ /* 0x000fe200078808ff */
[----:B------:R1:W-:Y:S01]  /*ceb0*/  @P1 STS.128 [R191+0x2800], RZ ;  /* 0x002800ffbf001388 */ /* 0x0003e20000000c00 */
[C---:B------:R-:W-:Y:S02]  /*cec0*/  @!P1 IADD3.X R132, R0.reuse, UR22, RZ, P0, !PT ;  /* 0x0000001600849c10 */ /* 0x040fe400087fe4ff */
[----:B------:R-:W-:Y:S01]  /*ced0*/  @!P1 IADD3 R137, P3, R3, UR30, RZ ;  /* 0x0000001e03899c10 */ /* 0x000fe2000ff7e0ff */
[----:B------:R-:W-:Y:S01]  /*cee0*/  @!PT LDS RZ, [RZ] ;  /* 0x00000000fffff984 */ /* 0x000fe20000000800 */
[----:B------:R-:W-:Y:S01]  /*cef0*/  @!PT LDS RZ, [RZ] ;  /* 0x00000000fffff984 */ /* 0x000fe20000000800 */
[----:B------:R-:W-:Y:S01]  /*cf00*/  @!PT LDS RZ, [RZ] ;  /* 0x00000000fffff984 */ /* 0x000fe20000000800 */
[----:B------:R1:W-:Y:S01]  /*cf10*/  @!P1 LDGSTS.E.BYPASS.LTC128B.128 [R191+0x2800], [R140.64] ;  /* 0x028000008cbf9fae */ /* 0x0003e2000b901d52 */
[----:B------:R-:W-:Y:S02]  /*cf20*/  @!P1 LEA.HI.X R139, R135, c[0x0][0x16c], R132, 0x1, P4 ;  /* 0x00005b00878b9a11 */ /* 0x000fe400020f0c84 */
[C---:B------:R-:W-:Y:S01]  /*cf30*/  @!P1 LEA R136, P0, R137.reuse, c[0x0][0x168], 0x1 ;  /* 0x00005a0089889a11 */ /* 0x040fe200078008ff */
        /* <DEDUP_REMOVED lines=14> */
.L_x_135:
[----:B------:R-:W-:Y:S04]  /*d020*/  DEPBAR.LE SB0, 0x0 ;  /* 0x000080000000791a */ /* 0x000fe80000000000 */
[----:B------:R-:W-:Y:S01]  /*d030*/  BAR.SYNC.DEFER_BLOCKING 0x0 ;  /* 0x0000000000007b1d */ /* 0x000fe20000010000 */
[----:B------:R-:W-:Y:S01]  /*d040*/  IMAD.U32 R239, RZ, RZ, UR5 ;  /* 0x00000005ffef7e24 */ /* 0x000fe2000f8e00ff */
[----:B------:R-:W-:Y:S02]  /*d050*/  USHF.R.S32.HI UR7, URZ, 0x1f, UR5 ;  /* 0x0000001f3f077899 */ /* 0x000fe40008011405 */
[----:B------:R-:W-:Y:S01]  /*d060*/  UIMAD UR6, UR11, UR5, URZ ;  /* 0x000000050b0672a4 */ /* 0x000fe2000f8e023f */
[----:B------:R-:W-:Y:S03]  /*d070*/  IMAD.WIDE.U32 R238, R239, UR12, R232 ;  /* 0x0000000cefee7c25 */ /* 0x000fe6000f8e00e8 */
[----:B------:R-:W-:Y:S02]  /*d080*/  UIMAD UR6, UR7, UR12, UR6 ;  /* 0x0000000c070672a4 */ /* 0x000fe4000f8e0206 */
[C---:B------:R-:W-:Y:S02]  /*d090*/  @!P1 LEA R246, P4, R238.reuse, c[0x0][0x170], 0x1 ;  /* 0x00005c00eef69a11 */ /* 0x040fe400078808ff */
[C---:B------:R-:W-:Y:S02]  /*d0a0*/  @!P1 IADD3 R3, P3, R238.reuse, UR14, RZ ;  /* 0x0000000eee039c10 */ /* 0x040fe4000ff7e0ff */
[----:B------:R-:W-:Y:S02]  /*d0b0*/  IADD3 R0, R239, UR6, RZ ;  /* 0x00000006ef007c10 */ /* 0x000fe4000fffe0ff */
[C---:B------:R-:W-:Y:S02]  /*d0c0*/  @!P1 IADD3 R235, P2, R238.reuse, UR21, RZ ;  /* 0x00000015eeeb9c10 */ /* 0x040fe4000ff5e0ff */
[----:B------:R-:W-:Y:S02]  /*d0d0*/  @!P1 LEA.HI.X R247, R238, c[0x0][0x174], R0, 0x1, P4 ;  /* 0x00005d00eef79a11 */ /* 0x000fe400020f0c00 */
[C---:B------:R-:W-:Y:S02]  /*d0e0*/  @!P1 IADD3.X R2, R0.reuse, UR13, RZ, P3, !PT ;  /* 0x0000000d00029c10 */ /* 0x040fe40009ffe4ff */
[C---:B------:R-:W-:Y:S01]  /*d0f0*/  @!P1 LEA R244, P3, R3.reuse, c[0x0][0x170], 0x1 ;  /* 0x00005c0003f49a11 */ /* 0x040fe200078608ff */
[----:B------:R-:W-:Y:S01]  /*d100*/  @P1 STS [R191+0x4000], RZ ;  /* 0x004000ffbf001388 */ /* 0x000fe20000000800 */
[----:B------:R-:W-:Y:S02]  /*d110*/  @!P1 IADD3.X R234, R0, UR20, RZ, P2, !PT ;  /* 0x0000001400ea9c10 */ /* 0x000fe400097fe4ff */
[----:B------:R-:W-:Y:S02]  /*d120*/  @!P1 LEA.HI.X R245, R3, c[0x0][0x174], R2, 0x1, P3 ;  /* 0x00005d0003f59a11 */ /* 0x000fe400018f0c02 */
[C---:B------:R-:W-:Y:S01]  /*d130*/  @!P1 LEA R242, P2, R235.reuse, c[0x0][0x170], 0x1 ;  /* 0x00005c00ebf29a11 */ /* 0x040fe200078408ff */
[----:B------:R-:W-:Y:S01]  /*d140*/  @P1 STS [R191+0x4004], RZ ;  /* 0x004004ffbf001388 */ /* 0x000fe20000000800 */
[----:B------:R-:W-:Y:S02]  /*d150*/  @!P1 IADD3 R237, P0, R238, UR24, RZ ;  /* 0x00000018eeed9c10 */ /* 0x000fe4000ff1e0ff */
[----:B------:R-:W-:Y:S02]  /*d160*/  @!P1 LEA.HI.X R243, R235, c[0x0][0x174], R234, 0x1, P2 ;  /* 0x00005d00ebf39a11 */ /* 0x000fe400010f0cea */
[----:B------:R-:W-:Y:S01]  /*d170*/  @!P1 IADD3.X R236, R0, UR26, RZ, P0, !PT ;  /* 0x0000001a00ec9c10 */ /* 0x000fe200087fe4ff */
[----:B------:R-:W-:Y:S01]  /*d180*/  @P1 STS.64 [R191+0x4008], RZ ;  /* 0x004008ffbf001388 */ /* 0x000fe20000000a00 */
[C---:B------:R-:W-:Y:S02]  /*d190*/  @!P1 LEA R240, P0, R237.reuse, c[0x0][0x170], 0x1 ;  /* 0x00005c00edf09a11 */ /* 0x040fe400078008ff */
[----:B------:R-:W-:Y:S02]  /*d1a0*/  ISETP.LT.AND P2, PT, RZ, UR5, PT ;  /* 0x00000005ff007c0c */ /* 0x000fe4000bf41270 */
[----:B------:R-:W-:Y:S01]  /*d1b0*/  @!P1 LEA.HI.X R241, R237, c[0x0][0x174], R236, 0x1, P0 ;  /* 0x00005d00edf19a11 */ /* 0x000fe200000f0cec */
        /* <DEDUP_REMOVED lines=19> */
[----:B------:R-:W-:Y:S06]  /*d2f0*/  LDSM.16.M88.4 R12, [R178+0x2000] ;  /* 0x00200000b20c783b */ /* 0x000fec0000000200 */
[----:B------:R-:W0:Y:S06]  /*d300*/  LDGDEPBAR ;  /* 0x00000000000079af */ /* 0x000e2c0000000000 */
[----:B------:R-:W2:Y:S06]  /*d310*/  LDSM.16.M88.4 R128, [R179+0x1000] ;  /* 0x00100000b380783b */ /* 0x000eac0000000200 */
[----:B------:R-:W3:Y:S06]  /*d320*/  LDSM.16.M88.4 R28, [R178+0x2400] ;  /* 0x00240000b21c783b */ /* 0x000eec0000000200 */
[----:B------:R-:W4:Y:S06]  /*d330*/  LDSM.16.M88.4 R44, [R178+0x2800] ;  /* 0x00280000b22c783b */ /* 0x000f2c0000000200 */
[----:B------:R-:W5:Y:S06]  /*d340*/  LDSM.16.M88.4 R60, [R178+0x2c00] ;  /* 0x002c0000b23c783b */ /* 0x000f6c0000000200 */
[----:B------:R-:W1:Y:S06]  /*d350*/  LDSM.16.M88.4 R76, [R178+0x3000] ;  /* 0x00300000b24c783b */ /* 0x000e6c0000000200 */
[----:B------:R-:W1:Y:S06]  /*d360*/  LDSM.16.M88.4 R92, [R178+0x3400] ;  /* 0x00340000b25c783b */ /* 0x000e6c0000000200 */
[----:B------:R-:W1:Y:S01]  /*d370*/  LDSM.16.M88.4 R108, [R178+0x3800] ;  /* 0x00380000b26c783b */ /* 0x000e620000000200 */
[C---:B--2---:R-:W-:Y:S05]  /*d380*/  HMMA.16816.F32 R8, R128.reuse, R12, RZ ;  /* 0x0000000c8008723c */ /* 0x044fea00000018ff */
[----:B------:R-:W2:Y:S03]  /*d390*/  LDSM.16.M88.4 R172, [R178+0x3c00] ;  /* 0x003c0000b2ac783b */ /* 0x000ea60000000200 */
[C---:B---3--:R-:W-:Y:S03]  /*d3a0*/  HMMA.16816.F32 R24, R128.reuse, R28, RZ ;  /* 0x0000001c8018723c */ /* 0x048fe600000018ff */
[----:B------:R-:W3:Y:S06]  /*d3b0*/  LDSM.16.M88.4 R124, [R179] ;  /* 0x00000000b37c783b */ /* 0x000eec0000000200 */
[----:B------:R-:W-:Y:S01]  /*d3c0*/  LDSM.16.M88.4 R164, [R176] ;  /* 0x00000000b0a4783b */ /* 0x000fe20000000200 */
[C---:B----4-:R-:W-:Y:S05]  /*d3d0*/  HMMA.16816.F32 R40, R128.reuse, R44, RZ ;  /* 0x0000002c8028723c */ /* 0x050fea00000018ff */
[----:B------:R-:W4:Y:S03]  /*d3e0*/  LDSM.16.M88.4 R168, [R177+0x1000] ;  /* 0x00100000b1a8783b */ /* 0x000f260000000200 */
[C---:B-----5:R-:W-:Y:S03]  /*d3f0*/  HMMA.16816.F32 R56, R128.reuse, R60, RZ ;  /* 0x0000003c8038723c */ /* 0x060fe600000018ff */
[----:B------:R-:W5:Y:S05]  /*d400*/  LDSM.16.M88.4 R160, [R176+0x400] ;  /* 0x00040000b0a0783b */ /* 0x000f6a0000000200 */
[C---:B-1----:R-:W-:Y:S01]  /*d410*/  HMMA.16816.F32 R72, R128.reuse, R76, RZ ;  /* 0x0000004c8048723c */ /* 0x042fe200000018ff */
[----:B------:R-:W1:Y:S06]  /*d420*/  LDSM.16.M88.4 R156, [R176+0x800] ;  /* 0x00080000b09c783b */ /* 0x000e6c0000000200 */
[----:B------:R-:W1:Y:S01]  /*d430*/  LDSM.16.M88.4 R152, [R176+0xc00] ;  /* 0x000c0000b098783b */ /* 0x000e620000000200 */
[C---:B------:R-:W-:Y:S05]  /*d440*/  HMMA.16816.F32 R88, R128.reuse, R92, RZ ;  /* 0x0000005c8058723c */ /* 0x040fea00000018ff */
[----:B------:R-:W1:Y:S03]  /*d450*/  LDSM.16.M88.4 R148, [R176+0x1000] ;  /* 0x00100000b094783b */ /* 0x000e660000000200 */
[C---:B------:R-:W-:Y:S03]  /*d460*/  HMMA.16816.F32 R104, R128.reuse, R108, RZ ;  /* 0x0000006c8068723c */ /* 0x040fe600000018ff */
[----:B------:R-:W1:Y:S05]  /*d470*/  LDSM.16.M88.4 R144, [R176+0x1400] ;  /* 0x00140000b090783b */ /* 0x000e6a0000000200 */
[C---:B--2---:R-:W-:Y:S01]  /*d480*/  HMMA.16816.F32 R120, R128.reuse, R172, RZ ;  /* 0x000000ac8078723c */ /* 0x044fe200000018ff */
[----:B------:R-:W2:Y:S06]  /*d490*/  LDSM.16.M88.4 R140, [R176+0x1800] ;  /* 0x00180000b08c783b */ /* 0x000eac0000000200 */
[----:B------:R-:W1:Y:S01]  /*d4a0*/  LDSM.16.M88.4 R136, [R176+0x1c00] ;  /* 0x001c0000b088783b */ /* 0x000e620000000200 */
[C---:B------:R-:W-:Y:S05]  /*d4b0*/  HMMA.16816.F32 R16, R128.reuse, R14, RZ ;  /* 0x0000000e8010723c */ /* 0x040fea00000018ff */
[----:B------:R-:W1:Y:S03]  /*d4c0*/  LDSM.16.M88.4 R132, [R177] ;  /* 0x00000000b184783b */ /* 0x000e660000000200 */
[C---:B------:R-:W-:Y:S01]  /*d4d0*/  HMMA.16816.F32 R32, R128.reuse, R30, RZ ;  /* 0x0000001e8020723c */ /* 0x040fe200000018ff */
[----:B------:R-:W-:Y:S04]  /*d4e0*/  DEPBAR.LE SB0, 0x0 ;  /* 0x000080000000791a */ /* 0x000fe80000000000 */
[----:B------:R-:W-:Y:S03]  /*d4f0*/  BAR.SYNC.DEFER_BLOCKING 0x0 ;  /* 0x0000000000007b1d */ /* 0x000fe60000010000 */
[C---:B------:R-:W-:Y:S08]  /*d500*/  HMMA.16816.F32 R48, R128.reuse, R46, RZ ;  /* 0x0000002e8030723c */ /* 0x040ff000000018ff */
[C---:B------:R-:W-:Y:S08]  /*d510*/  HMMA.16816.F32 R64, R128.reuse, R62, RZ ;  /* 0x0000003e8040723c */ /* 0x040ff000000018ff */
[C---:B------:R-:W-:Y:S08]  /*d520*/  HMMA.16816.F32 R80, R128.reuse, R78, RZ ;  /* 0x0000004e8050723c */ /* 0x040ff000000018ff */
[C---:B------:R-:W-:Y:S08]  /*d530*/  HMMA.16816.F32 R96, R128.reuse, R94, RZ ;  /* 0x0000005e8060723c */ /* 0x040ff000000018ff */
[C---:B------:R-:W-:Y:S08]  /*d540*/  HMMA.16816.F32 R112, R128.reuse, R110, RZ ;  /* 0x0000006e8070723c */ /* 0x040ff000000018ff */
[----:B------:R-:W-:Y:S08]  /*d550*/  HMMA.16816.F32 R128, R128, R174, RZ ;  /* 0x000000ae8080723c */ /* 0x000ff000000018ff */
[C---:B---3--:R-:W-:Y:S08]  /*d560*/  HMMA.16816.F32 R4, R124.reuse, R12, RZ ;  /* 0x0000000c7c04723c */ /* 0x048ff000000018ff */
        /* <DEDUP_REMOVED lines=15> */
[C---:B----4-:R-:W-:Y:S08]  /*d660*/  HMMA.16816.F32 R8, R168.reuse, R164, R8 ;  /* 0x000000a4a808723c */ /* 0x050ff00000001808 */
[C---:B-----5:R-:W-:Y:S08]  /*d670*/  HMMA.16816.F32 R24, R168.reuse, R160, R24 ;  /* 0x000000a0a818723c */ /* 0x060ff00000001818 */
[C---:B-1----:R-:W-:Y:S08]  /*d680*/  HMMA.16816.F32 R40, R168.reuse, R156, R40 ;  /* 0x0000009ca828723c */ /* 0x042ff00000001828 */
[C---:B------:R-:W-:Y:S08]  /*d690*/  HMMA.16816.F32 R56, R168.reuse, R152, R56 ;  /* 0x00000098a838723c */ /* 0x040ff00000001838 */
[C---:B------:R-:W-:Y:S08]  /*d6a0*/  HMMA.16816.F32 R72, R168.reuse, R148, R72 ;  /* 0x00000094a848723c */ /* 0x040ff00000001848 */
[C---:B------:R-:W-:Y:S08]  /*d6b0*/  HMMA.16816.F32 R88, R168.reuse, R144, R88 ;  /* 0x00000090a858723c */ /* 0x040ff00000001858 */
[C---:B--2---:R-:W-:Y:S08]  /*d6c0*/  HMMA.16816.F32 R104, R168.reuse, R140, R104 ;  /* 0x0000008ca868723c */ /* 0x044ff00000001868 */
        /* <DEDUP_REMOVED lines=8> */
[----:B------:R-:W-:Y:S08]  /*d750*/  HMMA.16816.F32 R128, R168, R138, R128 ;  /* 0x0000008aa880723c */ /* 0x000ff00000001880 */
        /* <DEDUP_REMOVED lines=15> */
[----:B------:R-:W-:Y:S01]  /*d850*/  HMMA.16816.F32 R124, R132, R138, R124 ;  /* 0x0000008a847c723c */ /* 0x000fe2000000187c */
[----:B------:R-:W-:-:S07]  /*d860*/  @P2 BRA `(.L_x_137) ;  /* 0xfffff49000002947 */ /* 0x000fce000383ffff */
.L_x_136:
[----:B------:R-:W-:Y:S01]  /*d870*/  MOV R135, UR5 ;  /* 0x0000000500877c02 */ /* 0x000fe20008000f00 */
[----:B------:R-:W-:Y:S03]  /*d880*/  UIADD3 UR5, UR5, -0x1, URZ ;  /* 0xffffffff05057890 */ /* 0x000fe6000fffe03f */
[----:B------:R-:W-:Y:S04]  /*d890*/  LEA R148, R135, R182, 0x7 ;  /* 0x000000b687947211 */ /* 0x000fe800078e38ff */
[----:B------:R-:W2:Y:S01]  /*d8a0*/  I2F R135, R148 ;  /* 0x0000009400877306 */ /* 0x000ea20000201400 */
[C---:B-1----:R-:W-:Y:S02]  /*d8b0*/  IADD3 R139, R148.reuse, 0x10, RZ ;  /* 0x00000010948b7810 */ /* 0x042fe40007ffe0ff */
[C---:B------:R-:W-:Y:S02]  /*d8c0*/  IADD3 R138, R148.reuse, 0x11, RZ ;  /* 0x00000011948a7810 */ /* 0x040fe40007ffe0ff */
[C---:B------:R-:W-:Y:S02]  /*d8d0*/  IADD3 R141, R148.reuse, 0x18, RZ ;  /* 0x00000018948d7810 */ /* 0x040fe40007ffe0ff */
[C---:B------:R-:W-:Y:S02]  /*d8e0*/  IADD3 R140, R148.reuse, 0x19, RZ ;  /* 0x00000019948c7810 */ /* 0x040fe40007ffe0ff */
[C---:B------:R-:W-:Y:S01]  /*d8f0*/  IADD3 R143, R148.reuse, 0x20, RZ ;  /* 0x00000020948f7810 */ /* 0x040fe20007ffe0ff */
[----:B------:R-:W-:Y:S01]  /*d900*/  I2F R139, R139 ;  /* 0x0000008b008b7306 */ /* 0x000fe20000201400 */
[C---:B------:R-:W-:Y:S02]  /*d910*/  IADD3 R142, R148.reuse, 0x21, RZ ;  /* 0x00000021948e7810 */ /* 0x040fe40007ffe0ff */
        /* <DEDUP_REMOVED lines=10> */
[----:B------:R-:W1:Y:S01]  /*d9c0*/  I2F R134, R134 ;  /* 0x0000008600867306 */ /* 0x000e620000201400 */
[C---:B------:R-:W-:Y:S02]  /*d9d0*/  IADD3 R0, R148.reuse, 0x39, RZ ;  /* 0x0000003994007810 */ /* 0x040fe40007ffe0ff */
[C---:B------:R-:W-:Y:S02]  /*d9e0*/  IADD3 R133, R148.reuse, 0x40, RZ ;  /* 0x0000004094857810 */ /* 0x040fe40007ffe0ff */
[----:B------:R-:W-:Y:S05]  /*d9f0*/  IADD3 R2, R148, 0x41, RZ ;  /* 0x0000004194027810 */ /* 0x000fea0007ffe0ff */
[----:B------:R-:W3:Y:S10]  /*da00*/  I2F R137, R137 ;  /* 0x0000008900897306 */ /* 0x000ef40000201400 */
[----:B------:R-:W4:Y:S10]  /*da10*/  I2F R136, R136 ;  /* 0x0000008800887306 */ /* 0x000f340000201400 */
[----:B------:R-:W5:Y:S10]  /*da20*/  I2F R141, R141 ;  /* 0x0000008d008d7306 */ /* 0x000f740000201400 */
[----:B------:R-:W1:Y:S10]  /*da30*/  I2F R140, R140 ;  /* 0x0000008c008c7306 */ /* 0x000e740000201400 */
        /* <DEDUP_REMOVED lines=9> */
[----:B------:R-:W3:Y:S10]  /*dad0*/  I2F R2, R2 ;  /* 0x0000000200027306 */ /* 0x000ef40000201400 */
[----:B------:R-:W-:Y:S01]  /*dae0*/  I2F R132, R132 ;  /* 0x0000008400847306 */ /* 0x000fe20000201400 */
[C---:B--2---:R-:W-:Y:S02]  /*daf0*/  FFMA.FTZ R4, R135.reuse, UR4, R4 ;  /* 0x0000000487047c23 */ /* 0x044fe40008010004 */
[C---:B------:R-:W-:Y:S02]  /*db00*/  FFMA.FTZ R6, R135.reuse, UR4, R6 ;  /* 0x0000000487067c23 */ /* 0x040fe40008010006 */
[C---:B------:R-:W-:Y:S01]  /*db10*/  FFMA.FTZ R8, R135.reuse, UR4, R8 ;  /* 0x0000000487087c23 */ /* 0x040fe20008010008 */
[----:B------:R-:W-:Y:S01]  /*db20*/  FMNMX.FTZ R150, R4, R188, !PT ;  /* 0x000000bc04967209 */ /* 0x000fe20007810000 */
[----:B------:R-:W-:Y:S01]  /*db30*/  FFMA.FTZ R10, R135, UR4, R10 ;  /* 0x00000004870a7c23 */ /* 0x000fe2000801000a */
[----:B------:R-:W-:Y:S01]  /*db40*/  IADD3 R135, R148, 0x48, RZ ;  /* 0x0000004894877810 */ /* 0x000fe20007ffe0ff */
[C---:B-1----:R-:W-:Y:S02]  /*db50*/  FFMA.FTZ R5, R134.reuse, UR4, R5 ;  /* 0x0000000486057c23 */ /* 0x042fe40008010005 */
[C---:B------:R-:W-:Y:S02]  /*db60*/  FFMA.FTZ R7, R134.reuse, UR4, R7 ;  /* 0x0000000486077c23 */ /* 0x040fe40008010007 */
[C---:B------:R-:W-:Y:S01]  /*db70*/  FFMA.FTZ R9, R134.reuse, UR4, R9 ;  /* 0x0000000486097c23 */ /* 0x040fe20008010009 */
[----:B------:R-:W1:Y:S01]  /*db80*/  I2F R135, R135 ;  /* 0x0000008700877306 */ /* 0x000e620000201400 */
[----:B------:R-:W-:Y:S01]  /*db90*/  FFMA.FTZ R11, R134, UR4, R11 ;  /* 0x00000004860b7c23 */ /* 0x000fe2000801000b */
[----:B------:R-:W-:Y:S01]  /*dba0*/  FMNMX.FTZ R151, R5, R150, !PT ;  /* 0x0000009605977209 */ /* 0x000fe20007810000 */
[C---:B---3--:R-:W-:Y:S01]  /*dbb0*/  FFMA.FTZ R12, R137.reuse, UR4, R12 ;  /* 0x00000004890c7c23 */ /* 0x048fe2000801000c */
[----:B------:R-:W-:Y:S01]  /*dbc0*/  FMNMX.FTZ R150, R6, R187, !PT ;  /* 0x000000bb06967209 */ /* 0x000fe20007810000 */
[C---:B------:R-:W-:Y:S01]  /*dbd0*/  FFMA.FTZ R14, R137.reuse, UR4, R14 ;  /* 0x00000004890e7c23 */ /* 0x040fe2000801000e */
[----:B------:R-:W-:Y:S01]  /*dbe0*/  IADD3 R134, R148, 0x51, RZ ;  /* 0x0000005194867810 */ /* 0x000fe20007ffe0ff */
[C---:B------:R-:W-:Y:S01]  /*dbf0*/  FFMA.FTZ R16, R137.reuse, UR4, R16 ;  /* 0x0000000489107c23 */ /* 0x040fe20008010010 */
[----:B------:R-:W-:Y:S01]  /*dc00*/  FMNMX.FTZ R152, R12, R151, !PT ;  /* 0x000000970c987209 */ /* 0x000fe20007810000 */
[----:B------:R-:W-:Y:S01]  /*dc10*/  FFMA.FTZ R18, R137, UR4, R18 ;  /* 0x0000000489127c23 */ /* 0x000fe20008010012 */
[----:B------:R-:W-:Y:S01]  /*dc20*/  FMNMX.FTZ R151, R7, R150, !PT ;  /* 0x0000009607977209 */ /* 0x000fe20007810000 */
[C---:B----4-:R-:W-:Y:S01]  /*dc30*/  FFMA.FTZ R13, R136.reuse, UR4, R13 ;  /* 0x00000004880d7c23 */ /* 0x050fe2000801000d */
[----:B------:R-:W-:Y:S01]  /*dc40*/  I2F R134, R134 ;  /* 0x0000008600867306 */ /* 0x000fe20000201400 */
[----:B------:R-:W-:Y:S01]  /*dc50*/  FFMA.FTZ R15, R136, UR4, R15 ;  /* 0x00000004880f7c23 */ /* 0x000fe2000801000f */
[----:B------:R-:W-:Y:S01]  /*dc60*/  IADD3 R137, R148, 0x50, RZ ;  /* 0x0000005094897810 */ /* 0x000fe20007ffe0ff */
[C---:B------:R-:W-:Y:S01]  /*dc70*/  FFMA.FTZ R17, R136.reuse, UR4, R17 ;  /* 0x0000000488117c23 */ /* 0x040fe20008010011 */
[----:B------:R-:W-:Y:S01]  /*dc80*/  FMNMX.FTZ R153, R13, R152, !PT ;  /* 0x000000980d997209 */ /* 0x000fe20007810000 */
[----:B------:R-:W-:Y:S01]  /*dc90*/  FFMA.FTZ R19, R136, UR4, R19 ;  /* 0x0000000488137c23 */ /* 0x000fe20008010013 */
[----:B------:R-:W-:Y:S01]  /*dca0*/  FMNMX.FTZ R152, R14, R151, !PT ;  /* 0x000000970e987209 */ /* 0x000fe20007810000 */
[C---:B------:R-:W-:Y:S02]  /*dcb0*/  FFMA.FTZ R20, R139.reuse, UR4, R20 ;  /* 0x000000048b147c23 */ /* 0x040fe40008010014 */
[----:B------:R-:W-:Y:S01]  /*dcc0*/  FFMA.FTZ R22, R139, UR4, R22 ;  /* 0x000000048b167c23 */ /* 0x000fe20008010016 */
[----:B------:R-:W2:Y:S01]  /*dcd0*/  I2F R137, R137 ;  /* 0x0000008900897306 */ /* 0x000ea20000201400 */
[----:B------:R-:W-:Y:S01]  /*dce0*/  FMNMX.FTZ R151, R15, R152, !PT ;  /* 0x000000980f977209 */ /* 0x000fe20007810000 */
[C---:B------:R-:W-:Y:S01]  /*dcf0*/  FFMA.FTZ R24, R139.reuse, UR4, R24 ;  /* 0x000000048b187c23 */ /* 0x040fe20008010018 */
[----:B------:R-:W-:Y:S01]  /*dd00*/  FMNMX.FTZ R150, R20, R153, !PT ;  /* 0x0000009914967209 */ /* 0x000fe20007810000 */
[----:B------:R-:W-:Y:S02]  /*dd10*/  FFMA.FTZ R26, R139, UR4, R26 ;  /* 0x000000048b1a7c23 */ /* 0x000fe4000801001a */
[C---:B------:R-:W-:Y:S02]  /*dd20*/  FFMA.FTZ R21, R138.reuse, UR4, R21 ;  /* 0x000000048a157c23 */ /* 0x040fe40008010015 */
[C---:B------:R-:W-:Y:S02]  /*dd30*/  FFMA.FTZ R23, R138.reuse, UR4, R23 ;  /* 0x000000048a177c23 */ /* 0x040fe40008010017 */
[C---:B------:R-:W-:Y:S01]  /*dd40*/  FFMA.FTZ R25, R138.reuse, UR4, R25 ;  /* 0x000000048a197c23 */ /* 0x040fe20008010019 */
[----:B------:R-:W-:Y:S01]  /*dd50*/  FMNMX.FTZ R153, R21, R150, !PT ;  /* 0x0000009615997209 */ /* 0x000fe20007810000 */
[----:B------:R-:W-:Y:S01]  /*dd60*/  FFMA.FTZ R27, R138, UR4, R27 ;  /* 0x000000048a1b7c23 */ /* 0x000fe2000801001b */
[----:B------:R-:W-:Y:S01]  /*dd70*/  FMNMX.FTZ R150, R22, R151, !PT ;  /* 0x0000009716967209 */ /* 0x000fe20007810000 */
[C---:B-----5:R-:W-:Y:S02]  /*dd80*/  FFMA.FTZ R28, R141.reuse, UR4, R28 ;  /* 0x000000048d1c7c23 */ /* 0x060fe4000801001c */
[C---:B------:R-:W-:Y:S02]  /*dd90*/  FFMA.FTZ R30, R141.reuse, UR4, R30 ;  /* 0x000000048d1e7c23 */ /* 0x040fe4000801001e */
[C---:B------:R-:W-:Y:S01]  /*dda0*/  FFMA.FTZ R32, R141.reuse, UR4, R32 ;  /* 0x000000048d207c23 */ /* 0x040fe20008010020 */
[----:B------:R-:W-:Y:S01]  /*ddb0*/  FMNMX.FTZ R152, R28, R153, !PT ;  /* 0x000000991c987209 */ /* 0x000fe20007810000 */
[----:B------:R-:W-:Y:S01]  /*ddc0*/  FFMA.FTZ R34, R141, UR4, R34 ;  /* 0x000000048d227c23 */ /* 0x000fe20008010022 */
[----:B------:R-:W-:Y:S01]  /*ddd0*/  FMNMX.FTZ R153, R23, R150, !PT ;  /* 0x0000009617997209 */ /* 0x000fe20007810000 */
[C---:B------:R-:W-:Y:S02]  /*dde0*/  FFMA.FTZ R29, R140.reuse, UR4, R29 ;  /* 0x000000048c1d7c23 */ /* 0x040fe4000801001d */
[----:B------:R-:W-:Y:S01]  /*ddf0*/  FFMA.FTZ R31, R140, UR4, R31 ;  /* 0x000000048c1f7c23 */ /* 0x000fe2000801001f */
        /* <DEDUP_REMOVED lines=10> */
[C---:B------:R-:W-:Y:S02]  /*dea0*/  FFMA.FTZ R37, R142.reuse, UR4, R37 ;  /* 0x000000048e257c23 */ /* 0x040fe40008010025 */
        /* <DEDUP_REMOVED lines=33> */
[----:B------:R-:W-:Y:S01]  /*e0c0*/  IADD3 R3, R148, 0x58, RZ ;  /* 0x0000005894037810 */ /* 0x000fe20007ffe0ff */
[C---:B------:R-:W-:Y:S02]  /*e0d0*/  FFMA.FTZ R61, R0.reuse, UR4, R61 ;  /* 0x00000004003d7c23 */ /* 0x040fe4000801003d */
[C---:B------:R-:W-:Y:S02]  /*e0e0*/  FFMA.FTZ R63, R0.reuse, UR4, R63 ;  /* 0x00000004003f7c23 */ /* 0x040fe4000801003f */
[C---:B------:R-:W-:Y:S01]  /*e0f0*/  FFMA.FTZ R65, R0.reuse, UR4, R65 ;  /* 0x0000000400417c23 */ /* 0x040fe20008010041 */
[----:B------:R-:W3:Y:S01]  /*e100*/  I2F R3, R3 ;  /* 0x0000000300037306 */ /* 0x000ee20000201400 */
[----:B------:R-:W-:Y:S01]  /*e110*/  FFMA.FTZ R67, R0, UR4, R67 ;  /* 0x0000000400437c23 */ /* 0x000fe20008010043 */
[----:B------:R-:W-:Y:S01]  /*e120*/  IADD3 R0, R148, 0x59, RZ ;  /* 0x0000005994007810 */ /* 0x000fe20007ffe0ff */
[C---:B------:R-:W-:Y:S02]  /*e130*/  FFMA.FTZ R68, R133.reuse, UR4, R68 ;  /* 0x0000000485447c23 */ /* 0x040fe40008010044 */
[C---:B------:R-:W-:Y:S02]  /*e140*/  FFMA.FTZ R70, R133.reuse, UR4, R70 ;  /* 0x0000000485467c23 */ /* 0x040fe40008010046 */
[C---:B------:R-:W-:Y:S02]  /*e150*/  FFMA.FTZ R72, R133.reuse, UR4, R72 ;  /* 0x0000000485487c23 */ /* 0x040fe40008010048 */
[----:B------:R-:W-:Y:S01]  /*e160*/  FFMA.FTZ R74, R133, UR4, R74 ;  /* 0x00000004854a7c23 */ /* 0x000fe2000801004a */
[----:B------:R-:W4:Y:S01]  /*e170*/  I2F R0, R0 ;  /* 0x0000000000007306 */ /* 0x000f220000201400 */
[----:B------:R-:W-:Y:S01]  /*e180*/  FFMA.FTZ R69, R2, UR4, R69 ;  /* 0x0000000402457c23 */ /* 0x000fe20008010045 */
[----:B------:R-:W-:Y:S01]  /*e190*/  IADD3 R133, R148, 0x60, RZ ;  /* 0x0000006094857810 */ /* 0x000fe20007ffe0ff */
[C---:B------:R-:W-:Y:S02]  /*e1a0*/  FFMA.FTZ R71, R2.reuse, UR4, R71 ;  /* 0x0000000402477c23 */ /* 0x040fe40008010047 */
[C---:B------:R-:W-:Y:S02]  /*e1b0*/  FFMA.FTZ R73, R2.reuse, UR4, R73 ;  /* 0x0000000402497c23 */ /* 0x040fe40008010049 */
[----:B------:R-:W-:Y:S01]  /*e1c0*/  FFMA.FTZ R75, R2, UR4, R75 ;  /* 0x00000004024b7c23 */ /* 0x000fe2000801004b */
[C---:B------:R-:W-:Y:S01]  /*e1d0*/  IADD3 R2, R148.reuse, 0x61, RZ ;  /* 0x0000006194027810 */ /* 0x040fe20007ffe0ff */
[C---:B-1----:R-:W-:Y:S01]  /*e1e0*/  FFMA.FTZ R76, R135.reuse, UR4, R76 ;  /* 0x00000004874c7c23 */ /* 0x042fe2000801004c */
[----:B------:R-:W1:Y:S01]  /*e1f0*/  I2F R133, R133 ;  /* 0x0000008500857306 */ /* 0x000e620000201400 */
[C---:B------:R-:W-:Y:S02]  /*e200*/  FFMA.FTZ R78, R135.reuse, UR4, R78 ;  /* 0x00000004874e7c23 */ /* 0x040fe4000801004e */
[C---:B------:R-:W-:Y:S02]  /*e210*/  FFMA.FTZ R80, R135.reuse, UR4, R80 ;  /* 0x0000000487507c23 */ /* 0x040fe40008010050 */
[----:B------:R-:W-:Y:S01]  /*e220*/  FFMA.FTZ R82, R135, UR4, R82 ;  /* 0x0000000487527c23 */ /* 0x000fe20008010052 */
[----:B------:R-:W-:Y:S01]  /*e230*/  IADD3 R135, R148, 0x68, RZ ;  /* 0x0000006894877810 */ /* 0x000fe20007ffe0ff */
[C---:B------:R-:W-:Y:S02]  /*e240*/  FFMA.FTZ R77, R132.reuse, UR4, R77 ;  /* 0x00000004844d7c23 */ /* 0x040fe4000801004d */
[C---:B------:R-:W-:Y:S01]  /*e250*/  FFMA.FTZ R79, R132.reuse, UR4, R79 ;  /* 0x00000004844f7c23 */ /* 0x040fe2000801004f */
[----:B------:R-:W5:Y:S01]  /*e260*/  I2F R2, R2 ;  /* 0x0000000200027306 */ /* 0x000f620000201400 */
[C---:B------:R-:W-:Y:S02]  /*e270*/  FFMA.FTZ R81, R132.reuse, UR4, R81 ;  /* 0x0000000484517c23 */ /* 0x040fe40008010051 */
[----:B------:R-:W-:Y:S01]  /*e280*/  FFMA.FTZ R83, R132, UR4, R83 ;  /* 0x0000000484537c23 */ /* 0x000fe20008010053 */
[----:B------:R-:W-:Y:S01]  /*e290*/  FMNMX.FTZ R132, R54, R153, !PT ;  /* 0x0000009936847209 */ /* 0x000fe20007810000 */
[----:B--2---:R-:W-:Y:S01]  /*e2a0*/  FFMA.FTZ R84, R137, UR4, R84 ;  /* 0x0000000489547c23 */ /* 0x004fe20008010054 */
[----:B------:R-:W-:Y:S01]  /*e2b0*/  FMNMX.FTZ R153, R61, R150, !PT ;  /* 0x000000963d997209 */ /* 0x000fe20007810000 */
[----:B------:R-:W-:Y:S01]  /*e2c0*/  FFMA.FTZ R86, R137, UR4, R86 ;  /* 0x0000000489567c23 */ /* 0x000fe20008010056 */
[----:B------:R-:W-:Y:S01]  /*e2d0*/  FMNMX.FTZ R151, R55, R132, !PT ;  /* 0x0000008437977209 */ /* 0x000fe20007810000 */
[C---:B------:R-:W-:Y:S01]  /*e2e0*/  FFMA.FTZ R88, R137.reuse, UR4, R88 ;  /* 0x0000000489587c23 */ /* 0x040fe20008010058 */
[----:B------:R-:W2:Y:S01]  /*e2f0*/  I2F R135, R135 ;  /* 0x0000008700877306 */ /* 0x000ea20000201400 */
[----:B------:R-:W-:Y:S01]  /*e300*/  FMNMX.FTZ R150, R68, R153, !PT ;  /* 0x0000009944967209 */ /* 0x000fe20007810000 */
[----:B------:R-:W-:Y:S01]  /*e310*/  FFMA.FTZ R90, R137, UR4, R90 ;  /* 0x00000004895a7c23 */ /* 0x000fe2000801005a */
[----:B------:R-:W-:Y:S01]  /*e320*/  FMNMX.FTZ R152, R62, R151, !PT ;  /* 0x000000973e987209 */ /* 0x000fe20007810000 */
[C---:B------:R-:W-:Y:S01]  /*e330*/  FFMA.FTZ R85, R134.reuse, UR4, R85 ;  /* 0x0000000486557c23 */ /* 0x040fe20008010055 */
[----:B------:R-:W-:Y:S01]  /*e340*/  FMNMX.FTZ R153, R69, R150, !PT ;  /* 0x0000009645997209 */ /* 0x000fe20007810000 */
[C---:B------:R-:W-:Y:S01]  /*e350*/  FFMA.FTZ R87, R134.reuse, UR4, R87 ;  /* 0x0000000486577c23 */ /* 0x040fe20008010057 */
[----:B------:R-:W-:Y:S01]  /*e360*/  FMNMX.FTZ R151, R63, R152, !PT ;  /* 0x000000983f977209 */ /* 0x000fe20007810000 */
[----:B------:R-:W-:Y:S01]  /*e370*/  FFMA.FTZ R89, R134, UR4, R89 ;  /* 0x0000000486597c23 */ /* 0x000fe20008010059 */
[----:B------:R-:W-:Y:S01]  /*e380*/  FMNMX.FTZ R152, R76, R153, !PT ;  /* 0x000000994c987209 */ /* 0x000fe20007810000 */
[----:B------:R-:W-:Y:S01]  /*e390*/  FFMA.FTZ R91, R134, UR4, R91 ;  /* 0x00000004865b7c23 */ /* 0x000fe2000801005b */
[----:B------:R-:W-:Y:S01]  /*e3a0*/  FMNMX.FTZ R150, R70, R151, !PT ;  /* 0x0000009746967209 */ /* 0x000fe20007810000 */
[----:B---3--:R-:W-:Y:S01]  /*e3b0*/  FFMA.FTZ R92, R3, UR4, R92 ;  /* 0x00000004035c7c23 */ /* 0x008fe2000801005c */
[----:B------:R-:W-:Y:S01]  /*e3c0*/  FMNMX.FTZ R151, R77, R152, !PT ;  /* 0x000000984d977209 */ /* 0x000fe20007810000 */
[----:B------:R-:W-:Y:S01]  /*e3d0*/  FFMA.FTZ R94, R3, UR4, R94 ;  /* 0x00000004035e7c23 */ /* 0x000fe2000801005e */
[----:B------:R-:W-:Y:S01]  /*e3e0*/  FMNMX.FTZ R153, R71, R150, !PT ;  /* 0x0000009647997209 */ /* 0x000fe20007810000 */
[C---:B------:R-:W-:Y:S01]  /*e3f0*/  FFMA.FTZ R96, R3.reuse, UR4, R96 ;  /* 0x0000000403607c23 */ /* 0x040fe20008010060 */
[----:B------:R-:W-:Y:S01]  /*e400*/  FMNMX.FTZ R152, R84, R151, !PT ;  /* 0x0000009754987209 */ /* 0x000fe20007810000 */
[----:B------:R-:W-:Y:S01]  /*e410*/  FFMA.FTZ R98, R3, UR4, R98 ;  /* 0x0000000403627c23 */ /* 0x000fe20008010062 */
[----:B------:R-:W-:Y:S01]  /*e420*/  FMNMX.FTZ R150, R78, R153, !PT ;  /* 0x000000994e967209 */ /* 0x000fe20007810000 */
[C---:B----4-:R-:W-:Y:S01]  /*e430*/  FFMA.FTZ R93, R0.reuse, UR4, R93 ;  /* 0x00000004005d7c23 */ /* 0x050fe2000801005d */
[----:B------:R-:W-:Y:S01]  /*e440*/  FMNMX.FTZ R153, R85, R152, !PT ;  /* 0x0000009855997209 */ /* 0x000fe20007810000 */
[C---:B------:R-:W-:Y:S01]  /*e450*/  FFMA.FTZ R95, R0.reuse, UR4, R95 ;  /* 0x00000004005f7c23 */ /* 0x040fe2000801005f */
[----:B------:R-:W-:Y:S01]  /*e460*/  FMNMX.FTZ R151, R79, R150, !PT ;  /* 0x000000964f977209 */ /* 0x000fe20007810000 */
[----:B------:R-:W-:Y:S01]  /*e470*/  FFMA.FTZ R97, R0, UR4, R97 ;  /* 0x0000000400617c23 */ /* 0x000fe20008010061 */
[----:B------:R-:W-:Y:S01]  /*e480*/  FMNMX.FTZ R150, R92, R153, !PT ;  /* 0x000000995c967209 */ /* 0x000fe20007810000 */
[----:B------:R-:W-:Y:S01]  /*e490*/  FFMA.FTZ R99, R0, UR4, R99 ;  /* 0x0000000400637c23 */ /* 0x000fe20008010063 */
[----:B------:R-:W-:Y:S01]  /*e4a0*/  FMNMX.FTZ R152, R86, R151, !PT ;  /* 0x0000009756987209 */ /* 0x000fe20007810000 */
[----:B-1----:R-:W-:Y:S01]  /*e4b0*/  FFMA.FTZ R100, R133, UR4, R100 ;  /* 0x0000000485647c23 */ /* 0x002fe20008010064 */
[----:B------:R-:W-:Y:S01]  /*e4c0*/  FMNMX.FTZ R153, R93, R150, !PT ;  /* 0x000000965d997209 */ /* 0x000fe20007810000 */
[----:B------:R-:W-:Y:S01]  /*e4d0*/  FFMA.FTZ R102, R133, UR4, R102 ;  /* 0x0000000485667c23 */ /* 0x000fe20008010066 */
[----:B------:R-:W-:Y:S01]  /*e4e0*/  FMNMX.FTZ R151, R87, R152, !PT ;  /* 0x0000009857977209 */ /* 0x000fe20007810000 */
[C---:B------:R-:W-:Y:S01]  /*e4f0*/  FFMA.FTZ R104, R133.reuse, UR4, R104 ;  /* 0x0000000485687c23 */ /* 0x040fe20008010068 */
[----:B------:R-:W-:Y:S01]  /*e500*/  FMNMX.FTZ R152, R100, R153, !PT ;  /* 0x0000009964987209 */ /* 0x000fe20007810000 */
[----:B------:R-:W-:Y:S01]  /*e510*/  FFMA.FTZ R106, R133, UR4, R106 ;  /* 0x00000004856a7c23 */ /* 0x000fe2000801006a */
[----:B------:R-:W-:Y:S01]  /*e520*/  FMNMX.FTZ R150, R94, R151, !PT ;  /* 0x000000975e967209 */ /* 0x000fe20007810000 */
[----:B-----5:R-:W-:Y:S01]  /*e530*/  FFMA.FTZ R101, R2, UR4, R101 ;  /* 0x0000000402657c23 */ /* 0x020fe20008010065 */
[----:B------:R-:W-:Y:S01]  /*e540*/  IADD3 R132, R148, 0x69, RZ ;  /* 0x0000006994847810 */ /* 0x000fe20007ffe0ff */
[C---:B------:R-:W-:Y:S01]  /*e550*/  FFMA.FTZ R103, R2.reuse, UR4, R103 ;  /* 0x0000000402677c23 */ /* 0x040fe20008010067 */
[----:B------:R-:W-:Y:S01]  /*e560*/  FMNMX.FTZ R151, R95, R150, !PT ;  /* 0x000000965f977209 */ /* 0x000fe20007810000 */
[C---:B------:R-:W-:Y:S01]  /*e570*/  FFMA.FTZ R105, R2.reuse, UR4, R105 ;  /* 0x0000000402697c23 */ /* 0x040fe20008010069 */
[----:B------:R-:W-:Y:S01]  /*e580*/  FMNMX.FTZ R153, R101, R152, !PT ;  /* 0x0000009865997209 */ /* 0x000fe20007810000 */
[----:B------:R-:W-:Y:S01]  /*e590*/  FFMA.FTZ R107, R2, UR4, R107 ;  /* 0x00000004026b7c23 */ /* 0x000fe2000801006b */
[----:B------:R-:W1:Y:S01]  /*e5a0*/  I2F R132, R132 ;  /* 0x0000008400847306 */ /* 0x000e620000201400 */
[C---:B--2---:R-:W-:Y:S01]  /*e5b0*/  FFMA.FTZ R108, R135.reuse, UR4, R108 ;  /* 0x00000004876c7c23 */ /* 0x044fe2000801006c */
[C---:B------:R-:W-:Y:S01]  /*e5c0*/  IADD3 R3, R148.reuse, 0x70, RZ ;  /* 0x0000007094037810 */ /* 0x040fe20007ffe0ff */
[C---:B------:R-:W-:Y:S01]  /*e5d0*/  FFMA.FTZ R110, R135.reuse, UR4, R110 ;  /* 0x00000004876e7c23 */ /* 0x040fe2000801006e */
[----:B------:R-:W-:Y:S01]  /*e5e0*/  IADD3 R0, R148, 0x71, RZ ;  /* 0x0000007194007810 */ /* 0x000fe20007ffe0ff */
[C---:B------:R-:W-:Y:S01]  /*e5f0*/  FFMA.FTZ R112, R135.reuse, UR4, R112 ;  /* 0x0000000487707c23 */ /* 0x040fe20008010070 */
[----:B------:R-:W-:Y:S01]  /*e600*/  FMNMX.FTZ R150, R108, R153, !PT ;  /* 0x000000996c967209 */ /* 0x000fe20007810000 */
[----:B------:R-:W-:Y:S01]  /*e610*/  FFMA.FTZ R114, R135, UR4, R114 ;  /* 0x0000000487727c23 */ /* 0x000fe20008010072 */
[C---:B------:R-:W-:Y:S02]  /*e620*/  IADD3 R133, R148.reuse, 0x78, RZ ;  /* 0x0000007894857810 */ /* 0x040fe40007ffe0ff */
[----:B------:R-:W2:Y:S01]  /*e630*/  I2F R3, R3 ;  /* 0x0000000300037306 */ /* 0x000ea20000201400 */
[----:B------:R-:W-:Y:S09]  /*e640*/  IADD3 R2, R148, 0x79, RZ ;  /* 0x0000007994027810 */ /* 0x000ff20007ffe0ff */
[----:B------:R-:W3:Y:S01]  /*e650*/  I2F R0, R0 ;  /* 0x0000000000007306 */ /* 0x000ee20000201400 */
[C---:B-1----:R-:W-:Y:S02]  /*e660*/  FFMA.FTZ R109, R132.reuse, UR4, R109 ;  /* 0x00000004846d7c23 */ /* 0x042fe4000801006d */
[C---:B------:R-:W-:Y:S02]  /*e670*/  FFMA.FTZ R111, R132.reuse, UR4, R111 ;  /* 0x00000004846f7c23 */ /* 0x040fe4000801006f */
[C---:B------:R-:W-:Y:S05]  /*e680*/  FFMA.FTZ R113, R132.reuse, UR4, R113 ;  /* 0x0000000484717c23 */ /* 0x040fea0008010071 */
[----:B------:R1:W-:Y:S01]  /*e690*/  I2F R134, R2 ;  /* 0x0000000200867306 */ /* 0x0003e20000201400 */
[----:B------:R-:W-:Y:S01]  /*e6a0*/  FFMA.FTZ R115, R132, UR4, R115 ;  /* 0x0000000484737c23 */ /* 0x000fe20008010073 */
[----:B------:R-:W-:Y:S02]  /*e6b0*/  FMNMX.FTZ R132, R102, R151, !PT ;  /* 0x0000009766847209 */ /* 0x000fe40007810000 */
[----:B------:R-:W-:Y:S01]  /*e6c0*/  FMNMX.FTZ R151, R109, R150, !PT ;  /* 0x000000966d977209 */ /* 0x000fe20007810000 */
[C---:B--2---:R-:W-:Y:S02]  /*e6d0*/  FFMA.FTZ R116, R3.reuse, UR4, R116 ;  /* 0x0000000403747c23 */ /* 0x044fe40008010074 */
[C---:B------:R-:W-:Y:S02]  /*e6e0*/  FFMA.FTZ R118, R3.reuse, UR4, R118 ;  /* 0x0000000403767c23 */ /* 0x040fe40008010076 */
[C---:B------:R-:W-:Y:S01]  /*e6f0*/  FFMA.FTZ R120, R3.reuse, UR4, R120 ;  /* 0x0000000403787c23 */ /* 0x040fe20008010078 */
[----:B------:R-:W2:Y:S01]  /*e700*/  I2F R133, R133 ;  /* 0x0000008500857306 */ /* 0x000ea20000201400 */
[----:B------:R-:W-:Y:S01]  /*e710*/  FFMA.FTZ R122, R3, UR4, R122 ;  /* 0x00000004037a7c23 */ /* 0x000fe2000801007a */
[----:B------:R-:W-:Y:S01]  /*e720*/  FMNMX.FTZ R3, R103, R132, !PT ;  /* 0x0000008467037209 */ /* 0x000fe20007810000 */
[----:B---3--:R-:W-:Y:S03]  /*e730*/  FFMA.FTZ R117, R0, UR4, R117 ;  /* 0x0000000400757c23 */ /* 0x008fe60008010075 */
[----:B------:R-:W-:Y:S01]  /*e740*/  FMNMX.FTZ R132, R110, R3, !PT ;  /* 0x000000036e847209 */ /* 0x000fe20007810000 */
[C---:B------:R-:W-:Y:S02]  /*e750*/  FFMA.FTZ R119, R0.reuse, UR4, R119 ;  /* 0x0000000400777c23 */ /* 0x040fe40008010077 */
[C---:B------:R-:W-:Y:S02]  /*e760*/  FFMA.FTZ R121, R0.reuse, UR4, R121 ;  /* 0x0000000400797c23 */ /* 0x040fe40008010079 */
[----:B------:R-:W-:Y:S01]  /*e770*/  FFMA.FTZ R123, R0, UR4, R123 ;  /* 0x00000004007b7c23 */ /* 0x000fe2000801007b */
[----:B-1----:R-:W-:Y:S02]  /*e780*/  FMNMX.FTZ R2, R116, R151, !PT ;  /* 0x0000009774027209 */ /* 0x002fe40007810000 */
[----:B------:R-:W-:Y:S02]  /*e790*/  FMNMX.FTZ R151, R111, R132, !PT ;  /* 0x000000846f977209 */ /* 0x000fe40007810000 */
[----:B------:R-:W-:Y:S02]  /*e7a0*/  FMNMX.FTZ R3, R117, R2, !PT ;  /* 0x0000000275037209 */ /* 0x000fe40007810000 */
[----:B------:R-:W-:Y:S01]  /*e7b0*/  FMNMX.FTZ R0, R118, R151, !PT ;  /* 0x0000009776007209 */ /* 0x000fe20007810000 */
[C---:B--2---:R-:W-:Y:S02]  /*e7c0*/  FFMA.FTZ R124, R133.reuse, UR4, R124 ;  /* 0x00000004857c7c23 */ /* 0x044fe4000801007c */
        /* <DEDUP_REMOVED lines=10> */
[----:B------:R-:W-:Y:S01]  /*e870*/  FFMA.FTZ R131, R134, UR4, R131 ;  /* 0x0000000486837c23 */ /* 0x000fe20008010083 */
[----:B------:R-:W-:Y:S03]  /*e880*/  FMNMX.FTZ R3, R127, R0, !PT ;  /* 0x000000007f037209 */ /* 0x000fe60007810000 */
[----:B------:R-:W1:Y:S08]  /*e890*/  SHFL.BFLY PT, R133, R2, 0x2, 0x1f ;  /* 0x0c401f0002857f89 */ /* 0x000e7000000e0000 */
[----:B------:R-:W2:Y:S01]  /*e8a0*/  SHFL.BFLY PT, R0, R3, 0x2, 0x1f ;  /* 0x0c401f0003007f89 */ /* 0x000ea200000e0000 */
[----:B-1----:R-:W-:Y:S07]  /*e8b0*/  FMNMX.FTZ R150, R2, R133, !PT ;  /* 0x0000008502967209 */ /* 0x002fee0007810000 */
[----:B------:R-:W1:Y:S01]  /*e8c0*/  SHFL.BFLY PT, R133, R150, 0x1, 0x1f ;  /* 0x0c201f0096857f89 */ /* 0x000e6200000e0000 */
[----:B--2---:R-:W-:Y:S07]  /*e8d0*/  FMNMX.FTZ R151, R3, R0, !PT ;  /* 0x0000000003977209 */ /* 0x004fee0007810000 */
[----:B------:R-:W2:Y:S01]  /*e8e0*/  SHFL.BFLY PT, R132, R151, 0x1, 0x1f ;  /* 0x0c201f0097847f89 */ /* 0x000ea200000e0000 */
[----:B-1----:R-:W-:Y:S04]  /*e8f0*/  FMNMX.FTZ R133, R150, R133, !PT ;  /* 0x0000008596857209 */ /* 0x002fe80007810000 */
[C---:B------:R-:W-:Y:S01]  /*e900*/  FSETP.NEU.FTZ.AND P0, PT, R133.reuse, -INF , PT ;  /* 0xff8000008500780b */ /* 0x040fe20003f1d000 */
[C---:B------:R-:W-:Y:S02]  /*e910*/  FADD.FTZ R0, -R133.reuse, R188 ;  /* 0x000000bc85007221 */ /* 0x040fe40000010100 */
[----:B------:R-:W-:Y:S01]  /*e920*/  FMUL.FTZ R2, R133, c[0x0][0x23c] ;  /* 0x00008f0085027a20 */ /* 0x000fe20000410000 */
[----:B--2---:R-:W-:Y:S01]  /*e930*/  FMNMX.FTZ R132, R151, R132, !PT ;  /* 0x0000008497847209 */ /* 0x004fe20007810000 */
[----:B------:R-:W-:Y:S03]  /*e940*/  FMUL.FTZ R135, R0, c[0x0][0x23c] ;  /* 0x00008f0000877a20 */ /* 0x000fe60000410000 */
[----:B------:R-:W-:Y:S01]  /*e950*/  FSEL R2, R2, RZ, P0 ;  /* 0x000000ff02027208 */ /* 0x000fe20000000000 */
[C---:B------:R-:W-:Y:S01]  /*e960*/  FADD.FTZ R136, -R132.reuse, R187 ;  /* 0x000000bb84887221 */ /* 0x040fe20000010100 */
[----:B------:R-:W-:Y:S01]  /*e970*/  FSETP.NEU.FTZ.AND P0, PT, R132, -INF , PT ;  /* 0xff8000008400780b */ /* 0x000fe20003f1d000 */
[----:B------:R-:W1:Y:S02]  /*e980*/  MUFU.EX2 R135, R135 ;  /* 0x0000008700877308 */ /* 0x000e640000000800 */
[--C-:B------:R-:W-:Y:S02]  /*e990*/  FFMA.FTZ R155, R21, c[0x0][0x23c], -R2.reuse ;  /* 0x00008f00159b7a23 */ /* 0x100fe40000010802 */
        /* <DEDUP_REMOVED lines=12> */
[C---:B-1----:R-:W-:Y:S02]  /*ea60*/  FMUL.FTZ R204, R135.reuse, R204 ;  /* 0x000000cc87cc7220 */ /* 0x042fe40000410000 */
[C---:B------:R-:W-:Y:S02]  /*ea70*/  FMUL.FTZ R205, R135.reuse, R205 ;  /* 0x000000cd87cd7220 */ /* 0x040fe40000410000 */
[C---:B------:R-:W-:Y:S01]  /*ea80*/  FMUL.FTZ R200, R135.reuse, R200 ;  /* 0x000000c887c87220 */ /* 0x040fe20000410000 */
[----:B------:R-:W-:Y:S01]  /*ea90*/  MUFU.EX2 R152, R152 ;  /* 0x0000009800987308 */ /* 0x000fe20000000800 */
[C---:B------:R-:W-:Y:S02]  /*eaa0*/  FMUL.FTZ R201, R135.reuse, R201 ;  /* 0x000000c987c97220 */ /* 0x040fe40000410000 */
[C---:B------:R-:W-:Y:S02]  /*eab0*/  FMUL.FTZ R196, R135.reuse, R196 ;  /* 0x000000c487c47220 */ /* 0x040fe40000410000 */
[C---:B------:R-:W-:Y:S02]  /*eac0*/  FMUL.FTZ R197, R135.reuse, R197 ;  /* 0x000000c587c57220 */ /* 0x040fe40000410000 */
[C---:B------:R-:W-:Y:S02]  /*ead0*/  FMUL.FTZ R192, R135.reuse, R192 ;  /* 0x000000c087c07220 */ /* 0x040fe40000410000 */
[----:B------:R-:W-:Y:S01]  /*eae0*/  FMUL.FTZ R193, R135, R193 ;  /* 0x000000c187c17220 */ /* 0x000fe20000410000 */
        /* <DEDUP_REMOVED lines=16> */
[----:B------:R-:W-:Y:S02]  /*ebf0*/  FMUL.FTZ R3, R136, c[0x0][0x23c] ;  /* 0x00008f0088037a20 */ /* 0x000fe40000410000 */
[--C-:B------:R-:W-:Y:S01]  /*ec00*/  FFMA.FTZ R151, R12, c[0x0][0x23c], -R2.reuse ;  /* 0x00008f000c977a23 */ /* 0x100fe20000010802 */
[----:B------:R-:W-:Y:S01]  /*ec10*/  MUFU.EX2 R158, R158 ;  /* 0x0000009e009e7308 */ /* 0x000fe20000000800 */
[----:B------:R-:W-:Y:S01]  /*ec20*/  FMNMX.FTZ R12, R8, R186, !PT ;  /* 0x000000ba080c7209 */ /* 0x000fe20007810000 */
[--C-:B------:R-:W-:Y:S02]  /*ec30*/  FFMA.FTZ R153, R5, c[0x0][0x23c], -R2.reuse ;  /* 0x00008f0005997a23 */ /* 0x100fe40000010802 */
[--C-:B------:R-:W-:Y:S02]  /*ec40*/  FFMA.FTZ R150, R13, c[0x0][0x23c], -R2.reuse ;  /* 0x00008f000d967a23 */ /* 0x100fe40000010802 */
[--C-:B------:R-:W-:Y:S02]  /*ec50*/  FFMA.FTZ R0, R4, c[0x0][0x23c], -R2.reuse ;  /* 0x00008f0004007a23 */ /* 0x100fe40000010802 */
[--C-:B------:R-:W-:Y:S02]  /*ec60*/  FFMA.FTZ R116, R116, c[0x0][0x23c], -R2.reuse ;  /* 0x00008f0074747a23 */ /* 0x100fe40000010802 */
[----:B------:R-:W1:Y:S01]  /*ec70*/  MUFU.EX2 R136, R3 ;  /* 0x0000000300887308 */ /* 0x000e620000000800 */
[--C-:B------:R-:W-:Y:S02]  /*ec80*/  FFMA.FTZ R117, R117, c[0x0][0x23c], -R2.reuse ;  /* 0x00008f0075757a23 */ /* 0x100fe40000010802 */
[--C-:B------:R-:W-:Y:S02]  /*ec90*/  FFMA.FTZ R124, R124, c[0x0][0x23c], -R2.reuse ;  /* 0x00008f007c7c7a23 */ /* 0x100fe40000010802 */
[----:B------:R-:W-:Y:S05]  /*eca0*/  FFMA.FTZ R2, R125, c[0x0][0x23c], -R2 ;  /* 0x00008f007d027a23 */ /* 0x000fea0000010802 */
[----:B------:R-:W-:Y:S10]  /*ecb0*/  MUFU.EX2 R125, R2 ;  /* 0x00000002007d7308 */ /* 0x000ff40000000800 */
[----:B------:R-:W-:Y:S01]  /*ecc0*/  MUFU.EX2 R0, R0 ;  /* 0x0000000000007308 */ /* 0x000fe20000000800 */
[C---:B-1----:R-:W-:Y:S01]  /*ecd0*/  FMUL.FTZ R206, R136.reuse, R206 ;  /* 0x000000ce88ce7220 */ /* 0x042fe20000410000 */
[----:B------:R-:W-:Y:S01]  /*ece0*/  FMNMX.FTZ R3, R9, R12, !PT ;  /* 0x0000000c09037209 */ /* 0x000fe20007810000 */
[C---:B------:R-:W-:Y:S02]  /*ecf0*/  FMUL.FTZ R207, R136.reuse, R207 ;  /* 0x000000cf88cf7220 */ /* 0x040fe40000410000 */
[----:B------:R-:W-:Y:S01]  /*ed00*/  FMUL.FTZ R202, R136, R202 ;  /* 0x000000ca88ca7220 */ /* 0x000fe20000410000 */
[----:B------:R-:W-:Y:S04]  /*ed10*/  FMNMX.FTZ R12, R16, R3, !PT ;  /* 0x00000003100c7209 */ /* 0x000fe80007810000 */
[----:B------:R-:W1:Y:S01]  /*ed20*/  MUFU.EX2 R153, R153 ;  /* 0x0000009900997308 */ /* 0x000e620000000800 */
[C---:B------:R-:W-:Y:S02]  /*ed30*/  FMUL.FTZ R203, R136.reuse, R203 ;  /* 0x000000cb88cb7220 */ /* 0x040fe40000410000 */
[C---:B------:R-:W-:Y:S01]  /*ed40*/  FMUL.FTZ R198, R136.reuse, R198 ;  /* 0x000000c688c67220 */ /* 0x040fe20000410000 */
[----:B------:R-:W-:Y:S01]  /*ed50*/  FMNMX.FTZ R3, R17, R12, !PT ;  /* 0x0000000c11037209 */ /* 0x000fe20007810000 */
[C---:B------:R-:W-:Y:S02]  /*ed60*/  FMUL.FTZ R199, R136.reuse, R199 ;  /* 0x000000c788c77220 */ /* 0x040fe40000410000 */
[----:B------:R-:W-:Y:S01]  /*ed70*/  FMUL.FTZ R194, R136, R194 ;  /* 0x000000c288c27220 */ /* 0x000fe20000410000 */
[----:B------:R-:W-:Y:S01]  /*ed80*/  FMNMX.FTZ R12, R24, R3, !PT ;  /* 0x00000003180c7209 */ /* 0x000fe20007810000 */
[----:B------:R-:W-:Y:S01]  /*ed90*/  FMUL.FTZ R195, R136, R195 ;  /* 0x000000c388c37220 */ /* 0x000fe20000410000 */
[----:B------:R-:W-:Y:S02]  /*eda0*/  MUFU.EX2 R151, R151 ;  /* 0x0000009700977308 */ /* 0x000fe40000000800 */
[----:B------:R-:W-:Y:S04]  /*edb0*/  FMNMX.FTZ R3, R25, R12, !PT ;  /* 0x0000000c19037209 */ /* 0x000fe80007810000 */
[----:B------:R-:W-:Y:S04]  /*edc0*/  FMNMX.FTZ R12, R32, R3, !PT ;  /* 0x00000003200c7209 */ /* 0x000fe80007810000 */
[----:B------:R-:W2:Y:S01]  /*edd0*/  MUFU.EX2 R150, R150 ;  /* 0x0000009600967308 */ /* 0x000ea20000000800 */
[----:B------:R-:W-:Y:S02]  /*ede0*/  FMNMX.FTZ R3, R33, R12, !PT ;  /* 0x0000000c21037209 */ /* 0x000fe40007810000 */
[----:B-1----:R-:W-:Y:S01]  /*edf0*/  F2FP.PACK_AB R52, R153, R0 ;  /* 0x000000009934723e */ /* 0x002fe200000000ff */
[----:B------:R-:W-:Y:S01]  /*ee00*/  FFMA.FTZ R0, R181, R135, R0 ;  /* 0x00000087b5007223 */ /* 0x000fe20000010000 */
[----:B------:R-:W-:Y:S03]  /*ee10*/  FMNMX.FTZ R12, R40, R3, !PT ;  /* 0x00000003280c7209 */ /* 0x000fe60007810000 */
[----:B------:R-:W-:Y:S02]  /*ee20*/  FADD.FTZ R0, R153, R0 ;  /* 0x0000000099007221 */ /* 0x000fe40000010000 */
[----:B------:R-:W-:Y:S01]  /*ee30*/  MUFU.EX2 R161, R161 ;  /* 0x000000a100a17308 */ /* 0x000fe20000000800 */
[----:B------:R-:W-:Y:S04]  /*ee40*/  FMNMX.FTZ R3, R41, R12, !PT ;  /* 0x0000000c29037209 */ /* 0x000fe80007810000 */
[----:B------:R-:W-:Y:S04]  /*ee50*/  FMNMX.FTZ R12, R48, R3, !PT ;  /* 0x00000003300c7209 */ /* 0x000fe80007810000 */
[----:B------:R-:W-:Y:S01]  /*ee60*/  FMNMX.FTZ R3, R49, R12, !PT ;  /* 0x0000000c31037209 */ /* 0x000fe20007810000 */
[----:B------:R-:W-:Y:S03]  /*ee70*/  MUFU.EX2 R160, R160 ;  /* 0x000000a000a07308 */ /* 0x000fe60000000800 */
[----:B------:R-:W-:Y:S04]  /*ee80*/  FMNMX.FTZ R12, R56, R3, !PT ;  /* 0x00000003380c7209 */ /* 0x000fe80007810000 */
[----:B------:R-:W-:Y:S03]  /*ee90*/  FMNMX.FTZ R3, R57, R12, !PT ;  /* 0x0000000c39037209 */ /* 0x000fe60007810000 */
        /* <DEDUP_REMOVED lines=23> */
[----:B------:R-:W-:Y:S01]  /*f010*/  FMNMX.FTZ R12, R128, R3, !PT ;  /* 0x00000003800c7209 */ /* 0x000fe20007810000 */
[----:B------:R-:W-:Y:S03]  /*f020*/  FMUL.FTZ R3, R132, c[0x0][0x23c] ;  /* 0x00008f0084037a20 */ /* 0x000fe60000410000 */
[----:B------:R-:W-:Y:S01]  /*f030*/  FMNMX.FTZ R5, R129, R12, !PT ;  /* 0x0000000c81057209 */ /* 0x000fe20007810000 */
[----:B------:R-:W-:Y:S01]  /*f040*/  MUFU.EX2 R84, R84 ;  /* 0x0000005400547308 */ /* 0x000fe20000000800 */
[----:B------:R-:W-:Y:S03]  /*f050*/  FSEL R3, R3, RZ, P0 ;  /* 0x000000ff03037208 */ /* 0x000fe60000000000 */
[----:B------:R-:W1:Y:S02]  /*f060*/  SHFL.BFLY PT, R12, R5, 0x2, 0x1f ;  /* 0x0c401f00050c7f89 */ /* 0x000e6400000e0000 */
[--C-:B------:R-:W-:Y:S02]  /*f070*/  FFMA.FTZ R164, R22, c[0x0][0x23c], -R3.reuse ;  /* 0x00008f0016a47a23 */ /* 0x100fe40000010803 */
[--C-:B------:R-:W-:Y:S02]  /*f080*/  FFMA.FTZ R167, R23, c[0x0][0x23c], -R3.reuse ;  /* 0x00008f0017a77a23 */ /* 0x100fe40000010803 */
[----:B------:R-:W-:Y:S01]  /*f090*/  MUFU.EX2 R85, R85 ;  /* 0x0000005500557308 */ /* 0x000fe20000000800 */
[--C-:B------:R-:W-:Y:S02]  /*f0a0*/  FFMA.FTZ R166, R30, c[0x0][0x23c], -R3.reuse ;  /* 0x00008f001ea67a23 */ /* 0x100fe40000010803 */
[--C-:B------:R-:W-:Y:S02]  /*f0b0*/  FFMA.FTZ R169, R31, c[0x0][0x23c], -R3.reuse ;  /* 0x00008f001fa97a23 */ /* 0x100fe40000010803 */
[----:B------:R-:W-:Y:S01]  /*f0c0*/  LDSM.16.MT88.4 R28, [R230+0x4000] ;  /* 0x00400000e61c783b */ /* 0x000fe20000004200 */
[--C-:B------:R-:W-:Y:S02]  /*f0d0*/  FFMA.FTZ R168, R38, c[0x0][0x23c], -R3.reuse ;  /* 0x00008f0026a87a23 */ /* 0x100fe40000010803 */
[--C-:B------:R-:W-:Y:S02]  /*f0e0*/  FFMA.FTZ R171, R39, c[0x0][0x23c], -R3.reuse ;  /* 0x00008f0027ab7a23 */ /* 0x100fe40000010803 */
[----:B------:R-:W-:Y:S01]  /*f0f0*/  MUFU.EX2 R164, R164 ;  /* 0x000000a400a47308 */ /* 0x000fe20000000800 */
[--C-:B------:R-:W-:Y:S02]  /*f100*/  FFMA.FTZ R170, R46, c[0x0][0x23c], -R3.reuse ;  /* 0x00008f002eaa7a23 */ /* 0x100fe40000010803 */
[----:B------:R-:W-:Y:S01]  /*f110*/  LDSM.16.MT88.4 R36, [R230+0x4400] ;  /* 0x00440000e624783b */ /* 0x000fe20000004200 */
[--C-:B------:R-:W-:Y:S02]  /*f120*/  FFMA.FTZ R173, R47, c[0x0][0x23c], -R3.reuse ;  /* 0x00008f002fad7a23 */ /* 0x100fe40000010803 */
[--C-:B------:R-:W-:Y:S02]  /*f130*/  FFMA.FTZ R165, R7, c[0x0][0x23c], -R3.reuse ;  /* 0x00008f0007a57a23 */ /* 0x100fe40000010803 */
[--C-:B------:R-:W-:Y:S01]  /*f140*/  FFMA.FTZ R172, R54, c[0x0][0x23c], -R3.reuse ;  /* 0x00008f0036ac7a23 */ /* 0x100fe20000010803 */
[----:B--2---:R-:W-:Y:S01]  /*f150*/  F2FP.PACK_AB R54, R150, R151 ;  /* 0x000000979636723e */ /* 0x004fe200000000ff */
[----:B------:R-:W-:Y:S01]  /*f160*/  MUFU.EX2 R167, R167 ;  /* 0x000000a700a77308 */ /* 0x000fe20000000800 */
[----:B------:R-:W-:Y:S01]  /*f170*/  LDSM.16.MT88.4 R44, [R231+0x4400] ;  /* 0x00440000e72c783b */ /* 0x000fe20000004200 */
[--C-:B------:R-:W-:Y:S01]  /*f180*/  FFMA.FTZ R175, R55, c[0x0][0x23c], -R3.reuse ;  /* 0x00008f0037af7a23 */ /* 0x100fe20000010803 */
[----:B-1----:R-:W-:Y:S01]  /*f190*/  FMNMX.FTZ R12, R5, R12, !PT ;  /* 0x0000000c050c7209 */ /* 0x002fe20007810000 */
[--C-:B------:R-:W-:Y:S02]  /*f1a0*/  FFMA.FTZ R62, R62, c[0x0][0x23c], -R3.reuse ;  /* 0x00008f003e3e7a23 */ /* 0x100fe40000010803 */
[--C-:B------:R-:W-:Y:S02]  /*f1b0*/  FFMA.FTZ R63, R63, c[0x0][0x23c], -R3.reuse ;  /* 0x00008f003f3f7a23 */ /* 0x100fe40000010803 */
[--C-:B------:R-:W-:Y:S01]  /*f1c0*/  FFMA.FTZ R70, R70, c[0x0][0x23c], -R3.reuse ;  /* 0x00008f0046467a23 */ /* 0x100fe20000010803 */
[----:B------:R-:W1:Y:S01]  /*f1d0*/  SHFL.BFLY PT, R5, R12, 0x1, 0x1f ;  /* 0x0c201f000c057f89 */ /* 0x000e6200000e0000 */
        /* <DEDUP_REMOVED lines=13> */
[--C-:B------:R-:W-:Y:S01]  /*f2b0*/  FFMA.FTZ R111, R111, c[0x0][0x23c], -R3.reuse ;  /* 0x00008f006f6f7a23 */ /* 0x100fe20000010803 */
[----:B-1----:R-:W-:Y:S01]  /*f2c0*/  FMNMX.FTZ R5, R12, R5, !PT ;  /* 0x000000050c057209 */ /* 0x002fe20007810000 */
[--C-:B------:R-:W-:Y:S01]  /*f2d0*/  FFMA.FTZ R162, R14, c[0x0][0x23c], -R3.reuse ;  /* 0x00008f000ea27a23 */ /* 0x100fe20000010803 */
[----:B------:R-:W-:Y:S01]  /*f2e0*/  FMNMX.FTZ R14, R10, R184, !PT ;  /* 0x000000b80a0e7209 */ /* 0x000fe20007810000 */
[--C-:B------:R-:W-:Y:S01]  /*f2f0*/  FFMA.FTZ R6, R6, c[0x0][0x23c], -R3.reuse ;  /* 0x00008f0006067a23 */ /* 0x100fe20000010803 */
[C---:B------:R-:W-:Y:S01]  /*f300*/  FSETP.NEU.FTZ.AND P0, PT, R5.reuse, -INF , PT ;  /* 0xff8000000500780b */ /* 0x040fe20003f1d000 */
[----:B------:R-:W-:Y:S01]  /*f310*/  FADD.FTZ R12, -R5, R186 ;  /* 0x000000ba050c7221 */ /* 0x000fe20000010100 */
[----:B------:R-:W-:Y:S02]  /*f320*/  FMNMX.FTZ R13, R11, R14, !PT ;  /* 0x0000000e0b0d7209 */ /* 0x000fe40007810000 */
[----:B------:R-:W1:Y:S01]  /*f330*/  MUFU.EX2 R2, R6 ;  /* 0x0000000600027308 */ /* 0x000e620000000800 */
[--C-:B------:R-:W-:Y:S02]  /*f340*/  FFMA.FTZ R15, R15, c[0x0][0x23c], -R3.reuse ;  /* 0x00008f000f0f7a23 */ /* 0x100fe40000010803 */
[----:B------:R-:W-:Y:S01]  /*f350*/  FMUL.FTZ R7, R12, c[0x0][0x23c] ;  /* 0x00008f000c077a20 */ /* 0x000fe20000410000 */
[----:B------:R-:W-:Y:S01]  /*f360*/  FMNMX.FTZ R14, R18, R13, !PT ;  /* 0x0000000d120e7209 */ /* 0x000fe20007810000 */
[--C-:B------:R-:W-:Y:S02]  /*f370*/  FFMA.FTZ R118, R118, c[0x0][0x23c], -R3.reuse ;  /* 0x00008f0076767a23 */ /* 0x100fe40000010803 */
[--C-:B------:R-:W-:Y:S01]  /*f380*/  FFMA.FTZ R119, R119, c[0x0][0x23c], -R3.reuse ;  /* 0x00008f0077777a23 */ /* 0x100fe20000010803 */
[----:B------:R-:W-:Y:S01]  /*f390*/  FMNMX.FTZ R13, R19, R14, !PT ;  /* 0x0000000e130d7209 */ /* 0x000fe20007810000 */
[--C-:B------:R-:W-:Y:S01]  /*f3a0*/  FFMA.FTZ R126, R126, c[0x0][0x23c], -R3.reuse ;  /* 0x00008f007e7e7a23 */ /* 0x100fe20000010803 */
[----:B------:R-:W2:Y:S01]  /*f3b0*/  MUFU.EX2 R12, R7 ;  /* 0x00000007000c7308 */ /* 0x000ea20000000800 */
[----:B------:R-:W-:Y:S01]  /*f3c0*/  FFMA.FTZ R3, R127, c[0x0][0x23c], -R3 ;  /* 0x00008f007f037a23 */ /* 0x000fe20000010803 */
[----:B------:R-:W-:Y:S01]  /*f3d0*/  FMNMX.FTZ R14, R26, R13, !PT ;  /* 0x0000000d1a0e7209 */ /* 0x000fe20007810000 */
[----:B------:R-:W-:Y:S03]  /*f3e0*/  FADD.FTZ R151, R151, R0 ;  /* 0x0000000097977221 */ /* 0x000fe60000010000 */
[----:B------:R-:W-:Y:S01]  /*f3f0*/  FMNMX.FTZ R13, R27, R14, !PT ;  /* 0x0000000e1b0d7209 */ /* 0x000fe20007810000 */
[----:B------:R-:W-:Y:S03]  /*f400*/  FADD.FTZ R151, R150, R151 ;  /* 0x0000009796977221 */ /* 0x000fe60000010000 */
[----:B------:R-:W-:Y:S01]  /*f410*/  MUFU.EX2 R127, R3 ;  /* 0x00000003007f7308 */ /* 0x000fe20000000800 */
[----:B------:R-:W-:Y:S02]  /*f420*/  FMNMX.FTZ R14, R34, R13, !PT ;  /* 0x0000000d220e7209 */ /* 0x000fe40007810000 */
[----:B-1----:R-:W-:Y:S01]  /*f430*/  F2FP.PACK_AB R53, R165, R2 ;  /* 0x00000002a535723e */ /* 0x002fe200000000ff */
[----:B------:R-:W-:Y:S01]  /*f440*/  FMUL.FTZ R6, R5, c[0x0][0x23c] ;  /* 0x00008f0005067a20 */ /* 0x000fe20000410000 */
[----:B------:R-:W-:Y:S01]  /*f450*/  FMNMX.FTZ R13, R35, R14, !PT ;  /* 0x0000000e230d7209 */ /* 0x000fe20007810000 */
[----:B------:R-:W-:Y:S04]  /*f460*/  FFMA.FTZ R2, R183, R136, R2 ;  /* 0x00000088b7027223 */ /* 0x000fe80000010002 */
[----:B------:R-:W-:Y:S01]  /*f470*/  MUFU.EX2 R162, R162 ;  /* 0x000000a200a27308 */ /* 0x000fe20000000800 */
[----:B------:R-:W-:Y:S01]  /*f480*/  FMNMX.FTZ R14, R42, R13, !PT ;  /* 0x0000000d2a0e7209 */ /* 0x000fe20007810000 */
[----:B------:R-:W-:Y:S01]  /*f490*/  FADD.FTZ R165, R165, R2 ;  /* 0x00000002a5a57221 */ /* 0x000fe20000010000 */
[----:B------:R-:W-:Y:S01]  /*f4a0*/  FSEL R6, R6, RZ, P0 ;  /* 0x000000ff06067208 */ /* 0x000fe20000000000 */
[C---:B--2---:R-:W-:Y:S01]  /*f4b0*/  FMUL.FTZ R220, R12.reuse, R220 ;  /* 0x000000dc0cdc7220 */ /* 0x044fe20000410000 */
[----:B------:R-:W-:Y:S01]  /*f4c0*/  FMNMX.FTZ R7, R43, R14, !PT ;  /* 0x0000000e2b077209 */ /* 0x000fe20007810000 */
[----:B------:R-:W-:Y:S02]  /*f4d0*/  FMUL.FTZ R221, R12, R221 ;  /* 0x000000dd0cdd7220 */ /* 0x000fe40000410000 */
[--C-:B------:R-:W-:Y:S01]  /*f4e0*/  FFMA.FTZ R20, R9, c[0x0][0x23c], -R6.reuse ;  /* 0x00008f0009147a23 */ /* 0x100fe20000010806 */
[----:B------:R-:W-:Y:S01]  /*f4f0*/  FMNMX.FTZ R14, R50, R7, !PT ;  /* 0x00000007320e7209 */ /* 0x000fe20007810000 */
[----:B------:R-:W1:Y:S01]  /*f500*/  MUFU.EX2 R15, R15 ;  /* 0x0000000f000f7308 */ /* 0x000e620000000800 */
[--C-:B------:R-:W-:Y:S02]  /*f510*/  FFMA.FTZ R188, R40, c[0x0][0x23c], -R6.reuse ;  /* 0x00008f0028bc7a23 */ /* 0x100fe40000010806 */
[--C-:B------:R-:W-:Y:S01]  /*f520*/  FFMA.FTZ R237, R41, c[0x0][0x23c], -R6.reuse ;  /* 0x00008f0029ed7a23 */ /* 0x100fe20000010806 */
[----:B------:R-:W-:Y:S01]  /*f530*/  FMNMX.FTZ R7, R51, R14, !PT ;  /* 0x0000000e33077209 */ /* 0x000fe20007810000 */
[C---:B------:R-:W-:Y:S02]  /*f540*/  FMUL.FTZ R216, R12.reuse, R216 ;  /* 0x000000d80cd87220 */ /* 0x040fe40000410000 */
[----:B------:R-:W-:Y:S01]  /*f550*/  FMUL.FTZ R217, R12, R217 ;  /* 0x000000d90cd97220 */ /* 0x000fe20000410000 */
[----:B------:R-:W-:Y:S01]  /*f560*/  FMNMX.FTZ R14, R58, R7, !PT ;  /* 0x000000073a0e7209 */ /* 0x000fe20007810000 */
[C---:B------:R-:W-:Y:S01]  /*f570*/  FMUL.FTZ R212, R12.reuse, R212 ;  /* 0x000000d40cd47220 */ /* 0x040fe20000410000 */
[----:B------:R-:W-:Y:S01]  /*f580*/  MUFU.EX2 R168, R168 ;  /* 0x000000a800a87308 */ /* 0x000fe20000000800 */
[C---:B------:R-:W-:Y:S01]  /*f590*/  FMUL.FTZ R213, R12.reuse, R213 ;  /* 0x000000d50cd57220 */ /* 0x040fe20000410000 */
[----:B------:R-:W-:Y:S01]  /*f5a0*/  FMNMX.FTZ R7, R59, R14, !PT ;  /* 0x0000000e3b077209 */ /* 0x000fe20007810000 */
[C---:B------:R-:W-:Y:S02]  /*f5b0*/  FMUL.FTZ R208, R12.reuse, R208 ;  /* 0x000000d00cd07220 */ /* 0x040fe40000410000 */
[----:B------:R-:W-:Y:S01]  /*f5c0*/  FMUL.FTZ R209, R12, R209 ;  /* 0x000000d10cd17220 */ /* 0x000fe20000410000 */
[----:B------:R-:W-:Y:S01]  /*f5d0*/  FMNMX.FTZ R14, R66, R7, !PT ;  /* 0x00000007420e7209 */ /* 0x000fe20007810000 */
[--C-:B------:R-:W-:Y:S02]  /*f5e0*/  FFMA.FTZ R9, R16, c[0x0][0x23c], -R6.reuse ;  /* 0x00008f0010097a23 */ /* 0x100fe40000010806 */
[--C-:B------:R-:W-:Y:S01]  /*f5f0*/  FFMA.FTZ R174, R17, c[0x0][0x23c], -R6.reuse ;  /* 0x00008f0011ae7a23 */ /* 0x100fe20000010806 */
[----:B------:R-:W-:Y:S01]  /*f600*/  MUFU.EX2 R171, R171 ;  /* 0x000000ab00ab7308 */ /* 0x000fe20000000800 */
[--C-:B------:R-:W-:Y:S01]  /*f610*/  FFMA.FTZ R187, R25, c[0x0][0x23c], -R6.reuse ;  /* 0x00008f0019bb7a23 */ /* 0x100fe20000010806 */
[----:B------:R-:W-:Y:S01]  /*f620*/  FMNMX.FTZ R7, R67, R14, !PT ;  /* 0x0000000e43077209 */ /* 0x000fe20007810000 */
[--C-:B------:R-:W-:Y:S01]  /*f630*/  FFMA.FTZ R72, R72, c[0x0][0x23c], -R6.reuse ;  /* 0x00008f0048487a23 */ /* 0x100fe20000010806 */
[----:B-1----:R-:W-:Y:S01]  /*f640*/  F2FP.PACK_AB R55, R15, R162 ;  /* 0x000000a20f37723e */ /* 0x002fe200000000ff */
[--C-:B------:R-:W-:Y:S01]  /*f650*/  FFMA.FTZ R73, R73, c[0x0][0x23c], -R6.reuse ;  /* 0x00008f0049497a23 */ /* 0x100fe20000010806 */
[----:B------:R-:W-:Y:S01]  /*f660*/  FMNMX.FTZ R14, R74, R7, !PT ;  /* 0x000000074a0e7209 */ /* 0x000fe20007810000 */
[--C-:B------:R-:W-:Y:S02]  /*f670*/  FFMA.FTZ R80, R80, c[0x0][0x23c], -R6.reuse ;  /* 0x00008f0050507a23 */ /* 0x100fe40000010806 */
[--C-:B------:R-:W-:Y:S01]  /*f680*/  FFMA.FTZ R81, R81, c[0x0][0x23c], -R6.reuse ;  /* 0x00008f0051517a23 */ /* 0x100fe20000010806 */
[----:B------:R-:W-:Y:S01]  /*f690*/  MUFU.EX2 R9, R9 ;  /* 0x0000000900097308 */ /* 0x000fe20000000800 */
[C---:B------:R-:W-:Y:S05]  /*f6a0*/  HMMA.16816.F32 R196, R52.reuse, R28, R196 ;  /* 0x0000001c34c4723c */ /* 0x040fea00000018c4 */
[----:B------:R-:W-:Y:S01]  /*f6b0*/  FMNMX.FTZ R7, R75, R14, !PT ;  /* 0x0000000e4b077209 */ /* 0x000fe20007810000 */
[--C-:B------:R-:W-:Y:S02]  /*f6c0*/  FFMA.FTZ R186, R32, c[0x0][0x23c], -R6.reuse ;  /* 0x00008f0020ba7a23 */ /* 0x100fe40000010806 */
[C---:B------:R-:W-:Y:S01]  /*f6d0*/  HMMA.16816.F32 R192, R52.reuse, R30, R192 ;  /* 0x0000001e34c0723c */ /* 0x040fe200000018c0 */
[----:B------:R-:W-:Y:S03]  /*f6e0*/  MUFU.EX2 R174, R174 ;  /* 0x000000ae00ae7308 */ /* 0x000fe60000000800 */
[--C-:B------:R-:W-:Y:S01]  /*f6f0*/  FFMA.FTZ R235, R33, c[0x0][0x23c], -R6.reuse ;  /* 0x00008f0021eb7a23 */ /* 0x100fe20000010806 */
[----:B------:R-:W-:Y:S01]  /*f700*/  FMNMX.FTZ R14, R82, R7, !PT ;  /* 0x00000007520e7209 */ /* 0x000fe20007810000 */
[--C-:B------:R-:W-:Y:S02]  /*f710*/  FFMA.FTZ R56, R56, c[0x0][0x23c], -R6.reuse ;  /* 0x00008f0038387a23 */ /* 0x100fe40000010806 */
[--C-:B------:R-:W-:Y:S01]  /*f720*/  FFMA.FTZ R57, R57, c[0x0][0x23c], -R6.reuse ;  /* 0x00008f0039397a23 */ /* 0x100fe20000010806 */
[----:B------:R-:W-:Y:S02]  /*f730*/  FMNMX.FTZ R7, R83, R14, !PT ;  /* 0x0000000e53077209 */ /* 0x000fe40007810000 */
[----:B------:R-:W-:Y:S01]  /*f740*/  MUFU.EX2 R170, R170 ;  /* 0x000000aa00aa7308 */ /* 0x000fe20000000800 */
[--C-:B------:R-:W-:Y:S01]  /*f750*/  FFMA.FTZ R64, R64, c[0x0][0x23c], -R6.reuse ;  /* 0x00008f0040407a23 */ /* 0x100fe20000010806 */
[----:B------:R-:W-:Y:S01]  /*f760*/  FMNMX.FTZ R14, R90, R7, !PT ;  /* 0x000000075a0e7209 */ /* 0x000fe20007810000 */
[--C-:B------:R-:W-:Y:S02]  /*f770*/  FFMA.FTZ R65, R65, c[0x0][0x23c], -R6.reuse ;  /* 0x00008f0041417a23 */ /* 0x100fe40000010806 */
[--C-:B------:R-:W-:Y:S01]  /*f780*/  FFMA.FTZ R48, R48, c[0x0][0x23c], -R6.reuse ;  /* 0x00008f0030307a23 */ /* 0x100fe20000010806 */
[----:B------:R-:W-:Y:S01]  /*f790*/  FMNMX.FTZ R7, R91, R14, !PT ;  /* 0x0000000e5b077209 */ /* 0x000fe20007810000 */
[--C-:B------:R-:W-:Y:S02]  /*f7a0*/  FFMA.FTZ R49, R49, c[0x0][0x23c], -R6.reuse ;  /* 0x00008f0031317a23 */ /* 0x100fe40000010806 */
[----:B------:R-:W-:Y:S01]  /*f7b0*/  FADD.FTZ R162, R162, R165 ;  /* 0x000000a5a2a27221 */ /* 0x000fe20000010000 */
        /* <DEDUP_REMOVED lines=14> */
[----:B------:R-:W-:Y:S02]  /*f8a0*/  MUFU.EX2 R172, R172 ;  /* 0x000000ac00ac7308 */ /* 0x000fe40000000800 */
[----:B------:R-:W1:Y:S08]  /*f8b0*/  SHFL.BFLY PT, R4, R7, 0x2, 0x1f ;  /* 0x0c401f0007047f89 */ /* 0x000e7000000e0000 */
[----:B------:R-:W-:Y:S10]  /*f8c0*/  MUFU.EX2 R175, R175 ;  /* 0x000000af00af7308 */ /* 0x000ff40000000800 */
[----:B------:R-:W-:Y:S01]  /*f8d0*/  MUFU.EX2 R62, R62 ;  /* 0x0000003e003e7308 */ /* 0x000fe20000000800 */
[----:B-1----:R-:W-:Y:S09]  /*f8e0*/  FMNMX.FTZ R4, R7, R4, !PT ;  /* 0x0000000407047209 */ /* 0x002ff20007810000 */
[----:B------:R-:W-:Y:S01]  /*f8f0*/  MUFU.EX2 R63, R63 ;  /* 0x0000003f003f7308 */ /* 0x000fe20000000800 */
[----:B------:R-:W1:Y:S09]  /*f900*/  SHFL.BFLY PT, R7, R4, 0x1, 0x1f ;  /* 0x0c201f0004077f89 */ /* 0x000e7200000e0000 */
[----:B------:R-:W-:Y:S10]  /*f910*/  MUFU.EX2 R188, R188 ;  /* 0x000000bc00bc7308 */ /* 0x000ff40000000800 */
[----:B------:R-:W2:Y:S01]  /*f920*/  MUFU.EX2 R237, R237 ;  /* 0x000000ed00ed7308 */ /* 0x000ea20000000800 */
[----:B-1----:R-:W-:Y:S01]  /*f930*/  FMNMX.FTZ R7, R4, R7, !PT ;  /* 0x0000000704077209 */ /* 0x002fe20007810000 */
[----:B------:R-:W-:Y:S03]  /*f940*/  FFMA.FTZ R4, R8, c[0x0][0x23c], -R6 ;  /* 0x00008f0008047a23 */ /* 0x000fe60000010806 */
[C---:B------:R-:W-:Y:S05]  /*f950*/  FSETP.NEU.FTZ.AND P0, PT, R7.reuse, -INF , PT ;  /* 0xff8000000700780b */ /* 0x040fea0003f1d000 */
[----:B------:R1:W-:Y:S01]  /*f960*/  MUFU.EX2 R3, R4 ;  /* 0x0000000400037308 */ /* 0x0003e20000000800 */
[----:B------:R-:W-:Y:S02]  /*f970*/  FADD.FTZ R14, -R7, R184 ;  /* 0x000000b8070e7221 */ /* 0x000fe40000010100 */
[----:B------:R-:W-:Y:S02]  /*f980*/  FFMA.FTZ R184, R24, c[0x0][0x23c], -R6 ;  /* 0x00008f0018b87a23 */ /* 0x000fe40000010806 */
[----:B------:R-:W-:Y:S05]  /*f990*/  FMUL.FTZ R13, R14, c[0x0][0x23c] ;  /* 0x00008f000e0d7a20 */ /* 0x000fea0000410000 */
[----:B------:R3:W4:Y:S01]  /*f9a0*/  MUFU.EX2 R14, R20 ;  /* 0x00000014000e7308 */ /* 0x0007220000000800 */
[----:B--2---:R-:W-:Y:S09]  /*f9b0*/  F2FP.PACK_AB R32, R237, R188 ;  /* 0x000000bced20723e */ /* 0x004ff200000000ff */
[----:B------:R-:W2:Y:S01]  /*f9c0*/  MUFU.EX2 R13, R13 ;  /* 0x0000000d000d7308 */ /* 0x000ea20000000800 */
[----:B-1----:R-:W-:Y:S05]  /*f9d0*/  FMUL.FTZ R4, R7, c[0x0][0x23c] ;  /* 0x00008f0007047a20 */ /* 0x002fea0000410000 */
[----:B------:R-:W-:Y:S04]  /*f9e0*/  FSEL R8, R4, RZ, P0 ;  /* 0x000000ff04087208 */ /* 0x000fe80000000000 */
[----:B------:R-:W1:Y:S01]  /*f9f0*/  MUFU.EX2 R184, R184 ;  /* 0x000000b800b87308 */ /* 0x000e620000000800 */
[----:B---3--:R-:W3:Y:S01]  /*fa00*/  LDSM.16.MT88.4 R20, [R231+0x4000] ;  /* 0x00400000e714783b */ /* 0x008ee20000004200 */
[--C-:B------:R-:W-:Y:S01]  /*fa10*/  FFMA.FTZ R42, R42, c[0x0][0x23c], -R8.reuse ;  /* 0x00008f002a2a7a23 */ /* 0x100fe20000010808 */
[----:B----4-:R-:W-:Y:S01]  /*fa20*/  F2FP.PACK_AB R16, R14, R3 ;  /* 0x000000030e10723e */ /* 0x010fe200000000ff */
[--C-:B------:R-:W-:Y:S02]  /*fa30*/  FFMA.FTZ R234, R19, c[0x0][0x23c], -R8.reuse ;  /* 0x00008f0013ea7a23 */ /* 0x100fe40000010808 */
[--C-:B------:R-:W-:Y:S04]  /*fa40*/  FFMA.FTZ R236, R26, c[0x0][0x23c], -R8.reuse ;  /* 0x00008f001aec7a23 */ /* 0x100fe80000010808 */
[----:B------:R-:W-:Y:S01]  /*fa50*/  MUFU.EX2 R48, R48 ;  /* 0x0000003000307308 */ /* 0x000fe20000000800 */
[----:B------:R-:W-:Y:S01]  /*fa60*/  F2FP.PACK_AB R26, R235, R186 ;  /* 0x000000baeb1a723e */ /* 0x000fe200000000ff */
[--C-:B------:R-:W-:Y:S02]  /*fa70*/  FFMA.FTZ R241, R27, c[0x0][0x23c], -R8.reuse ;  /* 0x00008f001bf17a23 */ /* 0x100fe40000010808 */
[C---:B--2---:R-:W-:Y:S02]  /*fa80*/  FMUL.FTZ R222, R13.reuse, R222 ;  /* 0x000000de0dde7220 */ /* 0x044fe40000410000 */
[C---:B------:R-:W-:Y:S02]  /*fa90*/  FMUL.FTZ R223, R13.reuse, R223 ;  /* 0x000000df0ddf7220 */ /* 0x040fe40000410000 */
[C---:B------:R-:W-:Y:S02]  /*faa0*/  FMUL.FTZ R218, R13.reuse, R218 ;  /* 0x000000da0dda7220 */ /* 0x040fe40000410000 */
[----:B------:R-:W-:Y:S01]  /*fab0*/  MUFU.EX2 R234, R234 ;  /* 0x000000ea00ea7308 */ /* 0x000fe20000000800 */
[C---:B------:R-:W-:Y:S02]  /*fac0*/  FMUL.FTZ R219, R13.reuse, R219 ;  /* 0x000000db0ddb7220 */ /* 0x040fe40000410000 */
[----:B------:R-:W-:Y:S01]  /*fad0*/  FMUL.FTZ R214, R13, R214 ;  /* 0x000000d60dd67220 */ /* 0x000fe20000410000 */
[----:B-1----:R-:W-:Y:S01]  /*fae0*/  F2FP.PACK_AB R24, R187, R184 ;  /* 0x000000b8bb18723e */ /* 0x002fe200000000ff */
        /* <DEDUP_REMOVED lines=9> */
[----:B------:R-:W1:Y:S01]  /*fb80*/  MUFU.EX2 R241, R241 ;  /* 0x000000f100f17308 */ /* 0x000e620000000800 */
[----:B------:R-:W-:Y:S01]  /*fb90*/  F2FP.PACK_AB R18, R174, R9 ;  /* 0x00000009ae12723e */ /* 0x000fe200000000ff */
[--C-:B------:R-:W-:Y:S01]  /*fba0*/  FFMA.FTZ R238, R34, c[0x0][0x23c], -R8.reuse ;  /* 0x00008f0022ee7a23 */ /* 0x100fe20000010808 */
[C---:B---3--:R-:W-:Y:S03]  /*fbb0*/  HMMA.16816.F32 R204, R52.reuse, R20, R204 ;  /* 0x0000001434cc723c */ /* 0x048fe600000018cc */
[--C-:B------:R-:W-:Y:S02]  /*fbc0*/  FFMA.FTZ R243, R35, c[0x0][0x23c], -R8.reuse ;  /* 0x00008f0023f37a23 */ /* 0x100fe40000010808 */
[--C-:B------:R-:W-:Y:S02]  /*fbd0*/  FFMA.FTZ R58, R58, c[0x0][0x23c], -R8.reuse ;  /* 0x00008f003a3a7a23 */ /* 0x100fe40000010808 */
[----:B------:R-:W-:Y:S01]  /*fbe0*/  MUFU.EX2 R4, R4 ;  /* 0x0000000400047308 */ /* 0x000fe20000000800 */
[--C-:B------:R-:W-:Y:S01]  /*fbf0*/  FFMA.FTZ R90, R90, c[0x0][0x23c], -R8.reuse ;  /* 0x00008f005a5a7a23 */ /* 0x100fe20000010808 */
[----:B------:R-:W-:Y:S03]  /*fc00*/  HMMA.16816.F32 R200, R52, R22, R200 ;  /* 0x0000001634c8723c */ /* 0x000fe600000018c8 */
[----:B------:R-:W-:Y:S02]  /*fc10*/  FFMA.FTZ R91, R91, c[0x0][0x23c], -R8 ;  /* 0x00008f005b5b7a23 */ /* 0x000fe40000010808 */
[----:B------:R-:W-:Y:S02]  /*fc20*/  FFMA.FTZ R3, R180, R12, R3 ;  /* 0x0000000cb4037223 */ /* 0x000fe40000010003 */
[----:B------:R-:W-:Y:S01]  /*fc30*/  F2FP.PACK_AB R52, R155, R152 ;  /* 0x000000989b34723e */ /* 0x000fe200000000ff */
[----:B------:R-:W2:Y:S01]  /*fc40*/  MUFU.EX2 R239, R239 ;  /* 0x000000ef00ef7308 */ /* 0x000ea20000000800 */
[----:B------:R-:W-:Y:S03]  /*fc50*/  F2FP.PACK_AB R54, R157, R154 ;  /* 0x0000009a9d36723e */ /* 0x000fe600000000ff */
[----:B------:R-:W-:Y:S01]  /*fc60*/  F2FP.PACK_AB R53, R167, R164 ;  /* 0x000000a4a735723e */ /* 0x000fe200000000ff */
[----:B------:R-:W-:Y:S01]  /*fc70*/  FADD.FTZ R14, R14, R3 ;  /* 0x000000030e0e7221 */ /* 0x000fe20000010000 */
[----:B------:R-:W-:Y:S01]  /*fc80*/  F2FP.PACK_AB R55, R169, R166 ;  /* 0x000000a6a937723e */ /* 0x000fe200000000ff */
[----:B------:R-:W-:Y:S01]  /*fc90*/  FADD.FTZ R3, R15, R162 ;  /* 0x000000a20f037221 */ /* 0x000fe20000010000 */
[----:B-1----:R-:W-:Y:S01]  /*fca0*/  F2FP.PACK_AB R25, R241, R236 ;  /* 0x000000ecf119723e */ /* 0x002fe200000000ff */
[----:B------:R-:W-:Y:S01]  /*fcb0*/  FADD.FTZ R9, R9, R14 ;  /* 0x0000000e09097221 */ /* 0x000fe20000010000 */
[----:B------:R-:W1:Y:S01]  /*fcc0*/  MUFU.EX2 R11, R11 ;  /* 0x0000000b000b7308 */ /* 0x000e620000000800 */
[----:B------:R-:W-:Y:S02]  /*fcd0*/  FADD.FTZ R152, R152, R151 ;  /* 0x0000009798987221 */ /* 0x000fe40000010000 */
[C---:B------:R-:W-:Y:S03]  /*fce0*/  HMMA.16816.F32 R204, R52.reuse, R44, R204 ;  /* 0x0000002c34cc723c */ /* 0x040fe600000018cc */
[----:B------:R-:W-:Y:S02]  /*fcf0*/  FADD.FTZ R9, R174, R9 ;  /* 0x00000009ae097221 */ /* 0x000fe40000010000 */
[----:B------:R-:W-:Y:S02]  /*fd00*/  FADD.FTZ R164, R164, R3 ;  /* 0x00000003a4a47221 */ /* 0x000fe40000010000 */
[----:B------:R-:W-:Y:S01]  /*fd10*/  MUFU.EX2 R238, R238 ;  /* 0x000000ee00ee7308 */ /* 0x000fe20000000800 */
[C---:B------:R-:W-:Y:S04]  /*fd20*/  HMMA.16816.F32 R200, R52.reuse, R46, R200 ;  /* 0x0000002e34c8723c */ /* 0x040fe800000018c8 */
[----:B--2---:R-:W-:Y:S01]  /*fd30*/  F2FP.PACK_AB R17, R239, R4 ;  /* 0x00000004ef11723e */ /* 0x004fe200000000ff */
[----:B------:R-:W-:Y:S02]  /*fd40*/  FFMA.FTZ R4, R185, R13, R4 ;  /* 0x0000000db9047223 */ /* 0x000fe40000010004 */
[----:B------:R-:W-:Y:S01]  /*fd50*/  FADD.FTZ R184, R184, R9 ;  /* 0x00000009b8b87221 */ /* 0x000fe20000010000 */
[C---:B------:R-:W-:Y:S01]  /*fd60*/  HMMA.16816.F32 R196, R52.reuse, R36, R196 ;  /* 0x0000002434c4723c */ /* 0x040fe200000018c4 */
[----:B------:R-:W2:Y:S03]  /*fd70*/  MUFU.EX2 R243, R243 ;  /* 0x000000f300f37308 */ /* 0x000ea60000000800 */
[----:B------:R-:W-:Y:S01]  /*fd80*/  FADD.FTZ R0, R239, R4 ;  /* 0x00000004ef007221 */ /* 0x000fe20000010000 */
[C---:B-1----:R-:W-:Y:S01]  /*fd90*/  F2FP.PACK_AB R19, R234.reuse, R11 ;  /* 0x0000000bea13723e */ /* 0x042fe200000000ff */
[----:B------:R-:W-:Y:S02]  /*fda0*/  FADD.FTZ R155, R155, R152 ;  /* 0x000000989b9b7221 */ /* 0x000fe40000010000 */
[----:B------:R-:W-:Y:S01]  /*fdb0*/  HMMA.16816.F32 R192, R52, R38, R192 ;  /* 0x0000002634c0723c */ /* 0x000fe200000018c0 */
[----:B------:R-:W1:Y:S02]  /*fdc0*/  LDSM.16.MT88.4 R52, [R231+0x4800] ;  /* 0x00480000e734783b */ /* 0x000e640000004200 */
[----:B------:R-:W3:Y:S01]  /*fdd0*/  MUFU.EX2 R49, R49 ;  /* 0x0000003100317308 */ /* 0x000ee20000000800 */
[----:B------:R-:W-:Y:S02]  /*fde0*/  FADD.FTZ R11, R11, R0 ;  /* 0x000000000b0b7221 */ /* 0x000fe40000010000 */
[----:B------:R-:W-:Y:S02]  /*fdf0*/  FADD.FTZ R167, R167, R164 ;  /* 0x000000a4a7a77221 */ /* 0x000fe40000010000 */
[C---:B------:R-:W-:Y:S05]  /*fe00*/  HMMA.16816.F32 R220, R16.reuse, R20, R220 ;  /* 0x0000001410dc723c */ /* 0x040fea00000018dc */
[----:B------:R-:W-:Y:S01]  /*fe10*/  MUFU.EX2 R70, R70 ;  /* 0x0000004600467308 */ /* 0x000fe20000000800 */
[----:B------:R-:W-:Y:S02]  /*fe20*/  FADD.FTZ R11, R234, R11 ;  /* 0x0000000bea0b7221 */ /* 0x000fe40000010000 */
[C---:B------:R-:W-:Y:S01]  /*fe30*/  HMMA.16816.F32 R216, R16.reuse, R22, R216 ;  /* 0x0000001610d8723c */ /* 0x040fe200000018d8 */
[----:B------:R-:W4:Y:S03]  /*fe40*/  LDSM.16.MT88.4 R20, [R230+0x4800] ;  /* 0x00480000e614783b */ /* 0x000f260000004200 */
[----:B--2---:R-:W-:Y:S01]  /*fe50*/  F2FP.PACK_AB R27, R243, R238 ;  /* 0x000000eef31b723e */ /* 0x004fe200000000ff */
[----:B------:R-:W-:Y:S02]  /*fe60*/  FADD.FTZ R236, R236, R11 ;  /* 0x0000000becec7221 */ /* 0x000fe40000010000 */
[----:B------:R-:W-:Y:S01]  /*fe70*/  MUFU.EX2 R71, R71 ;  /* 0x0000004700477308 */ /* 0x000fe20000000800 */
[C---:B------:R-:W-:Y:S04]  /*fe80*/  HMMA.16816.F32 R212, R16.reuse, R28, R212 ;  /* 0x0000001c10d4723c */ /* 0x040fe800000018d4 */
[----:B---3--:R-:W-:Y:S01]  /*fe90*/  F2FP.PACK_AB R34, R49, R48 ;  /* 0x000000303122723e */ /* 0x008fe200000000ff */
[----:B------:R-:W-:Y:S01]  /*fea0*/  FADD.FTZ R187, R187, R184 ;  /* 0x000000b8bbbb7221 */ /* 0x000fe20000010000 */
[----:B------:R-:W-:Y:S01]  /*feb0*/  MOV R184, R7 ;  /* 0x0000000700b87202 */ /* 0x000fe20000000f00 */
[----:B------:R-:W-:Y:S01]  /*fec0*/  FADD.FTZ R241, R241, R236 ;  /* 0x000000ecf1f17221 */ /* 0x000fe20000010000 */
[----:B------:R-:W-:Y:S01]  /*fed0*/  HMMA.16816.F32 R208, R16, R30, R208 ;  /* 0x0000001e10d0723c */ /* 0x000fe200000018d0 */
[----:B------:R-:W-:Y:S01]  /*fee0*/  MUFU.EX2 R78, R78 ;  /* 0x0000004e004e7308 */ /* 0x000fe20000000800 */
[----:B------:R-:W2:Y:S02]  /*fef0*/  LDSM.16.MT88.4 R28, [R230+0x4c00] ;  /* 0x004c0000e61c783b */ /* 0x000ea40000004200 */
[----:B------:R-:W-:Y:S02]  /*ff00*/  FADD.FTZ R154, R154, R155 ;  /* 0x0000009b9a9a7221 */ /* 0x000fe40000010000 */
[----:B------:R-:W-:Y:S01]  /*ff10*/  FADD.FTZ R166, R166, R167 ;  /* 0x000000a7a6a67221 */ /* 0x000fe20000010000 */
[----:B------:R-:W-:Y:S01]  /*ff20*/  F2FP.PACK_AB R16, R159, R156 ;  /* 0x0000009c9f10723e */ /* 0x000fe200000000ff */
[C---:B------:R-:W-:Y:S03]  /*ff30*/  HMMA.16816.F32 R220, R24.reuse, R44, R220 ;  /* 0x0000002c18dc723c */ /* 0x040fe600000018dc */
[----:B------:R3:W-:Y:S02]  /*ff40*/  MUFU.EX2 R44, R42 ;  /* 0x0000002a002c7308 */ /* 0x0007e40000000800 */
[----:B------:R-:W-:Y:S01]  /*ff50*/  F2FP.PACK_AB R18, R161, R158 ;  /* 0x0000009ea112723e */ /* 0x000fe200000000ff */
[----:B------:R-:W-:Y:S01]  /*ff60*/  FADD.FTZ R186, R186, R187 ;  /* 0x000000bbbaba7221 */ /* 0x000fe20000010000 */
[----:B------:R-:W-:Y:S01]  /*ff70*/  F2FP.PACK_AB R17, R171, R168 ;  /* 0x000000a8ab11723e */ /* 0x000fe200000000ff */
[----:B------:R-:W-:Y:S01]  /*ff80*/  FFMA.FTZ R45, R43, c[0x0][0x23c], -R8 ;  /* 0x00008f002b2d7a23 */ /* 0x000fe20000010808 */
[----:B------:R-:W-:Y:S01]  /*ff90*/  F2FP.PACK_AB R19, R173, R170 ;  /* 0x000000aaad13723e */ /* 0x000fe200000000ff */
[----:B------:R-:W-:Y:S03]  /*ffa0*/  HMMA.16816.F32 R212, R24, R36, R212 ;  /* 0x0000002418d4723c */ /* 0x000fe600000018d4 */
[----:B------:R-:W-:Y:S01]  /*ffb0*/  MUFU.EX2 R79, R79 ;  /* 0x0000004f004f7308 */ /* 0x000fe20000000800 */
[----:B------:R-:W-:Y:S01]  /*ffc0*/  FADD.FTZ R238, R238, R241 ;  /* 0x000000f1eeee7221 */ /* 0x000fe20000010000 */
[----:B------:R-:W-:Y:S01]  /*ffd0*/  MOV R187, R132 ;  /* 0x0000008400bb7202 */ /* 0x000fe20000000f00 */
[----:B------:R-:W-:Y:S02]  /*ffe0*/  FADD.FTZ R157, R157, R154 ;  /* 0x0000009a9d9d7221 */ /* 0x000fe40000010000 */
[C---:B-1----:R-:W-:Y:S05]  /*fff0*/  HMMA.16816.F32 R204, R16.reuse, R52, R204 ;  /* 0x0000003410cc723c */ /* 0x042fea00000018cc */
[----:B------:R-:W1:Y:S01]  /*10000*/  MUFU.EX2 R45, R45 ;  /* 0x0000002d002d7308 */ /* 0x000e620000000800 */
[----:B------:R-:W-:Y:S02]  /*10010*/  FADD.FTZ R169, R169, R166 ;  /* 0x000000a6a9a97221 */ /* 0x000fe40000010000 */
[C---:B------:R-:W-:Y:S01]  /*10020*/  HMMA.16816.F32 R200, R16.reuse, R54, R200 ;  /* 0x0000003610c8723c */ /* 0x040fe200000018c8 */
[----:B---3--:R-:W-:Y:S03]  /*10030*/  LDSM.16.MT88.4 R40, [R230+0x5400] ;  /* 0x00540000e628783b */ /* 0x008fe60000004200 */
[----:B------:R-:W-:Y:S01]  /*10040*/  FADD.FTZ R235, R235, R186 ;  /* 0x000000baebeb7221 */ /* 0x000fe20000010000 */
[----:B------:R-:W-:Y:S01]  /*10050*/  MOV R186, R5 ;  /* 0x0000000500ba7202 */ /* 0x000fe20000000f00 */
[----:B------:R-:W-:Y:S01]  /*10060*/  FADD.FTZ R243, R243, R238 ;  /* 0x000000eef3f37221 */ /* 0x000fe20000010000 */
[----:B------:R-:W-:Y:S01]  /*10070*/  MUFU.EX2 R56, R56 ;  /* 0x0000003800387308 */ /* 0x000fe20000000800 */
[C---:B----4-:R-:W-:Y:S04]  /*10080*/  HMMA.16816.F32 R196, R16.reuse, R20, R196 ;  /* 0x0000001410c4723c */ /* 0x050fe800000018c4 */
[----:B------:R-:W-:Y:S02]  /*10090*/  FADD.FTZ R156, R156, R157 ;  /* 0x0000009d9c9c7221 */ /* 0x000fe40000010000 */
[----:B------:R-:W-:Y:S02]  /*100a0*/  FADD.FTZ R168, R168, R169 ;  /* 0x000000a9a8a87221 */ /* 0x000fe40000010000 */
[----:B------:R-:W-:Y:S01]  /*100b0*/  HMMA.16816.F32 R192, R16, R22, R192 ;  /* 0x0000001610c0723c */ /* 0x000fe200000018c0 */
[----:B------:R-:W-:Y:S01]  /*100c0*/  MUFU.EX2 R57, R57 ;  /* 0x0000003900397308 */ /* 0x000fe20000000800 */
[----:B------:R-:W3:Y:S02]  /*100d0*/  LDSM.16.MT88.4 R16, [R231+0x4c00] ;  /* 0x004c0000e710783b */ /* 0x000ee40000004200 */
[----:B------:R-:W-:Y:S01]  /*100e0*/  FADD.FTZ R188, R188, R235 ;  /* 0x000000ebbcbc7221 */ /* 0x000fe20000010000 */
[----:B-1----:R-:W-:Y:S01]  /*100f0*/  F2FP.PACK_AB R33, R45, R44 ;  /* 0x0000002c2d21723e */ /* 0x002fe200000000ff */
[----:B------:R-:W-:Y:S02]  /*10100*/  FADD.FTZ R44, R44, R243 ;  /* 0x000000f32c2c7221 */ /* 0x000fe40000010000 */
[C---:B------:R-:W-:Y:S02]  /*10110*/  HMMA.16816.F32 R208, R24.reuse, R38, R208 ;  /* 0x0000002618d0723c */ /* 0x040fe400000018d0 */
[----:B------:R-:W1:Y:S01]  /*10120*/  LDSM.16.MT88.4 R36, [R230+0x5000] ;  /* 0x00500000e624783b */ /* 0x000e620000004200 */
[----:B------:R-:W-:Y:S02]  /*10130*/  MUFU.EX2 R64, R64 ;  /* 0x0000004000407308 */ /* 0x000fe40000000800 */
[----:B------:R-:W-:Y:S02]  /*10140*/  FADD.FTZ R159, R159, R156 ;  /* 0x0000009c9f9f7221 */ /* 0x000fe40000010000 */
[----:B------:R-:W-:Y:S01]  /*10150*/  FADD.FTZ R171, R171, R168 ;  /* 0x000000a8abab7221 */ /* 0x000fe20000010000 */
[----:B------:R-:W-:Y:S04]  /*10160*/  HMMA.16816.F32 R216, R24, R46, R216 ;  /* 0x0000002e18d8723c */ /* 0x000fe800000018d8 */
[----:B------:R-:W-:Y:S01]  /*10170*/  FADD.FTZ R237, R237, R188 ;  /* 0x000000bceded7221 */ /* 0x000fe20000010000 */
[----:B------:R-:W-:Y:S01]  /*10180*/  MUFU.EX2 R65, R65 ;  /* 0x0000004100417308 */ /* 0x000fe20000000800 */
[----:B------:R-:W-:Y:S01]  /*10190*/  MOV R188, R133 ;  /* 0x0000008500bc7202 */ /* 0x000fe20000000f00 */
[--C-:B------:R-:W-:Y:S01]  /*101a0*/  FFMA.FTZ R46, R50, c[0x0][0x23c], -R8.reuse ;  /* 0x00008f00322e7a23 */ /* 0x100fe20000010808 */
[----:B------:R-:W-:Y:S01]  /*101b0*/  F2FP.PACK_AB R24, R163, R160 ;  /* 0x000000a0a318723e */ /* 0x000fe200000000ff */
[----:B------:R-:W-:Y:S03]  /*101c0*/  FFMA.FTZ R47, R51, c[0x0][0x23c], -R8 ;  /* 0x00008f00332f7a23 */ /* 0x000fe60000010808 */
[----:B------:R-:W-:Y:S01]  /*101d0*/  F2FP.PACK_AB R26, R61, R60 ;  /* 0x0000003c3d1a723e */ /* 0x000fe200000000ff */
[--C-:B------:R-:W-:Y:S01]  /*101e0*/  FFMA.FTZ R50, R88, c[0x0][0x23c], -R6.reuse ;  /* 0x00008f0058327a23 */ /* 0x100fe20000010806 */
[----:B------:R-:W-:Y:S01]  /*101f0*/  F2FP.PACK_AB R25, R175, R172 ;  /* 0x000000acaf19723e */ /* 0x000fe200000000ff */
[----:B------:R-:W-:Y:S01]  /*10200*/  MUFU.EX2 R46, R46 ;  /* 0x0000002e002e7308 */ /* 0x000fe20000000800 */
[----:B------:R-:W-:Y:S01]  /*10210*/  F2FP.PACK_AB R27, R63, R62 ;  /* 0x0000003e3f1b723e */ /* 0x000fe200000000ff */
[--C-:B------:R-:W-:Y:S02]  /*10220*/  FFMA.FTZ R51, R89, c[0x0][0x23c], -R6.reuse ;  /* 0x00008f0059337a23 */ /* 0x100fe40000010806 */
[----:B------:R-:W-:Y:S02]  /*10230*/  FFMA.FTZ R88, R96, c[0x0][0x23c], -R6 ;  /* 0x00008f0060587a23 */ /* 0x000fe40000010806 */
[----:B------:R-:W-:Y:S02]  /*10240*/  FADD.FTZ R45, R45, R44 ;  /* 0x0000002c2d2d7221 */ /* 0x000fe40000010000 */
[C---:B--2---:R-:W-:Y:S02]  /*10250*/  HMMA.16816.F32 R196, R24.reuse, R28, R196 ;  /* 0x0000001c18c4723c */ /* 0x044fe400000018c4 */
[----:B------:R-:W2:Y:S01]  /*10260*/  MUFU.EX2 R47, R47 ;  /* 0x0000002f002f7308 */ /* 0x000ea20000000800 */
[----:B------:R-:W-:Y:S02]  /*10270*/  FFMA.FTZ R89, R113, c[0x0][0x23c], -R6 ;  /* 0x00008f0071597a23 */ /* 0x000fe40000010806 */
[--C-:B------:R-:W-:Y:S02]  /*10280*/  FFMA.FTZ R106, R106, c[0x0][0x23c], -R8.reuse ;  /* 0x00008f006a6a7a23 */ /* 0x100fe40000010808 */
[----:B------:R-:W-:Y:S01]  /*10290*/  FFMA.FTZ R107, R107, c[0x0][0x23c], -R8 ;  /* 0x00008f006b6b7a23 */ /* 0x000fe20000010808 */
[C---:B---3--:R-:W-:Y:S04]  /*102a0*/  HMMA.16816.F32 R204, R24.reuse, R16, R204 ;  /* 0x0000001018cc723c */ /* 0x048fe800000018cc */
[----:B------:R-:W-:Y:S01]  /*102b0*/  MUFU.EX2 R92, R92 ;  /* 0x0000005c005c7308 */ /* 0x000fe20000000800 */
[----:B------:R-:W-:Y:S02]  /*102c0*/  FADD.FTZ R158, R158, R159 ;  /* 0x0000009f9e9e7221 */ /* 0x000fe40000010000 */
[----:B------:R-:W-:Y:S01]  /*102d0*/  FADD.FTZ R170, R170, R171 ;  /* 0x000000abaaaa7221 */ /* 0x000fe20000010000 */
[C---:B------:R-:W-:Y:S04]  /*102e0*/  HMMA.16816.F32 R200, R24.reuse, R18, R200 ;  /* 0x0000001218c8723c */ /* 0x040fe800000018c8 */
[----:B------:R-:W-:Y:S02]  /*102f0*/  FADD.FTZ R48, R48, R237 ;  /* 0x000000ed30307221 */ /* 0x000fe40000010000 */
[----:B------:R-:W-:Y:S01]  /*10300*/  MUFU.EX2 R93, R93 ;  /* 0x0000005d005d7308 */ /* 0x000fe20000000800 */
[----:B------:R-:W-:Y:S01]  /*10310*/  FADD.FTZ R161, R161, R158 ;  /* 0x0000009ea1a17221 */ /* 0x000fe20000010000 */
[----:B------:R-:W-:Y:S01]  /*10320*/  HMMA.16816.F32 R192, R24, R30, R192 ;  /* 0x0000001e18c0723c */ /* 0x000fe200000018c0 */
[----:B------:R-:W3:Y:S03]  /*10330*/  LDSM.16.MT88.4 R24, [R231+0x5000] ;  /* 0x00500000e718783b */ /* 0x000ee60000004200 */
[----:B--2---:R-:W-:Y:S01]  /*10340*/  F2FP.PACK_AB R35, R47, R46 ;  /* 0x0000002e2f23723e */ /* 0x004fe200000000ff */
[----:B------:R-:W-:Y:S02]  /*10350*/  FADD.FTZ R46, R46, R45 ;  /* 0x0000002d2e2e7221 */ /* 0x000fe40000010000 */
[----:B------:R-:W-:Y:S01]  /*10360*/  FADD.FTZ R173, R173, R170 ;  /* 0x000000aaadad7221 */ /* 0x000fe20000010000 */
[----:B------:R-:W-:Y:S01]  /*10370*/  MUFU.EX2 R86, R86 ;  /* 0x0000005600567308 */ /* 0x000fe20000000800 */
[----:B------:R-:W-:Y:S02]  /*10380*/  FADD.FTZ R49, R49, R48 ;  /* 0x0000003031317221 */ /* 0x000fe40000010000 */
[C---:B------:R-:W-:Y:S05]  /*10390*/  HMMA.16816.F32 R212, R32.reuse, R20, R212 ;  /* 0x0000001420d4723c */ /* 0x040fea00000018d4 */
[----:B------:R-:W-:Y:S02]  /*103a0*/  FADD.FTZ R47, R47, R46 ;  /* 0x0000002e2f2f7221 */ /* 0x000fe40000010000 */
[----:B------:R-:W-:Y:S01]  /*103b0*/  MUFU.EX2 R87, R87 ;  /* 0x0000005700577308 */ /* 0x000fe20000000800 */
[----:B------:R-:W-:Y:S01]  /*103c0*/  F2FP.PACK_AB R20, R69, R68 ;  /* 0x000000444514723e */ /* 0x000fe200000000ff */
[C---:B------:R-:W-:Y:S03]  /*103d0*/  HMMA.16816.F32 R208, R32.reuse, R22, R208 ;  /* 0x0000001620d0723c */ /* 0x040fe600000018d0 */
[----:B------:R-:W-:Y:S01]  /*103e0*/  F2FP.PACK_AB R21, R71, R70 ;  /* 0x000000464715723e */ /* 0x000fe200000000ff */
[----:B------:R-:W-:Y:S02]  /*103f0*/  FADD.FTZ R160, R160, R161 ;  /* 0x000000a1a0a07221 */ /* 0x000fe40000010000 */
[----:B------:R-:W-:Y:S01]  /*10400*/  FADD.FTZ R172, R172, R173 ;  /* 0x000000adacac7221 */ /* 0x000fe20000010000 */
[----:B------:R-:W-:Y:S01]  /*10410*/  F2FP.PACK_AB R22, R77, R76 ;  /* 0x0000004c4d16723e */ /* 0x000fe200000000ff */
[----:B------:R-:W-:Y:S01]  /*10420*/  MUFU.EX2 R94, R94 ;  /* 0x0000005e005e7308 */ /* 0x000fe20000000800 */
[----:B------:R-:W-:Y:S01]  /*10430*/  F2FP.PACK_AB R23, R79, R78 ;  /* 0x0000004e4f17723e */ /* 0x000fe200000000ff */
[----:B------:R-:W-:Y:S03]  /*10440*/  HMMA.16816.F32 R220, R32, R52, R220 ;  /* 0x0000003420dc723c */ /* 0x000fe600000018dc */
[----:B------:R-:W-:Y:S02]  /*10450*/  FADD.FTZ R163, R163, R160 ;  /* 0x000000a0a3a37221 */ /* 0x000fe40000010000 */
[----:B------:R-:W-:Y:S02]  /*10460*/  FADD.FTZ R175, R175, R172 ;  /* 0x000000acafaf7221 */ /* 0x000fe40000010000 */
[----:B------:R-:W-:Y:S01]  /*10470*/  FFMA.FTZ R53, R59, c[0x0][0x23c], -R8 ;  /* 0x00008f003b357a23 */ /* 0x000fe20000010808 */
[----:B------:R2:W-:Y:S01]  /*10480*/  MUFU.EX2 R52, R58 ;  /* 0x0000003a00347308 */ /* 0x0005e20000000800 */
[C---:B-1----:R-:W-:Y:S05]  /*10490*/  HMMA.16816.F32 R196, R20.reuse, R36, R196 ;  /* 0x0000002414c4723c */ /* 0x042fea00000018c4 */
[----:B------:R-:W-:Y:S02]  /*104a0*/  FFMA.FTZ R59, R97, c[0x0][0x23c], -R6 ;  /* 0x00008f00613b7a23 */ /* 0x000fe40000010806 */
[--C-:B------:R-:W-:Y:S01]  /*104b0*/  FFMA.FTZ R97, R98, c[0x0][0x23c], -R8.reuse ;  /* 0x00008f0062617a23 */ /* 0x100fe20000010808 */
[C---:B---3--:R-:W-:Y:S01]  /*104c0*/  HMMA.16816.F32 R204, R20.reuse, R24, R204 ;  /* 0x0000001814cc723c */ /* 0x048fe200000018cc */
[----:B------:R-:W1:Y:S03]  /*104d0*/  MUFU.EX2 R53, R53 ;  /* 0x0000003500357308 */ /* 0x000e660000000800 */
[----:B------:R-:W-:Y:S02]  /*104e0*/  FFMA.FTZ R98, R99, c[0x0][0x23c], -R8 ;  /* 0x00008f0063627a23 */ /* 0x000fe40000010808 */
[----:B------:R-:W-:Y:S02]  /*104f0*/  FADD.FTZ R60, R60, R163 ;  /* 0x000000a33c3c7221 */ /* 0x000fe40000010000 */
[C---:B------:R-:W-:Y:S03]  /*10500*/  HMMA.16816.F32 R200, R20.reuse, R26, R200 ;  /* 0x0000001a14c8723c */ /* 0x040fe600000018c8 */
[----:B------:R-:W-:Y:S01]  /*10510*/  MUFU.EX2 R95, R95 ;  /* 0x0000005f005f7308 */ /* 0x000fe20000000800 */
[----:B------:R-:W-:Y:S02]  /*10520*/  FADD.FTZ R62, R62, R175 ;  /* 0x000000af3e3e7221 */ /* 0x000fe40000010000 */
[----:B------:R-:W-:Y:S02]  /*10530*/  FADD.FTZ R61, R61, R60 ;  /* 0x0000003c3d3d7221 */ /* 0x000fe40000010000 */
[----:B------:R-:W-:Y:S01]  /*10540*/  HMMA.16816.F32 R192, R20, R38, R192 ;  /* 0x0000002614c0723c */ /* 0x000fe200000018c0 */
[----:B------:R-:W3:Y:S03]  /*10550*/  LDSM.16.MT88.4 R20, [R231+0x5400] ;  /* 0x00540000e714783b */ /* 0x000ee60000004200 */
[----:B--2---:R-:W-:Y:S01]  /*10560*/  FFMA.FTZ R58, R104, c[0x0][0x23c], -R6 ;  /* 0x00008f00683a7a23 */ /* 0x004fe20000010806 */
[----:B------:R-:W-:Y:S01]  /*10570*/  MUFU.EX2 R72, R72 ;  /* 0x0000004800487308 */ /* 0x000fe20000000800 */
[----:B------:R-:W-:Y:S02]  /*10580*/  FADD.FTZ R63, R63, R62 ;  /* 0x0000003e3f3f7221 */ /* 0x000fe40000010000 */
[----:B------:R-:W-:Y:S05]  /*10590*/  HMMA.16816.F32 R216, R32, R54, R216 ;  /* 0x0000003620d8723c */ /* 0x000fea00000018d8 */
[----:B------:R-:W-:Y:S02]  /*105a0*/  FADD.FTZ R68, R68, R61 ;  /* 0x0000003d44447221 */ /* 0x000fe40000010000 */
[----:B------:R-:W-:Y:S01]  /*105b0*/  MUFU.EX2 R73, R73 ;  /* 0x0000004900497308 */ /* 0x000fe20000000800 */
[----:B------:R-:W-:Y:S01]  /*105c0*/  F2FP.PACK_AB R32, R57, R56 ;  /* 0x000000383920723e */ /* 0x000fe200000000ff */
[--C-:B------:R-:W-:Y:S03]  /*105d0*/  FFMA.FTZ R54, R66, c[0x0][0x23c], -R8.reuse ;  /* 0x00008f0042367a23 */ /* 0x100fe60000010808 */
[----:B------:R-:W-:Y:S01]  /*105e0*/  F2FP.PACK_AB R34, R65, R64 ;  /* 0x000000404122723e */ /* 0x000fe200000000ff */
[--C-:B------:R-:W-:Y:S01]  /*105f0*/  FFMA.FTZ R66, R74, c[0x0][0x23c], -R8.reuse ;  /* 0x00008f004a427a23 */ /* 0x100fe20000010808 */
[----:B-1----:R-:W-:Y:S01]  /*10600*/  F2FP.PACK_AB R33, R53, R52 ;  /* 0x000000343521723e */ /* 0x002fe200000000ff */
[--C-:B------:R-:W-:Y:S02]  /*10610*/  FFMA.FTZ R74, R82, c[0x0][0x23c], -R8.reuse ;  /* 0x00008f00524a7a23 */ /* 0x100fe40000010808 */
[----:B------:R-:W-:Y:S01]  /*10620*/  MUFU.EX2 R54, R54 ;  /* 0x0000003600367308 */ /* 0x000fe20000000800 */
[----:B------:R-:W-:Y:S02]  /*10630*/  FFMA.FTZ R55, R67, c[0x0][0x23c], -R8 ;  /* 0x00008f0043377a23 */ /* 0x000fe40000010808 */
[--C-:B------:R-:W-:Y:S02]  /*10640*/  FFMA.FTZ R67, R105, c[0x0][0x23c], -R6.reuse ;  /* 0x00008f0069437a23 */ /* 0x100fe40000010806 */
[----:B------:R-:W-:Y:S02]  /*10650*/  FFMA.FTZ R82, R112, c[0x0][0x23c], -R6 ;  /* 0x00008f0070527a23 */ /* 0x000fe40000010806 */
[----:B------:R-:W-:Y:S02]  /*10660*/  FADD.FTZ R56, R56, R49 ;  /* 0x0000003138387221 */ /* 0x000fe40000010000 */
[----:B------:R-:W-:Y:S01]  /*10670*/  FADD.FTZ R52, R52, R47 ;  /* 0x0000002f34347221 */ /* 0x000fe20000010000 */
[----:B------:R-:W1:Y:S01]  /*10680*/  MUFU.EX2 R55, R55 ;  /* 0x0000003700377308 */ /* 0x000e620000000800 */
[----:B------:R-:W-:Y:S02]  /*10690*/  FADD.FTZ R57, R57, R56 ;  /* 0x0000003839397221 */ /* 0x000fe40000010000 */
[----:B------:R-:W-:Y:S02]  /*106a0*/  FADD.FTZ R53, R53, R52 ;  /* 0x0000003435357221 */ /* 0x000fe40000010000 */
[----:B------:R-:W-:Y:S02]  /*106b0*/  FADD.FTZ R64, R64, R57 ;  /* 0x0000003940407221 */ /* 0x000fe40000010000 */
[----:B------:R-:W-:Y:S02]  /*106c0*/  FADD.FTZ R70, R70, R63 ;  /* 0x0000003f46467221 */ /* 0x000fe40000010000 */
[----:B------:R-:W-:Y:S01]  /*106d0*/  FADD.FTZ R65, R65, R64 ;  /* 0x0000004041417221 */ /* 0x000fe20000010000 */
[----:B------:R-:W-:Y:S01]  /*106e0*/  MUFU.EX2 R80, R80 ;  /* 0x0000005000507308 */ /* 0x000fe20000000800 */
[----:B------:R-:W-:Y:S02]  /*106f0*/  FADD.FTZ R69, R69, R68 ;  /* 0x0000004445457221 */ /* 0x000fe40000010000 */
[----:B------:R-:W-:Y:S02]  /*10700*/  FADD.FTZ R71, R71, R70 ;  /* 0x0000004647477221 */ /* 0x000fe40000010000 */
[--C-:B------:R-:W-:Y:S02]  /*10710*/  FFMA.FTZ R96, R120, c[0x0][0x23c], -R6.reuse ;  /* 0x00008f0078607a23 */ /* 0x100fe40000010806 */
[--C-:B------:R-:W-:Y:S02]  /*10720*/  FFMA.FTZ R99, R121, c[0x0][0x23c], -R6.reuse ;  /* 0x00008f0079637a23 */ /* 0x100fe40000010806 */
[--C-:B------:R-:W-:Y:S01]  /*10730*/  FFMA.FTZ R104, R128, c[0x0][0x23c], -R6.reuse ;  /* 0x00008f0080687a23 */ /* 0x100fe20000010806 */
[----:B------:R-:W2:Y:S01]  /*10740*/  MUFU.EX2 R81, R81 ;  /* 0x0000005100517308 */ /* 0x000ea20000000800 */
[----:B------:R-:W-:Y:S02]  /*10750*/  FFMA.FTZ R6, R129, c[0x0][0x23c], -R6 ;  /* 0x00008f0081067a23 */ /* 0x000fe40000010806 */
[----:B------:R-:W-:Y:S01]  /*10760*/  FADD.FTZ R76, R76, R69 ;  /* 0x000000454c4c7221 */ /* 0x000fe20000010000 */
[C---:B-1----:R-:W-:Y:S01]  /*10770*/  F2FP.PACK_AB R35, R55.reuse, R54 ;  /* 0x000000363723723e */ /* 0x042fe200000000ff */
[----:B------:R-:W-:Y:S02]  /*10780*/  FADD.FTZ R54, R54, R53 ;  /* 0x0000003536367221 */ /* 0x000fe40000010000 */
[----:B------:R-:W-:Y:S02]  /*10790*/  FADD.FTZ R78, R78, R71 ;  /* 0x000000474e4e7221 */ /* 0x000fe40000010000 */
[----:B------:R-:W-:Y:S01]  /*107a0*/  FADD.FTZ R55, R55, R54 ;  /* 0x0000003637377221 */ /* 0x000fe20000010000 */
[----:B------:R-:W-:Y:S01]  /*107b0*/  MUFU.EX2 R66, R66 ;  /* 0x0000004200427308 */ /* 0x000fe20000000800 */
[C---:B------:R-:W-:Y:S03]  /*107c0*/  HMMA.16816.F32 R212, R32.reuse, R28, R212 ;  /* 0x0000001c20d4723c */ /* 0x040fe600000018d4 */
[----:B------:R-:W-:Y:S02]  /*107d0*/  FADD.FTZ R77, R77, R76 ;  /* 0x0000004c4d4d7221 */ /* 0x000fe40000010000 */
[----:B------:R-:W-:Y:S03]  /*107e0*/  FADD.FTZ R79, R79, R78 ;  /* 0x0000004e4f4f7221 */ /* 0x000fe60000010000 */
[C---:B------:R-:W-:Y:S01]  /*107f0*/  HMMA.16816.F32 R208, R32.reuse, R30, R208 ;  /* 0x0000001e20d0723c */ /* 0x040fe200000018d0 */
[----:B------:R-:W1:Y:S01]  /*10800*/  MUFU.EX2 R75, R75 ;  /* 0x0000004b004b7308 */ /* 0x000e620000000800 */
[----:B------:R-:W-:Y:S06]  /*10810*/  LDSM.16.MT88.4 R28, [R230+0x5800] ;  /* 0x00580000e61c783b */ /* 0x000fec0000004200 */
[C---:B------:R-:W-:Y:S03]  /*10820*/  HMMA.16816.F32 R220, R32.reuse, R16, R220 ;  /* 0x0000001020dc723c */ /* 0x040fe600000018dc */
[----:B------:R-:W-:Y:S04]  /*10830*/  MUFU.EX2 R74, R74 ;  /* 0x0000004a004a7308 */ /* 0x000fe80000000800 */
[----:B------:R-:W-:Y:S01]  /*10840*/  F2FP.PACK_AB R16, R85, R84 ;  /* 0x000000545510723e */ /* 0x000fe200000000ff */
[----:B------:R-:W-:Y:S04]  /*10850*/  HMMA.16816.F32 R216, R32, R18, R216 ;  /* 0x0000001220d8723c */ /* 0x000fe800000018d8 */
[----:B------:R-:W-:Y:S01]  /*10860*/  F2FP.PACK_AB R17, R87, R86 ;  /* 0x000000565711723e */ /* 0x000fe200000000ff */
[----:B------:R-:W4:Y:S01]  /*10870*/  MUFU.EX2 R83, R83 ;  /* 0x0000005300537308 */ /* 0x000f220000000800 */
[----:B------:R-:W-:Y:S01]  /*10880*/  FADD.FTZ R84, R84, R77 ;  /* 0x0000004d54547221 */ /* 0x000fe20000010000 */
[----:B------:R-:W-:Y:S01]  /*10890*/  F2FP.PACK_AB R18, R93, R92 ;  /* 0x0000005c5d12723e */ /* 0x000fe200000000ff */
[----:B------:R-:W-:Y:S01]  /*108a0*/  FADD.FTZ R86, R86, R79 ;  /* 0x0000004f56567221 */ /* 0x000fe20000010000 */
[----:B------:R-:W-:Y:S03]  /*108b0*/  F2FP.PACK_AB R19, R95, R94 ;  /* 0x0000005e5f13723e */ /* 0x000fe600000000ff */
[----:B------:R-:W-:Y:S01]  /*108c0*/  F2FP.PACK_AB R32, R73, R72 ;  /* 0x000000484920723e */ /* 0x000fe200000000ff */
[----:B------:R-:W-:Y:S01]  /*108d0*/  FADD.FTZ R72, R72, R65 ;  /* 0x0000004148487221 */ /* 0x000fe20000010000 */
[----:B--2---:R-:W-:Y:S01]  /*108e0*/  F2FP.PACK_AB R34, R81, R80 ;  /* 0x000000505122723e */ /* 0x004fe200000000ff */
[----:B------:R-:W-:Y:S01]  /*108f0*/  MUFU.EX2 R100, R100 ;  /* 0x0000006400647308 */ /* 0x000fe20000000800 */
[C---:B---3--:R-:W-:Y:S05]  /*10900*/  HMMA.16816.F32 R204, R16.reuse, R20, R204 ;  /* 0x0000001410cc723c */ /* 0x048fea00000018cc */
[----:B-1----:R-:W-:Y:S01]  /*10910*/  F2FP.PACK_AB R33, R75, R66 ;  /* 0x000000424b21723e */ /* 0x002fe200000000ff */
[----:B------:R-:W-:Y:S02]  /*10920*/  FADD.FTZ R66, R66, R55 ;  /* 0x0000003742427221 */ /* 0x000fe40000010000 */
[C---:B------:R-:W-:Y:S01]  /*10930*/  HMMA.16816.F32 R200, R16.reuse, R22, R200 ;  /* 0x0000001610c8723c */ /* 0x040fe200000018c8 */
[----:B------:R-:W1:Y:S03]  /*10940*/  MUFU.EX2 R101, R101 ;  /* 0x0000006500657308 */ /* 0x000e660000000800 */
[----:B------:R-:W-:Y:S01]  /*10950*/  FADD.FTZ R73, R73, R72 ;  /* 0x0000004849497221 */ /* 0x000fe20000010000 */
[----:B----4-:R-:W-:Y:S01]  /*10960*/  F2FP.PACK_AB R35, R83, R74 ;  /* 0x0000004a5323723e */ /* 0x010fe200000000ff */
[----:B------:R-:W-:Y:S02]  /*10970*/  FADD.FTZ R75, R75, R66 ;  /* 0x000000424b4b7221 */ /* 0x000fe40000010000 */
[C---:B------:R-:W-:Y:S03]  /*10980*/  HMMA.16816.F32 R196, R16.reuse, R40, R196 ;  /* 0x0000002810c4723c */ /* 0x040fe600000018c4 */
[----:B------:R-:W-:Y:S01]  /*10990*/  MUFU.EX2 R108, R108 ;  /* 0x0000006c006c7308 */ /* 0x000fe20000000800 */
[----:B------:R-:W-:Y:S02]  /*109a0*/  FADD.FTZ R80, R80, R73 ;  /* 0x0000004950507221 */ /* 0x000fe40000010000 */
[----:B------:R-:W-:Y:S02]  /*109b0*/  FADD.FTZ R74, R74, R75 ;  /* 0x0000004b4a4a7221 */ /* 0x000fe40000010000 */
[----:B------:R-:W-:Y:S01]  /*109c0*/  HMMA.16816.F32 R192, R16, R42, R192 ;  /* 0x0000002a10c0723c */ /* 0x000fe200000018c0 */
[----:B------:R-:W2:Y:S03]  /*109d0*/  LDSM.16.MT88.4 R16, [R231+0x5800] ;  /* 0x00580000e710783b */ /* 0x000ea60000004200 */
[----:B------:R-:W-:Y:S01]  /*109e0*/  FADD.FTZ R81, R81, R80 ;  /* 0x0000005051517221 */ /* 0x000fe20000010000 */
[----:B------:R-:W3:Y:S01]  /*109f0*/  MUFU.EX2 R109, R109 ;  /* 0x0000006d006d7308 */ /* 0x000ee20000000800 */
[----:B------:R-:W-:Y:S02]  /*10a00*/  FADD.FTZ R83, R83, R74 ;  /* 0x0000004a53537221 */ /* 0x000fe40000010000 */
[C---:B------:R-:W-:Y:S05]  /*10a10*/  HMMA.16816.F32 R220, R32.reuse, R24, R220 ;  /* 0x0000001820dc723c */ /* 0x040fea00000018dc */
[----:B------:R-:W-:Y:S02]  /*10a20*/  FADD.FTZ R85, R85, R84 ;  /* 0x0000005455557221 */ /* 0x000fe40000010000 */
[----:B------:R-:W-:Y:S01]  /*10a30*/  MUFU.EX2 R102, R102 ;  /* 0x0000006600667308 */ /* 0x000fe20000000800 */
[C---:B------:R-:W-:Y:S04]  /*10a40*/  HMMA.16816.F32 R216, R32.reuse, R26, R216 ;  /* 0x0000001a20d8723c */ /* 0x040fe800000018d8 */
[----:B-1----:R-:W-:Y:S01]  /*10a50*/  F2FP.PACK_AB R24, R101, R100 ;  /* 0x000000646518723e */ /* 0x002fe200000000ff */
[----:B------:R-:W-:Y:S02]  /*10a60*/  FADD.FTZ R87, R87, R86 ;  /* 0x0000005657577221 */ /* 0x000fe40000010000 */
[----:B------:R-:W-:Y:S01]  /*10a70*/  FADD.FTZ R92, R92, R85 ;  /* 0x000000555c5c7221 */ /* 0x000fe20000010000 */
[C---:B------:R-:W-:Y:S01]  /*10a80*/  HMMA.16816.F32 R212, R32.reuse, R36, R212 ;  /* 0x0000002420d4723c */ /* 0x040fe200000018d4 */
[----:B------:R-:W1:Y:S03]  /*10a90*/  MUFU.EX2 R103, R103 ;  /* 0x0000006700677308 */ /* 0x000e660000000800 */
[----:B------:R-:W-:Y:S01]  /*10aa0*/  FADD.FTZ R94, R94, R87 ;  /* 0x000000575e5e7221 */ /* 0x000fe20000010000 */
[----:B---3--:R-:W-:Y:S01]  /*10ab0*/  F2FP.PACK_AB R26, R109, R108 ;  /* 0x0000006c6d1a723e */ /* 0x008fe200000000ff */
[----:B------:R-:W-:Y:S02]  /*10ac0*/  FADD.FTZ R93, R93, R92 ;  /* 0x0000005c5d5d7221 */ /* 0x000fe40000010000 */
[----:B------:R-:W-:Y:S01]  /*10ad0*/  HMMA.16816.F32 R208, R32, R38, R208 ;  /* 0x0000002620d0723c */ /* 0x000fe200000018d0 */
[----:B------:R-:W3:Y:S02]  /*10ae0*/  LDSM.16.MT88.4 R32, [R231+0x5c00] ;  /* 0x005c0000e720783b */ /* 0x000ee40000004200 */
[----:B------:R-:W-:Y:S01]  /*10af0*/  MUFU.EX2 R110, R110 ;  /* 0x0000006e006e7308 */ /* 0x000fe20000000800 */
[----:B------:R-:W-:Y:S02]  /*10b00*/  FADD.FTZ R95, R95, R94 ;  /* 0x0000005e5f5f7221 */ /* 0x000fe40000010000 */
[----:B------:R-:W-:Y:S06]  /*10b10*/  FADD.FTZ R100, R100, R93 ;  /* 0x0000005d64647221 */ /* 0x000fec0000010000 */
[----:B------:R-:W-:Y:S01]  /*10b20*/  FADD.FTZ R101, R101, R100 ;  /* 0x0000006465657221 */ /* 0x000fe20000010000 */
[----:B------:R-:W4:Y:S03]  /*10b30*/  MUFU.EX2 R111, R111 ;  /* 0x0000006f006f7308 */ /* 0x000f260000000800 */
[----:B------:R-:W-:Y:S01]  /*10b40*/  FADD.FTZ R108, R108, R101 ;  /* 0x000000656c6c7221 */ /* 0x000fe20000010000 */
[----:B-1----:R-:W-:Y:S01]  /*10b50*/  F2FP.PACK_AB R25, R103, R102 ;  /* 0x000000666719723e */ /* 0x002fe200000000ff */
[----:B------:R-:W-:Y:S02]  /*10b60*/  FADD.FTZ R102, R102, R95 ;  /* 0x0000005f66667221 */ /* 0x000fe40000010000 */
[----:B------:R-:W-:Y:S02]  /*10b70*/  FADD.FTZ R109, R109, R108 ;  /* 0x0000006c6d6d7221 */ /* 0x000fe40000010000 */
[----:B------:R-:W-:Y:S01]  /*10b80*/  FADD.FTZ R103, R103, R102 ;  /* 0x0000006667677221 */ /* 0x000fe20000010000 */
[----:B------:R-:W-:Y:S10]  /*10b90*/  MUFU.EX2 R50, R50 ;  /* 0x0000003200327308 */ /* 0x000ff40000000800 */
[----:B------:R-:W1:Y:S01]  /*10ba0*/  MUFU.EX2 R51, R51 ;  /* 0x0000003300337308 */ /* 0x000e620000000800 */
[C---:B----4-:R-:W-:Y:S01]  /*10bb0*/  F2FP.PACK_AB R27, R111.reuse, R110 ;  /* 0x0000006e6f1b723e */ /* 0x050fe200000000ff */
[----:B------:R-:W-:Y:S04]  /*10bc0*/  FADD.FTZ R110, R110, R103 ;  /* 0x000000676e6e7221 */ /* 0x000fe80000010000 */
[----:B------:R-:W-:Y:S04]  /*10bd0*/  FADD.FTZ R111, R111, R110 ;  /* 0x0000006e6f6f7221 */ /* 0x000fe80000010000 */
[----:B------:R-:W-:Y:S01]  /*10be0*/  MUFU.EX2 R88, R88 ;  /* 0x0000005800587308 */ /* 0x000fe20000000800 */
[C---:B--2---:R-:W-:Y:S08]  /*10bf0*/  HMMA.16816.F32 R204, R24.reuse, R16, R204 ;  /* 0x0000001018cc723c */ /* 0x044ff000000018cc */
[C---:B------:R-:W-:Y:S01]  /*10c00*/  HMMA.16816.F32 R200, R24.reuse, R18, R200 ;  /* 0x0000001218c8723c */ /* 0x040fe200000018c8 */
[----:B------:R-:W2:Y:S03]  /*10c10*/  MUFU.EX2 R59, R59 ;  /* 0x0000003b003b7308 */ /* 0x000ea60000000800 */
[C---:B-1----:R-:W-:Y:S01]  /*10c20*/  F2FP.PACK_AB R36, R51.reuse, R50 ;  /* 0x000000323324723e */ /* 0x042fe200000000ff */
[----:B------:R-:W-:Y:S03]  /*10c30*/  FADD.FTZ R50, R50, R81 ;  /* 0x0000005132327221 */ /* 0x000fe60000010000 */
[C---:B------:R-:W-:Y:S03]  /*10c40*/  HMMA.16816.F32 R196, R24.reuse, R28, R196 ;  /* 0x0000001c18c4723c */ /* 0x040fe600000018c4 */
[----:B------:R-:W-:Y:S01]  /*10c50*/  MUFU.EX2 R90, R90 ;  /* 0x0000005a005a7308 */ /* 0x000fe20000000800 */
[----:B------:R-:W-:Y:S04]  /*10c60*/  FADD.FTZ R51, R51, R50 ;  /* 0x0000003233337221 */ /* 0x000fe80000010000 */
[----:B------:R-:W-:Y:S01]  /*10c70*/  HMMA.16816.F32 R192, R24, R30, R192 ;  /* 0x0000001e18c0723c */ /* 0x000fe200000018c0 */
[----:B------:R-:W1:Y:S04]  /*10c80*/  LDSM.16.MT88.4 R24, [R230+0x5c00] ;  /* 0x005c0000e618783b */ /* 0x000e680000004200 */
[----:B------:R-:W4:Y:S01]  /*10c90*/  MUFU.EX2 R91, R91 ;  /* 0x0000005b005b7308 */ /* 0x000f220000000800 */
[C---:B--2---:R-:W-:Y:S01]  /*10ca0*/  F2FP.PACK_AB R38, R59.reuse, R88 ;  /* 0x000000583b26723e */ /* 0x044fe200000000ff */
[----:B------:R-:W-:Y:S08]  /*10cb0*/  FADD.FTZ R88, R88, R51 ;  /* 0x0000003358587221 */ /* 0x000ff00000010000 */
[----:B------:R-:W-:Y:S01]  /*10cc0*/  MUFU.EX2 R97, R97 ;  /* 0x0000006100617308 */ /* 0x000fe20000000800 */
[----:B------:R-:W-:Y:S09]  /*10cd0*/  FADD.FTZ R59, R59, R88 ;  /* 0x000000583b3b7221 */ /* 0x000ff20000010000 */
[----:B------:R-:W2:Y:S01]  /*10ce0*/  MUFU.EX2 R98, R98 ;  /* 0x0000006200627308 */ /* 0x000ea20000000800 */
[C---:B----4-:R-:W-:Y:S01]  /*10cf0*/  F2FP.PACK_AB R37, R91.reuse, R90 ;  /* 0x0000005a5b25723e */ /* 0x050fe200000000ff */
[----:B------:R-:W-:Y:S04]  /*10d00*/  FADD.FTZ R90, R90, R83 ;  /* 0x000000535a5a7221 */ /* 0x000fe80000010000 */
[----:B------:R-:W-:Y:S04]  /*10d10*/  FADD.FTZ R90, R91, R90 ;  /* 0x0000005a5b5a7221 */ /* 0x000fe80000010000 */
[----:B------:R-:W-:Y:S10]  /*10d20*/  MUFU.EX2 R116, R116 ;  /* 0x0000007400747308 */ /* 0x000ff40000000800 */
[----:B------:R-:W4:Y:S01]  /*10d30*/  MUFU.EX2 R117, R117 ;  /* 0x0000007500757308 */ /* 0x000f220000000800 */
[C---:B--2---:R-:W-:Y:S01]  /*10d40*/  F2FP.PACK_AB R39, R98.reuse, R97 ;  /* 0x000000616227723e */ /* 0x044fe200000000ff */
[----:B------:R-:W-:Y:S04]  /*10d50*/  FADD.FTZ R97, R97, R90 ;  /* 0x0000005a61617221 */ /* 0x000fe80000010000 */
[----:B------:R-:W-:Y:S04]  /*10d60*/  FADD.FTZ R97, R98, R97 ;  /* 0x0000006162617221 */ /* 0x000fe80000010000 */
[----:B------:R-:W2:Y:S01]  /*10d70*/  MUFU.EX2 R124, R124 ;  /* 0x0000007c007c7308 */ /* 0x000ea20000000800 */
[C---:B------:R-:W-:Y:S08]  /*10d80*/  HMMA.16816.F32 R220, R36.reuse, R20, R220 ;  /* 0x0000001424dc723c */ /* 0x040ff000000018dc */
[C---:B------:R-:W-:Y:S01]  /*10d90*/  HMMA.16816.F32 R216, R36.reuse, R22, R216 ;  /* 0x0000001624d8723c */ /* 0x040fe200000018d8 */
[----:B------:R-:W-:Y:S03]  /*10da0*/  MUFU.EX2 R118, R118 ;  /* 0x0000007600767308 */ /* 0x000fe60000000800 */
[C---:B----4-:R-:W-:Y:S01]  /*10db0*/  F2FP.PACK_AB R20, R117.reuse, R116 ;  /* 0x000000747514723e */ /* 0x050fe200000000ff */
[----:B------:R-:W-:Y:S03]  /*10dc0*/  FADD.FTZ R116, R116, R109 ;  /* 0x0000006d74747221 */ /* 0x000fe60000010000 */
[C---:B------:R-:W-:Y:S03]  /*10dd0*/  HMMA.16816.F32 R212, R36.reuse, R40, R212 ;  /* 0x0000002824d4723c */ /* 0x040fe600000018d4 */
[----:B------:R-:W4:Y:S01]  /*10de0*/  MUFU.EX2 R119, R119 ;  /* 0x0000007700777308 */ /* 0x000f220000000800 */
[----:B------:R-:W-:Y:S03]  /*10df0*/  FADD.FTZ R117, R117, R116 ;  /* 0x0000007475757221 */ /* 0x000fe60000010000 */
[--C-:B------:R-:W-:Y:S01]  /*10e00*/  FFMA.FTZ R40, R114, c[0x0][0x23c], -R8.reuse ;  /* 0x00008f0072287a23 */ /* 0x100fe20000010808 */
[----:B------:R-:W-:Y:S04]  /*10e10*/  HMMA.16816.F32 R208, R36, R42, R208 ;  /* 0x0000002a24d0723c */ /* 0x000fe800000018d0 */
[----:B--2---:R-:W-:Y:S01]  /*10e20*/  F2FP.PACK_AB R22, R125, R124 ;  /* 0x0000007c7d16723e */ /* 0x004fe200000000ff */
[----:B------:R-:W2:Y:S01]  /*10e30*/  MUFU.EX2 R126, R126 ;  /* 0x0000007e007e7308 */ /* 0x000ea20000000800 */
[----:B------:R-:W-:Y:S02]  /*10e40*/  FADD.FTZ R124, R124, R117 ;  /* 0x000000757c7c7221 */ /* 0x000fe40000010000 */
[--C-:B------:R-:W-:Y:S04]  /*10e50*/  FFMA.FTZ R37, R115, c[0x0][0x23c], -R8.reuse ;  /* 0x00008f0073257a23 */ /* 0x100fe80000010808 */
[--C-:B------:R-:W-:Y:S02]  /*10e60*/  FFMA.FTZ R36, R122, c[0x0][0x23c], -R8.reuse ;  /* 0x00008f007a247a23 */ /* 0x100fe40000010808 */
[--C-:B------:R-:W-:Y:S01]  /*10e70*/  FFMA.FTZ R39, R123, c[0x0][0x23c], -R8.reuse ;  /* 0x00008f007b277a23 */ /* 0x100fe20000010808 */
[----:B------:R-:W-:Y:S01]  /*10e80*/  MUFU.EX2 R58, R58 ;  /* 0x0000003a003a7308 */ /* 0x000fe20000000800 */
[--C-:B------:R-:W-:Y:S02]  /*10e90*/  FFMA.FTZ R38, R130, c[0x0][0x23c], -R8.reuse ;  /* 0x00008f0082267a23 */ /* 0x100fe40000010808 */
[----:B------:R-:W-:Y:S01]  /*10ea0*/  FFMA.FTZ R8, R131, c[0x0][0x23c], -R8 ;  /* 0x00008f0083087a23 */ /* 0x000fe20000010808 */
[----:B----4-:R-:W-:Y:S01]  /*10eb0*/  F2FP.PACK_AB R21, R119, R118 ;  /* 0x000000767715723e */ /* 0x010fe200000000ff */
[----:B------:R-:W-:Y:S02]  /*10ec0*/  FADD.FTZ R118, R118, R111 ;  /* 0x0000006f76767221 */ /* 0x000fe40000010000 */
[----:B------:R-:W-:Y:S02]  /*10ed0*/  FADD.FTZ R181, R125, R124 ;  /* 0x0000007c7db57221 */ /* 0x000fe40000010000 */
[----:B------:R-:W-:Y:S01]  /*10ee0*/  FADD.FTZ R119, R119, R118 ;  /* 0x0000007677777221 */ /* 0x000fe20000010000 */
[----:B------:R-:W4:Y:S01]  /*10ef0*/  MUFU.EX2 R67, R67 ;  /* 0x0000004300437308 */ /* 0x000f220000000800 */
[C---:B--2---:R-:W-:Y:S02]  /*10f00*/  F2FP.PACK_AB R23, R127.reuse, R126 ;  /* 0x0000007e7f17723e */ /* 0x044fe400000000ff */
[----:B------:R-:W-:Y:S04]  /*10f10*/  FADD.FTZ R126, R126, R119 ;  /* 0x000000777e7e7221 */ /* 0x000fe80000010000 */
[----:B------:R-:W-:Y:S03]  /*10f20*/  FADD.FTZ R183, R127, R126 ;  /* 0x0000007e7fb77221 */ /* 0x000fe60000010000 */
[----:B------:R-:W-:Y:S01]  /*10f30*/  MUFU.EX2 R82, R82 ;  /* 0x0000005200527308 */ /* 0x000fe20000000800 */
[C---:B---3--:R-:W-:Y:S08]  /*10f40*/  HMMA.16816.F32 R204, R20.reuse, R32, R204 ;  /* 0x0000002014cc723c */ /* 0x048ff000000018cc */
[C---:B------:R-:W-:Y:S01]  /*10f50*/  HMMA.16816.F32 R200, R20.reuse, R34, R200 ;  /* 0x0000002214c8723c */ /* 0x040fe200000018c8 */
[----:B------:R-:W2:Y:S07]  /*10f60*/  MUFU.EX2 R89, R89 ;  /* 0x0000005900597308 */ /* 0x000eae0000000800 */
[C---:B-1----:R-:W-:Y:S03]  /*10f70*/  HMMA.16816.F32 R196, R20.reuse, R24, R196 ;  /* 0x0000001814c4723c */ /* 0x042fe600000018c4 */
[----:B------:R-:W-:Y:S05]  /*10f80*/  MUFU.EX2 R106, R106 ;  /* 0x0000006a006a7308 */ /* 0x000fea0000000800 */
[----:B------:R-:W-:Y:S05]  /*10f90*/  HMMA.16816.F32 R192, R20, R26, R192 ;  /* 0x0000001a14c0723c */ /* 0x000fea00000018c0 */
[----:B------:R-:W1:Y:S02]  /*10fa0*/  MUFU.EX2 R107, R107 ;  /* 0x0000006b006b7308 */ /* 0x000e640000000800 */
[----:B----4-:R-:W-:Y:S01]  /*10fb0*/  F2FP.PACK_AB R20, R67, R58 ;  /* 0x0000003a4314723e */ /* 0x010fe200000000ff */
[----:B------:R-:W-:Y:S01]  /*10fc0*/  FADD.FTZ R58, R58, R59 ;  /* 0x0000003b3a3a7221 */ /* 0x000fe20000010000 */
[----:B--2---:R-:W-:Y:S03]  /*10fd0*/  F2FP.PACK_AB R22, R89, R82 ;  /* 0x000000525916723e */ /* 0x004fe600000000ff */
[----:B------:R-:W-:Y:S03]  /*10fe0*/  FADD.FTZ R67, R67, R58 ;  /* 0x0000003a43437221 */ /* 0x000fe60000010000 */
[----:B------:R-:W-:Y:S01]  /*10ff0*/  MUFU.EX2 R40, R40 ;  /* 0x0000002800287308 */ /* 0x000fe20000000800 */
[----:B------:R-:W-:Y:S04]  /*11000*/  FADD.FTZ R82, R82, R67 ;  /* 0x0000004352527221 */ /* 0x000fe80000010000 */
[----:B------:R-:W-:Y:S05]  /*11010*/  FADD.FTZ R89, R89, R82 ;  /* 0x0000005259597221 */ /* 0x000fea0000010000 */
[----:B------:R-:W2:Y:S01]  /*11020*/  MUFU.EX2 R37, R37 ;  /* 0x0000002500257308 */ /* 0x000ea20000000800 */
[C---:B-1----:R-:W-:Y:S01]  /*11030*/  F2FP.PACK_AB R21, R107.reuse, R106 ;  /* 0x0000006a6b15723e */ /* 0x042fe200000000ff */
[----:B------:R-:W-:Y:S04]  /*11040*/  FADD.FTZ R106, R106, R97 ;  /* 0x000000616a6a7221 */ /* 0x000fe80000010000 */
[----:B------:R-:W-:Y:S04]  /*11050*/  FADD.FTZ R107, R107, R106 ;  /* 0x0000006a6b6b7221 */ /* 0x000fe80000010000 */
[----:B------:R-:W-:Y:S10]  /*11060*/  MUFU.EX2 R96, R96 ;  /* 0x0000006000607308 */ /* 0x000ff40000000800 */
[----:B------:R-:W1:Y:S01]  /*11070*/  MUFU.EX2 R99, R99 ;  /* 0x0000006300637308 */ /* 0x000e620000000800 */
[C---:B--2---:R-:W-:Y:S01]  /*11080*/  F2FP.PACK_AB R23, R37.reuse, R40 ;  /* 0x000000282517723e */ /* 0x044fe200000000ff */
[----:B------:R-:W-:Y:S04]  /*11090*/  FADD.FTZ R40, R40, R107 ;  /* 0x0000006b28287221 */ /* 0x000fe80000010000 */
[----:B------:R-:W-:Y:S04]  /*110a0*/  FADD.FTZ R37, R37, R40 ;  /* 0x0000002825257221 */ /* 0x000fe80000010000 */
[----:B------:R-:W-:Y:S01]  /*110b0*/  MUFU.EX2 R104, R104 ;  /* 0x0000006800687308 */ /* 0x000fe20000000800 */
[C---:B------:R-:W-:Y:S08]  /*110c0*/  HMMA.16816.F32 R220, R20.reuse, R16, R220 ;  /* 0x0000001014dc723c */ /* 0x040ff000000018dc */
[C---:B------:R-:W-:Y:S01]  /*110d0*/  HMMA.16816.F32 R216, R20.reuse, R18, R216 ;  /* 0x0000001214d8723c */ /* 0x040fe200000018d8 */
[----:B------:R-:W2:Y:S03]  /*110e0*/  MUFU.EX2 R105, R6 ;  /* 0x0000000600697308 */ /* 0x000ea60000000800 */
[C---:B-1----:R-:W-:Y:S01]  /*110f0*/  F2FP.PACK_AB R12, R99.reuse, R96 ;  /* 0x00000060630c723e */ /* 0x042fe200000000ff */
[----:B------:R-:W-:Y:S03]  /*11100*/  FADD.FTZ R96, R96, R89 ;  /* 0x0000005960607221 */ /* 0x000fe60000010000 */
[C---:B------:R-:W-:Y:S03]  /*11110*/  HMMA.16816.F32 R212, R20.reuse, R28, R212 ;  /* 0x0000001c14d4723c */ /* 0x040fe600000018d4 */
[----:B------:R-:W-:Y:S01]  /*11120*/  MUFU.EX2 R36, R36 ;  /* 0x0000002400247308 */ /* 0x000fe20000000800 */
[----:B------:R-:W-:Y:S04]  /*11130*/  FADD.FTZ R99, R99, R96 ;  /* 0x0000006063637221 */ /* 0x000fe80000010000 */
[----:B------:R-:W-:Y:S05]  /*11140*/  HMMA.16816.F32 R208, R20, R30, R208 ;  /* 0x0000001e14d0723c */ /* 0x000fea00000018d0 */
[----:B------:R-:W1:Y:S01]  /*11150*/  MUFU.EX2 R39, R39 ;  /* 0x0000002700277308 */ /* 0x000e620000000800 */
[C---:B--2---:R-:W-:Y:S01]  /*11160*/  F2FP.PACK_AB R14, R105.reuse, R104 ;  /* 0x00000068690e723e */ /* 0x044fe200000000ff */
[----:B------:R-:W-:Y:S08]  /*11170*/  FADD.FTZ R104, R104, R99 ;  /* 0x0000006368687221 */ /* 0x000ff00000010000 */
[----:B------:R-:W-:Y:S01]  /*11180*/  MUFU.EX2 R38, R38 ;  /* 0x0000002600267308 */ /* 0x000fe20000000800 */
[----:B------:R-:W-:Y:S09]  /*11190*/  FADD.FTZ R180, R105, R104 ;  /* 0x0000006869b47221 */ /* 0x000ff20000010000 */
[----:B------:R-:W2:Y:S01]  /*111a0*/  MUFU.EX2 R17, R8 ;  /* 0x0000000800117308 */ /* 0x000ea20000000800 */
[C---:B-1----:R-:W-:Y:S01]  /*111b0*/  F2FP.PACK_AB R13, R39.reuse, R36 ;  /* 0x00000024270d723e */ /* 0x042fe200000000ff */
[----:B------:R-:W-:Y:S04]  /*111c0*/  FADD.FTZ R36, R36, R37 ;  /* 0x0000002524247221 */ /* 0x000fe80000010000 */
[----:B------:R-:W-:Y:S01]  /*111d0*/  FADD.FTZ R39, R39, R36 ;  /* 0x0000002427277221 */ /* 0x000fe20000010000 */
[C---:B--2---:R-:W-:Y:S03]  /*111e0*/  F2FP.PACK_AB R15, R17.reuse, R38 ;  /* 0x00000026110f723e */ /* 0x044fe600000000ff */
[----:B------:R-:W-:Y:S04]  /*111f0*/  FADD.FTZ R38, R38, R39 ;  /* 0x0000002726267221 */ /* 0x000fe80000010000 */
[----:B------:R-:W-:Y:S01]  /*11200*/  FADD.FTZ R185, R17, R38 ;  /* 0x0000002611b97221 */ /* 0x000fe20000010000 */
[C---:B------:R-:W-:Y:S08]  /*11210*/  HMMA.16816.F32 R220, R12.reuse, R32, R220 ;  /* 0x000000200cdc723c */ /* 0x040ff000000018dc */
[C---:B------:R-:W-:Y:S08]  /*11220*/  HMMA.16816.F32 R216, R12.reuse, R34, R216 ;  /* 0x000000220cd8723c */ /* 0x040ff000000018d8 */
[C---:B------:R-:W-:Y:S08]  /*11230*/  HMMA.16816.F32 R212, R12.reuse, R24, R212 ;  /* 0x000000180cd4723c */ /* 0x040ff000000018d4 */
[----:B------:R-:W-:Y:S01]  /*11240*/  HMMA.16816.F32 R208, R12, R26, R208 ;  /* 0x0000001a0cd0723c */ /* 0x000fe200000018d0 */
[----:B------:R-:W-:-:S07]  /*11250*/  @P2 BRA `(.L_x_135) ;  /* 0xffffbdc000002947 */ /* 0x000fce000383ffff */
.L_x_134:
[----:B------:R-:W1:Y:S01]  /*11260*/  SHFL.BFLY PT, R9, R180, 0x2, 0x1f ;  /* 0x0c401f00b4097f89 */ /* 0x000e6200000e0000 */
[----:B------:R-:W-:Y:S01]  /*11270*/  IMAD.MOV.U32 R12, RZ, RZ, 0x3f800000 ;  /* 0x3f800000ff0c7424 */ /* 0x000fe200078e00ff */
[----:B------:R-:W-:Y:S01]  /*11280*/  MOV R13, 0x3f800000 ;  /* 0x3f800000000d7802 */ /* 0x000fe20000000f00 */
[----:B------:R-:W-:Y:S01]  /*11290*/  IMAD.MOV.U32 R14, RZ, RZ, 0x3f800000 ;  /* 0x3f800000ff0e7424 */ /* 0x000fe200078e00ff */
[----:B------:R-:W2:Y:S01]  /*112a0*/  SHFL.BFLY PT, R0, R183, 0x2, 0x1f ;  /* 0x0c401f00b7007f89 */ /* 0x000ea200000e0000 */
[----:B------:R-:W3:Y:S01]  /*112b0*/  S2UR UR6, SR_CTAID.Y ;  /* 0x00000000000679c3 */ /* 0x000ee20000002600 */
[----:B------:R-:W-:Y:S01]  /*112c0*/  UISETP.NE.AND UP0, UPT, UR15, -0x1, UPT ;  /* 0xffffffff0f00788c */ /* 0x000fe2000bf05270 */
[----:B------:R-:W-:Y:S01]  /*112d0*/  BSSY B0, `(.L_x_138) ;  /* 0x00000db000007945 */ /* 0x000fe20003800000 */
[----:B------:R-:W4:Y:S01]  /*112e0*/  SHFL.BFLY PT, R4, R185, 0x2, 0x1f ;  /* 0x0c401f00b9047f89 */ /* 0x000f2200000e0000 */
[----:B------:R-:W-:-:S02]  /*112f0*/  ULDC.64 UR4, c[0x0][0x1e8] ;  /* 0x00007a0000047ab9 */ /* 0x000fc40000000a00 */
[----:B------:R-:W-:Y:S01]  /*11300*/  ULDC UR9, c[0x0][0x214] ;  /* 0x0000850000097ab9 */ /* 0x000fe20000000800 */
[----:B------:R-:W5:Y:S01]  /*11310*/  SHFL.BFLY PT, R2, R181, 0x2, 0x1f ;  /* 0x0c401f00b5027f89 */ /* 0x000f6200000e0000 */
[----:B------:R-:W5:Y:S01]  /*11320*/  S2UR UR10, SR_CTAID.X ;  /* 0x00000000000a79c3 */ /* 0x000f620000002500 */
[----:B------:R-:W-:Y:S02]  /*11330*/  UMOV UR26, URZ ;  /* 0x0000003f001a7c82 */ /* 0x000fe40008000000 */
[----:B------:R-:W-:Y:S02]  /*11340*/  UMOV UR27, URZ ;  /* 0x0000003f001b7c82 */ /* 0x000fe40008000000 */
[----:B------:R-:W-:-:S03]  /*11350*/  @UP0 UIMAD.WIDE.U32 UR20, UR15, UR4, URZ ;  /* 0x000000040f1402a5 */ /* 0x000fc6000f8e003f */
[----:B------:R-:W5:Y:S01]  /*11360*/  S2UR UR11, SR_CTAID.Z ;  /* 0x00000000000b79c3 */ /* 0x000f620000002700 */
[----:B------:R-:W-:Y:S01]  /*11370*/  @UP0 UIMAD UR7, UR15, UR5, UR21 ;  /* 0x000000050f0702a4 */ /* 0x000fe2000f8e0215 */
[----:B-1----:R-:W-:Y:S02]  /*11380*/  FADD.FTZ R9, R9, R180 ;  /* 0x000000b409097221 */ /* 0x002fe40000010000 */
[----:B------:R-:W-:Y:S01]  /*11390*/  ULDC.64 UR4, c[0x0][0x1e0] ;  /* 0x0000780000047ab9 */ /* 0x000fe20000000a00 */
[----:B--2---:R-:W-:Y:S02]  /*113a0*/  FADD.FTZ R3, R0, R183 ;  /* 0x000000b700037221 */ /* 0x004fe40000010000 */
[----:B------:R-:W1:Y:S01]  /*113b0*/  SHFL.BFLY PT, R8, R9, 0x1, 0x1f ;  /* 0x0c201f0009087f89 */ /* 0x000e6200000e0000 */
[----:B---3--:R-:W-:Y:S01]  /*113c0*/  @!UP0 USHF.R.S32.HI UR12, URZ, 0x1f, UR6 ;  /* 0x0000001f3f0c8899 */ /* 0x008fe20008011406 */
[----:B----4-:R-:W-:Y:S02]  /*113d0*/  FADD.FTZ R15, R4, R185 ;  /* 0x000000b9040f7221 */ /* 0x010fe40000010000 */
[----:B------:R-:W2:Y:S01]  /*113e0*/  SHFL.BFLY PT, R10, R3, 0x1, 0x1f ;  /* 0x0c201f00030a7f89 */ /* 0x000ea200000e0000 */
[----:B------:R-:W-:Y:S01]  /*113f0*/  @!UP0 UIMAD UR12, UR12, UR4, URZ ;  /* 0x000000040c0c82a4 */ /* 0x000fe2000f8e023f */
[----:B-----5:R-:W-:-:S02]  /*11400*/  FADD.FTZ R2, R2, R181 ;  /* 0x000000b502027221 */ /* 0x020fc40000010000 */
[----:B------:R-:W3:Y:S01]  /*11410*/  S2R R0, SR_TID.X ;  /* 0x0000000000007919 */ /* 0x000ee20000002100 */
[----:B------:R-:W-:Y:S02]  /*11420*/  @!UP0 UIMAD.WIDE.U32 UR24, UR6, UR4, URZ ;  /* 0x00000004061882a5 */ /* 0x000fe4000f8e003f */
[----:B------:R-:W-:Y:S01]  /*11430*/  @!UP0 UIMAD UR12, UR6, UR5, UR12 ;  /* 0x00000005060c82a4 */ /* 0x000fe2000f8e020c */
[----:B------:R-:W4:Y:S01]  /*11440*/  SHFL.BFLY PT, R6, R15, 0x1, 0x1f ;  /* 0x0c201f000f067f89 */ /* 0x000f2200000e0000 */
[----:B------:R-:W-:Y:S02]  /*11450*/  ULDC.U8 UR4, c[0x0][0x329] ;  /* 0x0000ca4000047ab9 */ /* 0x000fe40000000000 */
[----:B------:R-:W-:Y:S01]  /*11460*/  UISETP.NE.AND UP1, UPT, UR4, URZ, UPT ;  /* 0x0000003f0400728c */ /* 0x000fe2000bf25270 */
[----:B------:R-:W5:Y:S01]  /*11470*/  SHFL.BFLY PT, R11, R2, 0x1, 0x1f ;  /* 0x0c201f00020b7f89 */ /* 0x000f6200000e0000 */
[----:B------:R-:W-:Y:S02]  /*11480*/  ULDC.U8 UR5, c[0x0][0x328] ;  /* 0x0000ca0000057ab9 */ /* 0x000fe40000000000 */
[----:B------:R-:W-:-:S02]  /*11490*/  UISETP.NE.AND UP2, UPT, UR5, URZ, UPT ;  /* 0x0000003f0500728c */ /* 0x000fc4000bf45270 */
[----:B------:R-:W-:Y:S02]  /*114a0*/  @!UP0 UIADD3 UR7, UR25, UR12, URZ ;  /* 0x0000000c19078290 */ /* 0x000fe4000fffe03f */
[----:B------:R-:W-:Y:S01]  /*114b0*/  UISETP.NE.OR UP3, UPT, UR4, URZ, !UP2 ;  /* 0x0000003f0400728c */ /* 0x000fe2000d765670 */
[----:B-1----:R-:W-:Y:S01]  /*114c0*/  FADD.FTZ R8, R9, R8 ;  /* 0x0000000809087221 */ /* 0x002fe20000010000 */
[----:B------:R-:W-:Y:S02]  /*114d0*/  ULDC UR5, c[0x0][0x234] ;  /* 0x00008d0000057ab9 */ /* 0x000fe40000000800 */
[----:B------:R-:W-:Y:S01]  /*114e0*/  @UP1 ULDC UR13, c[0x0][0x210] ;  /* 0x00008400000d1ab9 */ /* 0x000fe20000000800 */
[----:B--2---:R-:W-:Y:S01]  /*114f0*/  FADD.FTZ R10, R3, R10 ;  /* 0x0000000a030a7221 */ /* 0x004fe20000010000 */
[----:B------:R-:W-:Y:S01]  /*11500*/  FSETP.NE.FTZ.AND P2, PT, R8, RZ, PT ;  /* 0x000000ff0800720b */ /* 0x000fe20003f55000 */
[----:B------:R-:W-:Y:S01]  /*11510*/  @UP1 UIMAD UR13, UR13, UR9, URZ ;  /* 0x000000090d0d12a4 */ /* 0x000fe2000f8e023f */
[----:B---3--:R-:W-:Y:S01]  /*11520*/  SHF.R.S32.HI R3, RZ, 0x1f, R0 ;  /* 0x0000001fff037819 */ /* 0x008fe20000011400 */
[----:B------:R-:W-:Y:S01]  /*11530*/  @!UP1 USEL UR13, UR9, UR5, !UP2 ;  /* 0x00000005090d9287 */ /* 0x000fe2000d000000 */
[----:B------:R-:W-:Y:S01]  /*11540*/  FSETP.NE.FTZ.AND P3, PT, R10, RZ, PT ;  /* 0x000000ff0a00720b */ /* 0x000fe20003f75000 */
[----:B------:R-:W-:Y:S01]  /*11550*/  ULDC UR4, c[0x0][0x1c0] ;  /* 0x0000700000047ab9 */ /* 0x000fe20000000800 */
[-C--:B------:R-:W-:Y:S01]  /*11560*/  LEA.HI R4, R3, R0.reuse, RZ, 0x2 ;  /* 0x0000000003047211 */ /* 0x080fe200078f10ff */
[----:B----4-:R-:W-:Y:S01]  /*11570*/  FADD.FTZ R6, R15, R6 ;  /* 0x000000060f067221 */ /* 0x010fe20000010000 */
[----:B------:R-:W-:Y:S01]  /*11580*/  LEA.HI R3, R3, R0, RZ, 0x5 ;  /* 0x0000000003037211 */ /* 0x000fe200078f28ff */
[----:B------:R-:W-:Y:S01]  /*11590*/  @UP1 UMOV UR14, 0x1 ;  /* 0x00000001000e1882 */ /* 0x000fe20000000000 */
[----:B------:R-:W-:Y:S01]  /*115a0*/  LOP3.LUT R9, R4, 0xfffffffc, RZ, 0xc0, !PT ;  /* 0xfffffffc04097812 */ /* 0x000fe200078ec0ff */
[----:B-----5:R-:W-:-:S02]  /*115b0*/  FADD.FTZ R11, R2, R11 ;  /* 0x0000000b020b7221 */ /* 0x020fc40000010000 */
[----:B------:R-:W1:Y:S01]  /*115c0*/  @P2 MUFU.RCP R12, R8 ;  /* 0x00000008000c2308 */ /* 0x000e620000001000 */
[----:B------:R-:W-:Y:S01]  /*115d0*/  FSETP.NE.FTZ.AND P1, PT, R6, RZ, PT ;  /* 0x000000ff0600720b */ /* 0x000fe20003f35000 */
[----:B------:R-:W-:Y:S01]  /*115e0*/  @!UP1 UIMAD UR14, UR13, UR4, URZ ;  /* 0x000000040d0e92a4 */ /* 0x000fe2000f8e023f */
[----:B------:R-:W-:Y:S01]  /*115f0*/  SHF.R.S32.HI R2, RZ, 0x5, R3 ;  /* 0x00000005ff027819 */ /* 0x000fe20000011403 */
[----:B------:R-:W-:Y:S01]  /*11600*/  @!UP3 UIMAD UR22, UR6, UR9, URZ ;  /* 0x000000090616b2a4 */ /* 0x000fe2000f8e023f */
[----:B------:R-:W-:Y:S01]  /*11610*/  IADD3 R9, -R9, R0, RZ ;  /* 0x0000000009097210 */ /* 0x000fe20007ffe1ff */
[----:B------:R-:W-:Y:S01]  /*11620*/  @UP1 ULDC UR21, c[0x0][0x210] ;  /* 0x0000840000151ab9 */ /* 0x000fe20000000800 */
[----:B------:R-:W-:Y:S01]  /*11630*/  FSETP.NE.FTZ.AND P4, PT, R11, RZ, PT ;  /* 0x000000ff0b00720b */ /* 0x000fe20003f95000 */
[----:B------:R-:W2:Y:S01]  /*11640*/  @P3 MUFU.RCP R14, R10 ;  /* 0x0000000a000e3308 */ /* 0x000ea20000001000 */
[----:B------:R-:W-:Y:S01]  /*11650*/  LEA R2, R2, R9, 0x8 ;  /* 0x0000000902027211 */ /* 0x000fe200078e40ff */
[----:B------:R-:W-:Y:S01]  /*11660*/  IMAD.MOV.U32 R9, RZ, RZ, 0x3f800000 ;  /* 0x3f800000ff097424 */ /* 0x000fe200078e00ff */
[----:B------:R-:W-:Y:S01]  /*11670*/  LOP3.LUT R3, R3, 0xffffffe0, RZ, 0xc0, !PT ;  /* 0xffffffe003037812 */ /* 0x000fe200078ec0ff */
[----:B------:R-:W-:-:S02]  /*11680*/  UIMAD UR5, UR6, UR14, URZ ;  /* 0x0000000e060572a4 */ /* 0x000fc4000f8e023f */
[----:B------:R-:W-:Y:S01]  /*11690*/  @!UP1 UMOV UR21, 0x1 ;  /* 0x0000000100159882 */ /* 0x000fe20000000000 */
[----:B------:R-:W-:Y:S01]  /*116a0*/  IADD3 R3, -R3, R0, RZ ;  /* 0x0000000003037210 */ /* 0x000fe20007ffe1ff */
[C---:B-1----:R-:W-:Y:S01]  /*116b0*/  FMUL.FTZ R220, R12.reuse, R220 ;  /* 0x000000dc0cdc7220 */ /* 0x042fe20000410000 */
[----:B------:R-:W1:Y:S01]  /*116c0*/  @P1 MUFU.RCP R9, R6 ;  /* 0x0000000600091308 */ /* 0x000e620000001000 */
[C---:B------:R-:W-:Y:S01]  /*116d0*/  FMUL.FTZ R221, R12.reuse, R221 ;  /* 0x000000dd0cdd7220 */ /* 0x040fe20000410000 */
[----:B------:R-:W-:Y:S01]  /*116e0*/  @!UP3 USEL UR22, UR22, UR15, !UP0 ;  /* 0x0000000f1616b287 */ /* 0x000fe2000c000000 */
[C---:B------:R-:W-:Y:S01]  /*116f0*/  FMUL.FTZ R216, R12.reuse, R216 ;  /* 0x000000d80cd87220 */ /* 0x040fe20000410000 */
[----:B------:R-:W-:Y:S01]  /*11700*/  UIMAD UR4, UR10, UR21, URZ ;  /* 0x000000150a0472a4 */ /* 0x000fe2000f8e023f */
[C---:B------:R-:W-:Y:S01]  /*11710*/  FMUL.FTZ R217, R12.reuse, R217 ;  /* 0x000000d90cd97220 */ /* 0x040fe20000410000 */
[----:B------:R-:W-:Y:S01]  /*11720*/  F2FP.PACK_AB R220, R221, R220 ;  /* 0x000000dcdddc723e */ /* 0x000fe200000000ff */
[C---:B------:R-:W-:Y:S01]  /*11730*/  FMUL.FTZ R212, R12.reuse, R212 ;  /* 0x000000d40cd47220 */ /* 0x040fe20000410000 */
[----:B------:R-:W3:Y:S01]  /*11740*/  @P4 MUFU.RCP R13, R11 ;  /* 0x0000000b000d4308 */ /* 0x000ee20000001000 */
[C---:B------:R-:W-:Y:S01]  /*11750*/  FMUL.FTZ R213, R12.reuse, R213 ;  /* 0x000000d50cd57220 */ /* 0x040fe20000410000 */
[----:B------:R-:W-:Y:S01]  /*11760*/  F2FP.PACK_AB R216, R217, R216 ;  /* 0x000000d8d9d8723e */ /* 0x000fe200000000ff */
[C---:B------:R-:W-:Y:S01]  /*11770*/  FMUL.FTZ R208, R12.reuse, R208 ;  /* 0x000000d00cd07220 */ /* 0x040fe20000410000 */
[----:B------:R-:W-:Y:S01]  /*11780*/  USEL UR5, UR5, URZ, UP3 ;  /* 0x0000003f05057287 */ /* 0x000fe20009800000 */
[----:B------:R-:W-:Y:S01]  /*11790*/  FMUL.FTZ R209, R12, R209 ;  /* 0x000000d10cd17220 */ /* 0x000fe20000410000 */
[----:B------:R-:W-:Y:S01]  /*117a0*/  SHF.R.S32.HI R12, RZ, 0x2, R4 ;  /* 0x00000002ff0c7819 */ /* 0x000fe20000011404 */
[----:B--2---:R-:W-:Y:S01]  /*117b0*/  FMUL.FTZ R206, R14, R206 ;  /* 0x000000ce0ece7220 */ /* 0x004fe20000410000 */
[----:B------:R-:W-:Y:S01]  /*117c0*/  F2FP.PACK_AB R212, R213, R212 ;  /* 0x000000d4d5d4723e */ /* 0x000fe200000000ff */
[C---:B-1----:R-:W-:Y:S01]  /*117d0*/  FMUL.FTZ R223, R9.reuse, R223 ;  /* 0x000000df09df7220 */ /* 0x042fe20000410000 */
[----:B------:R-:W-:Y:S01]  /*117e0*/  SHF.R.S32.HI R15, RZ, 0x1f, R12 ;  /* 0x0000001fff0f7819 */ /* 0x000fe2000001140c */
[----:B------:R-:W-:Y:S01]  /*117f0*/  FMUL.FTZ R222, R9, R222 ;  /* 0x000000de09de7220 */ /* 0x000fe20000410000 */
[----:B------:R-:W-:Y:S01]  /*11800*/  F2FP.PACK_AB R208, R209, R208 ;  /* 0x000000d0d1d0723e */ /* 0x000fe200000000ff */
[----:B------:R-:W-:Y:S01]  /*11810*/  FMUL.FTZ R219, R9, R219 ;  /* 0x000000db09db7220 */ /* 0x000fe20000410000 */
[----:B------:R-:W-:Y:S01]  /*11820*/  LEA.HI R15, R15, R12, RZ, 0x3 ;  /* 0x0000000c0f0f7211 */ /* 0x000fe200078f18ff */
[----:B------:R-:W-:Y:S01]  /*11830*/  FMUL.FTZ R218, R9, R218 ;  /* 0x000000da09da7220 */ /* 0x000fe20000410000 */
[----:B------:R-:W-:Y:S01]  /*11840*/  F2FP.PACK_AB R222, R223, R222 ;  /* 0x000000dedfde723e */ /* 0x000fe200000000ff */
[----:B------:R-:W-:Y:S01]  /*11850*/  FMUL.FTZ R215, R9, R215 ;  /* 0x000000d709d77220 */ /* 0x000fe20000410000 */
[----:B------:R-:W-:Y:S01]  /*11860*/  LOP3.LUT R15, R15, 0xfffffff8, RZ, 0xc0, !PT ;  /* 0xfffffff80f0f7812 */ /* 0x000fe200078ec0ff */
[----:B------:R-:W-:Y:S01]  /*11870*/  FMUL.FTZ R214, R9, R214 ;  /* 0x000000d609d67220 */ /* 0x000fe20000410000 */
[----:B------:R-:W-:Y:S01]  /*11880*/  F2FP.PACK_AB R218, R219, R218 ;  /* 0x000000dadbda723e */ /* 0x000fe200000000ff */
[C---:B------:R-:W-:Y:S01]  /*11890*/  FMUL.FTZ R211, R9.reuse, R211 ;  /* 0x000000d309d37220 */ /* 0x040fe20000410000 */
[----:B------:R-:W-:Y:S01]  /*118a0*/  IADD3 R15, R12, -R15, RZ ;  /* 0x8000000f0c0f7210 */ /* 0x000fe20007ffe0ff */
[----:B------:R-:W-:Y:S01]  /*118b0*/  FMUL.FTZ R210, R9, R210 ;  /* 0x000000d209d27220 */ /* 0x000fe20000410000 */
[----:B------:R-:W-:Y:S01]  /*118c0*/  F2FP.PACK_AB R214, R215, R214 ;  /* 0x000000d6d7d6723e */ /* 0x000fe200000000ff */
[C---:B------:R-:W-:Y:S01]  /*118d0*/  FMUL.FTZ R207, R14.reuse, R207 ;  /* 0x000000cf0ecf7220 */ /* 0x040fe20000410000 */
[----:B------:R-:W-:Y:S01]  /*118e0*/  LEA.HI R9, R15, R15, RZ, 0x1 ;  /* 0x0000000f0f097211 */ /* 0x000fe200078f08ff */
[C---:B------:R-:W-:Y:S01]  /*118f0*/  FMUL.FTZ R202, R14.reuse, R202 ;  /* 0x000000ca0eca7220 */ /* 0x040fe20000410000 */
[----:B------:R-:W-:Y:S01]  /*11900*/  F2FP.PACK_AB R210, R211, R210 ;  /* 0x000000d2d3d2723e */ /* 0x000fe200000000ff */
[C---:B------:R-:W-:Y:S01]  /*11910*/  FMUL.FTZ R203, R14.reuse, R203 ;  /* 0x000000cb0ecb7220 */ /* 0x040fe20000410000 */
[----:B------:R-:W-:Y:S01]  /*11920*/  LOP3.LUT R16, R9, 0x3fffffe, RZ, 0xc0, !PT ;  /* 0x03fffffe09107812 */ /* 0x000fe200078ec0ff */
[C---:B------:R-:W-:Y:S01]  /*11930*/  FMUL.FTZ R198, R14.reuse, R198 ;  /* 0x000000c60ec67220 */ /* 0x040fe20000410000 */
[----:B------:R-:W-:Y:S01]  /*11940*/  F2FP.PACK_AB R206, R207, R206 ;  /* 0x000000cecfce723e */ /* 0x000fe200000000ff */
[C---:B------:R-:W-:Y:S01]  /*11950*/  FMUL.FTZ R199, R14.reuse, R199 ;  /* 0x000000c70ec77220 */ /* 0x040fe20000410000 */
[----:B------:R-:W-:Y:S01]  /*11960*/  F2FP.PACK_AB R202, R203, R202 ;  /* 0x000000cacbca723e */ /* 0x000fe200000000ff */
[C---:B------:R-:W-:Y:S01]  /*11970*/  FMUL.FTZ R194, R14.reuse, R194 ;  /* 0x000000c20ec27220 */ /* 0x040fe20000410000 */
[----:B------:R-:W1:Y:S01]  /*11980*/  @P4 MUFU.LG2 R11, R11 ;  /* 0x0000000b000b4308 */ /* 0x000e620000000c00 */
[----:B------:R-:W-:Y:S01]  /*11990*/  FMUL.FTZ R195, R14, R195 ;  /* 0x000000c30ec37220 */ /* 0x000fe20000410000 */
[----:B------:R-:W-:Y:S01]  /*119a0*/  SHF.R.S32.HI R14, RZ, 0x1, R9 ;  /* 0x00000001ff0e7819 */ /* 0x000fe20000011409 */
[----:B------:R-:W-:Y:S01]  /*119b0*/  IMAD.IADD R15, R15, 0x1, -R16 ;  /* 0x000000010f0f7824 */ /* 0x000fe200078e0a10 */
[----:B------:R-:W-:Y:S01]  /*119c0*/  F2FP.PACK_AB R198, R199, R198 ;  /* 0x000000c6c7c6723e */ /* 0x000fe200000000ff */
[C---:B---3--:R-:W-:Y:S01]  /*119d0*/  FMUL.FTZ R204, R13.reuse, R204 ;  /* 0x000000cc0dcc7220 */ /* 0x048fe20000410000 */
[C---:B------:R-:W-:Y:S01]  /*119e0*/  SHF.L.U32 R9, R14.reuse, 0x6, RZ ;  /* 0x000000060e097819 */ /* 0x040fe200000006ff */
[----:B------:R-:W-:Y:S01]  /*119f0*/  FMUL.FTZ R205, R13, R205 ;  /* 0x000000cd0dcd7220 */ /* 0x000fe20000410000 */
[----:B------:R-:W-:Y:S01]  /*11a00*/  LEA R2, R15, R2, 0x4 ;  /* 0x000000020f027211 */ /* 0x000fe200078e20ff */
[----:B------:R-:W-:Y:S01]  /*11a10*/  FMUL.FTZ R200, R13, R200 ;  /* 0x000000c80dc87220 */ /* 0x000fe20000410000 */
[----:B------:R-:W-:Y:S01]  /*11a20*/  LOP3.LUT R16, R9, 0xc0, RZ, 0xc0, !PT ;  /* 0x000000c009107812 */ /* 0x000fe200078ec0ff */
[C---:B------:R-:W-:Y:S01]  /*11a30*/  FMUL.FTZ R201, R13.reuse, R201 ;  /* 0x000000c90dc97220 */ /* 0x040fe20000410000 */
[----:B------:R-:W-:Y:S01]  /*11a40*/  LOP3.LUT R9, R14, 0x1, RZ, 0xc0, !PT ;  /* 0x000000010e097812 */ /* 0x000fe200078ec0ff */
[C---:B------:R-:W-:Y:S01]  /*11a50*/  FMUL.FTZ R196, R13.reuse, R196 ;  /* 0x000000c40dc47220 */ /* 0x040fe20000410000 */
[----:B------:R-:W-:Y:S01]  /*11a60*/  LEA.HI R15, R16, R16, RZ, 0x1d ;  /* 0x00000010100f7211 */ /* 0x000fe200078fe8ff */
[----:B------:R-:W-:Y:S01]  /*11a70*/  FMUL.FTZ R197, R13, R197 ;  /* 0x000000c50dc57220 */ /* 0x000fe20000410000 */
[----:B------:R-:W-:Y:S01]  /*11a80*/  ISETP.NE.U32.AND P0, PT, R9, 0x1, PT ;  /* 0x000000010900780c */ /* 0x000fe20003f05070 */
[----:B------:R-:W-:Y:S01]  /*11a90*/  FMUL.FTZ R192, R13, R192 ;  /* 0x000000c00dc07220 */ /* 0x000fe20000410000 */
[----:B------:R-:W-:Y:S01]  /*11aa0*/  MOV R9, 0xfffffff0 ;  /* 0xfffffff000097802 */ /* 0x000fe20000000f00 */
[----:B------:R-:W-:Y:S01]  /*11ab0*/  IMAD.U32 R2, R2, 0x2, R15 ;  /* 0x0000000202027824 */ /* 0x000fe200078e000f */
[----:B------:R-:W-:Y:S01]  /*11ac0*/  F2FP.PACK_AB R204, R205, R204 ;  /* 0x000000cccdcc723e */ /* 0x000fe200000000ff */
[----:B------:R-:W-:Y:S01]  /*11ad0*/  FMUL.FTZ R13, R13, R193 ;  /* 0x000000c10d0d7220 */ /* 0x000fe20000410000 */
[----:B------:R-:W-:Y:S01]  /*11ae0*/  SEL R9, R9, 0x10, !P0 ;  /* 0x0000001009097807 */ /* 0x000fe20004000000 */
[----:B------:R-:W2:Y:S01]  /*11af0*/  @P3 MUFU.LG2 R10, R10 ;  /* 0x0000000a000a3308 */ /* 0x000ea20000000c00 */
[----:B------:R-:W-:Y:S01]  /*11b00*/  LOP3.LUT P0, RZ, R14, 0x2, RZ, 0xc0, !PT ;  /* 0x000000020eff7812 */ /* 0x000fe2000780c0ff */
[----:B------:R-:W-:Y:S01]  /*11b10*/  USHF.L.U32 UR4, UR4, 0x7, URZ ;  /* 0x0000000704047899 */ /* 0x000fe2000800063f */
[----:B------:R-:W-:Y:S01]  /*11b20*/  SHF.L.U32 R15, R2, 0x1, RZ ;  /* 0x00000001020f7819 */ /* 0x000fe200000006ff */
[----:B------:R-:W-:Y:S01]  /*11b30*/  UIMAD UR13, UR11, UR13, UR5 ;  /* 0x0000000d0b0d72a4 */ /* 0x000fe2000f8e0205 */
[----:B------:R-:W-:Y:S01]  /*11b40*/  F2FP.PACK_AB R200, R201, R200 ;  /* 0x000000c8c9c8723e */ /* 0x000fe200000000ff */
[----:B------:R-:W-:Y:S01]  /*11b50*/  @!UP3 UMOV UR26, UR22 ;  /* 0x00000016001abc82 */ /* 0x000fe20008000000 */
[C---:B------:R-:W-:Y:S01]  /*11b60*/  IADD3 R19, R15.reuse, 0x20, RZ ;  /* 0x000000200f137810 */ /* 0x040fe20007ffe0ff */
[----:B------:R-:W-:Y:S01]  /*11b70*/  STS [R15], R204 ;  /* 0x000000cc0f007388 */ /* 0x000fe20000000800 */
[----:B------:R-:W-:Y:S01]  /*11b80*/  IADD3 R17, R15, R9, RZ ;  /* 0x000000090f117210 */ /* 0x000fe20007ffe0ff */
[----:B------:R-:W3:Y:S01]  /*11b90*/  @P2 MUFU.LG2 R8, R8 ;  /* 0x0000000800082308 */ /* 0x000ee20000000c00 */
[----:B------:R-:W-:Y:S01]  /*11ba0*/  F2FP.PACK_AB R196, R197, R196 ;  /* 0x000000c4c5c4723e */ /* 0x000fe200000000ff */
[----:B------:R-:W-:Y:S01]  /*11bb0*/  STS [R15+0x200], R206 ;  /* 0x000200ce0f007388 */ /* 0x000fe20000000800 */
[----:B------:R-:W-:Y:S01]  /*11bc0*/  F2FP.PACK_AB R13, R13, R192 ;  /* 0x000000c00d0d723e */ /* 0x000fe200000000ff */
[----:B------:R-:W-:Y:S01]  /*11bd0*/  USHF.R.S32.HI UR5, URZ, 0x1f, UR4 ;  /* 0x0000001f3f057899 */ /* 0x000fe20008011404 */
[----:B------:R-:W-:Y:S01]  /*11be0*/  @P0 IADD3 R19, R15, -0x20, RZ ;  /* 0xffffffe00f130810 */ /* 0x000fe20007ffe0ff */
[----:B------:R-:W-:Y:S01]  /*11bf0*/  STS [R17], R200 ;  /* 0x000000c811007388 */ /* 0x000fe20000000800 */
[----:B------:R-:W-:Y:S01]  /*11c00*/  F2FP.PACK_AB R194, R195, R194 ;  /* 0x000000c2c3c2723e */ /* 0x000fe200000000ff */
[----:B------:R-:W4:Y:S01]  /*11c10*/  @P1 MUFU.LG2 R6, R6 ;  /* 0x0000000600061308 */ /* 0x000f220000000c00 */
[----:B------:R-:W-:Y:S01]  /*11c20*/  LOP3.LUT P0, RZ, R3, 0x3, RZ, 0xc0, !PT ;  /* 0x0000000303ff7812 */ /* 0x000fe2000780c0ff */
[----:B------:R-:W-:Y:S01]  /*11c30*/  IMAD.IADD R9, R9, 0x1, R19 ;  /* 0x0000000109097824 */ /* 0x000fe200078e0213 */
[----:B------:R-:W-:Y:S01]  /*11c40*/  STS [R17+0x200], R202 ;  /* 0x000200ca11007388 */ /* 0x000fe20000000800 */
[----:B------:R-:W-:Y:S01]  /*11c50*/  @!UP3 USHF.R.S32.HI UR27, URZ, 0x1f, UR22 ;  /* 0x0000001f3f1bb899 */ /* 0x000fe20008011416 */
[----:B-1----:R-:W-:Y:S01]  /*11c60*/  @P4 FMUL.FTZ R14, R11, 0.69314718246459960938 ;  /* 0x3f3172180b0e4820 */ /* 0x002fe20000410000 */
[----:B------:R-:W-:Y:S01]  /*11c70*/  USHF.R.S32.HI UR6, URZ, 0x1f, UR13 ;  /* 0x0000001f3f067899 */ /* 0x000fe2000801140d */
[----:B------:R-:W-:Y:S01]  /*11c80*/  STS [R15+0x1000], R220 ;  /* 0x001000dc0f007388 */ /* 0x000fe20000000800 */
[----:B------:R-:W-:Y:S01]  /*11c90*/  UIADD3 UR4, UP2, UP1, UR4, UR26, UR13 ;  /* 0x0000001a04047290 */ /* 0x000fe2000f95e00d */
[----:B--2---:R-:W-:Y:S01]  /*11ca0*/  @P3 FMUL.FTZ R11, R10, 0.69314718246459960938 ;  /* 0x3f3172180a0b3820 */ /* 0x004fe20000410000 */
[----:B------:R-:W-:Y:S01]  /*11cb0*/  @!UP0 UMOV UR20, UR24 ;  /* 0x0000001800148c82 */ /* 0x000fe20008000000 */
[----:B------:R-:W-:Y:S01]  /*11cc0*/  STS [R15+0x1200], R222 ;  /* 0x001200de0f007388 */ /* 0x000fe20000000800 */
[----:B---3--:R-:W-:Y:S01]  /*11cd0*/  @P2 FMUL.FTZ R8, R8, 0.69314718246459960938 ;  /* 0x3f31721808082820 */ /* 0x008fe20000410000 */
[----:B------:R-:W-:Y:S01]  /*11ce0*/  UIADD3.X UR5, UR5, UR27, UR6, UP2, UP1 ;  /* 0x0000001b05057290 */ /* 0x000fe200097e2406 */
[----:B------:R-:W-:Y:S01]  /*11cf0*/  MOV R3, 0x7f800000 ;  /* 0x7f80000000037802 */ /* 0x000fe20000000f00 */
[----:B------:R-:W-:Y:S01]  /*11d00*/  STS [R17+0x1000], R216 ;  /* 0x001000d811007388 */ /* 0x000fe20000000800 */
[----:B----4-:R-:W-:Y:S01]  /*11d10*/  @P1 FMUL.FTZ R6, R6, 0.69314718246459960938 ;  /* 0x3f31721806061820 */ /* 0x010fe20000410000 */
[----:B------:R-:W-:Y:S01]  /*11d20*/  MOV R0, 0x7f800000 ;  /* 0x7f80000000007802 */ /* 0x000fe20000000f00 */
[----:B------:R-:W-:Y:S01]  /*11d30*/  @P4 FFMA.FTZ R3, R133, c[0x0][0x238], R14 ;  /* 0x00008e0085034a23 */ /* 0x000fe2000001000e */
[----:B------:R-:W-:Y:S01]  /*11d40*/  STS [R17+0x1200], R218 ;  /* 0x001200da11007388 */ /* 0x000fe20000000800 */
[----:B------:R-:W-:Y:S01]  /*11d50*/  MOV R2, 0x7f800000 ;  /* 0x7f80000000027802 */ /* 0x000fe20000000f00 */
[----:B------:R-:W-:-:S02]  /*11d60*/  @P2 FFMA.FTZ R0, R5, c[0x0][0x238], R8 ;  /* 0x00008e0005002a23 */ /* 0x000fc40000010008 */
[----:B------:R-:W-:Y:S01]  /*11d70*/  STS [R19], R196 ;  /* 0x000000c413007388 */ /* 0x000fe20000000800 */
[----:B------:R-:W-:-:S03]  /*11d80*/  @P1 FFMA.FTZ R2, R7, c[0x0][0x238], R6 ;  /* 0x00008e0007021a23 */ /* 0x000fc60000010006 */
[----:B------:R-:W-:Y:S04]  /*11d90*/  STS [R19+0x200], R198 ;  /* 0x000200c613007388 */ /* 0x000fe80000000800 */
[----:B------:R-:W-:Y:S04]  /*11da0*/  STS [R9], R13 ;  /* 0x0000000d09007388 */ /* 0x000fe80000000800 */
[----:B------:R-:W-:Y:S04]  /*11db0*/  STS [R9+0x200], R194 ;  /* 0x000200c209007388 */ /* 0x000fe80000000800 */
[----:B------:R-:W-:Y:S04]  /*11dc0*/  STS [R19+0x1000], R212 ;  /* 0x001000d413007388 */ /* 0x000fe80000000800 */
[----:B------:R-:W-:Y:S04]  /*11dd0*/  STS [R19+0x1200], R214 ;  /* 0x001200d613007388 */ /* 0x000fe80000000800 */
[----:B------:R-:W-:Y:S04]  /*11de0*/  STS [R9+0x1000], R208 ;  /* 0x001000d009007388 */ /* 0x000fe80000000800 */
[----:B------:R1:W-:Y:S04]  /*11df0*/  STS [R9+0x1200], R210 ;  /* 0x001200d209007388 */ /* 0x0003e80000000800 */
[----:B------:R-:W-:Y:S01]  /*11e00*/  BAR.SYNC.DEFER_BLOCKING 0x0 ;  /* 0x0000000000007b1d */ /* 0x000fe20000010000 */
[----:B-1----:R-:W-:-:S02]  /*11e10*/  IMAD.MOV.U32 R9, RZ, RZ, 0x7f800000 ;  /* 0x7f800000ff097424 */ /* 0x002fc400078e00ff */
[----:B------:R-:W-:-:S03]  /*11e20*/  @P3 FFMA.FTZ R9, R132, c[0x0][0x238], R11 ;  /* 0x00008e0084093a23 */ /* 0x000fc6000001000b */
[----:B------:R1:W2:Y:S04]  /*11e30*/  LDS.128 R24, [R191] ;  /* 0x00000000bf187984 */ /* 0x0002a80000000c00 */
[----:B------:R1:W3:Y:S04]  /*11e40*/  LDS.128 R20, [R191+0x800] ;  /* 0x00080000bf147984 */ /* 0x0002e80000000c00 */
[----:B------:R1:W4:Y:S04]  /*11e50*/  LDS.128 R16, [R191+0x1000] ;  /* 0x00100000bf107984 */ /* 0x0003280000000c00 */
[----:B------:R1:W1:Y:S01]  /*11e60*/  LDS.128 R28, [R191+0x1800] ;  /* 0x00180000bf1c7984 */ /* 0x0002620000000c00 */
[----:B------:R-:W-:Y:S05]  /*11e70*/  @P0 BRA `(.L_x_139) ;  /* 0x0000020000000947 */ /* 0x000fea0003800000 */
[----:B------:R-:W-:-:S05]  /*11e80*/  IMAD R189, R189, 0x10, R190 ;  /* 0x00000010bdbd7824 */ /* 0x000fca00078e02be */
[C---:B------:R-:W-:Y:S02]  /*11e90*/  ISETP.GE.AND P6, PT, R189.reuse, UR8, PT ;  /* 0x00000008bd007c0c */ /* 0x040fe4000bfc6270 */
[C---:B------:R-:W-:Y:S02]  /*11ea0*/  IADD3 R7, R189.reuse, 0x8, RZ ;  /* 0x00000008bd077810 */ /* 0x040fe40007ffe0ff */
[----:B------:R-:W-:Y:S02]  /*11eb0*/  IADD3 R11, R189, 0x40, RZ ;  /* 0x00000040bd0b7810 */ /* 0x000fe40007ffe0ff */
[----:B------:R-:W-:Y:S02]  /*11ec0*/  ISETP.GE.AND P5, PT, R7, UR8, PT ;  /* 0x0000000807007c0c */ /* 0x000fe4000bfa6270 */
[----:B------:R-:W-:Y:S02]  /*11ed0*/  IADD3 R10, R189, 0x48, RZ ;  /* 0x00000048bd0a7810 */ /* 0x000fe40007ffe0ff */
[----:B------:R-:W-:-:S02]  /*11ee0*/  ISETP.GE.AND P4, PT, R11, UR8, PT ;  /* 0x000000080b007c0c */ /* 0x000fc4000bf86270 */
[----:B------:R-:W-:Y:S01]  /*11ef0*/  ISETP.GE.AND P3, PT, R10, UR8, PT ;  /* 0x000000080a007c0c */ /* 0x000fe2000bf66270 */
[----:B------:R-:W-:-:S05]  /*11f00*/  @!P6 IMAD R5, R189, UR21, RZ ;  /* 0x00000015bd05ec24 */ /* 0x000fca000f8e02ff */
[----:B------:R-:W-:Y:S01]  /*11f10*/  @!P6 IADD3 R8, P0, R5, UR4, RZ ;  /* 0x000000040508ec10 */ /* 0x000fe2000ff1e0ff */
[----:B------:R-:W-:-:S03]  /*11f20*/  @!P5 IMAD R7, R7, UR21, RZ ;  /* 0x000000150707dc24 */ /* 0x000fc6000f8e02ff */
[----:B------:R-:W-:Y:S01]  /*11f30*/  @!P6 LEA.HI.X.SX32 R5, R5, UR5, 0x1, P0 ;  /* 0x000000050505ec11 */ /* 0x000fe200080f0eff */
[----:B------:R-:W-:Y:S01]  /*11f40*/  @!P4 IMAD R11, R11, UR21, RZ ;  /* 0x000000150b0bcc24 */ /* 0x000fe2000f8e02ff */
[----:B------:R-:W-:Y:S01]  /*11f50*/  @!P6 LEA R14, P1, R8, c[0x0][0x200], 0x2 ;  /* 0x00008000080eea11 */ /* 0x000fe200078210ff */
[----:B------:R-:W-:Y:S01]  /*11f60*/  @!P3 IMAD R10, R10, UR21, RZ ;  /* 0x000000150a0abc24 */ /* 0x000fe2000f8e02ff */
[C---:B------:R-:W-:Y:S02]  /*11f70*/  @!P5 IADD3 R6, P0, R7.reuse, UR4, RZ ;  /* 0x000000040706dc10 */ /* 0x040fe4000ff1e0ff */
[----:B------:R-:W-:Y:S02]  /*11f80*/  @!P6 LEA.HI.X R15, R8, c[0x0][0x204], R5, 0x2, P1 ;  /* 0x00008100080fea11 */ /* 0x000fe400008f1405 */
[----:B------:R-:W-:Y:S02]  /*11f90*/  @!P5 LEA.HI.X.SX32 R5, R7, UR5, 0x1, P0 ;  /* 0x000000050705dc11 */ /* 0x000fe400080f0eff */
[----:B------:R-:W-:Y:S01]  /*11fa0*/  @!P5 LEA R32, P2, R6, c[0x0][0x200], 0x2 ;  /* 0x000080000620da11 */ /* 0x000fe200078410ff */
[----:B------:R4:W-:Y:S01]  /*11fb0*/  @!P6 STG.E [R14.64], R3 ;  /* 0x000000030e00e986 */ /* 0x0009e2000c101912 */
[----:B------:R-:W-:-:S02]  /*11fc0*/  @!P4 IADD3 R7, P1, R11, UR4, RZ ;  /* 0x000000040b07cc10 */ /* 0x000fc4000ff3e0ff */
[----:B------:R-:W-:Y:S02]  /*11fd0*/  @!P3 IADD3 R8, P0, R10, UR4, RZ ;  /* 0x000000040a08bc10 */ /* 0x000fe4000ff1e0ff */
[----:B------:R-:W-:Y:S02]  /*11fe0*/  @!P5 LEA.HI.X R33, R6, c[0x0][0x204], R5, 0x2, P2 ;  /* 0x000081000621da11 */ /* 0x000fe400010f1405 */
[----:B------:R-:W-:Y:S02]  /*11ff0*/  @!P4 LEA.HI.X.SX32 R6, R11, UR5, 0x1, P1 ;  /* 0x000000050b06cc11 */ /* 0x000fe400088f0eff */
[----:B------:R-:W-:Y:S01]  /*12000*/  @!P3 LEA.HI.X.SX32 R5, R10, UR5, 0x1, P0 ;  /* 0x000000050a05bc11 */ /* 0x000fe200080f0eff */
[----:B------:R4:W-:Y:S01]  /*12010*/  @!P5 STG.E [R32.64], R9 ;  /* 0x000000092000d986 */ /* 0x0009e2000c101912 */
[----:B------:R-:W-:Y:S02]  /*12020*/  @!P4 LEA R34, P1, R7, c[0x0][0x200], 0x2 ;  /* 0x000080000722ca11 */ /* 0x000fe400078210ff */
[----:B------:R-:W-:-:S02]  /*12030*/  @!P3 LEA R10, P0, R8, c[0x0][0x200], 0x2 ;  /* 0x00008000080aba11 */ /* 0x000fc400078010ff */
[----:B------:R-:W-:Y:S02]  /*12040*/  @!P4 LEA.HI.X R35, R7, c[0x0][0x204], R6, 0x2, P1 ;  /* 0x000081000723ca11 */ /* 0x000fe400008f1406 */
[----:B------:R-:W-:-:S03]  /*12050*/  @!P3 LEA.HI.X R11, R8, c[0x0][0x204], R5, 0x2, P0 ;  /* 0x00008100080bba11 */ /* 0x000fc600000f1405 */
[----:B------:R4:W-:Y:S04]  /*12060*/  @!P4 STG.E [R34.64], R0 ;  /* 0x000000002200c986 */ /* 0x0009e8000c101912 */
[----:B------:R4:W-:Y:S02]  /*12070*/  @!P3 STG.E [R10.64], R2 ;  /* 0x000000020a00b986 */ /* 0x0009e4000c101912 */
.L_x_139:
[----:B------:R-:W-:Y:S05]  /*12080*/  BSYNC B0 ;  /* 0x0000000000007941 */ /* 0x000fea0003800000 */
.L_x_138:
[----:B------:R-:W5:Y:S01]  /*12090*/  S2R R5, SR_TID.X ;  /* 0x0000000000057919 */ /* 0x000f620000002100 */
[----:B------:R-:W-:Y:S01]  /*120a0*/  UIMAD UR10, UR10, -0x80, UR17 ;  /* 0xffffff800a0a78a4 */ /* 0x000fe2000f8e0211 */
[C---:B------:R-:W-:Y:S01]  /*120b0*/  IADD3 R8, P0, R228.reuse, UR20, RZ ;  /* 0x00000014e4087c10 */ /* 0x040fe2000ff1e0ff */
[----:B------:R-:W-:Y:S01]  /*120c0*/  USHF.R.S32.HI UR6, URZ, 0x1f, UR11 ;  /* 0x0000001f3f067899 */ /* 0x000fe2000801140b */
[----:B------:R-:W-:Y:S01]  /*120d0*/  ISETP.GE.AND P1, PT, R228, c[0x0][0x220], PT ;  /* 0x00008800e4007a0c */ /* 0x000fe20003f26270 */
[----:B------:R-:W-:Y:S01]  /*120e0*/  ULDC.64 UR4, c[0x0][0x1f0] ;  /* 0x00007c0000047ab9 */ /* 0x000fe20000000a00 */
[----:B------:R-:W-:Y:S01]  /*120f0*/  BSSY B0, `(.L_x_140) ;  /* 0x000001b000007945 */ /* 0x000fe20003800000 */
[----:B------:R-:W-:-:S04]  /*12100*/  UIMAD UR4, UR6, UR4, URZ ;  /* 0x00000004060472a4 */ /* 0x000fc8000f8e023f */
[----:B------:R-:W-:Y:S01]  /*12110*/  UIMAD UR4, UR11, UR5, UR4 ;  /* 0x000000050b0472a4 */ /* 0x000fe2000f8e0204 */
[----:B----45:R-:W-:-:S04]  /*12120*/  SHF.R.S32.HI R0, RZ, 0x1f, R5 ;  /* 0x0000001fff007819 */ /* 0x030fc80000011405 */
[----:B------:R-:W-:Y:S02]  /*12130*/  LEA.HI R3, R0, R5, RZ, 0x2 ;  /* 0x0000000500037211 */ /* 0x000fe400078f10ff */
[----:B------:R-:W4:Y:S02]  /*12140*/  S2R R0, SR_CTAID.Z ;  /* 0x0000000000007919 */ /* 0x000f240000002700 */
[----:B------:R-:W-:Y:S02]  /*12150*/  LOP3.LUT R2, R3, 0xfffffffc, RZ, 0xc0, !PT ;  /* 0xfffffffc03027812 */ /* 0x000fe400078ec0ff */
[----:B------:R-:W-:-:S03]  /*12160*/  SHF.R.S32.HI R6, RZ, 0x2, R3 ;  /* 0x00000002ff067819 */ /* 0x000fc60000011403 */
[----:B------:R-:W-:Y:S01]  /*12170*/  IMAD.IADD R2, R5, 0x1, -R2 ;  /* 0x0000000105027824 */ /* 0x000fe200078e0a02 */
[----:B------:R-:W-:-:S03]  /*12180*/  SHF.R.S32.HI R7, RZ, 0x1f, R6 ;  /* 0x0000001fff077819 */ /* 0x000fc60000011406 */
[----:B------:R-:W-:-:S05]  /*12190*/  IMAD.SHL.U32 R2, R2, 0x8, RZ ;  /* 0x0000000802027824 */ /* 0x000fca00078e00ff */
[----:B------:R-:W-:-:S04]  /*121a0*/  SHF.R.S32.HI R2, RZ, 0x1f, R2 ;  /* 0x0000001fff027819 */ /* 0x000fc80000011402 */
[----:B------:R-:W-:Y:S01]  /*121b0*/  IADD3.X R9, R2, UR7, RZ, P0, !PT ;  /* 0x0000000702097c10 */ /* 0x000fe200087fe4ff */
[----:B------:R-:W-:Y:S01]  /*121c0*/  IMAD.U32 R2, RZ, RZ, UR16 ;  /* 0x00000010ff027e24 */ /* 0x000fe2000f8e00ff */
[----:B------:R-:W-:-:S03]  /*121d0*/  ISETP.GE.OR P0, PT, R12, UR10, P1 ;  /* 0x0000000a0c007c0c */ /* 0x000fc60008f06670 */
[----:B----4-:R-:W-:-:S04]  /*121e0*/  IMAD.WIDE.U32 R8, R0, c[0x0][0x1f0], R8 ;  /* 0x00007c0000087a25 */ /* 0x010fc800078e0008 */
[----:B------:R-:W-:Y:S01]  /*121f0*/  IMAD.WIDE R10, R2, 0x80, R6 ;  /* 0x00000080020a7825 */ /* 0x000fe200078e0206 */
[----:B------:R-:W-:-:S05]  /*12200*/  IADD3 R13, R9, UR4, RZ ;  /* 0x00000004090d7c10 */ /* 0x000fca000fffe0ff */
        /* <DEDUP_REMOVED lines=8> */
[----:B--2---:R2:W-:Y:S02]  /*12290*/  STG.E.128 [R14.64], R24 ;  /* 0x000000180e007986 */ /* 0x0045e4000c101d12 */
.L_x_141:
[----:B------:R-:W-:Y:S05]  /*122a0*/  BSYNC B0 ;  /* 0x0000000000007941 */ /* 0x000fea0003800000 */
.L_x_140:
[----:B------:R-:W-:Y:S01]  /*122b0*/  LEA.HI.SX32 R4, R4, 0x20, 0x1e ;  /* 0x0000002004047811 */ /* 0x000fe200078ff2ff */
[----:B------:R-:W-:Y:S03]  /*122c0*/  BSSY B0, `(.L_x_142) ;  /* 0x000000e000007945 */ /* 0x000fe60003800000 */
[----:B------:R-:W-:-:S13]  /*122d0*/  ISETP.GE.OR P0, PT, R4, UR10, P1 ;  /* 0x0000000a04007c0c */ /* 0x000fda0008f06670 */
[----:B------:R-:W-:Y:S05]  /*122e0*/  @P0 BRA `(.L_x_143) ;  /* 0x000000b000000947 */ /* 0x000fea0003800000 */
[----:B------:R-:W-:Y:S01]  /*122f0*/  IADD3 R2, P0, R10, 0x20, RZ ;  /* 0x000000200a027810 */ /* 0x000fe20007f1e0ff */
        /* <DEDUP_REMOVED lines=9> */
[----:B---3--:R3:W-:Y:S02]  /*12390*/  STG.E.128 [R2.64], R20 ;  /* 0x0000001402007986 */ /* 0x0087e4000c101d12 */
.L_x_143:
[----:B------:R-:W-:Y:S05]  /*123a0*/  BSYNC B0 ;  /* 0x0000000000007941 */ /* 0x000fea0003800000 */
.L_x_142:
[----:B------:R-:W-:Y:S01]  /*123b0*/  IADD3 R0, R6, 0x40, RZ ;  /* 0x0000004006007810 */ /* 0x000fe20007ffe0ff */
[----:B------:R-:W-:Y:S03]  /*123c0*/  BSSY B0, `(.L_x_144) ;  /* 0x000000e000007945 */ /* 0x000fe60003800000 */
[----:B------:R-:W-:-:S13]  /*123d0*/  ISETP.GE.OR P0, PT, R0, UR8, P1 ;  /* 0x0000000800007c0c */ /* 0x000fda0008f06670 */
[----:B------:R-:W-:Y:S05]  /*123e0*/  @P0 BRA `(.L_x_145) ;  /* 0x000000b000000947 */ /* 0x000fea0003800000 */
[----:B---3--:R-:W-:Y:S01]  /*123f0*/  IADD3 R2, P0, R10, 0x40, RZ ;  /* 0x000000400a027810 */ /* 0x008fe20007f1e0ff */
        /* <DEDUP_REMOVED lines=10> */
.L_x_145:
[----:B------:R-:W-:Y:S05]  /*124a0*/  BSYNC B0 ;  /* 0x0000000000007941 */ /* 0x000fea0003800000 */
.L_x_144:
[----:B------:R-:W-:-:S04]  /*124b0*/  IADD3 R6, R6, 0x60, RZ ;  /* 0x0000006006067810 */ /* 0x000fc80007ffe0ff */
[----:B------:R-:W-:-:S13]  /*124c0*/  ISETP.GE.OR P1, PT, R6, UR8, P1 ;  /* 0x0000000806007c0c */ /* 0x000fda0008f26670 */
[----:B------:R-:W-:Y:S05]  /*124d0*/  @P1 EXIT ;  /* 0x000000000000194d */ /* 0x000fea0003800000 */
[----:B------:R-:W-:Y:S01]  /*124e0*/  IADD3 R0, P0, R10, 0x60, RZ ;  /* 0x000000600a007810 */ /* 0x000fe20007f1e0ff */
[----:B------:R-:W-:Y:S01]  /*124f0*/  IMAD.MOV.U32 R4, RZ, RZ, R8 ;  /* 0x000000ffff047224 */ /* 0x000fe200078e0008 */
[----:B------:R-:W-:-:S03]  /*12500*/  MOV R5, R13 ;  /* 0x0000000d00057202 */ /* 0x000fc60000000f00 */
[----:B------:R-:W-:Y:S02]  /*12510*/  IMAD.X R10, RZ, RZ, R11, P0 ;  /* 0x000000ffff0a7224 */ /* 0x000fe400000e060b */
[----:B------:R-:W-:-:S04]  /*12520*/  IMAD.WIDE.U32 R4, R0, c[0x0][0x1e8], R4 ;  /* 0x00007a0000047a25 */ /* 0x000fc800078e0004 */
[----:B---3--:R-:W-:Y:S01]  /*12530*/  IMAD R3, R10, c[0x0][0x1e8], RZ ;  /* 0x00007a000a037a24 */ /* 0x008fe200078e02ff */
[----:B------:R-:W-:-:S03]  /*12540*/  LEA R2, P0, R4, c[0x0][0x1d0], 0x1 ;  /* 0x0000740004027a11 */ /* 0x000fc600078008ff */
[----:B------:R-:W-:-:S05]  /*12550*/  IMAD R3, R0, c[0x0][0x1ec], R3 ;  /* 0x00007b0000037a24 */ /* 0x000fca00078e0203 */
[----:B------:R-:W-:-:S04]  /*12560*/  IADD3 R3, R5, R3, RZ ;  /* 0x0000000305037210 */ /* 0x000fc80007ffe0ff */
[----:B------:R-:W-:-:S05]  /*12570*/  LEA.HI.X R3, R4, c[0x0][0x1d4], R3, 0x1, P0 ;  /* 0x0000750004037a11 */ /* 0x000fca00000f0c03 */
[----:B-1----:R-:W-:Y:S01]  /*12580*/  STG.E.128 [R2.64], R28 ;  /* 0x0000001c02007986 */ /* 0x002fe2000c101d12 */
[----:B------:R-:W-:Y:S05]  /*12590*/  EXIT ;  /* 0x000000000000794d */ /* 0x000fea0003800000 */
.L_x_99:
[----:B-1----:R-:W-:Y:S01]  /*125a0*/  UISETP.NE.AND UP4, UPT, UR15, -0x1, UPT ;  /* 0xffffffff0f00788c */ /* 0x002fe2000bf85270 */
[----:B------:R-:W-:Y:S01]  /*125b0*/  SHF.R.S32.HI R3, RZ, 0x1f, R182 ;  /* 0x0000001fff037819 */ /* 0x000fe200000114b6 */
[----:B------:R-:W-:Y:S01]  /*125c0*/  ULDC.64 UR4, c[0x0][0x1e8] ;  /* 0x00007a0000047ab9 */ /* 0x000fe20000000a00 */
[----:B------:R-:W1:Y:S01]  /*125d0*/  S2R R8, SR_CTAID.Z ;  /* 0x0000000000087919 */ /* 0x000e620000002700 */
[----:B------:R-:W-:Y:S01]  /*125e0*/  USHF.R.S32.HI UR11, URZ, 0x1f, UR12 ;  /* 0x0000001f3f0b7899 */ /* 0x000fe2000801140c */
[----:B------:R-:W-:Y:S01]  /*125f0*/  LEA.HI R6, R3, R182, RZ, 0x2 ;  /* 0x000000b603067211 */ /* 0x000fe200078f10ff */
[----:B------:R-:W-:Y:S01]  /*12600*/  ULDC.64 UR8, c[0x0][0x1e0] ;  /* 0x0000780000087ab9 */ /* 0x000fe20000000a00 */
[----:B------:R-:W-:Y:S01]  /*12610*/  IMAD.U32 R13, RZ, RZ, UR16 ;  /* 0x00000010ff0d7e24 */ /* 0x000fe2000f8e00ff */
[----:B------:R-:W-:Y:S01]  /*12620*/  ULDC.U8 UR13, c[0x0][0x328] ;  /* 0x0000ca00000d7ab9 */ /* 0x000fe20000000000 */
[----:B------:R-:W-:Y:S01]  /*12630*/  LOP3.LUT R3, R6, 0xfffffffc, RZ, 0xc0, !PT ;  /* 0xfffffffc06037812 */ /* 0x000fe200078ec0ff */
[----:B------:R-:W-:Y:S01]  /*12640*/  UISETP.NE.AND UP3, UPT, UR13, URZ, UPT ;  /* 0x0000003f0d00728c */ /* 0x000fe2000bf65270 */
[----:B------:R-:W-:Y:S01]  /*12650*/  SHF.R.S32.HI R6, RZ, 0x2, R6 ;  /* 0x00000002ff067819 */ /* 0x000fe20000011406 */
[----:B------:R-:W-:Y:S01]  /*12660*/  @UP4 UIMAD.WIDE.U32 UR20, UR15, UR4, URZ ;  /* 0x000000040f1442a5 */ /* 0x000fe2000f8e003f */
[----:B------:R-:W-:Y:S01]  /*12670*/  BSSY B0, `(.L_x_146) ;  /* 0x000003b000007945 */ /* 0x000fe20003800000 */
[----:B------:R-:W-:Y:S01]  /*12680*/  @!UP4 USHF.R.S32.HI UR14, URZ, 0x1f, UR6 ;  /* 0x0000001f3f0ec899 */ /* 0x000fe20008011406 */
[----:B------:R-:W-:Y:S01]  /*12690*/  IMAD.IADD R182, R182, 0x1, -R3 ;  /* 0x00000001b6b67824 */ /* 0x000fe200078e0a03 */
[----:B------:R-:W-:Y:S01]  /*126a0*/  @UP4 UIMAD UR10, UR15, UR5, UR21 ;  /* 0x000000050f0a42a4 */ /* 0x000fe2000f8e0215 */
[----:B------:R-:W-:Y:S01]  /*126b0*/  SHF.R.S32.HI R7, RZ, 0x1f, R6 ;  /* 0x0000001fff077819 */ /* 0x000fe20000011406 */
[----:B------:R-:W-:Y:S01]  /*126c0*/  @!UP4 UIMAD UR14, UR14, UR8, URZ ;  /* 0x000000080e0ec2a4 */ /* 0x000fe2000f8e023f */
[----:B------:R-:W-:Y:S01]  /*126d0*/  IMAD.SHL.U32 R0, R182, 0x8, RZ ;  /* 0x00000008b6007824 */ /* 0x000fe200078e00ff */
[----:B------:R-:W-:-:S02]  /*126e0*/  ULDC.64 UR4, c[0x0][0x1f0] ;  /* 0x00007c0000047ab9 */ /* 0x000fc40000000a00 */
[----:B------:R-:W-:Y:S01]  /*126f0*/  UIMAD UR4, UR11, UR4, URZ ;  /* 0x000000040b0472a4 */ /* 0x000fe2000f8e023f */
[----:B------:R-:W-:Y:S01]  /*12700*/  IMAD.WIDE R12, R13, 0x80, R6 ;  /* 0x000000800d0c7825 */ /* 0x000fe200078e0206 */
[----:B------:R-:W-:Y:S01]  /*12710*/  @!UP4 UIMAD UR14, UR6, UR9, UR14 ;  /* 0x00000009060ec2a4 */ /* 0x000fe2000f8e020e */
[----:B------:R-:W-:Y:S01]  /*12720*/  ISETP.GE.AND P1, PT, R0, c[0x0][0x220], PT ;  /* 0x0000880000007a0c */ /* 0x000fe20003f26270 */
[----:B------:R-:W-:Y:S02]  /*12730*/  ULDC.U8 UR11, c[0x0][0x329] ;  /* 0x0000ca40000b7ab9 */ /* 0x000fe40000000000 */
[----:B------:R-:W-:Y:S02]  /*12740*/  UISETP.NE.AND UP1, UPT, UR11, URZ, UPT ;  /* 0x0000003f0b00728c */ /* 0x000fe4000bf25270 */
[----:B------:R-:W-:Y:S02]  /*12750*/  UISETP.NE.OR UP2, UPT, UR11, URZ, !UP3 ;  /* 0x0000003f0b00728c */ /* 0x000fe4000df45670 */
[----:B------:R-:W-:-:S02]  /*12760*/  @!UP4 UIMAD.WIDE.U32 UR22, UR6, UR8, URZ ;  /* 0x000000080616c2a5 */ /* 0x000fc4000f8e003f */
[----:B------:R-:W-:Y:S02]  /*12770*/  ULDC UR9, c[0x0][0x214] ;  /* 0x0000850000097ab9 */ /* 0x000fe40000000800 */
[----:B------:R-:W-:Y:S02]  /*12780*/  ULDC UR8, c[0x0][0x234] ;  /* 0x00008d0000087ab9 */ /* 0x000fe40000000800 */
[----:B------:R-:W-:Y:S02]  /*12790*/  UISETP.NE.OR UP0, UPT, UR15, -0x1, UP2 ;  /* 0xffffffff0f00788c */ /* 0x000fe40009705670 */
[----:B------:R-:W-:Y:S02]  /*127a0*/  @UP1 ULDC UR11, c[0x0][0x210] ;  /* 0x00008400000b1ab9 */ /* 0x000fe40000000800 */
[----:B------:R-:W-:Y:S02]  /*127b0*/  @UP1 UIMAD UR11, UR11, UR9, URZ ;  /* 0x000000090b0b12a4 */ /* 0x000fe4000f8e023f */
[----:B------:R-:W-:-:S02]  /*127c0*/  @!UP1 USEL UR11, UR9, UR8, !UP3 ;  /* 0x00000008090b9287 */ /* 0x000fc4000d800000 */
[----:B------:R-:W-:Y:S02]  /*127d0*/  UIMAD UR5, UR12, UR5, UR4 ;  /* 0x000000050c0572a4 */ /* 0x000fe4000f8e0204 */
[----:B------:R-:W-:Y:S02]  /*127e0*/  @UP1 UMOV UR13, 0x1 ;  /* 0x00000001000d1882 */ /* 0x000fe40000000000 */
[----:B------:R-:W-:Y:S02]  /*127f0*/  ULDC UR4, c[0x0][0x1c0] ;  /* 0x0000700000047ab9 */ /* 0x000fe40000000800 */
[----:B------:R-:W-:Y:S02]  /*12800*/  @!UP1 UIMAD UR13, UR11, UR4, URZ ;  /* 0x000000040b0d92a4 */ /* 0x000fe4000f8e023f */
[----:B------:R-:W-:Y:S02]  /*12810*/  @!UP4 UMOV UR20, UR22 ;  /* 0x000000160014cc82 */ /* 0x000fe40008000000 */
[----:B------:R-:W-:Y:S01]  /*12820*/  @!UP4 UIADD3 UR10, UR23, UR14, URZ ;  /* 0x0000000e170ac290 */ /* 0x000fe2000fffe03f */
[----:B------:R-:W-:Y:S01]  /*12830*/  IADD3 R2, P0, R0, UR20, RZ ;  /* 0x0000001400027c10 */ /* 0x000fe2000ff1e0ff */
[----:B------:R-:W-:-:S02]  /*12840*/  UIADD3 UR17, -UR7, UR17, URZ ;  /* 0x0000001107117290 */ /* 0x000fc4000fffe13f */
[----:B------:R-:W-:Y:S02]  /*12850*/  UIMAD UR13, UR6, UR13, URZ ;  /* 0x0000000d060d72a4 */ /* 0x000fe4000f8e023f */
[----:B------:R-:W-:Y:S01]  /*12860*/  @!UP0 UIMAD UR15, UR6, UR9, URZ ;  /* 0x00000009060f82a4 */ /* 0x000fe2000f8e023f */
[----:B------:R-:W-:Y:S01]  /*12870*/  LEA.HI.X.SX32 R3, R0, UR10, 0x1, P0 ;  /* 0x0000000a00037c11 */ /* 0x000fe200080f0eff */
[----:B------:R-:W-:Y:S01]  /*12880*/  @UP1 ULDC UR21, c[0x0][0x210] ;  /* 0x0000840000151ab9 */ /* 0x000fe20000000800 */
[C---:B------:R-:W-:Y:S01]  /*12890*/  ISETP.GE.OR P0, PT, R6.reuse, UR17, P1 ;  /* 0x0000001106007c0c */ /* 0x040fe20008f06670 */
[----:B------:R-:W-:Y:S01]  /*128a0*/  USEL UR13, UR13, URZ, UP2 ;  /* 0x0000003f0d0d7287 */ /* 0x000fe20009000000 */
[----:B------:R-:W-:Y:S01]  /*128b0*/  ISETP.GE.AND P6, PT, R6, UR17, PT ;  /* 0x0000001106007c0c */ /* 0x000fe2000bfc6270 */
[----:B------:R-:W-:Y:S01]  /*128c0*/  @!UP1 UMOV UR21, 0x1 ;  /* 0x0000000100159882 */ /* 0x000fe20000000000 */
[----:B-1----:R-:W-:Y:S01]  /*128d0*/  IMAD.WIDE.U32 R8, R8, c[0x0][0x1f0], R2 ;  /* 0x00007c0008087a25 */ /* 0x002fe200078e0002 */
[----:B------:R-:W-:-:S02]  /*128e0*/  UIMAD UR7, UR7, UR21, URZ ;  /* 0x00000015070772a4 */ /* 0x000fc4000f8e023f */
[----:B------:R-:W-:Y:S02]  /*128f0*/  UIMAD UR13, UR12, UR11, UR13 ;  /* 0x0000000b0c0d72a4 */ /* 0x000fe4000f8e020d */
[----:B------:R-:W-:Y:S01]  /*12900*/  UMOV UR24, URZ ;  /* 0x0000003f00187c82 */ /* 0x000fe20008000000 */
[----:B------:R-:W-:Y:S01]  /*12910*/  IADD3 R11, R9, UR5, RZ ;  /* 0x00000005090b7c10 */ /* 0x000fe2000fffe0ff */
[----:B------:R-:W-:Y:S02]  /*12920*/  @!UP2 UMOV UR24, UR15 ;  /* 0x0000000f0018ac82 */ /* 0x000fe40008000000 */
[----:B------:R-:W-:Y:S02]  /*12930*/  UMOV UR25, URZ ;  /* 0x0000003f00197c82 */ /* 0x000fe40008000000 */
[----:B------:R-:W-:Y:S02]  /*12940*/  USHF.R.S32.HI UR4, URZ, 0x1f, UR7 ;  /* 0x0000001f3f047899 */ /* 0x000fe40008011407 */
[----:B------:R-:W-:-:S02]  /*12950*/  @!UP2 USHF.R.S32.HI UR25, URZ, 0x1f, UR15 ;  /* 0x0000001f3f19a899 */ /* 0x000fc4000801140f */
[----:B------:R-:W-:Y:S02]  /*12960*/  USHF.R.S32.HI UR6, URZ, 0x1f, UR13 ;  /* 0x0000001f3f067899 */ /* 0x000fe4000801140d */
[----:B------:R-:W-:-:S04]  /*12970*/  UIADD3 UR7, UP1, UP0, UR7, UR24, UR13 ;  /* 0x0000001807077290 */ /* 0x000fc8000f83e00d */
[----:B------:R-:W-:Y:S01]  /*12980*/  UIADD3.X UR4, UR4, UR25, UR6, UP1, UP0 ;  /* 0x0000001904047290 */ /* 0x000fe20008fe0406 */
[----:B------:R-:W-:Y:S06]  /*12990*/  @P0 BRA `(.L_x_147) ;  /* 0x0000008000000947 */ /* 0x000fec0003800000 */
        /* <DEDUP_REMOVED lines=8> */
.L_x_147:
[----:B------:R-:W-:Y:S05]  /*12a20*/  BSYNC B0 ;  /* 0x0000000000007941 */ /* 0x000fea0003800000 */
.L_x_146:
[----:B------:R-:W-:Y:S01]  /*12a30*/  IADD3 R5, R6, 0x20, RZ ;  /* 0x0000002006057810 */ /* 0x000fe20007ffe0ff */
[----:B------:R-:W-:Y:S03]  /*12a40*/  BSSY B0, `(.L_x_148) ;  /* 0x000000f000007945 */ /* 0x000fe60003800000 */
[C---:B------:R-:W-:Y:S02]  /*12a50*/  ISETP.GE.OR P0, PT, R5.reuse, UR17, P1 ;  /* 0x0000001105007c0c */ /* 0x040fe40008f06670 */
[----:B------:R-:W-:-:S11]  /*12a60*/  ISETP.GE.AND P5, PT, R5, UR17, PT ;  /* 0x0000001105007c0c */ /* 0x000fd6000bfa6270 */
[----:B------:R-:W-:Y:S05]  /*12a70*/  @P0 BRA `(.L_x_149) ;  /* 0x000000b000000947 */ /* 0x000fea0003800000 */
[----:B-1----:R-:W-:Y:S01]  /*12a80*/  IADD3 R3, P0, R12, 0x20, RZ ;  /* 0x000000200c037810 */ /* 0x002fe20007f1e0ff */
        /* <DEDUP_REMOVED lines=9> */
[----:B------:R1:W-:Y:S02]  /*12b20*/  STG.E.128 [R2.64], RZ ;  /* 0x000000ff02007986 */ /* 0x0003e4000c101d12 */
.L_x_149:
[----:B------:R-:W-:Y:S05]  /*12b30*/  BSYNC B0 ;  /* 0x0000000000007941 */ /* 0x000fea0003800000 */
.L_x_148:
        /* <DEDUP_REMOVED lines=16> */
.L_x_151:
[----:B------:R-:W-:Y:S05]  /*12c40*/  BSYNC B0 ;  /* 0x0000000000007941 */ /* 0x000fea0003800000 */
.L_x_150:
[----:B-1----:R-:W-:Y:S01]  /*12c50*/  IADD3 R2, R6, 0x60, RZ ;  /* 0x0000006006027810 */ /* 0x002fe20007ffe0ff */
[----:B------:R-:W-:Y:S03]  /*12c60*/  BSSY B0, `(.L_x_152) ;  /* 0x000000e000007945 */ /* 0x000fe60003800000 */
[C---:B------:R-:W-:Y:S02]  /*12c70*/  ISETP.GE.OR P1, PT, R2.reuse, UR17, P1 ;  /* 0x0000001102007c0c */ /* 0x040fe40008f26670 */
[----:B------:R-:W-:-:S11]  /*12c80*/  ISETP.GE.AND P0, PT, R2, UR17, PT ;  /* 0x0000001102007c0c */ /* 0x000fd6000bf06270 */
        /* <DEDUP_REMOVED lines=10> */
[----:B------:R1:W-:Y:S02]  /*12d30*/  STG.E.128 [R10.64], RZ ;  /* 0x000000ff0a007986 */ /* 0x0003e4000c101d12 */
.L_x_153:
[----:B------:R-:W-:Y:S05]  /*12d40*/  BSYNC B0 ;  /* 0x0000000000007941 */ /* 0x000fea0003800000 */
.L_x_152:
[C---:B------:R-:W-:Y:S02]  /*12d50*/  ISETP.NE.OR P6, PT, R182.reuse, RZ, P6 ;  /* 0x000000ffb600720c */ /* 0x040fe400037c5670 */
[C---:B------:R-:W-:Y:S02]  /*12d60*/  ISETP.NE.OR P5, PT, R182.reuse, RZ, P5 ;  /* 0x000000ffb600720c */ /* 0x040fe40002fa5670 */
[C---:B------:R-:W-:Y:S02]  /*12d70*/  ISETP.NE.OR P4, PT, R182.reuse, RZ, P4 ;  /* 0x000000ffb600720c */ /* 0x040fe40002785670 */
[----:B------:R-:W-:-:S07]  /*12d80*/  ISETP.NE.OR P0, PT, R182, RZ, P0 ;  /* 0x000000ffb600720c */ /* 0x000fce0000705670 */
[----:B------:R-:W-:Y:S02]  /*12d90*/  @!P6 IMAD R7, R6, UR21, RZ ;  /* 0x000000150607ec24 */ /* 0x000fe4000f8e02ff */
[----:B------:R-:W-:Y:S02]  /*12da0*/  @!P5 IMAD R0, R5, UR21, RZ ;  /* 0x000000150500dc24 */ /* 0x000fe4000f8e02ff */
[----:B------:R-:W-:Y:S01]  /*12db0*/  @!P4 IMAD R4, R4, UR21, RZ ;  /* 0x000000150404cc24 */ /* 0x000fe2000f8e02ff */
[C---:B------:R-:W-:Y:S02]  /*12dc0*/  @!P6 IADD3 R6, P1, R7.reuse, UR7, RZ ;  /* 0x000000070706ec10 */ /* 0x040fe4000ff3e0ff */
[----:B------:R-:W-:Y:S02]  /*12dd0*/  @!P5 IADD3 R3, P2, R0, UR7, RZ ;  /* 0x000000070003dc10 */ /* 0x000fe4000ff5e0ff */
[----:B------:R-:W-:Y:S02]  /*12de0*/  @!P6 LEA.HI.X.SX32 R7, R7, UR4, 0x1, P1 ;  /* 0x000000040707ec11 */ /* 0x000fe400088f0eff */
[----:B-1----:R-:W-:-:S02]  /*12df0*/  @!P6 LEA R10, P3, R6, c[0x0][0x200], 0x2 ;  /* 0x00008000060aea11 */ /* 0x002fc400078610ff */
[----:B------:R-:W-:Y:S02]  /*12e00*/  @!P4 IADD3 R5, P1, R4, UR7, RZ ;  /* 0x000000070405cc10 */ /* 0x000fe4000ff3e0ff */
[----:B------:R-:W-:Y:S02]  /*12e10*/  @!P5 LEA.HI.X.SX32 R0, R0, UR4, 0x1, P2 ;  /* 0x000000040000dc11 */ /* 0x000fe400090f0eff */
[----:B------:R-:W-:Y:S02]  /*12e20*/  @!P6 LEA.HI.X R11, R6, c[0x0][0x204], R7, 0x2, P3 ;  /* 0x00008100060bea11 */ /* 0x000fe400018f1407 */
[----:B------:R-:W-:Y:S02]  /*12e30*/  @!P5 LEA R8, P2, R3, c[0x0][0x200], 0x2 ;  /* 0x000080000308da11 */ /* 0x000fe400078410ff */
[----:B------:R-:W-:Y:S02]  /*12e40*/  @!P4 LEA.HI.X.SX32 R4, R4, UR4, 0x1, P1 ;  /* 0x000000040404cc11 */ /* 0x000fe400088f0eff */
[----:B------:R-:W-:-:S02]  /*12e50*/  @!P4 LEA R6, P1, R5, c[0x0][0x200], 0x2 ;  /* 0x000080000506ca11 */ /* 0x000fc400078210ff */
[----:B------:R-:W-:Y:S01]  /*12e60*/  @!P5 LEA.HI.X R9, R3, c[0x0][0x204], R0, 0x2, P2 ;  /* 0x000081000309da11 */ /* 0x000fe200010f1400 */
[----:B------:R-:W-:Y:S01]  /*12e70*/  @!P6 IMAD.MOV.U32 R0, RZ, RZ, 0x7f800000 ;  /* 0x7f800000ff00e424 */ /* 0x000fe200078e00ff */
[----:B------:R-:W-:Y:S01]  /*12e80*/  @!P4 LEA.HI.X R7, R5, c[0x0][0x204], R4, 0x2, P1 ;  /* 0x000081000507ca11 */ /* 0x000fe200008f1404 */
[----:B------:R-:W-:Y:S02]  /*12e90*/  @!P5 IMAD.MOV.U32 R5, RZ, RZ, 0x7f800000 ;  /* 0x7f800000ff05d424 */ /* 0x000fe400078e00ff */
[----:B------:R-:W-:Y:S01]  /*12ea0*/  @!P4 IMAD.MOV.U32 R3, RZ, RZ, 0x7f800000 ;  /* 0x7f800000ff03c424 */ /* 0x000fe200078e00ff */
[----:B------:R1:W-:Y:S04]  /*12eb0*/  @!P6 STG.E [R10.64], R0 ;  /* 0x000000000a00e986 */ /* 0x0003e8000c101912 */
[----:B------:R1:W-:Y:S04]  /*12ec0*/  @!P5 STG.E [R8.64], R5 ;  /* 0x000000050800d986 */ /* 0x0003e8000c101912 */
[----:B------:R1:W-:Y:S01]  /*12ed0*/  @!P4 STG.E [R6.64], R3 ;  /* 0x000000030600c986 */ /* 0x0003e2000c101912 */
[----:B------:R-:W-:Y:S05]  /*12ee0*/  @P0 EXIT ;  /* 0x000000000000094d */ /* 0x000fea0003800000 */
[----:B-1----:R-:W-:Y:S02]  /*12ef0*/  IMAD R0, R2, UR21, RZ ;  /* 0x0000001502007c24 */ /* 0x002fe4000f8e02ff */
[----:B------:R-:W-:-:S03]  /*12f00*/  IMAD.MOV.U32 R5, RZ, RZ, 0x7f800000 ;  /* 0x7f800000ff057424 */ /* 0x000fc600078e00ff */
[----:B------:R-:W-:-:S04]  /*12f10*/  IADD3 R3, P0, R0, UR7, RZ ;  /* 0x0000000700037c10 */ /* 0x000fc8000ff1e0ff */
[----:B------:R-:W-:Y:S02]  /*12f20*/  LEA.HI.X.SX32 R0, R0, UR4, 0x1, P0 ;  /* 0x0000000400007c11 */ /* 0x000fe400080f0eff */
[----:B------:R-:W-:-:S04]  /*12f30*/  LEA R2, P0, R3, c[0x0][0x200], 0x2 ;  /* 0x0000800003027a11 */ /* 0x000fc800078010ff */
[----:B------:R-:W-:-:S05]  /*12f40*/  LEA.HI.X R3, R3, c[0x0][0x204], R0, 0x2, P0 ;  /* 0x0000810003037a11 */ /* 0x000fca00000f1400 */
[----:B------:R-:W-:Y:S01]  /*12f50*/  STG.E [R2.64], R5 ;  /* 0x0000000502007986 */ /* 0x000fe2000c101912 */
[----:B------:R-:W-:Y:S05]  /*12f60*/  EXIT ;  /* 0x000000000000794d */ /* 0x000fea0003800000 */
.L_x_154:
        /* <DEDUP_REMOVED lines=9> */
.L_x_611:


//--------------------- .text._ZN5flash16flash_fwd_kernelI23Flash_fwd_kernel_traitsILi32ELi128ELi128ELi4ELb0ELb0EN7cutlass6half_tE19Flash_kernel_traitsILi32ELi128ELi128ELi4ES3_EELb1ELb1ELb0ELb0ELb0ELb0ELb0ELb0EEEvNS_16Flash_fwd_paramsE --------------------------
	.section	.text._ZN5flash16flash_fwd_kernelI23Flash_fwd_kernel_traitsILi32ELi128ELi128ELi4ELb0ELb0EN7cutlass6half_tE19Flash_kernel_traitsILi32ELi128ELi128ELi4ES3_EELb1ELb1ELb0ELb0ELb0ELb0ELb0ELb0EEEvNS_16Flash_fwd_paramsE,"ax",@progbits
	.sectioninfo	@"SHI_REGISTERS=255"
	.align	128
        .global         _ZN5flash16flash_fwd_kernelI23Flash_fwd_kernel_traitsILi32ELi128ELi128ELi4ELb0ELb0EN7cutlass6half_tE19Flash_kernel_traitsILi32ELi128ELi128ELi4ES3_EELb1ELb1ELb0ELb0ELb0ELb0ELb0ELb0EEEvNS_16Flash_fwd_paramsE
        .type           _ZN5flash16flash_fwd_kernelI23Flash_fwd_kernel_traitsILi32ELi128ELi128ELi4ELb0ELb0EN7cutlass6half_tE19Flash_kernel_traitsILi32ELi128ELi128ELi4ES3_EELb1ELb1ELb0ELb0ELb0ELb0ELb0ELb0EEEvNS_16Flash_fwd_paramsE,@function
        .size           _ZN5flash16flash_fwd_kernelI23Flash_fwd_kernel_traitsILi32ELi128ELi128ELi4ELb0ELb0EN7cutlass6half_tE19Flash_kernel_traitsILi32ELi128ELi128ELi4ES3_EELb1ELb1ELb0ELb0ELb0ELb0ELb0ELb0EEEvNS_16Flash_fwd_paramsE,(.L_x_612 - _ZN5flash16flash_fwd_kernelI23Flash_fwd_kernel_traitsILi32ELi128ELi128ELi4ELb0ELb0EN7cutlass6half_tE19Flash_kernel_traitsILi32ELi128ELi128ELi4ES3_EELb1ELb1ELb0ELb0ELb0ELb0ELb0ELb0EEEvNS_16Flash_fwd_paramsE)
        .other          _ZN5flash16flash_fwd_kernelI23Flash_fwd_kernel_traitsILi32ELi128ELi128ELi4ELb0ELb0EN7cutlass6half_tE19Flash_kernel_traitsILi32ELi128ELi128ELi4ES3_EELb1ELb1ELb0ELb0ELb0ELb0ELb0ELb0EEEvNS_16Flash_fwd_paramsE,@"STO_CUDA_ENTRY STV_DEFAULT"
_ZN5flash16flash_fwd_kernelI23Flash_fwd_kernel_traitsILi32ELi128ELi128ELi4ELb0ELb0EN7cutlass6half_tE19Flash_kernel_traitsILi32ELi128ELi128ELi4ES3_EELb1ELb1ELb0ELb0ELb0ELb0ELb0ELb0EEEvNS_16Flash_fwd_paramsE:
.text._ZN5flash16flash_fwd_kernelI23Flash_fwd_kernel_traitsILi32ELi128ELi128ELi4ELb0ELb0EN7cutlass6half_tE19Flash_kernel_traitsILi32ELi128ELi128ELi4ES3_EELb1ELb1ELb0ELb0ELb0ELb0ELb0ELb0EEEvNS_16Flash_fwd_paramsE:
[----:B------:R-:W-:-:S03]  /*0000*/  MOV R1, c[0x0][0x28] ;  /* 0x00000a0000017a02 */ /* 0x000fc60000000f00 */
[----:B------:R-:W-:Y:S01]  /*0010*/  ULDC.U8 UR4, c[0x0][0x304] ;  /* 0x0000c10000047ab9 */ /* 0x000fe20000000000 */
[----:B------:R-:W-:Y:S01]  /*0020*/  IADD3 R1, R1, -0x98, RZ ;  /* 0xffffff6801017810 */ /* 0x000fe20007ffe0ff */
[----:B------:R-:W-:Y:S01]  /*0030*/  ULDC.64 UR32, c[0x0][0x2f0] ;  /* 0x0000bc0000207ab9 */ /* 0x000fe20000000a00 */
[----:B------:R-:W-:Y:S01]  /*0040*/  ISETP.NE.AND P2, PT, RZ, UR4, PT ;  /* 0x00000004ff007c0c */ /* 0x000fe2000bf45270 */
[----:B------:R-:W-:Y:S01]  /*0050*/  IMAD.U32 R2, RZ, RZ, UR32 ;  /* 0x00000020ff027e24 */ /* 0x000fe2000f8e00ff */
[----:B------:R-:W-:Y:S01]  /*0060*/  ULDC.64 UR26, c[0x0][0x118] ;  /* 0x00004600001a7ab9 */ /* 0x000fe20000000a00 */
[----:B------:R-:W-:Y:S02]  /*0070*/  IMAD.U32 R3, RZ, RZ, UR33 ;  /* 0x00000021ff037e24 */ /* 0x000fe4000f8e00ff */
[----:B------:R-:W-:Y:S02]  /*0080*/  IMAD.MOV.U32 R8, RZ, RZ, c[0x0][0x2fc] ;  /* 0x0000bf00ff087624 */ /* 0x000fe400078e00ff */
[----:B------:R-:W-:Y:S01]  /*0090*/  IMAD.MOV.U32 R7, RZ, RZ, c[0x0][0x2f8] ;  /* 0x0000be00ff077624 */ /* 0x000fe200078e00ff */
[----:B------:R-:W1:Y:S01]  /*00a0*/  S2UR UR11, SR_CTAID.X ;  /* 0x00000000000b79c3 */ /* 0x000e620000002500 */
[----:B------:R-:W2:Y:S01]  /*00b0*/  S2R R24, SR_TID.X ;  /* 0x0000000000187919 */ /* 0x000ea20000002100 */
[----:B------:R-:W-:-:S02]  /*00c0*/  ULDC.64 UR4, c[0x0][0x250] ;  /* 0x0000940000047ab9 */ /* 0x000fc40000000a00 */
[----:B------:R-:W-:Y:S01]  /*00d0*/  ULDC.64 UR6, c[0x0][0x240] ;  /* 0x0000900000067ab9 */ /* 0x000fe20000000a00 */
[----:B------:R3:W4:Y:S02]  /*00e0*/  @P2 LDG.E.64 R4, [R2.64] ;  /* 0x0000001a02042981 */ /* 0x000724000c1e1b00 */
[----:B---3--:R-:W-:Y:S01]  /*00f0*/  @P2 IMAD.MOV.U32 R2, RZ, RZ, R7 ;  /* 0x000000ffff022224 */ /* 0x008fe200078e0007 */
[----:B------:R-:W-:-:S06]  /*0100*/  @P2 MOV R3, R8 ;  /* 0x0000000800032202 */ /* 0x000fcc0000000f00 */
[----:B------:R-:W3:Y:S01]  /*0110*/  @P2 LDG.E.64 R2, [R2.64] ;  /* 0x0000001a02022981 */ /* 0x000ee2000c1e1b00 */
[----:B------:R-:W1:Y:S01]  /*0120*/  S2UR UR13, SR_CTAID.Y ;  /* 0x00000000000d79c3 */ /* 0x000e620000002600 */
[----:B------:R-:W-:Y:S02]  /*0130*/  UISETP.NE.U32.AND UP1, UPT, URZ, UR4, UPT ;  /* 0x000000043f00728c */ /* 0x000fe4000bf25070 */
[----:B------:R-:W-:Y:S02]  /*0140*/  UISETP.NE.U32.AND UP2, UPT, URZ, UR6, UPT ;  /* 0x000000063f00728c */ /* 0x000fe4000bf45070 */
[----:B------:R-:W-:Y:S02]  /*0150*/  UISETP.NE.AND.EX UP1, UPT, URZ, UR5, UPT, UP1 ;  /* 0x000000053f00728c */ /* 0x000fe4000bf25310 */
[----:B------:R-:W-:Y:S01]  /*0160*/  UISETP.NE.AND.EX UP2, UPT, URZ, UR7, UPT, UP2 ;  /* 0x000000073f00728c */ /* 0x000fe2000bf45320 */
[----:B------:R-:W1:Y:S01]  /*0170*/  S2UR UR12, SR_CTAID.Z ;  /* 0x00000000000c79c3 */ /* 0x000e620000002700 */
[----:B------:R-:W-:-:S02]  /*0180*/  ULDC.U8 UR6, c[0x0][0x312] ;  /* 0x0000c48000067ab9 */ /* 0x000fc40000000000 */
[----:B------:R-:W-:Y:S02]  /*0190*/  ULDC.64 UR4, c[0x0][0x248] ;  /* 0x0000920000047ab9 */ /* 0x000fe40000000a00 */
[----:B------:R-:W-:Y:S01]  /*01a0*/  UISETP.NE.AND UP3, UPT, UR6, URZ, UPT ;  /* 0x0000003f0600728c */ /* 0x000fe2000bf65270 */
[----:B------:R-:W-:Y:S01]  /*01b0*/  PLOP3.LUT P0, PT, PT, PT, UP2, 0x80, 0x0 ;  /* 0x000000000000781c */ /* 0x000fe20003f0f028 */
[----:B------:R-:W-:Y:S02]  /*01c0*/  UISETP.EQ.U32.AND UP0, UPT, URZ, UR4, UPT ;  /* 0x000000043f00728c */ /* 0x000fe4000bf02070 */
[----:B------:R-:W-:Y:S02]  /*01d0*/  UMOV UR7, 0x4 ;  /* 0x0000000400077882 */ /* 0x000fe40000000000 */
[----:B------:R-:W-:Y:S02]  /*01e0*/  UISETP.EQ.OR.EX UP0, UPT, URZ, UR5, !UP3, UP0 ;  /* 0x000000053f00728c */ /* 0x000fe4000df02700 */
[----:B-1----:R-:W-:-:S06]  /*01f0*/  ULOP3.LUT UR8, UR12, UR11, UR13, 0xfe, !UPT ;  /* 0x0000000b0c087292 */ /* 0x002fcc000f8efe0d */
[----:B--2---:R-:W-:Y:S01]  /*0200*/  LOP3.LUT P3, RZ, R24, UR8, RZ, 0xfc, !PT ;  /* 0x0000000818ff7c12 */ /* 0x004fe2000f86fcff */
[----:B------:R-:W-:Y:S02]  /*0210*/  ULDC.64 UR8, c[0x0][0x240] ;  /* 0x0000900000087ab9 */ /* 0x000fe40000000a00 */
[----:B------:R-:W-:Y:S02]  /*0220*/  UIMAD.WIDE UR8, UR13, UR7, UR8 ;  /* 0x000000070d0872a5 */ /* 0x000fe4000f8e0208 */
[----:B------:R-:W-:-:S08]  /*0230*/  ULDC.64 UR4, c[0x0][0x248] ;  /* 0x0000920000047ab9 */ /* 0x000fd00000000a00 */
[----:B------:R-:W-:Y:S02]  /*0240*/  @!P3 IMAD.MOV.U32 R10, RZ, RZ, c[0x0][0x308] ;  /* 0x0000c200ff0ab624 */ /* 0x000fe400078e00ff */
[----:B------:R-:W-:Y:S01]  /*0250*/  @!P3 IMAD.MOV.U32 R11, RZ, RZ, c[0x0][0x30c] ;  /* 0x0000c300ff0bb624 */ /* 0x000fe200078e00ff */
[----:B------:R-:W-:Y:S01]  /*0260*/  UIMAD.WIDE UR4, UR13, UR7, UR4 ;  /* 0x000000070d0472a5 */ /* 0x000fe2000f8e0204 */
[----:B----4-:R-:W1:Y:S08]  /*0270*/  @P2 R2UR UR32, R4 ;  /* 0x00000000042023c2 */ /* 0x010e7000000e0000 */
[----:B------:R-:W2:Y:S01]  /*0280*/  @P2 R2UR UR33, R5 ;  /* 0x00000000052123c2 */ /* 0x000ea200000e0000 */
[----:B-1----:R-:W-:Y:S01]  /*0290*/  IMAD.U32 R4, RZ, RZ, UR32 ;  /* 0x00000020ff047e24 */ /* 0x002fe2000f8e00ff */
[----:B---3--:R-:W-:Y:S01]  /*02a0*/  @P2 IADD3 R7, P1, R2, c[0x0][0x300], RZ ;  /* 0x0000c00002072a10 */ /* 0x008fe20007f3e0ff */
[----:B------:R-:W-:Y:S01]  /*02b0*/  IMAD.U32 R2, RZ, RZ, UR8 ;  /* 0x00000008ff027e24 */ /* 0x000fe2000f8e00ff */
[----:B--2---:R-:W-:-:S03]  /*02c0*/  MOV R5, UR33 ;  /* 0x0000002100057c02 */ /* 0x004fc60008000f00 */
[----:B------:R-:W-:Y:S01]  /*02d0*/  @P2 IMAD.X R8, RZ, RZ, R3, P1 ;  /* 0x000000ffff082224 */ /* 0x000fe200008e0603 */
[----:B------:R-:W-:Y:S01]  /*02e0*/  PLOP3.LUT P2, PT, PT, PT, UP0, 0x80, 0x0 ;  /* 0x000000000000781c */ /* 0x000fe20003f4f008 */
[----:B------:R1:W-:Y:S01]  /*02f0*/  @!P3 STG.E.64 [R10.64], R4 ;  /* 0x000000040a00b986 */ /* 0x0003e2000c101b1a */
[----:B------:R-:W-:Y:S01]  /*0300*/  IMAD.U32 R3, RZ, RZ, UR9 ;  /* 0x00000009ff037e24 */ /* 0x000fe2000f8e00ff */
[----:B------:R-:W-:Y:S01]  /*0310*/  ULDC.64 UR8, c[0x0][0x250] ;  /* 0x0000940000087ab9 */ /* 0x000fe20000000a00 */
[----:B------:R-:W-:Y:S01]  /*0320*/  PLOP3.LUT P1, PT, PT, PT, UP1, 0x80, 0x0 ;  /* 0x000000000000781c */ /* 0x000fe20003f2f018 */
[----:B------:R-:W-:Y:S01]  /*0330*/  @UP1 UIMAD.WIDE UR8, UR13, UR7, UR8 ;  /* 0x000000070d0812a5 */ /* 0x000fe2000f8e0208 */
[----:B-1----:R-:W-:Y:S01]  /*0340*/  @!P3 MOV R4, R7 ;  /* 0x000000070004b202 */ /* 0x002fe20000000f00 */
[----:B------:R-:W-:-:S05]  /*0350*/  @!P3 IMAD.MOV.U32 R5, RZ, RZ, R8 ;  /* 0x000000ffff05b224 */ /* 0x000fca00078e0008 */
[----:B------:R1:W-:Y:S04]  /*0360*/  @!P3 STG.E.64 [R10.64+0x8], R4 ;  /* 0x000008040a00b986 */ /* 0x0003e8000c101b1a */
[----:B------:R2:W3:Y:S04]  /*0370*/  @P0 LDG.E R9, [R2.64] ;  /* 0x0000001a02090981 */ /* 0x0004e8000c1e1900 */
[----:B------:R2:W4:Y:S01]  /*0380*/  @P0 LDG.E R6, [R2.64+0x4] ;  /* 0x0000041a02060981 */ /* 0x000522000c1e1900 */
[----:B-1----:R-:W-:Y:S02]  /*0390*/  IMAD.U32 R4, RZ, RZ, UR8 ;  /* 0x00000008ff047e24 */ /* 0x002fe4000f8e00ff */
[----:B------:R-:W-:Y:S01]  /*03a0*/  IMAD.U32 R5, RZ, RZ, UR9 ;  /* 0x00000009ff057e24 */ /* 0x000fe2000f8e00ff */
[----:B--2---:R-:W-:Y:S01]  /*03b0*/  MOV R2, UR4 ;  /* 0x0000000400027c02 */ /* 0x004fe20008000f00 */
[----:B------:R-:W-:-:S03]  /*03c0*/  IMAD.U32 R3, RZ, RZ, UR5 ;  /* 0x00000005ff037e24 */ /* 0x000fc6000f8e00ff */
[----:B------:R1:W2:Y:S04]  /*03d0*/  @P1 LDG.E R4, [R4.64] ;  /* 0x0000001a04041981 */ /* 0x0002a8000c1e1900 */
[----:B------:R-:W5:Y:S01]  /*03e0*/  @!P2 LDG.E R0, [R2.64] ;  /* 0x0000001a0200a981 */ /* 0x000f62000c1e1900 */
[----:B------:R-:W-:Y:S01]  /*03f0*/  SHF.R.S32.HI R21, RZ, 0x1f, R24 ;  /* 0x0000001fff157819 */ /* 0x000fe20000011418 */
[----:B------:R-:W-:Y:S02]  /*0400*/  UMOV UR17, 0xffffffff ;  /* 0xffffffff00117882 */ /* 0x000fe40000000000 */
[----:B------:R-:W-:Y:S02]  /*0410*/  UMOV UR25, 0xffffffff ;  /* 0xffffffff00197882 */ /* 0x000fe40000000000 */
[----:B------:R-:W-:-:S02]  /*0420*/  ULDC UR4, c[0x0][0x1c0] ;  /* 0x0000700000047ab9 */ /* 0x000fc40000000800 */
[----:B------:R-:W-:Y:S02]  /*0430*/  UIMAD UR4, UR13, UR4, UR12 ;  /* 0x000000040d0472a4 */ /* 0x000fe4000f8e020c */
[----:B------:R-:W-:Y:S02]  /*0440*/  UMOV UR14, URZ ;  /* 0x0000003f000e7c82 */ /* 0x000fe40008000000 */
[----:B------:R-:W-:-:S04]  /*0450*/  USHF.L.U32 UR5, UR4, 0x5, URZ ;  /* 0x0000000504057899 */ /* 0x000fc8000800063f */
[----:B------:R-:W-:Y:S01]  /*0460*/  USHF.R.S32.HI UR4, URZ, 0x1f, UR5 ;  /* 0x0000001f3f047899 */ /* 0x000fe20008011405 */
[----:B-1----:R-:W-:Y:S01]  /*0470*/  LEA.HI R5, R21, R24, RZ, 0x5 ;  /* 0x0000001815057211 */ /* 0x002fe200078f28ff */
[----:B---3--:R-:W1:Y:S08]  /*0480*/  @P0 R2UR UR25, R9 ;  /* 0x00000000091903c2 */ /* 0x008e7000000e0000 */
[----:B----4-:R-:W1:Y:S08]  /*0490*/  @P0 R2UR UR10, R6 ;  /* 0x00000000060a03c2 */ /* 0x010e7000000e0000 */
[----:B--2---:R2:W3:Y:S01]  /*04a0*/  @P1 R2UR UR14, R4 ;  /* 0x00000000040e13c2 */ /* 0x0044e200000e0000 */
[----:B-1----:R-:W-:-:S07]  /*04b0*/  @UP2 UIADD3 UR10, UR10, -UR25, URZ ;  /* 0x800000190a0a2290 */ /* 0x002fce000fffe03f */
[----:B-----5:R1:W4:Y:S01]  /*04c0*/  @!P2 R2UR UR17, R0 ;  /* 0x000000000011a3c2 */ /* 0x02032200000e0000 */
[----:B------:R-:W-:Y:S01]  /*04d0*/  ISETP.NE.U32.AND P2, PT, RZ, c[0x0][0x248], PT ;  /* 0x00009200ff007a0c */ /* 0x000fe20003f45070 */
[----:B------:R-:W-:-:S03]  /*04e0*/  @!UP2 ULDC UR10, c[0x0][0x214] ;  /* 0x00008500000aaab9 */ /* 0x000fc60000000800 */
[----:B------:R-:W-:Y:S02]  /*04f0*/  ISETP.NE.AND.EX P2, PT, RZ, c[0x0][0x24c], PT, P2 ;  /* 0x00009300ff007a0c */ /* 0x000fe40003f45320 */
[----:B-1----:R-:W-:-:S05]  /*0500*/  LOP3.LUT R0, R5, 0xffffffe0, RZ, 0xc0, !PT ;  /* 0xffffffe005007812 */ /* 0x002fca00078ec0ff */
[----:B------:R-:W-:-:S05]  /*0510*/  IMAD.IADD R16, R24, 0x1, -R0 ;  /* 0x0000000118107824 */ /* 0x000fca00078e0a00 */
[--C-:B------:R-:W-:Y:S02]  /*0520*/  IADD3 R205, P1, P0, R7, UR5, R16.reuse ;  /* 0x0000000507cd7c10 */ /* 0x100fe4000f83e010 */
[----:B------:R-:W-:-:S03]  /*0530*/  SHF.R.S32.HI R0, RZ, 0x1f, R16 ;  /* 0x0000001fff007819 */ /* 0x000fc60000011410 */
[----:B------:R2:W-:Y:S01]  /*0540*/  STL [R1+0x50], R205 ;  /* 0x000050cd01007387 */ /* 0x0005e20000100800 */
[----:B------:R-:W-:Y:S01]  /*0550*/  IADD3.X R202, R8, UR4, R0, P1, P0 ;  /* 0x0000000408ca7c10 */ /* 0x000fe20008fe0400 */
[----:B--234-:R-:W-:Y:S05]  /*0560*/  @!P2 BRA `(.L_x_155) ;  /* 0x000000700000a947 */ /* 0x01cfea0003800000 */
[----:B------:R-:W-:-:S13]  /*0570*/  PLOP3.LUT P0, PT, PT, PT, UP3, 0x80, 0x0 ;  /* 0x000000000000781c */ /* 0x000fda0003f0f038 */
[----:B------:R-:W2:Y:S04]  /*0580*/  @P0 LDG.E R0, [R2.64+0x4] ;  /* 0x0000041a02000981 */ /* 0x000ea8000c1e1900 */
[----:B------:R-:W3:Y:S01]  /*0590*/  @!P0 LDG.E R2, [R2.64] ;  /* 0x0000001a02028981 */ /* 0x000ee2000c1e1900 */
[----:B--2---:R-:W1:Y:S02]  /*05a0*/  @P0 R2UR UR6, R0 ;  /* 0x00000000000603c2 */ /* 0x004e6400000e0000 */
[----:B-1----:R-:W-:-:S11]  /*05b0*/  @UP3 UIADD3 UR6, UR6, -UR17, URZ ;  /* 0x8000001106063290 */ /* 0x002fd6000fffe03f */
[----:B---3--:R1:W2:Y:S02]  /*05c0*/  @!P0 R2UR UR6, R2 ;  /* 0x00000000020683c2 */ /* 0x0082a400000e0000 */
[----:B-12---:R-:W-:Y:S05]  /*05d0*/  BRA `(.L_x_156) ;  /* 0x0000001000007947 */ /* 0x006fea0003800000 */
.L_x_155:
[----:B------:R-:W-:Y:S02]  /*05e0*/  ULDC UR6, c[0x0][0x218] ;  /* 0x0000860000067ab9 */ /* 0x000fe40000000800 */
.L_x_156:
        /* <DEDUP_REMOVED lines=21> */
[----:B------:R-:W-:Y:S02]  /*0740*/  UIADD3 UR4, -UR10, 0xff, UR9 ;  /* 0x000000ff0a047890 */ /* 0x000fe4000fffe109 */
        /* <DEDUP_REMOVED lines=14> */
[----:B------:R-:W-:Y:S01]  /*0830*/  UISETP.NE.AND UP1, UPT, UR25, -0x1, UPT ;  /* 0xffffffff1900788c */ /* 0x000fe2000bf25270 */
[----:B------:R-:W1:Y:S01]  /*0840*/  LDC.U8 R84, c[0x0][0x2d8] ;  /* 0x0000b600ff547b82 */ /* 0x000e620000000000 */
[----:B------:R-:W-:Y:S02]  /*0850*/  UISETP.NE.AND UP0, UPT, UR17, -0x1, UPT ;  /* 0xffffffff1100788c */ /* 0x000fe4000bf05270 */
[----:B------:R-:W-:Y:S02]  /*0860*/  ULDC.64 UR4, c[0x0][0x190] ;  /* 0x0000640000047ab9 */ /* 0x000fe40000000a00 */
[----:B------:R-:W-:Y:S02]  /*0870*/  ULDC.64 UR6, c[0x0][0x178] ;  /* 0x00005e0000067ab9 */ /* 0x000fe40000000a00 */
[----:B------:R-:W-:-:S03]  /*0880*/  PLOP3.LUT P0, PT, PT, PT, UP0, 0x80, 0x0 ;  /* 0x000000000000781c */ /* 0x000fc60003f0f008 */
[----:B------:R-:W-:Y:S02]  /*0890*/  @UP1 UIMAD.WIDE.U32 UR20, UR25, UR4, URZ ;  /* 0x00000004191412a5 */ /* 0x000fe4000f8e003f */
[----:B------:R-:W-:Y:S02]  /*08a0*/  @!UP1 USHF.R.S32.HI UR15, URZ, 0x1f, UR13 ;  /* 0x0000001f3f0f9899 */ /* 0x000fe4000801140d */
[----:B------:R-:W-:Y:S02]  /*08b0*/  @UP0 UIADD3 UR16, UR14, UR17, URZ ;  /* 0x000000110e100290 */ /* 0x000fe4000fffe03f */
[----:B------:R-:W-:Y:S02]  /*08c0*/  @UP1 UIMAD UR11, UR25, UR5, UR21 ;  /* 0x00000005190b12a4 */ /* 0x000fe4000f8e0215 */
[----:B------:R-:W-:Y:S02]  /*08d0*/  @!UP1 UIMAD UR15, UR15, UR6, URZ ;  /* 0x000000060f0f92a4 */ /* 0x000fe4000f8e023f */
[----:B------:R-:W-:-:S02]  /*08e0*/  ULDC.64 UR4, c[0x0][0x198] ;  /* 0x0000660000047ab9 */ /* 0x000fc40000000a00 */
[----:B------:R-:W-:Y:S02]  /*08f0*/  @!UP1 UIMAD.WIDE.U32 UR18, UR13, UR6, URZ ;  /* 0x000000060d1292a5 */ /* 0x000fe4000f8e003f */
[----:B------:R-:W-:Y:S02]  /*0900*/  @UP0 UIMAD.WIDE.U32 UR22, UR16, UR4, URZ ;  /* 0x00000004101602a5 */ /* 0x000fe4000f8e003f */
[----:B------:R-:W-:Y:S02]  /*0910*/  @!UP1 UIMAD UR7, UR13, UR7, UR15 ;  /* 0x000000070d0792a4 */ /* 0x000fe4000f8e020f */
[----:B------:R-:W-:Y:S02]  /*0920*/  @UP0 UIMAD UR15, UR16, UR5, UR23 ;  /* 0x00000005100f02a4 */ /* 0x000fe4000f8e0217 */
[----:B------:R-:W-:Y:S02]  /*0930*/  @UP1 UMOV UR6, UR20 ;  /* 0x0000001400061c82 */ /* 0x000fe40008000000 */
[----:B------:R-:W-:-:S02]  /*0940*/  @!UP1 UIADD3 UR11, UR19, UR7, URZ ;  /* 0x00000007130b9290 */ /* 0x000fc4000fffe03f */
[----:B------:R-:W-:Y:S02]  /*0950*/  @!UP1 UMOV UR6, UR18 ;  /* 0x0000001200069c82 */ /* 0x000fe40008000000 */
[----:B------:R-:W-:Y:S01]  /*0960*/  @UP0 UMOV UR16, UR22 ;  /* 0x0000001600100c82 */ /* 0x000fe20008000000 */
[----:B------:R-:W-:Y:S05]  /*0970*/  @P0 BRA `(.L_x_158) ;  /* 0x000000d000000947 */ /* 0x000fea0003800000 */
[----:B-1----:R-:W-:Y:S02]  /*0980*/  USHF.R.S32.HI UR15, URZ, 0x1f, UR14 ;  /* 0x0000001f3f0f7899 */ /* 0x002fe4000801140e */
[----:B------:R-:W-:Y:S02]  /*0990*/  ULDC.64 UR4, c[0x0][0x198] ;  /* 0x0000660000047ab9 */ /* 0x000fe40000000a00 */
[----:B------:R-:W-:Y:S02]  /*09a0*/  UIMAD UR15, UR15, UR4, URZ ;  /* 0x000000040f0f72a4 */ /* 0x000fe4000f8e023f */
[----:B------:R-:W-:Y:S02]  /*09b0*/  UIMAD.WIDE.U32 UR18, UR14, UR4, URZ ;  /* 0x000000040e1272a5 */ /* 0x000fe4000f8e003f */
[----:B------:R-:W-:-:S02]  /*09c0*/  UIMAD UR15, UR14, UR5, UR15 ;  /* 0x000000050e0f72a4 */ /* 0x000fc4000f8e020f */
[----:B------:R-:W-:Y:S02]  /*09d0*/  USHF.R.S32.HI UR7, URZ, 0x1f, UR13 ;  /* 0x0000001f3f077899 */ /* 0x000fe4000801140d */
[----:B------:R-:W-:Y:S02]  /*09e0*/  UIADD3 UR19, UR19, UR15, URZ ;  /* 0x0000000f13137290 */ /* 0x000fe4000fffe03f */
[----:B------:R-:W-:Y:S02]  /*09f0*/  ULDC.64 UR4, c[0x0][0x180] ;  /* 0x0000600000047ab9 */ /* 0x000fe40000000a00 */
[----:B------:R-:W-:Y:S02]  /*0a00*/  UIMAD UR7, UR7, UR4, URZ ;  /* 0x00000004070772a4 */ /* 0x000fe4000f8e023f */
[----:B------:R-:W-:Y:S02]  /*0a10*/  UIMAD.WIDE.U32 UR18, UR13, UR4, UR18 ;  /* 0x000000040d1272a5 */ /* 0x000fe4000f8e0012 */
[----:B------:R-:W-:-:S04]  /*0a20*/  UIMAD UR5, UR13, UR5, UR7 ;  /* 0x000000050d0572a4 */ /* 0x000fc8000f8e0207 */
[----:B------:R-:W-:Y:S02]  /*0a30*/  UIADD3 UR15, UR19, UR5, URZ ;  /* 0x00000005130f7290 */ /* 0x000fe4000fffe03f */
[----:B------:R-:W-:Y:S02]  /*0a40*/  UMOV UR16, UR18 ;  /* 0x0000001200107c82 */ /* 0x000fe40008000000 */
.L_x_158:
[----:B-1----:R-:W-:Y:S01]  /*0a50*/  IABS R4, c[0x0][0x1c8] ;  /* 0x0000720000047a13 */ /* 0x002fe20000000000 */
[----:B------:R-:W1:Y:S01]  /*0a60*/  S2R R6, SR_CTAID.Z ;  /* 0x0000000000067919 */ /* 0x000e620000002700 */
[----:B------:R-:W-:Y:S02]  /*0a70*/  ULDC UR4, c[0x0][0x1c8] ;  /* 0x0000720000047ab9 */ /* 0x000fe40000000800 */
[----:B------:R-:W2:Y:S01]  /*0a80*/  I2F.RP R2, R4 ;  /* 0x0000000400027306 */ /* 0x000ea20000209400 */
[----:B------:R-:W-:Y:S02]  /*0a90*/  ULOP3.LUT UR4, UR12, UR4, URZ, 0x3c, !UPT ;  /* 0x000000040c047292 */ /* 0x000fe4000f8e3c3f */
[----:B------:R-:W-:Y:S02]  /*0aa0*/  @UP0 UIADD3 UR17, UR14, UR17, URZ ;  /* 0x000000110e110290 */ /* 0x000fe4000fffe03f */
[----:B------:R-:W-:-:S02]  /*0ab0*/  USHF.R.S32.HI UR7, URZ, 0x1f, UR12 ;  /* 0x0000001f3f077899 */ /* 0x000fc4000801140c */
        /* <DEDUP_REMOVED lines=20> */
[----:B------:R-:W-:-:S13]  /*0c00*/  ISETP.GE.U32.AND P3, PT, R2, R4, PT ;  /* 0x000000040200720c */ /* 0x000fda0003f66070 */
[----:B------:R-:W-:-:S05]  /*0c10*/  @P3 IADD3 R0, R0, 0x1, RZ ;  /* 0x0000000100003810 */ /* 0x000fca0007ffe0ff */
[----:B------:R-:W-:-:S05]  /*0c20*/  IMAD.MOV.U32 R12, RZ, RZ, R0 ;  /* 0x000000ffff0c7224 */ /* 0x000fca00078e0000 */
[----:B------:R-:W-:Y:S02]  /*0c30*/  @!P1 IADD3 R12, -R12, RZ, RZ ;  /* 0x000000ff0c0c9210 */ /* 0x000fe40007ffe1ff */
        /* <DEDUP_REMOVED lines=14> */
.L_x_159:
[CC--:B------:R-:W-:Y:S01]  /*0d20*/  LEA.HI R4, R21.reuse, R24.reuse, RZ, 0x2 ;  /* 0x0000001815047211 */ /* 0x0c0fe200078f10ff */
[----:B------:R-:W1:Y:S01]  /*0d30*/  S2R R25, SR_CTAID.X ;  /* 0x0000000000197919 */ /* 0x000e620000002500 */
[----:B------:R-:W-:Y:S01]  /*0d40*/  LEA.HI R23, R21, R24, RZ, 0x3 ;  /* 0x0000001815177211 */ /* 0x000fe200078f18ff */
[----:B------:R-:W-:Y:S01]  /*0d50*/  UIADD3 UR18, -UR9, UR10, URZ ;  /* 0x0000000a09127290 */ /* 0x000fe2000fffe13f */
[----:B------:R-:W-:Y:S01]  /*0d60*/  LOP3.LUT R0, R4, 0xfffffffc, RZ, 0xc0, !PT ;  /* 0xfffffffc04007812 */ /* 0x000fe200078ec0ff */
[----:B------:R-:W2:Y:S01]  /*0d70*/  S2R R8, SR_CTAID.Z ;  /* 0x0000000000087919 */ /* 0x000ea20000002700 */
[----:B------:R-:W-:Y:S01]  /*0d80*/  SHF.R.S32.HI R22, RZ, 0x3, R23 ;  /* 0x00000003ff167819 */ /* 0x000fe20000011417 */
[----:B------:R-:W-:Y:S01]  /*0d90*/  ULDC.64 UR4, c[0x0][0x1a8] ;  /* 0x00006a0000047ab9 */ /* 0x000fe20000000a00 */
[----:B------:R-:W-:Y:S01]  /*0da0*/  SHF.R.S32.HI R2, RZ, 0x2, R4 ;  /* 0x00000002ff027819 */ /* 0x000fe20000011404 */
[----:B------:R-:W-:Y:S01]  /*0db0*/  IMAD.IADD R3, R24, 0x1, -R0 ;  /* 0x0000000118037824 */ /* 0x000fe200078e0a00 */
[----:B------:R-:W-:Y:S01]  /*0dc0*/  SHF.R.S32.HI R18, RZ, 0x5, R5 ;  /* 0x00000005ff127819 */ /* 0x000fe20000011405 */
[----:B------:R-:W-:Y:S01]  /*0dd0*/  IMAD.SHL.U32 R0, R22, 0x40, RZ ;  /* 0x0000004016007824 */ /* 0x000fe200078e00ff */
[----:B------:R-:W-:Y:S01]  /*0de0*/  UIMAD UR4, UR7, UR4, URZ ;  /* 0x00000004070472a4 */ /* 0x000fe2000f8e023f */
[----:B------:R-:W-:Y:S01]  /*0df0*/  IMAD.SHL.U32 R230, R3, 0x8, RZ ;  /* 0x0000000803e67824 */ /* 0x000fe200078e00ff */
[----:B------:R-:W-:Y:S01]  /*0e00*/  LEA.HI R3, R4, R2, RZ, 0x1 ;  /* 0x0000000204037211 */ /* 0x000fe200078f08ff */
[----:B------:R-:W-:Y:S01]  /*0e10*/  BSSY B0, `(.L_x_160) ;  /* 0x0000027000007945 */ /* 0x000fe20003800000 */
[----:B------:R-:W-:Y:S01]  /*0e20*/  LOP3.LUT R0, R0, 0xc0, RZ, 0xc0, !PT ;  /* 0x000000c000007812 */ /* 0x000fe200078ec0ff */
[----:B------:R-:W-:Y:S01]  /*0e30*/  UIMAD UR4, UR12, UR5, UR4 ;  /* 0x000000050c0472a4 */ /* 0x000fe2000f8e0204 */
[----:B------:R-:W-:-:S02]  /*0e40*/  LOP3.LUT R3, R3, 0x7fffffe, RZ, 0xc0, !PT ;  /* 0x07fffffe03037812 */ /* 0x000fc400078ec0ff */
[----:B------:R-:W-:Y:S02]  /*0e50*/  LOP3.LUT R4, R0, 0x18, R230, 0xf8, !PT ;  /* 0x0000001800047812 */ /* 0x000fe400078ef8e6 */
[----:B------:R-:W-:Y:S01]  /*0e60*/  SHF.R.U32.HI R0, RZ, 0x3, R0 ;  /* 0x00000003ff007819 */ /* 0x000fe20000011600 */
[----:B------:R-:W-:Y:S01]  /*0e70*/  IMAD.IADD R3, R2, 0x1, -R3 ;  /* 0x0000000102037824 */ /* 0x000fe200078e0a03 */
[----:B------:R-:W-:Y:S02]  /*0e80*/  SHF.R.S32.HI R231, RZ, 0x1f, R230 ;  /* 0x0000001fffe77819 */ /* 0x000fe400000114e6 */
[----:B------:R-:W-:Y:S01]  /*0e90*/  LOP3.LUT R0, R4, R0, RZ, 0x3c, !PT ;  /* 0x0000000004007212 */ /* 0x000fe200078e3cff */
[----:B------:R-:W-:Y:S01]  /*0ea0*/  IMAD R3, R18, 0x8, R3 ;  /* 0x0000000812037824 */ /* 0x000fe200078e0203 */
[----:B------:R-:W-:Y:S01]  /*0eb0*/  IADD3 R6, P0, R230, UR6, RZ ;  /* 0x00000006e6067c10 */ /* 0x000fe2000ff1e0ff */
[----:B------:R3:W-:Y:S01]  /*0ec0*/  STL.64 [R1+0x30], R230 ;  /* 0x000030e601007387 */ /* 0x0007e20000100a00 */
[----:B------:R-:W-:Y:S01]  /*0ed0*/  SHF.R.S32.HI R15, RZ, 0x1f, R12 ;  /* 0x0000001fff0f7819 */ /* 0x000fe2000001140c */
[----:B------:R-:W-:Y:S01]  /*0ee0*/  IMAD.U32 R0, R3, 0x20, R0 ;  /* 0x0000002003007824 */ /* 0x000fe200078e0000 */
[----:B------:R-:W-:-:S02]  /*0ef0*/  SHF.R.S32.HI R3, RZ, 0x1f, R2 ;  /* 0x0000001fff037819 */ /* 0x000fc40000011402 */
[----:B------:R-:W-:Y:S01]  /*0f00*/  IADD3.X R7, R231, UR11, RZ, P0, !PT ;  /* 0x0000000be7077c10 */ /* 0x000fe200087fe4ff */
[----:B------:R-:W-:Y:S01]  /*0f10*/  IMAD.SHL.U32 R217, R0, 0x2, RZ ;  /* 0x0000000200d97824 */ /* 0x000fe200078e00ff */
[----:B------:R-:W-:Y:S01]  /*0f20*/  ISETP.GE.AND P0, PT, R2, UR18, PT ;  /* 0x0000001202007c0c */ /* 0x000fe2000bf06270 */
[----:B-1----:R-:W-:-:S04]  /*0f30*/  IMAD.WIDE R26, R25, 0x80, R2 ;  /* 0x00000080191a7825 */ /* 0x002fc800078e0202 */
[----:B--2---:R-:W-:Y:S01]  /*0f40*/  IMAD.WIDE.U32 R6, R8, c[0x0][0x1a8], R6 ;  /* 0x00006a0008067a25 */ /* 0x004fe200078e0006 */
[----:B------:R3:W-:Y:S04]  /*0f50*/  STL.64 [R1+0x48], R26 ;  /* 0x0000481a01007387 */ /* 0x0007e80000100a00 */
[----:B------:R-:W-:-:S03]  /*0f60*/  IADD3 R5, R7, UR4, RZ ;  /* 0x0000000407057c10 */ /* 0x000fc6000fffe0ff */
        /* <DEDUP_REMOVED lines=17> */
.L_x_161:
[----:B------:R-:W-:Y:S05]  /*1080*/  BSYNC B0 ;  /* 0x0000000000007941 */ /* 0x000fea0003800000 */
.L_x_160:
[----:B------:R-:W-:Y:S01]  /*1090*/  IADD3 R20, R2, 0x20, RZ ;  /* 0x0000002002147810 */ /* 0x000fe20007ffe0ff */
[----:B------:R-:W-:Y:S03]  /*10a0*/  BSSY B0, `(.L_x_162) ;  /* 0x0000014000007945 */ /* 0x000fe60003800000 */
[----:B------:R-:W-:-:S13]  /*10b0*/  ISETP.GE.AND P0, PT, R20, UR18, PT ;  /* 0x0000001214007c0c */ /* 0x000fda000bf06270 */
        /* <DEDUP_REMOVED lines=18> */
.L_x_163:
[----:B------:R-:W-:Y:S05]  /*11e0*/  BSYNC B0 ;  /* 0x0000000000007941 */ /* 0x000fea0003800000 */
.L_x_162:
        /* <DEDUP_REMOVED lines=21> */
.L_x_165:
[----:B------:R-:W-:Y:S05]  /*1340*/  BSYNC B0 ;  /* 0x0000000000007941 */ /* 0x000fea0003800000 */
.L_x_164:
[----:B------:R-:W-:Y:S01]  /*1350*/  IADD3 R17, R2, 0x60, RZ ;  /* 0x0000006002117810 */ /* 0x000fe20007ffe0ff */
        /* <DEDUP_REMOVED lines=10> */
[----:B------:R-:W-:-:S04]  /*1400*/  IADD3 R0, P0, R26, 0x60, RZ ;  /* 0x000000601a007810 */ /* 0x000fc80007f1e0ff */
[----:B------:R-:W-:-:S05]  /*1410*/  IADD3.X R4, RZ, R27, RZ, P0, !PT ;  /* 0x0000001bff047210 */ /* 0x000fca00007fe4ff */
[----:B------:R-:W-:Y:S01]  /*1420*/  IMAD R8, R4, c[0x0][0x190], RZ ;  /* 0x0000640004087a24 */ /* 0x000fe200078e02ff */
[----:B------:R-:W-:-:S05]  /*1430*/  MOV R4, R6 ;  /* 0x0000000600047202 */ /* 0x000fca0000000f00 */
        /* <DEDUP_REMOVED lines=9> */
.L_x_167:
[----:B------:R-:W-:Y:S05]  /*14d0*/  BSYNC B0 ;  /* 0x0000000000007941 */ /* 0x000fea0003800000 */
.L_x_166:
[----:B------:R-:W-:Y:S01]  /*14e0*/  IMAD R8, R3, c[0x0][0x198], RZ ;  /* 0x0000660003087a24 */ /* 0x000fe200078e02ff */
[----:B------:R-:W-:Y:S01]  /*14f0*/  LEA.HI R21, R21, R24, RZ, 0x4 ;  /* 0x0000001815157211 */ /* 0x000fe200078f20ff */
[--C-:B------:R-:W-:Y:S01]  /*1500*/  IMAD.WIDE.U32 R6, R2, c[0x0][0x198], R230.reuse ;  /* 0x0000660002067a25 */ /* 0x100fe200078e00e6 */
[----:B------:R-:W-:Y:S01]  /*1510*/  UIADD3 UR28, UR30, -0x1, URZ ;  /* 0xffffffff1e1c7890 */ /* 0x000fe2000fffe03f */
[----:B------:R-:W-:Y:S01]  /*1520*/  BSSY B0, `(.L_x_168) ;  /* 0x0000035000007945 */ /* 0x000fe20003800000 */
[----:B------:R-:W-:Y:S01]  /*1530*/  LOP3.LUT R9, R21, 0xfffffff0, RZ, 0xc0, !PT ;  /* 0xfffffff015097812 */ /* 0x000fe200078ec0ff */
[----:B------:R-:W-:Y:S01]  /*1540*/  IMAD R0, R3, c[0x0][0x1a0], RZ ;  /* 0x0000680003007a24 */ /* 0x000fe200078e02ff */
[----:B------:R-:W-:Y:S01]  /*1550*/  IADD3 R6, P1, R6, UR16, RZ ;  /* 0x0000001006067c10 */ /* 0x000fe2000ff3e0ff */
[C---:B-1----:R-:W-:Y:S01]  /*1560*/  IMAD.WIDE.U32 R4, R2.reuse, c[0x0][0x1a0], R230 ;  /* 0x0000680002047a25 */ /* 0x042fe200078e00e6 */
[----:B------:R-:W-:Y:S02]  /*1570*/  UIMAD UR12, UR28, -0x80, UR8 ;  /* 0xffffff801c0c78a4 */ /* 0x000fe4000f8e0208 */
[----:B------:R-:W-:Y:S01]  /*1580*/  USHF.R.S32.HI UR13, URZ, 0x1f, UR28 ;  /* 0x0000001f3f0d7899 */ /* 0x000fe2000801141c */
[----:B------:R-:W-:Y:S01]  /*1590*/  IMAD R8, R2, c[0x0][0x19c], R8 ;  /* 0x0000670002087a24 */ /* 0x000fe200078e0208 */
[----:B------:R-:W-:Y:S01]  /*15a0*/  IADD3 R4, P0, R4, UR20, RZ ;  /* 0x0000001404047c10 */ /* 0x000fe2000ff1e0ff */
[----:B------:R-:W-:Y:S01]  /*15b0*/  IMAD R0, R2, c[0x0][0x1a4], R0 ;  /* 0x0000690002007a24 */ /* 0x000fe200078e0200 */
[----:B------:R-:W-:Y:S01]  /*15c0*/  UIMAD UR4, UR7, UR28, URZ ;  /* 0x0000001c070472a4 */ /* 0x000fe2000f8e023f */
[----:B--2---:R-:W-:Y:S01]  /*15d0*/  IMAD R10, R15, c[0x0][0x1b8], RZ ;  /* 0x00006e000f0a7a24 */ /* 0x004fe200078e02ff */
[----:B------:R-:W-:Y:S01]  /*15e0*/  IADD3.X R7, R7, UR15, R8, P1, !PT ;  /* 0x0000000f07077c10 */ /* 0x000fe20008ffe408 */
[----:B------:R-:W-:Y:S01]  /*15f0*/  IMAD R8, R15, c[0x0][0x1b0], RZ ;  /* 0x00006c000f087a24 */ /* 0x000fe200078e02ff */
[----:B------:R-:W-:Y:S01]  /*1600*/  IADD3.X R5, R5, UR17, R0, P0, !PT ;  /* 0x0000001105057c10 */ /* 0x000fe200087fe400 */
[----:B------:R-:W-:Y:S01]  /*1610*/  IMAD.IADD R13, R24, 0x1, -R9 ;  /* 0x00000001180d7824 */ /* 0x000fe200078e0a09 */
[----:B------:R-:W-:Y:S01]  /*1620*/  ISETP.GE.AND P0, PT, R2, UR12, PT ;  /* 0x0000000c02007c0c */ /* 0x000fe2000bf06270 */
[----:B------:R-:W-:Y:S01]  /*1630*/  IMAD.WIDE.U32 R30, R12, c[0x0][0x1b0], R6 ;  /* 0x00006c000c1e7a25 */ /* 0x000fe200078e0006 */
[----:B------:R-:W-:-:S02]  /*1640*/  UIMAD UR4, UR13, UR11, UR4 ;  /* 0x0000000b0d0472a4 */ /* 0x000fc4000f8e0204 */
[----:B------:R-:W-:Y:S01]  /*1650*/  LEA.HI R14, R13, R13, RZ, 0x1 ;  /* 0x0000000d0d0e7211 */ /* 0x000fe200078f08ff */
[C---:B------:R-:W-:Y:S01]  /*1660*/  IMAD R11, R12.reuse, c[0x0][0x1b4], R8 ;  /* 0x00006d000c0b7a24 */ /* 0x040fe200078e0208 */
[----:B------:R-:W-:Y:S01]  /*1670*/  MOV R228, R30 ;  /* 0x0000001e00e47202 */ /* 0x000fe20000000f00 */
[C---:B------:R-:W-:Y:S01]  /*1680*/  IMAD R10, R12.reuse, c[0x0][0x1bc], R10 ;  /* 0x00006f000c0a7a24 */ /* 0x040fe200078e020a */
[----:B------:R1:W-:Y:S01]  /*1690*/  STL.64 [R1+0x40], R30 ;  /* 0x0000401e01007387 */ /* 0x0003e20000100a00 */
[----:B------:R-:W-:Y:S01]  /*16a0*/  IMAD.WIDE.U32 R28, R12, c[0x0][0x1b8], R4 ;  /* 0x00006e000c1c7a25 */ /* 0x000fe200078e0004 */
[--C-:B------:R-:W-:Y:S02]  /*16b0*/  SHF.R.S32.HI R0, RZ, 0x1, R14.reuse ;  /* 0x00000001ff007819 */ /* 0x100fe4000001140e */
[----:B------:R-:W-:Y:S01]  /*16c0*/  SHF.R.S32.HI R9, RZ, 0x1f, R14 ;  /* 0x0000001fff097819 */ /* 0x000fe2000001140e */
[----:B------:R-:W-:Y:S01]  /*16d0*/  IMAD.IADD R229, R31, 0x1, R11 ;  /* 0x000000011fe57824 */ /* 0x000fe200078e020b */
[----:B------:R1:W-:Y:S01]  /*16e0*/  STL.64 [R1+0x58], R28 ;  /* 0x0000581c01007387 */ /* 0x0003e20000100a00 */
[----:B---3--:R-:W-:Y:S01]  /*16f0*/  IMAD.IADD R27, R29, 0x1, R10 ;  /* 0x000000011d1b7824 */ /* 0x008fe200078e020a */
[----:B------:R-:W-:Y:S01]  /*1700*/  LEA.HI R8, R9, R0, RZ, 0x2 ;  /* 0x0000000009087211 */ /* 0x000fe200078f10ff */
[----:B------:R-:W-:Y:S01]  /*1710*/  IMAD.U32 R6, RZ, RZ, UR28 ;  /* 0x0000001cff067e24 */ /* 0x000fe2000f8e00ff */
[----:B------:R1:W-:Y:S01]  /*1720*/  STL.64 [R1+0x38], R228 ;  /* 0x000038e401007387 */ /* 0x0003e20000100a00 */
[----:B------:R-:W-:-:S02]  /*1730*/  MOV R4, 0x10 ;  /* 0x0000001000047802 */ /* 0x000fc40000000f00 */
[----:B------:R-:W-:Y:S01]  /*1740*/  LOP3.LUT R8, R8, 0xfffffffc, RZ, 0xc0, !PT ;  /* 0xfffffffc08087812 */ /* 0x000fe200078ec0ff */
[----:B------:R1:W-:Y:S01]  /*1750*/  STL [R1+0x14], R27 ;  /* 0x0000141b01007387 */ /* 0x0003e20000100800 */
[----:B------:R-:W-:Y:S02]  /*1760*/  IMAD.WIDE.U32 R6, R6, UR11, R228 ;  /* 0x0000000b06067c25 */ /* 0x000fe4000f8e00e4 */
[----:B------:R-:W-:-:S03]  /*1770*/  IADD3 R12, R0, -R8, RZ ;  /* 0x80000008000c7210 */ /* 0x000fc60007ffe0ff */
[----:B------:R-:W-:Y:S02]  /*1780*/  IADD3 R9, R7, UR4, RZ ;  /* 0x0000000407097c10 */ /* 0x000fe4000fffe0ff */
[----:B------:R-:W-:-:S04]  /*1790*/  LOP3.LUT P1, RZ, R12, 0x2, RZ, 0xc0, !PT ;  /* 0x000000020cff7812 */ /* 0x000fc8000782c0ff */
[----:B------:R-:W-:Y:S01]  /*17a0*/  SEL R4, R4, 0xfffffff0, !P1 ;  /* 0xfffffff004047807 */ /* 0x000fe20004800000 */
        /* <DEDUP_REMOVED lines=12> */
.L_x_169:
[----:B------:R-:W-:Y:S05]  /*1870*/  BSYNC B0 ;  /* 0x0000000000007941 */ /* 0x000fea0003800000 */
.L_x_168:
        /* <DEDUP_REMOVED lines=10> */
[----:B------:R-:W-:-:S04]  /*1920*/  IADD3 R0, P0, R6, UR20, RZ ;  /* 0x0000001406007c10 */ /* 0x000fc8000ff1e0ff */
[----:B------:R-:W-:Y:S02]  /*1930*/  IADD3.X R5, R9, UR19, RZ, P0, !PT ;  /* 0x0000001309057c10 */ /* 0x000fe400087fe4ff */
[----:B---3--:R-:W-:-:S04]  /*1940*/  LEA R10, P0, R0, c[0x0][0x168], 0x1 ;  /* 0x00005a00000a7a11 */ /* 0x008fc800078008ff */
[----:B------:R-:W-:-:S05]  /*1950*/  LEA.HI.X R11, R0, c[0x0][0x16c], R5, 0x1, P0 ;  /* 0x00005b00000b7a11 */ /* 0x000fca00000f0c05 */
[----:B------:R-:W-:Y:S01]  /*1960*/  @!PT LDS RZ, [RZ] ;  /* 0x00000000fffff984 */ /* 0x000fe20000000800 */
[----:B------:R-:W-:Y:S01]  /*1970*/  @!PT LDS RZ, [RZ] ;  /* 0x00000000fffff984 */ /* 0x000fe20000000800 */
[----:B------:R-:W-:Y:S01]  /*1980*/  @!PT LDS RZ, [RZ] ;  /* 0x00000000fffff984 */ /* 0x000fe20000000800 */
[----:B------:R3:W-:Y:S04]  /*1990*/  LDGSTS.E.BYPASS.LTC128B.128 [R217+0x2800], [R10.64] ;  /* 0x028000000ad97fae */ /* 0x0007e8000b901d5a */
.L_x_171:
[----:B------:R-:W-:Y:S05]  /*19a0*/  BSYNC B0 ;  /* 0x0000000000007941 */ /* 0x000fea0003800000 */
.L_x_170:
[----:B------:R-:W-:Y:S01]  /*19b0*/  ISETP.GE.AND P0, PT, R19, UR12, PT ;  /* 0x0000000c13007c0c */ /* 0x000fe2000bf06270 */
[----:B------:R-:W-:-:S12]  /*19c0*/  BSSY B0, `(.L_x_172) ;  /* 0x0000010000007945 */ /* 0x000fd80003800000 */
[----:B------:R-:W-:Y:S05]  /*19d0*/  @P0 BRA `(.L_x_173) ;  /* 0x000000e000000947 */ /* 0x000fea0003800000 */
[----:B------:R-:W-:-:S13]  /*19e0*/  ISETP.GE.AND P0, PT, R230, c[0x0][0x220], PT ;  /* 0x00008800e6007a0c */ /* 0x000fda0003f06270 */
[----:B------:R1:W-:Y:S01]  /*19f0*/  @P0 STS.128 [R217+0x3000], RZ ;  /* 0x003000ffd9000388 */ /* 0x0003e20000000c00 */
[----:B------:R-:W-:Y:S05]  /*1a00*/  @P0 BRA `(.L_x_173) ;  /* 0x000000b000000947 */ /* 0x000fea0003800000 */
[----:B------:R-:W-:Y:S02]  /*1a10*/  IMAD.U32 R0, RZ, RZ, UR6 ;  /* 0x00000006ff007e24 */ /* 0x000fe4000f8e00ff */
[----:B---3--:R-:W-:Y:S02]  /*1a20*/  IMAD.MOV.U32 R10, RZ, RZ, c[0x0][0x19c] ;  /* 0x00006700ff0a7624 */ /* 0x008fe400078e00ff */
        /* <DEDUP_REMOVED lines=9> */
.L_x_173:
[----:B------:R-:W-:Y:S05]  /*1ac0*/  BSYNC B0 ;  /* 0x0000000000007941 */ /* 0x000fea0003800000 */
.L_x_172:
[----:B------:R-:W-:Y:S01]  /*1ad0*/  ISETP.GE.AND P0, PT, R17, UR12, PT ;  /* 0x0000000c11007c0c */ /* 0x000fe2000bf06270 */
[----:B------:R-:W-:Y:S01]  /*1ae0*/  ULDC.64 UR4, c[0x0][0x1a0] ;  /* 0x0000680000047ab9 */ /* 0x000fe20000000a00 */
[----:B------:R-:W-:Y:S01]  /*1af0*/  BSSY B0, `(.L_x_174) ;  /* 0x0000013000007945 */ /* 0x000fe20003800000 */
[----:B------:R-:W-:Y:S02]  /*1b00*/  USHF.L.U64.HI UR21, UR4, UR21, UR5 ;  /* 0x0000001504157299 */ /* 0x000fe40008010205 */
[----:B------:R-:W-:-:S08]  /*1b10*/  USHF.L.U32 UR22, UR4, 0x7, URZ ;  /* 0x0000000704167899 */ /* 0x000fd0000800063f */
        /* <DEDUP_REMOVED lines=16> */
.L_x_175:
[----:B------:R-:W-:Y:S05]  /*1c20*/  BSYNC B0 ;  /* 0x0000000000007941 */ /* 0x000fea0003800000 */
.L_x_174:
[----:B------:R-:W0:Y:S01]  /*1c30*/  LDGDEPBAR ;  /* 0x00000000000079af */ /* 0x000e220000000000 */
[----:B------:R-:W-:Y:S01]  /*1c40*/  ISETP.GE.AND P0, PT, R2, UR12, PT ;  /* 0x0000000c02007c0c */ /* 0x000fe2000bf06270 */
[----:B-1----:R-:W-:Y:S01]  /*1c50*/  IMAD.U32 R6, RZ, RZ, UR10 ;  /* 0x0000000aff067e24 */ /* 0x002fe2000f8e00ff */
[----:B------:R-:W-:Y:S01]  /*1c60*/  LOP3.LUT R0, R14, 0x7fffffe, RZ, 0xc0, !PT ;  /* 0x07fffffe0e007812 */ /* 0x000fe200078ec0ff */
[----:B------:R-:W-:Y:S01]  /*1c70*/  IMAD R206, R25, 0x8, R18 ;  /* 0x0000000819ce7824 */ /* 0x000fe200078e0212 */
[----:B------:R-:W-:Y:S01]  /*1c80*/  LOP3.LUT R2, R23, 0xfffffff8, RZ, 0xc0, !PT ;  /* 0xfffffff817027812 */ /* 0x000fe200078ec0ff */
[----:B------:R-:W-:Y:S01]  /*1c90*/  IMAD.MOV.U32 R26, RZ, RZ, R28 ;  /* 0x000000ffff1a7224 */ /* 0x000fe200078e001c */
[----:B------:R-:W-:Y:S01]  /*1ca0*/  SHF.R.S32.HI R3, RZ, 0x1f, R16 ;  /* 0x0000001fff037819 */ /* 0x000fe20000011410 */
[----:B------:R-:W-:Y:S01]  /*1cb0*/  IMAD.IADD R9, R13, 0x1, -R0 ;  /* 0x000000010d097824 */ /* 0x000fe200078e0a00 */
[----:B---3--:R-:W-:Y:S01]  /*1cc0*/  SHF.R.S32.HI R10, RZ, 0x4, R21 ;  /* 0x00000004ff0a7819 */ /* 0x008fe20000011415 */
[C---:B------:R-:W-:Y:S01]  /*1cd0*/  IMAD.IADD R0, R24.reuse, 0x1, -R2 ;  /* 0x0000000118007824 */ /* 0x040fe200078e0a02 */
[----:B------:R-:W-:Y:S01]  /*1ce0*/  SHF.R.S32.HI R5, RZ, 0x1f, R13 ;  /* 0x0000001fff057819 */ /* 0x000fe2000001140d */
[----:B------:R-:W-:Y:S01]  /*1cf0*/  UIMAD UR5, UR21, UR28, URZ ;  /* 0x0000001c150572a4 */ /* 0x000fe2000f8e023f */
[----:B------:R-:W-:Y:S01]  /*1d00*/  LEA.HI R2, R3, R16, RZ, 0x2 ;  /* 0x0000001003027211 */ /* 0x000fe200078f10ff */
[----:B------:R-:W-:Y:S01]  /*1d10*/  IMAD.SHL.U32 R24, R24, 0x2, RZ ;  /* 0x0000000218187824 */ /* 0x000fe200078e00ff */
[----:B------:R-:W-:Y:S01]  /*1d20*/  LEA.HI R8, R5, R13, RZ, 0x3 ;  /* 0x0000000d05087211 */ /* 0x000fe200078f18ff */
[----:B------:R-:W-:Y:S01]  /*1d30*/  UIMAD UR5, UR13, UR22, UR5 ;  /* 0x000000160d0572a4 */ /* 0x000fe2000f8e0205 */
[----:B------:R-:W-:Y:S01]  /*1d40*/  LEA.HI R3, R21, R10, RZ, 0x1 ;  /* 0x0000000a15037211 */ /* 0x000fe200078f08ff */
[----:B------:R-:W-:Y:S01]  /*1d50*/  UIADD3 UR17, UR32, -0x4ab325aa, URZ ;  /* 0xb54cda5620117890 */ /* 0x000fe2000fffe03f */
[----:B------:R-:W-:Y:S01]  /*1d60*/  LEA.HI R5, R0, R0, RZ, 0x1 ;  /* 0x0000000000057211 */ /* 0x000fe200078f08ff */
[----:B------:R-:W-:Y:S01]  /*1d70*/  UIADD3 UR16, UR33, 0x646e171e, URZ ;  /* 0x646e171e21107890 */ /* 0x000fe2000fffe03f */
[----:B------:R-:W-:Y:S01]  /*1d80*/  SHF.R.S32.HI R11, RZ, 0x2, R2 ;  /* 0x00000002ff0b7819 */ /* 0x000fe20000011402 */
[----:B------:R-:W-:Y:S01]  /*1d90*/  BSSY B0, `(.L_x_176) ;  /* 0x0000037000007945 */ /* 0x000fe20003800000 */
[----:B------:R-:W-:Y:S01]  /*1da0*/  LOP3.LUT R2, R3, 0xfffffffe, RZ, 0xc0, !PT ;  /* 0xfffffffe03027812 */ /* 0x000fe200078ec0ff */
[----:B------:R-:W-:-:S04]  /*1db0*/  DEPBAR.LE SB0, 0x0 ;  /* 0x000080000000791a */ /* 0x000fc80000000000 */
[----:B------:R-:W-:Y:S01]  /*1dc0*/  BAR.SYNC.DEFER_BLOCKING 0x0 ;  /* 0x0000000000007b1d */ /* 0x000fe20000010000 */
[----:B------:R-:W-:Y:S01]  /*1dd0*/  LOP3.LUT R3, R5, 0x7fffffe, RZ, 0xc0, !PT ;  /* 0x07fffffe05037812 */ /* 0x000fe200078ec0ff */
[----:B------:R-:W-:Y:S01]  /*1de0*/  IMAD.IADD R2, R10, 0x1, -R2 ;  /* 0x000000010a027824 */ /* 0x000fe200078e0a02 */
[----:B------:R-:W-:Y:S02]  /*1df0*/  LEA R7, R18, UR9, 0x4 ;  /* 0x0000000912077c11 */ /* 0x000fe4000f8e20ff */
[----:B------:R-:W-:Y:S01]  /*1e00*/  SHF.R.S32.HI R16, RZ, 0x1, R5 ;  /* 0x00000001ff107819 */ /* 0x000fe20000011405 */
[----:B------:R-:W-:Y:S01]  /*1e10*/  IMAD.IADD R3, R0, 0x1, -R3 ;  /* 0x0000000100037824 */ /* 0x000fe200078e0a03 */
[----:B------:R-:W-:Y:S01]  /*1e20*/  IADD3 R7, R7, 0x1, R11 ;  /* 0x0000000107077810 */ /* 0x000fe20007ffe00b */
[----:B------:R-:W-:Y:S01]  /*1e30*/  IMAD.SHL.U32 R0, R12, 0x40, RZ ;  /* 0x000000400c007824 */ /* 0x000fe200078e00ff */
[----:B------:R1:W-:Y:S01]  /*1e40*/  STL [R1+0x64], R11 ;  /* 0x0000640b01007387 */ /* 0x0003e20000100800 */
[C---:B------:R-:W-:Y:S01]  /*1e50*/  IMAD R10, R2.reuse, 0x8, R3 ;  /* 0x00000008020a7824 */ /* 0x040fe200078e0203 */
[----:B------:R-:W-:Y:S01]  /*1e60*/  IADD3 R48, R7, UR8, -R6 ;  /* 0x0000000807307c10 */ /* 0x000fe2000fffe806 */
[----:B------:R-:W-:Y:S01]  /*1e70*/  IMAD.SHL.U32 R2, R2, 0x8, RZ ;  /* 0x0000000802027824 */ /* 0x000fe200078e00ff */
[----:B------:R-:W-:Y:S01]  /*1e80*/  LOP3.LUT R0, R0, 0xc0, RZ, 0xc0, !PT ;  /* 0x000000c000007812 */ /* 0x000fe200078ec0ff */
[----:B------:R1:W-:Y:S01]  /*1e90*/  STL [R1], R206 ;  /* 0x000000ce01007387 */ /* 0x0003e20000100800 */
[----:B------:R-:W-:Y:S01]  /*1ea0*/  IMAD.SHL.U32 R3, R8, 0x20, RZ ;  /* 0x0000002008037824 */ /* 0x000fe200078e00ff */
[----:B------:R-:W-:Y:S01]  /*1eb0*/  LOP3.LUT R49, R24, 0x6, RZ, 0xc0, !PT ;  /* 0x0000000618317812 */ /* 0x000fe200078ec0ff */
[----:B------:R-:W-:Y:S01]  /*1ec0*/  IMAD.SHL.U32 R7, R22, 0x8, RZ ;  /* 0x0000000816077824 */ /* 0x000fe200078e00ff */
[----:B------:R-:W-:Y:S01]  /*1ed0*/  LOP3.LUT R6, R0, 0x8, R2, 0xf8, !PT ;  /* 0x0000000800067812 */ /* 0x000fe200078ef802 */
[----:B------:R1:W-:Y:S01]  /*1ee0*/  STL.64 [R1+0x10], R26 ;  /* 0x0000101a01007387 */ /* 0x0003e20000100a00 */
[----:B------:R-:W-:Y:S01]  /*1ef0*/  SHF.R.U32.HI R5, RZ, 0x3, R0 ;  /* 0x00000003ff057819 */ /* 0x000fe20000011600 */
[----:B------:R-:W-:Y:S01]  /*1f00*/  IMAD.SHL.U32 R0, R16, 0x40, RZ ;  /* 0x0000004010007824 */ /* 0x000fe200078e00ff */
[----:B------:R-:W-:Y:S01]  /*1f10*/  LOP3.LUT R2, R3, 0xffffff00, RZ, 0xc0, !PT ;  /* 0xffffff0003027812 */ /* 0x000fe200078ec0ff */
[----:B------:R1:W-:Y:S01]  /*1f20*/  @P0 STS [R217+0x4000], RZ ;  /* 0x004000ffd9000388 */ /* 0x0003e20000000800 */
[----:B------:R-:W-:Y:S01]  /*1f30*/  LOP3.LUT R5, R6, R5, RZ, 0x3c, !PT ;  /* 0x0000000506057212 */ /* 0x000fe200078e3cff */
[----:B------:R-:W-:Y:S01]  /*1f40*/  IMAD.U32 R6, RZ, RZ, UR28 ;  /* 0x0000001cff067e24 */ /* 0x000fe2000f8e00ff */
[----:B------:R-:W-:Y:S01]  /*1f50*/  LOP3.LUT R0, R0, 0xc0, RZ, 0xc0, !PT ;  /* 0x000000c000007812 */ /* 0x000fe200078ec0ff */
[----:B------:R1:W-:Y:S01]  /*1f60*/  @P0 STS [R217+0x4004], RZ ;  /* 0x004004ffd9000388 */ /* 0x0003e20000000800 */
[--C-:B------:R-:W-:Y:S01]  /*1f70*/  IMAD R3, R18, 0x200, R2.reuse ;  /* 0x0000020012037824 */ /* 0x100fe200078e0202 */
[----:B------:R-:W-:Y:S01]  /*1f80*/  IADD3 R48, R48, c[0x0][0x2e8], RZ ;  /* 0x0000ba0030307a10 */ /* 0x000fe20007ffe0ff */
[----:B------:R-:W-:Y:S01]  /*1f90*/  IMAD R8, R9, 0x20, R2 ;  /* 0x0000002009087824 */ /* 0x000fe200078e0202 */
[----:B------:R1:W-:Y:S01]  /*1fa0*/  @P0 STS.64 [R217+0x4008], RZ ;  /* 0x004008ffd9000388 */ /* 0x0003e20000000a00 */
[----:B------:R-:W-:Y:S01]  /*1fb0*/  LOP3.LUT R2, R0, 0x8, R7, 0xf8, !PT ;  /* 0x0000000800027812 */ /* 0x000fe200078ef807 */
[----:B------:R-:W-:Y:S01]  /*1fc0*/  IMAD.WIDE.U32 R6, R6, UR22, R26 ;  /* 0x0000001606067c25 */ /* 0x000fe2000f8e001a */
[----:B------:R-:W-:-:S03]  /*1fd0*/  SHF.R.U32.HI R0, RZ, 0x3, R0 ;  /* 0x00000003ff007819 */ /* 0x000fc60000011600 */
[----:B------:R-:W-:Y:S01]  /*1fe0*/  IMAD R3, R9, 0x20, R3 ;  /* 0x0000002009037824 */ /* 0x000fe200078e0203 */
[----:B------:R-:W-:Y:S02]  /*1ff0*/  LOP3.LUT R0, R2, R0, RZ, 0x3c, !PT ;  /* 0x0000000002007212 */ /* 0x000fe400078e3cff */
[----:B------:R-:W-:Y:S01]  /*2000*/  IADD3 R9, R7, UR5, RZ ;  /* 0x0000000507097c10 */ /* 0x000fe2000fffe0ff */
[C---:B------:R-:W-:Y:S02]  /*2010*/  IMAD.IADD R2, R5.reuse, 0x1, R3 ;  /* 0x0000000105027824 */ /* 0x040fe400078e0203 */
[----:B------:R-:W-:Y:S02]  /*2020*/  IMAD.IADD R5, R5, 0x1, R8 ;  /* 0x0000000105057824 */ /* 0x000fe400078e0208 */
[----:B------:R-:W-:Y:S01]  /*2030*/  IMAD.U32 R0, R10, 0x20, R0 ;  /* 0x000000200a007824 */ /* 0x000fe200078e0000 */
[----:B------:R-:W-:Y:S05]  /*2040*/  @P0 BRA `(.L_x_177) ;  /* 0x000000b000000947 */ /* 0x000fea0003800000 */
[----:B------:R-:W-:-:S13]  /*2050*/  ISETP.GE.AND P0, PT, R230, c[0x0][0x220], PT ;  /* 0x00008800e6007a0c */ /* 0x000fda0003f06270 */
[----:B------:R3:W-:Y:S04]  /*2060*/  @P0 STS [R217+0x4000], RZ ;  /* 0x004000ffd9000388 */ /* 0x0007e80000000800 */
[----:B------:R3:W-:Y:S04]  /*2070*/  @P0 STS [R217+0x4004], RZ ;  /* 0x004004ffd9000388 */ /* 0x0007e80000000800 */
[----:B------:R3:W-:Y:S01]  /*2080*/  @P0 STS.64 [R217+0x4008], RZ ;  /* 0x004008ffd9000388 */ /* 0x0007e20000000a00 */
[----:B------:R-:W-:Y:S05]  /*2090*/  @P0 BRA `(.L_x_177) ;  /* 0x0000006000000947 */ /* 0x000fea0003800000 */
[----:B------:R-:W-:-:S04]  /*20a0*/  LEA R10, P0, R6, c[0x0][0x170], 0x1 ;  /* 0x00005c00060a7a11 */ /* 0x000fc800078008ff */
[----:B-1----:R-:W-:-:S05]  /*20b0*/  LEA.HI.X R11, R6, c[0x0][0x174], R9, 0x1, P0 ;  /* 0x00005d00060b7a11 */ /* 0x002fca00000f0c09 */
[----:B------:R-:W-:Y:S01]  /*20c0*/  @!PT LDS RZ, [RZ] ;  /* 0x00000000fffff984 */ /* 0x000fe20000000800 */
[----:B------:R-:W-:Y:S01]  /*20d0*/  @!PT LDS RZ, [RZ] ;  /* 0x00000000fffff984 */ /* 0x000fe20000000800 */
[----:B------:R-:W-:Y:S01]  /*20e0*/  @!PT LDS RZ, [RZ] ;  /* 0x00000000fffff984 */ /* 0x000fe20000000800 */
[----:B------:R1:W-:Y:S04]  /*20f0*/  LDGSTS.E.BYPASS.LTC128B.128 [R217+0x4000], [R10.64] ;  /* 0x040000000ad97fae */ /* 0x0003e8000b901d5a */
.L_x_177:
[----:B------:R-:W-:Y:S05]  /*2100*/  BSYNC B0 ;  /* 0x0000000000007941 */ /* 0x000fea0003800000 */
.L_x_176:
        /* <DEDUP_REMOVED lines=11> */
[----:B-1----:R-:W-:Y:S02]  /*21c0*/  IADD3.X R11, R9, UR23, RZ, P0, !PT ;  /* 0x00000017090b7c10 */ /* 0x002fe400087fe4ff */
[----:B------:R-:W-:-:S04]  /*21d0*/  LEA R10, P0, R3, c[0x0][0x170], 0x1 ;  /* 0x00005c00030a7a11 */ /* 0x000fc800078008ff */
[----:B------:R-:W-:-:S05]  /*21e0*/  LEA.HI.X R11, R3, c[0x0][0x174], R11, 0x1, P0 ;  /* 0x00005d00030b7a11 */ /* 0x000fca00000f0c0b */
[----:B------:R-:W-:Y:S01]  /*21f0*/  @!PT LDS RZ, [RZ] ;  /* 0x00000000fffff984 */ /* 0x000fe20000000800 */
[----:B------:R-:W-:Y:S01]  /*2200*/  @!PT LDS RZ, [RZ] ;  /* 0x00000000fffff984 */ /* 0x000fe20000000800 */
[----:B------:R-:W-:Y:S01]  /*2210*/  @!PT LDS RZ, [RZ] ;  /* 0x00000000fffff984 */ /* 0x000fe20000000800 */
[----:B------:R1:W-:Y:S04]  /*2220*/  LDGSTS.E.BYPASS.LTC128B.128 [R217+0x4800], [R10.64] ;  /* 0x048000000ad97fae */ /* 0x0003e8000b901d5a */
.L_x_179:
[----:B------:R-:W-:Y:S05]  /*2230*/  BSYNC B0 ;  /* 0x0000000000007941 */ /* 0x000fea0003800000 */
.L_x_178:
        /* <DEDUP_REMOVED lines=8> */
[----:B-1----:R-:W-:Y:S02]  /*22c0*/  IMAD.MOV.U32 R10, RZ, RZ, c[0x0][0x1a4] ;  /* 0x00006900ff0a7624 */ /* 0x002fe400078e00ff */
        /* <DEDUP_REMOVED lines=9> */
.L_x_181:
[----:B------:R-:W-:Y:S05]  /*2360*/  BSYNC B0 ;  /* 0x0000000000007941 */ /* 0x000fea0003800000 */
.L_x_180:
        /* <DEDUP_REMOVED lines=19> */
.L_x_183:
[----:B------:R-:W-:Y:S05]  /*24a0*/  BSYNC B0 ;  /* 0x0000000000007941 */ /* 0x000fea0003800000 */
.L_x_182:
[----:B------:R-:W-:Y:S01]  /*24b0*/  IMAD.SHL.U32 R207, R2, 0x2, RZ ;  /* 0x0000000202cf7824 */ /* 0x000fe200078e00ff */
[----:B------:R-:W-:Y:S01]  /*24c0*/  LOP3.LUT P0, RZ, R16, 0x2, RZ, 0xc0, !PT ;  /* 0x0000000210ff7812 */ /* 0x000fe2000780c0ff */
[----:B------:R-:W-:Y:S01]  /*24d0*/  IMAD.SHL.U32 R204, R0, 0x2, RZ ;  /* 0x0000000200cc7824 */ /* 0x000fe200078e00ff */
[----:B------:R-:W-:Y:S01]  /*24e0*/  IADD3 R2, R48, 0x8, RZ ;  /* 0x0000000830027810 */ /* 0x000fe20007ffe0ff */
[----:B------:R-:W-:Y:S01]  /*24f0*/  IMAD R208, R4, 0x2, R207 ;  /* 0x0000000204d07824 */ /* 0x000fe200078e02cf */
[----:B------:R-:W-:Y:S01]  /*2500*/  LDSM.16.M88.4 R12, [R207] ;  /* 0x00000000cf0c783b */ /* 0x000fe20000000200 */
[----:B-1----:R-:W-:Y:S01]  /*2510*/  IMNMX R6, R48, UR8, PT ;  /* 0x0000000830067c17 */ /* 0x002fe2000b800200 */
[----:B------:R-:W-:Y:S01]  /*2520*/  UISETP.GE.AND UP0, UPT, UR30, 0x2, UPT ;  /* 0x000000021e00788c */ /* 0x000fe2000bf06270 */
[C---:B------:R-:W-:Y:S01]  /*2530*/  IADD3 R0, R204.reuse, 0x2000, RZ ;  /* 0x00002000cc007810 */ /* 0x040fe20007ffe0ff */
[----:B------:R-:W1:Y:S01]  /*2540*/  LDSM.16.M88.4 R24, [R204+0x2000] ;  /* 0x00200000cc18783b */ /* 0x000e620000000200 */
[----:B------:R-:W-:-:S02]  /*2550*/  IADD3 R209, R204, 0x2020, RZ ;  /* 0x00002020ccd17810 */ /* 0x000fc40007ffe0ff */
[----:B------:R-:W-:Y:S01]  /*2560*/  IMNMX R7, R2, UR8, PT ;  /* 0x0000000802077c17 */ /* 0x000fe2000b800200 */
[----:B------:R-:W5:Y:S01]  /*2570*/  LDSM.16.M88.4 R8, [R207+0x1000] ;  /* 0x00100000cf08783b */ /* 0x000f620000000200 */
[----:B------:R-:W-:Y:S01]  /*2580*/  @P0 IADD3 R209, R0, -0x20, RZ ;  /* 0xffffffe000d10810 */ /* 0x000fe20007ffe0ff */
[----:B------:R-:W-:Y:S02]  /*2590*/  IMAD.U32 R0, RZ, RZ, UR28 ;  /* 0x0000001cff007e24 */ /* 0x000fe4000f8e00ff */
[----:B------:R-:W2:Y:S01]  /*25a0*/  LDSM.16.M88.4 R56, [R204+0x2400] ;  /* 0x00240000cc38783b */ /* 0x000ea20000000200 */
[C---:B------:R-:W-:Y:S01]  /*25b0*/  IADD3 R216, R209.reuse, 0x400, RZ ;  /* 0x00000400d1d87810 */ /* 0x040fe20007ffe0ff */
[----:B------:R-:W-:Y:S01]  /*25c0*/  IMAD R0, R0, 0x80, R49 ;  /* 0x0000008000007824 */ /* 0x000fe200078e0231 */
[C---:B------:R-:W-:Y:S01]  /*25d0*/  IADD3 R215, R209.reuse, 0x800, RZ ;  /* 0x00000800d1d77810 */ /* 0x040fe20007ffe0ff */
[----:B------:R-:W3:Y:S01]  /*25e0*/  LDSM.16.M88.4 R52, [R204+0x2800] ;  /* 0x00280000cc34783b */ /* 0x000ee20000000200 */
[----:B------:R-:W-:-:S02]  /*25f0*/  IADD3 R214, R209, 0xc00, RZ ;  /* 0x00000c00d1d67810 */ /* 0x000fc40007ffe0ff */
[C---:B------:R-:W-:Y:S01]  /*2600*/  IADD3 R2, R0.reuse, 0x8, RZ ;  /* 0x0000000800027810 */ /* 0x040fe20007ffe0ff */
[----:B------:R-:W4:Y:S01]  /*2610*/  LDSM.16.M88.4 R32, [R204+0x3800] ;  /* 0x00380000cc20783b */ /* 0x000f220000000200 */
[----:B------:R-:W-:Y:S02]  /*2620*/  IADD3 R3, R0, 0x1, RZ ;  /* 0x0000000100037810 */ /* 0x000fe40007ffe0ff */
[----:B------:R-:W-:Y:S01]  /*2630*/  IADD3 R213, R209, 0x1000, RZ ;  /* 0x00001000d1d57810 */ /* 0x000fe20007ffe0ff */
[----:B------:R-:W2:Y:S01]  /*2640*/  LDSM.16.M88.4 R44, [R204+0x2c00] ;  /* 0x002c0000cc2c783b */ /* 0x000ea20000000200 */
[C---:B------:R-:W-:Y:S02]  /*2650*/  ISETP.GE.AND P5, PT, R3.reuse, R6, PT ;  /* 0x000000060300720c */ /* 0x040fe40003fa6270 */
[----:B------:R-:W-:Y:S01]  /*2660*/  ISETP.GE.AND P0, PT, R3, R7, PT ;  /* 0x000000070300720c */ /* 0x000fe20003f06270 */
[----:B------:R-:W2:Y:S01]  /*2670*/  LDSM.16.M88.4 R40, [R204+0x3000] ;  /* 0x00300000cc28783b */ /* 0x000ea20000000200 */
[----:B------:R-:W-:-:S02]  /*2680*/  IADD3 R212, R209, 0x1400, RZ ;  /* 0x00001400d1d47810 */ /* 0x000fc40007ffe0ff */
[C---:B------:R-:W-:Y:S01]  /*2690*/  IADD3 R211, R209.reuse, 0x1800, RZ ;  /* 0x00001800d1d37810 */ /* 0x040fe20007ffe0ff */
[----:B------:R-:W2:Y:S01]  /*26a0*/  LDSM.16.M88.4 R36, [R204+0x3400] ;  /* 0x00340000cc24783b */ /* 0x000ea20000000200 */
[----:B------:R-:W-:-:S03]  /*26b0*/  IADD3 R210, R209, 0x1c00, RZ ;  /* 0x00001c00d1d27810 */ /* 0x000fc60007ffe0ff */
[----:B------:R-:W2:Y:S04]  /*26c0*/  LDSM.16.M88.4 R28, [R204+0x3c00] ;  /* 0x003c0000cc1c783b */ /* 0x000ea80000000200 */
[----:B------:R-:W-:Y:S04]  /*26d0*/  LDSM.16.M88.4 R20, [R208] ;  /* 0x00000000d014783b */ /* 0x000fe80000000200 */
[----:B------:R-:W3:Y:S01]  /*26e0*/  LDSM.16.M88.4 R60, [R209+0x400] ;  /* 0x00040000d13c783b */ /* 0x000ee20000000200 */
[-C--:B-1----:R-:W-:Y:S03]  /*26f0*/  HMMA.16816.F32 R168, R12, R24.reuse, RZ ;  /* 0x000000180ca8723c */ /* 0x082fe600000018ff */
[----:B------:R-:W-:Y:S04]  /*2700*/  LDSM.16.M88.4 R16, [R208+0x1000] ;  /* 0x00100000d010783b */ /* 0x000fe80000000200 */
[----:B------:R-:W1:Y:S01]  /*2710*/  LDSM.16.M88.4 R80, [R209] ;  /* 0x00000000d150783b */ /* 0x000e620000000200 */
[C---:B-----5:R-:W-:Y:S03]  /*2720*/  HMMA.16816.F32 R172, R8.reuse, R24, RZ ;  /* 0x0000001808ac723c */ /* 0x060fe600000018ff */
[----:B------:R-:W0:Y:S05]  /*2730*/  LDGDEPBAR ;  /* 0x00000000000079af */ /* 0x000e2a0000000000 */
[-C--:B------:R-:W-:Y:S08]  /*2740*/  HMMA.16816.F32 R68, R8, R26.reuse, RZ ;  /* 0x0000001a0844723c */ /* 0x080ff000000018ff */
[C---:B------:R-:W-:Y:S08]  /*2750*/  HMMA.16816.F32 R72, R12.reuse, R26, RZ ;  /* 0x0000001a0c48723c */ /* 0x040ff000000018ff */
[-C--:B--2---:R-:W-:Y:S08]  /*2760*/  HMMA.16816.F32 R24, R12, R56.reuse, RZ ;  /* 0x000000380c18723c */ /* 0x084ff000000018ff */
[C---:B------:R-:W-:Y:S08]  /*2770*/  HMMA.16816.F32 R64, R8.reuse, R56, RZ ;  /* 0x000000380840723c */ /* 0x040ff000000018ff */
[C---:B---3--:R-:W-:Y:S08]  /*2780*/  HMMA.16816.F32 R92, R8.reuse, R52, RZ ;  /* 0x00000034085c723c */ /* 0x048ff000000018ff */
[C---:B----4-:R-:W-:Y:S08]  /*2790*/  HMMA.16816.F32 R156, R8.reuse, R32, RZ ;  /* 0x00000020089c723c */ /* 0x050ff000000018ff */
        /* <DEDUP_REMOVED lines=15> */
[----:B------:R-:W-:Y:S01]  /*2890*/  HMMA.16816.F32 R160, R12, R30, RZ ;  /* 0x0000001e0ca0723c */ /* 0x000fe200000018ff */
[----:B------:R-:W2:Y:S07]  /*28a0*/  LDSM.16.M88.4 R12, [R209+0x800] ;  /* 0x00080000d10c783b */ /* 0x000eae0000000200 */
[----:B------:R-:W-:Y:S08]  /*28b0*/  HMMA.16816.F32 R32, R20, R60, R24 ;  /* 0x0000003c1420723c */ /* 0x000ff00000001818 */
[----:B-1----:R-:W-:Y:S08]  /*28c0*/  HMMA.16816.F32 R24, R16, R82, R68 ;  /* 0x000000521018723c */ /* 0x002ff00000001844 */
[C---:B------:R-:W-:Y:S08]  /*28d0*/  HMMA.16816.F32 R128, R8.reuse, R40, RZ ;  /* 0x000000280880723c */ /* 0x040ff000000018ff */
[----:B------:R-:W-:Y:S08]  /*28e0*/  HMMA.16816.F32 R132, R8, R42, RZ ;  /* 0x0000002a0884723c */ /* 0x000ff000000018ff */
[----:B------:R-:W-:Y:S08]  /*28f0*/  HMMA.16816.F32 R40, R20, R82, R72 ;  /* 0x000000521428723c */ /* 0x000ff00000001848 */
[C---:B------:R-:W-:Y:S08]  /*2900*/  HMMA.16816.F32 R108, R8.reuse, R44, RZ ;  /* 0x0000002c086c723c */ /* 0x040ff000000018ff */
[C---:B------:R-:W-:Y:S08]  /*2910*/  HMMA.16816.F32 R144, R8.reuse, R36, RZ ;  /* 0x000000240890723c */ /* 0x040ff000000018ff */
[C---:B------:R-:W-:Y:S08]  /*2920*/  HMMA.16816.F32 R180, R8.reuse, R28, RZ ;  /* 0x0000001c08b4723c */ /* 0x040ff000000018ff */
[C---:B------:R-:W-:Y:S08]  /*2930*/  HMMA.16816.F32 R116, R8.reuse, R46, RZ ;  /* 0x0000002e0874723c */ /* 0x040ff000000018ff */
[C---:B------:R-:W-:Y:S08]  /*2940*/  HMMA.16816.F32 R148, R8.reuse, R38, RZ ;  /* 0x000000260894723c */ /* 0x040ff000000018ff */
[----:B------:R-:W-:Y:S01]  /*2950*/  HMMA.16816.F32 R184, R8, R30, RZ ;  /* 0x0000001e08b8723c */ /* 0x000fe200000018ff */
[----:B------:R-:W1:Y:S06]  /*2960*/  LDSM.16.M88.4 R28, [R209+0xc00] ;  /* 0x000c0000d11c783b */ /* 0x000e6c0000000200 */
[C---:B------:R-:W-:Y:S01]  /*2970*/  IADD3 R9, R48.reuse, 0x48, RZ ;  /* 0x0000004830097810 */ /* 0x040fe20007ffe0ff */
[----:B------:R-:W-:Y:S01]  /*2980*/  HMMA.16816.F32 R44, R16, R60, R64 ;  /* 0x0000003c102c723c */ /* 0x000fe20000001840 */
[----:B------:R-:W-:-:S02]  /*2990*/  IADD3 R8, R48, 0x40, RZ ;  /* 0x0000004030087810 */ /* 0x000fc40007ffe0ff */
[----:B------:R-:W-:Y:S02]  /*29a0*/  IMNMX R9, R9, UR8, PT ;  /* 0x0000000809097c17 */ /* 0x000fe4000b800200 */
[----:B------:R-:W-:Y:S02]  /*29b0*/  IMNMX R8, R8, UR8, PT ;  /* 0x0000000808087c17 */ /* 0x000fe4000b800200 */
[-C--:B------:R-:W-:Y:S01]  /*29c0*/  ISETP.GE.AND P3, PT, R2, R9.reuse, PT ;  /* 0x000000090200720c */ /* 0x080fe20003f66270 */
[----:B------:R-:W-:Y:S01]  /*29d0*/  HMMA.16816.F32 R48, R16, R62, R76 ;  /* 0x0000003e1030723c */ /* 0x000fe2000000184c */
[----:B------:R-:W-:Y:S02]  /*29e0*/  IADD3 R10, R0, 0x9, RZ ;  /* 0x00000009000a7810 */ /* 0x000fe40007ffe0ff */
[C---:B------:R-:W-:Y:S02]  /*29f0*/  ISETP.GE.AND P4, PT, R3.reuse, R8, PT ;  /* 0x000000080300720c */ /* 0x040fe40003f86270 */
[----:B------:R-:W-:-:S02]  /*2a00*/  ISETP.GE.AND P1, PT, R3, R9, PT ;  /* 0x000000090300720c */ /* 0x000fc40003f26270 */
[----:B------:R-:W-:Y:S01]  /*2a10*/  FSEL R78, R26, -INF , !P3 ;  /* 0xff8000001a4e7808 */ /* 0x000fe20005800000 */
[C---:B------:R-:W-:Y:S01]  /*2a20*/  HMMA.16816.F32 R60, R20.reuse, R62, R56 ;  /* 0x0000003e143c723c */ /* 0x040fe20000001838 */
[-C--:B------:R-:W-:Y:S02]  /*2a30*/  ISETP.GE.AND P6, PT, R2, R8.reuse, PT ;  /* 0x000000080200720c */ /* 0x080fe40003fc6270 */
[C---:B------:R-:W-:Y:S02]  /*2a40*/  ISETP.GE.AND P2, PT, R10.reuse, R8, PT ;  /* 0x000000080a00720c */ /* 0x040fe40003f46270 */
[----:B------:R-:W-:Y:S02]  /*2a50*/  ISETP.GE.AND P3, PT, R10, R9, PT ;  /* 0x000000090a00720c */ /* 0x000fe40003f66270 */
[----:B------:R-:W-:Y:S01]  /*2a60*/  IADD3 R3, R0, 0x10, RZ ;  /* 0x0000001000037810 */ /* 0x000fe20007ffe0ff */
[----:B--2---:R-:W-:Y:S01]  /*2a70*/  HMMA.16816.F32 R36, R20, R12, R88 ;  /* 0x0000000c1424723c */ /* 0x004fe20000001858 */
[----:B------:R-:W-:-:S02]  /*2a80*/  FSEL R74, R24, -INF , !P6 ;  /* 0xff800000184a7808 */ /* 0x000fc40007000000 */
[----:B------:R-:W-:Y:S02]  /*2a90*/  FSEL R75, R25, -INF , !P2 ;  /* 0xff800000194b7808 */ /* 0x000fe40005000000 */
[----:B------:R-:W-:Y:S02]  /*2aa0*/  FSEL R76, R27, -INF , !P3 ;  /* 0xff8000001b4c7808 */ /* 0x000fe40005800000 */
[CC--:B------:R-:W-:Y:S01]  /*2ab0*/  ISETP.GE.AND P6, PT, R2.reuse, R6.reuse, PT ;  /* 0x000000060200720c */ /* 0x0c0fe20003fc6270 */
[----:B------:R-:W2:Y:S01]  /*2ac0*/  LDSM.16.M88.4 R24, [R209+0x1000] ;  /* 0x00100000d118783b */ /* 0x000ea20000000200 */
[----:B------:R-:W-:Y:S01]  /*2ad0*/  ISETP.GE.AND P2, PT, R2, R7, PT ;  /* 0x000000070200720c */ /* 0x000fe20003f46270 */
[----:B------:R-:W-:Y:S01]  /*2ae0*/  HMMA.16816.F32 R52, R20, R14, R52 ;  /* 0x0000000e1434723c */ /* 0x000fe20000001834 */
[----:B------:R-:W-:Y:S02]  /*2af0*/  ISETP.GE.AND P3, PT, R3, R6, PT ;  /* 0x000000060300720c */ /* 0x000fe40003f66270 */
[----:B------:R-:W-:-:S02]  /*2b00*/  FSEL R65, R40, -INF , !P6 ;  /* 0xff80000028417808 */ /* 0x000fc40007000000 */
[----:B------:R-:W-:Y:S02]  /*2b10*/  FSEL R188, R42, -INF , !P2 ;  /* 0xff8000002abc7808 */ /* 0x000fe40005000000 */
[----:B------:R-:W-:Y:S01]  /*2b20*/  FSEL R69, R32, -INF , !P3 ;  /* 0xff80000020457808 */ /* 0x000fe20005800000 */
[----:B-1----:R-:W-:Y:S01]  /*2b30*/  HMMA.16816.F32 R56, R20, R30, R104 ;  /* 0x0000001e1438723c */ /* 0x002fe20000001868 */
        /* <DEDUP_REMOVED lines=13> */
[----:B------:R-:W-:Y:S01]  /*2c10*/  HMMA.16816.F32 R32, R16, R12, R92 ;  /* 0x0000000c1020723c */ /* 0x000fe2000000185c */
[----:B------:R-:W-:Y:S02]  /*2c20*/  ISETP.GE.AND P2, PT, R2, R9, PT ;  /* 0x000000090200720c */ /* 0x000fe40003f46270 */
[----:B------:R-:W-:Y:S02]  /*2c30*/  ISETP.GE.AND P3, PT, R10, R7, PT ;  /* 0x000000070a00720c */ /* 0x000fe40003f66270 */
[----:B------:R-:W-:-:S02]  /*2c40*/  IADD3 R2, R0, 0x18, RZ ;  /* 0x0000001800027810 */ /* 0x000fc40007ffe0ff */
[----:B------:R-:W-:Y:S02]  /*2c50*/  FSEL R87, R43, -INF , !P3 ;  /* 0xff8000002b577808 */ /* 0x000fe40005800000 */
[----:B------:R-:W-:Y:S02]  /*2c60*/  ISETP.GE.AND P6, PT, R10, R6, PT ;  /* 0x000000060a00720c */ /* 0x000fe40003fc6270 */
[----:B------:R-:W-:Y:S02]  /*2c70*/  ISETP.GE.AND P3, PT, R2, R9, PT ;  /* 0x000000090200720c */ /* 0x000fe40003f66270 */
[----:B------:R-:W-:Y:S02]  /*2c80*/  IADD3 R10, R0, 0x19, RZ ;  /* 0x00000019000a7810 */ /* 0x000fe40007ffe0ff */
[----:B------:R-:W-:Y:S02]  /*2c90*/  FSEL R79, R47, -INF , !P2 ;  /* 0xff8000002f4f7808 */ /* 0x000fe40005000000 */
[----:B------:R-:W-:Y:S01]  /*2ca0*/  FSEL R64, R41, -INF , !P6 ;  /* 0xff80000029407808 */ /* 0x000fe20007000000 */
[----:B------:R-:W-:Y:S01]  /*2cb0*/  HMMA.16816.F32 R44, R16, R14, R96 ;  /* 0x0000000e102c723c */ /* 0x000fe20000001860 */
[----:B------:R-:W-:Y:S01]  /*2cc0*/  FSEL R77, R50, -INF , !P3 ;  /* 0xff800000324d7808 */ /* 0x000fe20005800000 */
[----:B------:R-:W1:Y:S01]  /*2cd0*/  LDSM.16.M88.4 R12, [R209+0x1400] ;  /* 0x00140000d10c783b */ /* 0x000e620000000200 */
[----:B------:R-:W-:-:S02]  /*2ce0*/  ISETP.GE.AND P6, PT, R2, R8, PT ;  /* 0x000000080200720c */ /* 0x000fc40003fc6270 */
[C---:B------:R-:W-:Y:S02]  /*2cf0*/  ISETP.GE.AND P2, PT, R10.reuse, R8, PT ;  /* 0x000000080a00720c */ /* 0x040fe40003f46270 */
[----:B------:R-:W-:Y:S01]  /*2d00*/  ISETP.GE.AND P3, PT, R10, R9, PT ;  /* 0x000000090a00720c */ /* 0x000fe20003f66270 */
[----:B------:R-:W-:Y:S01]  /*2d10*/  HMMA.16816.F32 R40, R20, R28, R100 ;  /* 0x0000001c1428723c */ /* 0x000fe20000001864 */
[----:B------:R-:W-:Y:S02]  /*2d20*/  IADD3 R3, R0, 0x20, RZ ;  /* 0x0000002000037810 */ /* 0x000fe40007ffe0ff */
[----:B------:R-:W-:Y:S02]  /*2d30*/  FSEL R70, R48, -INF , !P6 ;  /* 0xff80000030467808 */ /* 0x000fe40007000000 */
[----:B------:R-:W-:Y:S02]  /*2d40*/  FSEL R71, R49, -INF , !P2 ;  /* 0xff80000031477808 */ /* 0x000fe40005000000 */
[----:B------:R-:W-:-:S02]  /*2d50*/  FSEL R83, R51, -INF , !P3 ;  /* 0xff80000033537808 */ /* 0x000fc40005800000 */
[CC--:B------:R-:W-:Y:S01]  /*2d60*/  ISETP.GE.AND P6, PT, R2.reuse, R6.reuse, PT ;  /* 0x000000060200720c */ /* 0x0c0fe20003fc6270 */
[----:B------:R-:W-:Y:S01]  /*2d70*/  HMMA.16816.F32 R48, R16, R30, R116 ;  /* 0x0000001e1030723c */ /* 0x000fe20000001874 */
[----:B------:R-:W-:Y:S02]  /*2d80*/  ISETP.GE.AND P2, PT, R2, R7, PT ;  /* 0x000000070200720c */ /* 0x000fe40003f46270 */
[----:B------:R-:W-:Y:S02]  /*2d90*/  ISETP.GE.AND P3, PT, R3, R6, PT ;  /* 0x000000060300720c */ /* 0x000fe40003f66270 */
[----:B------:R-:W-:Y:S02]  /*2da0*/  FSEL R94, R60, -INF , !P6 ;  /* 0xff8000003c5e7808 */ /* 0x000fe40007000000 */
[----:B------:R-:W-:Y:S02]  /*2db0*/  FSEL R96, R62, -INF , !P2 ;  /* 0xff8000003e607808 */ /* 0x000fe40005000000 */
[----:B------:R-:W-:-:S02]  /*2dc0*/  FSEL R193, R36, -INF , !P3 ;  /* 0xff80000024c17808 */ /* 0x000fc40005800000 */
[C---:B------:R-:W-:Y:S02]  /*2dd0*/  ISETP.GE.AND P2, PT, R3.reuse, R7, PT ;  /* 0x000000070300720c */ /* 0x040fe40003f46270 */
[C---:B------:R-:W-:Y:S02]  /*2de0*/  ISETP.GE.AND P6, PT, R3.reuse, R8, PT ;  /* 0x000000080300720c */ /* 0x040fe40003fc6270 */
[----:B------:R-:W-:Y:S02]  /*2df0*/  ISETP.GE.AND P3, PT, R3, R9, PT ;  /* 0x000000090300720c */ /* 0x000fe40003f66270 */
[----:B------:R-:W-:Y:S02]  /*2e00*/  IADD3 R2, R0, 0x21, RZ ;  /* 0x0000002100027810 */ /* 0x000fe40007ffe0ff */
[----:B------:R-:W-:Y:S02]  /*2e10*/  FSEL R195, R38, -INF , !P2 ;  /* 0xff80000026c37808 */ /* 0x000fe40005000000 */
[----:B------:R-:W-:-:S02]  /*2e20*/  FSEL R191, R32, -INF , !P6 ;  /* 0xff80000020bf7808 */ /* 0x000fc40007000000 */
[----:B------:R-:W-:Y:S02]  /*2e30*/  FSEL R102, R34, -INF , !P3 ;  /* 0xff80000022667808 */ /* 0x000fe40005800000 */
[C---:B------:R-:W-:Y:S02]  /*2e40*/  ISETP.GE.AND P2, PT, R2.reuse, R6, PT ;  /* 0x000000060200720c */ /* 0x040fe40003f46270 */
[C---:B------:R-:W-:Y:S02]  /*2e50*/  ISETP.GE.AND P6, PT, R2.reuse, R7, PT ;  /* 0x000000070200720c */ /* 0x040fe40003fc6270 */
[----:B------:R-:W-:Y:S02]  /*2e60*/  ISETP.GE.AND P3, PT, R2, R8, PT ;  /* 0x000000080200720c */ /* 0x000fe40003f66270 */
[----:B------:R-:W-:Y:S02]  /*2e70*/  FSEL R192, R37, -INF , !P2 ;  /* 0xff80000025c07808 */ /* 0x000fe40005000000 */
[----:B------:R-:W-:-:S02]  /*2e80*/  FSEL R194, R39, -INF , !P6 ;  /* 0xff80000027c27808 */ /* 0x000fc40007000000 */
[----:B------:R-:W-:Y:S01]  /*2e90*/  FSEL R99, R33, -INF , !P3 ;  /* 0xff80000021637808 */ /* 0x000fe20005800000 */
[C---:B------:R-:W-:Y:S01]  /*2ea0*/  HMMA.16816.F32 R36, R16.reuse, R28, R108 ;  /* 0x0000001c1024723c */ /* 0x040fe2000000186c */
[----:B------:R-:W-:Y:S02]  /*2eb0*/  ISETP.GE.AND P2, PT, R2, R9, PT ;  /* 0x000000090200720c */ /* 0x000fe40003f46270 */
[C---:B------:R-:W-:Y:S02]  /*2ec0*/  ISETP.GE.AND P6, PT, R10.reuse, R6, PT ;  /* 0x000000060a00720c */ /* 0x040fe40003fc6270 */
[----:B------:R-:W-:Y:S02]  /*2ed0*/  ISETP.GE.AND P3, PT, R10, R7, PT ;  /* 0x000000070a00720c */ /* 0x000fe40003f66270 */
[C---:B------:R-:W-:Y:S01]  /*2ee0*/  IADD3 R2, R0.reuse, 0x28, RZ ;  /* 0x0000002800027810 */ /* 0x040fe20007ffe0ff */
[----:B--2---:R-:W-:Y:S01]  /*2ef0*/  HMMA.16816.F32 R28, R16, R24, R128 ;  /* 0x00000018101c723c */ /* 0x004fe20000001880 */
[----:B------:R-:W-:-:S02]  /*2f00*/  IADD3 R10, R0, 0x29, RZ ;  /* 0x00000029000a7810 */ /* 0x000fc40007ffe0ff */
[----:B------:R-:W-:Y:S02]  /*2f10*/  FSEL R103, R35, -INF , !P2 ;  /* 0xff80000023677808 */ /* 0x000fe40005000000 */
[----:B------:R-:W-:Y:S02]  /*2f20*/  FSEL R86, R61, -INF , !P6 ;  /* 0xff8000003d567808 */ /* 0x000fe40007000000 */
[----:B------:R-:W-:Y:S01]  /*2f30*/  FSEL R95, R63, -INF , !P3 ;  /* 0xff8000003f5f7808 */ /* 0x000fe20005800000 */
[----:B------:R-:W-:Y:S01]  /*2f40*/  HMMA.16816.F32 R32, R20, R24, R112 ;  /* 0x000000181420723c */ /* 0x000fe20000001870 */
[CC--:B------:R-:W-:Y:S02]  /*2f50*/  ISETP.GE.AND P6, PT, R2.reuse, R8.reuse, PT ;  /* 0x000000080200720c */ /* 0x0c0fe40003fc6270 */
[----:B------:R-:W-:Y:S02]  /*2f60*/  ISETP.GE.AND P3, PT, R2, R9, PT ;  /* 0x000000090200720c */ /* 0x000fe40003f66270 */
[----:B------:R-:W-:-:S02]  /*2f70*/  ISETP.GE.AND P2, PT, R10, R8, PT ;  /* 0x000000080a00720c */ /* 0x000fc40003f46270 */
[----:B------:R-:W-:Y:S02]  /*2f80*/  FSEL R97, R44, -INF , !P6 ;  /* 0xff8000002c617808 */ /* 0x000fe40007000000 */
[----:B------:R-:W-:Y:S02]  /*2f90*/  FSEL R101, R46, -INF , !P3 ;  /* 0xff8000002e657808 */ /* 0x000fe40005800000 */
[----:B------:R-:W-:Y:S02]  /*2fa0*/  FSEL R98, R45, -INF , !P2 ;  /* 0xff8000002d627808 */ /* 0x000fe40005000000 */
[----:B------:R-:W-:Y:S02]  /*2fb0*/  ISETP.GE.AND P6, PT, R2, R6, PT ;  /* 0x000000060200720c */ /* 0x000fe40003fc6270 */
[----:B------:R-:W-:Y:S02]  /*2fc0*/  ISETP.GE.AND P3, PT, R10, R9, PT ;  /* 0x000000090a00720c */ /* 0x000fe40003f66270 */
[----:B------:R-:W-:-:S02]  /*2fd0*/  ISETP.GE.AND P2, PT, R2, R7, PT ;  /* 0x000000070200720c */ /* 0x000fc40003f46270 */
[----:B------:R-:W-:Y:S02]  /*2fe0*/  IADD3 R2, R0, 0x30, RZ ;  /* 0x0000003000027810 */ /* 0x000fe40007ffe0ff */
[----:B------:R-:W-:Y:S02]  /*2ff0*/  FSEL R100, R47, -INF , !P3 ;  /* 0xff8000002f647808 */ /* 0x000fe40005800000 */
[----:B------:R-:W-:Y:S01]  /*3000*/  ISETP.GE.AND P3, PT, R2, R6, PT ;  /* 0x000000060200720c */ /* 0x000fe20003f66270 */
[----:B------:R-:W-:Y:S01]  /*3010*/  HMMA.16816.F32 R44, R16, R26, R132 ;  /* 0x0000001a102c723c */ /* 0x000fe20000001884 */
[----:B------:R-:W-:Y:S02]  /*3020*/  IADD3 R3, R0, 0x31, RZ ;  /* 0x0000003100037810 */ /* 0x000fe40007ffe0ff */
[----:B------:R-:W-:Y:S02]  /*3030*/  FSEL R197, R40, -INF , !P3 ;  /* 0xff80000028c57808 */ /* 0x000fe40005800000 */
[----:B------:R-:W-:-:S02]  /*3040*/  ISETP.GE.AND P3, PT, R2, R9, PT ;  /* 0x000000090200720c */ /* 0x000fc40003f66270 */
[----:B------:R-:W-:Y:S02]  /*3050*/  FSEL R106, R52, -INF , !P6 ;  /* 0xff800000346a7808 */ /* 0x000fe40007000000 */
[----:B------:R-:W-:Y:S02]  /*3060*/  FSEL R118, R38, -INF , !P3 ;  /* 0xff80000026767808 */ /* 0x000fe40005800000 */
[----:B------:R-:W-:Y:S02]  /*3070*/  FSEL R109, R54, -INF , !P2 ;  /* 0xff800000366d7808 */ /* 0x000fe40005000000 */
[CC--:B------:R-:W-:Y:S02]  /*3080*/  ISETP.GE.AND P6, PT, R2.reuse, R8.reuse, PT ;  /* 0x000000080200720c */ /* 0x0c0fe40003fc6270 */
[----:B------:R-:W-:Y:S02]  /*3090*/  ISETP.GE.AND P3, PT, R3, R8, PT ;  /* 0x000000080300720c */ /* 0x000fe40003f66270 */
[----:B------:R-:W-:-:S02]  /*30a0*/  ISETP.GE.AND P2, PT, R2, R7, PT ;  /* 0x000000070200720c */ /* 0x000fc40003f46270 */
[----:B------:R-:W-:Y:S02]  /*30b0*/  FSEL R116, R36, -INF , !P6 ;  /* 0xff80000024747808 */ /* 0x000fe40007000000 */
[----:B------:R-:W-:Y:S02]  /*30c0*/  FSEL R111, R37, -INF , !P3 ;  /* 0xff800000256f7808 */ /* 0x000fe40005800000 */
[----:B------:R-:W-:Y:S02]  /*30d0*/  FSEL R198, R42, -INF , !P2 ;  /* 0xff8000002ac67808 */ /* 0x000fe40005000000 */
[CC--:B------:R-:W-:Y:S02]  /*30e0*/  ISETP.GE.AND P6, PT, R3.reuse, R7.reuse, PT ;  /* 0x000000070300720c */ /* 0x0c0fe40003fc6270 */
[----:B------:R-:W-:Y:S02]  /*30f0*/  ISETP.GE.AND P3, PT, R10, R7, PT ;  /* 0x000000070a00720c */ /* 0x000fe40003f66270 */
[----:B------:R-:W-:-:S02]  /*3100*/  ISETP.GE.AND P2, PT, R3, R6, PT ;  /* 0x000000060300720c */ /* 0x000fc40003f46270 */
[----:B------:R-:W-:Y:S02]  /*3110*/  IADD3 R2, R0, 0x38, RZ ;  /* 0x0000003800027810 */ /* 0x000fe40007ffe0ff */
[----:B------:R-:W-:Y:S02]  /*3120*/  FSEL R199, R43, -INF , !P6 ;  /* 0xff8000002bc77808 */ /* 0x000fe40007000000 */
[----:B------:R-:W-:Y:S02]  /*3130*/  FSEL R105, R55, -INF , !P3 ;  /* 0xff80000037697808 */ /* 0x000fe40005800000 */
[----:B------:R-:W-:Y:S02]  /*3140*/  FSEL R196, R41, -INF , !P2 ;  /* 0xff80000029c47808 */ /* 0x000fe40005000000 */
[----:B------:R-:W-:Y:S01]  /*3150*/  ISETP.GE.AND P6, PT, R10, R6, PT ;  /* 0x000000060a00720c */ /* 0x000fe20003fc6270 */
[----:B-1----:R-:W-:Y:S01]  /*3160*/  HMMA.16816.F32 R40, R20, R12, R124 ;  /* 0x0000000c1428723c */ /* 0x002fe2000000187c */
[----:B------:R-:W-:-:S02]  /*3170*/  ISETP.GE.AND P3, PT, R2, R9, PT ;  /* 0x000000090200720c */ /* 0x000fc40003f66270 */
        /* <DEDUP_REMOVED lines=14> */
[----:B------:R-:W-:-:S02]  /*3260*/  ISETP.GE.AND P6, PT, R2, R6, PT ;  /* 0x000000060200720c */ /* 0x000fc40003fc6270 */
[----:B------:R-:W-:Y:S02]  /*3270*/  FSEL R108, R49, -INF , !P2 ;  /* 0xff800000316c7808 */ /* 0x000fe40005000000 */
[----:B------:R-:W-:Y:S01]  /*3280*/  ISETP.GE.AND P3, PT, R3, R6, PT ;  /* 0x000000060300720c */ /* 0x000fe20003f66270 */
[----:B------:R-:W-:Y:S01]  /*3290*/  HMMA.16816.F32 R48, R20, R80, R168 ;  /* 0x000000501430723c */ /* 0x000fe200000018a8 */
[----:B------:R-:W-:Y:S02]  /*32a0*/  ISETP.GE.AND P2, PT, R2, R7, PT ;  /* 0x000000070200720c */ /* 0x000fe40003f46270 */
[----:B------:R-:W-:Y:S02]  /*32b0*/  FSEL R115, R56, -INF , !P6 ;  /* 0xff80000038737808 */ /* 0x000fe40007000000 */
[----:B------:R-:W-:Y:S02]  /*32c0*/  FSEL R200, R32, -INF , !P3 ;  /* 0xff80000020c87808 */ /* 0x000fe40005800000 */
[----:B------:R-:W-:-:S02]  /*32d0*/  FSEL R119, R58, -INF , !P2 ;  /* 0xff8000003a777808 */ /* 0x000fc40005000000 */
[C---:B------:R-:W-:Y:S02]  /*32e0*/  ISETP.GE.AND P6, PT, R3.reuse, R8, PT ;  /* 0x000000080300720c */ /* 0x040fe40003fc6270 */
[C---:B------:R-:W-:Y:S02]  /*32f0*/  ISETP.GE.AND P3, PT, R3.reuse, R9, PT ;  /* 0x000000090300720c */ /* 0x040fe40003f66270 */
[----:B------:R-:W-:Y:S02]  /*3300*/  IADD3 R2, R0, 0x41, RZ ;  /* 0x0000004100027810 */ /* 0x000fe40007ffe0ff */
[----:B------:R-:W-:Y:S02]  /*3310*/  ISETP.GE.AND P2, PT, R3, R7, PT ;  /* 0x000000070300720c */ /* 0x000fe40003f46270 */
        /* <DEDUP_REMOVED lines=8> */
[----:B------:R-:W-:Y:S02]  /*33a0*/  FSEL R134, R33, -INF , !P2 ;  /* 0xff80000021867808 */ /* 0x000fe40005000000 */
[C---:B------:R-:W-:Y:S01]  /*33b0*/  ISETP.GE.AND P6, PT, R10.reuse, R6, PT ;  /* 0x000000060a00720c */ /* 0x040fe20003fc6270 */
[----:B------:R-:W-:Y:S01]  /*33c0*/  HMMA.16816.F32 R32, R16, R12, R144 ;  /* 0x0000000c1020723c */ /* 0x000fe20000001890 */
[----:B------:R-:W-:Y:S02]  /*33d0*/  ISETP.GE.AND P3, PT, R10, R7, PT ;  /* 0x000000070a00720c */ /* 0x000fe40003f66270 */
[----:B------:R-:W-:Y:S02]  /*33e0*/  ISETP.GE.AND P2, PT, R2, R9, PT ;  /* 0x000000090200720c */ /* 0x000fe40003f46270 */
[C---:B------:R-:W-:Y:S02]  /*33f0*/  IADD3 R2, R0.reuse, 0x48, RZ ;  /* 0x0000004800027810 */ /* 0x040fe40007ffe0ff */
[----:B------:R-:W-:-:S02]  /*3400*/  IADD3 R10, R0, 0x49, RZ ;  /* 0x00000049000a7810 */ /* 0x000fc40007ffe0ff */
[----:B------:R-:W-:Y:S02]  /*3410*/  FSEL R113, R57, -INF , !P6 ;  /* 0xff80000039717808 */ /* 0x000fe40007000000 */
[----:B------:R-:W-:Y:S02]  /*3420*/  FSEL R117, R59, -INF , !P3 ;  /* 0xff8000003b757808 */ /* 0x000fe40005800000 */
[----:B------:R-:W-:Y:S01]  /*3430*/  FSEL R129, R31, -INF , !P2 ;  /* 0xff8000001f817808 */ /* 0x000fe20005000000 */
[----:B------:R-:W-:Y:S01]  /*3440*/  HMMA.16816.F32 R56, R20, R14, R136 ;  /* 0x0000000e1438723c */ /* 0x000fe20000001888 */
[----:B------:R-:W-:Y:S01]  /*3450*/  ISETP.GE.AND P3, PT, R2, R9, PT ;  /* 0x000000090200720c */ /* 0x000fe20003f66270 */
[----:B------:R-:W2:Y:S01]  /*3460*/  LDSM.16.M88.4 R12, [R209+0x1c00] ;  /* 0x001c0000d10c783b */ /* 0x000ea20000000200 */
[----:B------:R-:W-:Y:S01]  /*3470*/  ISETP.GE.AND P2, PT, R10, R8, PT ;  /* 0x000000080a00720c */ /* 0x000fe20003f46270 */
[----:B------:R-:W-:-:S04]  /*3480*/  DEPBAR.LE SB0, 0x0 ;  /* 0x000080000000791a */ /* 0x000fc80000000000 */
[----:B------:R-:W-:Y:S01]  /*3490*/  FSEL R126, R46, -INF , !P3 ;  /* 0xff8000002e7e7808 */ /* 0x000fe20005800000 */
[----:B-1----:R-:W-:Y:S01]  /*34a0*/  HMMA.16816.F32 R28, R16, R24, R156 ;  /* 0x00000018101c723c */ /* 0x002fe2000000189c */
[----:B------:R-:W-:Y:S01]  /*34b0*/  FSEL R123, R45, -INF , !P2 ;  /* 0xff8000002d7b7808 */ /* 0x000fe20005000000 */
[----:B------:R-:W-:Y:S01]  /*34c0*/  BAR.SYNC.DEFER_BLOCKING 0x0 ;  /* 0x0000000000007b1d */ /* 0x000fe20000010000 */
[----:B------:R-:W-:Y:S02]  /*34d0*/  ISETP.GE.AND P6, PT, R2, R8, PT ;  /* 0x000000080200720c */ /* 0x000fe40003fc6270 */
[----:B------:R-:W-:Y:S02]  /*34e0*/  ISETP.GE.AND P3, PT, R10, R9, PT ;  /* 0x000000090a00720c */ /* 0x000fe40003f66270 */
[----:B------:R-:W-:Y:S02]  /*34f0*/  ISETP.GE.AND P2, PT, R2, R7, PT ;  /* 0x000000070200720c */ /* 0x000fe40003f46270 */
[----:B------:R-:W-:-:S02]  /*3500*/  IADD3 R3, R0, 0x50, RZ ;  /* 0x0000005000037810 */ /* 0x000fc40007ffe0ff */
[----:B------:R-:W-:Y:S02]  /*3510*/  FSEL R122, R44, -INF , !P6 ;  /* 0xff8000002c7a7808 */ /* 0x000fe40007000000 */
[----:B------:R-:W-:Y:S02]  /*3520*/  FSEL R125, R47, -INF , !P3 ;  /* 0xff8000002f7d7808 */ /* 0x000fe40005800000 */
[----:B------:R-:W-:Y:S01]  /*3530*/  FSEL R133, R54, -INF , !P2 ;  /* 0xff80000036857808 */ /* 0x000fe20005000000 */
[----:B------:R-:W-:Y:S01]  /*3540*/  HMMA.16816.F32 R44, R20, R24, R140 ;  /* 0x00000018142c723c */ /* 0x000fe2000000188c */
[-C--:B------:R-:W-:Y:S02]  /*3550*/  ISETP.GE.AND P6, PT, R2, R6.reuse, PT ;  /* 0x000000060200720c */ /* 0x080fe40003fc6270 */
        /* <DEDUP_REMOVED lines=11> */
[----:B------:R-:W-:Y:S02]  /*3610*/  FSEL R145, R41, -INF , !P2 ;  /* 0xff80000029917808 */ /* 0x000fe40005000000 */
[C---:B------:R-:W-:Y:S02]  /*3620*/  ISETP.GE.AND P6, PT, R2.reuse, R7, PT ;  /* 0x000000070200720c */ /* 0x040fe40003fc6270 */
[----:B------:R-:W-:-:S02]  /*3630*/  ISETP.GE.AND P3, PT, R2, R8, PT ;  /* 0x000000080200720c */ /* 0x000fc40003f66270 */
[----:B------:R-:W-:Y:S02]  /*3640*/  ISETP.GE.AND P2, PT, R2, R9, PT ;  /* 0x000000090200720c */ /* 0x000fe40003f46270 */
[----:B------:R-:W-:Y:S02]  /*3650*/  IADD3 R2, R0, 0x58, RZ ;  /* 0x0000005800027810 */ /* 0x000fe40007ffe0ff */
[----:B------:R-:W-:Y:S02]  /*3660*/  FSEL R219, R43, -INF , !P6 ;  /* 0xff8000002bdb7808 */ /* 0x000fe40007000000 */
[----:B------:R-:W-:Y:S01]  /*3670*/  FSEL R147, R33, -INF , !P3 ;  /* 0xff80000021937808 */ /* 0x000fe20005800000 */
[----:B--2---:R-:W-:Y:S01]  /*3680*/  HMMA.16816.F32 R40, R20, R12, R152 ;  /* 0x0000000c1428723c */ /* 0x004fe20000001898 */
[----:B------:R-:W-:Y:S02]  /*3690*/  FSEL R156, R35, -INF , !P2 ;  /* 0xff800000239c7808 */ /* 0x000fe40005000000 */
[----:B------:R-:W-:-:S02]  /*36a0*/  ISETP.GE.AND P6, PT, R10, R6, PT ;  /* 0x000000060a00720c */ /* 0x000fc40003fc6270 */
[----:B------:R-:W-:Y:S02]  /*36b0*/  ISETP.GE.AND P3, PT, R10, R7, PT ;  /* 0x000000070a00720c */ /* 0x000fe40003f66270 */
[----:B------:R-:W-:Y:S01]  /*36c0*/  ISETP.GE.AND P2, PT, R2, R9, PT ;  /* 0x000000090200720c */ /* 0x000fe20003f46270 */
[C---:B------:R-:W-:Y:S01]  /*36d0*/  HMMA.16816.F32 R32, R16.reuse, R26, R176 ;  /* 0x0000001a1020723c */ /* 0x040fe200000018b0 */
[----:B------:R-:W-:Y:S02]  /*36e0*/  IADD3 R10, R0, 0x59, RZ ;  /* 0x00000059000a7810 */ /* 0x000fe40007ffe0ff */
[----:B------:R-:W-:Y:S02]  /*36f0*/  FSEL R130, R53, -INF , !P6 ;  /* 0xff80000035827808 */ /* 0x000fe40007000000 */
[----:B------:R-:W-:Y:S02]  /*3700*/  FSEL R131, R55, -INF , !P3 ;  /* 0xff80000037837808 */ /* 0x000fe40005800000 */
[----:B------:R-:W-:Y:S01]  /*3710*/  FSEL R168, R38, -INF , !P2 ;  /* 0xff80000026a87808 */ /* 0x000fe20005000000 */
[----:B------:R-:W-:Y:S01]  /*3720*/  HMMA.16816.F32 R52, R16, R80, R172 ;  /* 0x000000501034723c */ /* 0x000fe200000018ac */
[----:B------:R-:W-:-:S02]  /*3730*/  ISETP.GE.AND P6, PT, R2, R8, PT ;  /* 0x000000080200720c */ /* 0x000fc40003fc6270 */
[C---:B------:R-:W-:Y:S02]  /*3740*/  ISETP.GE.AND P3, PT, R10.reuse, R8, PT ;  /* 0x000000080a00720c */ /* 0x040fe40003f66270 */
[----:B------:R-:W-:Y:S02]  /*3750*/  ISETP.GE.AND P2, PT, R10, R9, PT ;  /* 0x000000090a00720c */ /* 0x000fe40003f46270 */
[----:B------:R-:W-:Y:S01]  /*3760*/  IADD3 R3, R0, 0x60, RZ ;  /* 0x0000006000037810 */ /* 0x000fe20007ffe0ff */
[----:B------:R-:W-:Y:S01]  /*3770*/  HMMA.16816.F32 R24, R20, R26, R164 ;  /* 0x0000001a1418723c */ /* 0x000fe200000018a4 */
[----:B------:R-:W-:Y:S02]  /*3780*/  FSEL R135, R36, -INF , !P6 ;  /* 0xff80000024877808 */ /* 0x000fe40007000000 */
[----:B------:R-:W-:Y:S02]  /*3790*/  FSEL R146, R37, -INF , !P3 ;  /* 0xff80000025927808 */ /* 0x000fe40005800000 */
[----:B------:R-:W-:-:S02]  /*37a0*/  FSEL R169, R39, -INF , !P2 ;  /* 0xff80000027a97808 */ /* 0x000fc40005000000 */
[CC--:B------:R-:W-:Y:S01]  /*37b0*/  ISETP.GE.AND P6, PT, R2.reuse, R6.reuse, PT ;  /* 0x000000060200720c */ /* 0x0c0fe20003fc6270 */
[C---:B------:R-:W-:Y:S01]  /*37c0*/  HMMA.16816.F32 R36, R16.reuse, R12, R180 ;  /* 0x0000000c1024723c */ /* 0x040fe200000018b4 */
[----:B------:R-:W-:Y:S02]  /*37d0*/  ISETP.GE.AND P3, PT, R2, R7, PT ;  /* 0x000000070200720c */ /* 0x000fe40003f66270 */
[----:B------:R-:W-:Y:S02]  /*37e0*/  ISETP.GE.AND P2, PT, R3, R6, PT ;  /* 0x000000060300720c */ /* 0x000fe40003f46270 */
[----:B------:R-:W-:Y:S02]  /*37f0*/  FSEL R170, R56, -INF , !P6 ;  /* 0xff80000038aa7808 */ /* 0x000fe40007000000 */
[----:B------:R-:W-:Y:S01]  /*3800*/  FSEL R174, R58, -INF , !P3 ;  /* 0xff8000003aae7808 */ /* 0x000fe20005800000 */
[----:B------:R-:W-:Y:S01]  /*3810*/  HMMA.16816.F32 R16, R16, R14, R184 ;  /* 0x0000000e1010723c */ /* 0x000fe200000018b8 */
[----:B------:R-:W-:-:S02]  /*3820*/  FSEL R171, R44, -INF , !P2 ;  /* 0xff8000002cab7808 */ /* 0x000fc40005000000 */
[C---:B------:R-:W-:Y:S02]  /*3830*/  ISETP.GE.AND P3, PT, R3.reuse, R7, PT ;  /* 0x000000070300720c */ /* 0x040fe40003f66270 */
[C---:B------:R-:W-:Y:S02]  /*3840*/  ISETP.GE.AND P6, PT, R3.reuse, R8, PT ;  /* 0x000000080300720c */ /* 0x040fe40003fc6270 */
[----:B------:R-:W-:Y:S01]  /*3850*/  ISETP.GE.AND P2, PT, R3, R9, PT ;  /* 0x000000090300720c */ /* 0x000fe20003f46270 */
[----:B------:R-:W-:Y:S01]  /*3860*/  HMMA.16816.F32 R20, R20, R14, R160 ;  /* 0x0000000e1414723c */ /* 0x000fe200000018a0 */
        /* <DEDUP_REMOVED lines=10> */
[----:B------:R-:W-:Y:S02]  /*3910*/  ISETP.GE.AND P3, PT, R2, R9, PT ;  /* 0x000000090200720c */ /* 0x000fe40003f66270 */
[C---:B------:R-:W-:Y:S02]  /*3920*/  ISETP.GE.AND P6, PT, R10.reuse, R6, PT ;  /* 0x000000060a00720c */ /* 0x040fe40003fc6270 */
[----:B------:R-:W-:Y:S02]  /*3930*/  ISETP.GE.AND P2, PT, R10, R7, PT ;  /* 0x000000070a00720c */ /* 0x000fe40003f46270 */
[C---:B------:R-:W-:Y:S02]  /*3940*/  IADD3 R2, R0.reuse, 0x68, RZ ;  /* 0x0000006800027810 */ /* 0x040fe40007ffe0ff */
[----:B------:R-:W-:-:S02]  /*3950*/  IADD3 R10, R0, 0x69, RZ ;  /* 0x00000069000a7810 */ /* 0x000fc40007ffe0ff */
        /* <DEDUP_REMOVED lines=10> */
[----:B------:R-:W-:Y:S02]  /*3a00*/  FSEL R68, R51, -INF , !P0 ;  /* 0xff80000033447808 */ /* 0x000fe40004000000 */
[----:B------:R-:W-:-:S02]  /*3a10*/  ISETP.GE.AND P6, PT, R2, R6, PT ;  /* 0x000000060200720c */ /* 0x000fc40003fc6270 */
[----:B------:R-:W-:Y:S02]  /*3a20*/  ISETP.GE.AND P2, PT, R10, R9, PT ;  /* 0x000000090a00720c */ /* 0x000fe40003f46270 */
[-C--:B------:R-:W-:Y:S02]  /*3a30*/  ISETP.GE.AND P3, PT, R2, R7.reuse, PT ;  /* 0x000000070200720c */ /* 0x080fe40003f66270 */
[----:B------:R-:W-:Y:S02]  /*3a40*/  ISETP.GE.AND P0, PT, R3, R7, PT ;  /* 0x000000070300720c */ /* 0x000fe40003f06270 */
[----:B------:R-:W-:Y:S02]  /*3a50*/  IADD3 R2, R0, 0x71, RZ ;  /* 0x0000007100027810 */ /* 0x000fe40007ffe0ff */
[----:B------:R-:W-:Y:S02]  /*3a60*/  FSEL R182, R35, -INF , !P2 ;  /* 0xff80000023b67808 */ /* 0x000fe40005000000 */
[----:B------:R-:W-:-:S02]  /*3a70*/  FSEL R166, R42, -INF , !P0 ;  /* 0xff8000002aa67808 */ /* 0x000fc40004000000 */
[-C--:B------:R-:W-:Y:S02]  /*3a80*/  ISETP.GE.AND P2, PT, R3, R6.reuse, PT ;  /* 0x000000060300720c */ /* 0x080fe40003f46270 */
[----:B------:R-:W-:Y:S02]  /*3a90*/  ISETP.GE.AND P0, PT, R2, R6, PT ;  /* 0x000000060200720c */ /* 0x000fe40003f06270 */
[----:B------:R-:W-:Y:S02]  /*3aa0*/  FSEL R28, R49, -INF , !P5 ;  /* 0xff800000311c7808 */ /* 0x000fe40006800000 */
[----:B------:R-:W-:Y:S02]  /*3ab0*/  FSEL R154, R40, -INF , !P2 ;  /* 0xff800000289a7808 */ /* 0x000fe40005000000 */
[----:B------:R-:W-:Y:S02]  /*3ac0*/  FSEL R153, R41, -INF , !P0 ;  /* 0xff80000029997808 */ /* 0x000fe40004000000 */
[----:B------:R-:W-:-:S02]  /*3ad0*/  ISETP.GE.AND P5, PT, R3, R8, PT ;  /* 0x000000080300720c */ /* 0x000fc40003fa6270 */
[-C--:B------:R-:W-:Y:S02]  /*3ae0*/  ISETP.GE.AND P2, PT, R3, R9.reuse, PT ;  /* 0x000000090300720c */ /* 0x080fe40003f46270 */
[----:B------:R-:W-:Y:S02]  /*3af0*/  ISETP.GE.AND P0, PT, R2, R9, PT ;  /* 0x000000090200720c */ /* 0x000fe40003f06270 */
[----:B------:R-:W-:Y:S02]  /*3b00*/  FSEL R224, R36, -INF , !P5 ;  /* 0xff80000024e07808 */ /* 0x000fe40006800000 */
[----:B------:R-:W-:Y:S02]  /*3b10*/  FSEL R226, R38, -INF , !P2 ;  /* 0xff80000026e27808 */ /* 0x000fe40005000000 */
[----:B------:R-:W-:Y:S02]  /*3b20*/  FSEL R187, R39, -INF , !P0 ;  /* 0xff80000027bb7808 */ /* 0x000fe40004000000 */
[----:B------:R-:W-:-:S02]  /*3b30*/  ISETP.GE.AND P5, PT, R2, R7, PT ;  /* 0x000000070200720c */ /* 0x000fc40003fa6270 */
[----:B------:R-:W-:Y:S02]  /*3b40*/  ISETP.GE.AND P2, PT, R2, R8, PT ;  /* 0x000000080200720c */ /* 0x000fe40003f46270 */
[C---:B------:R-:W-:Y:S02]  /*3b50*/  ISETP.GE.AND P0, PT, R0.reuse, R6, PT ;  /* 0x000000060000720c */ /* 0x040fe40003f06270 */
[----:B------:R-:W-:Y:S02]  /*3b60*/  IADD3 R2, R0, 0x78, RZ ;  /* 0x0000007800027810 */ /* 0x000fe40007ffe0ff */
[----:B------:R-:W-:Y:S02]  /*3b70*/  FSEL R55, R55, -INF , !P1 ;  /* 0xff80000037377808 */ /* 0x000fe40004800000 */
[----:B------:R-:W-:Y:S02]  /*3b80*/  FSEL R48, R48, -INF , !P0 ;  /* 0xff80000030307808 */ /* 0x000fe40004000000 */
[----:B------:R-:W-:-:S02]  /*3b90*/  ISETP.GE.AND P1, PT, R2, R8, PT ;  /* 0x000000080200720c */ /* 0x000fc40003f26270 */
[----:B------:R-:W-:Y:S02]  /*3ba0*/  ISETP.GE.AND P0, PT, R2, R9, PT ;  /* 0x000000090200720c */ /* 0x000fe40003f06270 */
[----:B------:R-:W-:Y:S02]  /*3bb0*/  FSEL R53, R53, -INF , !P4 ;  /* 0xff80000035357808 */ /* 0x000fe40006000000 */
[----:B------:R-:W-:Y:S02]  /*3bc0*/  FSEL R185, R16, -INF , !P1 ;  /* 0xff80000010b97808 */ /* 0x000fe40004800000 */
[----:B------:R-:W-:Y:S02]  /*3bd0*/  FSEL R186, R18, -INF , !P0 ;  /* 0xff80000012ba7808 */ /* 0x000fe40004000000 */
[C---:B------:R-:W-:Y:S02]  /*3be0*/  ISETP.GE.AND P4, PT, R0.reuse, R7, PT ;  /* 0x000000070000720c */ /* 0x040fe40003f86270 */
[----:B------:R-:W-:-:S02]  /*3bf0*/  ISETP.GE.AND P1, PT, R0, R8, PT ;  /* 0x000000080000720c */ /* 0x000fc40003f26270 */
[C---:B------:R-:W-:Y:S02]  /*3c00*/  ISETP.GE.AND P0, PT, R0.reuse, R9, PT ;  /* 0x000000090000720c */ /* 0x040fe40003f06270 */
[----:B------:R-:W-:Y:S02]  /*3c10*/  IADD3 R0, R0, 0x79, RZ ;  /* 0x0000007900007810 */ /* 0x000fe40007ffe0ff */
[----:B------:R-:W-:Y:S02]  /*3c20*/  FSEL R54, R54, -INF , !P0 ;  /* 0xff80000036367808 */ /* 0x000fe40004000000 */
[----:B------:R-:W-:Y:S02]  /*3c30*/  ISETP.GE.AND P0, PT, R0, R6, PT ;  /* 0x000000060000720c */ /* 0x000fe40003f06270 */
[----:B------:R-:W-:Y:S02]  /*3c40*/  FSEL R144, R24, -INF , !P6 ;  /* 0xff80000018907808 */ /* 0x000fe40007000000 */
[----:B------:R-:W-:-:S02]  /*3c50*/  FSEL R152, R21, -INF , !P0 ;  /* 0xff80000015987808 */ /* 0x000fc40004000000 */
[----:B------:R-:W-:Y:S02]  /*3c60*/  PLOP3.LUT P0, PT, PT, PT, UP0, 0x80, 0x0 ;  /* 0x000000000000781c */ /* 0x000fe40003f0f008 */
[----:B------:R-:W-:Y:S02]  /*3c70*/  ISETP.GE.AND P6, PT, R0, R8, PT ;  /* 0x000000080000720c */ /* 0x000fe40003fc6270 */
[----:B------:R-:W-:Y:S02]  /*3c80*/  FSEL R167, R43, -INF , !P5 ;  /* 0xff8000002ba77808 */ /* 0x000fe40006800000 */
[----:B------:R-:W-:Y:S02]  /*3c90*/  FSEL R225, R37, -INF , !P2 ;  /* 0xff80000025e17808 */ /* 0x000fe40005000000 */
[----:B------:R-:W-:Y:S02]  /*3ca0*/  FSEL R31, R50, -INF , !P4 ;  /* 0xff800000321f7808 */ /* 0x000fe40006000000 */
[----:B------:R-:W-:-:S02]  /*3cb0*/  FSEL R52, R52, -INF , !P1 ;  /* 0xff80000034347808 */ /* 0x000fc40004800000 */
[----:B------:R-:W-:Y:S02]  /*3cc0*/  FSEL R165, R26, -INF , !P3 ;  /* 0xff8000001aa57808 */ /* 0x000fe40005800000 */
[----:B------:R-:W-:Y:S02]  /*3cd0*/  FSEL R183, R17, -INF , !P6 ;  /* 0xff80000011b77808 */ /* 0x000fe40007000000 */
[CC--:B------:R-:W-:Y:S02]  /*3ce0*/  ISETP.GE.AND P5, PT, R10.reuse, R6.reuse, PT ;  /* 0x000000060a00720c */ /* 0x0c0fe40003fa6270 */
[-C--:B------:R-:W-:Y:S02]  /*3cf0*/  ISETP.GE.AND P2, PT, R10, R7.reuse, PT ;  /* 0x000000070a00720c */ /* 0x080fe40003f46270 */
[C---:B------:R-:W-:Y:S02]  /*3d00*/  ISETP.GE.AND P4, PT, R2.reuse, R6, PT ;  /* 0x000000060200720c */ /* 0x040fe40003f86270 */
        /* <DEDUP_REMOVED lines=15> */
[----:B------:R-:W-:Y:S01]  /*3e00*/  IMAD.U32 R12, RZ, RZ, UR6 ;  /* 0x00000006ff0c7e24 */ /* 0x000fe2000f8e00ff */
[----:B------:R-:W-:Y:S01]  /*3e10*/  UIMAD UR7, UR7, UR8, URZ ;  /* 0x00000008070772a4 */ /* 0x000fe2000f8e023f */
[----:B------:R-:W-:-:S03]  /*3e20*/  IMAD.U32 R2, RZ, RZ, UR8 ;  /* 0x00000008ff027e24 */ /* 0x000fc6000f8e00ff */
[----:B------:R-:W-:Y:S01]  /*3e30*/  UIMAD UR5, UR5, UR11, UR7 ;  /* 0x0000000b050572a4 */ /* 0x000fe2000f8e0207 */
[----:B------:R-:W-:-:S03]  /*3e40*/  IMAD.WIDE.U32 R2, R2, UR11, R228 ;  /* 0x0000000b02027c25 */ /* 0x000fc6000f8e00e4 */
[----:B------:R1:W-:Y:S01]  /*3e50*/  @P1 STS [R217+0x2000], RZ ;  /* 0x002000ffd9001388 */ /* 0x0003e20000000800 */
[----:B------:R-:W-:Y:S01]  /*3e60*/  @!P1 IMAD.MOV.U32 R18, RZ, RZ, c[0x0][0x19c] ;  /* 0x00006700ff129624 */ /* 0x000fe200078e00ff */
[----:B------:R-:W-:Y:S02]  /*3e70*/  IADD3 R11, R3, UR5, RZ ;  /* 0x00000005030b7c10 */ /* 0x000fe4000fffe0ff */
[----:B------:R-:W-:Y:S01]  /*3e80*/  @!P1 IADD3 R0, P3, R2, UR20, RZ ;  /* 0x0000001402009c10 */ /* 0x000fe2000ff7e0ff */
[----:B------:R1:W-:Y:S01]  /*3e90*/  @P1 STS [R217+0x2004], RZ ;  /* 0x002004ffd9001388 */ /* 0x0003e20000000800 */
[----:B------:R-:W-:Y:S02]  /*3ea0*/  @!P1 LEA R10, P2, R10, R2, 0x6 ;  /* 0x000000020a0a9211 */ /* 0x000fe400078430ff */
[----:B------:R-:W-:Y:S01]  /*3eb0*/  @!P1 LEA R16, P4, R2, c[0x0][0x168], 0x1 ;  /* 0x00005a0002109a11 */ /* 0x000fe200078808ff */
[----:B------:R1:W-:Y:S01]  /*3ec0*/  @P1 STS.64 [R217+0x2008], RZ ;  /* 0x002008ffd9001388 */ /* 0x0003e20000000a00 */
[----:B------:R-:W-:-:S02]  /*3ed0*/  @!P1 IADD3.X R13, R11, UR19, RZ, P3, !PT ;  /* 0x000000130b0d9c10 */ /* 0x000fc40009ffe4ff */
[----:B------:R-:W-:Y:S02]  /*3ee0*/  @!P1 LEA R14, P3, R0, c[0x0][0x168], 0x1 ;  /* 0x00005a00000e9a11 */ /* 0x000fe400078608ff */
[----:B------:R-:W-:Y:S02]  /*3ef0*/  @!P1 LEA.HI.X R18, R12, R11, R18, 0x6, P2 ;  /* 0x0000000b0c129211 */ /* 0x000fe400010f3412 */
[----:B------:R-:W-:Y:S02]  /*3f00*/  @!P1 LEA R12, P2, R10, c[0x0][0x168], 0x1 ;  /* 0x00005a000a0c9a11 */ /* 0x000fe400078408ff */
        /* <DEDUP_REMOVED lines=31> */
.L_x_186:
[----:B------:R-:W-:Y:S05]  /*4100*/  BSYNC B0 ;  /* 0x0000000000007941 */ /* 0x000fea0003800000 */
.L_x_185:
[----:B------:R-:W0:Y:S02]  /*4110*/  LDGDEPBAR ;  /* 0x00000000000079af */ /* 0x000e240000000000 */
.L_x_184:
[----:B------:R-:W-:Y:S01]  /*4120*/  FMNMX.FTZ R0, R48, R28, !PT ;  /* 0x0000001c30007209 */ /* 0x000fe20007810000 */
[C---:B------:R-:W-:Y:S01]  /*4130*/  IMAD.WIDE.U32 R158, R206.reuse, -0x326172a9, RZ ;  /* 0xcd9e8d57ce9e7825 */ /* 0x040fe200078e00ff */
[----:B------:R-:W-:Y:S01]  /*4140*/  IADD3 R11, R206, 0x4, RZ ;  /* 0x00000004ce0b7810 */ /* 0x000fe20007ffe0ff */
[----:B------:R-:W-:Y:S01]  /*4150*/  USHF.L.U32 UR29, UR28, 0x2, URZ ;  /* 0x000000021c1d7899 */ /* 0x000fe2000800063f */
[----:B------:R-:W-:Y:S01]  /*4160*/  FMNMX.FTZ R0, R65, R0, !PT ;  /* 0x0000000041007209 */ /* 0x000fe20007810000 */
[----:B------:R-:W-:Y:S01]  /*4170*/  STL [R1+0x6c], R7 ;  /* 0x00006c0701007387 */ /* 0x000fe20000100800 */
[----:B-1----:R-:W-:Y:S01]  /*4180*/  LOP3.LUT R12, R202, UR32, RZ, 0x3c, !PT ;  /* 0x00000020ca0c7c12 */ /* 0x002fe2000f8e3cff */
[----:B------:R-:W-:Y:S01]  /*4190*/  IMAD.WIDE.U32 R90, R11, -0x326172a9, RZ ;  /* 0xcd9e8d570b5a7825 */ /* 0x000fe200078e00ff */
[----:B------:R-:W-:Y:S01]  /*41a0*/  FMNMX.FTZ R0, R64, R0, !PT ;  /* 0x0000000040007209 */ /* 0x000fe20007810000 */
[----:B------:R-:W-:Y:S01]  /*41b0*/  STL [R1+0x68], R6 ;  /* 0x0000680601007387 */ /* 0x000fe20000100800 */
[----:B------:R-:W-:Y:S01]  /*41c0*/  UIADD3 UR14, UR33, -0x4498517b, URZ ;  /* 0xbb67ae85210e7890 */ /* 0x000fe2000fffe03f */
[----:B------:R-:W-:Y:S01]  /*41d0*/  IMAD.WIDE.U32 R120, R205, -0x2daee0ad, RZ ;  /* 0xd2511f53cd787825 */ /* 0x000fe200078e00ff */
[----:B------:R-:W-:Y:S01]  /*41e0*/  FMNMX.FTZ R0, R69, R0, !PT ;  /* 0x0000000045007209 */ /* 0x000fe20007810000 */
[----:B------:R-:W-:Y:S01]  /*41f0*/  STL [R1+0x8], R12 ;  /* 0x0000080c01007387 */ /* 0x000fe20000100800 */
[----:B------:R-:W-:Y:S01]  /*4200*/  UIADD3 UR15, UR32, -0x61c88647, URZ ;  /* 0x9e3779b9200f7890 */ /* 0x000fe2000fffe03f */
[----:B------:R-:W-:Y:S01]  /*4210*/  FMNMX.FTZ R17, R31, R68, !PT ;  /* 0x000000441f117209 */ /* 0x000fe20007810000 */
[----:B------:R-:W-:Y:S01]  /*4220*/  UIADD3 UR13, UR32, 0x3c6ef372, URZ ;  /* 0x3c6ef372200d7890 */ /* 0x000fe2000fffe03f */
[----:B------:R-:W-:Y:S01]  /*4230*/  FMNMX.FTZ R0, R85, R0, !PT ;  /* 0x0000000055007209 */ /* 0x000fe20007810000 */
[----:B------:R1:W-:Y:S01]  /*4240*/  STL [R1+0x60], R11 ;  /* 0x0000600b01007387 */ /* 0x0003e20000100800 */
[----:B------:R-:W-:Y:S01]  /*4250*/  UIADD3 UR10, UR33, 0x32370b8f, URZ ;  /* 0x32370b8f210a7890 */ /* 0x000fe2000fffe03f */
[----:B------:R-:W-:Y:S01]  /*4260*/  IMAD.SHL.U32 R205, R5, 0x2, RZ ;  /* 0x0000000205cd7824 */ /* 0x000fe200078e00ff */
[----:B------:R-:W-:Y:S01]  /*4270*/  FMNMX.FTZ R0, R94, R0, !PT ;  /* 0x000000005e007209 */ /* 0x000fe20007810000 */
[----:B------:R-:W-:-:S02]  /*4280*/  UIADD3 UR12, UR33, 0x76cf5d0a, URZ ;  /* 0x76cf5d0a210c7890 */ /* 0x000fc4000fffe03f */
[----:B------:R-:W-:Y:S01]  /*4290*/  UIADD3 UR9, UR32, 0x78dde6e4, URZ ;  /* 0x78dde6e420097890 */ /* 0x000fe2000fffe03f */
[----:B------:R-:W-:Y:S01]  /*42a0*/  FMNMX.FTZ R0, R86, R0, !PT ;  /* 0x0000000056007209 */ /* 0x000fe20007810000 */
[----:B------:R-:W-:Y:S01]  /*42b0*/  UIADD3 UR11, UR32, -0x255992d5, URZ ;  /* 0xdaa66d2b200b7890 */ /* 0x000fe2000fffe03f */
[----:B------:R-:W-:Y:S01]  /*42c0*/  IMAD R206, R4, 0x2, R205 ;  /* 0x0000000204ce7824 */ /* 0x000fe200078e02cd */
[----:B------:R-:W-:Y:S01]  /*42d0*/  UIADD3 UR8, UR33, -0x126145ec, URZ ;  /* 0xed9eba1421087890 */ /* 0x000fe2000fffe03f */
[----:B------:R-:W-:Y:S01]  /*42e0*/  FMNMX.FTZ R0, R193, R0, !PT ;  /* 0x00000000c1007209 */ /* 0x000fe20007810000 */
[----:B------:R-:W-:Y:S01]  /*42f0*/  UIADD3 UR6, UR33, -0x56f99767, URZ ;  /* 0xa906689921067890 */ /* 0x000fe2000fffe03f */
[----:B------:R-:W-:Y:S01]  /*4300*/  LDSM.16.MT88.4 R44, [R205+0x4000] ;  /* 0x00400000cd2c783b */ /* 0x000fe20000004200 */
[----:B------:R-:W-:Y:S01]  /*4310*/  UIADD3 UR7, UR32, 0x1715609d, URZ ;  /* 0x1715609d20077890 */ /* 0x000fe2000fffe03f */
[----:B------:R-:W-:Y:S01]  /*4320*/  FMNMX.FTZ R0, R192, R0, !PT ;  /* 0x00000000c0007209 */ /* 0x000fe20007810000 */
[----:B------:R-:W-:Y:S01]  /*4330*/  UIADD3 UR5, UR29, 0x1, URZ ;  /* 0x000000011d057890 */ /* 0x000fe2000fffe03f */
[----:B------:R-:W-:Y:S02]  /*4340*/  LDSM.16.MT88.4 R56, [R206+0x4400] ;  /* 0x00440000ce38783b */ /* 0x000fe40000004200 */
[----:B------:R-:W-:-:S04]  /*4350*/  FMNMX.FTZ R0, R106, R0, !PT ;  /* 0x000000006a007209 */ /* 0x000fc80007810000 */
[----:B------:R-:W-:Y:S01]  /*4360*/  FMNMX.FTZ R0, R104, R0, !PT ;  /* 0x0000000068007209 */ /* 0x000fe20007810000 */
[----:B-1----:R-:W-:-:S03]  /*4370*/  IMAD.U32 R11, RZ, RZ, UR29 ;  /* 0x0000001dff0b7e24 */ /* 0x002fc6000f8e00ff */
[----:B------:R-:W-:-:S04]  /*4380*/  FMNMX.FTZ R0, R197, R0, !PT ;  /* 0x00000000c5007209 */ /* 0x000fc80007810000 */
[----:B------:R-:W-:-:S04]  /*4390*/  FMNMX.FTZ R0, R196, R0, !PT ;  /* 0x00000000c4007209 */ /* 0x000fc80007810000 */
[----:B------:R-:W-:-:S04]  /*43a0*/  FMNMX.FTZ R0, R115, R0, !PT ;  /* 0x0000000073007209 */ /* 0x000fc80007810000 */
[----:B------:R-:W-:-:S04]  /*43b0*/  FMNMX.FTZ R0, R113, R0, !PT ;  /* 0x0000000071007209 */ /* 0x000fc80007810000 */
[----:B------:R-:W-:-:S04]  /*43c0*/  FMNMX.FTZ R0, R200, R0, !PT ;  /* 0x00000000c8007209 */ /* 0x000fc80007810000 */
[----:B--2---:R-:W-:Y:S02]  /*43d0*/  FMNMX.FTZ R2, R134, R0, !PT ;  /* 0x0000000086027209 */ /* 0x004fe40007810000 */
        /* <DEDUP_REMOVED lines=28> */
[----:B------:R-:W-:-:S03]  /*45a0*/  FMNMX.FTZ R2, R108, R2, !PT ;  /* 0x000000026c027209 */ /* 0x000fc60007810000 */
[----:B------:R-:W1:Y:S01]  /*45b0*/  SHFL.BFLY PT, R10, R0, 0x2, 0x1f ;  /* 0x0c401f00000a7f89 */ /* 0x000e6200000e0000 */
[----:B------:R-:W-:-:S04]  /*45c0*/  FMNMX.FTZ R2, R128, R2, !PT ;  /* 0x0000000280027209 */ /* 0x000fc80007810000 */
[----:B------:R-:W-:-:S04]  /*45d0*/  FMNMX.FTZ R2, R124, R2, !PT ;  /* 0x000000027c027209 */ /* 0x000fc80007810000 */
[----:B------:R-:W-:Y:S02]  /*45e0*/  FMNMX.FTZ R3, R122, R2, !PT ;  /* 0x000000027a037209 */ /* 0x000fe40007810000 */
[----:B------:R-:W-:Y:S02]  /*45f0*/  FMNMX.FTZ R2, R54, R55, !PT ;  /* 0x0000003736027209 */ /* 0x000fe40007810000 */
[----:B------:R-:W-:Y:S02]  /*4600*/  FMNMX.FTZ R3, R123, R3, !PT ;  /* 0x000000037b037209 */ /* 0x000fe40007810000 */
[----:B------:R-:W-:Y:S02]  /*4610*/  FMNMX.FTZ R2, R78, R2, !PT ;  /* 0x000000024e027209 */ /* 0x000fe40007810000 */
[----:B------:R-:W-:Y:S02]  /*4620*/  FMNMX.FTZ R3, R149, R3, !PT ;  /* 0x0000000395037209 */ /* 0x000fe40007810000 */
[----:B------:R-:W-:-:S02]  /*4630*/  FMNMX.FTZ R2, R76, R2, !PT ;  /* 0x000000024c027209 */ /* 0x000fc40007810000 */
[----:B------:R-:W-:Y:S02]  /*4640*/  FMNMX.FTZ R3, R147, R3, !PT ;  /* 0x0000000393037209 */ /* 0x000fe40007810000 */
[----:B-1----:R-:W-:Y:S02]  /*4650*/  FMNMX.FTZ R22, R0, R10, !PT ;  /* 0x0000000a00167209 */ /* 0x002fe40007810000 */
[----:B------:R-:W-:Y:S02]  /*4660*/  FMNMX.FTZ R0, R82, R2, !PT ;  /* 0x0000000252007209 */ /* 0x000fe40007810000 */
[----:B------:R-:W-:Y:S01]  /*4670*/  FMNMX.FTZ R2, R135, R3, !PT ;  /* 0x0000000387027209 */ /* 0x000fe20007810000 */
[----:B------:R-:W-:Y:S01]  /*4680*/  SHFL.BFLY PT, R138, R22, 0x1, 0x1f ;  /* 0x0c201f00168a7f89 */ /* 0x000fe200000e0000 */
        /* <DEDUP_REMOVED lines=8> */
[----:B------:R-:W-:Y:S02]  /*4710*/  LOP3.LUT R3, R159, R12, RZ, 0x3c, !PT ;  /* 0x0000000c9f037212 */ /* 0x000fe400078e3cff */
[----:B------:R-:W-:Y:S02]  /*4720*/  FMNMX.FTZ R0, R103, R0, !PT ;  /* 0x0000000067007209 */ /* 0x000fe40007810000 */
[----:B------:R-:W-:Y:S01]  /*4730*/  FMNMX.FTZ R2, R180, R2, !PT ;  /* 0x00000002b4027209 */ /* 0x000fe20007810000 */
[----:B------:R-:W-:Y:S01]  /*4740*/  IMAD.WIDE.U32 R88, R3, -0x2daee0ad, RZ ;  /* 0xd2511f5303587825 */ /* 0x000fe200078e00ff */
[----:B------:R-:W-:Y:S02]  /*4750*/  LOP3.LUT R10, R91, R12, RZ, 0x3c, !PT ;  /* 0x0000000c5b0a7212 */ /* 0x000fe400078e3cff */
[----:B------:R-:W-:Y:S02]  /*4760*/  FMNMX.FTZ R0, R101, R0, !PT ;  /* 0x0000000065007209 */ /* 0x000fe40007810000 */
[----:B------:R-:W-:Y:S01]  /*4770*/  FMNMX.FTZ R2, R224, R2, !PT ;  /* 0x00000002e0027209 */ /* 0x000fe20007810000 */
[----:B------:R-:W-:Y:S01]  /*4780*/  IMAD.WIDE.U32 R92, R10, -0x2daee0ad, RZ ;  /* 0xd2511f530a5c7825 */ /* 0x000fe200078e00ff */
[----:B------:R-:W-:-:S02]  /*4790*/  FMNMX.FTZ R0, R100, R0, !PT ;  /* 0x0000000064007209 */ /* 0x000fc40007810000 */
[----:B------:R-:W-:Y:S02]  /*47a0*/  LOP3.LUT R3, R121, UR33, R11, 0x96, !PT ;  /* 0x0000002179037c12 */ /* 0x000fe4000f8e960b */
[--C-:B------:R-:W-:Y:S02]  /*47b0*/  LOP3.LUT R10, R89, UR14, R120.reuse, 0x96, !PT ;  /* 0x0000000e590a7c12 */ /* 0x100fe4000f8e9678 */
[----:B------:R-:W-:Y:S01]  /*47c0*/  FMNMX.FTZ R11, R225, R2, !PT ;  /* 0x00000002e10b7209 */ /* 0x000fe20007810000 */
[----:B------:R-:W-:Y:S01]  /*47d0*/  IMAD.WIDE.U32 R2, R3, -0x326172a9, RZ ;  /* 0xcd9e8d5703027825 */ /* 0x000fe200078e00ff */
[----:B------:R-:W-:Y:S02]  /*47e0*/  FMNMX.FTZ R0, R118, R0, !PT ;  /* 0x0000000076007209 */ /* 0x000fe40007810000 */
[----:B------:R-:W-:Y:S01]  /*47f0*/  LOP3.LUT R12, R93, UR14, R120, 0x96, !PT ;  /* 0x0000000e5d0c7c12 */ /* 0x000fe2000f8e9678 */
[----:B------:R-:W-:Y:S01]  /*4800*/  IMAD.WIDE.U32 R62, R10, -0x326172a9, RZ ;  /* 0xcd9e8d570a3e7825 */ /* 0x000fe200078e00ff */
[----:B------:R-:W-:-:S02]  /*4810*/  FMNMX.FTZ R11, R185, R11, !PT ;  /* 0x0000000bb90b7209 */ /* 0x000fc40007810000 */
[----:B------:R-:W-:Y:S01]  /*4820*/  FMNMX.FTZ R10, R114, R0, !PT ;  /* 0x00000000720a7209 */ /* 0x000fe20007810000 */
[----:B------:R-:W-:Y:S01]  /*4830*/  IMAD.WIDE.U32 R66, R12, -0x326172a9, RZ ;  /* 0xcd9e8d570c427825 */ /* 0x000fe200078e00ff */
[----:B------:R-:W-:Y:S02]  /*4840*/  FMNMX.FTZ R0, R183, R11, !PT ;  /* 0x0000000bb7007209 */ /* 0x000fe40007810000 */
[C---:B------:R-:W-:Y:S01]  /*4850*/  LOP3.LUT R13, R3.reuse, UR15, R158, 0x96, !PT ;  /* 0x0000000f030d7c12 */ /* 0x040fe2000f8e969e */
[----:B------:R-:W-:Y:S01]  /*4860*/  IMAD R120, R84, 0x10000, R84 ;  /* 0x0001000054787824 */ /* 0x000fe200078e0254 */
[----:B------:R-:W-:Y:S01]  /*4870*/  LOP3.LUT R16, R3, UR15, R90, 0x96, !PT ;  /* 0x0000000f03107c12 */ /* 0x000fe2000f8e965a */
[----:B------:R-:W1:Y:S01]  /*4880*/  SHFL.BFLY PT, R136, R0, 0x2, 0x1f ;  /* 0x0c401f0000887f89 */ /* 0x000e6200000e0000 */
[----:B------:R-:W-:Y:S01]  /*4890*/  FMNMX.FTZ R3, R110, R10, !PT ;  /* 0x0000000a6e037209 */ /* 0x000fe20007810000 */
[----:B------:R-:W-:Y:S01]  /*48a0*/  IMAD.WIDE.U32 R10, R13, -0x2daee0ad, RZ ;  /* 0xd2511f530d0a7825 */ /* 0x000fe200078e00ff */
[----:B------:R-:W-:-:S02]  /*48b0*/  LOP3.LUT R14, R63, UR13, R2, 0x96, !PT ;  /* 0x0000000d3f0e7c12 */ /* 0x000fc4000f8e9602 */
[----:B------:R-:W-:Y:S02]  /*48c0*/  LOP3.LUT R15, R67, UR13, R2, 0x96, !PT ;  /* 0x0000000d430f7c12 */ /* 0x000fe4000f8e9602 */
[----:B------:R-:W-:Y:S01]  /*48d0*/  FMNMX.FTZ R2, R112, R3, !PT ;  /* 0x0000000370027209 */ /* 0x000fe20007810000 */
[----:B------:R-:W-:Y:S01]  /*48e0*/  IMAD.WIDE.U32 R18, R14, -0x2daee0ad, RZ ;  /* 0xd2511f530e127825 */ /* 0x000fe200078e00ff */
[----:B------:R-:W-:Y:S02]  /*48f0*/  FMNMX.FTZ R3, R188, R17, !PT ;  /* 0x00000011bc037209 */ /* 0x000fe40007810000 */
[----:B------:R-:W-:Y:S01]  /*4900*/  FMNMX.FTZ R2, R127, R2, !PT ;  /* 0x000000027f027209 */ /* 0x000fe20007810000 */
[----:B------:R-:W-:Y:S01]  /*4910*/  IMAD.WIDE.U32 R20, R15, -0x2daee0ad, RZ ;  /* 0xd2511f530f147825 */ /* 0x000fe200078e00ff */
[----:B------:R-:W-:Y:S02]  /*4920*/  FMNMX.FTZ R3, R87, R3, !PT ;  /* 0x0000000357037209 */ /* 0x000fe40007810000 */
[----:B------:R-:W-:-:S02]  /*4930*/  FMNMX.FTZ R12, R129, R2, !PT ;  /* 0x00000002810c7209 */ /* 0x000fc40007810000 */
[----:B------:R-:W-:Y:S01]  /*4940*/  FMNMX.FTZ R13, R189, R3, !PT ;  /* 0x00000003bd0d7209 */ /* 0x000fe20007810000 */
[----:B------:R-:W-:Y:S01]  /*4950*/  IMAD.WIDE.U32 R2, R16, -0x2daee0ad, RZ ;  /* 0xd2511f5310027825 */ /* 0x000fe200078e00ff */
[----:B------:R-:W-:Y:S02]  /*4960*/  FMNMX.FTZ R12, R126, R12, !PT ;  /* 0x0000000c7e0c7209 */ /* 0x000fe40007810000 */
[----:B------:R-:W-:Y:S02]  /*4970*/  LOP3.LUT R14, R19, UR10, R10, 0x96, !PT ;  /* 0x0000000a130e7c12 */ /* 0x000fe4000f8e960a */
[----:B------:R-:W-:Y:S02]  /*4980*/  LOP3.LUT R16, R11, UR12, R88, 0x96, !PT ;  /* 0x0000000c0b107c12 */ /* 0x000fe4000f8e9658 */
[----:B------:R-:W-:Y:S01]  /*4990*/  FMNMX.FTZ R10, R125, R12, !PT ;  /* 0x0000000c7d0a7209 */ /* 0x000fe20007810000 */
[----:B------:R-:W-:Y:S01]  /*49a0*/  IMAD.WIDE.U32 R24, R14, -0x326172a9, RZ ;  /* 0xcd9e8d570e187825 */ /* 0x000fe200078e00ff */
[----:B------:R-:W-:-:S02]  /*49b0*/  FMNMX.FTZ R11, R190, R13, !PT ;  /* 0x0000000dbe0b7209 */ /* 0x000fc40007810000 */
[----:B------:R-:W-:Y:S02]  /*49c0*/  LOP3.LUT R13, R21, UR10, R2, 0x96, !PT ;  /* 0x0000000a150d7c12 */ /* 0x000fe4000f8e9602 */
[----:B------:R-:W-:Y:S02]  /*49d0*/  LOP3.LUT R17, R3, UR12, R92, 0x96, !PT ;  /* 0x0000000c03117c12 */ /* 0x000fe4000f8e965c */
[----:B------:R-:W-:Y:S02]  /*49e0*/  FMNMX.FTZ R2, R218, R10, !PT ;  /* 0x0000000ada027209 */ /* 0x000fe40007810000 */
[----:B------:R-:W-:Y:S01]  /*49f0*/  FMNMX.FTZ R3, R96, R11, !PT ;  /* 0x0000000b60037209 */ /* 0x000fe20007810000 */
[----:B------:R-:W-:Y:S01]  /*4a00*/  IMAD.WIDE.U32 R10, R16, -0x326172a9, RZ ;  /* 0xcd9e8d57100a7825 */ /* 0x000fe200078e00ff */
[----:B-1----:R-:W-:Y:S02]  /*4a10*/  FMNMX.FTZ R136, R0, R136, !PT ;  /* 0x0000008800887209 */ /* 0x002fe40007810000 */
[----:B------:R-:W-:Y:S01]  /*4a20*/  FMNMX.FTZ R0, R156, R2, !PT ;  /* 0x000000029c007209 */ /* 0x000fe20007810000 */
[----:B------:R-:W-:Y:S01]  /*4a30*/  IMAD.WIDE.U32 R16, R17, -0x326172a9, RZ ;  /* 0xcd9e8d5711107825 */ /* 0x000fe200078e00ff */
[----:B------:R-:W-:Y:S01]  /*4a40*/  FMNMX.FTZ R2, R95, R3, !PT ;  /* 0x000000035f027209 */ /* 0x000fe20007810000 */
[----:B------:R-:W1:Y:S01]  /*4a50*/  SHFL.BFLY PT, R12, R136, 0x1, 0x1f ;  /* 0x0c201f00880c7f89 */ /* 0x000e6200000e0000 */
[----:B------:R-:W-:-:S02]  /*4a60*/  FMNMX.FTZ R0, R168, R0, !PT ;  /* 0x00000000a8007209 */ /* 0x000fc40007810000 */
[----:B------:R-:W-:Y:S02]  /*4a70*/  FMNMX.FTZ R3, R195, R2, !PT ;  /* 0x00000002c3037209 */ /* 0x000fe40007810000 */
[----:B------:R-:W-:Y:S02]  /*4a80*/  FMNMX.FTZ R0, R169, R0, !PT ;  /* 0x00000000a9007209 */ /* 0x000fe40007810000 */
[----:B------:R-:W-:Y:S02]  /*4a90*/  FMNMX.FTZ R3, R194, R3, !PT ;  /* 0x00000003c2037209 */ /* 0x000fe40007810000 */
[----:B------:R-:W-:Y:S02]  /*4aa0*/  FMNMX.FTZ R138, R22, R138, !PT ;  /* 0x0000008a168a7209 */ /* 0x000fe40007810000 */
[----:B------:R-:W-:Y:S02]  /*4ab0*/  FMNMX.FTZ R3, R109, R3, !PT ;  /* 0x000000036d037209 */ /* 0x000fe40007810000 */
[----:B------:R-:W-:Y:S01]  /*4ac0*/  FMNMX.FTZ R0, R222, R0, !PT ;  /* 0x00000000de007209 */ /* 0x000fe20007810000 */
[----:B------:R-:W-:Y:S01]  /*4ad0*/  FMUL.FTZ R2, R138, c[0x0][0x23c] ;  /* 0x00008f008a027a20 */ /* 0x000fe20000410000 */
[----:B------:R-:W-:-:S02]  /*4ae0*/  FMNMX.FTZ R3, R105, R3, !PT ;  /* 0x0000000369037209 */ /* 0x000fc40007810000 */
[----:B------:R-:W-:Y:S02]  /*4af0*/  FSETP.NEU.FTZ.AND P1, PT, R138, -INF , PT ;  /* 0xff8000008a00780b */ /* 0x000fe40003f3d000 */
[----:B------:R-:W-:Y:S02]  /*4b00*/  FMNMX.FTZ R0, R181, R0, !PT ;  /* 0x00000000b5007209 */ /* 0x000fe40007810000 */
[----:B------:R-:W-:Y:S02]  /*4b10*/  FMNMX.FTZ R3, R198, R3, !PT ;  /* 0x00000003c6037209 */ /* 0x000fe40007810000 */
[----:B------:R-:W-:Y:S02]  /*4b20*/  FSEL R2, R2, RZ, P1 ;  /* 0x000000ff02027208 */ /* 0x000fe40000800000 */
[----:B------:R-:W-:Y:S02]  /*4b30*/  FMNMX.FTZ R0, R223, R0, !PT ;  /* 0x00000000df007209 */ /* 0x000fe40007810000 */
[----:B------:R-:W-:-:S02]  /*4b40*/  FMNMX.FTZ R3, R199, R3, !PT ;  /* 0x00000003c7037209 */ /* 0x000fc40007810000 */
[----:B------:R-:W-:Y:S01]  /*4b50*/  LOP3.LUT R19, R25, UR9, R10, 0x96, !PT ;  /* 0x0000000919137c12 */ /* 0x000fe2000f8e960a */
[----:B------:R-:W-:Y:S01]  /*4b60*/  FFMA.FTZ R10, R48, c[0x0][0x23c], -R2 ;  /* 0x00008f00300a7a23 */ /* 0x000fe20000010802 */
[----:B------:R-:W-:Y:S01]  /*4b70*/  FMNMX.FTZ R0, R182, R0, !PT ;  /* 0x00000000b6007209 */ /* 0x000fe20007810000 */
[----:B------:R-:W-:Y:S01]  /*4b80*/  LDSM.16.MT88.4 R48, [R206+0x4000] ;  /* 0x00400000ce30783b */ /* 0x000fe20000004200 */
[----:B------:R-:W-:Y:S01]  /*4b90*/  FMNMX.FTZ R3, R119, R3, !PT ;  /* 0x0000000377037209 */ /* 0x000fe20007810000 */
[----:B------:R2:W-:Y:S01]  /*4ba0*/  MUFU.EX2 R229, R10 ;  /* 0x0000000a00e57308 */ /* 0x0005e20000000800 */
[----:B------:R-:W-:Y:S01]  /*4bb0*/  FMNMX.FTZ R0, R226, R0, !PT ;  /* 0x00000000e2007209 */ /* 0x000fe20007810000 */
[----:B------:R-:W-:Y:S01]  /*4bc0*/  IMAD.WIDE.U32 R60, R19, -0x2daee0ad, RZ ;  /* 0xd2511f53133c7825 */ /* 0x000fe200078e00ff */
[----:B------:R-:W-:Y:S02]  /*4bd0*/  FMNMX.FTZ R3, R117, R3, !PT ;  /* 0x0000000375037209 */ /* 0x000fe40007810000 */
[----:B------:R-:W-:-:S02]  /*4be0*/  FMNMX.FTZ R0, R187, R0, !PT ;  /* 0x00000000bb007209 */ /* 0x000fc40007810000 */
[----:B------:R-:W-:Y:S02]  /*4bf0*/  FMNMX.FTZ R3, R203, R3, !PT ;  /* 0x00000003cb037209 */ /* 0x000fe40007810000 */
[----:B------:R-:W-:Y:S02]  /*4c00*/  FMNMX.FTZ R0, R186, R0, !PT ;  /* 0x00000000ba007209 */ /* 0x000fe40007810000 */
[----:B------:R-:W-:Y:S02]  /*4c10*/  FMNMX.FTZ R3, R201, R3, !PT ;  /* 0x00000003c9037209 */ /* 0x000fe40007810000 */
[----:B------:R-:W-:Y:S02]  /*4c20*/  FMNMX.FTZ R0, R184, R0, !PT ;  /* 0x00000000b8007209 */ /* 0x000fe40007810000 */
[----:B-1----:R-:W-:Y:S01]  /*4c30*/  FMNMX.FTZ R136, R136, R12, !PT ;  /* 0x0000000c88887209 */ /* 0x002fe20007810000 */
[----:B--2---:R-:W-:Y:S01]  /*4c40*/  FFMA.FTZ R10, R28, c[0x0][0x23c], -R2 ;  /* 0x00008f001c0a7a23 */ /* 0x004fe20000010802 */
[----:B------:R-:W-:Y:S01]  /*4c50*/  FMNMX.FTZ R3, R133, R3, !PT ;  /* 0x0000000385037209 */ /* 0x000fe20007810000 */
[----:B------:R-:W1:Y:S01]  /*4c60*/  SHFL.BFLY PT, R21, R0, 0x2, 0x1f ;  /* 0x0c401f0000157f89 */ /* 0x000e6200000e0000 */
[----:B------:R-:W-:Y:S01]  /*4c70*/  FSETP.NEU.FTZ.AND P1, PT, R136, -INF , PT ;  /* 0xff8000008800780b */ /* 0x000fe20003f3d000 */
[----:B------:R2:W-:Y:S01]  /*4c80*/  MUFU.EX2 R80, R10 ;  /* 0x0000000a00507308 */ /* 0x0005e20000000800 */
[----:B------:R-:W-:Y:S01]  /*4c90*/  FMNMX.FTZ R3, R131, R3, !PT ;  /* 0x0000000383037209 */ /* 0x000fe20007810000 */
[----:B------:R-:W-:Y:S01]  /*4ca0*/  IMAD.WIDE.U32 R12, R13, -0x326172a9, RZ ;  /* 0xcd9e8d570d0c7825 */ /* 0x000fe200078e00ff */
[----:B------:R-:W-:-:S02]  /*4cb0*/  LOP3.LUT R14, R17, UR11, R66, 0x96, !PT ;  /* 0x0000000b110e7c12 */ /* 0x000fc4000f8e9642 */
[----:B------:R-:W-:Y:S02]  /*4cc0*/  FMNMX.FTZ R3, R220, R3, !PT ;  /* 0x00000003dc037209 */ /* 0x000fe40007810000 */
[----:B------:R-:W-:Y:S01]  /*4cd0*/  LOP3.LUT R11, R11, UR11, R62, 0x96, !PT ;  /* 0x0000000b0b0b7c12 */ /* 0x000fe2000f8e963e */
[----:B------:R-:W-:Y:S01]  /*4ce0*/  IMAD.WIDE.U32 R14, R14, -0x2daee0ad, RZ ;  /* 0xd2511f530e0e7825 */ /* 0x000fe200078e00ff */
[----:B------:R-:W-:-:S03]  /*4cf0*/  FMNMX.FTZ R3, R219, R3, !PT ;  /* 0x00000003db037209 */ /* 0x000fc60007810000 */
[----:B------:R-:W-:Y:S01]  /*4d00*/  IMAD.WIDE.U32 R22, R11, -0x2daee0ad, RZ ;  /* 0xd2511f530b167825 */ /* 0x000fe200078e00ff */
[----:B------:R-:W-:Y:S02]  /*4d10*/  FMNMX.FTZ R3, R174, R3, !PT ;  /* 0x00000003ae037209 */ /* 0x000fe40007810000 */
[----:B------:R-:W-:Y:S01]  /*4d20*/  LOP3.LUT R17, R15, UR8, R20, 0x96, !PT ;  /* 0x000000080f117c12 */ /* 0x000fe2000f8e9614 */
[----:B--2---:R-:W-:Y:S01]  /*4d30*/  FFMA.FTZ R10, R65, c[0x0][0x23c], -R2 ;  /* 0x00008f00410a7a23 */ /* 0x004fe20000010802 */
[----:B------:R-:W-:Y:S01]  /*4d40*/  LOP3.LUT R20, R13, UR9, R16, 0x96, !PT ;  /* 0x000000090d147c12 */ /* 0x000fe2000f8e9610 */
[----:B------:R-:W-:Y:S01]  /*4d50*/  FFMA.FTZ R11, R69, c[0x0][0x23c], -R2 ;  /* 0x00008f00450b7a23 */ /* 0x000fe20000010802 */
[----:B------:R-:W-:Y:S01]  /*4d60*/  LOP3.LUT R18, R23, UR8, R18, 0x96, !PT ;  /* 0x0000000817127c12 */ /* 0x000fe2000f8e9612 */
[----:B------:R2:W-:Y:S01]  /*4d70*/  MUFU.EX2 R202, R10 ;  /* 0x0000000a00ca7308 */ /* 0x0005e20000000800 */
[----:B------:R-:W-:Y:S01]  /*4d80*/  LOP3.LUT R22, R61, UR6, R22, 0x96, !PT ;  /* 0x000000063d167c12 */ /* 0x000fe2000f8e9616 */
[----:B------:R-:W-:-:S04]  /*4d90*/  IMAD.WIDE.U32 R16, R17, -0x326172a9, RZ ;  /* 0xcd9e8d5711107825 */ /* 0x000fc800078e00ff */
[----:B------:R-:W-:Y:S01]  /*4da0*/  IMAD.WIDE.U32 R18, R18, -0x326172a9, RZ ;  /* 0xcd9e8d5712127825 */ /* 0x000fe200078e00ff */
[----:B------:R-:W-:Y:S01]  /*4db0*/  LOP3.LUT R17, R17, UR7, R12, 0x96, !PT ;  /* 0x0000000711117c12 */ /* 0x000fe2000f8e960c */
[----:B------:R-:W-:Y:S03]  /*4dc0*/  MUFU.EX2 R141, R11 ;  /* 0x0000000b008d7308 */ /* 0x000fe60000000800 */
[----:B------:R-:W-:Y:S01]  /*4dd0*/  LOP3.LUT R65, R19, UR7, R24, 0x96, !PT ;  /* 0x0000000713417c12 */ /* 0x000fe2000f8e9618 */
[----:B--2---:R-:W-:-:S04]  /*4de0*/  FFMA.FTZ R10, R64, c[0x0][0x23c], -R2 ;  /* 0x00008f00400a7a23 */ /* 0x004fc80000010802 */
[----:B------:R2:W-:Y:S02]  /*4df0*/  MUFU.EX2 R241, R10 ;  /* 0x0000000a00f17308 */ /* 0x0005e40000000800 */
[----:B--2---:R-:W-:-:S05]  /*4e00*/  FMUL.FTZ R10, R136, c[0x0][0x23c] ;  /* 0x00008f00880a7a20 */ /* 0x004fca0000410000 */
[----:B------:R-:W-:-:S05]  /*4e10*/  FSEL R25, R10, RZ, P1 ;  /* 0x000000ff0a197208 */ /* 0x000fca0000800000 */
[--C-:B------:R-:W-:Y:S02]  /*4e20*/  FFMA.FTZ R10, R52, c[0x0][0x23c], -R25.reuse ;  /* 0x00008f00340a7a23 */ /* 0x100fe40000010819 */
[----:B------:R-:W-:Y:S02]  /*4e30*/  FFMA.FTZ R11, R53, c[0x0][0x23c], -R25 ;  /* 0x00008f00350b7a23 */ /* 0x000fe40000010819 */
[----:B------:R2:W-:Y:S08]  /*4e40*/  MUFU.EX2 R228, R10 ;  /* 0x0000000a00e47308 */ /* 0x0005f00000000800 */
[----:B------:R3:W-:Y:S01]  /*4e50*/  MUFU.EX2 R142, R11 ;  /* 0x0000000b008e7308 */ /* 0x0007e20000000800 */
[----:B--2---:R-:W-:-:S02]  /*4e60*/  FMNMX.FTZ R10, R172, R3, !PT ;  /* 0x00000003ac0a7209 */ /* 0x004fc40007810000 */
[----:B-1----:R-:W-:Y:S01]  /*4e70*/  FMNMX.FTZ R3, R0, R21, !PT ;  /* 0x0000001500037209 */ /* 0x002fe20007810000 */
[----:B------:R-:W-:Y:S01]  /*4e80*/  IMAD.WIDE.U32 R20, R20, -0x2daee0ad, RZ ;  /* 0xd2511f5314147825 */ /* 0x000fe200078e00ff */
[----:B------:R-:W-:-:S03]  /*4e90*/  FMNMX.FTZ R10, R175, R10, !PT ;  /* 0x0000000aaf0a7209 */ /* 0x000fc60007810000 */
[----:B------:R-:W1:Y:S01]  /*4ea0*/  SHFL.BFLY PT, R23, R3, 0x1, 0x1f ;  /* 0x0c201f0003177f89 */ /* 0x000e6200000e0000 */
[----:B------:R-:W-:Y:S01]  /*4eb0*/  FMNMX.FTZ R13, R173, R10, !PT ;  /* 0x0000000aad0d7209 */ /* 0x000fe20007810000 */
[----:B------:R-:W-:Y:S01]  /*4ec0*/  FFMA.FTZ R0, R74, c[0x0][0x23c], -R25 ;  /* 0x00008f004a007a23 */ /* 0x000fe20000010819 */
[----:B------:R-:W-:Y:S01]  /*4ed0*/  LOP3.LUT R15, R21, UR6, R14, 0x96, !PT ;  /* 0x00000006150f7c12 */ /* 0x000fe2000f8e960e */
[----:B---3--:R-:W-:Y:S01]  /*4ee0*/  IMAD.WIDE.U32 R10, R22, -0x326172a9, RZ ;  /* 0xcd9e8d57160a7825 */ /* 0x008fe200078e00ff */
[----:B------:R-:W-:Y:S01]  /*4ef0*/  FMNMX.FTZ R13, R165, R13, !PT ;  /* 0x0000000da50d7209 */ /* 0x000fe20007810000 */
[----:B------:R2:W-:Y:S03]  /*4f00*/  MUFU.EX2 R239, R0 ;  /* 0x0000000000ef7308 */ /* 0x0005e60000000800 */
[----:B------:R-:W-:Y:S01]  /*4f10*/  FMNMX.FTZ R14, R164, R13, !PT ;  /* 0x0000000da40e7209 */ /* 0x000fe20007810000 */
[----:B------:R-:W-:Y:S01]  /*4f20*/  IMAD.WIDE.U32 R12, R15, -0x326172a9, RZ ;  /* 0xcd9e8d570f0c7825 */ /* 0x000fe200078e00ff */
[----:B------:R-:W-:-:S02]  /*4f30*/  LOP3.LUT R27, R11, UR17, R18, 0x96, !PT ;  /* 0x000000110b1b7c12 */ /* 0x000fc4000f8e9612 */
[----:B------:R-:W-:Y:S01]  /*4f40*/  FMNMX.FTZ R14, R166, R14, !PT ;  /* 0x0000000ea60e7209 */ /* 0x000fe20007810000 */
[--C-:B------:R-:W-:Y:S01]  /*4f50*/  FFMA.FTZ R15, R72, c[0x0][0x23c], -R25.reuse ;  /* 0x00008f00480f7a23 */ /* 0x100fe20000010819 */
[C---:B------:R-:W-:Y:S02]  /*4f60*/  LOP3.LUT R19, R10.reuse, 0xffff, RZ, 0xc0, !PT ;  /* 0x0000ffff0a137812 */ /* 0x040fe400078ec0ff */
[----:B------:R-:W-:Y:S01]  /*4f70*/  FMNMX.FTZ R14, R167, R14, !PT ;  /* 0x0000000ea70e7209 */ /* 0x000fe20007810000 */
[----:B------:R-:W-:Y:S01]  /*4f80*/  MUFU.EX2 R240, R15 ;  /* 0x0000000f00f07308 */ /* 0x000fe20000000800 */
[----:B------:R-:W-:Y:S02]  /*4f90*/  LOP3.LUT R30, R10, 0xff, RZ, 0xc0, !PT ;  /* 0x000000ff0a1e7812 */ /* 0x000fe400078ec0ff */
[----:B------:R-:W-:Y:S01]  /*4fa0*/  FMNMX.FTZ R14, R176, R14, !PT ;  /* 0x0000000eb00e7209 */ /* 0x000fe20007810000 */
[----:B--2---:R-:W-:Y:S01]  /*4fb0*/  FFMA.FTZ R0, R75, c[0x0][0x23c], -R25 ;  /* 0x00008f004b007a23 */ /* 0x004fe20000010819 */
[----:B------:R-:W-:-:S02]  /*4fc0*/  SHF.R.U32.HI R21, RZ, 0x10, R10 ;  /* 0x00000010ff157819 */ /* 0x000fc4000001160a */
[----:B------:R-:W-:Y:S01]  /*4fd0*/  FMNMX.FTZ R14, R177, R14, !PT ;  /* 0x0000000eb10e7209 */ /* 0x000fe20007810000 */
[----:B------:R2:W3:Y:S01]  /*4fe0*/  MUFU.EX2 R160, R0 ;  /* 0x0000000000a07308 */ /* 0x0004e20000000800 */
[----:B-1----:R-:W-:Y:S02]  /*4ff0*/  FMNMX.FTZ R3, R3, R23, !PT ;  /* 0x0000001703037209 */ /* 0x002fe40007810000 */
[----:B------:R-:W-:Y:S01]  /*5000*/  SHF.R.U32.HI R29, RZ, 0x18, R10 ;  /* 0x00000018ff1d7819 */ /* 0x000fe2000001160a */
[----:B------:R-:W1:Y:S01]  /*5010*/  SHFL.BFLY PT, R26, R14, 0x2, 0x1f ;  /* 0x0c401f000e1a7f89 */ /* 0x000e6200000e0000 */
[----:B------:R-:W-:Y:S01]  /*5020*/  IMAD.WIDE.U32 R10, R17, -0x2daee0ad, RZ ;  /* 0xd2511f53110a7825 */ /* 0x000fe200078e00ff */
[C---:B------:R-:W-:Y:S02]  /*5030*/  LOP3.LUT R18, R12.reuse, 0xffff, RZ, 0xc0, !PT ;  /* 0x0000ffff0c127812 */ /* 0x040fe400078ec0ff */
[----:B------:R-:W-:Y:S02]  /*5040*/  LOP3.LUT R23, R12, 0xff, RZ, 0xc0, !PT ;  /* 0x000000ff0c177812 */ /* 0x000fe400078ec0ff */
[----:B------:R-:W-:-:S02]  /*5050*/  SHF.R.U32.HI R22, RZ, 0x10, R12 ;  /* 0x00000010ff167819 */ /* 0x000fc4000001160c */
[----:B------:R-:W-:Y:S01]  /*5060*/  SHF.R.U32.HI R28, RZ, 0x18, R12 ;  /* 0x00000018ff1c7819 */ /* 0x000fe2000001160c */
[C---:B------:R-:W-:Y:S01]  /*5070*/  FMUL.FTZ R12, R3.reuse, c[0x0][0x23c] ;  /* 0x00008f00030c7a20 */ /* 0x040fe20000410000 */
[----:B------:R-:W-:Y:S01]  /*5080*/  FSETP.NEU.FTZ.AND P1, PT, R3, -INF , PT ;  /* 0xff8000000300780b */ /* 0x000fe20003f3d000 */
[----:B--2---:R-:W-:Y:S01]  /*5090*/  FFMA.FTZ R0, R73, c[0x0][0x23c], -R25 ;  /* 0x00008f0049007a23 */ /* 0x004fe20000010819 */
[----:B------:R-:W-:Y:S02]  /*50a0*/  LOP3.LUT R15, R21, 0xff, RZ, 0xc0, !PT ;  /* 0x000000ff150f7812 */ /* 0x000fe400078ec0ff */
[----:B------:R-:W-:Y:S01]  /*50b0*/  SHF.R.U32.HI R17, RZ, 0x8, R19 ;  /* 0x00000008ff117819 */ /* 0x000fe20000011613 */
[----:B------:R2:W-:Y:S01]  /*50c0*/  MUFU.EX2 R157, R0 ;  /* 0x00000000009d7308 */ /* 0x0005e20000000800 */
[----:B------:R-:W-:Y:S02]  /*50d0*/  FSEL R24, R12, RZ, P1 ;  /* 0x000000ff0c187208 */ /* 0x000fe40000800000 */
[----:B------:R-:W-:-:S02]  /*50e0*/  PRMT R64, R15, 0x5410, R29 ;  /* 0x000054100f407816 */ /* 0x000fc4000000001d */
[----:B------:R-:W-:Y:S01]  /*50f0*/  LOP3.LUT R21, R10, 0xff, RZ, 0xc0, !PT ;  /* 0x000000ff0a157812 */ /* 0x000fe200078ec0ff */
[----:B------:R-:W-:Y:S01]  /*5100*/  FFMA.FTZ R12, R54, c[0x0][0x23c], -R24 ;  /* 0x00008f00360c7a23 */ /* 0x000fe20000010818 */
[----:B------:R-:W-:Y:S02]  /*5110*/  SHF.R.U32.HI R19, RZ, 0x10, R10 ;  /* 0x00000010ff137819 */ /* 0x000fe4000001160a */
[----:B------:R-:W-:Y:S01]  /*5120*/  LOP3.LUT R15, R22, 0xff, RZ, 0xc0, !PT ;  /* 0x000000ff160f7812 */ /* 0x000fe200078ec0ff */
[----:B------:R4:W-:Y:S01]  /*5130*/  MUFU.EX2 R140, R12 ;  /* 0x0000000c008c7308 */ /* 0x0009e20000000800 */
[----:B------:R-:W-:Y:S02]  /*5140*/  PRMT R61, R30, 0x5410, R17 ;  /* 0x000054101e3d7816 */ /* 0x000fe40000000011 */
[----:B------:R-:W-:Y:S02]  /*5150*/  PRMT R17, R15, 0x5410, R28 ;  /* 0x000054100f117816 */ /* 0x000fe4000000001c */
[----:B---3--:R-:W-:-:S02]  /*5160*/  F2FP.PACK_AB R4, R160, R239 ;  /* 0x000000efa004723e */ /* 0x008fc400000000ff */
[----:B--2---:R-:W-:Y:S01]  /*5170*/  LOP3.LUT R0, R13, UR17, R16, 0x96, !PT ;  /* 0x000000110d007c12 */ /* 0x004fe2000f8e9610 */
[----:B------:R-:W-:Y:S01]  /*5180*/  FFMA.FTZ R13, R70, c[0x0][0x23c], -R25 ;  /* 0x00008f00460d7a23 */ /* 0x000fe20000010819 */
[----:B------:R-:W-:Y:S02]  /*5190*/  LOP3.LUT R16, R11, UR16, R20, 0x96, !PT ;  /* 0x000000100b107c12 */ /* 0x000fe4000f8e9614 */
[----:B------:R-:W-:Y:S01]  /*51a0*/  LOP3.LUT R20, R10, 0xffff, RZ, 0xc0, !PT ;  /* 0x0000ffff0a147812 */ /* 0x000fe200078ec0ff */
[----:B------:R2:W-:Y:S01]  /*51b0*/  MUFU.EX2 R231, R13 ;  /* 0x0000000d00e77308 */ /* 0x0005e20000000800 */
[----:B------:R-:W-:Y:S02]  /*51c0*/  SHF.R.U32.HI R11, RZ, 0x8, R18 ;  /* 0x00000008ff0b7819 */ /* 0x000fe40000011612 */
[----:B------:R-:W-:Y:S02]  /*51d0*/  SHF.R.U32.HI R18, RZ, 0x18, R10 ;  /* 0x00000018ff127819 */ /* 0x000fe4000001160a */
[----:B-1----:R-:W-:-:S02]  /*51e0*/  FMNMX.FTZ R10, R14, R26, !PT ;  /* 0x0000001a0e0a7209 */ /* 0x002fc40007810000 */
[----:B------:R-:W-:Y:S02]  /*51f0*/  PRMT R23, R23, 0x5410, R11 ;  /* 0x0000541017177816 */ /* 0x000fe4000000000b */
[----:B------:R-:W-:Y:S01]  /*5200*/  LOP3.LUT R11, R19, 0xff, RZ, 0xc0, !PT ;  /* 0x000000ff130b7812 */ /* 0x000fe200078ec0ff */
[----:B------:R-:W1:Y:S01]  /*5210*/  SHFL.BFLY PT, R15, R10, 0x1, 0x1f ;  /* 0x0c201f000a0f7f89 */ /* 0x000e6200000e0000 */
[----:B----4-:R-:W-:Y:S02]  /*5220*/  SHF.R.U32.HI R12, RZ, 0x8, R20 ;  /* 0x00000008ff0c7819 */ /* 0x010fe40000011614 */
[----:B------:R-:W-:Y:S01]  /*5230*/  PRMT R20, R11, 0x5410, R18 ;  /* 0x000054100b147816 */ /* 0x000fe20000000012 */
[----:B------:R-:W-:Y:S01]  /*5240*/  FFMA.FTZ R11, R76, c[0x0][0x23c], -R24 ;  /* 0x00008f004c0b7a23 */ /* 0x000fe20000010818 */
[----:B------:R-:W-:Y:S01]  /*5250*/  LOP3.LUT R5, R0, 0xffff, RZ, 0xc0, !PT ;  /* 0x0000ffff00057812 */ /* 0x000fe200078ec0ff */
[----:B--2---:R-:W-:Y:S01]  /*5260*/  FFMA.FTZ R13, R71, c[0x0][0x23c], -R25 ;  /* 0x00008f00470d7a23 */ /* 0x004fe20000010819 */
[----:B------:R-:W-:Y:S01]  /*5270*/  PRMT R19, R21, 0x5410, R12 ;  /* 0x0000541015137816 */ /* 0x000fe2000000000c */
[----:B------:R2:W-:Y:S01]  /*5280*/  MUFU.EX2 R235, R11 ;  /* 0x0000000b00eb7308 */ /* 0x0005e20000000800 */
[----:B------:R-:W-:-:S02]  /*5290*/  SHF.R.U32.HI R12, RZ, 0x8, R5 ;  /* 0x00000008ff0c7819 */ /* 0x000fc40000011605 */
[----:B------:R-:W-:Y:S02]  /*52a0*/  LOP3.LUT R14, R0, 0xff, RZ, 0xc0, !PT ;  /* 0x000000ff000e7812 */ /* 0x000fe400078ec0ff */
[----:B------:R-:W-:Y:S02]  /*52b0*/  SHF.R.U32.HI R5, RZ, 0x18, R0 ;  /* 0x00000018ff057819 */ /* 0x000fe40000011600 */
[----:B------:R-:W-:Y:S01]  /*52c0*/  PRMT R12, R14, 0x5410, R12 ;  /* 0x000054100e0c7816 */ /* 0x000fe2000000000c */
[----:B------:R3:W-:Y:S01]  /*52d0*/  MUFU.EX2 R162, R13 ;  /* 0x0000000d00a27308 */ /* 0x0007e20000000800 */
[----:B------:R-:W-:Y:S02]  /*52e0*/  LOP3.LUT R18, R16, 0xff, RZ, 0xc0, !PT ;  /* 0x000000ff10127812 */ /* 0x000fe400078ec0ff */
[----:B--2---:R-:W-:Y:S02]  /*52f0*/  SHF.R.U32.HI R11, RZ, 0x10, R0 ;  /* 0x00000010ff0b7819 */ /* 0x004fe40000011600 */
[----:B-1----:R-:W-:Y:S01]  /*5300*/  FMNMX.FTZ R137, R10, R15, !PT ;  /* 0x0000000f0a897209 */ /* 0x002fe20007810000 */
[----:B------:R-:W-:Y:S01]  /*5310*/  FFMA.FTZ R10, R79, c[0x0][0x23c], -R24 ;  /* 0x00008f004f0a7a23 */ /* 0x000fe20000010818 */
[----:B------:R-:W-:-:S02]  /*5320*/  LOP3.LUT R0, R11, 0xff, RZ, 0xc0, !PT ;  /* 0x000000ff0b007812 */ /* 0x000fc400078ec0ff */
[----:B------:R-:W-:Y:S01]  /*5330*/  FSETP.NEU.FTZ.AND P1, PT, R137, -INF , PT ;  /* 0xff8000008900780b */ /* 0x000fe20003f3d000 */
[----:B------:R1:W-:Y:S01]  /*5340*/  MUFU.EX2 R234, R10 ;  /* 0x0000000a00ea7308 */ /* 0x0003e20000000800 */
[--C-:B---3--:R-:W-:Y:S01]  /*5350*/  FFMA.FTZ R13, R78, c[0x0][0x23c], -R24.reuse ;  /* 0x00008f004e0d7a23 */ /* 0x108fe20000010818 */
[----:B------:R-:W-:Y:S01]  /*5360*/  PRMT R11, R0, 0x5410, R5 ;  /* 0x00005410000b7816 */ /* 0x000fe20000000005 */
[----:B------:R-:W-:Y:S01]  /*5370*/  HSET2.LE.AND R0, R23, R120, PT ;  /* 0x0000007817007233 */ /* 0x000fe20003803000 */
[----:B------:R-:W-:-:S03]  /*5380*/  FFMA.FTZ R5, R82, c[0x0][0x23c], -R24 ;  /* 0x00008f0052057a23 */ /* 0x000fc60000010818 */
[--C-:B------:R-:W-:Y:S01]  /*5390*/  HSET2.LE.AND R11, R11, R120.reuse, PT ;  /* 0x000000780b0b7233 */ /* 0x100fe20003803000 */
[----:B------:R2:W3:Y:S01]  /*53a0*/  MUFU.EX2 R161, R13 ;  /* 0x0000000d00a17308 */ /* 0x0004e20000000800 */
[----:B------:R-:W-:Y:S01]  /*53b0*/  LOP3.LUT R14, R0, R4, RZ, 0xc0, !PT ;  /* 0x00000004000e7212 */ /* 0x000fe200078ec0ff */
[----:B------:R-:W-:Y:S01]  /*53c0*/  HSET2.LE.AND R0, R17, R120, PT ;  /* 0x0000007811007233 */ /* 0x000fe20003803000 */
[----:B------:R-:W-:-:S05]  /*53d0*/  SHF.R.U32.HI R17, RZ, 0x18, R16 ;  /* 0x00000018ff117819 */ /* 0x000fca0000011610 */
[----:B------:R4:W-:Y:S01]  /*53e0*/  MUFU.EX2 R242, R5 ;  /* 0x0000000500f27308 */ /* 0x0009e20000000800 */
[----:B-1----:R-:W-:Y:S01]  /*53f0*/  F2FP.PACK_AB R10, R142, R228 ;  /* 0x000000e48e0a723e */ /* 0x002fe200000000ff */
[--C-:B--2---:R-:W-:Y:S01]  /*5400*/  FFMA.FTZ R13, R55, c[0x0][0x23c], -R24.reuse ;  /* 0x00008f00370d7a23 */ /* 0x104fe20000010818 */
[----:B---3--:R-:W-:Y:S01]  /*5410*/  F2FP.PACK_AB R4, R235, R161 ;  /* 0x000000a1eb04723e */ /* 0x008fe200000000ff */
[----:B------:R-:W1:Y:S04]  /*5420*/  LDSM.16.MT88.4 R52, [R205+0x4400] ;  /* 0x00440000cd34783b */ /* 0x000e680000004200 */
[----:B------:R-:W2:Y:S01]  /*5430*/  MUFU.EX2 R7, R13 ;  /* 0x0000000d00077308 */ /* 0x000ea20000000800 */
[----:B------:R-:W-:Y:S01]  /*5440*/  LOP3.LUT R15, R0, R4, RZ, 0xc0, !PT ;  /* 0x00000004000f7212 */ /* 0x000fe200078ec0ff */
[--C-:B------:R-:W-:Y:S01]  /*5450*/  FFMA.FTZ R0, R77, c[0x0][0x23c], -R24.reuse ;  /* 0x00008f004d007a23 */ /* 0x100fe20000010818 */
[----:B----4-:R-:W-:Y:S01]  /*5460*/  HSET2.LE.AND R5, R12, R120, PT ;  /* 0x000000780c057233 */ /* 0x010fe20003803000 */
[----:B------:R-:W-:-:S04]  /*5470*/  FFMA.FTZ R4, R83, c[0x0][0x23c], -R24 ;  /* 0x00008f0053047a23 */ /* 0x000fc80000010818 */
[----:B------:R3:W-:Y:S01]  /*5480*/  MUFU.EX2 R230, R0 ;  /* 0x0000000000e67308 */ /* 0x0007e20000000800 */
[----:B------:R-:W-:Y:S02]  /*5490*/  LOP3.LUT R12, R5, R10, RZ, 0xc0, !PT ;  /* 0x0000000a050c7212 */ /* 0x000fe400078ec0ff */
[----:B------:R-:W-:-:S04]  /*54a0*/  SHF.R.U32.HI R5, RZ, 0x10, R16 ;  /* 0x00000010ff057819 */ /* 0x000fc80000011610 */
[----:B------:R-:W-:Y:S01]  /*54b0*/  LOP3.LUT R10, R5, 0xff, RZ, 0xc0, !PT ;  /* 0x000000ff050a7812 */ /* 0x000fe200078ec0ff */
[----:B------:R4:W1:Y:S01]  /*54c0*/  MUFU.EX2 R163, R4 ;  /* 0x0000000400a37308 */ /* 0x0008620000000800 */
[----:B--2---:R-:W-:Y:S01]  /*54d0*/  F2FP.PACK_AB R13, R7, R140 ;  /* 0x0000008c070d723e */ /* 0x004fe200000000ff */
[----:B------:R-:W-:-:S03]  /*54e0*/  FFMA.FTZ R5, R85, c[0x0][0x23c], -R2 ;  /* 0x00008f0055057a23 */ /* 0x000fc60000010802 */
[----:B------:R-:W-:Y:S02]  /*54f0*/  LOP3.LUT R13, R11, R13, RZ, 0xc0, !PT ;  /* 0x0000000d0b0d7212 */ /* 0x000fe400078ec0ff */
[----:B---3--:R-:W-:Y:S01]  /*5500*/  LOP3.LUT R0, R16, 0xffff, RZ, 0xc0, !PT ;  /* 0x0000ffff10007812 */ /* 0x008fe200078ec0ff */
[----:B------:R2:W-:Y:S03]  /*5510*/  MUFU.EX2 R237, R5 ;  /* 0x0000000500ed7308 */ /* 0x0005e60000000800 */
[----:B------:R-:W-:Y:S01]  /*5520*/  SHF.R.U32.HI R11, RZ, 0x8, R0 ;  /* 0x00000008ff0b7819 */ /* 0x000fe20000011600 */
[----:B------:R-:W-:Y:S01]  /*5530*/  FMUL.FTZ R0, R137, c[0x0][0x23c] ;  /* 0x00008f0089007a20 */ /* 0x000fe20000410000 */
[----:B------:R-:W-:Y:S01]  /*5540*/  HMMA.16816.F32 R40, R12, R46, RZ ;  /* 0x0000002e0c28723c */ /* 0x000fe200000018ff */
[----:B----4-:R-:W-:Y:S01]  /*5550*/  HSET2.LE.AND R4, R19, R120, PT ;  /* 0x0000007813047233 */ /* 0x010fe20003803000 */
[----:B------:R-:W-:-:S02]  /*5560*/  PRMT R16, R18, 0x5410, R11 ;  /* 0x0000541012107816 */ /* 0x000fc4000000000b */
[----:B------:R-:W-:Y:S02]  /*5570*/  FSEL R0, R0, RZ, P1 ;  /* 0x000000ff00007208 */ /* 0x000fe40000800000 */
[----:B------:R-:W-:Y:S02]  /*5580*/  PRMT R11, R10, 0x5410, R17 ;  /* 0x000054100a0b7816 */ /* 0x000fe40000000011 */
[C---:B------:R-:W-:Y:S01]  /*5590*/  HMMA.16816.F32 R36, R12.reuse, R44, RZ ;  /* 0x0000002c0c24723c */ /* 0x040fe200000018ff */
[----:B------:R-:W-:Y:S01]  /*55a0*/  F2FP.PACK_AB R17, R234, R242 ;  /* 0x000000f2ea11723e */ /* 0x000fe200000000ff */
[--C-:B------:R-:W-:Y:S01]  /*55b0*/  FFMA.FTZ R10, R31, c[0x0][0x23c], -R0.reuse ;  /* 0x00008f001f0a7a23 */ /* 0x100fe20000010800 */
[----:B--2---:R-:W-:Y:S01]  /*55c0*/  F2FP.PACK_AB R5, R162, R231 ;  /* 0x000000e7a205723e */ /* 0x004fe200000000ff */
[--C-:B------:R-:W-:Y:S02]  /*55d0*/  FFMA.FTZ R18, R188, c[0x0][0x23c], -R0.reuse ;  /* 0x00008f00bc127a23 */ /* 0x100fe40000010800 */
[----:B------:R2:W-:Y:S01]  /*55e0*/  MUFU.EX2 R6, R10 ;  /* 0x0000000a00067308 */ /* 0x0005e20000000800 */
[----:B------:R-:W-:Y:S01]  /*55f0*/  LOP3.LUT R22, R4, R5, RZ, 0xc0, !PT ;  /* 0x0000000504167212 */ /* 0x000fe200078ec0ff */
[----:B------:R-:W-:Y:S01]  /*5600*/  HSET2.LE.AND R4, R20, R120, PT ;  /* 0x0000007814047233 */ /* 0x000fe20003803000 */
[----:B-1----:R-:W-:Y:S01]  /*5610*/  F2FP.PACK_AB R5, R163, R230 ;  /* 0x000000e6a305723e */ /* 0x002fe200000000ff */
[----:B------:R-:W-:Y:S03]  /*5620*/  HMMA.16816.F32 R32, R12, R48, RZ ;  /* 0x000000300c20723c */ /* 0x000fe600000018ff */
[----:B------:R-:W-:Y:S01]  /*5630*/  LOP3.LUT R23, R4, R5, RZ, 0xc0, !PT ;  /* 0x0000000504177212 */ /* 0x000fe200078ec0ff */
[----:B------:R-:W-:Y:S01]  /*5640*/  FFMA.FTZ R4, R87, c[0x0][0x23c], -R0 ;  /* 0x00008f0057047a23 */ /* 0x000fe20000010800 */
[----:B------:R-:W-:Y:S01]  /*5650*/  MUFU.EX2 R236, R18 ;  /* 0x0000001200ec7308 */ /* 0x000fe20000000800 */
[----:B------:R-:W-:-:S02]  /*5660*/  LOP3.LUT R5, R27, 0xffff, RZ, 0xc0, !PT ;  /* 0x0000ffff1b057812 */ /* 0x000fc400078ec0ff */
[----:B------:R-:W-:Y:S01]  /*5670*/  HMMA.16816.F32 R28, R12, R50, RZ ;  /* 0x000000320c1c723c */ /* 0x000fe200000018ff */
[----:B--2---:R-:W-:-:S04]  /*5680*/  HSET2.LE.AND R10, R16, R120, PT ;  /* 0x00000078100a7233 */ /* 0x004fc80003803000 */
[----:B------:R1:W2:Y:S01]  /*5690*/  MUFU.EX2 R227, R4 ;  /* 0x0000000400e37308 */ /* 0x0002a20000000800 */
[----:B------:R-:W-:Y:S01]  /*56a0*/  HSET2.LE.AND R16, R11, R120, PT ;  /* 0x000000780b107233 */ /* 0x000fe20003803000 */
[----:B------:R-:W-:Y:S01]  /*56b0*/  F2FP.PACK_AB R11, R240, R157 ;  /* 0x0000009df00b723e */ /* 0x000fe200000000ff */
[----:B------:R-:W-:Y:S01]  /*56c0*/  FFMA.FTZ R15, R86, c[0x0][0x23c], -R2 ;  /* 0x00008f00560f7a23 */ /* 0x000fe20000010802 */
[----:B------:R-:W-:Y:S02]  /*56d0*/  SHF.R.U32.HI R12, RZ, 0x18, R27 ;  /* 0x00000018ff0c7819 */ /* 0x000fe4000001161b */
[----:B------:R-:W-:Y:S02]  /*56e0*/  LOP3.LUT R20, R10, R11, RZ, 0xc0, !PT ;  /* 0x0000000b0a147212 */ /* 0x000fe400078ec0ff */
[----:B------:R-:W-:Y:S02]  /*56f0*/  LOP3.LUT R21, R16, R17, RZ, 0xc0, !PT ;  /* 0x0000001110157212 */ /* 0x000fe400078ec0ff */
[----:B------:R-:W-:-:S02]  /*5700*/  LOP3.LUT R16, R27, 0xff, RZ, 0xc0, !PT ;  /* 0x000000ff1b107812 */ /* 0x000fc400078ec0ff */
[----:B------:R-:W-:Y:S01]  /*5710*/  SHF.R.U32.HI R11, RZ, 0x8, R5 ;  /* 0x00000008ff0b7819 */ /* 0x000fe20000011605 */
[----:B------:R-:W-:Y:S02]  /*5720*/  FFMA.FTZ R5, R68, c[0x0][0x23c], -R0 ;  /* 0x00008f0044057a23 */ /* 0x000fe40000010800 */
[C---:B------:R-:W-:Y:S01]  /*5730*/  HMMA.16816.F32 R72, R20.reuse, R54, R40 ;  /* 0x000000361448723c */ /* 0x040fe20000001828 */
[----:B-1----:R-:W-:Y:S02]  /*5740*/  SHF.R.U32.HI R4, RZ, 0x10, R27 ;  /* 0x00000010ff047819 */ /* 0x002fe4000001161b */
[----:B------:R-:W-:Y:S02]  /*5750*/  PRMT R13, R16, 0x5410, R11 ;  /* 0x00005410100d7816 */ /* 0x000fe4000000000b */
[----:B------:R-:W-:Y:S01]  /*5760*/  LOP3.LUT R10, R4, 0xff, RZ, 0xc0, !PT ;  /* 0x000000ff040a7812 */ /* 0x000fe200078ec0ff */
[--C-:B------:R-:W-:Y:S02]  /*5770*/  HSET2.LE.AND R4, R61, R120.reuse, PT ;  /* 0x000000783d047233 */ /* 0x100fe40003803000 */
[----:B------:R1:W3:Y:S01]  /*5780*/  MUFU.EX2 R61, R5 ;  /* 0x00000005003d7308 */ /* 0x0002e20000000800 */
[----:B------:R-:W-:Y:S01]  /*5790*/  PRMT R11, R10, 0x5410, R12 ;  /* 0x000054100a0b7816 */ /* 0x000fe2000000000c */
[----:B------:R-:W-:Y:S01]  /*57a0*/  FFMA.FTZ R10, R94, c[0x0][0x23c], -R2 ;  /* 0x00008f005e0a7a23 */ /* 0x000fe20000010802 */
[--C-:B------:R-:W-:Y:S01]  /*57b0*/  HSET2.LE.AND R12, R13, R120.reuse, PT ;  /* 0x000000780d0c7233 */ /* 0x100fe20003803000 */
[----:B------:R-:W-:Y:S01]  /*57c0*/  IMAD.MOV.U32 R94, RZ, RZ, R80 ;  /* 0x000000ffff5e7224 */ /* 0x000fe200078e0050 */
[----:B------:R-:W-:Y:S01]  /*57d0*/  HMMA.16816.F32 R76, R20, R52, R36 ;  /* 0x00000034144c723c */ /* 0x000fe20000001824 */
[----:B------:R-:W-:Y:S01]  /*57e0*/  HSET2.LE.AND R14, R11, R120, PT ;  /* 0x000000780b0e7233 */ /* 0x000fe20003803000 */
[----:B--2---:R-:W-:Y:S01]  /*57f0*/  F2FP.PACK_AB R11, R227, R236 ;  /* 0x000000ece30b723e */ /* 0x004fe200000000ff */
[----:B------:R2:W-:Y:S01]  /*5800*/  MUFU.EX2 R233, R10 ;  /* 0x0000000a00e97308 */ /* 0x0005e20000000800 */
[----:B------:R-:W-:-:S04]  /*5810*/  F2FP.PACK_AB R13, R94, R229 ;  /* 0x000000e55e0d723e */ /* 0x000fc800000000ff */
[----:B------:R-:W-:Y:S01]  /*5820*/  LOP3.LUT R16, R12, R13, RZ, 0xc0, !PT ;  /* 0x0000000d0c107212 */ /* 0x000fe200078ec0ff */
[C---:B------:R-:W-:Y:S01]  /*5830*/  HMMA.16816.F32 R80, R20.reuse, R56, R32 ;  /* 0x000000381450723c */ /* 0x040fe20000001820 */
[----:B------:R-:W-:Y:S01]  /*5840*/  FFMA.FTZ R12, R96, c[0x0][0x23c], -R0 ;  /* 0x00008f00600c7a23 */ /* 0x000fe20000010800 */
[----:B-1----:R-:W-:Y:S01]  /*5850*/  F2FP.PACK_AB R5, R241, R202 ;  /* 0x000000caf105723e */ /* 0x002fe200000000ff */
[----:B------:R-:W-:Y:S02]  /*5860*/  IMAD.MOV.U32 R96, RZ, RZ, R240 ;  /* 0x000000ffff607224 */ /* 0x000fe400078e00f0 */
[----:B------:R1:W-:Y:S01]  /*5870*/  MUFU.EX2 R232, R12 ;  /* 0x0000000c00e87308 */ /* 0x0003e20000000800 */
[----:B------:R-:W-:Y:S01]  /*5880*/  LOP3.LUT R18, R4, R5, RZ, 0xc0, !PT ;  /* 0x0000000504127212 */ /* 0x000fe200078ec0ff */
[----:B------:R-:W-:Y:S01]  /*5890*/  IMAD.WIDE.U32 R4, R65, -0x2daee0ad, RZ ;  /* 0xd2511f5341047825 */ /* 0x000fe200078e00ff */
[----:B------:R-:W-:Y:S01]  /*58a0*/  HMMA.16816.F32 R40, R20, R58, R28 ;  /* 0x0000003a1428723c */ /* 0x000fe2000000181c */
[----:B--2---:R-:W-:-:S02]  /*58b0*/  HSET2.LE.AND R10, R64, R120, PT ;  /* 0x00000078400a7233 */ /* 0x004fc40003803000 */
[----:B------:R-:W-:Y:S01]  /*58c0*/  IMAD.MOV.U32 R64, RZ, RZ, R141 ;  /* 0x000000ffff407224 */ /* 0x000fe200078e008d */
[----:B------:R-:W-:Y:S01]  /*58d0*/  LOP3.LUT R13, R4, 0xff, RZ, 0xc0, !PT ;  /* 0x000000ff040d7812 */ /* 0x000fe200078ec0ff */
[----:B------:R3:W2:Y:S01]  /*58e0*/  MUFU.EX2 R141, R15 ;  /* 0x0000000f008d7308 */ /* 0x0006a20000000800 */
[----:B------:R-:W-:Y:S01]  /*58f0*/  LOP3.LUT R19, R10, R11, RZ, 0xc0, !PT ;  /* 0x0000000b0a137212 */ /* 0x000fe200078ec0ff */
[----:B------:R-:W-:Y:S01]  /*5900*/  FFMA.FTZ R10, R189, c[0x0][0x23c], -R0 ;  /* 0x00008f00bd0a7a23 */ /* 0x000fe20000010800 */
[----:B------:R-:W-:Y:S02]  /*5910*/  LOP3.LUT R11, R4, 0xffff, RZ, 0xc0, !PT ;  /* 0x0000ffff040b7812 */ /* 0x000fe400078ec0ff */
[----:B------:R-:W-:Y:S01]  /*5920*/  LOP3.LUT R5, R5, UR16, R60, 0x96, !PT ;  /* 0x0000001005057c12 */ /* 0x000fe2000f8e963c */
[----:B------:R-:W-:Y:S02]  /*5930*/  IMAD.MOV.U32 R60, RZ, RZ, R241 ;  /* 0x000000ffff3c7224 */ /* 0x000fe400078e00f1 */
[----:B------:R4:W-:Y:S01]  /*5940*/  MUFU.EX2 R189, R10 ;  /* 0x0000000a00bd7308 */ /* 0x0009e20000000800 */
[----:B------:R-:W-:-:S02]  /*5950*/  SHF.R.U32.HI R11, RZ, 0x8, R11 ;  /* 0x00000008ff0b7819 */ /* 0x000fc4000001160b */
[----:B-1----:R-:W-:Y:S02]  /*5960*/  SHF.R.U32.HI R12, RZ, 0x10, R5 ;  /* 0x00000010ff0c7819 */ /* 0x002fe40000011605 */
[----:B------:R-:W-:Y:S01]  /*5970*/  PRMT R20, R13, 0x5410, R11 ;  /* 0x000054100d147816 */ /* 0x000fe2000000000b */
[----:B------:R-:W-:Y:S01]  /*5980*/  FFMA.FTZ R11, R95, c[0x0][0x23c], -R0 ;  /* 0x00008f005f0b7a23 */ /* 0x000fe20000010800 */
[----:B---3--:R-:W-:-:S03]  /*5990*/  F2FP.PACK_AB R15, R61, R6 ;  /* 0x000000063d0f723e */ /* 0x008fc600000000ff */
[----:B------:R1:W3:Y:S01]  /*59a0*/  MUFU.EX2 R188, R11 ;  /* 0x0000000b00bc7308 */ /* 0x0002e20000000800 */
[----:B------:R-:W-:Y:S02]  /*59b0*/  LOP3.LUT R17, R14, R15, RZ, 0xc0, !PT ;  /* 0x0000000f0e117212 */ /* 0x000fe400078ec0ff */
[--C-:B------:R-:W-:Y:S02]  /*59c0*/  SHF.R.U32.HI R15, RZ, 0x18, R4.reuse ;  /* 0x00000018ff0f7819 */ /* 0x100fe40000011604 */
[----:B----4-:R-:W-:Y:S02]  /*59d0*/  SHF.R.U32.HI R10, RZ, 0x10, R4 ;  /* 0x00000010ff0a7819 */ /* 0x010fe40000011604 */
[C---:B------:R-:W-:Y:S01]  /*59e0*/  LOP3.LUT R4, R5.reuse, 0xffff, RZ, 0xc0, !PT ;  /* 0x0000ffff05047812 */ /* 0x040fe200078ec0ff */
[----:B------:R-:W-:Y:S01]  /*59f0*/  HMMA.16816.F32 R32, R16, R44, RZ ;  /* 0x0000002c1020723c */ /* 0x000fe200000018ff */
[----:B------:R-:W-:Y:S02]  /*5a00*/  LOP3.LUT R10, R10, 0xff, RZ, 0xc0, !PT ;  /* 0x000000ff0a0a7812 */ /* 0x000fe400078ec0ff */
[----:B------:R-:W-:-:S02]  /*5a10*/  LOP3.LUT R14, R5, 0xff, RZ, 0xc0, !PT ;  /* 0x000000ff050e7812 */ /* 0x000fc400078ec0ff */
[----:B------:R-:W-:Y:S01]  /*5a20*/  PRMT R15, R10, 0x5410, R15 ;  /* 0x000054100a0f7816 */ /* 0x000fe2000000000f */
[----:B------:R-:W-:Y:S01]  /*5a30*/  FFMA.FTZ R10, R190, c[0x0][0x23c], -R0 ;  /* 0x00008f00be0a7a23 */ /* 0x000fe20000010800 */
[----:B------:R-:W-:Y:S01]  /*5a40*/  SHF.R.U32.HI R13, RZ, 0x8, R4 ;  /* 0x00000008ff0d7819 */ /* 0x000fe20000011604 */
[C---:B------:R-:W-:Y:S01]  /*5a50*/  HMMA.16816.F32 R36, R16.reuse, R46, RZ ;  /* 0x0000002e1024723c */ /* 0x040fe200000018ff */
[----:B------:R-:W-:Y:S01]  /*5a60*/  SHF.R.U32.HI R5, RZ, 0x18, R5 ;  /* 0x00000018ff057819 */ /* 0x000fe20000011605 */
[----:B------:R4:W4:Y:S01]  /*5a70*/  MUFU.EX2 R95, R10 ;  /* 0x0000000a005f7308 */ /* 0x0009220000000800 */
[----:B------:R-:W-:Y:S02]  /*5a80*/  LOP3.LUT R4, R12, 0xff, RZ, 0xc0, !PT ;  /* 0x000000ff0c047812 */ /* 0x000fe400078ec0ff */
[----:B------:R-:W-:Y:S02]  /*5a90*/  PRMT R13, R14, 0x5410, R13 ;  /* 0x000054100e0d7816 */ /* 0x000fe4000000000d */
[----:B-1----:R-:W-:Y:S01]  /*5aa0*/  PRMT R11, R4, 0x5410, R5 ;  /* 0x00005410040b7816 */ /* 0x002fe20000000005 */
[--C-:B------:R-:W-:Y:S01]  /*5ab0*/  HSET2.LE.AND R4, R20, R120.reuse, PT ;  /* 0x0000007814047233 */ /* 0x100fe20003803000 */
[----:B--2---:R-:W-:Y:S01]  /*5ac0*/  F2FP.PACK_AB R5, R141, R233 ;  /* 0x000000e98d05723e */ /* 0x004fe200000000ff */
[----:B------:R-:W-:Y:S03]  /*5ad0*/  HMMA.16816.F32 R28, R16, R48, RZ ;  /* 0x00000030101c723c */ /* 0x000fe600000018ff */
[----:B------:R-:W-:Y:S01]  /*5ae0*/  LOP3.LUT R14, R4, R5, RZ, 0xc0, !PT ;  /* 0x00000005040e7212 */ /* 0x000fe200078ec0ff */
[----:B------:R-:W-:Y:S01]  /*5af0*/  HSET2.LE.AND R4, R15, R120, PT ;  /* 0x000000780f047233 */ /* 0x000fe20003803000 */
[----:B---3--:R-:W-:Y:S01]  /*5b00*/  F2FP.PACK_AB R5, R188, R232 ;  /* 0x000000e8bc05723e */ /* 0x008fe200000000ff */
[----:B----4-:R-:W-:-:S02]  /*5b10*/  IMAD.U32 R10, RZ, RZ, UR5 ;  /* 0x00000005ff0a7e24 */ /* 0x010fc4000f8e00ff */
[----:B------:R-:W-:Y:S01]  /*5b20*/  HMMA.16816.F32 R20, R16, R50, RZ ;  /* 0x000000321014723c */ /* 0x000fe200000018ff */
[----:B------:R-:W-:Y:S01]  /*5b30*/  LOP3.LUT R15, R4, R5, RZ, 0xc0, !PT ;  /* 0x00000005040f7212 */ /* 0x000fe200078ec0ff */
[----:B------:R-:W-:Y:S01]  /*5b40*/  UIADD3 UR5, UR29, 0x2, URZ ;  /* 0x000000021d057890 */ /* 0x000fe2000fffe03f */
[----:B------:R-:W-:Y:S01]  /*5b50*/  LOP3.LUT R12, R121, UR33, R10, 0x96, !PT ;  /* 0x00000021790c7c12 */ /* 0x000fe2000f8e960a */
[--C-:B------:R-:W-:Y:S01]  /*5b60*/  HSET2.LE.AND R10, R13, R120.reuse, PT ;  /* 0x000000780d0a7233 */ /* 0x100fe20003803000 */
[----:B------:R-:W-:Y:S01]  /*5b70*/  UIADD3 UR29, UR29, 0x3, URZ ;  /* 0x000000031d1d7890 */ /* 0x000fe2000fffe03f */
[----:B------:R-:W-:Y:S01]  /*5b80*/  HSET2.LE.AND R13, R11, R120, PT ;  /* 0x000000780b0d7233 */ /* 0x000fe20003803000 */
[----:B------:R-:W-:Y:S01]  /*5b90*/  F2FP.PACK_AB R11, R237, R64 ;  /* 0x00000040ed0b723e */ /* 0x000fe200000000ff */
[----:B------:R-:W-:Y:S01]  /*5ba0*/  IMAD.WIDE.U32 R18, R12, -0x326172a9, RZ ;  /* 0xcd9e8d570c127825 */ /* 0x000fe200078e00ff */
[----:B------:R-:W-:Y:S02]  /*5bb0*/  F2FP.PACK_AB R16, R95, R189 ;  /* 0x000000bd5f10723e */ /* 0x000fe400000000ff */
[----:B------:R-:W-:-:S02]  /*5bc0*/  LOP3.LUT R12, R10, R11, RZ, 0xc0, !PT ;  /* 0x0000000b0a0c7212 */ /* 0x000fc400078ec0ff */
[----:B------:R-:W-:Y:S02]  /*5bd0*/  LOP3.LUT R4, R19, UR15, R90, 0x96, !PT ;  /* 0x0000000f13047c12 */ /* 0x000fe4000f8e965a */
[----:B------:R-:W-:Y:S02]  /*5be0*/  LOP3.LUT R10, R67, UR13, R18, 0x96, !PT ;  /* 0x0000000d430a7c12 */ /* 0x000fe4000f8e9612 */
[----:B------:R-:W-:Y:S01]  /*5bf0*/  LOP3.LUT R13, R13, R16, RZ, 0xc0, !PT ;  /* 0x000000100d0d7212 */ /* 0x000fe200078ec0ff */
[----:B------:R-:W-:-:S04]  /*5c00*/  IMAD.WIDE.U32 R4, R4, -0x2daee0ad, RZ ;  /* 0xd2511f5304047825 */ /* 0x000fc800078e00ff */
[----:B------:R-:W-:Y:S01]  /*5c10*/  IMAD.WIDE.U32 R10, R10, -0x2daee0ad, RZ ;  /* 0xd2511f530a0a7825 */ /* 0x000fe200078e00ff */
[----:B------:R-:W-:Y:S01]  /*5c20*/  LOP3.LUT R5, R5, UR12, R92, 0x96, !PT ;  /* 0x0000000c05057c12 */ /* 0x000fe2000f8e965c */
[----:B------:R-:W-:Y:S03]  /*5c30*/  HMMA.16816.F32 R68, R12, R52, R32 ;  /* 0x000000340c44723c */ /* 0x000fe60000001820 */
[----:B------:R-:W-:Y:S01]  /*5c40*/  LOP3.LUT R11, R11, UR10, R4, 0x96, !PT ;  /* 0x0000000a0b0b7c12 */ /* 0x000fe2000f8e9604 */
[----:B------:R-:W-:-:S04]  /*5c50*/  IMAD.WIDE.U32 R4, R5, -0x326172a9, RZ ;  /* 0xcd9e8d5705047825 */ /* 0x000fc800078e00ff */
[----:B------:R-:W-:Y:S01]  /*5c60*/  IMAD.WIDE.U32 R34, R11, -0x326172a9, RZ ;  /* 0xcd9e8d570b227825 */ /* 0x000fe200078e00ff */
[----:B------:R-:W-:Y:S01]  /*5c70*/  LOP3.LUT R5, R5, UR11, R66, 0x96, !PT ;  /* 0x0000000b05057c12 */ /* 0x000fe2000f8e9642 */
[C---:B------:R-:W-:Y:S01]  /*5c80*/  HMMA.16816.F32 R84, R12.reuse, R56, R28 ;  /* 0x000000380c54723c */ /* 0x040fe2000000181c */
[----:B------:R-:W-:Y:S01]  /*5c90*/  LDSM.16.MT88.4 R28, [R206+0x4800] ;  /* 0x00480000ce1c783b */ /* 0x000fe20000004200 */
[--C-:B------:R-:W-:Y:S01]  /*5ca0*/  FFMA.FTZ R11, R191, c[0x0][0x23c], -R25.reuse ;  /* 0x00008f00bf0b7a23 */ /* 0x100fe20000010819 */
[----:B------:R-:W-:Y:S01]  /*5cb0*/  LOP3.LUT R16, R35, UR9, R4, 0x96, !PT ;  /* 0x0000000923107c12 */ /* 0x000fe2000f8e9604 */
[----:B------:R-:W-:Y:S02]  /*5cc0*/  IMAD.WIDE.U32 R4, R5, -0x2daee0ad, RZ ;  /* 0xd2511f5305047825 */ /* 0x000fe400078e00ff */
[----:B------:R1:W-:Y:S02]  /*5cd0*/  MUFU.EX2 R65, R11 ;  /* 0x0000000b00417308 */ /* 0x0003e40000000800 */
[----:B------:R-:W-:Y:S01]  /*5ce0*/  IMAD.WIDE.U32 R32, R16, -0x2daee0ad, RZ ;  /* 0xd2511f5310207825 */ /* 0x000fe200078e00ff */
[----:B------:R-:W-:Y:S01]  /*5cf0*/  LOP3.LUT R16, R5, UR8, R10, 0x96, !PT ;  /* 0x0000000805107c12 */ /* 0x000fe2000f8e960a */
[----:B------:R-:W-:Y:S02]  /*5d00*/  HMMA.16816.F32 R44, R12, R54, R36 ;  /* 0x000000360c2c723c */ /* 0x000fe40000001824 */
[----:B------:R-:W-:Y:S01]  /*5d10*/  FFMA.FTZ R5, R97, c[0x0][0x23c], -R25 ;  /* 0x00008f0061057a23 */ /* 0x000fe20000010819 */
[----:B------:R-:W-:Y:S01]  /*5d20*/  LOP3.LUT R4, R33, UR6, R4, 0x96, !PT ;  /* 0x0000000621047c12 */ /* 0x000fe2000f8e9604 */
[----:B------:R-:W-:-:S02]  /*5d30*/  IMAD.WIDE.U32 R26, R16, -0x326172a9, RZ ;  /* 0xcd9e8d57101a7825 */ /* 0x000fc400078e00ff */
[----:B------:R2:W-:Y:S02]  /*5d40*/  MUFU.EX2 R143, R5 ;  /* 0x00000005008f7308 */ /* 0x0005e40000000800 */
[----:B------:R-:W-:Y:S01]  /*5d50*/  HMMA.16816.F32 R48, R12, R58, R20 ;  /* 0x0000003a0c30723c */ /* 0x000fe20000001814 */
[----:B------:R-:W3:Y:S01]  /*5d60*/  LDSM.16.MT88.4 R20, [R205+0x4800] ;  /* 0x00480000cd14783b */ /* 0x000ee20000004200 */
[----:B------:R-:W-:Y:S02]  /*5d70*/  IMAD.MOV.U32 R97, RZ, RZ, R231 ;  /* 0x000000ffff617224 */ /* 0x000fe400078e00e7 */
[----:B-1----:R-:W-:Y:S02]  /*5d80*/  FFMA.FTZ R11, R99, c[0x0][0x23c], -R25 ;  /* 0x00008f00630b7a23 */ /* 0x002fe40000010819 */
[----:B------:R-:W-:Y:S02]  /*5d90*/  IMAD.MOV.U32 R99, RZ, RZ, R230 ;  /* 0x000000ffff637224 */ /* 0x000fe400078e00e6 */
[----:B------:R1:W-:Y:S01]  /*5da0*/  MUFU.EX2 R238, R11 ;  /* 0x0000000b00ee7308 */ /* 0x0003e20000000800 */
[----:B------:R-:W-:-:S02]  /*5db0*/  FFMA.FTZ R12, R102, c[0x0][0x23c], -R24 ;  /* 0x00008f00660c7a23 */ /* 0x000fc40000010818 */
[----:B------:R-:W-:Y:S02]  /*5dc0*/  IMAD.MOV.U32 R102, RZ, RZ, R188 ;  /* 0x000000ffff667224 */ /* 0x000fe400078e00bc */
[----:B--2---:R-:W-:-:S03]  /*5dd0*/  IMAD.WIDE.U32 R4, R4, -0x326172a9, RZ ;  /* 0xcd9e8d5704047825 */ /* 0x004fc600078e00ff */
[----:B------:R-:W-:Y:S02]  /*5de0*/  MUFU.EX2 R250, R12 ;  /* 0x0000000c00fa7308 */ /* 0x000fe40000000800 */
[C---:B------:R-:W-:Y:S02]  /*5df0*/  LOP3.LUT R10, R4.reuse, 0xffff, RZ, 0xc0, !PT ;  /* 0x0000ffff040a7812 */ /* 0x040fe400078ec0ff */
[----:B------:R-:W-:Y:S02]  /*5e00*/  LOP3.LUT R13, R4, 0xff, RZ, 0xc0, !PT ;  /* 0x000000ff040d7812 */ /* 0x000fe400078ec0ff */
[----:B------:R-:W-:Y:S01]  /*5e10*/  LOP3.LUT R5, R5, UR17, R26, 0x96, !PT ;  /* 0x0000001105057c12 */ /* 0x000fe2000f8e961a */
[----:B-1----:R-:W-:Y:S01]  /*5e20*/  FFMA.FTZ R11, R98, c[0x0][0x23c], -R25 ;  /* 0x00008f00620b7a23 */ /* 0x002fe20000010819 */
[----:B------:R-:W-:Y:S01]  /*5e30*/  SHF.R.U32.HI R15, RZ, 0x18, R4 ;  /* 0x00000018ff0f7819 */ /* 0x000fe20000011604 */
[----:B------:R-:W-:Y:S01]  /*5e40*/  IMAD.MOV.U32 R98, RZ, RZ, R235 ;  /* 0x000000ffff627224 */ /* 0x000fe200078e00eb */
[----:B------:R-:W-:Y:S01]  /*5e50*/  LOP3.LUT R14, R5, 0xff, RZ, 0xc0, !PT ;  /* 0x000000ff050e7812 */ /* 0x000fe200078ec0ff */
[----:B------:R1:W2:Y:S02]  /*5e60*/  MUFU.EX2 R252, R11 ;  /* 0x0000000b00fc7308 */ /* 0x0002a40000000800 */
[----:B-1----:R-:W-:-:S02]  /*5e70*/  SHF.R.U32.HI R11, RZ, 0x8, R10 ;  /* 0x00000008ff0b7819 */ /* 0x002fc4000001160a */
[----:B------:R-:W-:Y:S02]  /*5e80*/  SHF.R.U32.HI R10, RZ, 0x10, R4 ;  /* 0x00000010ff0a7819 */ /* 0x000fe40000011604 */
[----:B------:R-:W-:Y:S02]  /*5e90*/  PRMT R16, R13, 0x5410, R11 ;  /* 0x000054100d107816 */ /* 0x000fe4000000000b */
[----:B------:R-:W-:Y:S01]  /*5ea0*/  LOP3.LUT R12, R10, 0xff, RZ, 0xc0, !PT ;  /* 0x000000ff0a0c7812 */ /* 0x000fe200078ec0ff */
[----:B------:R-:W-:Y:S01]  /*5eb0*/  FFMA.FTZ R10, R101, c[0x0][0x23c], -R24 ;  /* 0x00008f00650a7a23 */ /* 0x000fe20000010818 */
[----:B------:R-:W-:Y:S01]  /*5ec0*/  LOP3.LUT R4, R5, 0xffff, RZ, 0xc0, !PT ;  /* 0x0000ffff05047812 */ /* 0x000fe200078ec0ff */
[----:B------:R-:W-:Y:S01]  /*5ed0*/  IMAD.MOV.U32 R101, RZ, RZ, R189 ;  /* 0x000000ffff657224 */ /* 0x000fe200078e00bd */
[--C-:B------:R-:W-:Y:S01]  /*5ee0*/  SHF.R.U32.HI R11, RZ, 0x10, R5.reuse ;  /* 0x00000010ff0b7819 */ /* 0x100fe20000011605 */
[----:B------:R1:W-:Y:S01]  /*5ef0*/  MUFU.EX2 R251, R10 ;  /* 0x0000000a00fb7308 */ /* 0x0003e20000000800 */
[----:B------:R-:W-:-:S02]  /*5f00*/  SHF.R.U32.HI R13, RZ, 0x18, R5 ;  /* 0x00000018ff0d7819 */ /* 0x000fc40000011605 */
[----:B------:R-:W-:Y:S02]  /*5f10*/  SHF.R.U32.HI R5, RZ, 0x8, R4 ;  /* 0x00000008ff057819 */ /* 0x000fe40000011604 */
[----:B------:R-:W-:Y:S02]  /*5f20*/  LOP3.LUT R4, R11, 0xff, RZ, 0xc0, !PT ;  /* 0x000000ff0b047812 */ /* 0x000fe400078ec0ff */
[----:B------:R-:W-:Y:S02]  /*5f30*/  PRMT R11, R12, 0x5410, R15 ;  /* 0x000054100c0b7816 */ /* 0x000fe4000000000f */
[----:B------:R-:W-:Y:S01]  /*5f40*/  PRMT R13, R4, 0x5410, R13 ;  /* 0x00005410040d7816 */ /* 0x000fe2000000000d */
[----:B------:R-:W-:Y:S01]  /*5f50*/  HSET2.LE.AND R4, R16, R120, PT ;  /* 0x0000007810047233 */ /* 0x000fe20003803000 */
[----:B------:R-:W-:Y:S02]  /*5f60*/  PRMT R12, R14, 0x5410, R5 ;  /* 0x000054100e0c7816 */ /* 0x000fe40000000005 */
[----:B--2---:R-:W-:Y:S01]  /*5f70*/  F2FP.PACK_AB R5, R252, R143 ;  /* 0x0000008ffc05723e */ /* 0x004fe200000000ff */
[----:B-1----:R-:W-:-:S03]  /*5f80*/  FFMA.FTZ R10, R100, c[0x0][0x23c], -R24 ;  /* 0x00008f00640a7a23 */ /* 0x002fc60000010818 */
[----:B------:R-:W-:Y:S01]  /*5f90*/  LOP3.LUT R14, R4, R5, RZ, 0xc0, !PT ;  /* 0x00000005040e7212 */ /* 0x000fe200078ec0ff */
[----:B------:R-:W-:Y:S01]  /*5fa0*/  HSET2.LE.AND R4, R11, R120, PT ;  /* 0x000000780b047233 */ /* 0x000fe20003803000 */
[----:B------:R-:W-:Y:S01]  /*5fb0*/  IMAD.MOV.U32 R100, RZ, RZ, R64 ;  /* 0x000000ffff647224 */ /* 0x000fe200078e0040 */
[----:B------:R1:W2:Y:S01]  /*5fc0*/  MUFU.EX2 R249, R10 ;  /* 0x0000000a00f97308 */ /* 0x0002a20000000800 */
[----:B------:R-:W-:Y:S02]  /*5fd0*/  IMAD.MOV.U32 R64, RZ, RZ, R202 ;  /* 0x000000ffff407224 */ /* 0x000fe400078e00ca */
[----:B-1----:R-:W-:Y:S01]  /*5fe0*/  FFMA.FTZ R10, R103, c[0x0][0x23c], -R24 ;  /* 0x00008f00670a7a23 */ /* 0x002fe20000010818 */
[----:B--2---:R-:W-:Y:S01]  /*5ff0*/  F2FP.PACK_AB R5, R249, R251 ;  /* 0x000000fbf905723e */ /* 0x004fe200000000ff */
[----:B------:R-:W-:-:S03]  /*6000*/  IMAD.MOV.U32 R103, RZ, RZ, R60 ;  /* 0x000000ffff677224 */ /* 0x000fc600078e003c */
[----:B------:R-:W1:Y:S01]  /*6010*/  MUFU.EX2 R248, R10 ;  /* 0x0000000a00f87308 */ /* 0x000e620000000800 */
[----:B------:R-:W-:Y:S01]  /*6020*/  LOP3.LUT R15, R4, R5, RZ, 0xc0, !PT ;  /* 0x00000005040f7212 */ /* 0x000fe200078ec0ff */
[----:B------:R-:W-:Y:S01]  /*6030*/  HSET2.LE.AND R4, R12, R120, PT ;  /* 0x000000780c047233 */ /* 0x000fe20003803000 */
[----:B------:R-:W-:Y:S01]  /*6040*/  F2FP.PACK_AB R5, R238, R65 ;  /* 0x00000041ee05723e */ /* 0x000fe200000000ff */
[----:B------:R-:W-:-:S03]  /*6050*/  IMAD.MOV.U32 R60, RZ, RZ, R227 ;  /* 0x000000ffff3c7224 */ /* 0x000fc600078e00e3 */
[----:B------:R-:W-:Y:S01]  /*6060*/  LOP3.LUT R12, R4, R5, RZ, 0xc0, !PT ;  /* 0x00000005040c7212 */ /* 0x000fe200078ec0ff */
[----:B------:R-:W-:Y:S01]  /*6070*/  HSET2.LE.AND R4, R13, R120, PT ;  /* 0x000000780d047233 */ /* 0x000fe20003803000 */
[----:B-1----:R-:W-:-:S04]  /*6080*/  F2FP.PACK_AB R5, R248, R250 ;  /* 0x000000faf805723e */ /* 0x002fc800000000ff */
[----:B------:R-:W-:Y:S02]  /*6090*/  LOP3.LUT R13, R4, R5, RZ, 0xc0, !PT ;  /* 0x00000005040d7212 */ /* 0x000fe400078ec0ff */
[----:B------:R-:W-:Y:S02]  /*60a0*/  LOP3.LUT R4, R19, UR15, R158, 0x96, !PT ;  /* 0x0000000f13047c12 */ /* 0x000fe4000f8e969e */
[----:B------:R-:W-:-:S03]  /*60b0*/  LOP3.LUT R5, R63, UR13, R18, 0x96, !PT ;  /* 0x0000000d3f057c12 */ /* 0x000fc6000f8e9612 */
[----:B------:R-:W-:Y:S01]  /*60c0*/  IMAD.WIDE.U32 R10, R4, -0x2daee0ad, RZ ;  /* 0xd2511f53040a7825 */ /* 0x000fe200078e00ff */
[----:B---3--:R-:W-:Y:S03]  /*60d0*/  HMMA.16816.F32 R76, R12, R20, R76 ;  /* 0x000000140c4c723c */ /* 0x008fe6000000184c */
[----:B------:R-:W-:Y:S01]  /*60e0*/  IMAD.WIDE.U32 R4, R5, -0x2daee0ad, RZ ;  /* 0xd2511f5305047825 */ /* 0x000fe200078e00ff */
[----:B------:R-:W-:-:S04]  /*60f0*/  LOP3.LUT R11, R11, UR12, R88, 0x96, !PT ;  /* 0x0000000c0b0b7c12 */ /* 0x000fc8000f8e9658 */
[----:B------:R-:W-:Y:S01]  /*6100*/  LOP3.LUT R5, R5, UR10, R10, 0x96, !PT ;  /* 0x0000000a05057c12 */ /* 0x000fe2000f8e960a */
[----:B------:R-:W-:Y:S01]  /*6110*/  IMAD.WIDE.U32 R10, R11, -0x326172a9, RZ ;  /* 0xcd9e8d570b0a7825 */ /* 0x000fe200078e00ff */
[----:B------:R-:W-:Y:S03]  /*6120*/  HMMA.16816.F32 R80, R12, R28, R80 ;  /* 0x0000001c0c50723c */ /* 0x000fe60000001850 */
[----:B------:R-:W-:Y:S01]  /*6130*/  IMAD.WIDE.U32 R18, R5, -0x326172a9, RZ ;  /* 0xcd9e8d5705127825 */ /* 0x000fe200078e00ff */
[----:B------:R-:W-:-:S04]  /*6140*/  LOP3.LUT R11, R11, UR11, R62, 0x96, !PT ;  /* 0x0000000b0b0b7c12 */ /* 0x000fc8000f8e963e */
[----:B------:R-:W-:Y:S01]  /*6150*/  LOP3.LUT R5, R19, UR9, R10, 0x96, !PT ;  /* 0x0000000913057c12 */ /* 0x000fe2000f8e960a */
[----:B------:R-:W-:Y:S01]  /*6160*/  IMAD.WIDE.U32 R10, R11, -0x2daee0ad, RZ ;  /* 0xd2511f530b0a7825 */ /* 0x000fe200078e00ff */
[----:B------:R-:W-:Y:S03]  /*6170*/  HMMA.16816.F32 R72, R12, R22, R72 ;  /* 0x000000160c48723c */ /* 0x000fe60000001848 */
[----:B------:R-:W-:-:S04]  /*6180*/  IMAD.WIDE.U32 R36, R5, -0x2daee0ad, RZ ;  /* 0xd2511f5305247825 */ /* 0x000fc800078e00ff */
[----:B------:R-:W-:Y:S01]  /*6190*/  FFMA.FTZ R5, R192, c[0x0][0x23c], -R2 ;  /* 0x00008f00c0057a23 */ /* 0x000fe20000010802 */
[----:B------:R-:W-:Y:S03]  /*61a0*/  HMMA.16816.F32 R56, R12, R30, R40 ;  /* 0x0000001e0c38723c */ /* 0x000fe60000001828 */
[----:B------:R1:W-:Y:S04]  /*61b0*/  MUFU.EX2 R245, R5 ;  /* 0x0000000500f57308 */ /* 0x0003e80000000800 */
[----:B------:R-:W-:Y:S01]  /*61c0*/  LOP3.LUT R13, R11, UR8, R4, 0x96, !PT ;  /* 0x000000080b0d7c12 */ /* 0x000fe2000f8e9604 */
[----:B------:R-:W-:Y:S01]  /*61d0*/  FFMA.FTZ R11, R106, c[0x0][0x23c], -R2 ;  /* 0x00008f006a0b7a23 */ /* 0x000fe20000010802 */
[----:B------:R-:W-:Y:S01]  /*61e0*/  LOP3.LUT R4, R37, UR6, R10, 0x96, !PT ;  /* 0x0000000625047c12 */ /* 0x000fe2000f8e960a */
[----:B------:R-:W-:-:S02]  /*61f0*/  FFMA.FTZ R12, R193, c[0x0][0x23c], -R2 ;  /* 0x00008f00c10c7a23 */ /* 0x000fc40000010802 */
[----:B------:R2:W-:Y:S01]  /*6200*/  MUFU.EX2 R247, R11 ;  /* 0x0000000b00f77308 */ /* 0x0005e20000000800 */
[----:B------:R-:W-:-:S04]  /*6210*/  IMAD.WIDE.U32 R16, R13, -0x326172a9, RZ ;  /* 0xcd9e8d570d107825 */ /* 0x000fc800078e00ff */
[----:B------:R-:W-:Y:S01]  /*6220*/  IMAD.MOV.U32 R106, RZ, RZ, R242 ;  /* 0x000000ffff6a7224 */ /* 0x000fe200078e00f2 */
[----:B------:R-:W-:Y:S01]  /*6230*/  LOP3.LUT R19, R17, UR7, R18, 0x96, !PT ;  /* 0x0000000711137c12 */ /* 0x000fe2000f8e9612 */
[----:B-1----:R-:W-:Y:S01]  /*6240*/  IMAD.WIDE.U32 R4, R4, -0x326172a9, RZ ;  /* 0xcd9e8d5704047825 */ /* 0x002fe200078e00ff */
[----:B------:R1:W3:Y:S04]  /*6250*/  MUFU.EX2 R244, R12 ;  /* 0x0000000c00f47308 */ /* 0x0002e80000000800 */
[----:B------:R-:W-:-:S04]  /*6260*/  LOP3.LUT R10, R4, 0xffff, RZ, 0xc0, !PT ;  /* 0x0000ffff040a7812 */ /* 0x000fc800078ec0ff */
[----:B--2---:R-:W-:Y:S02]  /*6270*/  SHF.R.U32.HI R11, RZ, 0x8, R10 ;  /* 0x00000008ff0b7819 */ /* 0x004fe4000001160a */
[----:B------:R-:W-:-:S04]  /*6280*/  LOP3.LUT R10, R4, 0xff, RZ, 0xc0, !PT ;  /* 0x000000ff040a7812 */ /* 0x000fc800078ec0ff */
[----:B------:R-:W-:Y:S01]  /*6290*/  PRMT R14, R10, 0x5410, R11 ;  /* 0x000054100a0e7816 */ /* 0x000fe2000000000b */
[----:B------:R-:W-:Y:S01]  /*62a0*/  FFMA.FTZ R11, R195, c[0x0][0x23c], -R0 ;  /* 0x00008f00c30b7a23 */ /* 0x000fe20000010800 */
[----:B------:R-:W-:Y:S01]  /*62b0*/  SHF.R.U32.HI R10, RZ, 0x10, R4 ;  /* 0x00000010ff0a7819 */ /* 0x000fe20000011604 */
[----:B-1----:R-:W-:Y:S02]  /*62c0*/  FFMA.FTZ R12, R104, c[0x0][0x23c], -R2 ;  /* 0x00008f00680c7a23 */ /* 0x002fe40000010802 */
[----:B------:R-:W-:Y:S01]  /*62d0*/  MUFU.EX2 R243, R11 ;  /* 0x0000000b00f37308 */ /* 0x000fe20000000800 */
[----:B------:R-:W-:-:S07]  /*62e0*/  IMAD.MOV.U32 R104, RZ, RZ, R232 ;  /* 0x000000ffff687224 */ /* 0x000fce00078e00e8 */
[----:B------:R1:W-:Y:S02]  /*62f0*/  MUFU.EX2 R246, R12 ;  /* 0x0000000c00f67308 */ /* 0x0003e40000000800 */
[----:B-1----:R-:W-:Y:S02]  /*6300*/  SHF.R.U32.HI R12, RZ, 0x18, R4 ;  /* 0x00000018ff0c7819 */ /* 0x002fe40000011604 */
[----:B------:R-:W-:Y:S02]  /*6310*/  LOP3.LUT R4, R5, UR17, R16, 0x96, !PT ;  /* 0x0000001105047c12 */ /* 0x000fe4000f8e9610 */
[----:B------:R-:W-:Y:S01]  /*6320*/  LOP3.LUT R5, R10, 0xff, RZ, 0xc0, !PT ;  /* 0x000000ff0a057812 */ /* 0x000fe200078ec0ff */
[----:B------:R-:W-:Y:S01]  /*6330*/  FFMA.FTZ R10, R194, c[0x0][0x23c], -R0 ;  /* 0x00008f00c20a7a23 */ /* 0x000fe20000010800 */
[----:B------:R-:W-:Y:S02]  /*6340*/  SHF.R.U32.HI R11, RZ, 0x18, R4 ;  /* 0x00000018ff0b7819 */ /* 0x000fe40000011604 */
[----:B------:R-:W-:Y:S01]  /*6350*/  PRMT R15, R5, 0x5410, R12 ;  /* 0x00005410050f7816 */ /* 0x000fe2000000000c */
[----:B------:R1:W2:Y:S01]  /*6360*/  MUFU.EX2 R241, R10 ;  /* 0x0000000a00f17308 */ /* 0x0002a20000000800 */
[----:B------:R-:W-:-:S02]  /*6370*/  LOP3.LUT R5, R4, 0xffff, RZ, 0xc0, !PT ;  /* 0x0000ffff04057812 */ /* 0x000fc400078ec0ff */
[----:B------:R-:W-:Y:S02]  /*6380*/  LOP3.LUT R12, R4, 0xff, RZ, 0xc0, !PT ;  /* 0x000000ff040c7812 */ /* 0x000fe400078ec0ff */
[----:B-1----:R-:W-:Y:S02]  /*6390*/  SHF.R.U32.HI R10, RZ, 0x10, R4 ;  /* 0x00000010ff0a7819 */ /* 0x002fe40000011604 */
[----:B------:R-:W-:Y:S02]  /*63a0*/  SHF.R.U32.HI R4, RZ, 0x8, R5 ;  /* 0x00000008ff047819 */ /* 0x000fe40000011605 */
[----:B------:R-:W-:Y:S01]  /*63b0*/  LOP3.LUT R5, R10, 0xff, RZ, 0xc0, !PT ;  /* 0x000000ff0a057812 */ /* 0x000fe200078ec0ff */
[----:B------:R-:W-:Y:S01]  /*63c0*/  FFMA.FTZ R10, R109, c[0x0][0x23c], -R0 ;  /* 0x00008f006d0a7a23 */ /* 0x000fe20000010800 */
[----:B------:R-:W-:Y:S01]  /*63d0*/  PRMT R4, R12, 0x5410, R4 ;  /* 0x000054100c047816 */ /* 0x000fe20000000004 */
[----:B------:R-:W-:Y:S01]  /*63e0*/  IMAD.MOV.U32 R109, RZ, RZ, R141 ;  /* 0x000000ffff6d7224 */ /* 0x000fe200078e008d */
[----:B------:R-:W-:Y:S01]  /*63f0*/  PRMT R11, R5, 0x5410, R11 ;  /* 0x00005410050b7816 */ /* 0x000fe2000000000b */
[----:B------:R1:W-:Y:S01]  /*6400*/  MUFU.EX2 R242, R10 ;  /* 0x0000000a00f27308 */ /* 0x0003e20000000800 */
[----:B---3--:R-:W-:Y:S01]  /*6410*/  F2FP.PACK_AB R5, R245, R244 ;  /* 0x000000f4f505723e */ /* 0x008fe200000000ff */
[----:B------:R-:W-:-:S05]  /*6420*/  HSET2.LE.AND R4, R4, R120, PT ;  /* 0x0000007804047233 */ /* 0x000fca0003803000 */
[----:B------:R-:W-:Y:S01]  /*6430*/  LOP3.LUT R12, R4, R5, RZ, 0xc0, !PT ;  /* 0x00000005040c7212 */ /* 0x000fe200078ec0ff */
[--C-:B------:R-:W-:Y:S01]  /*6440*/  HSET2.LE.AND R4, R11, R120.reuse, PT ;  /* 0x000000780b047233 */ /* 0x100fe20003803000 */
[----:B--2---:R-:W-:Y:S01]  /*6450*/  F2FP.PACK_AB R5, R241, R243 ;  /* 0x000000f3f105723e */ /* 0x004fe200000000ff */
[----:B------:R-:W-:Y:S02]  /*6460*/  FFMA.FTZ R11, R110, c[0x0][0x23c], -R24 ;  /* 0x00008f006e0b7a23 */ /* 0x000fe40000010818 */
[----:B------:R-:W-:Y:S01]  /*6470*/  IMAD.MOV.U32 R110, RZ, RZ, R140 ;  /* 0x000000ffff6e7224 */ /* 0x000fe200078e008c */
[----:B------:R-:W-:Y:S01]  /*6480*/  LOP3.LUT R13, R4, R5, RZ, 0xc0, !PT ;  /* 0x00000005040d7212 */ /* 0x000fe200078ec0ff */
[--C-:B------:R-:W-:Y:S01]  /*6490*/  HSET2.LE.AND R4, R14, R120.reuse, PT ;  /* 0x000000780e047233 */ /* 0x100fe20003803000 */
[----:B------:R-:W-:Y:S01]  /*64a0*/  F2FP.PACK_AB R5, R246, R247 ;  /* 0x000000f7f605723e */ /* 0x000fe200000000ff */
[----:B-1----:R-:W-:Y:S01]  /*64b0*/  FFMA.FTZ R10, R105, c[0x0][0x23c], -R0 ;  /* 0x00008f00690a7a23 */ /* 0x002fe20000010800 */
[----:B------:R-:W-:Y:S01]  /*64c0*/  MUFU.EX2 R235, R11 ;  /* 0x0000000b00eb7308 */ /* 0x000fe20000000800 */
[----:B------:R-:W-:Y:S01]  /*64d0*/  IMAD.MOV.U32 R105, RZ, RZ, R233 ;  /* 0x000000ffff697224 */ /* 0x000fe200078e00e9 */
[----:B------:R-:W-:Y:S01]  /*64e0*/  LOP3.LUT R14, R4, R5, RZ, 0xc0, !PT ;  /* 0x00000005040e7212 */ /* 0x000fe200078ec0ff */
[----:B------:R-:W-:-:S05]  /*64f0*/  HSET2.LE.AND R4, R15, R120, PT ;  /* 0x000000780f047233 */ /* 0x000fca0003803000 */
[----:B------:R-:W1:Y:S02]  /*6500*/  MUFU.EX2 R240, R10 ;  /* 0x0000000a00f07308 */ /* 0x000e640000000800 */
[----:B-1----:R-:W-:Y:S01]  /*6510*/  F2FP.PACK_AB R5, R240, R242 ;  /* 0x000000f2f005723e */ /* 0x002fe200000000ff */
[----:B------:R-:W-:Y:S02]  /*6520*/  FFMA.FTZ R10, R108, c[0x0][0x23c], -R25 ;  /* 0x00008f006c0a7a23 */ /* 0x000fe40000010819 */
[----:B------:R-:W-:Y:S01]  /*6530*/  IMAD.MOV.U32 R108, RZ, RZ, R237 ;  /* 0x000000ffff6c7224 */ /* 0x000fe200078e00ed */
[----:B------:R-:W-:Y:S01]  /*6540*/  LOP3.LUT R15, R4, R5, RZ, 0xc0, !PT ;  /* 0x00000005040f7212 */ /* 0x000fe200078ec0ff */
[----:B------:R-:W-:Y:S01]  /*6550*/  FFMA.FTZ R4, R116, c[0x0][0x23c], -R25 ;  /* 0x00008f0074047a23 */ /* 0x000fe20000010819 */
[----:B------:R-:W-:Y:S01]  /*6560*/  LOP3.LUT R5, R27, UR7, R34, 0x96, !PT ;  /* 0x000000071b057c12 */ /* 0x000fe2000f8e9622 */
[----:B------:R-:W-:Y:S01]  /*6570*/  IMAD.MOV.U32 R116, RZ, RZ, R238 ;  /* 0x000000ffff747224 */ /* 0x000fe200078e00ee */
[----:B------:R-:W-:Y:S01]  /*6580*/  MUFU.EX2 R237, R10 ;  /* 0x0000000a00ed7308 */ /* 0x000fe20000000800 */
[----:B------:R-:W-:-:S02]  /*6590*/  IMAD.MOV.U32 R27, RZ, RZ, R239 ;  /* 0x000000ffff1b7224 */ /* 0x000fc400078e00ef */
[C---:B------:R-:W-:Y:S05]  /*65a0*/  HMMA.16816.F32 R40, R12.reuse, R20, R68 ;  /* 0x000000140c28723c */ /* 0x040fea0000001844 */
[----:B------:R1:W-:Y:S03]  /*65b0*/  MUFU.EX2 R238, R4 ;  /* 0x0000000400ee7308 */ /* 0x0003e60000000800 */
[C---:B------:R-:W-:Y:S08]  /*65c0*/  HMMA.16816.F32 R44, R12.reuse, R22, R44 ;  /* 0x000000160c2c723c */ /* 0x040ff0000000182c */
[----:B------:R-:W-:Y:S01]  /*65d0*/  HMMA.16816.F32 R52, R12, R28, R84 ;  /* 0x0000001c0c34723c */ /* 0x000fe20000001854 */
[----:B-1----:R-:W-:-:S02]  /*65e0*/  FFMA.FTZ R4, R111, c[0x0][0x23c], -R25 ;  /* 0x00008f006f047a23 */ /* 0x002fc40000010819 */
[----:B------:R-:W-:-:S05]  /*65f0*/  IMAD.MOV.U32 R111, RZ, RZ, R236 ;  /* 0x000000ffff6f7224 */ /* 0x000fca00078e00ec */
[----:B------:R-:W-:Y:S01]  /*6600*/  HMMA.16816.F32 R48, R12, R30, R48 ;  /* 0x0000001e0c30723c */ /* 0x000fe20000001830 */
[----:B------:R1:W-:Y:S01]  /*6610*/  MUFU.EX2 R239, R4 ;  /* 0x0000000400ef7308 */ /* 0x0003e20000000800 */
[----:B------:R-:W-:Y:S01]  /*6620*/  LDSM.16.MT88.4 R28, [R206+0x4c00] ;  /* 0x004c0000ce1c783b */ /* 0x000fe20000004200 */
[----:B------:R-:W-:Y:S02]  /*6630*/  IMAD.MOV.U32 R86, RZ, RZ, R96 ;  /* 0x000000ffff567224 */ /* 0x000fe400078e0060 */
[----:B------:R-:W-:Y:S02]  /*6640*/  IMAD.MOV.U32 R96, RZ, RZ, R229 ;  /* 0x000000ffff607224 */ /* 0x000fe400078e00e5 */
[----:B------:R-:W-:Y:S02]  /*6650*/  IMAD.MOV.U32 R87, RZ, RZ, R95 ;  /* 0x000000ffff577224 */ /* 0x000fe400078e005f */
[----:B------:R-:W-:Y:S02]  /*6660*/  IMAD.MOV.U32 R95, RZ, RZ, R228 ;  /* 0x000000ffff5f7224 */ /* 0x000fe400078e00e4 */
[----:B------:R-:W-:-:S02]  /*6670*/  IMAD.MOV.U32 R85, RZ, RZ, R143 ;  /* 0x000000ffff557224 */ /* 0x000fc400078e008f */
[----:B------:R-:W-:Y:S02]  /*6680*/  IMAD.MOV.U32 R84, RZ, RZ, R142 ;  /* 0x000000ffff547224 */ /* 0x000fe400078e008e */
[----:B-1----:R-:W-:Y:S02]  /*6690*/  FFMA.FTZ R4, R107, c[0x0][0x23c], -R25 ;  /* 0x00008f006b047a23 */ /* 0x002fe40000010819 */
[----:B------:R-:W-:Y:S02]  /*66a0*/  IMAD.MOV.U32 R107, RZ, RZ, R234 ;  /* 0x000000ffff6b7224 */ /* 0x000fe400078e00ea */
[----:B------:R1:W-:Y:S02]  /*66b0*/  MUFU.EX2 R236, R4 ;  /* 0x0000000400ec7308 */ /* 0x0003e40000000800 */
[----:B-1----:R-:W-:-:S05]  /*66c0*/  IMAD.WIDE.U32 R4, R5, -0x2daee0ad, RZ ;  /* 0xd2511f5305047825 */ /* 0x002fca00078e00ff */
[----:B------:R-:W-:Y:S02]  /*66d0*/  LOP3.LUT R10, R5, UR16, R32, 0x96, !PT ;  /* 0x00000010050a7c12 */ /* 0x000fe4000f8e9620 */
[C---:B------:R-:W-:Y:S01]  /*66e0*/  LOP3.LUT R5, R4.reuse, 0xffff, RZ, 0xc0, !PT ;  /* 0x0000ffff04057812 */ /* 0x040fe200078ec0ff */
[----:B------:R-:W1:Y:S01]  /*66f0*/  LDSM.16.MT88.4 R32, [R205+0x4c00] ;  /* 0x004c0000cd20783b */ /* 0x000e620000004200 */
[--C-:B------:R-:W-:Y:S02]  /*6700*/  SHF.R.U32.HI R13, RZ, 0x18, R10.reuse ;  /* 0x00000018ff0d7819 */ /* 0x100fe4000001160a */
[----:B------:R-:W-:Y:S02]  /*6710*/  SHF.R.U32.HI R12, RZ, 0x8, R5 ;  /* 0x00000008ff0c7819 */ /* 0x000fe40000011605 */
[----:B------:R-:W-:Y:S02]  /*6720*/  SHF.R.U32.HI R5, RZ, 0x10, R10 ;  /* 0x00000010ff057819 */ /* 0x000fe4000001160a */
[----:B------:R-:W-:-:S02]  /*6730*/  LOP3.LUT R18, R4, 0xff, RZ, 0xc0, !PT ;  /* 0x000000ff04127812 */ /* 0x000fc400078ec0ff */
[----:B------:R-:W-:Y:S02]  /*6740*/  LOP3.LUT R5, R5, 0xff, RZ, 0xc0, !PT ;  /* 0x000000ff05057812 */ /* 0x000fe400078ec0ff */
[--C-:B------:R-:W-:Y:S02]  /*6750*/  SHF.R.U32.HI R16, RZ, 0x10, R4.reuse ;  /* 0x00000010ff107819 */ /* 0x100fe40000011604 */
[----:B------:R-:W-:Y:S01]  /*6760*/  SHF.R.U32.HI R17, RZ, 0x18, R4 ;  /* 0x00000018ff117819 */ /* 0x000fe20000011604 */
[--C-:B------:R-:W-:Y:S01]  /*6770*/  FFMA.FTZ R4, R112, c[0x0][0x23c], -R24.reuse ;  /* 0x00008f0070047a23 */ /* 0x100fe20000010818 */
[C---:B------:R-:W-:Y:S02]  /*6780*/  LOP3.LUT R11, R10.reuse, 0xffff, RZ, 0xc0, !PT ;  /* 0x0000ffff0a0b7812 */ /* 0x040fe400078ec0ff */
[----:B------:R-:W-:Y:S01]  /*6790*/  LOP3.LUT R15, R10, 0xff, RZ, 0xc0, !PT ;  /* 0x000000ff0a0f7812 */ /* 0x000fe200078ec0ff */
[--C-:B------:R-:W-:Y:S01]  /*67a0*/  FFMA.FTZ R10, R118, c[0x0][0x23c], -R24.reuse ;  /* 0x00008f00760a7a23 */ /* 0x100fe20000010818 */
[----:B------:R-:W-:Y:S01]  /*67b0*/  PRMT R13, R5, 0x5410, R13 ;  /* 0x00005410050d7816 */ /* 0x000fe2000000000d */
[----:B------:R-:W-:Y:S01]  /*67c0*/  FFMA.FTZ R5, R114, c[0x0][0x23c], -R24 ;  /* 0x00008f0072057a23 */ /* 0x000fe20000010818 */
[----:B------:R2:W3:Y:S01]  /*67d0*/  MUFU.EX2 R234, R4 ;  /* 0x0000000400ea7308 */ /* 0x0004e20000000800 */
[----:B------:R-:W-:-:S02]  /*67e0*/  SHF.R.U32.HI R11, RZ, 0x8, R11 ;  /* 0x00000008ff0b7819 */ /* 0x000fc4000001160b */
[----:B------:R-:W-:-:S05]  /*67f0*/  LOP3.LUT R14, R16, 0xff, RZ, 0xc0, !PT ;  /* 0x000000ff100e7812 */ /* 0x000fca00078ec0ff */
[----:B------:R4:W-:Y:S01]  /*6800*/  MUFU.EX2 R233, R10 ;  /* 0x0000000a00e97308 */ /* 0x0009e20000000800 */
[----:B--2---:R-:W-:-:S07]  /*6810*/  PRMT R4, R18, 0x5410, R12 ;  /* 0x0000541012047816 */ /* 0x004fce000000000c */
[----:B------:R2:W1:Y:S01]  /*6820*/  MUFU.EX2 R232, R5 ;  /* 0x0000000500e87308 */ /* 0x0004620000000800 */
[----:B------:R-:W-:Y:S02]  /*6830*/  PRMT R12, R15, 0x5410, R11 ;  /* 0x000054100f0c7816 */ /* 0x000fe4000000000b */
[----:B---3--:R-:W-:Y:S01]  /*6840*/  F2FP.PACK_AB R11, R234, R235 ;  /* 0x000000ebea0b723e */ /* 0x008fe200000000ff */
[----:B------:R-:W-:Y:S01]  /*6850*/  HSET2.LE.AND R4, R4, R120, PT ;  /* 0x0000007804047233 */ /* 0x000fe20003803000 */
[----:B----4-:R-:W-:-:S05]  /*6860*/  PRMT R10, R14, 0x5410, R17 ;  /* 0x000054100e0a7816 */ /* 0x010fca0000000011 */
[----:B------:R-:W-:Y:S01]  /*6870*/  HSET2.LE.AND R10, R10, R120, PT ;  /* 0x000000780a0a7233 */ /* 0x000fe20003803000 */
[----:B--2---:R-:W-:-:S04]  /*6880*/  F2FP.PACK_AB R5, R237, R236 ;  /* 0x000000eced05723e */ /* 0x004fc800000000ff */
[----:B------:R-:W-:Y:S01]  /*6890*/  LOP3.LUT R15, R10, R11, RZ, 0xc0, !PT ;  /* 0x0000000b0a0f7212 */ /* 0x000fe200078ec0ff */
[----:B------:R-:W-:Y:S01]  /*68a0*/  FFMA.FTZ R10, R197, c[0x0][0x23c], -R2 ;  /* 0x00008f00c50a7a23 */ /* 0x000fe20000010802 */
[----:B------:R-:W-:Y:S01]  /*68b0*/  LOP3.LUT R14, R4, R5, RZ, 0xc0, !PT ;  /* 0x00000005040e7212 */ /* 0x000fe200078ec0ff */
[--C-:B------:R-:W-:Y:S01]  /*68c0*/  HSET2.LE.AND R4, R12, R120.reuse, PT ;  /* 0x000000780c047233 */ /* 0x100fe20003803000 */
[----:B------:R-:W-:Y:S01]  /*68d0*/  F2FP.PACK_AB R5, R239, R238 ;  /* 0x000000eeef05723e */ /* 0x000fe200000000ff */
[----:B------:R2:W-:Y:S01]  /*68e0*/  MUFU.EX2 R231, R10 ;  /* 0x0000000a00e77308 */ /* 0x0005e20000000800 */
[----:B------:R-:W-:Y:S02]  /*68f0*/  FFMA.FTZ R11, R119, c[0x0][0x23c], -R0 ;  /* 0x00008f00770b7a23 */ /* 0x000fe40000010800 */
[----:B------:R-:W-:Y:S01]  /*6900*/  LOP3.LUT R12, R4, R5, RZ, 0xc0, !PT ;  /* 0x00000005040c7212 */ /* 0x000fe200078ec0ff */
[----:B------:R-:W-:Y:S01]  /*6910*/  HSET2.LE.AND R4, R13, R120, PT ;  /* 0x000000780d047233 */ /* 0x000fe20003803000 */
[----:B-1----:R-:W-:-:S03]  /*6920*/  F2FP.PACK_AB R5, R232, R233 ;  /* 0x000000e9e805723e */ /* 0x002fc600000000ff */
[----:B------:R-:W-:Y:S01]  /*6930*/  MUFU.EX2 R202, R11 ;  /* 0x0000000b00ca7308 */ /* 0x000fe20000000800 */
[----:B------:R-:W-:Y:S01]  /*6940*/  LOP3.LUT R13, R4, R5, RZ, 0xc0, !PT ;  /* 0x00000005040d7212 */ /* 0x000fe200078ec0ff */
[----:B------:R-:W-:-:S06]  /*6950*/  FFMA.FTZ R4, R115, c[0x0][0x23c], -R2 ;  /* 0x00008f0073047a23 */ /* 0x000fcc0000010802 */
[----:B------:R1:W-:Y:S01]  /*6960*/  MUFU.EX2 R229, R4 ;  /* 0x0000000400e57308 */ /* 0x0003e20000000800 */
[--C-:B--2---:R-:W-:Y:S01]  /*6970*/  FFMA.FTZ R10, R196, c[0x0][0x23c], -R2.reuse ;  /* 0x00008f00c40a7a23 */ /* 0x104fe20000010802 */
[C---:B------:R-:W-:Y:S06]  /*6980*/  HMMA.16816.F32 R76, R12.reuse, R32, R76 ;  /* 0x000000200c4c723c */ /* 0x040fec000000184c */
[----:B------:R-:W-:Y:S02]  /*6990*/  MUFU.EX2 R230, R10 ;  /* 0x0000000a00e67308 */ /* 0x000fe40000000800 */
[----:B------:R-:W-:Y:S01]  /*69a0*/  HMMA.16816.F32 R72, R12, R34, R72 ;  /* 0x000000220c48723c */ /* 0x000fe20000001848 */
[----:B-1----:R-:W-:-:S07]  /*69b0*/  FFMA.FTZ R4, R113, c[0x0][0x23c], -R2 ;  /* 0x00008f0071047a23 */ /* 0x002fce0000010802 */
[C---:B------:R-:W-:Y:S01]  /*69c0*/  HMMA.16816.F32 R68, R12.reuse, R28, R80 ;  /* 0x0000001c0c44723c */ /* 0x040fe20000001850 */
[----:B------:R1:W2:Y:S07]  /*69d0*/  MUFU.EX2 R228, R4 ;  /* 0x0000000400e47308 */ /* 0x0002ae0000000800 */
[----:B------:R-:W-:Y:S07]  /*69e0*/  HMMA.16816.F32 R56, R12, R30, R56 ;  /* 0x0000001e0c38723c */ /* 0x000fee0000001838 */
[----:B------:R-:W-:-:S02]  /*69f0*/  FFMA.FTZ R13, R117, c[0x0][0x23c], -R0 ;  /* 0x00008f00750d7a23 */ /* 0x000fc40000010800 */
[----:B-1----:R-:W-:Y:S02]  /*6a00*/  FFMA.FTZ R4, R198, c[0x0][0x23c], -R0 ;  /* 0x00008f00c6047a23 */ /* 0x002fe40000010800 */
[----:B------:R-:W1:Y:S08]  /*6a10*/  MUFU.EX2 R198, R13 ;  /* 0x0000000d00c67308 */ /* 0x000e700000000800 */
[----:B------:R3:W-:Y:S02]  /*6a20*/  MUFU.EX2 R227, R4 ;  /* 0x0000000400e37308 */ /* 0x0007e40000000800 */
[----:B---3--:R-:W-:-:S05]  /*6a30*/  IMAD.WIDE.U32 R4, R19, -0x2daee0ad, RZ ;  /* 0xd2511f5313047825 */ /* 0x008fca00078e00ff */
[----:B------:R-:W-:Y:S02]  /*6a40*/  LOP3.LUT R10, R5, UR16, R36, 0x96, !PT ;  /* 0x00000010050a7c12 */ /* 0x000fe4000f8e9624 */
[C---:B------:R-:W-:Y:S02]  /*6a50*/  LOP3.LUT R5, R4.reuse, 0xffff, RZ, 0xc0, !PT ;  /* 0x0000ffff04057812 */ /* 0x040fe400078ec0ff */
[----:B------:R-:W-:Y:S02]  /*6a60*/  LOP3.LUT R14, R4, 0xff, RZ, 0xc0, !PT ;  /* 0x000000ff040e7812 */ /* 0x000fe400078ec0ff */
[--C-:B------:R-:W-:Y:S02]  /*6a70*/  SHF.R.U32.HI R11, RZ, 0x10, R4.reuse ;  /* 0x00000010ff0b7819 */ /* 0x100fe40000011604 */
[----:B------:R-:W-:Y:S02]  /*6a80*/  SHF.R.U32.HI R15, RZ, 0x18, R4 ;  /* 0x00000018ff0f7819 */ /* 0x000fe40000011604 */
[----:B------:R-:W-:-:S02]  /*6a90*/  SHF.R.U32.HI R12, RZ, 0x8, R5 ;  /* 0x00000008ff0c7819 */ /* 0x000fc40000011605 */
[----:B------:R-:W-:Y:S02]  /*6aa0*/  LOP3.LUT R4, R10, 0xffff, RZ, 0xc0, !PT ;  /* 0x0000ffff0a047812 */ /* 0x000fe400078ec0ff */
[----:B------:R-:W-:Y:S02]  /*6ab0*/  LOP3.LUT R5, R11, 0xff, RZ, 0xc0, !PT ;  /* 0x000000ff0b057812 */ /* 0x000fe400078ec0ff */
[----:B------:R-:W-:Y:S01]  /*6ac0*/  PRMT R14, R14, 0x5410, R12 ;  /* 0x000054100e0e7816 */ /* 0x000fe2000000000c */
[----:B------:R-:W-:Y:S01]  /*6ad0*/  FFMA.FTZ R12, R199, c[0x0][0x23c], -R0 ;  /* 0x00008f00c70c7a23 */ /* 0x000fe20000010800 */
[----:B------:R-:W-:Y:S01]  /*6ae0*/  LOP3.LUT R13, R10, 0xff, RZ, 0xc0, !PT ;  /* 0x000000ff0a0d7812 */ /* 0x000fe200078ec0ff */
[----:B------:R-:W-:Y:S01]  /*6af0*/  IMAD.MOV.U32 R199, RZ, RZ, R85 ;  /* 0x000000ffffc77224 */ /* 0x000fe200078e0055 */
[----:B------:R-:W-:Y:S01]  /*6b00*/  SHF.R.U32.HI R11, RZ, 0x8, R4 ;  /* 0x00000008ff0b7819 */ /* 0x000fe20000011604 */
[----:B------:R3:W4:Y:S01]  /*6b10*/  MUFU.EX2 R197, R12 ;  /* 0x0000000c00c57308 */ /* 0x0007220000000800 */
[----:B------:R-:W-:-:S02]  /*6b20*/  SHF.R.U32.HI R4, RZ, 0x10, R10 ;  /* 0x00000010ff047819 */ /* 0x000fc4000001160a */
[----:B------:R-:W-:Y:S02]  /*6b30*/  PRMT R13, R13, 0x5410, R11 ;  /* 0x000054100d0d7816 */ /* 0x000fe4000000000b */
[----:B------:R-:W-:Y:S02]  /*6b40*/  SHF.R.U32.HI R11, RZ, 0x18, R10 ;  /* 0x00000018ff0b7819 */ /* 0x000fe4000001160a */
[----:B------:R-:W-:Y:S01]  /*6b50*/  LOP3.LUT R10, R4, 0xff, RZ, 0xc0, !PT ;  /* 0x000000ff040a7812 */ /* 0x000fe200078ec0ff */
[--C-:B------:R-:W-:Y:S01]  /*6b60*/  HSET2.LE.AND R4, R14, R120.reuse, PT ;  /* 0x000000780e047233 */ /* 0x100fe20003803000 */
[----:B------:R-:W-:Y:S02]  /*6b70*/  PRMT R15, R5, 0x5410, R15 ;  /* 0x00005410050f7816 */ /* 0x000fe4000000000f */
[----:B--2---:R-:W-:Y:S02]  /*6b80*/  F2FP.PACK_AB R5, R228, R229 ;  /* 0x000000e5e405723e */ /* 0x004fe400000000ff */
[----:B------:R-:W-:Y:S01]  /*6b90*/  PRMT R11, R10, 0x5410, R11 ;  /* 0x000054100a0b7816 */ /* 0x000fe2000000000b */
[--C-:B------:R-:W-:Y:S01]  /*6ba0*/  HSET2.LE.AND R10, R13, R120.reuse, PT ;  /* 0x000000780d0a7233 */ /* 0x100fe20003803000 */
[----:B------:R-:W-:Y:S01]  /*6bb0*/  LOP3.LUT R14, R4, R5, RZ, 0xc0, !PT ;  /* 0x00000005040e7212 */ /* 0x000fe200078ec0ff */
[----:B---3--:R-:W-:Y:S01]  /*6bc0*/  IMAD.U32 R12, RZ, RZ, UR5 ;  /* 0x00000005ff0c7e24 */ /* 0x008fe2000f8e00ff */
[--C-:B------:R-:W-:Y:S01]  /*6bd0*/  HSET2.LE.AND R4, R15, R120.reuse, PT ;  /* 0x000000780f047233 */ /* 0x100fe20003803000 */
[----:B-1----:R-:W-:Y:S01]  /*6be0*/  F2FP.PACK_AB R5, R198, R202 ;  /* 0x000000cac605723e */ /* 0x002fe200000000ff */
[----:B------:R-:W-:Y:S01]  /*6bf0*/  HSET2.LE.AND R13, R11, R120, PT ;  /* 0x000000780b0d7233 */ /* 0x000fe20003803000 */
[----:B------:R-:W-:-:S02]  /*6c00*/  F2FP.PACK_AB R11, R230, R231 ;  /* 0x000000e7e60b723e */ /* 0x000fc400000000ff */
[----:B------:R-:W-:Y:S02]  /*6c10*/  LOP3.LUT R12, R121, UR33, R12, 0x96, !PT ;  /* 0x00000021790c7c12 */ /* 0x000fe4000f8e960c */
[----:B------:R-:W-:Y:S02]  /*6c20*/  LOP3.LUT R15, R4, R5, RZ, 0xc0, !PT ;  /* 0x00000005040f7212 */ /* 0x000fe400078ec0ff */
[----:B----4-:R-:W-:Y:S01]  /*6c30*/  F2FP.PACK_AB R16, R197, R227 ;  /* 0x000000e3c510723e */ /* 0x010fe200000000ff */
[----:B------:R-:W-:Y:S01]  /*6c40*/  IMAD.WIDE.U32 R22, R12, -0x326172a9, RZ ;  /* 0xcd9e8d570c167825 */ /* 0x000fe200078e00ff */
[----:B------:R-:W-:Y:S02]  /*6c50*/  LOP3.LUT R12, R10, R11, RZ, 0xc0, !PT ;  /* 0x0000000b0a0c7212 */ /* 0x000fe400078ec0ff */
[----:B------:R-:W-:Y:S02]  /*6c60*/  LOP3.LUT R13, R13, R16, RZ, 0xc0, !PT ;  /* 0x000000100d0d7212 */ /* 0x000fe400078ec0ff */
[----:B------:R-:W-:-:S02]  /*6c70*/  LOP3.LUT R4, R23, UR15, R90, 0x96, !PT ;  /* 0x0000000f17047c12 */ /* 0x000fc4000f8e965a */
[----:B------:R-:W-:-:S03]  /*6c80*/  LOP3.LUT R10, R67, UR13, R22, 0x96, !PT ;  /* 0x0000000d430a7c12 */ /* 0x000fc6000f8e9616 */
[----:B------:R-:W-:Y:S01]  /*6c90*/  IMAD.WIDE.U32 R4, R4, -0x2daee0ad, RZ ;  /* 0xd2511f5304047825 */ /* 0x000fe200078e00ff */
[----:B------:R-:W-:Y:S03]  /*6ca0*/  HMMA.16816.F32 R40, R12, R32, R40 ;  /* 0x000000200c28723c */ /* 0x000fe60000001828 */
[----:B------:R-:W-:Y:S01]  /*6cb0*/  IMAD.WIDE.U32 R10, R10, -0x2daee0ad, RZ ;  /* 0xd2511f530a0a7825 */ /* 0x000fe200078e00ff */
[----:B------:R-:W-:-:S04]  /*6cc0*/  LOP3.LUT R5, R5, UR12, R92, 0x96, !PT ;  /* 0x0000000c05057c12 */ /* 0x000fc8000f8e965c */
[----:B------:R-:W-:Y:S01]  /*6cd0*/  LOP3.LUT R11, R11, UR10, R4, 0x96, !PT ;  /* 0x0000000a0b0b7c12 */ /* 0x000fe2000f8e9604 */
[----:B------:R-:W-:Y:S01]  /*6ce0*/  IMAD.WIDE.U32 R4, R5, -0x326172a9, RZ ;  /* 0xcd9e8d5705047825 */ /* 0x000fe200078e00ff */
[----:B------:R-:W-:Y:S01]  /*6cf0*/  HMMA.16816.F32 R44, R12, R34, R44 ;  /* 0x000000220c2c723c */ /* 0x000fe2000000182c */
[----:B------:R-:W-:Y:S02]  /*6d00*/  LDSM.16.MT88.4 R32, [R206+0x5000] ;  /* 0x00500000ce20783b */ /* 0x000fe40000004200 */
[----:B------:R-:W-:Y:S01]  /*6d10*/  IMAD.WIDE.U32 R20, R11, -0x326172a9, RZ ;  /* 0xcd9e8d570b147825 */ /* 0x000fe200078e00ff */
[----:B------:R-:W-:-:S03]  /*6d20*/  LOP3.LUT R5, R5, UR11, R66, 0x96, !PT ;  /* 0x0000000b05057c12 */ /* 0x000fc6000f8e9642 */
[----:B------:R-:W-:Y:S01]  /*6d30*/  FFMA.FTZ R11, R128, c[0x0][0x23c], -R25 ;  /* 0x00008f00800b7a23 */ /* 0x000fe20000010819 */
[----:B------:R-:W-:Y:S01]  /*6d40*/  LOP3.LUT R16, R21, UR9, R4, 0x96, !PT ;  /* 0x0000000915107c12 */ /* 0x000fe2000f8e9604 */
[----:B------:R-:W-:Y:S01]  /*6d50*/  IMAD.WIDE.U32 R4, R5, -0x2daee0ad, RZ ;  /* 0xd2511f5305047825 */ /* 0x000fe200078e00ff */
[----:B------:R-:W-:Y:S01]  /*6d60*/  HMMA.16816.F32 R52, R12, R28, R52 ;  /* 0x0000001c0c34723c */ /* 0x000fe20000001834 */
[----:B------:R1:W-:Y:S02]  /*6d70*/  MUFU.EX2 R196, R11 ;  /* 0x0000000b00c47308 */ /* 0x0003e40000000800 */
[----:B------:R-:W-:-:S05]  /*6d80*/  IMAD.WIDE.U32 R36, R16, -0x2daee0ad, RZ ;  /* 0xd2511f5310247825 */ /* 0x000fca00078e00ff */
[----:B------:R-:W-:Y:S01]  /*6d90*/  LOP3.LUT R4, R37, UR6, R4, 0x96, !PT ;  /* 0x0000000625047c12 */ /* 0x000fe2000f8e9604 */
[----:B------:R-:W-:Y:S01]  /*6da0*/  HMMA.16816.F32 R48, R12, R30, R48 ;  /* 0x0000001e0c30723c */ /* 0x000fe20000001830 */
[----:B------:R-:W2:Y:S06]  /*6db0*/  LDSM.16.MT88.4 R28, [R205+0x5000] ;  /* 0x00500000cd1c783b */ /* 0x000eac0000004200 */
[----:B------:R-:W-:Y:S02]  /*6dc0*/  FFMA.FTZ R12, R127, c[0x0][0x23c], -R24 ;  /* 0x00008f007f0c7a23 */ /* 0x000fe40000010818 */
[----:B-1----:R-:W-:-:S02]  /*6dd0*/  FFMA.FTZ R11, R124, c[0x0][0x23c], -R25 ;  /* 0x00008f007c0b7a23 */ /* 0x002fc40000010819 */
[----:B------:R1:W-:Y:S08]  /*6de0*/  MUFU.EX2 R191, R12 ;  /* 0x0000000c00bf7308 */ /* 0x0003f00000000800 */
[----:B------:R3:W-:Y:S01]  /*6df0*/  MUFU.EX2 R195, R11 ;  /* 0x0000000b00c37308 */ /* 0x0007e20000000800 */
[----:B-1----:R-:W-:-:S07]  /*6e00*/  FFMA.FTZ R12, R126, c[0x0][0x23c], -R24 ;  /* 0x00008f007e0c7a23 */ /* 0x002fce0000010818 */
[----:B------:R-:W-:Y:S01]  /*6e10*/  MUFU.EX2 R192, R12 ;  /* 0x0000000c00c07308 */ /* 0x000fe20000000800 */
[----:B---3--:R-:W-:Y:S01]  /*6e20*/  LOP3.LUT R11, R5, UR8, R10, 0x96, !PT ;  /* 0x00000008050b7c12 */ /* 0x008fe2000f8e960a */
[----:B------:R-:W-:Y:S02]  /*6e30*/  FFMA.FTZ R10, R122, c[0x0][0x23c], -R25 ;  /* 0x00008f007a0a7a23 */ /* 0x000fe40000010819 */
[----:B------:R-:W-:-:S04]  /*6e40*/  IMAD.WIDE.U32 R4, R4, -0x326172a9, RZ ;  /* 0xcd9e8d5704047825 */ /* 0x000fc800078e00ff */
[----:B------:R1:W-:Y:S01]  /*6e50*/  MUFU.EX2 R194, R10 ;  /* 0x0000000a00c27308 */ /* 0x0003e20000000800 */
[----:B------:R-:W-:Y:S01]  /*6e60*/  IMAD.WIDE.U32 R16, R11, -0x326172a9, RZ ;  /* 0xcd9e8d570b107825 */ /* 0x000fe200078e00ff */
[----:B------:R-:W-:Y:S02]  /*6e70*/  LOP3.LUT R13, R4, 0xff, RZ, 0xc0, !PT ;  /* 0x000000ff040d7812 */ /* 0x000fe400078ec0ff */
[----:B------:R-:W-:Y:S01]  /*6e80*/  SHF.R.U32.HI R15, RZ, 0x18, R4 ;  /* 0x00000018ff0f7819 */ /* 0x000fe20000011604 */
[----:B------:R-:W-:Y:S01]  /*6e90*/  FFMA.FTZ R11, R123, c[0x0][0x23c], -R25 ;  /* 0x00008f007b0b7a23 */ /* 0x000fe20000010819 */
[----:B------:R-:W-:-:S03]  /*6ea0*/  LOP3.LUT R26, R17, UR7, R20, 0x96, !PT ;  /* 0x00000007111a7c12 */ /* 0x000fc6000f8e9614 */
[----:B------:R3:W4:Y:S01]  /*6eb0*/  MUFU.EX2 R193, R11 ;  /* 0x0000000b00c17308 */ /* 0x0007220000000800 */
[----:B-1----:R-:W-:Y:S02]  /*6ec0*/  LOP3.LUT R10, R4, 0xffff, RZ, 0xc0, !PT ;  /* 0x0000ffff040a7812 */ /* 0x002fe400078ec0ff */
[----:B------:R-:W-:-:S04]  /*6ed0*/  LOP3.LUT R5, R5, UR17, R16, 0x96, !PT ;  /* 0x0000001105057c12 */ /* 0x000fc8000f8e9610 */
[----:B------:R-:W-:Y:S02]  /*6ee0*/  LOP3.LUT R14, R5, 0xff, RZ, 0xc0, !PT ;  /* 0x000000ff050e7812 */ /* 0x000fe400078ec0ff */
[----:B---3--:R-:W-:Y:S02]  /*6ef0*/  SHF.R.U32.HI R11, RZ, 0x8, R10 ;  /* 0x00000008ff0b7819 */ /* 0x008fe4000001160a */
[----:B------:R-:W-:Y:S02]  /*6f00*/  SHF.R.U32.HI R10, RZ, 0x10, R4 ;  /* 0x00000010ff0a7819 */ /* 0x000fe40000011604 */
[----:B------:R-:W-:Y:S02]  /*6f10*/  PRMT R18, R13, 0x5410, R11 ;  /* 0x000054100d127816 */ /* 0x000fe4000000000b */
[----:B------:R-:W-:Y:S02]  /*6f20*/  LOP3.LUT R13, R10, 0xff, RZ, 0xc0, !PT ;  /* 0x000000ff0a0d7812 */ /* 0x000fe400078ec0ff */
[----:B------:R-:W-:-:S02]  /*6f30*/  LOP3.LUT R4, R5, 0xffff, RZ, 0xc0, !PT ;  /* 0x0000ffff05047812 */ /* 0x000fc400078ec0ff */
[--C-:B------:R-:W-:Y:S02]  /*6f40*/  SHF.R.U32.HI R10, RZ, 0x10, R5.reuse ;  /* 0x00000010ff0a7819 */ /* 0x100fe40000011605 */
[----:B------:R-:W-:Y:S02]  /*6f50*/  SHF.R.U32.HI R11, RZ, 0x8, R4 ;  /* 0x00000008ff0b7819 */ /* 0x000fe40000011604 */
[----:B------:R-:W-:Y:S01]  /*6f60*/  LOP3.LUT R4, R10, 0xff, RZ, 0xc0, !PT ;  /* 0x000000ff0a047812 */ /* 0x000fe200078ec0ff */
[--C-:B------:R-:W-:Y:S01]  /*6f70*/  FFMA.FTZ R10, R125, c[0x0][0x23c], -R24.reuse ;  /* 0x00008f007d0a7a23 */ /* 0x100fe20000010818 */
[----:B------:R-:W-:Y:S02]  /*6f80*/  SHF.R.U32.HI R5, RZ, 0x18, R5 ;  /* 0x00000018ff057819 */ /* 0x000fe40000011605 */
[----:B------:R-:W-:Y:S01]  /*6f90*/  PRMT R12, R13, 0x5410, R15 ;  /* 0x000054100d0c7816 */ /* 0x000fe2000000000f */
[----:B------:R-:W1:Y:S01]  /*6fa0*/  MUFU.EX2 R190, R10 ;  /* 0x0000000a00be7308 */ /* 0x000e620000000800 */
[----:B------:R-:W-:Y:S01]  /*6fb0*/  PRMT R13, R14, 0x5410, R11 ;  /* 0x000054100e0d7816 */ /* 0x000fe2000000000b */
[----:B------:R-:W-:Y:S01]  /*6fc0*/  FFMA.FTZ R11, R129, c[0x0][0x23c], -R24 ;  /* 0x00008f00810b7a23 */ /* 0x000fe20000010818 */
[----:B------:R-:W-:Y:S01]  /*6fd0*/  PRMT R16, R4, 0x5410, R5 ;  /* 0x0000541004107816 */ /* 0x000fe20000000005 */
[----:B------:R-:W-:Y:S01]  /*6fe0*/  HSET2.LE.AND R4, R18, R120, PT ;  /* 0x0000007812047233 */ /* 0x000fe20003803000 */
[----:B----4-:R-:W-:-:S03]  /*6ff0*/  F2FP.PACK_AB R5, R193, R194 ;  /* 0x000000c2c105723e */ /* 0x010fc600000000ff */
[----:B------:R3:W4:Y:S01]  /*7000*/  MUFU.EX2 R189, R11 ;  /* 0x0000000b00bd7308 */ /* 0x0007220000000800 */
[----:B------:R-:W-:Y:S01]  /*7010*/  LOP3.LUT R14, R4, R5, RZ, 0xc0, !PT ;  /* 0x00000005040e7212 */ /* 0x000fe200078ec0ff */
[--C-:B------:R-:W-:Y:S01]  /*7020*/  HSET2.LE.AND R4, R12, R120.reuse, PT ;  /* 0x000000780c047233 */ /* 0x100fe20003803000 */
[----:B-1----:R-:W-:Y:S02]  /*7030*/  F2FP.PACK_AB R5, R190, R192 ;  /* 0x000000c0be05723e */ /* 0x002fe400000000ff */
[----:B------:R-:W-:Y:S02]  /*7040*/  LOP3.LUT R10, R63, UR13, R22, 0x96, !PT ;  /* 0x0000000d3f0a7c12 */ /* 0x000fe4000f8e9616 */
[----:B------:R-:W-:Y:S01]  /*7050*/  LOP3.LUT R15, R4, R5, RZ, 0xc0, !PT ;  /* 0x00000005040f7212 */ /* 0x000fe200078ec0ff */
[----:B------:R-:W-:Y:S01]  /*7060*/  HSET2.LE.AND R4, R13, R120, PT ;  /* 0x000000780d047233 */ /* 0x000fe20003803000 */
[----:B------:R-:W-:Y:S01]  /*7070*/  F2FP.PACK_AB R5, R195, R196 ;  /* 0x000000c4c305723e */ /* 0x000fe200000000ff */
[----:B---3--:R-:W-:-:S03]  /*7080*/  IMAD.WIDE.U32 R10, R10, -0x2daee0ad, RZ ;  /* 0xd2511f530a0a7825 */ /* 0x008fc600078e00ff */
[----:B------:R-:W-:Y:S01]  /*7090*/  LOP3.LUT R12, R4, R5, RZ, 0xc0, !PT ;  /* 0x00000005040c7212 */ /* 0x000fe200078ec0ff */
[----:B------:R-:W-:Y:S01]  /*70a0*/  HSET2.LE.AND R4, R16, R120, PT ;  /* 0x0000007810047233 */ /* 0x000fe20003803000 */
[----:B----4-:R-:W-:-:S04]  /*70b0*/  F2FP.PACK_AB R5, R189, R191 ;  /* 0x000000bfbd05723e */ /* 0x010fc800000000ff */
[----:B------:R-:W-:Y:S02]  /*70c0*/  LOP3.LUT R13, R4, R5, RZ, 0xc0, !PT ;  /* 0x00000005040d7212 */ /* 0x000fe400078ec0ff */
[----:B------:R-:W-:-:S05]  /*70d0*/  LOP3.LUT R4, R23, UR15, R158, 0x96, !PT ;  /* 0x0000000f17047c12 */ /* 0x000fca000f8e969e */
[----:B------:R-:W-:Y:S01]  /*70e0*/  IMAD.WIDE.U32 R4, R4, -0x2daee0ad, RZ ;  /* 0xd2511f5304047825 */ /* 0x000fe200078e00ff */
[C---:B--2---:R-:W-:Y:S04]  /*70f0*/  HMMA.16816.F32 R76, R12.reuse, R28, R76 ;  /* 0x0000001c0c4c723c */ /* 0x044fe8000000184c */
[----:B------:R-:W-:Y:S02]  /*7100*/  LOP3.LUT R5, R5, UR12, R88, 0x96, !PT ;  /* 0x0000000c05057c12 */ /* 0x000fe4000f8e9658 */
[----:B------:R-:W-:Y:S02]  /*7110*/  LOP3.LUT R4, R11, UR10, R4, 0x96, !PT ;  /* 0x0000000a0b047c12 */ /* 0x000fe4000f8e9604 */
[C---:B------:R-:W-:Y:S08]  /*7120*/  HMMA.16816.F32 R72, R12.reuse, R30, R72 ;  /* 0x0000001e0c48723c */ /* 0x040ff00000001848 */
[C---:B------:R-:W-:Y:S08]  /*7130*/  HMMA.16816.F32 R68, R12.reuse, R32, R68 ;  /* 0x000000200c44723c */ /* 0x040ff00000001844 */
[----:B------:R-:W-:Y:S07]  /*7140*/  HMMA.16816.F32 R56, R12, R34, R56 ;  /* 0x000000220c38723c */ /* 0x000fee0000001838 */
[----:B------:R-:W-:-:S04]  /*7150*/  IMAD.WIDE.U32 R12, R5, -0x326172a9, RZ ;  /* 0xcd9e8d57050c7825 */ /* 0x000fc800078e00ff */
[----:B------:R-:W-:Y:S01]  /*7160*/  IMAD.WIDE.U32 R4, R4, -0x326172a9, RZ ;  /* 0xcd9e8d5704047825 */ /* 0x000fe200078e00ff */
[----:B------:R-:W-:-:S04]  /*7170*/  LOP3.LUT R11, R13, UR11, R62, 0x96, !PT ;  /* 0x0000000b0d0b7c12 */ /* 0x000fc8000f8e963e */
[----:B------:R-:W-:Y:S01]  /*7180*/  LOP3.LUT R14, R5, UR9, R12, 0x96, !PT ;  /* 0x00000009050e7c12 */ /* 0x000fe2000f8e960c */
[----:B------:R-:W-:-:S04]  /*7190*/  IMAD.WIDE.U32 R12, R11, -0x2daee0ad, RZ ;  /* 0xd2511f530b0c7825 */ /* 0x000fc800078e00ff */
[----:B------:R-:W-:Y:S01]  /*71a0*/  IMAD.WIDE.U32 R38, R14, -0x2daee0ad, RZ ;  /* 0xd2511f530e267825 */ /* 0x000fe200078e00ff */
[----:B------:R-:W-:-:S04]  /*71b0*/  LOP3.LUT R5, R13, UR8, R10, 0x96, !PT ;  /* 0x000000080d057c12 */ /* 0x000fc8000f8e960a */
[----:B------:R-:W-:Y:S01]  /*71c0*/  LOP3.LUT R12, R39, UR6, R12, 0x96, !PT ;  /* 0x00000006270c7c12 */ /* 0x000fe2000f8e960c */
[----:B------:R-:W-:-:S05]  /*71d0*/  IMAD.WIDE.U32 R10, R5, -0x326172a9, RZ ;  /* 0xcd9e8d57050a7825 */ /* 0x000fca00078e00ff */
[----:B------:R-:W-:Y:S01]  /*71e0*/  LOP3.LUT R39, R11, UR7, R4, 0x96, !PT ;  /* 0x000000070b277c12 */ /* 0x000fe2000f8e9604 */
[----:B------:R-:W-:-:S04]  /*71f0*/  IMAD.WIDE.U32 R4, R12, -0x326172a9, RZ ;  /* 0xcd9e8d570c047825 */ /* 0x000fc800078e00ff */
[----:B------:R-:W-:Y:S01]  /*7200*/  FFMA.FTZ R11, R200, c[0x0][0x23c], -R2 ;  /* 0x00008f00c80b7a23 */ /* 0x000fe20000010802 */
[----:B------:R-:W-:Y:S01]  /*7210*/  LOP3.LUT R10, R5, UR17, R10, 0x96, !PT ;  /* 0x00000011050a7c12 */ /* 0x000fe2000f8e960a */
[----:B------:R-:W-:Y:S01]  /*7220*/  IMAD.MOV.U32 R200, RZ, RZ, R116 ;  /* 0x000000ffffc87224 */ /* 0x000fe200078e0074 */
[C---:B------:R-:W-:Y:S01]  /*7230*/  LOP3.LUT R5, R4.reuse, 0xffff, RZ, 0xc0, !PT ;  /* 0x0000ffff04057812 */ /* 0x040fe200078ec0ff */
[----:B------:R1:W-:Y:S01]  /*7240*/  MUFU.EX2 R188, R11 ;  /* 0x0000000b00bc7308 */ /* 0x0003e20000000800 */
[--C-:B------:R-:W-:Y:S02]  /*7250*/  SHF.R.U32.HI R13, RZ, 0x10, R4.reuse ;  /* 0x00000010ff0d7819 */ /* 0x100fe40000011604 */
[----:B------:R-:W-:Y:S02]  /*7260*/  LOP3.LUT R14, R4, 0xff, RZ, 0xc0, !PT ;  /* 0x000000ff040e7812 */ /* 0x000fe400078ec0ff */
[----:B------:R-:W-:Y:S02]  /*7270*/  SHF.R.U32.HI R12, RZ, 0x18, R4 ;  /* 0x00000018ff0c7819 */ /* 0x000fe40000011604 */
[----:B------:R-:W-:-:S02]  /*7280*/  SHF.R.U32.HI R5, RZ, 0x8, R5 ;  /* 0x00000008ff057819 */ /* 0x000fc40000011605 */
[----:B------:R-:W-:Y:S02]  /*7290*/  LOP3.LUT R4, R13, 0xff, RZ, 0xc0, !PT ;  /* 0x000000ff0d047812 */ /* 0x000fe400078ec0ff */
[----:B------:R-:W-:Y:S01]  /*72a0*/  PRMT R14, R14, 0x5410, R5 ;  /* 0x000054100e0e7816 */ /* 0x000fe20000000005 */
[----:B------:R-:W-:Y:S01]  /*72b0*/  FFMA.FTZ R5, R130, c[0x0][0x23c], -R2 ;  /* 0x00008f0082057a23 */ /* 0x000fe20000010802 */
[----:B------:R-:W-:Y:S01]  /*72c0*/  PRMT R13, R4, 0x5410, R12 ;  /* 0x00005410040d7816 */ /* 0x000fe2000000000c */
[----:B------:R-:W-:Y:S01]  /*72d0*/  IMAD.MOV.U32 R130, RZ, RZ, R86 ;  /* 0x000000ffff827224 */ /* 0x000fe200078e0056 */
[----:B------:R-:W-:Y:S01]  /*72e0*/  LOP3.LUT R4, R10, 0xffff, RZ, 0xc0, !PT ;  /* 0x0000ffff0a047812 */ /* 0x000fe200078ec0ff */
[----:B-1----:R-:W-:Y:S01]  /*72f0*/  FFMA.FTZ R11, R134, c[0x0][0x23c], -R2 ;  /* 0x00008f00860b7a23 */ /* 0x002fe20000010802 */
[----:B------:R1:W-:Y:S08]  /*7300*/  MUFU.EX2 R129, R5 ;  /* 0x0000000500817308 */ /* 0x0003f00000000800 */
[----:B------:R2:W3:Y:S01]  /*7310*/  MUFU.EX2 R134, R11 ;  /* 0x0000000b00867308 */ /* 0x0004e20000000800 */
[----:B-1----:R-:W-:-:S02]  /*7320*/  SHF.R.U32.HI R5, RZ, 0x8, R4 ;  /* 0x00000008ff057819 */ /* 0x002fc40000011604 */
[----:B------:R-:W-:-:S04]  /*7330*/  LOP3.LUT R4, R10, 0xff, RZ, 0xc0, !PT ;  /* 0x000000ff0a047812 */ /* 0x000fc800078ec0ff */
[----:B------:R-:W-:Y:S01]  /*7340*/  PRMT R12, R4, 0x5410, R5 ;  /* 0x00005410040c7816 */ /* 0x000fe20000000005 */
[----:B------:R-:W-:Y:S01]  /*7350*/  FFMA.FTZ R4, R201, c[0x0][0x23c], -R0 ;  /* 0x00008f00c9047a23 */ /* 0x000fe20000010800 */
[----:B------:R-:W-:Y:S01]  /*7360*/  SHF.R.U32.HI R5, RZ, 0x18, R10 ;  /* 0x00000018ff057819 */ /* 0x000fe2000001160a */
[----:B--2---:R-:W-:Y:S02]  /*7370*/  FFMA.FTZ R11, R132, c[0x0][0x23c], -R2 ;  /* 0x00008f00840b7a23 */ /* 0x004fe40000010802 */
[----:B------:R-:W-:Y:S01]  /*7380*/  MUFU.EX2 R127, R4 ;  /* 0x00000004007f7308 */ /* 0x000fe20000000800 */
[----:B------:R-:W-:-:S07]  /*7390*/  IMAD.MOV.U32 R201, RZ, RZ, R108 ;  /* 0x000000ffffc97224 */ /* 0x000fce00078e006c */
[----:B------:R1:W-:Y:S02]  /*73a0*/  MUFU.EX2 R132, R11 ;  /* 0x0000000b00847308 */ /* 0x0003e40000000800 */
[----:B-1----:R-:W-:Y:S02]  /*73b0*/  FFMA.FTZ R11, R203, c[0x0][0x23c], -R0 ;  /* 0x00008f00cb0b7a23 */ /* 0x002fe40000010800 */
[----:B------:R-:W-:-:S04]  /*73c0*/  IMAD.MOV.U32 R203, RZ, RZ, R87 ;  /* 0x000000ffffcb7224 */ /* 0x000fc800078e0057 */
[----:B------:R1:W2:Y:S02]  /*73d0*/  MUFU.EX2 R128, R11 ;  /* 0x0000000b00807308 */ /* 0x0002a40000000800 */
[----:B-1----:R-:W-:Y:S01]  /*73e0*/  SHF.R.U32.HI R11, RZ, 0x10, R10 ;  /* 0x00000010ff0b7819 */ /* 0x002fe2000001160a */
[----:B------:R-:W-:Y:S02]  /*73f0*/  FFMA.FTZ R10, R133, c[0x0][0x23c], -R0 ;  /* 0x00008f00850a7a23 */ /* 0x000fe40000010800 */
[----:B------:R-:W-:Y:S01]  /*7400*/  IMAD.MOV.U32 R133, RZ, RZ, R111 ;  /* 0x000000ffff857224 */ /* 0x000fe200078e006f */
[----:B------:R-:W-:Y:S02]  /*7410*/  LOP3.LUT R4, R11, 0xff, RZ, 0xc0, !PT ;  /* 0x000000ff0b047812 */ /* 0x000fe400078ec0ff */
[----:B------:R1:W-:Y:S02]  /*7420*/  MUFU.EX2 R126, R10 ;  /* 0x0000000a007e7308 */ /* 0x0003e40000000800 */
[----:B------:R-:W-:Y:S01]  /*7430*/  PRMT R11, R4, 0x5410, R5 ;  /* 0x00005410040b7816 */ /* 0x000fe20000000005 */
[----:B------:R-:W-:Y:S01]  /*7440*/  HSET2.LE.AND R4, R12, R120, PT ;  /* 0x000000780c047233 */ /* 0x000fe20003803000 */
[----:B---3--:R-:W-:-:S04]  /*7450*/  F2FP.PACK_AB R5, R134, R188 ;  /* 0x000000bc8605723e */ /* 0x008fc800000000ff */
[----:B------:R-:W-:Y:S01]  /*7460*/  LOP3.LUT R16, R4, R5, RZ, 0xc0, !PT ;  /* 0x0000000504107212 */ /* 0x000fe200078ec0ff */
[----:B------:R-:W-:Y:S01]  /*7470*/  HSET2.LE.AND R4, R11, R120, PT ;  /* 0x000000780b047233 */ /* 0x000fe20003803000 */
[----:B--2---:R-:W-:-:S04]  /*7480*/  F2FP.PACK_AB R5, R127, R128 ;  /* 0x000000807f05723e */ /* 0x004fc800000000ff */
[----:B------:R-:W-:Y:S01]  /*7490*/  LOP3.LUT R17, R4, R5, RZ, 0xc0, !PT ;  /* 0x0000000504117212 */ /* 0x000fe200078ec0ff */
[----:B-1----:R-:W-:Y:S01]  /*74a0*/  FFMA.FTZ R10, R131, c[0x0][0x23c], -R0 ;  /* 0x00008f00830a7a23 */ /* 0x002fe20000010800 */
[--C-:B------:R-:W-:Y:S01]  /*74b0*/  HSET2.LE.AND R4, R14, R120.reuse, PT ;  /* 0x000000780e047233 */ /* 0x100fe20003803000 */
[----:B------:R-:W-:Y:S01]  /*74c0*/  F2FP.PACK_AB R5, R129, R132 ;  /* 0x000000848105723e */ /* 0x000fe200000000ff */
[----:B------:R-:W-:Y:S01]  /*74d0*/  IMAD.MOV.U32 R131, RZ, RZ, R109 ;  /* 0x000000ffff837224 */ /* 0x000fe200078e006d */
[----:B------:R-:W1:Y:S02]  /*74e0*/  MUFU.EX2 R125, R10 ;  /* 0x0000000a007d7308 */ /* 0x000e640000000800 */
[----:B------:R-:W-:Y:S01]  /*74f0*/  LOP3.LUT R18, R4, R5, RZ, 0xc0, !PT ;  /* 0x0000000504127212 */ /* 0x000fe200078ec0ff */
[----:B------:R-:W-:Y:S01]  /*7500*/  HSET2.LE.AND R4, R13, R120, PT ;  /* 0x000000780d047233 */ /* 0x000fe20003803000 */
[----:B-1----:R-:W-:-:S04]  /*7510*/  F2FP.PACK_AB R5, R125, R126 ;  /* 0x0000007e7d05723e */ /* 0x002fc800000000ff */
[----:B------:R-:W-:Y:S01]  /*7520*/  LOP3.LUT R19, R4, R5, RZ, 0xc0, !PT ;  /* 0x0000000504137212 */ /* 0x000fe200078ec0ff */
[----:B------:R-:W-:Y:S02]  /*7530*/  IMAD.U32 R4, RZ, RZ, UR29 ;  /* 0x0000001dff047e24 */ /* 0x000fe4000f8e00ff */
[----:B------:R-:W-:Y:S02]  /*7540*/  FFMA.FTZ R5, R148, c[0x0][0x23c], -R2 ;  /* 0x00008f0094057a23 */ /* 0x000fe40000010802 */
[----:B------:R-:W-:Y:S01]  /*7550*/  IMAD.MOV.U32 R148, RZ, RZ, R110 ;  /* 0x000000ffff947224 */ /* 0x000fe200078e006e */
[----:B------:R-:W-:Y:S01]  /*7560*/  LOP3.LUT R4, R121, UR33, R4, 0x96, !PT ;  /* 0x0000002179047c12 */ /* 0x000fe2000f8e9604 */
[----:B------:R1:W-:Y:S01]  /*7570*/  MUFU.EX2 R123, R5 ;  /* 0x00000005007b7308 */ /* 0x0003e20000000800 */
[----:B------:R-:W-:Y:S01]  /*7580*/  HMMA.16816.F32 R80, R16, R30, R44 ;  /* 0x0000001e1050723c */ /* 0x000fe2000000182c */
[----:B------:R-:W2:Y:S02]  /*7590*/  LDSM.16.MT88.4 R44, [R205+0x5400] ;  /* 0x00540000cd2c783b */ /* 0x000ea40000004200 */
[----:B------:R-:W-:-:S05]  /*75a0*/  IMAD.WIDE.U32 R10, R4, -0x326172a9, RZ ;  /* 0xcd9e8d57040a7825 */ /* 0x000fca00078e00ff */
[C---:B------:R-:W-:Y:S01]  /*75b0*/  LOP3.LUT R4, R11.reuse, UR15, R158, 0x96, !PT ;  /* 0x0000000f0b047c12 */ /* 0x040fe2000f8e969e */
[----:B------:R-:W-:Y:S01]  /*75c0*/  HMMA.16816.F32 R140, R16, R28, R40 ;  /* 0x0000001c108c723c */ /* 0x000fe20000001828 */
[----:B------:R-:W-:Y:S01]  /*75d0*/  LOP3.LUT R20, R11, UR15, R90, 0x96, !PT ;  /* 0x0000000f0b147c12 */ /* 0x000fe2000f8e965a */
[--C-:B------:R-:W-:Y:S01]  /*75e0*/  FFMA.FTZ R11, R147, c[0x0][0x23c], -R25.reuse ;  /* 0x00008f00930b7a23 */ /* 0x100fe20000010819 */
[--C-:B------:R-:W-:Y:S01]  /*75f0*/  LOP3.LUT R22, R67, UR13, R10.reuse, 0x96, !PT ;  /* 0x0000000d43167c12 */ /* 0x100fe2000f8e960a */
[----:B------:R-:W-:Y:S01]  /*7600*/  IMAD.WIDE.U32 R12, R4, -0x2daee0ad, RZ ;  /* 0xd2511f53040c7825 */ /* 0x000fe200078e00ff */
[----:B------:R-:W-:Y:S01]  /*7610*/  LOP3.LUT R4, R63, UR13, R10, 0x96, !PT ;  /* 0x0000000d3f047c12 */ /* 0x000fe2000f8e960a */
[----:B------:R-:W-:Y:S02]  /*7620*/  MUFU.EX2 R121, R11 ;  /* 0x0000000b00797308 */ /* 0x000fe40000000800 */
[----:B-1----:R-:W-:Y:S01]  /*7630*/  FFMA.FTZ R5, R145, c[0x0][0x23c], -R2 ;  /* 0x00008f0091057a23 */ /* 0x002fe20000010802 */
[----:B------:R-:W-:Y:S01]  /*7640*/  LOP3.LUT R14, R13, UR12, R88, 0x96, !PT ;  /* 0x0000000c0d0e7c12 */ /* 0x000fe2000f8e9658 */
[----:B------:R-:W-:-:S02]  /*7650*/  FFMA.FTZ R10, R135, c[0x0][0x23c], -R25 ;  /* 0x00008f00870a7a23 */ /* 0x000fc40000010819 */
[----:B------:R-:W-:Y:S02]  /*7660*/  IMAD.WIDE.U32 R20, R20, -0x2daee0ad, RZ ;  /* 0xd2511f5314147825 */ /* 0x000fe400078e00ff */
[----:B------:R1:W-:Y:S02]  /*7670*/  MUFU.EX2 R124, R5 ;  /* 0x00000005007c7308 */ /* 0x0003e40000000800 */
[----:B------:R-:W-:-:S04]  /*7680*/  IMAD.WIDE.U32 R14, R14, -0x326172a9, RZ ;  /* 0xcd9e8d570e0e7825 */ /* 0x000fc800078e00ff */
[----:B------:R-:W-:Y:S02]  /*7690*/  IMAD.WIDE.U32 R22, R22, -0x2daee0ad, RZ ;  /* 0xd2511f5316167825 */ /* 0x000fe400078e00ff */
[----:B------:R-:W-:Y:S02]  /*76a0*/  MUFU.EX2 R119, R10 ;  /* 0x0000000a00777308 */ /* 0x000fe40000000800 */
[----:B------:R-:W-:Y:S01]  /*76b0*/  IMAD.MOV.U32 R43, RZ, RZ, R27 ;  /* 0x000000ffff2b7224 */ /* 0x000fe200078e001b */
[----:B------:R-:W-:Y:S01]  /*76c0*/  LOP3.LUT R27, R21, UR12, R92, 0x96, !PT ;  /* 0x0000000c151b7c12 */ /* 0x000fe2000f8e965c */
[----:B------:R-:W-:Y:S02]  /*76d0*/  IMAD.MOV.U32 R42, RZ, RZ, R157 ;  /* 0x000000ffff2a7224 */ /* 0x000fe400078e009d */
[----:B------:R-:W-:Y:S02]  /*76e0*/  IMAD.MOV.U32 R145, RZ, RZ, R43 ;  /* 0x000000ffff917224 */ /* 0x000fe400078e002b */
[----:B-1----:R-:W-:-:S02]  /*76f0*/  FFMA.FTZ R5, R149, c[0x0][0x23c], -R25 ;  /* 0x00008f0095057a23 */ /* 0x002fc40000010819 */
[----:B------:R-:W-:Y:S02]  /*7700*/  IMAD.MOV.U32 R149, RZ, RZ, R84 ;  /* 0x000000ffff957224 */ /* 0x000fe400078e0054 */
[----:B------:R1:W-:Y:S01]  /*7710*/  MUFU.EX2 R122, R5 ;  /* 0x00000005007a7308 */ /* 0x0003e20000000800 */
[----:B------:R-:W-:Y:S01]  /*7720*/  HMMA.16816.F32 R84, R16, R34, R48 ;  /* 0x000000221054723c */ /* 0x000fe20000001830 */
[----:B------:R-:W3:Y:S01]  /*7730*/  LDSM.16.MT88.4 R48, [R206+0x5400] ;  /* 0x00540000ce30783b */ /* 0x000ee20000004200 */
[----:B------:R-:W-:Y:S02]  /*7740*/  IMAD.MOV.U32 R28, RZ, RZ, R133 ;  /* 0x000000ffff1c7224 */ /* 0x000fe400078e0085 */
[----:B------:R-:W-:Y:S02]  /*7750*/  IMAD.MOV.U32 R40, RZ, RZ, R201 ;  /* 0x000000ffff287224 */ /* 0x000fe400078e00c9 */
[----:B------:R-:W-:Y:S02]  /*7760*/  IMAD.MOV.U32 R41, RZ, RZ, R203 ;  /* 0x000000ffff297224 */ /* 0x000fe400078e00cb */
[----:B------:R-:W-:-:S02]  /*7770*/  IMAD.MOV.U32 R43, RZ, RZ, R107 ;  /* 0x000000ffff2b7224 */ /* 0x000fc400078e006b */
[----:B------:R-:W-:Y:S02]  /*7780*/  IMAD.MOV.U32 R133, RZ, RZ, R105 ;  /* 0x000000ffff857224 */ /* 0x000fe400078e0069 */
[----:B------:R-:W-:Y:S02]  /*7790*/  IMAD.MOV.U32 R201, RZ, RZ, R104 ;  /* 0x000000ffffc97224 */ /* 0x000fe400078e0068 */
[----:B------:R-:W-:Y:S02]  /*77a0*/  IMAD.MOV.U32 R203, RZ, RZ, R102 ;  /* 0x000000ffffcb7224 */ /* 0x000fe400078e0066 */
[----:B-1----:R-:W-:-:S04]  /*77b0*/  IMAD.WIDE.U32 R4, R4, -0x2daee0ad, RZ ;  /* 0xd2511f5304047825 */ /* 0x002fc800078e00ff */
[----:B------:R-:W-:Y:S01]  /*77c0*/  IMAD.MOV.U32 R105, RZ, RZ, R97 ;  /* 0x000000ffff697224 */ /* 0x000fe200078e0061 */
[----:B------:R-:W-:Y:S01]  /*77d0*/  LOP3.LUT R5, R5, UR10, R12, 0x96, !PT ;  /* 0x0000000a05057c12 */ /* 0x000fe2000f8e960c */
[----:B------:R-:W-:Y:S01]  /*77e0*/  IMAD.MOV.U32 R104, RZ, RZ, R99 ;  /* 0x000000ffff687224 */ /* 0x000fe200078e0063 */
[----:B------:R-:W-:Y:S01]  /*77f0*/  LOP3.LUT R12, R15, UR11, R62, 0x96, !PT ;  /* 0x0000000b0f0c7c12 */ /* 0x000fe2000f8e963e */
[----:B------:R-:W-:Y:S02]  /*7800*/  IMAD.MOV.U32 R102, RZ, RZ, R60 ;  /* 0x000000ffff667224 */ /* 0x000fe400078e003c */
[----:B------:R-:W-:-:S04]  /*7810*/  IMAD.WIDE.U32 R10, R5, -0x326172a9, RZ ;  /* 0xcd9e8d57050a7825 */ /* 0x000fc800078e00ff */
[----:B------:R-:W-:Y:S02]  /*7820*/  FFMA.FTZ R5, R146, c[0x0][0x23c], -R25 ;  /* 0x00008f0092057a23 */ /* 0x000fe40000010819 */
[----:B------:R-:W-:Y:S02]  /*7830*/  IMAD.WIDE.U32 R12, R12, -0x2daee0ad, RZ ;  /* 0xd2511f530c0c7825 */ /* 0x000fe400078e00ff */
[----:B------:R1:W-:Y:S02]  /*7840*/  MUFU.EX2 R118, R5 ;  /* 0x0000000500767308 */ /* 0x0003e40000000800 */
[----:B------:R-:W-:Y:S01]  /*7850*/  IMAD.MOV.U32 R99, RZ, RZ, R64 ;  /* 0x000000ffff637224 */ /* 0x000fe200078e0040 */
[----:B------:R-:W-:Y:S01]  /*7860*/  LOP3.LUT R4, R13, UR8, R4, 0x96, !PT ;  /* 0x000000080d047c12 */ /* 0x000fe2000f8e9604 */
[----:B------:R-:W-:Y:S02]  /*7870*/  FFMA.FTZ R13, R168, c[0x0][0x23c], -R24 ;  /* 0x00008f00a80d7a23 */ /* 0x000fe40000010818 */
[----:B------:R-:W-:-:S02]  /*7880*/  IMAD.MOV.U32 R97, RZ, RZ, R163 ;  /* 0x000000ffff617224 */ /* 0x000fc400078e00a3 */
[----:B------:R-:W-:Y:S01]  /*7890*/  MUFU.EX2 R115, R13 ;  /* 0x0000000d00737308 */ /* 0x000fe20000000800 */
[----:B------:R-:W-:Y:S02]  /*78a0*/  IMAD.MOV.U32 R60, RZ, RZ, R162 ;  /* 0x000000ffff3c7224 */ /* 0x000fe400078e00a2 */
[----:B------:R-:W-:Y:S02]  /*78b0*/  IMAD.MOV.U32 R64, RZ, RZ, R161 ;  /* 0x000000ffff407224 */ /* 0x000fe400078e00a1 */
[----:B------:R-:W-:Y:S01]  /*78c0*/  IMAD.MOV.U32 R135, RZ, RZ, R104 ;  /* 0x000000ffff877224 */ /* 0x000fe200078e0068 */
[----:B-1----:R-:W-:Y:S01]  /*78d0*/  LOP3.LUT R5, R11, UR9, R14, 0x96, !PT ;  /* 0x000000090b057c12 */ /* 0x002fe2000f8e960e */
[----:B------:R-:W-:Y:S02]  /*78e0*/  FFMA.FTZ R11, R218, c[0x0][0x23c], -R24 ;  /* 0x00008f00da0b7a23 */ /* 0x000fe40000010818 */
[----:B------:R-:W-:Y:S02]  /*78f0*/  IMAD.WIDE.U32 R14, R4, -0x326172a9, RZ ;  /* 0xcd9e8d57040e7825 */ /* 0x000fe400078e00ff */
[----:B------:R1:W-:Y:S02]  /*7900*/  MUFU.EX2 R117, R11 ;  /* 0x0000000b00757308 */ /* 0x0003e40000000800 */
[----:B------:R-:W-:Y:S01]  /*7910*/  IMAD.WIDE.U32 R30, R5, -0x2daee0ad, RZ ;  /* 0xd2511f53051e7825 */ /* 0x000fe200078e00ff */
[----:B------:R-:W-:-:S03]  /*7920*/  LOP3.LUT R37, R15, UR7, R10, 0x96, !PT ;  /* 0x000000070f257c12 */ /* 0x000fc6000f8e960a */
[----:B------:R-:W-:Y:S01]  /*7930*/  IMAD.WIDE.U32 R4, R26, -0x2daee0ad, RZ ;  /* 0xd2511f531a047825 */ /* 0x000fe200078e00ff */
[----:B------:R-:W-:-:S03]  /*7940*/  LOP3.LUT R26, R23, UR10, R20, 0x96, !PT ;  /* 0x0000000a171a7c12 */ /* 0x000fc6000f8e9614 */
[----:B------:R-:W-:Y:S01]  /*7950*/  FFMA.FTZ R10, R156, c[0x0][0x23c], -R24 ;  /* 0x00008f009c0a7a23 */ /* 0x000fe20000010818 */
[C---:B------:R-:W-:Y:S01]  /*7960*/  LOP3.LUT R20, R4.reuse, 0xff, RZ, 0xc0, !PT ;  /* 0x000000ff04147812 */ /* 0x040fe200078ec0ff */
[----:B------:R-:W-:Y:S01]  /*7970*/  HMMA.16816.F32 R156, R16, R32, R52 ;  /* 0x00000020109c723c */ /* 0x000fe20000001834 */
[--C-:B------:R-:W-:Y:S01]  /*7980*/  SHF.R.U32.HI R15, RZ, 0x10, R4.reuse ;  /* 0x00000010ff0f7819 */ /* 0x100fe20000011604 */
[----:B------:R4:W-:Y:S01]  /*7990*/  MUFU.EX2 R116, R10 ;  /* 0x0000000a00747308 */ /* 0x0009e20000000800 */
[----:B------:R-:W-:Y:S01]  /*79a0*/  SHF.R.U32.HI R21, RZ, 0x18, R4 ;  /* 0x00000018ff157819 */ /* 0x000fe20000011604 */
[----:B------:R-:W-:Y:S01]  /*79b0*/  IMAD.MOV.U32 R218, RZ, RZ, R105 ;  /* 0x000000ffffda7224 */ /* 0x000fe200078e0069 */
[----:B-1----:R-:W-:Y:S02]  /*79c0*/  LOP3.LUT R11, R31, UR6, R12, 0x96, !PT ;  /* 0x000000061f0b7c12 */ /* 0x002fe4000f8e960c */
[----:B------:R-:W-:Y:S01]  /*79d0*/  LOP3.LUT R12, R5, UR16, R36, 0x96, !PT ;  /* 0x00000010050c7c12 */ /* 0x000fe2000f8e9624 */
[----:B------:R-:W-:Y:S01]  /*79e0*/  FFMA.FTZ R18, R171, c[0x0][0x23c], -R2 ;  /* 0x00008f00ab127a23 */ /* 0x000fe20000010802 */
[----:B------:R-:W-:-:S02]  /*79f0*/  LOP3.LUT R5, R4, 0xffff, RZ, 0xc0, !PT ;  /* 0x0000ffff04057812 */ /* 0x000fc400078ec0ff */
[----:B------:R-:W-:Y:S01]  /*7a00*/  LOP3.LUT R4, R12, 0xffff, RZ, 0xc0, !PT ;  /* 0x0000ffff0c047812 */ /* 0x000fe200078ec0ff */
[----:B------:R-:W-:Y:S01]  /*7a10*/  MUFU.EX2 R111, R18 ;  /* 0x00000012006f7308 */ /* 0x000fe20000000800 */
[----:B------:R-:W-:Y:S02]  /*7a20*/  SHF.R.U32.HI R5, RZ, 0x8, R5 ;  /* 0x00000008ff057819 */ /* 0x000fe40000011605 */
[----:B------:R-:W-:Y:S02]  /*7a30*/  SHF.R.U32.HI R4, RZ, 0x8, R4 ;  /* 0x00000008ff047819 */ /* 0x000fe40000011604 */
[----:B------:R-:W-:Y:S01]  /*7a40*/  PRMT R23, R20, 0x5410, R5 ;  /* 0x0000541014177816 */ /* 0x000fe20000000005 */
[----:B----4-:R-:W-:Y:S01]  /*7a50*/  IMAD.WIDE.U32 R10, R11, -0x326172a9, RZ ;  /* 0xcd9e8d570b0a7825 */ /* 0x010fe200078e00ff */
[----:B------:R-:W-:Y:S02]  /*7a60*/  LOP3.LUT R13, R15, 0xff, RZ, 0xc0, !PT ;  /* 0x000000ff0f0d7812 */ /* 0x000fe400078ec0ff */
[----:B------:R-:W-:Y:S01]  /*7a70*/  SHF.R.U32.HI R15, RZ, 0x18, R12 ;  /* 0x00000018ff0f7819 */ /* 0x000fe2000001160c */
[----:B------:R-:W-:Y:S01]  /*7a80*/  FFMA.FTZ R5, R169, c[0x0][0x23c], -R24 ;  /* 0x00008f00a9057a23 */ /* 0x000fe20000010818 */
[----:B------:R-:W-:-:S02]  /*7a90*/  LOP3.LUT R20, R11, UR17, R14, 0x96, !PT ;  /* 0x000000110b147c12 */ /* 0x000fc4000f8e960e */
[----:B------:R-:W-:Y:S01]  /*7aa0*/  LOP3.LUT R14, R12, 0xff, RZ, 0xc0, !PT ;  /* 0x000000ff0c0e7812 */ /* 0x000fe200078ec0ff */
[----:B------:R1:W4:Y:S01]  /*7ab0*/  MUFU.EX2 R114, R5 ;  /* 0x0000000500727308 */ /* 0x0003220000000800 */
[----:B------:R-:W-:Y:S01]  /*7ac0*/  PRMT R16, R13, 0x5410, R21 ;  /* 0x000054100d107816 */ /* 0x000fe20000000015 */
[----:B------:R-:W-:Y:S01]  /*7ad0*/  FFMA.FTZ R13, R170, c[0x0][0x23c], -R2 ;  /* 0x00008f00aa0d7a23 */ /* 0x000fe20000010802 */
[----:B------:R-:W-:Y:S01]  /*7ae0*/  PRMT R4, R14, 0x5410, R4 ;  /* 0x000054100e047816 */ /* 0x000fe20000000004 */
[--C-:B------:R-:W-:Y:S01]  /*7af0*/  HSET2.LE.AND R14, R23, R120.reuse, PT ;  /* 0x00000078170e7233 */ /* 0x100fe20003803000 */
[C---:B------:R-:W-:Y:S01]  /*7b00*/  LOP3.LUT R21, R10.reuse, 0xffff, RZ, 0xc0, !PT ;  /* 0x0000ffff0a157812 */ /* 0x040fe200078ec0ff */
[--C-:B------:R-:W-:Y:S01]  /*7b10*/  HSET2.LE.AND R16, R16, R120.reuse, PT ;  /* 0x0000007810107233 */ /* 0x100fe20003803000 */
[----:B------:R-:W-:Y:S01]  /*7b20*/  LOP3.LUT R31, R10, 0xff, RZ, 0xc0, !PT ;  /* 0x000000ff0a1f7812 */ /* 0x000fe200078ec0ff */
[----:B------:R-:W-:Y:S01]  /*7b30*/  HSET2.LE.AND R4, R4, R120, PT ;  /* 0x0000007804047233 */ /* 0x000fe20003803000 */
[----:B------:R2:W-:Y:S01]  /*7b40*/  MUFU.EX2 R113, R13 ;  /* 0x0000000d00717308 */ /* 0x0005e20000000800 */
[----:B------:R-:W-:-:S02]  /*7b50*/  SHF.R.U32.HI R23, RZ, 0x10, R10 ;  /* 0x00000010ff177819 */ /* 0x000fc4000001160a */
[----:B------:R-:W-:Y:S01]  /*7b60*/  SHF.R.U32.HI R29, RZ, 0x18, R10 ;  /* 0x00000018ff1d7819 */ /* 0x000fe2000001160a */
[----:B------:R-:W-:Y:S01]  /*7b70*/  IMAD.WIDE.U32 R10, R26, -0x326172a9, RZ ;  /* 0xcd9e8d571a0a7825 */ /* 0x000fe200078e00ff */
[----:B-1----:R-:W-:Y:S02]  /*7b80*/  SHF.R.U32.HI R5, RZ, 0x10, R12 ;  /* 0x00000010ff057819 */ /* 0x002fe4000001160c */
[----:B----4-:R-:W-:Y:S02]  /*7b90*/  F2FP.PACK_AB R17, R114, R115 ;  /* 0x000000737211723e */ /* 0x010fe400000000ff */
[----:B------:R-:W-:Y:S02]  /*7ba0*/  LOP3.LUT R12, R5, 0xff, RZ, 0xc0, !PT ;  /* 0x000000ff050c7812 */ /* 0x000fe400078ec0ff */
[----:B------:R-:W-:Y:S02]  /*7bb0*/  F2FP.PACK_AB R5, R121, R122 ;  /* 0x0000007a7905723e */ /* 0x000fe400000000ff */
[----:B------:R-:W-:Y:S01]  /*7bc0*/  PRMT R15, R12, 0x5410, R15 ;  /* 0x000054100c0f7816 */ /* 0x000fe2000000000f */
[----:B--2---:R-:W-:Y:S01]  /*7bd0*/  FFMA.FTZ R13, R150, c[0x0][0x23c], -R2 ;  /* 0x00008f00960d7a23 */ /* 0x004fe20000010802 */
[----:B------:R-:W-:-:S02]  /*7be0*/  LOP3.LUT R12, R4, R5, RZ, 0xc0, !PT ;  /* 0x00000005040c7212 */ /* 0x000fc400078ec0ff */
[----:B------:R-:W-:Y:S01]  /*7bf0*/  F2FP.PACK_AB R5, R116, R117 ;  /* 0x000000757405723e */ /* 0x000fe200000000ff */
[----:B------:R-:W-:Y:S01]  /*7c00*/  HSET2.LE.AND R4, R15, R120, PT ;  /* 0x000000780f047233 */ /* 0x000fe20003803000 */
[----:B------:R1:W2:Y:S01]  /*7c10*/  MUFU.EX2 R112, R13 ;  /* 0x0000000d00707308 */ /* 0x0002a20000000800 */
[----:B------:R-:W-:-:S04]  /*7c20*/  F2FP.PACK_AB R15, R118, R119 ;  /* 0x00000077760f723e */ /* 0x000fc800000000ff */
[----:B------:R-:W-:Y:S02]  /*7c30*/  LOP3.LUT R14, R14, R15, RZ, 0xc0, !PT ;  /* 0x0000000f0e0e7212 */ /* 0x000fe400078ec0ff */
[----:B------:R-:W-:Y:S01]  /*7c40*/  LOP3.LUT R15, R16, R17, RZ, 0xc0, !PT ;  /* 0x00000011100f7212 */ /* 0x000fe200078ec0ff */
[----:B------:R-:W-:-:S04]  /*7c50*/  FFMA.FTZ R16, R144, c[0x0][0x23c], -R2 ;  /* 0x00008f0090107a23 */ /* 0x000fc80000010802 */
[----:B------:R4:W-:Y:S01]  /*7c60*/  MUFU.EX2 R109, R16 ;  /* 0x00000010006d7308 */ /* 0x0009e20000000800 */
[----:B-1----:R-:W-:Y:S01]  /*7c70*/  LOP3.LUT R13, R4, R5, RZ, 0xc0, !PT ;  /* 0x00000005040d7212 */ /* 0x002fe200078ec0ff */
[----:B------:R-:W-:Y:S02]  /*7c80*/  FFMA.FTZ R4, R155, c[0x0][0x23c], -R2 ;  /* 0x00008f009b047a23 */ /* 0x000fe40000010802 */
[----:B------:R-:W-:-:S04]  /*7c90*/  IMAD.MOV.U32 R155, RZ, RZ, R28 ;  /* 0x000000ffff9b7224 */ /* 0x000fc800078e001c */
[----:B------:R1:W-:Y:S01]  /*7ca0*/  MUFU.EX2 R110, R4 ;  /* 0x00000004006e7308 */ /* 0x0003e20000000800 */
[----:B------:R-:W-:Y:S01]  /*7cb0*/  IMAD.MOV.U32 R28, RZ, RZ, R41 ;  /* 0x000000ffff1c7224 */ /* 0x000fe200078e0029 */
[C---:B------:R-:W-:Y:S01]  /*7cc0*/  HMMA.16816.F32 R76, R12.reuse, R44, R76 ;  /* 0x0000002c0c4c723c */ /* 0x040fe2000000184c */
[----:B------:R-:W-:Y:S02]  /*7cd0*/  IMAD.MOV.U32 R41, RZ, RZ, R43 ;  /* 0x000000ffff297224 */ /* 0x000fe400078e002b */
[----:B------:R-:W-:Y:S02]  /*7ce0*/  IMAD.MOV.U32 R43, RZ, RZ, R201 ;  /* 0x000000ffff2b7224 */ /* 0x000fe400078e00c9 */
[----:B----4-:R-:W-:Y:S02]  /*7cf0*/  FFMA.FTZ R16, R139, c[0x0][0x23c], -R2 ;  /* 0x00008f008b107a23 */ /* 0x010fe40000010802 */
[----:B------:R-:W-:Y:S01]  /*7d00*/  IMAD.MOV.U32 R201, RZ, RZ, R60 ;  /* 0x000000ffffc97224 */ /* 0x000fe200078e003c */
[----:B------:R-:W-:Y:S01]  /*7d10*/  HMMA.16816.F32 R72, R12, R46, R72 ;  /* 0x0000002e0c48723c */ /* 0x000fe20000001848 */
[----:B------:R4:W-:Y:S01]  /*7d20*/  MUFU.EX2 R108, R16 ;  /* 0x00000010006c7308 */ /* 0x0009e20000000800 */
[----:B------:R-:W-:-:S02]  /*7d30*/  IMAD.MOV.U32 R139, RZ, RZ, R28 ;  /* 0x000000ffff8b7224 */ /* 0x000fc400078e001c */
        /* <DEDUP_REMOVED lines=8> */
[----:B------:R-:W-:Y:S01]  /*7dc0*/  IMAD.WIDE.U32 R18, R11, -0x2daee0ad, RZ ;  /* 0xd2511f530b127825 */ /* 0x000fe200078e00ff */
[----:B------:R-:W-:-:S03]  /*7dd0*/  LOP3.LUT R5, R5, UR8, R22, 0x96, !PT ;  /* 0x0000000805057c12 */ /* 0x000fc6000f8e9616 */
[----:B------:R-:W-:Y:S01]  /*7de0*/  FFMA.FTZ R11, R154, c[0x0][0x23c], -R2 ;  /* 0x00008f009a0b7a23 */ /* 0x000fe20000010802 */
[----:B------:R-:W-:Y:S01]  /*7df0*/  LOP3.LUT R4, R19, UR6, R4, 0x96, !PT ;  /* 0x0000000613047c12 */ /* 0x000fe2000f8e9604 */
[----:B----4-:R-:W-:Y:S02]  /*7e00*/  IMAD.WIDE.U32 R16, R5, -0x326172a9, RZ ;  /* 0xcd9e8d5705107825 */ /* 0x010fe400078e00ff */
[----:B------:R1:W-:Y:S02]  /*7e10*/  MUFU.EX2 R107, R11 ;  /* 0x0000000b006b7308 */ /* 0x0003e40000000800 */
[----:B------:R-:W-:Y:S01]  /*7e20*/  IMAD.MOV.U32 R154, RZ, RZ, R42 ;  /* 0x000000ffff9a7224 */ /* 0x000fe200078e002a */
[----:B------:R-:W-:Y:S01]  /*7e30*/  LOP3.LUT R19, R17, UR7, R10, 0x96, !PT ;  /* 0x0000000711137c12 */ /* 0x000fe2000f8e960a */
[----:B------:R-:W-:Y:S02]  /*7e40*/  IMAD.MOV.U32 R42, RZ, RZ, R130 ;  /* 0x000000ffff2a7224 */ /* 0x000fe400078e0082 */
[----:B------:R-:W-:-:S02]  /*7e50*/  FFMA.FTZ R17, R153, c[0x0][0x23c], -R2 ;  /* 0x00008f0099117a23 */ /* 0x000fc40000010802 */
[----:B------:R-:W-:Y:S02]  /*7e60*/  IMAD.MOV.U32 R153, RZ, RZ, R145 ;  /* 0x000000ffff997224 */ /* 0x000fe400078e0091 */
[----:B------:R-:W-:Y:S02]  /*7e70*/  IMAD.MOV.U32 R130, RZ, RZ, R65 ;  /* 0x000000ffff827224 */ /* 0x000fe400078e0041 */
[----:B------:R-:W-:Y:S02]  /*7e80*/  IMAD.MOV.U32 R145, RZ, RZ, R40 ;  /* 0x000000ffff917224 */ /* 0x000fe400078e0028 */
[----:B------:R-:W-:Y:S02]  /*7e90*/  IMAD.MOV.U32 R65, RZ, RZ, R160 ;  /* 0x000000ffff417224 */ /* 0x000fe400078e00a0 */
[----:B------:R-:W-:Y:S01]  /*7ea0*/  IMAD.MOV.U32 R40, RZ, RZ, R42 ;  /* 0x000000ffff287224 */ /* 0x000fe200078e002a */
[----:B---3--:R-:W-:Y:S01]  /*7eb0*/  HMMA.16816.F32 R160, R12, R48, R68 ;  /* 0x000000300ca0723c */ /* 0x008fe20000001844 */
[----:B------:R-:W-:-:S04]  /*7ec0*/  IMAD.WIDE.U32 R4, R4, -0x326172a9, RZ ;  /* 0xcd9e8d5704047825 */ /* 0x000fc800078e00ff */
[----:B------:R-:W-:Y:S01]  /*7ed0*/  IMAD.MOV.U32 R42, RZ, RZ, R133 ;  /* 0x000000ffff2a7224 */ /* 0x000fe200078e0085 */
[----:B------:R-:W-:Y:S01]  /*7ee0*/  LOP3.LUT R16, R5, UR17, R16, 0x96, !PT ;  /* 0x0000001105107c12 */ /* 0x000fe2000f8e9610 */
[----:B------:R-:W-:Y:S01]  /*7ef0*/  IMAD.MOV.U32 R133, RZ, RZ, R203 ;  /* 0x000000ffff857224 */ /* 0x000fe200078e00cb */
[----:B------:R-:W-:Y:S01]  /*7f00*/  LOP3.LUT R27, R4, 0xff, RZ, 0xc0, !PT ;  /* 0x000000ff041b7812 */ /* 0x000fe200078ec0ff */
[----:B------:R-:W-:Y:S01]  /*7f10*/  IMAD.MOV.U32 R203, RZ, RZ, R97 ;  /* 0x000000ffffcb7224 */ /* 0x000fe200078e0061 */
[----:B------:R-:W-:Y:S01]  /*7f20*/  SHF.R.U32.HI R26, RZ, 0x10, R4 ;  /* 0x00000010ff1a7819 */ /* 0x000fe20000011604 */
[----:B------:R-:W-:Y:S01]  /*7f30*/  IMAD.MOV.U32 R97, RZ, RZ, R64 ;  /* 0x000000ffff617224 */ /* 0x000fe200078e0040 */
[----:B------:R-:W-:Y:S01]  /*7f40*/  SHF.R.U32.HI R28, RZ, 0x18, R4 ;  /* 0x00000018ff1c7819 */ /* 0x000fe20000011604 */
[----:B------:R-:W-:Y:S02]  /*7f50*/  IMAD.MOV.U32 R60, RZ, RZ, R65 ;  /* 0x000000ffff3c7224 */ /* 0x000fe400078e0041 */
[----:B------:R-:W-:Y:S01]  /*7f60*/  HMMA.16816.F32 R64, R12, R50, R56 ;  /* 0x000000320c40723c */ /* 0x000fe20000001838 */
[----:B------:R-:W-:-:S02]  /*7f70*/  IMAD.MOV.U32 R169, RZ, RZ, R42 ;  /* 0x000000ffffa97224 */ /* 0x000fc400078e002a */
[----:B------:R-:W-:Y:S02]  /*7f80*/  IMAD.MOV.U32 R42, RZ, RZ, R98 ;  /* 0x000000ffff2a7224 */ /* 0x000fe400078e0062 */
[----:B-1----:R-:W-:Y:S02]  /*7f90*/  IMAD.WIDE.U32 R10, R39, -0x2daee0ad, RZ ;  /* 0xd2511f53270a7825 */ /* 0x002fe400078e00ff */
[----:B------:R-:W-:Y:S02]  /*7fa0*/  LOP3.LUT R14, R4, 0xffff, RZ, 0xc0, !PT ;  /* 0x0000ffff040e7812 */ /* 0x000fe400078ec0ff */
[--C-:B------:R-:W-:Y:S01]  /*7fb0*/  FFMA.FTZ R5, R151, c[0x0][0x23c], -R2.reuse ;  /* 0x00008f0097057a23 */ /* 0x100fe20000010802 */
[----:B------:R-:W-:Y:S01]  /*7fc0*/  SHF.R.U32.HI R4, RZ, 0x8, R21 ;  /* 0x00000008ff047819 */ /* 0x000fe20000011615 */
[----:B------:R-:W-:Y:S01]  /*7fd0*/  FFMA.FTZ R13, R152, c[0x0][0x23c], -R2 ;  /* 0x00008f00980d7a23 */ /* 0x000fe20000010802 */
[----:B------:R-:W-:Y:S01]  /*7fe0*/  LOP3.LUT R2, R23, 0xff, RZ, 0xc0, !PT ;  /* 0x000000ff17027812 */ /* 0x000fe200078ec0ff */
[----:B------:R-:W-:Y:S01]  /*7ff0*/  IMAD.MOV.U32 R152, RZ, RZ, R97 ;  /* 0x000000ffff987224 */ /* 0x000fe200078e0061 */
[----:B------:R1:W-:Y:S01]  /*8000*/  MUFU.EX2 R105, R5 ;  /* 0x0000000500697308 */ /* 0x0003e20000000800 */
[----:B------:R-:W-:Y:S01]  /*8010*/  IMAD.MOV.U32 R97, RZ, RZ, R60 ;  /* 0x000000ffff617224 */ /* 0x000fe200078e003c */
[----:B------:R-:W-:Y:S01]  /*8020*/  PRMT R59, R2, 0x5410, R29 ;  /* 0x00005410023b7816 */ /* 0x000fe2000000001d */
[----:B------:R-:W-:Y:S01]  /*8030*/  FFMA.FTZ R2, R220, c[0x0][0x23c], -R0 ;  /* 0x00008f00dc027a23 */ /* 0x000fe20000010800 */
[----:B------:R-:W-:Y:S01]  /*8040*/  PRMT R60, R31, 0x5410, R4 ;  /* 0x000054101f3c7816 */ /* 0x000fe20000000004 */
[----:B------:R-:W-:Y:S01]  /*8050*/  IMAD.MOV.U32 R95, RZ, RZ, R96 ;  /* 0x000000ffff5f7224 */ /* 0x000fe200078e0060 */
[C---:B------:R-:W-:Y:S01]  /*8060*/  LOP3.LUT R15, R10.reuse, 0xffff, RZ, 0xc0, !PT ;  /* 0x0000ffff0a0f7812 */ /* 0x040fe200078ec0ff */
[----:B------:R-:W-:Y:S01]  /*8070*/  IMAD.MOV.U32 R220, RZ, RZ, R103 ;  /* 0x000000ffffdc7224 */ /* 0x000fe200078e0067 */
[----:B------:R3:W-:Y:S01]  /*8080*/  MUFU.EX2 R98, R2 ;  /* 0x0000000200627308 */ /* 0x0007e20000000800 */
[----:B------:R-:W-:Y:S01]  /*8090*/  LOP3.LUT R12, R11, UR16, R38, 0x96, !PT ;  /* 0x000000100b0c7c12 */ /* 0x000fe2000f8e9626 */
[----:B------:R-:W-:Y:S01]  /*80a0*/  IMAD.MOV.U32 R170, RZ, RZ, R41 ;  /* 0x000000ffffaa7224 */ /* 0x000fe200078e0029 */
[----:B------:R-:W-:Y:S01]  /*80b0*/  LOP3.LUT R23, R10, 0xff, RZ, 0xc0, !PT ;  /* 0x000000ff0a177812 */ /* 0x000fe200078ec0ff */
[----:B------:R-:W-:Y:S01]  /*80c0*/  IMAD.MOV.U32 R56, RZ, RZ, R106 ;  /* 0x000000ffff387224 */ /* 0x000fe200078e006a */
[----:B------:R-:W-:Y:S01]  /*80d0*/  SHF.R.U32.HI R21, RZ, 0x10, R10 ;  /* 0x00000010ff157819 */ /* 0x000fe2000001160a */
[----:B------:R-:W-:Y:S01]  /*80e0*/  IMAD.MOV.U32 R171, RZ, RZ, R40 ;  /* 0x000000ffffab7224 */ /* 0x000fe200078e0028 */
[----:B------:R-:W-:Y:S01]  /*80f0*/  SHF.R.U32.HI R22, RZ, 0x18, R10 ;  /* 0x00000018ff167819 */ /* 0x000fe2000001160a */
[----:B-1----:R-:W-:Y:S01]  /*8100*/  IMAD.WIDE.U32 R4, R19, -0x2daee0ad, RZ ;  /* 0xd2511f5313047825 */ /* 0x002fe200078e00ff */
[----:B------:R1:W-:Y:S03]  /*8110*/  MUFU.EX2 R106, R17 ;  /* 0x00000011006a7308 */ /* 0x0003e60000000800 */
[----:B------:R-:W-:Y:S01]  /*8120*/  IMAD.WIDE.U32 R10, R37, -0x2daee0ad, RZ ;  /* 0xd2511f53250a7825 */ /* 0x000fe200078e00ff */
[----:B------:R-:W-:-:S02]  /*8130*/  LOP3.LUT R33, R4, 0xffff, RZ, 0xc0, !PT ;  /* 0x0000ffff04217812 */ /* 0x000fc400078ec0ff */
[----:B------:R-:W-:Y:S01]  /*8140*/  LOP3.LUT R39, R4, 0xff, RZ, 0xc0, !PT ;  /* 0x000000ff04277812 */ /* 0x000fe200078ec0ff */
[----:B---3--:R-:W-:Y:S01]  /*8150*/  FFMA.FTZ R2, R219, c[0x0][0x23c], -R0 ;  /* 0x00008f00db027a23 */ /* 0x008fe20000010800 */
[----:B------:R-:W-:Y:S01]  /*8160*/  SHF.R.U32.HI R34, RZ, 0x10, R4 ;  /* 0x00000010ff227819 */ /* 0x000fe20000011604 */
[----:B------:R-:W-:Y:S01]  /*8170*/  IMAD.MOV.U32 R219, RZ, RZ, R102 ;  /* 0x000000ffffdb7224 */ /* 0x000fe200078e0066 */
[----:B------:R-:W-:Y:S01]  /*8180*/  SHF.R.U32.HI R35, RZ, 0x18, R4 ;  /* 0x00000018ff237819 */ /* 0x000fe20000011604 */
[----:B------:R3:W-:Y:S01]  /*8190*/  MUFU.EX2 R96, R2 ;  /* 0x0000000200607308 */ /* 0x0007e20000000800 */
[----:B------:R-:W-:Y:S01]  /*81a0*/  FFMA.FTZ R4, R174, c[0x0][0x23c], -R0 ;  /* 0x00008f00ae047a23 */ /* 0x000fe20000010800 */
[----:B------:R-:W-:Y:S01]  /*81b0*/  LOP3.LUT R18, R5, UR16, R18, 0x96, !PT ;  /* 0x0000001005127c12 */ /* 0x000fe2000f8e9612 */
[----:B------:R-:W-:Y:S01]  /*81c0*/  IMAD.MOV.U32 R174, RZ, RZ, R97 ;  /* 0x000000ffffae7224 */ /* 0x000fe200078e0061 */
[----:B------:R-:W-:Y:S01]  /*81d0*/  LOP3.LUT R29, R10, 0xffff, RZ, 0xc0, !PT ;  /* 0x0000ffff0a1d7812 */ /* 0x000fe200078ec0ff */
[----:B------:R-:W-:Y:S01]  /*81e0*/  FFMA.FTZ R5, R172, c[0x0][0x23c], -R0 ;  /* 0x00008f00ac057a23 */ /* 0x000fe20000010800 */
[----:B-1----:R-:W-:Y:S01]  /*81f0*/  LOP3.LUT R17, R11, UR16, R30, 0x96, !PT ;  /* 0x000000100b117c12 */ /* 0x002fe2000f8e961e */
[----:B------:R-:W-:Y:S01]  /*8200*/  IMAD.MOV.U32 R172, RZ, RZ, R101 ;  /* 0x000000ffffac7224 */ /* 0x000fe200078e0065 */
[----:B------:R1:W-:Y:S01]  /*8210*/  MUFU.EX2 R97, R4 ;  /* 0x0000000400617308 */ /* 0x0003e20000000800 */
[----:B------:R-:W-:Y:S01]  /*8220*/  LOP3.LUT R32, R10, 0xff, RZ, 0xc0, !PT ;  /* 0x000000ff0a207812 */ /* 0x000fe200078ec0ff */
[----:B------:R-:W-:Y:S01]  /*8230*/  IMAD.MOV.U32 R150, RZ, RZ, R99 ;  /* 0x000000ffff967224 */ /* 0x000fe200078e0063 */
[--C-:B------:R-:W-:Y:S01]  /*8240*/  SHF.R.U32.HI R30, RZ, 0x10, R10.reuse ;  /* 0x00000010ff1e7819 */ /* 0x100fe2000001160a */
[----:B------:R-:W-:Y:S01]  /*8250*/  IMAD.MOV.U32 R151, RZ, RZ, R145 ;  /* 0x000000ffff977224 */ /* 0x000fe200078e0091 */
[----:B------:R-:W-:-:S02]  /*8260*/  SHF.R.U32.HI R31, RZ, 0x18, R10 ;  /* 0x00000018ff1f7819 */ /* 0x000fc4000001160a */
[----:B------:R-:W-:Y:S01]  /*8270*/  LOP3.LUT R10, R21, 0xff, RZ, 0xc0, !PT ;  /* 0x000000ff150a7812 */ /* 0x000fe200078ec0ff */
[----:B------:R4:W2:Y:S01]  /*8280*/  MUFU.EX2 R102, R5 ;  /* 0x0000000500667308 */ /* 0x0008a20000000800 */
[----:B---3--:R-:W-:Y:S02]  /*8290*/  LOP3.LUT R2, R20, 0xffff, RZ, 0xc0, !PT ;  /* 0x0000ffff14027812 */ /* 0x008fe400078ec0ff */
[----:B------:R-:W-:Y:S02]  /*82a0*/  LOP3.LUT R11, R12, 0xff, RZ, 0xc0, !PT ;  /* 0x000000ff0c0b7812 */ /* 0x000fe400078ec0ff */
[----:B-1----:R-:W-:-:S03]  /*82b0*/  SHF.R.U32.HI R4, RZ, 0x8, R2 ;  /* 0x00000008ff047819 */ /* 0x002fc60000011602 */
[----:B------:R1:W-:Y:S01]  /*82c0*/  MUFU.EX2 R104, R13 ;  /* 0x0000000d00687308 */ /* 0x0003e20000000800 */
[----:B------:R-:W-:-:S04]  /*82d0*/  LOP3.LUT R2, R20, 0xff, RZ, 0xc0, !PT ;  /* 0x000000ff14027812 */ /* 0x000fc800078ec0ff */
[----:B------:R-:W-:Y:S01]  /*82e0*/  PRMT R58, R2, 0x5410, R4 ;  /* 0x00005410023a7816 */ /* 0x000fe20000000004 */
[----:B------:R-:W-:Y:S01]  /*82f0*/  FFMA.FTZ R4, R175, c[0x0][0x23c], -R0 ;  /* 0x00008f00af047a23 */ /* 0x000fe20000010800 */
[--C-:B------:R-:W-:Y:S01]  /*8300*/  SHF.R.U32.HI R2, RZ, 0x10, R20.reuse ;  /* 0x00000010ff027819 */ /* 0x100fe20000011614 */
[----:B------:R-:W-:Y:S01]  /*8310*/  IMAD.MOV.U32 R175, RZ, RZ, R43 ;  /* 0x000000ffffaf7224 */ /* 0x000fe200078e002b */
[----:B----4-:R-:W-:Y:S01]  /*8320*/  SHF.R.U32.HI R5, RZ, 0x18, R20 ;  /* 0x00000018ff057819 */ /* 0x010fe20000011614 */
[----:B------:R3:W-:Y:S01]  /*8330*/  MUFU.EX2 R103, R4 ;  /* 0x0000000400677308 */ /* 0x0007e20000000800 */
[----:B------:R-:W-:-:S04]  /*8340*/  LOP3.LUT R2, R2, 0xff, RZ, 0xc0, !PT ;  /* 0x000000ff02027812 */ /* 0x000fc800078ec0ff */
[----:B------:R-:W-:Y:S01]  /*8350*/  PRMT R57, R2, 0x5410, R5 ;  /* 0x0000541002397816 */ /* 0x000fe20000000005 */
[----:B------:R-:W-:Y:S01]  /*8360*/  FFMA.FTZ R5, R164, c[0x0][0x23c], -R0 ;  /* 0x00008f00a4057a23 */ /* 0x000fe20000010800 */
[----:B------:R-:W-:Y:S01]  /*8370*/  SHF.R.U32.HI R2, RZ, 0x8, R14 ;  /* 0x00000008ff027819 */ /* 0x000fe2000001160e */
[----:B------:R-:W-:Y:S01]  /*8380*/  IMAD.MOV.U32 R164, RZ, RZ, R95 ;  /* 0x000000ffffa47224 */ /* 0x000fe200078e005f */
[----:B-1----:R-:W-:Y:S01]  /*8390*/  PRMT R13, R10, 0x5410, R22 ;  /* 0x000054100a0d7816 */ /* 0x002fe20000000016 */
[----:B------:R1:W-:Y:S01]  /*83a0*/  MUFU.EX2 R99, R5 ;  /* 0x0000000500637308 */ /* 0x0003e20000000800 */
[----:B------:R-:W-:Y:S01]  /*83b0*/  PRMT R41, R27, 0x5410, R2 ;  /* 0x000054101b297816 */ /* 0x000fe20000000002 */
[----:B------:R-:W-:Y:S01]  /*83c0*/  FFMA.FTZ R22, R187, c[0x0][0x23c], -R24 ;  /* 0x00008f00bb167a23 */ /* 0x000fe20000010818 */
[----:B------:R-:W-:Y:S02]  /*83d0*/  LOP3.LUT R2, R26, 0xff, RZ, 0xc0, !PT ;  /* 0x000000ff1a027812 */ /* 0x000fe400078ec0ff */
[----:B------:R-:W-:Y:S01]  /*83e0*/  SHF.R.U32.HI R10, RZ, 0x18, R12 ;  /* 0x00000018ff0a7819 */ /* 0x000fe2000001160c */
[----:B---3--:R-:W-:Y:S01]  /*83f0*/  FFMA.FTZ R4, R173, c[0x0][0x23c], -R0 ;  /* 0x00008f00ad047a23 */ /* 0x008fe20000010800 */
[----:B------:R-:W-:Y:S01]  /*8400*/  PRMT R40, R2, 0x5410, R28 ;  /* 0x0000541002287816 */ /* 0x000fe2000000001c */
[----:B------:R-:W-:Y:S01]  /*8410*/  IMAD.MOV.U32 R173, RZ, RZ, R42 ;  /* 0x000000ffffad7224 */ /* 0x000fe200078e002a */
[----:B------:R-:W-:Y:S01]  /*8420*/  LOP3.LUT R2, R12, 0xffff, RZ, 0xc0, !PT ;  /* 0x0000ffff0c027812 */ /* 0x000fe200078ec0ff */
[----:B------:R3:W-:Y:S01]  /*8430*/  MUFU.EX2 R101, R4 ;  /* 0x0000000400657308 */ /* 0x0007e20000000800 */
[----:B-1----:R-:W-:Y:S01]  /*8440*/  SHF.R.U32.HI R5, RZ, 0x10, R12 ;  /* 0x00000010ff057819 */ /* 0x002fe2000001160c */
[----:B---3--:R-:W-:-:S02]  /*8450*/  FFMA.FTZ R4, R165, c[0x0][0x23c], -R0 ;  /* 0x00008f00a5047a23 */ /* 0x008fc40000010800 */
[----:B------:R-:W-:-:S04]  /*8460*/  IMAD.MOV.U32 R165, RZ, RZ, R100 ;  /* 0x000000ffffa57224 */ /* 0x000fc800078e0064 */
[----:B------:R1:W-:Y:S02]  /*8470*/  MUFU.EX2 R100, R4 ;  /* 0x0000000400647308 */ /* 0x0003e40000000800 */
[----:B-1----:R-:W-:-:S04]  /*8480*/  SHF.R.U32.HI R4, RZ, 0x8, R15 ;  /* 0x00000008ff047819 */ /* 0x002fc8000001160f */
[----:B------:R-:W-:Y:S01]  /*8490*/  PRMT R14, R23, 0x5410, R4 ;  /* 0x00005410170e7816 */ /* 0x000fe20000000004 */
[----:B------:R-:W-:Y:S02]  /*84a0*/  FFMA.FTZ R4, R166, c[0x0][0x23c], -R0 ;  /* 0x00008f00a6047a23 */ /* 0x000fe40000010800 */
[----:B------:R-:W-:Y:S02]  /*84b0*/  IMAD.MOV.U32 R166, RZ, RZ, R94 ;  /* 0x000000ffffa67224 */ /* 0x000fe400078e005e */
[----:B------:R1:W-:Y:S01]  /*84c0*/  MUFU.EX2 R95, R4 ;  /* 0x00000004005f7308 */ /* 0x0003e20000000800 */
[----:B------:R-:W-:Y:S01]  /*84d0*/  FFMA.FTZ R23, R186, c[0x0][0x23c], -R24 ;  /* 0x00008f00ba177a23 */ /* 0x000fe20000010818 */
[----:B-1----:R-:W-:Y:S02]  /*84e0*/  SHF.R.U32.HI R4, RZ, 0x8, R2 ;  /* 0x00000008ff047819 */ /* 0x002fe40000011602 */
[----:B------:R-:W-:Y:S01]  /*84f0*/  LOP3.LUT R2, R5, 0xff, RZ, 0xc0, !PT ;  /* 0x000000ff05027812 */ /* 0x000fe200078ec0ff */
[----:B------:R-:W-:Y:S01]  /*8500*/  FFMA.FTZ R5, R167, c[0x0][0x23c], -R0 ;  /* 0x00008f00a7057a23 */ /* 0x000fe20000010800 */
[----:B------:R-:W-:Y:S01]  /*8510*/  PRMT R19, R11, 0x5410, R4 ;  /* 0x000054100b137816 */ /* 0x000fe20000000004 */
[----:B------:R-:W-:Y:S01]  /*8520*/  FFMA.FTZ R11, R221, c[0x0][0x23c], -R25 ;  /* 0x00008f00dd0b7a23 */ /* 0x000fe20000010819 */
[----:B------:R-:W-:Y:S01]  /*8530*/  PRMT R12, R2, 0x5410, R10 ;  /* 0x00005410020c7816 */ /* 0x000fe2000000000a */
[----:B------:R-:W-:Y:S01]  /*8540*/  HSET2.LE.AND R2, R14, R120, PT ;  /* 0x000000780e027233 */ /* 0x000fe20003803000 */
[----:B--2---:R-:W-:Y:S01]  /*8550*/  F2FP.PACK_AB R4, R112, R113 ;  /* 0x000000717004723e */ /* 0x004fe200000000ff */
[----:B------:R1:W-:Y:S01]  /*8560*/  MUFU.EX2 R94, R5 ;  /* 0x00000005005e7308 */ /* 0x0003e20000000800 */
[----:B------:R-:W-:-:S02]  /*8570*/  F2FP.PACK_AB R10, R102, R97 ;  /* 0x00000061660a723e */ /* 0x000fc400000000ff */
[----:B------:R-:W-:Y:S01]  /*8580*/  LOP3.LUT R14, R2, R4, RZ, 0xc0, !PT ;  /* 0x00000004020e7212 */ /* 0x000fe200078ec0ff */
[--C-:B------:R-:W-:Y:S01]  /*8590*/  HSET2.LE.AND R2, R19, R120.reuse, PT ;  /* 0x0000007813027233 */ /* 0x100fe20003803000 */
[----:B------:R-:W-:Y:S02]  /*85a0*/  F2FP.PACK_AB R4, R124, R123 ;  /* 0x0000007b7c04723e */ /* 0x000fe400000000ff */
[----:B------:R-:W-:Y:S01]  /*85b0*/  SHF.R.U32.HI R19, RZ, 0x18, R16 ;  /* 0x00000018ff137819 */ /* 0x000fe20000011610 */
[----:B------:R2:W-:Y:S01]  /*85c0*/  MUFU.EX2 R93, R11 ;  /* 0x0000000b005d7308 */ /* 0x0005e20000000800 */
[----:B-1----:R-:W-:-:S05]  /*85d0*/  HSET2.LE.AND R5, R13, R120, PT ;  /* 0x000000780d057233 */ /* 0x002fca0003803000 */
[----:B------:R-:W-:Y:S01]  /*85e0*/  LOP3.LUT R15, R5, R10, RZ, 0xc0, !PT ;  /* 0x0000000a050f7212 */ /* 0x000fe200078ec0ff */
[----:B------:R-:W-:Y:S01]  /*85f0*/  HSET2.LE.AND R5, R12, R120, PT ;  /* 0x000000780c057233 */ /* 0x000fe20003803000 */
[----:B------:R-:W-:Y:S01]  /*8600*/  LOP3.LUT R12, R2, R4, RZ, 0xc0, !PT ;  /* 0x00000004020c7212 */ /* 0x000fe200078ec0ff */
[--C-:B------:R-:W-:Y:S01]  /*8610*/  FFMA.FTZ R4, R178, c[0x0][0x23c], -R25.reuse ;  /* 0x00008f00b2047a23 */ /* 0x100fe20000010819 */
[----:B------:R-:W-:Y:S01]  /*8620*/  LOP3.LUT R2, R16, 0xffff, RZ, 0xc0, !PT ;  /* 0x0000ffff10027812 */ /* 0x000fe200078ec0ff */
[----:B------:R-:W-:Y:S01]  /*8630*/  FFMA.FTZ R10, R179, c[0x0][0x23c], -R25 ;  /* 0x00008f00b30a7a23 */ /* 0x000fe20000010819 */
[----:B--2---:R-:W-:Y:S01]  /*8640*/  SHF.R.U32.HI R11, RZ, 0x8, R29 ;  /* 0x00000008ff0b7819 */ /* 0x004fe2000001161d */
[----:B------:R1:W-:Y:S03]  /*8650*/  MUFU.EX2 R91, R4 ;  /* 0x00000004005b7308 */ /* 0x0003e60000000800 */
[----:B------:R-:W-:-:S02]  /*8660*/  PRMT R43, R32, 0x5410, R11 ;  /* 0x00005410202b7816 */ /* 0x000fc4000000000b */
[----:B------:R-:W-:-:S03]  /*8670*/  SHF.R.U32.HI R11, RZ, 0x8, R33 ;  /* 0x00000008ff0b7819 */ /* 0x000fc60000011621 */
[----:B------:R2:W3:Y:S01]  /*8680*/  MUFU.EX2 R92, R10 ;  /* 0x0000000a005c7308 */ /* 0x0004e20000000800 */
[----:B------:R-:W-:Y:S01]  /*8690*/  PRMT R39, R39, 0x5410, R11 ;  /* 0x0000541027277816 */ /* 0x000fe2000000000b */
[----:B------:R-:W-:Y:S01]  /*86a0*/  FFMA.FTZ R11, R182, c[0x0][0x23c], -R24 ;  /* 0x00008f00b60b7a23 */ /* 0x000fe20000010818 */
[----:B-1----:R-:W-:-:S05]  /*86b0*/  SHF.R.U32.HI R4, RZ, 0x8, R2 ;  /* 0x00000008ff047819 */ /* 0x002fca0000011602 */
[----:B------:R-:W-:Y:S01]  /*86c0*/  MUFU.EX2 R69, R11 ;  /* 0x0000000b00457308 */ /* 0x000fe20000000800 */
[----:B------:R-:W-:-:S04]  /*86d0*/  LOP3.LUT R2, R16, 0xff, RZ, 0xc0, !PT ;  /* 0x000000ff10027812 */ /* 0x000fc800078ec0ff */
[----:B------:R-:W-:Y:S01]  /*86e0*/  PRMT R21, R2, 0x5410, R4 ;  /* 0x0000541002157816 */ /* 0x000fe20000000004 */
[----:B------:R-:W-:Y:S01]  /*86f0*/  FFMA.FTZ R4, R222, c[0x0][0x23c], -R24 ;  /* 0x00008f00de047a23 */ /* 0x000fe20000010818 */
[----:B--2---:R-:W-:Y:S02]  /*8700*/  F2FP.PACK_AB R10, R96, R98 ;  /* 0x00000062600a723e */ /* 0x004fe400000000ff */
[----:B------:R-:W-:Y:S01]  /*8710*/  SHF.R.U32.HI R2, RZ, 0x10, R16 ;  /* 0x00000010ff027819 */ /* 0x000fe20000011610 */
[----:B------:R1:W-:Y:S01]  /*8720*/  MUFU.EX2 R89, R4 ;  /* 0x0000000400597308 */ /* 0x0003e20000000800 */
[----:B------:R-:W-:Y:S01]  /*8730*/  LOP3.LUT R13, R5, R10, RZ, 0xc0, !PT ;  /* 0x0000000a050d7212 */ /* 0x000fe200078ec0ff */
[----:B------:R-:W-:Y:S01]  /*8740*/  FFMA.FTZ R5, R180, c[0x0][0x23c], -R25 ;  /* 0x00008f00b4057a23 */ /* 0x000fe20000010819 */
[----:B------:R-:W-:Y:S02]  /*8750*/  LOP3.LUT R16, R2, 0xff, RZ, 0xc0, !PT ;  /* 0x000000ff02107812 */ /* 0x000fe400078ec0ff */
[----:B------:R-:W-:-:S02]  /*8760*/  LOP3.LUT R2, R17, 0xffff, RZ, 0xc0, !PT ;  /* 0x0000ffff11027812 */ /* 0x000fc400078ec0ff */
[----:B------:R-:W-:Y:S01]  /*8770*/  LOP3.LUT R10, R30, 0xff, RZ, 0xc0, !PT ;  /* 0x000000ff1e0a7812 */ /* 0x000fe200078ec0ff */
[----:B------:R2:W-:Y:S01]  /*8780*/  MUFU.EX2 R90, R5 ;  /* 0x00000005005a7308 */ /* 0x0005e20000000800 */
[----:B------:R-:W-:Y:S01]  /*8790*/  SHF.R.U32.HI R2, RZ, 0x8, R2 ;  /* 0x00000008ff027819 */ /* 0x000fe20000011602 */
[C---:B------:R-:W-:Y:S01]  /*87a0*/  HMMA.16816.F32 R156, R12.reuse, R48, R156 ;  /* 0x000000300c9c723c */ /* 0x040fe2000000189c */
[----:B------:R-:W-:Y:S01]  /*87b0*/  PRMT R42, R10, 0x5410, R31 ;  /* 0x000054100a2a7816 */ /* 0x000fe2000000001f */
[----:B------:R-:W-:Y:S01]  /*87c0*/  FFMA.FTZ R10, R181, c[0x0][0x23c], -R24 ;  /* 0x00008f00b50a7a23 */ /* 0x000fe20000010818 */
[----:B------:R-:W-:Y:S01]  /*87d0*/  LDSM.16.MT88.4 R28, [R206+0x5800] ;  /* 0x00580000ce1c783b */ /* 0x000fe20000004200 */
[----:B------:R-:W-:Y:S02]  /*87e0*/  PRMT R20, R16, 0x5410, R19 ;  /* 0x0000541010147816 */ /* 0x000fe40000000013 */
[----:B-1----:R-:W-:Y:S01]  /*87f0*/  LOP3.LUT R4, R34, 0xff, RZ, 0xc0, !PT ;  /* 0x000000ff22047812 */ /* 0x002fe200078ec0ff */
[----:B------:R1:W4:Y:S01]  /*8800*/  MUFU.EX2 R88, R10 ;  /* 0x0000000a00587308 */ /* 0x0003220000000800 */
[----:B------:R-:W-:Y:S01]  /*8810*/  SHF.R.U32.HI R19, RZ, 0x18, R17 ;  /* 0x00000018ff137819 */ /* 0x000fe20000011611 */
[----:B------:R-:W-:Y:S01]  /*8820*/  HMMA.16816.F32 R140, R12, R44, R140 ;  /* 0x0000002c0c8c723c */ /* 0x000fe2000000188c */
[----:B------:R-:W-:-:S02]  /*8830*/  PRMT R38, R4, 0x5410, R35 ;  /* 0x0000541004267816 */ /* 0x000fc40000000023 */
[----:B------:R-:W3:Y:S01]  /*8840*/  LDSM.16.MT88.4 R32, [R205+0x5800] ;  /* 0x00580000cd20783b */ /* 0x000ee20000004200 */
[--C-:B------:R-:W-:Y:S02]  /*8850*/  SHF.R.U32.HI R4, RZ, 0x10, R18.reuse ;  /* 0x00000010ff047819 */ /* 0x100fe40000011612 */
[----:B--2---:R-:W-:Y:S02]  /*8860*/  LOP3.LUT R5, R17, 0xff, RZ, 0xc0, !PT ;  /* 0x000000ff11057812 */ /* 0x004fe400078ec0ff */
[----:B------:R-:W-:Y:S01]  /*8870*/  SHF.R.U32.HI R16, RZ, 0x18, R18 ;  /* 0x00000018ff107819 */ /* 0x000fe20000011612 */
[C---:B------:R-:W-:Y:S01]  /*8880*/  HMMA.16816.F32 R52, R12.reuse, R46, R80 ;  /* 0x0000002e0c34723c */ /* 0x040fe20000001850 */
[----:B------:R-:W-:Y:S01]  /*8890*/  PRMT R37, R5, 0x5410, R2 ;  /* 0x0000541005257816 */ /* 0x000fe20000000002 */
[----:B------:R-:W-:Y:S01]  /*88a0*/  FFMA.FTZ R2, R223, c[0x0][0x23c], -R24 ;  /* 0x00008f00df027a23 */ /* 0x000fe20000010818 */
[----:B------:R-:W-:Y:S02]  /*88b0*/  SHF.R.U32.HI R5, RZ, 0x10, R17 ;  /* 0x00000010ff057819 */ /* 0x000fe40000011611 */
[----:B------:R-:W-:Y:S01]  /*88c0*/  LOP3.LUT R17, R18, 0xff, RZ, 0xc0, !PT ;  /* 0x000000ff12117812 */ /* 0x000fe200078ec0ff */
[----:B------:R2:W2:Y:S01]  /*88d0*/  MUFU.EX2 R70, R2 ;  /* 0x0000000200467308 */ /* 0x0004a20000000800 */
[----:B-1----:R-:W-:Y:S01]  /*88e0*/  LOP3.LUT R10, R5, 0xff, RZ, 0xc0, !PT ;  /* 0x000000ff050a7812 */ /* 0x002fe200078ec0ff */
[----:B------:R-:W-:Y:S03]  /*88f0*/  HMMA.16816.F32 R48, R12, R50, R84 ;  /* 0x000000320c30723c */ /* 0x000fe60000001854 */
[----:B------:R-:W-:Y:S01]  /*8900*/  PRMT R36, R10, 0x5410, R19 ;  /* 0x000054100a247816 */ /* 0x000fe20000000013 */
[----:B------:R-:W-:-:S04]  /*8910*/  FFMA.FTZ R10, R177, c[0x0][0x23c], -R0 ;  /* 0x00008f00b10a7a23 */ /* 0x000fc80000010800 */
[----:B------:R1:W-:Y:S01]  /*8920*/  MUFU.EX2 R68, R10 ;  /* 0x0000000a00447308 */ /* 0x0003e20000000800 */
[----:B--2---:R-:W-:-:S04]  /*8930*/  LOP3.LUT R2, R18, 0xffff, RZ, 0xc0, !PT ;  /* 0x0000ffff12027812 */ /* 0x004fc800078ec0ff */
[----:B------:R-:W-:Y:S02]  /*8940*/  SHF.R.U32.HI R5, RZ, 0x8, R2 ;  /* 0x00000008ff057819 */ /* 0x000fe40000011602 */
[----:B------:R-:W-:Y:S01]  /*8950*/  LOP3.LUT R2, R4, 0xff, RZ, 0xc0, !PT ;  /* 0x000000ff04027812 */ /* 0x000fe200078ec0ff */
[----:B------:R-:W-:Y:S01]  /*8960*/  FFMA.FTZ R4, R176, c[0x0][0x23c], -R0 ;  /* 0x00008f00b0047a23 */ /* 0x000fe20000010800 */
[--C-:B------:R-:W-:Y:S01]  /*8970*/  HSET2.LE.AND R0, R21, R120.reuse, PT ;  /* 0x0000007815007233 */ /* 0x100fe20003803000 */
[----:B------:R-:W-:Y:S01]  /*8980*/  PRMT R27, R17, 0x5410, R5 ;  /* 0x00005410111b7816 */ /* 0x000fe20000000005 */
[--C-:B-1----:R-:W-:Y:S01]  /*8990*/  FFMA.FTZ R10, R224, c[0x0][0x23c], -R25.reuse ;  /* 0x00008f00e00a7a23 */ /* 0x102fe20000010819 */
[----:B------:R-:W-:Y:S01]  /*89a0*/  PRMT R26, R2, 0x5410, R16 ;  /* 0x00005410021a7816 */ /* 0x000fe20000000010 */
[----:B------:R1:W2:Y:S01]  /*89b0*/  MUFU.EX2 R71, R4 ;  /* 0x0000000400477308 */ /* 0x0002a20000000800 */
[----:B---3--:R-:W-:Y:S01]  /*89c0*/  F2FP.PACK_AB R2, R92, R93 ;  /* 0x0000005d5c02723e */ /* 0x008fe200000000ff */
[--C-:B------:R-:W-:Y:S01]  /*89d0*/  FFMA.FTZ R21, R226, c[0x0][0x23c], -R24.reuse ;  /* 0x00008f00e2157a23 */ /* 0x100fe20000010818 */
[----:B----4-:R-:W-:Y:S01]  /*89e0*/  F2FP.PACK_AB R5, R88, R89 ;  /* 0x000000595805723e */ /* 0x010fe200000000ff */
[----:B------:R-:W-:Y:S01]  /*89f0*/  FFMA.FTZ R24, R184, c[0x0][0x23c], -R24 ;  /* 0x00008f00b8187a23 */ /* 0x000fe20000010818 */
[----:B------:R-:W-:Y:S01]  /*8a00*/  LOP3.LUT R16, R0, R2, RZ, 0xc0, !PT ;  /* 0x0000000200107212 */ /* 0x000fe200078ec0ff */
[----:B------:R-:W-:Y:S01]  /*8a10*/  HSET2.LE.AND R0, R41, R120, PT ;  /* 0x0000007829007233 */ /* 0x000fe20003803000 */
[----:B------:R-:W-:Y:S01]  /*8a20*/  F2FP.PACK_AB R2, R90, R91 ;  /* 0x0000005b5a02723e */ /* 0x000fe200000000ff */
[----:B------:R-:W-:Y:S03]  /*8a30*/  MUFU.EX2 R63, R10 ;  /* 0x0000000a003f7308 */ /* 0x000fe60000000800 */
[----:B------:R-:W-:Y:S01]  /*8a40*/  LOP3.LUT R18, R0, R2, RZ, 0xc0, !PT ;  /* 0x0000000200127212 */ /* 0x000fe200078ec0ff */
[----:B------:R-:W-:-:S02]  /*8a50*/  FFMA.FTZ R2, R225, c[0x0][0x23c], -R25 ;  /* 0x00008f00e1027a23 */ /* 0x000fc40000010819 */
[----:B------:R-:W-:Y:S01]  /*8a60*/  FFMA.FTZ R0, R185, c[0x0][0x23c], -R25 ;  /* 0x00008f00b9007a23 */ /* 0x000fe20000010819 */
[--C-:B-1----:R-:W-:Y:S01]  /*8a70*/  HSET2.LE.AND R4, R20, R120.reuse, PT ;  /* 0x0000007814047233 */ /* 0x102fe20003803000 */
[----:B------:R1:W3:Y:S04]  /*8a80*/  MUFU.EX2 R62, R2 ;  /* 0x00000002003e7308 */ /* 0x0002e80000000800 */
[----:B------:R-:W-:Y:S01]  /*8a90*/  LOP3.LUT R17, R4, R5, RZ, 0xc0, !PT ;  /* 0x0000000504117212 */ /* 0x000fe200078ec0ff */
[----:B------:R-:W-:Y:S01]  /*8aa0*/  HSET2.LE.AND R4, R40, R120, PT ;  /* 0x0000007828047233 */ /* 0x000fe20003803000 */
[----:B------:R-:W-:-:S04]  /*8ab0*/  F2FP.PACK_AB R5, R69, R70 ;  /* 0x000000464505723e */ /* 0x000fc800000000ff */
[----:B------:R-:W-:Y:S01]  /*8ac0*/  LOP3.LUT R19, R4, R5, RZ, 0xc0, !PT ;  /* 0x0000000504137212 */ /* 0x000fe200078ec0ff */
[----:B------:R-:W-:Y:S02]  /*8ad0*/  FFMA.FTZ R5, R183, c[0x0][0x23c], -R25 ;  /* 0x00008f00b7057a23 */ /* 0x000fe40000010819 */
[----:B-1----:R-:W-:Y:S01]  /*8ae0*/  FADD.FTZ R2, R164, R166 ;  /* 0x000000a6a4027221 */ /* 0x002fe20000010000 */
[--C-:B------:R-:W-:Y:S01]  /*8af0*/  HSET2.LE.AND R10, R58, R120.reuse, PT ;  /* 0x000000783a0a7233 */ /* 0x100fe20003803000 */
[----:B------:R-:W-:Y:S01]  /*8b00*/  IMAD.MOV.U32 R164, RZ, RZ, R165 ;  /* 0x000000ffffa47224 */ /* 0x000fe200078e00a5 */
[----:B------:R-:W-:Y:S01]  /*8b10*/  HSET2.LE.AND R4, R59, R120, PT ;  /* 0x000000783b047233 */ /* 0x000fe20003803000 */
[----:B------:R-:W-:Y:S01]  /*8b20*/  IMAD.MOV.U32 R165, RZ, RZ, R174 ;  /* 0x000000ffffa57224 */ /* 0x000fe200078e00ae */
[----:B------:R-:W-:Y:S01]  /*8b30*/  F2FP.PACK_AB R11, R110, R111 ;  /* 0x0000006f6e0b723e */ /* 0x000fe200000000ff */
[----:B------:R-:W-:Y:S01]  /*8b40*/  IMAD.MOV.U32 R174, RZ, RZ, R219 ;  /* 0x000000ffffae7224 */ /* 0x000fe200078e00db */
[----:B------:R-:W-:Y:S01]  /*8b50*/  HMMA.16816.F32 R144, R16, R32, R76 ;  /* 0x000000201090723c */ /* 0x000fe2000000184c */
[----:B------:R-:W-:-:S02]  /*8b60*/  IMAD.MOV.U32 R219, RZ, RZ, R220 ;  /* 0x000000ffffdb7224 */ /* 0x000fc400078e00dc */
[----:B------:R-:W-:Y:S02]  /*8b70*/  IMAD.MOV.U32 R220, RZ, RZ, R152 ;  /* 0x000000ffffdc7224 */ /* 0x000fe400078e0098 */
[----:B------:R-:W-:Y:S02]  /*8b80*/  IMAD.MOV.U32 R152, RZ, RZ, R151 ;  /* 0x000000ffff987224 */ /* 0x000fe400078e0097 */
[----:B------:R-:W-:Y:S02]  /*8b90*/  IMAD.MOV.U32 R151, RZ, RZ, R56 ;  /* 0x000000ffff977224 */ /* 0x000fe400078e0038 */
[----:B------:R-:W-:Y:S01]  /*8ba0*/  IMAD.MOV.U32 R166, RZ, RZ, R164 ;  /* 0x000000ffffa67224 */ /* 0x000fe200078e00a4 */
[----:B------:R1:W-:Y:S01]  /*8bb0*/  MUFU.EX2 R58, R5 ;  /* 0x00000005003a7308 */ /* 0x0003e20000000800 */
[----:B------:R-:W-:Y:S02]  /*8bc0*/  IMAD.MOV.U32 R56, RZ, RZ, R149 ;  /* 0x000000ffff387224 */ /* 0x000fe400078e0095 */
[----:B------:R-:W-:-:S02]  /*8bd0*/  IMAD.MOV.U32 R164, RZ, RZ, R174 ;  /* 0x000000ffffa47224 */ /* 0x000fc400078e00ae */
[----:B------:R-:W-:Y:S02]  /*8be0*/  IMAD.MOV.U32 R149, RZ, RZ, R7 ;  /* 0x000000ffff957224 */ /* 0x000fe400078e0007 */
[----:B------:R-:W-:Y:S02]  /*8bf0*/  IMAD.MOV.U32 R174, RZ, RZ, R219 ;  /* 0x000000ffffae7224 */ /* 0x000fe400078e00db */
[----:B------:R-:W-:Y:S01]  /*8c00*/  FADD.FTZ R25, R6, R61 ;  /* 0x0000003d06197221 */ /* 0x000fe20000010000 */
[C---:B------:R-:W-:Y:S01]  /*8c10*/  HMMA.16816.F32 R160, R16.reuse, R28, R160 ;  /* 0x0000001c10a0723c */ /* 0x040fe200000018a0 */
[----:B------:R-:W-:Y:S01]  /*8c20*/  IMAD.MOV.U32 R219, RZ, RZ, R220 ;  /* 0x000000ffffdb7224 */ /* 0x000fe200078e00dc */
[----:B------:R-:W-:Y:S01]  /*8c30*/  HSET2.LE.AND R13, R57, R120, PT ;  /* 0x00000078390d7233 */ /* 0x000fe20003803000 */
[----:B------:R-:W-:Y:S02]  /*8c40*/  IMAD.MOV.U32 R220, RZ, RZ, R152 ;  /* 0x000000ffffdc7224 */ /* 0x000fe400078e0098 */
[----:B------:R-:W-:Y:S01]  /*8c50*/  IMAD.MOV.U32 R221, RZ, RZ, R153 ;  /* 0x000000ffffdd7224 */ /* 0x000fe200078e0099 */
[----:B-1----:R-:W-:Y:S01]  /*8c60*/  F2FP.PACK_AB R5, R99, R100 ;  /* 0x000000646305723e */ /* 0x002fe200000000ff */
[----:B------:R-:W-:Y:S01]  /*8c70*/  FADD.FTZ R41, R150, R56 ;  /* 0x0000003896297221 */ /* 0x000fe20000010000 */
[----:B------:R-:W-:Y:S01]  /*8c80*/  HMMA.16816.F32 R44, R16, R30, R64 ;  /* 0x0000001e102c723c */ /* 0x000fe20000001840 */
[----:B------:R-:W-:Y:S01]  /*8c90*/  IMAD.MOV.U32 R152, RZ, RZ, R151 ;  /* 0x000000ffff987224 */ /* 0x000fe200078e0097 */
[----:B------:R-:W-:Y:S01]  /*8ca0*/  LOP3.LUT R15, R4, R5, RZ, 0xc0, !PT ;  /* 0x00000005040f7212 */ /* 0x000fe200078ec0ff */
[----:B------:R-:W-:-:S02]  /*8cb0*/  FADD.FTZ R56, R148, R149 ;  /* 0x0000009594387221 */ /* 0x000fc40000010000 */
[----:B------:R-:W-:Y:S01]  /*8cc0*/  FADD.FTZ R40, R166, R2 ;  /* 0x00000002a6287221 */ /* 0x000fe20000010000 */
[----:B------:R1:W-:Y:S01]  /*8cd0*/  MUFU.EX2 R61, R0 ;  /* 0x00000000003d7308 */ /* 0x0003e20000000800 */
[----:B------:R-:W-:Y:S01]  /*8ce0*/  IMAD.MOV.U32 R166, RZ, RZ, R174 ;  /* 0x000000ffffa67224 */ /* 0x000fe200078e00ae */
[----:B------:R-:W-:Y:S01]  /*8cf0*/  HMMA.16816.F32 R148, R16, R34, R72 ;  /* 0x000000221094723c */ /* 0x000fe20000001848 */
[----:B------:R-:W-:Y:S01]  /*8d00*/  IMAD.MOV.U32 R167, RZ, RZ, R219 ;  /* 0x000000ffffa77224 */ /* 0x000fe200078e00db */
[----:B------:R-:W-:Y:S01]  /*8d10*/  LOP3.LUT R12, R10, R11, RZ, 0xc0, !PT ;  /* 0x0000000b0a0c7212 */ /* 0x000fe200078ec0ff */
[----:B------:R-:W-:Y:S01]  /*8d20*/  FADD.FTZ R5, R155, R25 ;  /* 0x000000199b057221 */ /* 0x000fe20000010000 */
[----:B------:R-:W-:Y:S01]  /*8d30*/  F2FP.PACK_AB R2, R108, R109 ;  /* 0x0000006d6c02723e */ /* 0x000fe200000000ff */
[----:B------:R4:W5:Y:S01]  /*8d40*/  LDL.LU R7, [R1+0x6c] ;  /* 0x00006c0001077983 */ /* 0x0009620000300800 */
[----:B------:R2:W-:Y:S01]  /*8d50*/  MUFU.EX2 R57, R21 ;  /* 0x0000001500397308 */ /* 0x0005e20000000800 */
[----:B------:R-:W-:-:S02]  /*8d60*/  HSET2.LE.AND R16, R27, R120, PT ;  /* 0x000000781b107233 */ /* 0x000fc40003803000 */
[--C-:B------:R-:W-:Y:S01]  /*8d70*/  HSET2.LE.AND R18, R26, R120.reuse, PT ;  /* 0x000000781a127233 */ /* 0x100fe20003803000 */
[----:B------:R-:W-:Y:S01]  /*8d80*/  FADD.FTZ R11, R221, R41 ;  /* 0x00000029dd0b7221 */ /* 0x000fe20000010000 */
[----:B-1----:R-:W-:-:S03]  /*8d90*/  HSET2.LE.AND R0, R60, R120, PT ;  /* 0x000000783c007233 */ /* 0x002fc60003803000 */
[----:B------:R1:W1:Y:S01]  /*8da0*/  MUFU.EX2 R27, R22 ;  /* 0x00000016001b7308 */ /* 0x0002620000000800 */
[----:B------:R-:W-:Y:S02]  /*8db0*/  FADD.FTZ R10, R166, R40 ;  /* 0x00000028a60a7221 */ /* 0x000fe40000010000 */
[----:B------:R-:W-:Y:S02]  /*8dc0*/  IMAD.MOV.U32 R174, RZ, RZ, R154 ;  /* 0x000000ffffae7224 */ /* 0x000fe400078e009a */
[----:B------:R-:W-:-:S03]  /*8dd0*/  FADD.FTZ R5, R164, R5 ;  /* 0x00000005a4057221 */ /* 0x000fc60000010000 */
[----:B------:R-:W-:Y:S01]  /*8de0*/  MUFU.EX2 R24, R24 ;  /* 0x0000001800187308 */ /* 0x000fe20000000800 */
[----:B------:R-:W-:Y:S01]  /*8df0*/  IMAD.MOV.U32 R219, RZ, RZ, R152 ;  /* 0x000000ffffdb7224 */ /* 0x000fe200078e0098 */
[----:B------:R-:W-:Y:S01]  /*8e00*/  LOP3.LUT R14, R0, R2, RZ, 0xc0, !PT ;  /* 0x00000002000e7212 */ /* 0x000fe200078ec0ff */
[--C-:B------:R-:W-:Y:S01]  /*8e10*/  HSET2.LE.AND R2, R43, R120.reuse, PT ;  /* 0x000000782b027233 */ /* 0x100fe20003803000 */
[----:B------:R-:W-:Y:S01]  /*8e20*/  F2FP.PACK_AB R20, R101, R103 ;  /* 0x000000676514723e */ /* 0x000fe200000000ff */
[--C-:B------:R-:W-:Y:S01]  /*8e30*/  HSET2.LE.AND R4, R37, R120.reuse, PT ;  /* 0x0000007825047233 */ /* 0x100fe20003803000 */
[----:B------:R4:W5:Y:S01]  /*8e40*/  LDL.LU R6, [R1+0x68] ;  /* 0x0000680001067983 */ /* 0x0009620000300800 */
[----:B--2---:R-:W-:Y:S01]  /*8e50*/  FADD.FTZ R21, R165, R11 ;  /* 0x0000000ba5157221 */ /* 0x004fe20000010000 */
[----:B------:R2:W2:Y:S01]  /*8e60*/  MUFU.EX2 R26, R23 ;  /* 0x00000017001a7308 */ /* 0x0004a20000000800 */
[----:B-1----:R-:W-:Y:S01]  /*8e70*/  FADD.FTZ R22, R167, R56 ;  /* 0x00000038a7167221 */ /* 0x002fe20000010000 */
[--C-:B------:R-:W-:Y:S01]  /*8e80*/  HSET2.LE.AND R0, R42, R120.reuse, PT ;  /* 0x000000782a007233 */ /* 0x100fe20003803000 */
[----:B------:R-:W-:Y:S01]  /*8e90*/  FADD.FTZ R21, R174, R21 ;  /* 0x00000015ae157221 */ /* 0x000fe20000010000 */
[--C-:B------:R-:W-:Y:S01]  /*8ea0*/  HSET2.LE.AND R17, R36, R120.reuse, PT ;  /* 0x0000007824117233 */ /* 0x100fe20003803000 */
[----:B------:R-:W-:Y:S01]  /*8eb0*/  FADD.FTZ R25, R173, R22 ;  /* 0x00000016ad197221 */ /* 0x000fe20000010000 */
[----:B------:R-:W-:Y:S01]  /*8ec0*/  F2FP.PACK_AB R11, R106, R107 ;  /* 0x0000006b6a0b723e */ /* 0x000fe200000000ff */
[----:B------:R-:W-:Y:S01]  /*8ed0*/  FADD.FTZ R22, R172, R5 ;  /* 0x00000005ac167221 */ /* 0x000fe20000010000 */
[----:B------:R-:W-:Y:S01]  /*8ee0*/  F2FP.PACK_AB R5, R68, R71 ;  /* 0x000000474405723e */ /* 0x000fe200000000ff */
[----:B------:R-:W-:Y:S01]  /*8ef0*/  IMAD.MOV.U32 R173, RZ, RZ, R219 ;  /* 0x000000ffffad7224 */ /* 0x000fe200078e00db */
[----:B------:R-:W-:Y:S01]  /*8f00*/  LOP3.LUT R13, R13, R20, RZ, 0xc0, !PT ;  /* 0x000000140d0d7212 */ /* 0x000fe200078ec0ff */
[----:B------:R-:W-:Y:S01]  /*8f10*/  IMAD.MOV.U32 R219, RZ, RZ, R170 ;  /* 0x000000ffffdb7224 */ /* 0x000fe200078e00aa */
[--C-:B------:R-:W-:Y:S01]  /*8f20*/  HSET2.LE.AND R20, R38, R120.reuse, PT ;  /* 0x0000007826147233 */ /* 0x100fe20003803000 */
[----:B------:R-:W-:Y:S01]  /*8f30*/  IMAD.MOV.U32 R174, RZ, RZ, R171 ;  /* 0x000000ffffae7224 */ /* 0x000fe200078e00ab */
[----:B------:R-:W-:Y:S01]  /*8f40*/  LOP3.LUT R171, R0, R5, RZ, 0xc0, !PT ;  /* 0x0000000500ab7212 */ /* 0x000fe200078ec0ff */
[----:B------:R-:W-:Y:S01]  /*8f50*/  IMAD.MOV.U32 R172, RZ, RZ, R139 ;  /* 0x000000ffffac7224 */ /* 0x000fe200078e008b */
[----:B---3--:R-:W-:Y:S01]  /*8f60*/  F2FP.PACK_AB R0, R62, R63 ;  /* 0x0000003f3e00723e */ /* 0x008fe200000000ff */
[----:B--2---:R-:W-:Y:S01]  /*8f70*/  FADD.FTZ R23, R175, R10 ;  /* 0x0000000aaf177221 */ /* 0x004fe20000010000 */
[----:B------:R-:W-:Y:S01]  /*8f80*/  F2FP.PACK_AB R10, R104, R105 ;  /* 0x00000069680a723e */ /* 0x000fe200000000ff */
[----:B------:R-:W-:Y:S01]  /*8f90*/  IMAD.MOV.U32 R175, RZ, RZ, R220 ;  /* 0x000000ffffaf7224 */ /* 0x000fe200078e00dc */
[----:B------:R-:W-:Y:S01]  /*8fa0*/  HSET2.LE.AND R19, R39, R120, PT ;  /* 0x0000007827137233 */ /* 0x000fe20003803000 */
[----:B------:R-:W-:Y:S01]  /*8fb0*/  IMAD.MOV.U32 R139, RZ, RZ, R168 ;  /* 0x000000ffff8b7224 */ /* 0x000fe200078e00a8 */
[----:B------:R-:W-:Y:S01]  /*8fc0*/  LOP3.LUT R170, R2, R10, RZ, 0xc0, !PT ;  /* 0x0000000a02aa7212 */ /* 0x000fe200078ec0ff */
[----:B------:R-:W-:Y:S01]  /*8fd0*/  IMAD.MOV.U32 R220, RZ, RZ, R169 ;  /* 0x000000ffffdc7224 */ /* 0x000fe200078e00a9 */
[----:B------:R-:W-:Y:S01]  /*8fe0*/  F2FP.PACK_AB R2, R94, R95 ;  /* 0x0000005f5e02723e */ /* 0x000fe200000000ff */
[----:B------:R-:W-:Y:S01]  /*8ff0*/  FADD.FTZ R5, R174, R21 ;  /* 0x00000015ae057221 */ /* 0x000fe20000010000 */
[----:B------:R-:W-:Y:S01]  /*9000*/  LOP3.LUT R168, R4, R11, RZ, 0xc0, !PT ;  /* 0x0000000b04a87212 */ /* 0x000fe200078ec0ff */
[----:B------:R-:W-:Y:S01]  /*9010*/  HMMA.16816.F32 R140, R12, R32, R140 ;  /* 0x000000200c8c723c */ /* 0x000fe2000000188c */
[----:B------:R-:W-:Y:S01]  /*9020*/  F2FP.PACK_AB R4, R27, R57 ;  /* 0x000000391b04723e */ /* 0x000fe200000000ff */
[----:B------:R-:W1:Y:S01]  /*9030*/  LDSM.16.MT88.4 R152, [R205+0x5c00] ;  /* 0x005c0000cd98783b */ /* 0x000e620000004200 */
[----:B------:R-:W-:-:S02]  /*9040*/  LOP3.LUT R169, R17, R2, RZ, 0xc0, !PT ;  /* 0x0000000211a97212 */ /* 0x000fc400078ec0ff */
[----:B------:R-:W-:Y:S01]  /*9050*/  LOP3.LUT R164, R16, R0, RZ, 0xc0, !PT ;  /* 0x0000000010a47212 */ /* 0x000fe200078ec0ff */
[----:B------:R-:W2:Y:S01]  /*9060*/  LDSM.16.MT88.4 R36, [R206+0x5c00] ;  /* 0x005c0000ce24783b */ /* 0x000ea20000004200 */
[----:B------:R-:W-:Y:S01]  /*9070*/  F2FP.PACK_AB R2, R24, R26 ;  /* 0x0000001a1802723e */ /* 0x000fe200000000ff */
[C---:B------:R-:W-:Y:S01]  /*9080*/  HMMA.16816.F32 R156, R12.reuse, R28, R156 ;  /* 0x0000001c0c9c723c */ /* 0x040fe2000000189c */
[----:B------:R-:W-:Y:S02]  /*9090*/  F2FP.PACK_AB R0, R58, R61 ;  /* 0x0000003d3a00723e */ /* 0x000fe400000000ff */
[----:B------:R-:W-:Y:S01]  /*90a0*/  LOP3.LUT R165, R18, R4, RZ, 0xc0, !PT ;  /* 0x0000000412a57212 */ /* 0x000fe200078ec0ff */
[----:B------:R-:W-:Y:S01]  /*90b0*/  FADD.FTZ R4, R173, R25 ;  /* 0x00000019ad047221 */ /* 0x000fe20000010000 */
[----:B------:R-:W-:Y:S01]  /*90c0*/  LOP3.LUT R167, R20, R2, RZ, 0xc0, !PT ;  /* 0x0000000214a77212 */ /* 0x000fe200078ec0ff */
[----:B------:R-:W-:Y:S01]  /*90d0*/  FADD.FTZ R2, R175, R23 ;  /* 0x00000017af027221 */ /* 0x000fe20000010000 */
[----:B------:R-:W-:Y:S01]  /*90e0*/  LOP3.LUT R166, R19, R0, RZ, 0xc0, !PT ;  /* 0x0000000013a67212 */ /* 0x000fe200078ec0ff */
        /* <DEDUP_REMOVED lines=16> */
[----:B-1----:R-:W-:Y:S01]  /*91f0*/  HMMA.16816.F32 R144, R164, R152, R144 ;  /* 0x00000098a490723c */ /* 0x002fe20000001890 */
        /* <DEDUP_REMOVED lines=14> */
[----:B--2---:R-:W-:Y:S01]  /*92e0*/  HMMA.16816.F32 R160, R164, R36, R160 ;  /* 0x00000024a4a0723c */ /* 0x004fe200000018a0 */
        /* <DEDUP_REMOVED lines=83> */
[----:B------:R4:W-:Y:S01]  /*9820*/  STL [R1+0x18], R5 ;  /* 0x0000180501007387 */ /* 0x0009e20000100800 */
[----:B------:R-:W-:-:S03]  /*9830*/  FADD.FTZ R2, R58, R2 ;  /* 0x000000023a027221 */ /* 0x000fc60000010000 */
[----:B------:R4:W-:Y:S04]  /*9840*/  STL [R1+0x20], R4 ;  /* 0x0000200401007387 */ /* 0x0009e80000100800 */
[----:B------:R4:W-:Y:S04]  /*9850*/  STL [R1+0x24], R0 ;  /* 0x0000240001007387 */ /* 0x0009e80000100800 */
[----:B------:R4:W-:Y:S01]  /*9860*/  STL [R1+0x1c], R2 ;  /* 0x00001c0201007387 */ /* 0x0009e20000100800 */
[----:B------:R-:W-:Y:S05]  /*9870*/  @!P0 BRA `(.L_x_187) ;  /* 0x0000867000008947 */ /* 0x000fea0003800000 */
[----:B------:R-:W2:Y:S04]  /*9880*/  LDL.64 R130, [R1+0x30] ;  /* 0x0000300001827983 */ /* 0x000ea80000100a00 */
[----:B------:R-:W3:Y:S01]  /*9890*/  LDL.64 R200, [R1+0x10] ;  /* 0x0000100001c87983 */ /* 0x000ee20000100a00 */
[----:B------:R-:W-:Y:S01]  /*98a0*/  UIADD3 UR5, UR30, -0x2, URZ ;  /* 0xfffffffe1e057890 */ /* 0x000fe2000fffe03f */
[----:B------:R-:W-:-:S04]  /*98b0*/  DEPBAR.LE SB0, 0x0 ;  /* 0x000080000000791a */ /* 0x000fc80000000000 */
[----:B------:R-:W-:Y:S01]  /*98c0*/  USHF.R.S32.HI UR28, URZ, 0x1f, UR5 ;  /* 0x0000001f3f1c7899 */ /* 0x000fe20008011405 */
[----:B----4-:R-:W-:Y:S01]  /*98d0*/  IMAD.U32 R4, RZ, RZ, UR5 ;  /* 0x00000005ff047e24 */ /* 0x010fe2000f8e00ff */
[----:B------:R-:W-:Y:S01]  /*98e0*/  UIMAD UR5, UR21, UR5, URZ ;  /* 0x00000005150572a4 */ /* 0x000fe2000f8e023f */
[----:B------:R-:W-:Y:S01]  /*98f0*/  IMAD.U32 R2, RZ, RZ, UR4 ;  /* 0x00000004ff027e24 */ /* 0x000fe2000f8e00ff */
[----:B------:R-:W-:Y:S01]  /*9900*/  UISETP.GE.AND UP0, UPT, UR30, 0x3, UPT ;  /* 0x000000031e00788c */ /* 0x000fe2000bf06270 */
[----:B------:R-:W-:Y:S01]  /*9910*/  IMAD.U32 R10, RZ, RZ, UR4 ;  /* 0x00000004ff0a7e24 */ /* 0x000fe2000f8e00ff */
[----:B------:R-:W-:Y:S01]  /*9920*/  UIMAD UR5, UR28, UR22, UR5 ;  /* 0x000000161c0572a4 */ /* 0x000fe2000f8e0205 */
[----:B------:R-:W-:Y:S01]  /*9930*/  IMAD.U32 R19, RZ, RZ, UR4 ;  /* 0x00000004ff137e24 */ /* 0x000fe2000f8e00ff */
[----:B------:R-:W-:Y:S01]  /*9940*/  UIADD3 UR28, UR30, -0x2, URZ ;  /* 0xfffffffe1e1c7890 */ /* 0x000fe2000fffe03f */
[----:B------:R-:W-:Y:S01]  /*9950*/  BAR.SYNC.DEFER_BLOCKING 0x0 ;  /* 0x0000000000007b1d */ /* 0x000fe20000010000 */
[----:B--2---:R-:W-:Y:S01]  /*9960*/  ISETP.GE.AND P1, PT, R130, c[0x0][0x220], PT ;  /* 0x0000880082007a0c */ /* 0x004fe20003f26270 */
[----:B---3--:R-:W-:-:S05]  /*9970*/  IMAD.WIDE.U32 R4, R4, UR22, R200 ;  /* 0x0000001604047c25 */ /* 0x008fca000f8e00c8 */
[----:B------:R-:W-:-:S07]  /*9980*/  IADD3 R5, R5, UR5, RZ ;  /* 0x0000000505057c10 */ /* 0x000fce000fffe0ff */
[----:B------:R-:W-:Y:S01]  /*9990*/  @!P1 IMAD.MOV.U32 R11, RZ, RZ, c[0x0][0x1a4] ;  /* 0x00006900ff0b9624 */ /* 0x000fe200078e00ff */
[----:B------:R-:W-:Y:S01]  /*99a0*/  @!P1 LEA R2, P2, R2, R4, 0x6 ;  /* 0x0000000402029211 */ /* 0x000fe200078430ff */
[----:B------:R-:W-:Y:S01]  /*99b0*/  @!P1 IMAD.MOV.U32 R18, RZ, RZ, c[0x0][0x1a4] ;  /* 0x00006900ff129624 */ /* 0x000fe200078e00ff */
[----:B------:R-:W-:Y:S01]  /*99c0*/  @!P1 IADD3 R0, P0, R4, UR24, RZ ;  /* 0x0000001804009c10 */ /* 0x000fe2000ff1e0ff */
[----:B------:R-:W-:Y:S01]  /*99d0*/  @P1 STS [R217+0x4000], RZ ;  /* 0x004000ffd9001388 */ /* 0x000fe20000000800 */
[----:B------:R-:W-:Y:S02]  /*99e0*/  @!P1 LEA.HI.X R11, R10, R5, R11, 0x6, P2 ;  /* 0x000000050a0b9211 */ /* 0x000fe400010f340b */
[----:B------:R-:W-:Y:S01]  /*99f0*/  @!P1 LEA R16, P3, R4, c[0x0][0x170], 0x1 ;  /* 0x00005c0004109a11 */ /* 0x000fe200078608ff */
[----:B------:R-:W-:Y:S01]  /*9a00*/  @P1 STS [R217+0x4004], RZ ;  /* 0x004004ffd9001388 */ /* 0x000fe20000000800 */
[----:B------:R-:W-:Y:S02]  /*9a10*/  @!P1 IADD3.X R10, R5, UR23, RZ, P0, !PT ;  /* 0x00000017050a9c10 */ /* 0x000fe400087fe4ff */
[----:B------:R-:W-:Y:S01]  /*9a20*/  @!P1 LEA R14, P2, R0, c[0x0][0x170], 0x1 ;  /* 0x00005c00000e9a11 */ /* 0x000fe200078408ff */
[----:B------:R-:W-:Y:S01]  /*9a30*/  @P1 STS.64 [R217+0x4008], RZ ;  /* 0x004008ffd9001388 */ /* 0x000fe20000000a00 */
[--C-:B------:R-:W-:Y:S01]  /*9a40*/  @!P1 LEA.HI.X R17, R4, c[0x0][0x174], R5.reuse, 0x1, P3 ;  /* 0x00005d0004119a11 */ /* 0x100fe200018f0c05 */
[----:B------:R-:W-:Y:S01]  /*9a50*/  @!P1 IMAD.WIDE.U32 R4, R19, 0x60, R4 ;  /* 0x0000006013049825 */ /* 0x000fe200078e0004 */
[----:B------:R-:W-:-:S02]  /*9a60*/  @!P1 LEA.HI.X R15, R0, c[0x0][0x174], R10, 0x1, P2 ;  /* 0x00005d00000f9a11 */ /* 0x000fc400010f0c0a */
[----:B------:R-:W-:Y:S01]  /*9a70*/  @!P1 LEA R12, P0, R2, c[0x0][0x170], 0x1 ;  /* 0x00005c00020c9a11 */ /* 0x000fe200078008ff */
[----:B------:R-:W-:Y:S01]  /*9a80*/  @!P1 IMAD R0, R18, 0x60, RZ ;  /* 0x0000006012009824 */ /* 0x000fe200078e02ff */
[----:B------:R-:W-:Y:S01]  /*9a90*/  @!PT LDS RZ, [RZ] ;  /* 0x00000000fffff984 */ /* 0x000fe20000000800 */
[----:B------:R-:W-:Y:S01]  /*9aa0*/  @!PT LDS RZ, [RZ] ;  /* 0x00000000fffff984 */ /* 0x000fe20000000800 */
[----:B------:R-:W-:Y:S01]  /*9ab0*/  @!PT LDS RZ, [RZ] ;  /* 0x00000000fffff984 */ /* 0x000fe20000000800 */
[----:B------:R1:W-:Y:S02]  /*9ac0*/  @!P1 LDGSTS.E.BYPASS.LTC128B.128 [R217+0x4000], [R16.64] ;  /* 0x0400000010d99fae */ /* 0x0003e4000b901d5a */
[----:B------:R-:W-:Y:S01]  /*9ad0*/  @!P1 LEA.HI.X R13, R2, c[0x0][0x174], R11, 0x1, P0 ;  /* 0x00005d00020d9a11 */ /* 0x000fe200000f0c0b */
[----:B------:R-:W-:Y:S01]  /*9ae0*/  @!P1 IMAD.IADD R0, R0, 0x1, R5 ;  /* 0x0000000100009824 */ /* 0x000fe200078e0205 */
[C---:B------:R-:W-:Y:S01]  /*9af0*/  @!P1 LEA R10, P0, R4.reuse, c[0x0][0x170], 0x1 ;  /* 0x00005c00040a9a11 */ /* 0x040fe200078008ff */
[----:B------:R-:W-:Y:S03]  /*9b00*/  @P1 STS.128 [R217+0x4800], RZ ;  /* 0x004800ffd9001388 */ /* 0x000fe60000000c00 */
[----:B------:R-:W-:Y:S01]  /*9b10*/  @!P1 LEA.HI.X R11, R4, c[0x0][0x174], R0, 0x1, P0 ;  /* 0x00005d00040b9a11 */ /* 0x000fe200000f0c00 */
[----:B------:R-:W-:Y:S01]  /*9b20*/  @!PT LDS RZ, [RZ] ;  /* 0x00000000fffff984 */ /* 0x000fe20000000800 */
[----:B------:R-:W-:Y:S01]  /*9b30*/  @!PT LDS RZ, [RZ] ;  /* 0x00000000fffff984 */ /* 0x000fe20000000800 */
[----:B------:R-:W-:Y:S01]  /*9b40*/  @!PT LDS RZ, [RZ] ;  /* 0x00000000fffff984 */ /* 0x000fe20000000800 */
[----:B------:R2:W-:Y:S01]  /*9b50*/  @!P1 LDGSTS.E.BYPASS.LTC128B.128 [R217+0x4800], [R14.64] ;  /* 0x048000000ed99fae */ /* 0x0005e2000b901d5a */
[----:B------:R-:W-:-:S03]  /*9b60*/  IMAD.U32 R0, RZ, RZ, UR28 ;  /* 0x0000001cff007e24 */ /* 0x000fc6000f8e00ff */
        /* <DEDUP_REMOVED lines=12> */
[----:B------:R-:W3:Y:S04]  /*9c30*/  LDSM.16.M88.4 R20, [R207+0x1000] ;  /* 0x00100000cf14783b */ /* 0x000ee80000000200 */
[----:B-1----:R-:W-:Y:S04]  /*9c40*/  LDSM.16.M88.4 R16, [R208] ;  /* 0x00000000d010783b */ /* 0x002fe80000000200 */
[----:B------:R-:W1:Y:S04]  /*9c50*/  LDSM.16.M88.4 R40, [R209] ;  /* 0x00000000d128783b */ /* 0x000e680000000200 */
[----:B--2---:R-:W2:Y:S04]  /*9c60*/  LDSM.16.M88.4 R12, [R208+0x1000] ;  /* 0x00100000d00c783b */ /* 0x004ea80000000200 */
[----:B------:R-:W1:Y:S04]  /*9c70*/  LDSM.16.M88.4 R76, [R204+0x3400] ;  /* 0x00340000cc4c783b */ /* 0x000e680000000200 */
[----:B------:R-:W1:Y:S04]  /*9c80*/  LDSM.16.M88.4 R48, [R204+0x2400] ;  /* 0x00240000cc30783b */ /* 0x000e680000000200 */
[----:B------:R-:W2:Y:S04]  /*9c90*/  LDSM.16.M88.4 R56, [R204+0x2c00] ;  /* 0x002c0000cc38783b */ /* 0x000ea80000000200 */
[----:B------:R-:W2:Y:S04]  /*9ca0*/  LDSM.16.M88.4 R60, [R204+0x2800] ;  /* 0x00280000cc3c783b */ /* 0x000ea80000000200 */
[----:B------:R-:W2:Y:S01]  /*9cb0*/  LDSM.16.M88.4 R52, [R204+0x3000] ;  /* 0x00300000cc34783b */ /* 0x000ea20000000200 */
[-C--:B----4-:R-:W-:Y:S03]  /*9cc0*/  HMMA.16816.F32 R36, R24, R28.reuse, RZ ;  /* 0x0000001c1824723c */ /* 0x090fe600000018ff */
[----:B------:R-:W4:Y:S04]  /*9cd0*/  LDSM.16.M88.4 R72, [R204+0x3800] ;  /* 0x00380000cc48783b */ /* 0x000f280000000200 */
[----:B------:R-:W4:Y:S01]  /*9ce0*/  LDSM.16.M88.4 R68, [R212] ;  /* 0x00000000d444783b */ /* 0x000f220000000200 */
[C---:B---3--:R-:W-:Y:S03]  /*9cf0*/  HMMA.16816.F32 R32, R20.reuse, R28, RZ ;  /* 0x0000001c1420723c */ /* 0x048fe600000018ff */
[----:B------:R-:W3:Y:S04]  /*9d00*/  S2R R2, SR_TID.X ;  /* 0x0000000000027919 */ /* 0x000ee80000002100 */
[----:B------:R-:W-:Y:S01]  /*9d10*/  LDSM.16.M88.4 R44, [R213] ;  /* 0x00000000d52c783b */ /* 0x000fe20000000200 */
[----:B------:R-:W-:Y:S03]  /*9d20*/  HMMA.16816.F32 R176, R20, R30, RZ ;  /* 0x0000001e14b0723c */ /* 0x000fe600000018ff */
[----:B------:R-:W-:Y:S04]  /*9d30*/  LDSM.16.M88.4 R64, [R211] ;  /* 0x00000000d340783b */ /* 0x000fe80000000200 */
[----:B------:R-:W0:Y:S01]  /*9d40*/  LDGDEPBAR ;  /* 0x00000000000079af */ /* 0x000e220000000000 */
[----:B-1----:R-:W-:Y:S03]  /*9d50*/  HMMA.16816.F32 R188, R16, R40, R36 ;  /* 0x0000002810bc723c */ /* 0x002fe60000001824 */
[----:B------:R-:W1:Y:S05]  /*9d60*/  LDSM.16.M88.4 R36, [R216] ;  /* 0x00000000d824783b */ /* 0x000e6a0000000200 */
[----:B------:R-:W-:Y:S01]  /*9d70*/  HMMA.16816.F32 R132, R24, R30, RZ ;  /* 0x0000001e1884723c */ /* 0x000fe200000018ff */
[----:B------:R-:W1:Y:S01]  /*9d80*/  LDSM.16.M88.4 R28, [R214] ;  /* 0x00000000d61c783b */ /* 0x000e620000000200 */
[----:B---3--:R-:W-:-:S05]  /*9d90*/  IMAD.SHL.U32 R2, R2, 0x2, RZ ;  /* 0x0000000202027824 */ /* 0x008fca00078e00ff */
[----:B------:R-:W-:Y:S01]  /*9da0*/  LOP3.LUT R2, R2, 0x6, RZ, 0xc0, !PT ;  /* 0x0000000602027812 */ /* 0x000fe200078ec0ff */
[----:B--2---:R-:W-:Y:S01]  /*9db0*/  HMMA.16816.F32 R232, R12, R40, R32 ;  /* 0x000000280ce8723c */ /* 0x004fe20000001820 */
[----:B------:R-:W2:Y:S03]  /*9dc0*/  LDSM.16.M88.4 R32, [R215] ;  /* 0x00000000d720783b */ /* 0x000ea60000000200 */
[----:B------:R-:W-:-:S04]  /*9dd0*/  IMAD R0, R0, 0x80, R2 ;  /* 0x0000008000007824 */ /* 0x000fc800078e0202 */
[----:B------:R-:W-:Y:S01]  /*9de0*/  HMMA.16816.F32 R84, R20, R76, RZ ;  /* 0x0000004c1454723c */ /* 0x000fe200000018ff */
[C---:B-----5:R-:W-:Y:S02]  /*9df0*/  ISETP.GE.AND P4, PT, R0.reuse, R6, PT ;  /* 0x000000060000720c */ /* 0x060fe40003f86270 */
[----:B------:R-:W-:Y:S02]  /*9e00*/  ISETP.GE.AND P2, PT, R0, R7, PT ;  /* 0x000000070000720c */ /* 0x000fe40003f46270 */
[----:B------:R-:W-:Y:S02]  /*9e10*/  FSEL R188, R188, -INF , !P4 ;  /* 0xff800000bcbc7808 */ /* 0x000fe40006000000 */
[----:B------:R-:W-:Y:S01]  /*9e20*/  FSEL R190, R190, -INF , !P2 ;  /* 0xff800000bebe7808 */ /* 0x000fe20005000000 */
[----:B------:R-:W-:Y:S01]  /*9e30*/  HMMA.16816.F32 R124, R24, R48, RZ ;  /* 0x00000030187c723c */ /* 0x000fe200000018ff */
[C---:B------:R-:W-:Y:S02]  /*9e40*/  IADD3 R11, R0.reuse, 0x68, RZ ;  /* 0x00000068000b7810 */ /* 0x040fe40007ffe0ff */
[----:B------:R-:W-:-:S02]  /*9e50*/  IADD3 R4, R0, 0x71, RZ ;  /* 0x0000007100047810 */ /* 0x000fc40007ffe0ff */
[C---:B------:R-:W-:Y:S02]  /*9e60*/  IADD3 R5, R0.reuse, 0x70, RZ ;  /* 0x0000007000057810 */ /* 0x040fe40007ffe0ff */
[----:B------:R-:W-:Y:S01]  /*9e70*/  IADD3 R10, R0, 0x69, RZ ;  /* 0x00000069000a7810 */ /* 0x000fe20007ffe0ff */
[----:B------:R-:W-:Y:S01]  /*9e80*/  HMMA.16816.F32 R120, R20, R48, RZ ;  /* 0x000000301478723c */ /* 0x000fe200000018ff */
[----:B------:R-:W-:-:S07]  /*9e90*/  ISETP.GE.AND P5, PT, R4, R6, PT ;  /* 0x000000060400720c */ /* 0x000fce0003fa6270 */
[C---:B------:R-:W-:Y:S08]  /*9ea0*/  HMMA.16816.F32 R104, R24.reuse, R56, RZ ;  /* 0x000000381868723c */ /* 0x040ff000000018ff */
[----:B------:R-:W-:Y:S08]  /*9eb0*/  HMMA.16816.F32 R88, R24, R76, RZ ;  /* 0x0000004c1858723c */ /* 0x000ff000000018ff */
[-C--:B------:R-:W-:Y:S08]  /*9ec0*/  HMMA.16816.F32 R172, R20, R50.reuse, RZ ;  /* 0x0000003214ac723c */ /* 0x080ff000000018ff */
[C---:B------:R-:W-:Y:S08]  /*9ed0*/  HMMA.16816.F32 R128, R24.reuse, R50, RZ ;  /* 0x000000321880723c */ /* 0x040ff000000018ff */
[-C--:B------:R-:W-:Y:S08]  /*9ee0*/  HMMA.16816.F32 R112, R24, R60.reuse, RZ ;  /* 0x0000003c1870723c */ /* 0x080ff000000018ff */
[C---:B------:R-:W-:Y:S08]  /*9ef0*/  HMMA.16816.F32 R108, R20.reuse, R60, RZ ;  /* 0x0000003c146c723c */ /* 0x040ff000000018ff */
[C---:B------:R-:W-:Y:S08]  /*9f00*/  HMMA.16816.F32 R100, R20.reuse, R56, RZ ;  /* 0x000000381464723c */ /* 0x040ff000000018ff */
[-C--:B------:R-:W-:Y:S08]  /*9f10*/  HMMA.16816.F32 R116, R20, R62.reuse, RZ ;  /* 0x0000003e1474723c */ /* 0x080ff000000018ff */
[C---:B------:R-:W-:Y:S08]  /*9f20*/  HMMA.16816.F32 R60, R24.reuse, R62, RZ ;  /* 0x0000003e183c723c */ /* 0x040ff000000018ff */
[----:B------:R-:W-:Y:S08]  /*9f30*/  HMMA.16816.F32 R96, R24, R52, RZ ;  /* 0x000000341860723c */ /* 0x000ff000000018ff */
[----:B----4-:R-:W-:Y:S08]  /*9f40*/  HMMA.16816.F32 R48, R20, R72, RZ ;  /* 0x000000481430723c */ /* 0x010ff000000018ff */
[C---:B------:R-:W-:Y:S08]  /*9f50*/  HMMA.16816.F32 R196, R12.reuse, R68, R84 ;  /* 0x000000440cc4723c */ /* 0x040ff00000001854 */
[-C--:B------:R-:W-:Y:S08]  /*9f60*/  HMMA.16816.F32 R176, R12, R42.reuse, R176 ;  /* 0x0000002a0cb0723c */ /* 0x080ff000000018b0 */
[----:B------:R-:W-:Y:S08]  /*9f70*/  HMMA.16816.F32 R84, R16, R42, R132 ;  /* 0x0000002a1054723c */ /* 0x000ff00000001884 */
[-C--:B------:R-:W-:Y:S08]  /*9f80*/  HMMA.16816.F32 R40, R20, R58.reuse, RZ ;  /* 0x0000003a1428723c */ /* 0x080ff000000018ff */
[----:B------:R-:W-:Y:S08]  /*9f90*/  HMMA.16816.F32 R56, R24, R58, RZ ;  /* 0x0000003a1838723c */ /* 0x000ff000000018ff */
[----:B------:R-:W-:Y:S07]  /*9fa0*/  HMMA.16816.F32 R92, R20, R52, RZ ;  /* 0x00000034145c723c */ /* 0x000fee00000018ff */
[----:B------:R-:W-:Y:S01]  /*9fb0*/  IADD3 R52, R0, 0x1, RZ ;  /* 0x0000000100347810 */ /* 0x000fe20007ffe0ff */
[----:B-1----:R-:W-:Y:S03]  /*9fc0*/  HMMA.16816.F32 R184, R16, R36, R124 ;  /* 0x0000002410b8723c */ /* 0x002fe6000000187c */
[----:B------:R-:W-:-:S02]  /*9fd0*/  ISETP.GE.AND P3, PT, R52, R6, PT ;  /* 0x000000063400720c */ /* 0x000fc40003f66270 */
[----:B------:R-:W-:Y:S02]  /*9fe0*/  ISETP.GE.AND P0, PT, R52, R7, PT ;  /* 0x000000073400720c */ /* 0x000fe40003f06270 */
[----:B------:R-:W-:Y:S01]  /*9ff0*/  FSEL R189, R189, -INF , !P3 ;  /* 0xff800000bdbd7808 */ /* 0x000fe20005800000 */
[----:B------:R-:W-:Y:S01]  /*a000*/  HMMA.16816.F32 R80, R24, R72, RZ ;  /* 0x000000481850723c */ /* 0x000fe200000018ff */
[----:B------:R-:W-:-:S07]  /*a010*/  FSEL R191, R191, -INF , !P0 ;  /* 0xff800000bfbf7808 */ /* 0x000fce0004000000 */
[----:B------:R-:W-:Y:S08]  /*a020*/  HMMA.16816.F32 R228, R12, R36, R120 ;  /* 0x000000240ce4723c */ /* 0x000ff00000001878 */
[C---:B------:R-:W-:Y:S08]  /*a030*/  HMMA.16816.F32 R120, R16.reuse, R28, R104 ;  /* 0x0000001c1078723c */ /* 0x040ff00000001868 */
[C---:B------:R-:W-:Y:S08]  /*a040*/  HMMA.16816.F32 R104, R16.reuse, R68, R88 ;  /* 0x000000441068723c */ /* 0x040ff00000001858 */
[----:B--2---:R-:W-:Y:S08]  /*a050*/  HMMA.16816.F32 R180, R16, R32, R112 ;  /* 0x0000002010b4723c */ /* 0x004ff00000001870 */
[-C--:B------:R-:W-:Y:S08]  /*a060*/  HMMA.16816.F32 R172, R12, R38.reuse, R172 ;  /* 0x000000260cac723c */ /* 0x080ff000000018ac */
[----:B------:R-:W-:Y:S08]  /*a070*/  HMMA.16816.F32 R88, R16, R38, R128 ;  /* 0x000000261058723c */ /* 0x000ff00000001880 */
[----:B------:R-:W-:Y:S08]  /*a080*/  HMMA.16816.F32 R36, R20, R54, RZ ;  /* 0x000000361424723c */ /* 0x000ff000000018ff */
[C---:B------:R-:W-:Y:S07]  /*a090*/  HMMA.16816.F32 R220, R12.reuse, R28, R100 ;  /* 0x0000001c0cdc723c */ /* 0x040fee0000001864 */
[C---:B------:R-:W-:Y:S01]  /*a0a0*/  IADD3 R29, R0.reuse, 0x60, RZ ;  /* 0x00000060001d7810 */ /* 0x040fe20007ffe0ff */
[----:B------:R-:W-:Y:S01]  /*a0b0*/  HMMA.16816.F32 R224, R12, R32, R108 ;  /* 0x000000200ce0723c */ /* 0x000fe2000000186c */
[----:B------:R-:W-:-:S07]  /*a0c0*/  IADD3 R28, R0, 0x61, RZ ;  /* 0x00000061001c7810 */ /* 0x000fce0007ffe0ff */
[-C--:B------:R-:W-:Y:S08]  /*a0d0*/  HMMA.16816.F32 R124, R12, R34.reuse, R116 ;  /* 0x000000220c7c723c */ /* 0x080ff00000001874 */
[----:B------:R-:W-:Y:S01]  /*a0e0*/  HMMA.16816.F32 R100, R16, R34, R60 ;  /* 0x000000221064723c */ /* 0x000fe2000000183c */
[----:B------:R-:W-:Y:S07]  /*a0f0*/  LDSM.16.M88.4 R60, [R210] ;  /* 0x00000000d23c783b */ /* 0x000fee0000000200 */
[----:B------:R-:W-:Y:S08]  /*a100*/  HMMA.16816.F32 R32, R24, R54, RZ ;  /* 0x000000361820723c */ /* 0x000ff000000018ff */
[----:B------:R-:W-:Y:S08]  /*a110*/  HMMA.16816.F32 R108, R16, R44, R96 ;  /* 0x0000002c106c723c */ /* 0x000ff00000001860 */
[----:B------:R-:W-:Y:S07]  /*a120*/  HMMA.16816.F32 R192, R12, R64, R48 ;  /* 0x000000400cc0723c */ /* 0x000fee0000001830 */
[C---:B------:R-:W-:Y:S01]  /*a130*/  IADD3 R49, R0.reuse, 0x10, RZ ;  /* 0x0000001000317810 */ /* 0x040fe20007ffe0ff */
[----:B------:R-:W-:Y:S01]  /*a140*/  HMMA.16816.F32 R96, R16, R30, R56 ;  /* 0x0000001e1060723c */ /* 0x000fe20000001838 */
[----:B------:R-:W-:Y:S01]  /*a150*/  IADD3 R48, R0, 0x11, RZ ;  /* 0x0000001100307810 */ /* 0x000fe20007ffe0ff */
[----:B------:R-:W1:Y:S01]  /*a160*/  LDSM.16.M88.4 R56, [R204+0x3c00] ;  /* 0x003c0000cc38783b */ /* 0x000e620000000200 */
[----:B------:R-:W-:Y:S01]  /*a170*/  ISETP.GE.AND P4, PT, R49, R6, PT ;  /* 0x000000063100720c */ /* 0x000fe20003f86270 */
[----:B------:R-:W-:-:S04]  /*a180*/  DEPBAR.LE SB0, 0x0 ;  /* 0x000080000000791a */ /* 0x000fc80000000000 */
[----:B------:R-:W-:Y:S01]  /*a190*/  HMMA.16816.F32 R200, R12, R44, R92 ;  /* 0x0000002c0cc8723c */ /* 0x000fe2000000185c */
[C---:B------:R-:W-:Y:S02]  /*a1a0*/  ISETP.GE.AND P3, PT, R48.reuse, R6, PT ;  /* 0x000000063000720c */ /* 0x040fe40003f66270 */
[-C--:B------:R-:W-:Y:S02]  /*a1b0*/  ISETP.GE.AND P2, PT, R49, R7.reuse, PT ;  /* 0x000000073100720c */ /* 0x080fe40003f46270 */
[----:B------:R-:W-:Y:S02]  /*a1c0*/  ISETP.GE.AND P0, PT, R48, R7, PT ;  /* 0x000000073000720c */ /* 0x000fe40003f06270 */
[C---:B------:R-:W-:Y:S01]  /*a1d0*/  IADD3 R45, R0.reuse, 0x20, RZ ;  /* 0x00000020002d7810 */ /* 0x040fe20007ffe0ff */
[----:B------:R-:W-:Y:S01]  /*a1e0*/  HMMA.16816.F32 R80, R16, R64, R80 ;  /* 0x000000401050723c */ /* 0x000fe20000001850 */
[----:B------:R-:W-:Y:S02]  /*a1f0*/  IADD3 R44, R0, 0x21, RZ ;  /* 0x00000021002c7810 */ /* 0x000fe40007ffe0ff */
[----:B------:R-:W-:-:S02]  /*a200*/  FSEL R184, R184, -INF , !P4 ;  /* 0xff800000b8b87808 */ /* 0x000fc40006000000 */
[----:B------:R-:W-:Y:S02]  /*a210*/  FSEL R185, R185, -INF , !P3 ;  /* 0xff800000b9b97808 */ /* 0x000fe40005800000 */
[----:B------:R-:W-:Y:S01]  /*a220*/  FSEL R186, R186, -INF , !P2 ;  /* 0xff800000baba7808 */ /* 0x000fe20005000000 */
[C---:B------:R-:W-:Y:S01]  /*a230*/  HMMA.16816.F32 R116, R12.reuse, R30, R40 ;  /* 0x0000001e0c74723c */ /* 0x040fe20000001828 */
[----:B------:R-:W-:Y:S02]  /*a240*/  FSEL R187, R187, -INF , !P0 ;  /* 0xff800000bbbb7808 */ /* 0x000fe40004000000 */
[CC--:B------:R-:W-:Y:S02]  /*a250*/  ISETP.GE.AND P4, PT, R45.reuse, R6.reuse, PT ;  /* 0x000000062d00720c */ /* 0x0c0fe40003f86270 */
[C---:B------:R-:W-:Y:S02]  /*a260*/  ISETP.GE.AND P3, PT, R44.reuse, R6, PT ;  /* 0x000000062c00720c */ /* 0x040fe40003f66270 */
[-C--:B------:R-:W-:Y:S01]  /*a270*/  ISETP.GE.AND P2, PT, R45, R7.reuse, PT ;  /* 0x000000072d00720c */ /* 0x080fe20003f46270 */
[----:B------:R-:W-:Y:S01]  /*a280*/  HMMA.16816.F32 R112, R12, R46, R36 ;  /* 0x0000002e0c70723c */ /* 0x000fe20000001824 */
[----:B------:R-:W-:-:S02]  /*a290*/  ISETP.GE.AND P0, PT, R44, R7, PT ;  /* 0x000000072c00720c */ /* 0x000fc40003f06270 */
[C---:B------:R-:W-:Y:S02]  /*a2a0*/  IADD3 R41, R0.reuse, 0x30, RZ ;  /* 0x0000003000297810 */ /* 0x040fe40007ffe0ff */
[----:B------:R-:W-:Y:S02]  /*a2b0*/  IADD3 R40, R0, 0x31, RZ ;  /* 0x0000003100287810 */ /* 0x000fe40007ffe0ff */
[----:B------:R-:W-:Y:S01]  /*a2c0*/  FSEL R180, R180, -INF , !P4 ;  /* 0xff800000b4b47808 */ /* 0x000fe20006000000 */
[----:B------:R-:W-:Y:S01]  /*a2d0*/  HMMA.16816.F32 R92, R16, R46, R32 ;  /* 0x0000002e105c723c */ /* 0x000fe20000001820 */
        /* <DEDUP_REMOVED lines=41> */
[CC--:B------:R-:W-:Y:S01]  /*a570*/  ISETP.GE.AND P4, PT, R51.reuse, R6.reuse, PT ;  /* 0x000000063300720c */ /* 0x0c0fe20003f86270 */
[----:B------:R-:W-:Y:S01]  /*a580*/  HMMA.16816.F32 R80, R24, R78, RZ ;  /* 0x0000004e1850723c */ /* 0x000fe200000018ff */
[C---:B------:R-:W-:Y:S01]  /*a590*/  ISETP.GE.AND P3, PT, R50.reuse, R6, PT ;  /* 0x000000063200720c */ /* 0x040fe20003f66270 */
[----:B------:R2:W-:Y:S01]  /*a5a0*/  STL [R1+0x4], R2 ;  /* 0x0000040201007387 */ /* 0x0005e20000100800 */
[-C--:B------:R-:W-:Y:S02]  /*a5b0*/  ISETP.GE.AND P2, PT, R51, R7.reuse, PT ;  /* 0x000000073300720c */ /* 0x080fe40003f46270 */
[----:B------:R-:W-:-:S02]  /*a5c0*/  ISETP.GE.AND P0, PT, R50, R7, PT ;  /* 0x000000073200720c */ /* 0x000fc40003f06270 */
[C---:B------:R-:W-:Y:S01]  /*a5d0*/  IADD3 R47, R0.reuse, 0x18, RZ ;  /* 0x00000018002f7810 */ /* 0x040fe20007ffe0ff */
[----:B------:R-:W-:Y:S01]  /*a5e0*/  HMMA.16816.F32 R76, R20, R78, RZ ;  /* 0x0000004e144c723c */ /* 0x000fe200000018ff */
[----:B------:R-:W-:Y:S02]  /*a5f0*/  IADD3 R46, R0, 0x19, RZ ;  /* 0x00000019002e7810 */ /* 0x000fe40007ffe0ff */
[----:B------:R-:W-:Y:S02]  /*a600*/  FSEL R65, R84, -INF , !P4 ;  /* 0xff80000054417808 */ /* 0x000fe40006000000 */
[----:B------:R-:W-:Y:S02]  /*a610*/  FSEL R68, R85, -INF , !P3 ;  /* 0xff80000055447808 */ /* 0x000fe40005800000 */
[----:B------:R-:W-:Y:S02]  /*a620*/  FSEL R69, R86, -INF , !P2 ;  /* 0xff80000056457808 */ /* 0x000fe40005000000 */
[----:B------:R-:W-:-:S02]  /*a630*/  FSEL R104, R87, -INF , !P0 ;  /* 0xff80000057687808 */ /* 0x000fc40004000000 */
[CC--:B------:R-:W-:Y:S01]  /*a640*/  ISETP.GE.AND P4, PT, R47.reuse, R6.reuse, PT ;  /* 0x000000062f00720c */ /* 0x0c0fe20003f86270 */
[----:B------:R-:W-:Y:S01]  /*a650*/  HMMA.16816.F32 R84, R24, R74, RZ ;  /* 0x0000004a1854723c */ /* 0x000fe200000018ff */
[C---:B------:R-:W-:Y:S02]  /*a660*/  ISETP.GE.AND P3, PT, R46.reuse, R6, PT ;  /* 0x000000062e00720c */ /* 0x040fe40003f66270 */
[-C--:B------:R-:W-:Y:S02]  /*a670*/  ISETP.GE.AND P2, PT, R47, R7.reuse, PT ;  /* 0x000000072f00720c */ /* 0x080fe40003f46270 */
[----:B------:R-:W-:Y:S02]  /*a680*/  ISETP.GE.AND P0, PT, R46, R7, PT ;  /* 0x000000072e00720c */ /* 0x000fe40003f06270 */
[----:B------:R-:W-:Y:S01]  /*a690*/  FSEL R105, R88, -INF , !P4 ;  /* 0xff80000058697808 */ /* 0x000fe20006000000 */
[----:B------:R-:W-:Y:S01]  /*a6a0*/  HMMA.16816.F32 R80, R16, R70, R80 ;  /* 0x000000461050723c */ /* 0x000fe20000001850 */
[----:B------:R-:W-:-:S02]  /*a6b0*/  FSEL R106, R89, -INF , !P3 ;  /* 0xff800000596a7808 */ /* 0x000fc40005800000 */
[----:B------:R-:W-:Y:S02]  /*a6c0*/  FSEL R107, R90, -INF , !P2 ;  /* 0xff8000005a6b7808 */ /* 0x000fe40005000000 */
[----:B------:R-:W-:Y:S02]  /*a6d0*/  FSEL R108, R91, -INF , !P0 ;  /* 0xff8000005b6c7808 */ /* 0x000fe40004000000 */
[C---:B------:R-:W-:Y:S01]  /*a6e0*/  IADD3 R42, R0.reuse, 0x29, RZ ;  /* 0x00000029002a7810 */ /* 0x040fe20007ffe0ff */
[----:B-1----:R-:W-:Y:S01]  /*a6f0*/  HMMA.16816.F32 R88, R24, R56, RZ ;  /* 0x000000381858723c */ /* 0x002fe200000018ff */
[----:B------:R-:W-:Y:S02]  /*a700*/  IADD3 R43, R0, 0x28, RZ ;  /* 0x00000028002b7810 */ /* 0x000fe40007ffe0ff */
[----:B------:R-:W-:Y:S02]  /*a710*/  ISETP.GE.AND P0, PT, R42, R7, PT ;  /* 0x000000072a00720c */ /* 0x000fe40003f06270 */
[----:B------:R-:W-:-:S02]  /*a720*/  IADD3 R38, R0, 0x39, RZ ;  /* 0x0000003900267810 */ /* 0x000fc40007ffe0ff */
[----:B------:R-:W-:Y:S01]  /*a730*/  FSEL R103, R103, -INF , !P0 ;  /* 0xff80000067677808 */ /* 0x000fe20004000000 */
[----:B------:R-:W-:Y:S01]  /*a740*/  HMMA.16816.F32 R84, R16, R66, R84 ;  /* 0x000000421054723c */ /* 0x000fe20000001854 */
[C---:B------:R-:W-:Y:S02]  /*a750*/  ISETP.GE.AND P4, PT, R43.reuse, R6, PT ;  /* 0x000000062b00720c */ /* 0x040fe40003f86270 */
[-C--:B------:R-:W-:Y:S02]  /*a760*/  ISETP.GE.AND P0, PT, R38, R7.reuse, PT ;  /* 0x000000072600720c */ /* 0x080fe40003f06270 */
[C---:B------:R-:W-:Y:S02]  /*a770*/  IADD3 R39, R0.reuse, 0x38, RZ ;  /* 0x0000003800277810 */ /* 0x040fe40007ffe0ff */
[----:B------:R-:W-:Y:S01]  /*a780*/  IADD3 R34, R0, 0x49, RZ ;  /* 0x0000004900227810 */ /* 0x000fe20007ffe0ff */
[----:B------:R-:W-:Y:S01]  /*a790*/  HMMA.16816.F32 R72, R20, R74, RZ ;  /* 0x0000004a1448723c */ /* 0x000fe200000018ff */
[----:B------:R-:W-:-:S02]  /*a7a0*/  ISETP.GE.AND P2, PT, R43, R7, PT ;  /* 0x000000072b00720c */ /* 0x000fc40003f46270 */
[----:B------:R-:W-:Y:S02]  /*a7b0*/  FSEL R100, R100, -INF , !P4 ;  /* 0xff80000064647808 */ /* 0x000fe40006000000 */
[----:B------:R-:W-:Y:S02]  /*a7c0*/  FSEL R99, R99, -INF , !P0 ;  /* 0xff80000063637808 */ /* 0x000fe40004000000 */
[----:B------:R-:W-:Y:S01]  /*a7d0*/  ISETP.GE.AND P4, PT, R39, R6, PT ;  /* 0x000000062700720c */ /* 0x000fe20003f86270 */
[----:B------:R-:W-:Y:S01]  /*a7e0*/  HMMA.16816.F32 R88, R16, R60, R88 ;  /* 0x0000003c1058723c */ /* 0x000fe20000001858 */
[----:B------:R-:W-:Y:S02]  /*a7f0*/  ISETP.GE.AND P0, PT, R34, R7, PT ;  /* 0x000000072200720c */ /* 0x000fe40003f06270 */
[----:B------:R-:W-:Y:S02]  /*a800*/  FSEL R102, R102, -INF , !P2 ;  /* 0xff80000066667808 */ /* 0x000fe40005000000 */
[----:B------:R-:W-:-:S02]  /*a810*/  IADD3 R35, R0, 0x48, RZ ;  /* 0x0000004800237810 */ /* 0x000fc40007ffe0ff */
[----:B------:R-:W-:Y:S01]  /*a820*/  IADD3 R30, R0, 0x59, RZ ;  /* 0x00000059001e7810 */ /* 0x000fe20007ffe0ff */
[C---:B------:R-:W-:Y:S01]  /*a830*/  HMMA.16816.F32 R76, R12.reuse, R70, R76 ;  /* 0x000000460c4c723c */ /* 0x040fe2000000184c */
[-C--:B------:R-:W-:Y:S02]  /*a840*/  ISETP.GE.AND P2, PT, R39, R7.reuse, PT ;  /* 0x000000072700720c */ /* 0x080fe40003f46270 */
[----:B------:R-:W-:Y:S02]  /*a850*/  FSEL R96, R96, -INF , !P4 ;  /* 0xff80000060607808 */ /* 0x000fe40006000000 */
[----:B------:R-:W-:Y:S02]  /*a860*/  FSEL R95, R95, -INF , !P0 ;  /* 0xff8000005f5f7808 */ /* 0x000fe40004000000 */
[----:B------:R-:W-:Y:S01]  /*a870*/  ISETP.GE.AND P4, PT, R35, R6, PT ;  /* 0x000000062300720c */ /* 0x000fe20003f86270 */
[----:B------:R-:W-:Y:S01]  /*a880*/  HMMA.16816.F32 R72, R12, R66, R72 ;  /* 0x000000420c48723c */ /* 0x000fe20000001848 */
[----:B------:R-:W-:-:S02]  /*a890*/  ISETP.GE.AND P0, PT, R30, R7, PT ;  /* 0x000000071e00720c */ /* 0x000fc40003f06270 */
[----:B------:R-:W-:Y:S02]  /*a8a0*/  FSEL R98, R98, -INF , !P2 ;  /* 0xff80000062627808 */ /* 0x000fe40005000000 */
[----:B------:R-:W-:Y:S01]  /*a8b0*/  IADD3 R31, R0, 0x58, RZ ;  /* 0x00000058001f7810 */ /* 0x000fe20007ffe0ff */
[----:B------:R-:W-:Y:S01]  /*a8c0*/  BAR.SYNC.DEFER_BLOCKING 0x0 ;  /* 0x0000000000007b1d */ /* 0x000fe20000010000 */
[----:B------:R-:W-:Y:S01]  /*a8d0*/  ISETP.GE.AND P2, PT, R35, R7, PT ;  /* 0x000000072300720c */ /* 0x000fe20003f46270 */
[----:B------:R-:W-:Y:S01]  /*a8e0*/  HMMA.16816.F32 R24, R24, R58, RZ ;  /* 0x0000003a1818723c */ /* 0x000fe200000018ff */
[----:B------:R-:W-:Y:S02]  /*a8f0*/  FSEL R218, R92, -INF , !P4 ;  /* 0xff8000005cda7808 */ /* 0x000fe40006000000 */
[----:B------:R-:W-:Y:S02]  /*a900*/  FSEL R122, R83, -INF , !P0 ;  /* 0xff800000537a7808 */ /* 0x000fe40004000000 */
[----:B------:R-:W-:-:S02]  /*a910*/  ISETP.GE.AND P4, PT, R31, R6, PT ;  /* 0x000000061f00720c */ /* 0x000fc40003f86270 */
[----:B------:R-:W-:Y:S02]  /*a920*/  ISETP.GE.AND P0, PT, R11, R6, PT ;  /* 0x000000060b00720c */ /* 0x000fe40003f06270 */
[----:B------:R-:W-:Y:S02]  /*a930*/  FSEL R94, R94, -INF , !P2 ;  /* 0xff8000005e5e7808 */ /* 0x000fe40005000000 */
[----:B------:R-:W-:Y:S02]  /*a940*/  ISETP.GE.AND P2, PT, R31, R7, PT ;  /* 0x000000071f00720c */ /* 0x000fe40003f46270 */
[----:B------:R-:W-:Y:S02]  /*a950*/  FSEL R236, R80, -INF , !P4 ;  /* 0xff80000050ec7808 */ /* 0x000fe40006000000 */
[----:B------:R-:W-:Y:S02]  /*a960*/  FSEL R83, R84, -INF , !P0 ;  /* 0xff80000054537808 */ /* 0x000fe40004000000 */
[----:B------:R-:W-:-:S02]  /*a970*/  ISETP.GE.AND P4, PT, R0, R8, PT ;  /* 0x000000080000720c */ /* 0x000fc40003f86270 */
[----:B------:R-:W-:Y:S02]  /*a980*/  ISETP.GE.AND P0, PT, R4, R7, PT ;  /* 0x000000070400720c */ /* 0x000fe40003f06270 */
[----:B------:R-:W-:Y:S02]  /*a990*/  FSEL R111, R82, -INF , !P2 ;  /* 0xff800000526f7808 */ /* 0x000fe40005000000 */
[----:B------:R-:W-:Y:S01]  /*a9a0*/  ISETP.GE.AND P2, PT, R0, R9, PT ;  /* 0x000000090000720c */ /* 0x000fe20003f46270 */
[----:B------:R-:W-:Y:S01]  /*a9b0*/  HMMA.16816.F32 R16, R16, R62, R24 ;  /* 0x0000003e1010723c */ /* 0x000fe20000001818 */
[----:B------:R-:W-:Y:S02]  /*a9c0*/  FSEL R109, R91, -INF , !P0 ;  /* 0xff8000005b6d7808 */ /* 0x000fe40004000000 */
[----:B------:R-:W-:Y:S02]  /*a9d0*/  FSEL R53, R232, -INF , !P4 ;  /* 0xff800000e8357808 */ /* 0x000fe40006000000 */
[----:B------:R-:W-:-:S02]  /*a9e0*/  ISETP.GE.AND P0, PT, R52, R8, PT ;  /* 0x000000083400720c */ /* 0x000fc40003f06270 */
[-C--:B------:R-:W-:Y:S02]  /*a9f0*/  ISETP.GE.AND P4, PT, R52, R9.reuse, PT ;  /* 0x000000093400720c */ /* 0x080fe40003f86270 */
[----:B------:R-:W-:Y:S02]  /*aa00*/  FSEL R55, R234, -INF , !P2 ;  /* 0xff800000ea377808 */ /* 0x000fe40005000000 */
[----:B------:R-:W-:Y:S02]  /*aa10*/  ISETP.GE.AND P2, PT, R51, R8, PT ;  /* 0x000000083300720c */ /* 0x000fe40003f46270 */
        /* <DEDUP_REMOVED lines=21> */
[CC--:B------:R-:W-:Y:S02]  /*ab70*/  ISETP.GE.AND P0, PT, R46.reuse, R8.reuse, PT ;  /* 0x000000082e00720c */ /* 0x0c0fe40003f06270 */
[----:B------:R-:W-:Y:S02]  /*ab80*/  ISETP.GE.AND P4, PT, R46, R9, PT ;  /* 0x000000092e00720c */ /* 0x000fe40003f86270 */
        /* <DEDUP_REMOVED lines=40> */
[----:B------:R-:W-:Y:S02]  /*ae10*/  ISETP.GE.AND P3, PT, R42, R6, PT ;  /* 0x000000062a00720c */ /* 0x000fe40003f66270 */
[-C--:B------:R-:W-:Y:S02]  /*ae20*/  ISETP.GE.AND P0, PT, R36, R9.reuse, PT ;  /* 0x000000092400720c */ /* 0x080fe40003f06270 */
[C---:B------:R-:W-:Y:S02]  /*ae30*/  ISETP.GE.AND P4, PT, R35.reuse, R8, PT ;  /* 0x000000082300720c */ /* 0x040fe40003f86270 */
[----:B------:R-:W-:Y:S02]  /*ae40*/  ISETP.GE.AND P2, PT, R35, R9, PT ;  /* 0x000000092300720c */ /* 0x000fe40003f46270 */
[----:B------:R-:W-:Y:S02]  /*ae50*/  FSEL R101, R101, -INF , !P3 ;  /* 0xff80000065657808 */ /* 0x000fe40005800000 */
[----:B------:R-:W-:-:S02]  /*ae60*/  FSEL R250, R203, -INF , !P0 ;  /* 0xff800000cbfa7808 */ /* 0x000fc40004000000 */
[----:B------:R-:W-:Y:S02]  /*ae70*/  FSEL R242, R112, -INF , !P4 ;  /* 0xff80000070f27808 */ /* 0x000fe40006000000 */
[----:B------:R-:W-:Y:S02]  /*ae80*/  FSEL R248, R114, -INF , !P2 ;  /* 0xff80000072f87808 */ /* 0x000fe40005000000 */
[----:B------:R-:W-:Y:S02]  /*ae90*/  ISETP.GE.AND P3, PT, R38, R6, PT ;  /* 0x000000062600720c */ /* 0x000fe40003f66270 */
[CC--:B------:R-:W-:Y:S01]  /*aea0*/  ISETP.GE.AND P0, PT, R34.reuse, R8.reuse, PT ;  /* 0x000000082200720c */ /* 0x0c0fe20003f06270 */
[----:B------:R-:W-:Y:S01]  /*aeb0*/  HMMA.16816.F32 R36, R20, R56, RZ ;  /* 0x000000381424723c */ /* 0x000fe200000018ff */
[----:B------:R-:W-:Y:S02]  /*aec0*/  ISETP.GE.AND P4, PT, R34, R9, PT ;  /* 0x000000092200720c */ /* 0x000fe40003f86270 */
[----:B------:R-:W-:-:S02]  /*aed0*/  ISETP.GE.AND P2, PT, R33, R8, PT ;  /* 0x000000082100720c */ /* 0x000fc40003f46270 */
[----:B------:R-:W-:Y:S02]  /*aee0*/  FSEL R97, R97, -INF , !P3 ;  /* 0xff80000061617808 */ /* 0x000fe40005800000 */
[----:B------:R-:W-:Y:S02]  /*aef0*/  FSEL R234, R113, -INF , !P0 ;  /* 0xff80000071ea7808 */ /* 0x000fe40004000000 */
[----:B------:R-:W-:Y:S02]  /*af00*/  FSEL R247, R115, -INF , !P4 ;  /* 0xff80000073f77808 */ /* 0x000fe40006000000 */
[----:B------:R-:W-:Y:S02]  /*af10*/  FSEL R232, R196, -INF , !P2 ;  /* 0xff800000c4e87808 */ /* 0x000fe40005000000 */
[----:B------:R-:W-:Y:S02]  /*af20*/  ISETP.GE.AND P3, PT, R34, R6, PT ;  /* 0x000000062200720c */ /* 0x000fe40003f66270 */
[----:B------:R-:W-:-:S02]  /*af30*/  ISETP.GE.AND P0, PT, R33, R9, PT ;  /* 0x000000092100720c */ /* 0x000fc40003f06270 */
[CC--:B------:R-:W-:Y:S02]  /*af40*/  ISETP.GE.AND P4, PT, R32.reuse, R8.reuse, PT ;  /* 0x000000082000720c */ /* 0x0c0fe40003f86270 */
[-C--:B------:R-:W-:Y:S02]  /*af50*/  ISETP.GE.AND P2, PT, R32, R9.reuse, PT ;  /* 0x000000092000720c */ /* 0x080fe40003f46270 */
[----:B------:R-:W-:Y:S01]  /*af60*/  HMMA.16816.F32 R32, R20, R58, RZ ;  /* 0x0000003a1420723c */ /* 0x000fe200000018ff */
        /* <DEDUP_REMOVED lines=8> */
[----:B------:R-:W-:Y:S02]  /*aff0*/  ISETP.GE.AND P0, PT, R28, R8, PT ;  /* 0x000000081c00720c */ /* 0x000fe40003f06270 */
[----:B------:R-:W-:Y:S02]  /*b000*/  FSEL R237, R81, -INF , !P3 ;  /* 0xff80000051ed7808 */ /* 0x000fe40005800000 */
[----:B------:R-:W-:Y:S02]  /*b010*/  FSEL R196, R193, -INF , !P0 ;  /* 0xff800000c1c47808 */ /* 0x000fe40004000000 */
[----:B------:R-:W-:-:S02]  /*b020*/  ISETP.GE.AND P0, PT, R11, R9, PT ;  /* 0x000000090b00720c */ /* 0x000fc40003f06270 */
[----:B------:R-:W-:Y:S01]  /*b030*/  ISETP.GE.AND P3, PT, R5, R6, PT ;  /* 0x000000060500720c */ /* 0x000fe20003f66270 */
[----:B------:R-:W-:Y:S01]  /*b040*/  HMMA.16816.F32 R12, R12, R62, R32 ;  /* 0x0000003e0c0c723c */ /* 0x000fe20000001820 */
[----:B------:R-:W-:Y:S02]  /*b050*/  FSEL R243, R199, -INF , !P2 ;  /* 0xff800000c7f37808 */ /* 0x000fe40005000000 */
[----:B------:R-:W-:Y:S02]  /*b060*/  FSEL R198, R74, -INF , !P0 ;  /* 0xff8000004ac67808 */ /* 0x000fe40004000000 */
[----:B------:R-:W-:Y:S02]  /*b070*/  FSEL R239, R88, -INF , !P3 ;  /* 0xff80000058ef7808 */ /* 0x000fe40005800000 */
[----:B------:R-:W-:Y:S02]  /*b080*/  FSEL R203, R197, -INF , !P4 ;  /* 0xff800000c5cb7808 */ /* 0x000fe40006000000 */
[----:B------:R-:W-:-:S02]  /*b090*/  ISETP.GE.AND P2, PT, R30, R8, PT ;  /* 0x000000081e00720c */ /* 0x000fc40003f46270 */
[----:B------:R-:W-:Y:S02]  /*b0a0*/  ISETP.GE.AND P0, PT, R5, R8, PT ;  /* 0x000000080500720c */ /* 0x000fe40003f06270 */
[----:B--2---:R-:W-:Y:S02]  /*b0b0*/  IADD3 R2, R0, 0x78, RZ ;  /* 0x0000007800027810 */ /* 0x004fe40007ffe0ff */
[----:B------:R-:W-:Y:S02]  /*b0c0*/  ISETP.GE.AND P3, PT, R10, R6, PT ;  /* 0x000000060a00720c */ /* 0x000fe40003f66270 */
[----:B------:R-:W-:Y:S02]  /*b0d0*/  ISETP.GE.AND P4, PT, R31, R9, PT ;  /* 0x000000091f00720c */ /* 0x000fe40003f86270 */
[----:B------:R-:W-:Y:S02]  /*b0e0*/  FSEL R200, R77, -INF , !P2 ;  /* 0xff8000004dc87808 */ /* 0x000fe40005000000 */
[----:B------:R-:W-:-:S02]  /*b0f0*/  FSEL R139, R20, -INF , !P0 ;  /* 0xff800000148b7808 */ /* 0x000fc40004000000 */
[----:B------:R-:W-:Y:S02]  /*b100*/  FSEL R235, R78, -INF , !P4 ;  /* 0xff8000004eeb7808 */ /* 0x000fe40006000000 */
[----:B------:R-:W-:Y:S02]  /*b110*/  FSEL R77, R85, -INF , !P3 ;  /* 0xff800000554d7808 */ /* 0x000fe40005800000 */
[-C--:B------:R-:W-:Y:S02]  /*b120*/  ISETP.GE.AND P0, PT, R2, R8.reuse, PT ;  /* 0x000000080200720c */ /* 0x080fe40003f06270 */
[C---:B------:R-:W-:Y:S02]  /*b130*/  ISETP.GE.AND P4, PT, R29.reuse, R8, PT ;  /* 0x000000081d00720c */ /* 0x040fe40003f86270 */
[-C--:B------:R-:W-:Y:S02]  /*b140*/  ISETP.GE.AND P2, PT, R29, R9.reuse, PT ;  /* 0x000000091d00720c */ /* 0x080fe40003f46270 */
[----:B------:R-:W-:-:S02]  /*b150*/  ISETP.GE.AND P3, PT, R28, R9, PT ;  /* 0x000000091c00720c */ /* 0x000fc40003f66270 */
[----:B------:R-:W-:Y:S02]  /*b160*/  FSEL R84, R12, -INF , !P0 ;  /* 0xff8000000c547808 */ /* 0x000fe40004000000 */
[----:B------:R-:W-:Y:S02]  /*b170*/  FSEL R197, R192, -INF , !P4 ;  /* 0xff800000c0c57808 */ /* 0x000fe40006000000 */
[----:B------:R-:W-:Y:S02]  /*b180*/  FSEL R201, R194, -INF , !P2 ;  /* 0xff800000c2c97808 */ /* 0x000fe40005000000 */
[----:B------:R-:W-:Y:S02]  /*b190*/  FSEL R199, R195, -INF , !P3 ;  /* 0xff800000c3c77808 */ /* 0x000fe40005800000 */
[----:B------:R-:W-:Y:S02]  /*b1a0*/  ISETP.GE.AND P0, PT, R2, R9, PT ;  /* 0x000000090200720c */ /* 0x000fe40003f06270 */
[----:B------:R-:W-:-:S02]  /*b1b0*/  ISETP.GE.AND P4, PT, R11, R7, PT ;  /* 0x000000070b00720c */ /* 0x000fc40003f86270 */
[-C--:B------:R-:W-:Y:S02]  /*b1c0*/  ISETP.GE.AND P2, PT, R11, R8.reuse, PT ;  /* 0x000000080b00720c */ /* 0x080fe40003f46270 */
[----:B------:R-:W-:Y:S02]  /*b1d0*/  ISETP.GE.AND P3, PT, R10, R8, PT ;  /* 0x000000080a00720c */ /* 0x000fe40003f66270 */
[----:B------:R-:W-:Y:S02]  /*b1e0*/  FSEL R178, R14, -INF , !P0 ;  /* 0xff8000000eb27808 */ /* 0x000fe40004000000 */
[----:B------:R-:W-:Y:S02]  /*b1f0*/  FSEL R80, R86, -INF , !P4 ;  /* 0xff80000056507808 */ /* 0x000fe40006000000 */
[----:B------:R-:W-:Y:S02]  /*b200*/  FSEL R193, R72, -INF , !P2 ;  /* 0xff80000048c17808 */ /* 0x000fe40005000000 */
[----:B------:R-:W-:-:S02]  /*b210*/  FSEL R192, R73, -INF , !P3 ;  /* 0xff80000049c07808 */ /* 0x000fc40005800000 */
[----:B------:R-:W-:Y:S02]  /*b220*/  PLOP3.LUT P0, PT, PT, PT, UP0, 0x80, 0x0 ;  /* 0x000000000000781c */ /* 0x000fe40003f0f008 */
[C---:B------:R-:W-:Y:S02]  /*b230*/  ISETP.GE.AND P4, PT, R10.reuse, R7, PT ;  /* 0x000000070a00720c */ /* 0x040fe40003f86270 */
[-C--:B------:R-:W-:Y:S02]  /*b240*/  ISETP.GE.AND P2, PT, R10, R9.reuse, PT ;  /* 0x000000090a00720c */ /* 0x080fe40003f46270 */
[----:B------:R-:W-:Y:S02]  /*b250*/  ISETP.GE.AND P3, PT, R5, R9, PT ;  /* 0x000000090500720c */ /* 0x000fe40003f66270 */
[----:B------:R-:W-:Y:S02]  /*b260*/  IADD3 R0, R0, 0x79, RZ ;  /* 0x0000007900007810 */ /* 0x000fe40007ffe0ff */
[----:B------:R-:W-:-:S02]  /*b270*/  FSEL R89, R89, -INF , !P5 ;  /* 0xff80000059597808 */ /* 0x000fc40006800000 */
[----:B------:R-:W-:Y:S02]  /*b280*/  FSEL R195, R75, -INF , !P2 ;  /* 0xff8000004bc37808 */ /* 0x000fe40005000000 */
[----:B------:R-:W-:Y:S02]  /*b290*/  FSEL R79, R87, -INF , !P4 ;  /* 0xff800000574f7808 */ /* 0x000fe40006000000 */
[----:B------:R-:W-:Y:S02]  /*b2a0*/  FSEL R194, R22, -INF , !P3 ;  /* 0xff80000016c27808 */ /* 0x000fe40005800000 */
[----:B------:R-:W-:Y:S02]  /*b2b0*/  ISETP.GE.AND P5, PT, R5, R7, PT ;  /* 0x000000070500720c */ /* 0x000fe40003fa6270 */
[C---:B------:R-:W-:Y:S02]  /*b2c0*/  ISETP.GE.AND P4, PT, R4.reuse, R8, PT ;  /* 0x000000080400720c */ /* 0x040fe40003f86270 */
[----:B------:R-:W-:-:S02]  /*b2d0*/  ISETP.GE.AND P2, PT, R4, R9, PT ;  /* 0x000000090400720c */ /* 0x000fc40003f46270 */
[----:B------:R-:W-:Y:S02]  /*b2e0*/  ISETP.GE.AND P3, PT, R0, R8, PT ;  /* 0x000000080000720c */ /* 0x000fe40003f66270 */
[----:B------:R-:W-:Y:S02]  /*b2f0*/  FSEL R120, R90, -INF , !P5 ;  /* 0xff8000005a787808 */ /* 0x000fe40006800000 */
[----:B------:R-:W-:Y:S02]  /*b300*/  FSEL R82, R21, -INF , !P4 ;  /* 0xff80000015527808 */ /* 0x000fe40006000000 */
[----:B------:R-:W-:Y:S02]  /*b310*/  FSEL R81, R13, -INF , !P3 ;  /* 0xff8000000d517808 */ /* 0x000fe40005800000 */
[----:B------:R-:W-:Y:S02]  /*b320*/  FSEL R179, R23, -INF , !P2 ;  /* 0xff80000017b37808 */ /* 0x000fe40005000000 */
[----:B------:R-:W-:-:S02]  /*b330*/  ISETP.GE.AND P6, PT, R2, R6, PT ;  /* 0x000000060200720c */ /* 0x000fc40003fc6270 */
        /* <DEDUP_REMOVED lines=8> */
[----:B------:R-:W-:Y:S01]  /*b3c0*/  FSEL R93, R19, -INF , !P3 ;  /* 0xff800000135d7808 */ /* 0x000fe20005800000 */
[----:B------:R-:W-:Y:S05]  /*b3d0*/  @!P0 BRA `(.L_x_188) ;  /* 0x000003a000008947 */ /* 0x000fea0003800000 */
[----:B------:R-:W2:Y:S04]  /*b3e0*/  LDL.64 R44, [R1+0x40] ;  /* 0x00004000012c7983 */ /* 0x000ea80000100a00 */
[----:B------:R-:W3:Y:S01]  /*b3f0*/  LDL.64 R46, [R1+0x38] ;  /* 0x00003800012e7983 */ /* 0x000ee20000100a00 */
[----:B------:R-:W-:Y:S01]  /*b400*/  UIADD3 UR31, UR30, -0x3, URZ ;  /* 0xfffffffd1e1f7890 */ /* 0x000fe2000fffe03f */
[----:B------:R-:W-:Y:S01]  /*b410*/  IMAD.MOV.U32 R13, RZ, RZ, c[0x0][0x198] ;  /* 0x00006600ff0d7624 */ /* 0x000fe200078e00ff */
[----:B------:R-:W-:Y:S01]  /*b420*/  ULDC.64 UR4, c[0x0][0x198] ;  /* 0x0000660000047ab9 */ /* 0x000fe20000000a00 */
[----:B------:R-:W-:Y:S01]  /*b430*/  @!P1 IMAD.MOV.U32 R12, RZ, RZ, c[0x0][0x19c] ;  /* 0x00006700ff0c9624 */ /* 0x000fe200078e00ff */
[----:B------:R-:W-:Y:S01]  /*b440*/  USHF.R.S32.HI UR29, URZ, 0x1f, UR31 ;  /* 0x0000001f3f1d7899 */ /* 0x000fe2000801141f */
[----:B------:R1:W-:Y:S01]  /*b450*/  @P1 STS [R217+0x2000], RZ ;  /* 0x002000ffd9001388 */ /* 0x0003e20000000800 */
[----:B------:R-:W-:Y:S01]  /*b460*/  UIMAD.WIDE.U32 UR34, UR31, UR4, URZ ;  /* 0x000000041f2272a5 */ /* 0x000fe2000f8e003f */
[----:B------:R-:W-:Y:S01]  /*b470*/  BSSY B0, `(.L_x_189) ;  /* 0x000002f000007945 */ /* 0x000fe20003800000 */
[----:B------:R-:W-:Y:S01]  /*b480*/  UIMAD UR29, UR29, UR4, URZ ;  /* 0x000000041d1d72a4 */ /* 0x000fe2000f8e023f */
[----:B------:R1:W-:Y:S03]  /*b490*/  @P1 STS [R217+0x2004], RZ ;  /* 0x002004ffd9001388 */ /* 0x0003e60000000800 */
[----:B------:R-:W-:Y:S01]  /*b4a0*/  UIMAD UR5, UR31, UR5, UR29 ;  /* 0x000000051f0572a4 */ /* 0x000fe2000f8e021d */
[----:B------:R-:W-:Y:S01]  /*b4b0*/  IMAD.U32 R4, RZ, RZ, UR34 ;  /* 0x00000022ff047e24 */ /* 0x000fe2000f8e00ff */
[----:B------:R1:W-:Y:S01]  /*b4c0*/  @P1 STS.64 [R217+0x2008], RZ ;  /* 0x002008ffd9001388 */ /* 0x0003e20000000a00 */
[----:B------:R-:W-:Y:S01]  /*b4d0*/  IMAD.U32 R5, RZ, RZ, UR34 ;  /* 0x00000022ff057e24 */ /* 0x000fe2000f8e00ff */
[----:B------:R-:W-:-:S06]  /*b4e0*/  UIADD3 UR5, UR35, UR5, URZ ;  /* 0x0000000523057290 */ /* 0x000fcc000fffe03f */
[----:B------:R-:W-:Y:S01]  /*b4f0*/  IMAD.U32 R2, RZ, RZ, UR5 ;  /* 0x00000005ff027e24 */ /* 0x000fe2000f8e00ff */
[----:B--2---:R-:W-:-:S04]  /*b500*/  LEA R4, P3, R4, R44, 0x7 ;  /* 0x0000002c04047211 */ /* 0x004fc800078638ff */
[C---:B------:R-:W-:Y:S02]  /*b510*/  @!P1 IADD3 R0, P2, R4.reuse, UR20, RZ ;  /* 0x0000001404009c10 */ /* 0x040fe4000ff5e0ff */
[----:B---3--:R-:W-:Y:S02]  /*b520*/  LEA.HI.X R5, R5, R47, R2, 0x7, P3 ;  /* 0x0000002f05057211 */ /* 0x008fe400018f3c02 */
[----:B------:R-:W-:Y:S02]  /*b530*/  @!P1 LEA R2, P3, R13, R4, 0x6 ;  /* 0x000000040d029211 */ /* 0x000fe400078630ff */
[----:B------:R-:W-:Y:S02]  /*b540*/  @!P1 LEA R10, P5, R4, c[0x0][0x168], 0x1 ;  /* 0x00005a00040a9a11 */ /* 0x000fe400078a08ff */
        /* <DEDUP_REMOVED lines=33> */
.L_x_190:
[----:B------:R-:W-:Y:S05]  /*b760*/  BSYNC B0 ;  /* 0x0000000000007941 */ /* 0x000fea0003800000 */
.L_x_189:
[----:B------:R-:W0:Y:S02]  /*b770*/  LDGDEPBAR ;  /* 0x00000000000079af */ /* 0x000e240000000000 */
.L_x_188:
[----:B-1----:R-:W2:Y:S04]  /*b780*/  LDL.LU R6, [R1+0x18] ;  /* 0x0000180001067983 */ /* 0x002ea80000300800 */
[----:B------:R-:W3:Y:S04]  /*b790*/  LDL.LU R7, [R1+0x24] ;  /* 0x0000240001077983 */ /* 0x000ee80000300800 */
[----:B------:R-:W4:Y:S04]  /*b7a0*/  LDL R5, [R1+0x60] ;  /* 0x0000600001057983 */ /* 0x000f280000100800 */
[----:B------:R-:W2:Y:S04]  /*b7b0*/  LDL R22, [R1+0x8] ;  /* 0x0000080001167983 */ /* 0x000ea80000100800 */
[----:B------:R-:W3:Y:S04]  /*b7c0*/  LDL R8, [R1+0x50] ;  /* 0x0000500001087983 */ /* 0x000ee80000100800 */
[----:B------:R1:W-:Y:S04]  /*b7d0*/  STL [R1+0x94], R217 ;  /* 0x000094d901007387 */ /* 0x0003e80000100800 */
[----:B------:R-:W-:Y:S04]  /*b7e0*/  STL [R1+0x90], R216 ;  /* 0x000090d801007387 */ /* 0x000fe80000100800 */
        /* <DEDUP_REMOVED lines=10> */
[----:B------:R-:W3:Y:S04]  /*b890*/  LDL R23, [R1] ;  /* 0x0000000001177983 */ /* 0x000ee80000100800 */
[----:B-1----:R-:W3:Y:S01]  /*b8a0*/  LDL.LU R217, [R1+0x4] ;  /* 0x0000040001d97983 */ /* 0x002ee20000300800 */
[----:B------:R-:W-:Y:S01]  /*b8b0*/  FMNMX.FTZ R0, R136, R53, !PT ;  /* 0x0000003588007209 */ /* 0x000fe20007810000 */
[----:B------:R-:W-:Y:S01]  /*b8c0*/  USHF.L.U32 UR4, UR28, 0x2, URZ ;  /* 0x000000021c047899 */ /* 0x000fe2000800063f */
[----:B------:R-:W1:Y:S01]  /*b8d0*/  LDC.U8 R88, c[0x0][0x2d8] ;  /* 0x0000b600ff587b82 */ /* 0x000e620000000000 */
[----:B------:R-:W-:Y:S01]  /*b8e0*/  IMAD.MOV.U32 R57, RZ, RZ, R129 ;  /* 0x000000ffff397224 */ /* 0x000fe200078e0081 */
[----:B------:R-:W-:Y:S01]  /*b8f0*/  FMNMX.FTZ R0, R52, R0, !PT ;  /* 0x0000000034007209 */ /* 0x000fe20007810000 */
[----:B------:R-:W-:Y:S01]  /*b900*/  IMAD.MOV.U32 R58, RZ, RZ, R111 ;  /* 0x000000ffff3a7224 */ /* 0x000fe200078e006f */
[----:B------:R-:W-:Y:S02]  /*b910*/  LDSM.16.MT88.4 R32, [R205+0x4000] ;  /* 0x00400000cd20783b */ /* 0x000fe40000004200 */
[----:B------:R-:W-:-:S04]  /*b920*/  FMNMX.FTZ R0, R51, R0, !PT ;  /* 0x0000000033007209 */ /* 0x000fc80007810000 */
[----:B------:R-:W-:-:S04]  /*b930*/  FMNMX.FTZ R0, R50, R0, !PT ;  /* 0x0000000032007209 */ /* 0x000fc80007810000 */
        /* <DEDUP_REMOVED lines=47> */
[----:B------:R-:W-:Y:S01]  /*bc30*/  FMNMX.FTZ R0, R235, R0, !PT ;  /* 0x00000000eb007209 */ /* 0x000fe20007810000 */
[----:B------:R-:W-:Y:S01]  /*bc40*/  IMAD.U32 R2, RZ, RZ, UR33 ;  /* 0x00000021ff027e24 */ /* 0x000fe2000f8e00ff */
[----:B------:R-:W-:Y:S02]  /*bc50*/  FMNMX.FTZ R4, R82, R4, !PT ;  /* 0x0000000452047209 */ /* 0x000fe40007810000 */
[----:B------:R-:W-:-:S02]  /*bc60*/  FMNMX.FTZ R0, R233, R0, !PT ;  /* 0x00000000e9007209 */ /* 0x000fc40007810000 */
[----:B------:R-:W-:Y:S01]  /*bc70*/  FMNMX.FTZ R4, R84, R4, !PT ;  /* 0x0000000454047209 */ /* 0x000fe20007810000 */
[----:B----4-:R-:W-:-:S05]  /*bc80*/  IMAD.WIDE.U32 R86, R5, -0x326172a9, RZ ;  /* 0xcd9e8d5705567825 */ /* 0x010fca00078e00ff */
[----:B--2---:R-:W-:Y:S01]  /*bc90*/  LOP3.LUT R5, R87, R22, RZ, 0x3c, !PT ;  /* 0x0000001657057212 */ /* 0x004fe200078e3cff */
[----:B---3--:R-:W-:-:S04]  /*bca0*/  IMAD.WIDE.U32 R74, R8, -0x2daee0ad, RZ ;  /* 0xd2511f53084a7825 */ /* 0x008fc800078e00ff */
[----:B------:R-:W-:-:S04]  /*bcb0*/  IMAD.WIDE.U32 R72, R5, -0x2daee0ad, RZ ;  /* 0xd2511f5305487825 */ /* 0x000fc800078e00ff */
[----:B------:R-:W-:Y:S01]  /*bcc0*/  IMAD.MOV.U32 R21, RZ, RZ, R6 ;  /* 0x000000ffff157224 */ /* 0x000fe200078e0006 */
[----:B------:R-:W-:Y:S02]  /*bcd0*/  LOP3.LUT R6, R75, UR4, R2, 0x96, !PT ;  /* 0x000000044b067c12 */ /* 0x000fe4000f8e9602 */
[----:B------:R-:W-:Y:S02]  /*bce0*/  FMNMX.FTZ R2, R201, R0, !PT ;  /* 0x00000000c9027209 */ /* 0x000fe40007810000 */
[----:B------:R-:W-:Y:S02]  /*bcf0*/  LOP3.LUT R5, R73, UR14, R74, 0x96, !PT ;  /* 0x0000000e49057c12 */ /* 0x000fe4000f8e964a */
[----:B------:R-:W-:Y:S02]  /*bd00*/  FMNMX.FTZ R0, R81, R4, !PT ;  /* 0x0000000451007209 */ /* 0x000fe40007810000 */
[----:B------:R-:W-:Y:S01]  /*bd10*/  FMNMX.FTZ R2, R199, R2, !PT ;  /* 0x00000002c7027209 */ /* 0x000fe20007810000 */
[----:B------:R-:W-:-:S02]  /*bd20*/  IMAD.WIDE.U32 R14, R6, -0x326172a9, RZ ;  /* 0xcd9e8d57060e7825 */ /* 0x000fc400078e00ff */
[----:B------:R-:W2:Y:S01]  /*bd30*/  SHFL.BFLY PT, R9, R0, 0x2, 0x1f ;  /* 0x0c401f0000097f89 */ /* 0x000ea200000e0000 */
[----:B------:R-:W-:Y:S01]  /*bd40*/  FMNMX.FTZ R2, R198, R2, !PT ;  /* 0x00000002c6027209 */ /* 0x000fe20007810000 */
[----:B------:R-:W-:Y:S01]  /*bd50*/  IMAD.WIDE.U32 R38, R5, -0x326172a9, RZ ;  /* 0xcd9e8d5705267825 */ /* 0x000fe200078e00ff */
[----:B------:R-:W-:Y:S02]  /*bd60*/  LOP3.LUT R4, R15, UR15, R86, 0x96, !PT ;  /* 0x0000000f0f047c12 */ /* 0x000fe4000f8e9656 */
[----:B------:R-:W-:Y:S02]  /*bd70*/  FMNMX.FTZ R2, R195, R2, !PT ;  /* 0x00000002c3027209 */ /* 0x000fe40007810000 */
[----:B------:R-:W-:Y:S01]  /*bd80*/  LOP3.LUT R6, R39, UR13, R14, 0x96, !PT ;  /* 0x0000000d27067c12 */ /* 0x000fe2000f8e960e */
[----:B------:R-:W-:Y:S01]  /*bd90*/  IMAD.MOV.U32 R20, RZ, RZ, R7 ;  /* 0x000000ffff147224 */ /* 0x000fe200078e0007 */
[----:B------:R-:W-:Y:S01]  /*bda0*/  FMNMX.FTZ R2, R194, R2, !PT ;  /* 0x00000002c2027209 */ /* 0x000fe20007810000 */
[----:B------:R-:W-:-:S04]  /*bdb0*/  IMAD.WIDE.U32 R4, R4, -0x2daee0ad, RZ ;  /* 0xd2511f5304047825 */ /* 0x000fc800078e00ff */
[----:B------:R-:W-:Y:S01]  /*bdc0*/  IMAD.WIDE.U32 R6, R6, -0x2daee0ad, RZ ;  /* 0xd2511f5306067825 */ /* 0x000fe200078e00ff */
[----:B------:R-:W-:-:S04]  /*bdd0*/  FMNMX.FTZ R8, R179, R2, !PT ;  /* 0x00000002b3087209 */ /* 0x000fc80007810000 */
[----:B------:R-:W-:Y:S02]  /*bde0*/  LOP3.LUT R2, R7, UR10, R4, 0x96, !PT ;  /* 0x0000000a07027c12 */ /* 0x000fe4000f8e9604 */
[----:B------:R-:W-:-:S03]  /*bdf0*/  FMNMX.FTZ R7, R178, R8, !PT ;  /* 0x00000008b2077209 */ /* 0x000fc60007810000 */
[----:B------:R-:W-:Y:S01]  /*be00*/  IMAD.WIDE.U32 R30, R2, -0x326172a9, RZ ;  /* 0xcd9e8d57021e7825 */ /* 0x000fe200078e00ff */
[----:B------:R-:W-:Y:S02]  /*be10*/  FMNMX.FTZ R2, R177, R7, !PT ;  /* 0x00000007b1027209 */ /* 0x000fe40007810000 */
[----:B------:R-:W-:Y:S02]  /*be20*/  LOP3.LUT R5, R5, UR12, R72, 0x96, !PT ;  /* 0x0000000c05057c12 */ /* 0x000fe4000f8e9648 */
[----:B--2---:R-:W-:Y:S01]  /*be30*/  FMNMX.FTZ R7, R0, R9, !PT ;  /* 0x0000000900077209 */ /* 0x004fe20007810000 */
[----:B------:R-:W2:Y:S02]  /*be40*/  SHFL.BFLY PT, R10, R2, 0x2, 0x1f ;  /* 0x0c401f00020a7f89 */ /* 0x000ea400000e0000 */
[----:B------:R-:W-:Y:S02]  /*be50*/  IMAD.WIDE.U32 R4, R5, -0x326172a9, RZ ;  /* 0xcd9e8d5705047825 */ /* 0x000fe400078e00ff */
[----:B------:R-:W3:Y:S03]  /*be60*/  SHFL.BFLY PT, R12, R7, 0x1, 0x1f ;  /* 0x0c201f00070c7f89 */ /* 0x000ee600000e0000 */
[----:B------:R-:W-:-:S02]  /*be70*/  LOP3.LUT R5, R5, UR11, R38, 0x96, !PT ;  /* 0x0000000b05057c12 */ /* 0x000fc4000f8e9626 */
[----:B------:R-:W-:-:S03]  /*be80*/  LOP3.LUT R0, R31, UR9, R4, 0x96, !PT ;  /* 0x000000091f007c12 */ /* 0x000fc6000f8e9604 */
[----:B------:R-:W-:-:S04]  /*be90*/  IMAD.WIDE.U32 R4, R5, -0x2daee0ad, RZ ;  /* 0xd2511f5305047825 */ /* 0x000fc800078e00ff */
[----:B------:R-:W-:Y:S01]  /*bea0*/  IMAD.WIDE.U32 R40, R0, -0x2daee0ad, RZ ;  /* 0xd2511f5300287825 */ /* 0x000fe200078e00ff */
[----:B------:R-:W-:Y:S02]  /*beb0*/  LOP3.LUT R0, R5, UR8, R6, 0x96, !PT ;  /* 0x0000000805007c12 */ /* 0x000fe4000f8e9606 */
[----:B------:R-:W-:Y:S02]  /*bec0*/  FMNMX.FTZ R6, R138, R188, !PT ;  /* 0x000000bc8a067209 */ /* 0x000fe40007810000 */
[----:B------:R-:W-:Y:S02]  /*bed0*/  LOP3.LUT R4, R41, UR6, R4, 0x96, !PT ;  /* 0x0000000629047c12 */ /* 0x000fe4000f8e9604 */
[----:B------:R-:W-:Y:S01]  /*bee0*/  FMNMX.FTZ R6, R189, R6, !PT ;  /* 0x00000006bd067209 */ /* 0x000fe20007810000 */
[----:B------:R-:W-:Y:S01]  /*bef0*/  IMAD.WIDE.U32 R26, R0, -0x326172a9, RZ ;  /* 0xcd9e8d57001a7825 */ /* 0x000fe200078e00ff */
[----:B--2---:R-:W-:-:S03]  /*bf00*/  FMNMX.FTZ R2, R2, R10, !PT ;  /* 0x0000000a02027209 */ /* 0x004fc60007810000 */
[----:B------:R-:W-:Y:S01]  /*bf10*/  IMAD.WIDE.U32 R4, R4, -0x326172a9, RZ ;  /* 0xcd9e8d5704047825 */ /* 0x000fe200078e00ff */
[----:B------:R-:W-:Y:S02]  /*bf20*/  FMNMX.FTZ R6, R65, R6, !PT ;  /* 0x0000000641067209 */ /* 0x000fe40007810000 */
[----:B---3--:R-:W-:Y:S02]  /*bf30*/  FMNMX.FTZ R87, R7, R12, !PT ;  /* 0x0000000c07577209 */ /* 0x008fe40007810000 */
[----:B------:R-:W-:Y:S01]  /*bf40*/  LOP3.LUT R0, R5, UR17, R26, 0x96, !PT ;  /* 0x0000001105007c12 */ /* 0x000fe2000f8e961a */
[----:B------:R-:W2:Y:S01]  /*bf50*/  SHFL.BFLY PT, R12, R2, 0x1, 0x1f ;  /* 0x0c201f00020c7f89 */ /* 0x000ea200000e0000 */
[----:B------:R-:W-:Y:S02]  /*bf60*/  LOP3.LUT R8, R4, 0xffff, RZ, 0xc0, !PT ;  /* 0x0000ffff04087812 */ /* 0x000fe400078ec0ff */
[----:B------:R-:W-:Y:S02]  /*bf70*/  FMNMX.FTZ R5, R68, R6, !PT ;  /* 0x0000000644057209 */ /* 0x000fe40007810000 */
[----:B------:R-:W-:-:S02]  /*bf80*/  FMNMX.FTZ R6, R137, R190, !PT ;  /* 0x000000be89067209 */ /* 0x000fc40007810000 */
[----:B------:R-:W-:Y:S02]  /*bf90*/  FMNMX.FTZ R5, R184, R5, !PT ;  /* 0x00000005b8057209 */ /* 0x000fe40007810000 */
[----:B------:R-:W-:Y:S02]  /*bfa0*/  LOP3.LUT R9, R4, 0xff, RZ, 0xc0, !PT ;  /* 0x000000ff04097812 */ /* 0x000fe400078ec0ff */
[--C-:B------:R-:W-:Y:S02]  /*bfb0*/  SHF.R.U32.HI R11, RZ, 0x10, R4.reuse ;  /* 0x00000010ff0b7819 */ /* 0x100fe40000011604 */
[----:B------:R-:W-:Y:S02]  /*bfc0*/  SHF.R.U32.HI R13, RZ, 0x18, R4 ;  /* 0x00000018ff0d7819 */ /* 0x000fe40000011604 */
[----:B------:R-:W-:Y:S02]  /*bfd0*/  SHF.R.U32.HI R4, RZ, 0x8, R8 ;  /* 0x00000008ff047819 */ /* 0x000fe40000011608 */
[----:B------:R-:W-:Y:S01]  /*bfe0*/  FMNMX.FTZ R5, R185, R5, !PT ;  /* 0x00000005b9057209 */ /* 0x000fe20007810000 */
[----:B------:R-:W-:Y:S01]  /*bff0*/  FMUL.FTZ R28, R87, c[0x0][0x23c] ;  /* 0x00008f00571c7a20 */ /* 0x000fe20000410000 */
[----:B------:R-:W-:-:S02]  /*c000*/  FMNMX.FTZ R6, R191, R6, !PT ;  /* 0x00000006bf067209 */ /* 0x000fc40007810000 */
[----:B------:R-:W-:Y:S02]  /*c010*/  FSETP.NEU.FTZ.AND P2, PT, R87, -INF , PT ;  /* 0xff8000005700780b */ /* 0x000fe40003f5d000 */
[----:B------:R-:W-:Y:S02]  /*c020*/  PRMT R16, R9, 0x5410, R4 ;  /* 0x0000541009107816 */ /* 0x000fe40000000004 */
[----:B------:R-:W-:Y:S02]  /*c030*/  FMNMX.FTZ R7, R105, R5, !PT ;  /* 0x0000000569077209 */ /* 0x000fe40007810000 */
[----:B------:R-:W-:Y:S02]  /*c040*/  LOP3.LUT R4, R0, 0xffff, RZ, 0xc0, !PT ;  /* 0x0000ffff00047812 */ /* 0x000fe400078ec0ff */
[----:B------:R-:W-:Y:S02]  /*c050*/  FMNMX.FTZ R9, R69, R6, !PT ;  /* 0x0000000645097209 */ /* 0x000fe40007810000 */
[----:B------:R-:W-:-:S02]  /*c060*/  FSEL R28, R28, RZ, P2 ;  /* 0x000000ff1c1c7208 */ /* 0x000fc40001000000 */
[----:B------:R-:W-:Y:S02]  /*c070*/  LOP3.LUT R5, R11, 0xff, RZ, 0xc0, !PT ;  /* 0x000000ff0b057812 */ /* 0x000fe400078ec0ff */
[----:B------:R-:W-:Y:S02]  /*c080*/  FMNMX.FTZ R7, R106, R7, !PT ;  /* 0x000000076a077209 */ /* 0x000fe40007810000 */
[----:B------:R-:W-:Y:S02]  /*c090*/  SHF.R.U32.HI R8, RZ, 0x8, R4 ;  /* 0x00000008ff087819 */ /* 0x000fe40000011604 */
[----:B------:R-:W-:Y:S01]  /*c0a0*/  FMNMX.FTZ R4, R104, R9, !PT ;  /* 0x0000000968047209 */ /* 0x000fe20007810000 */
[----:B------:R-:W-:Y:S01]  /*c0b0*/  FFMA.FTZ R6, R53, c[0x0][0x23c], -R28 ;  /* 0x00008f0035067a23 */ /* 0x000fe2000001081c */
[----:B------:R-:W-:Y:S02]  /*c0c0*/  PRMT R11, R5, 0x5410, R13 ;  /* 0x00005410050b7816 */ /* 0x000fe4000000000d */
[----:B------:R-:W-:-:S02]  /*c0d0*/  FMNMX.FTZ R5, R180, R7, !PT ;  /* 0x00000007b4057209 */ /* 0x000fc40007810000 */
[----:B------:R-:W-:Y:S01]  /*c0e0*/  FMNMX.FTZ R4, R186, R4, !PT ;  /* 0x00000004ba047209 */ /* 0x000fe20007810000 */
[----:B------:R3:W-:Y:S01]  /*c0f0*/  MUFU.EX2 R210, R6 ;  /* 0x0000000600d27308 */ /* 0x0007e20000000800 */
[----:B------:R-:W-:Y:S02]  /*c100*/  FMNMX.FTZ R5, R181, R5, !PT ;  /* 0x00000005b5057209 */ /* 0x000fe40007810000 */
[----:B--2---:R-:W-:Y:S01]  /*c110*/  FMNMX.FTZ R85, R2, R12, !PT ;  /* 0x0000000c02557209 */ /* 0x004fe20007810000 */
[--C-:B------:R-:W-:Y:S01]  /*c120*/  FFMA.FTZ R2, R51, c[0x0][0x23c], -R28.reuse ;  /* 0x00008f0033027a23 */ /* 0x100fe2000001081c */
[----:B------:R-:W-:Y:S02]  /*c130*/  FMNMX.FTZ R4, R187, R4, !PT ;  /* 0x00000004bb047209 */ /* 0x000fe40007810000 */
[----:B------:R-:W-:Y:S01]  /*c140*/  FMNMX.FTZ R5, R100, R5, !PT ;  /* 0x0000000564057209 */ /* 0x000fe20007810000 */
[----:B------:R2:W-:Y:S01]  /*c150*/  MUFU.EX2 R121, R2 ;  /* 0x0000000200797308 */ /* 0x0005e20000000800 */
[C---:B------:R-:W-:Y:S01]  /*c160*/  FMUL.FTZ R29, R85.reuse, c[0x0][0x23c] ;  /* 0x00008f00551d7a20 */ /* 0x040fe20000410000 */
[----:B------:R-:W-:Y:S01]  /*c170*/  FSETP.NEU.FTZ.AND P1, PT, R85, -INF , PT ;  /* 0xff8000005500780b */ /* 0x000fe20003f3d000 */
[----:B---3--:R-:W-:Y:S01]  /*c180*/  FFMA.FTZ R6, R52, c[0x0][0x23c], -R28 ;  /* 0x00008f0034067a23 */ /* 0x008fe2000001081c */
[----:B------:R-:W-:-:S04]  /*c190*/  FMNMX.FTZ R5, R101, R5, !PT ;  /* 0x0000000565057209 */ /* 0x000fc80007810000 */
[----:B------:R3:W-:Y:S01]  /*c1a0*/  MUFU.EX2 R208, R6 ;  /* 0x0000000600d07308 */ /* 0x0007e20000000800 */
[----:B------:R-:W-:Y:S02]  /*c1b0*/  LOP3.LUT R10, R0, 0xff, RZ, 0xc0, !PT ;  /* 0x000000ff000a7812 */ /* 0x000fe400078ec0ff */
[--C-:B--2---:R-:W-:Y:S02]  /*c1c0*/  SHF.R.U32.HI R2, RZ, 0x10, R0.reuse ;  /* 0x00000010ff027819 */ /* 0x104fe40000011600 */
[----:B------:R-:W-:Y:S02]  /*c1d0*/  SHF.R.U32.HI R7, RZ, 0x18, R0 ;  /* 0x00000018ff077819 */ /* 0x000fe40000011600 */
[----:B------:R-:W-:Y:S02]  /*c1e0*/  LOP3.LUT R0, R2, 0xff, RZ, 0xc0, !PT ;  /* 0x000000ff02007812 */ /* 0x000fe400078ec0ff */
[----:B------:R-:W-:Y:S02]  /*c1f0*/  FSEL R29, R29, RZ, P1 ;  /* 0x000000ff1d1d7208 */ /* 0x000fe40000800000 */
[----:B---3--:R-:W-:Y:S01]  /*c200*/  FMNMX.FTZ R6, R107, R4, !PT ;  /* 0x000000046b067209 */ /* 0x008fe20007810000 */
[----:B------:R-:W-:-:S03]  /*c210*/  FFMA.FTZ R4, R50, c[0x0][0x23c], -R28 ;  /* 0x00008f0032047a23 */ /* 0x000fc6000001081c */
[----:B------:R-:W-:Y:S01]  /*c220*/  FMNMX.FTZ R2, R108, R6, !PT ;  /* 0x000000066c027209 */ /* 0x000fe20007810000 */
[----:B------:R2:W3:Y:S01]  /*c230*/  MUFU.EX2 R129, R4 ;  /* 0x0000000400817308 */ /* 0x0004e20000000800 */
[----:B------:R-:W-:Y:S02]  /*c240*/  PRMT R10, R10, 0x5410, R8 ;  /* 0x000054100a0a7816 */ /* 0x000fe40000000008 */
[----:B------:R-:W-:Y:S02]  /*c250*/  FMNMX.FTZ R2, R182, R2, !PT ;  /* 0x00000002b6027209 */ /* 0x000fe40007810000 */
[----:B------:R-:W-:Y:S01]  /*c260*/  PRMT R8, R0, 0x5410, R7 ;  /* 0x0000541000087816 */ /* 0x000fe20000000007 */
[--C-:B------:R-:W-:Y:S01]  /*c270*/  FFMA.FTZ R0, R49, c[0x0][0x23c], -R29.reuse ;  /* 0x00008f0031007a23 */ /* 0x100fe2000001081d */
[----:B------:R-:W-:Y:S02]  /*c280*/  FMNMX.FTZ R2, R183, R2, !PT ;  /* 0x00000002b7027209 */ /* 0x000fe40007810000 */
[----:B--2---:R-:W-:Y:S01]  /*c290*/  FMNMX.FTZ R4, R133, R5, !PT ;  /* 0x0000000585047209 */ /* 0x004fe20007810000 */
[----:B------:R-:W-:-:S03]  /*c2a0*/  FFMA.FTZ R5, R54, c[0x0][0x23c], -R29 ;  /* 0x00008f0036057a23 */ /* 0x000fc6000001081d */
[----:B------:R-:W-:Y:S01]  /*c2b0*/  FMNMX.FTZ R4, R132, R4, !PT ;  /* 0x0000000484047209 */ /* 0x000fe20007810000 */
[----:B------:R2:W-:Y:S03]  /*c2c0*/  MUFU.EX2 R67, R5 ;  /* 0x0000000500437308 */ /* 0x0005e60000000800 */
[----:B------:R-:W-:Y:S02]  /*c2d0*/  FMNMX.FTZ R4, R96, R4, !PT ;  /* 0x0000000460047209 */ /* 0x000fe40007810000 */
[----:B------:R-:W-:-:S03]  /*c2e0*/  FMNMX.FTZ R2, R102, R2, !PT ;  /* 0x0000000266027209 */ /* 0x000fc60007810000 */
[----:B------:R4:W3:Y:S01]  /*c2f0*/  MUFU.EX2 R111, R0 ;  /* 0x00000000006f7308 */ /* 0x0008e20000000800 */
[----:B------:R-:W-:Y:S02]  /*c300*/  FSEL R6, R87, RZ, P2 ;  /* 0x000000ff57067208 */ /* 0x000fe40001000000 */
[----:B--2---:R-:W-:Y:S02]  /*c310*/  FSEL R5, R85, RZ, P1 ;  /* 0x000000ff55057208 */ /* 0x004fe40000800000 */
[----:B-1----:R-:W-:-:S03]  /*c320*/  PRMT R88, R88, 0x7054, R88 ;  /* 0x0000705458587816 */ /* 0x002fc60000000058 */
[----:B------:R-:W-:Y:S01]  /*c330*/  FADD.FTZ R5, R3, -R5 ;  /* 0x8000000503057221 */ /* 0x000fe20000010000 */
[----:B----4-:R-:W-:Y:S01]  /*c340*/  FMNMX.FTZ R0, R97, R4, !PT ;  /* 0x0000000461007209 */ /* 0x010fe20007810000 */
[--C-:B------:R-:W-:Y:S01]  /*c350*/  FFMA.FTZ R3, R55, c[0x0][0x23c], -R29.reuse ;  /* 0x00008f0037037a23 */ /* 0x100fe2000001081d */
[----:B------:R-:W-:Y:S02]  /*c360*/  FMNMX.FTZ R4, R103, R2, !PT ;  /* 0x0000000267047209 */ /* 0x000fe40007810000 */
[----:B------:R-:W-:Y:S01]  /*c370*/  FMNMX.FTZ R2, R238, R0, !PT ;  /* 0x00000000ee027209 */ /* 0x000fe20007810000 */
[----:B------:R1:W-:Y:S01]  /*c380*/  MUFU.EX2 R123, R3 ;  /* 0x00000003007b7308 */ /* 0x0003e20000000800 */
[----:B------:R-:W-:Y:S01]  /*c390*/  FADD.FTZ R7, R136, -R6 ;  /* 0x8000000688077221 */ /* 0x000fe20000010000 */
[----:B------:R-:W-:Y:S01]  /*c3a0*/  HSET2.LE.AND R6, R16, R88, PT ;  /* 0x0000005810067233 */ /* 0x000fe20003803000 */
[----:B---3--:R-:W-:Y:S01]  /*c3b0*/  F2FP.PACK_AB R0, R129, R121 ;  /* 0x000000798100723e */ /* 0x008fe200000000ff */
[----:B------:R-:W-:Y:S01]  /*c3c0*/  IMAD.MOV.U32 R112, RZ, RZ, R128 ;  /* 0x000000ffff707224 */ /* 0x000fe200078e0080 */
[----:B------:R-:W2:Y:S02]  /*c3d0*/  LDSM.16.MT88.4 R16, [R206+0x4000] ;  /* 0x00400000ce10783b */ /* 0x000ea40000004200 */
[----:B------:R-:W-:Y:S01]  /*c3e0*/  LOP3.LUT R6, R6, R0, RZ, 0xc0, !PT ;  /* 0x0000000006067212 */ /* 0x000fe200078ec0ff */
[----:B------:R-:W-:Y:S01]  /*c3f0*/  FFMA.FTZ R0, R64, c[0x0][0x23c], -R29 ;  /* 0x00008f0040007a23 */ /* 0x000fe2000001081d */
[----:B-1----:R-:W-:-:S02]  /*c400*/  FMNMX.FTZ R3, R240, R2, !PT ;  /* 0x00000002f0037209 */ /* 0x002fc40007810000 */
[----:B------:R-:W-:Y:S02]  /*c410*/  FMNMX.FTZ R2, R134, R4, !PT ;  /* 0x0000000486027209 */ /* 0x000fe40007810000 */
[----:B------:R-:W-:Y:S02]  /*c420*/  FMNMX.FTZ R3, R218, R3, !PT ;  /* 0x00000003da037209 */ /* 0x000fe40007810000 */
[----:B------:R-:W-:Y:S02]  /*c430*/  FMNMX.FTZ R2, R135, R2, !PT ;  /* 0x0000000287027209 */ /* 0x000fe40007810000 */
[----:B------:R-:W-:Y:S01]  /*c440*/  FMNMX.FTZ R4, R219, R3, !PT ;  /* 0x00000003db047209 */ /* 0x000fe20007810000 */
[----:B------:R1:W3:Y:S01]  /*c450*/  MUFU.EX2 R207, R0 ;  /* 0x0000000000cf7308 */ /* 0x0002e20000000800 */
[----:B------:R-:W-:Y:S01]  /*c460*/  FMNMX.FTZ R3, R98, R2, !PT ;  /* 0x0000000262037209 */ /* 0x000fe20007810000 */
[----:B------:R-:W-:Y:S01]  /*c470*/  FMUL.FTZ R7, R7, c[0x0][0x23c] ;  /* 0x00008f0007077a20 */ /* 0x000fe20000410000 */
[----:B------:R-:W-:-:S02]  /*c480*/  FMNMX.FTZ R4, R244, R4, !PT ;  /* 0x00000004f4047209 */ /* 0x000fc40007810000 */
[----:B------:R-:W-:Y:S02]  /*c490*/  F2FP.PACK_AB R2, R111, R67 ;  /* 0x000000436f02723e */ /* 0x000fe400000000ff */
[----:B------:R-:W-:Y:S01]  /*c4a0*/  FMNMX.FTZ R3, R99, R3, !PT ;  /* 0x0000000363037209 */ /* 0x000fe20007810000 */
[----:B------:R4:W2:Y:S01]  /*c4b0*/  MUFU.EX2 R176, R7 ;  /* 0x0000000700b07308 */ /* 0x0008a20000000800 */
[----:B------:R-:W-:Y:S01]  /*c4c0*/  FMNMX.FTZ R4, R246, R4, !PT ;  /* 0x00000004f6047209 */ /* 0x000fe20007810000 */
[----:B-1----:R-:W-:Y:S01]  /*c4d0*/  HSET2.LE.AND R0, R11, R88, PT ;  /* 0x000000580b007233 */ /* 0x002fe20003803000 */
[----:B------:R-:W-:-:S04]  /*c4e0*/  IMAD.MOV.U32 R56, RZ, RZ, R94 ;  /* 0x000000ffff387224 */ /* 0x000fc800078e005e */
[----:B----4-:R-:W-:Y:S02]  /*c4f0*/  LOP3.LUT R7, R0, R2, RZ, 0xc0, !PT ;  /* 0x0000000200077212 */ /* 0x010fe400078ec0ff */
[----:B------:R-:W-:Y:S01]  /*c500*/  FMNMX.FTZ R0, R112, R3, !PT ;  /* 0x0000000370007209 */ /* 0x000fe20007810000 */
[----:B------:R-:W-:Y:S01]  /*c510*/  FMUL.FTZ R3, R5, c[0x0][0x23c] ;  /* 0x00008f0005037a20 */ /* 0x000fe20000410000 */
[----:B------:R-:W-:Y:S02]  /*c520*/  FMNMX.FTZ R2, R236, R4, !PT ;  /* 0x00000004ec027209 */ /* 0x000fe40007810000 */
[----:B------:R-:W-:Y:S01]  /*c530*/  FMNMX.FTZ R4, R57, R0, !PT ;  /* 0x0000000039047209 */ /* 0x000fe20007810000 */
[----:B------:R1:W4:Y:S01]  /*c540*/  MUFU.EX2 R136, R3 ;  /* 0x0000000300887308 */ /* 0x0003220000000800 */
[----:B------:R-:W-:Y:S01]  /*c550*/  FMNMX.FTZ R2, R237, R2, !PT ;  /* 0x00000002ed027209 */ /* 0x000fe20007810000 */
[----:B------:R-:W-:Y:S01]  /*c560*/  IMAD.MOV.U32 R66, RZ, RZ, R95 ;  /* 0x000000ffff427224 */ /* 0x000fe200078e005f */
[----:B------:R-:W-:-:S02]  /*c570*/  HSET2.LE.AND R0, R10, R88, PT ;  /* 0x000000580a007233 */ /* 0x000fc40003803000 */
[----:B-1----:R-:W-:Y:S01]  /*c580*/  HSET2.LE.AND R3, R8, R88, PT ;  /* 0x0000005808037233 */ /* 0x002fe20003803000 */
[----:B------:R-:W-:Y:S02]  /*c590*/  FMNMX.FTZ R8, R56, R4, !PT ;  /* 0x0000000438087209 */ /* 0x000fe40007810000 */
[----:B------:R-:W-:Y:S02]  /*c5a0*/  FMNMX.FTZ R4, R249, R2, !PT ;  /* 0x00000002f9047209 */ /* 0x000fe40007810000 */
[----:B------:R-:W-:Y:S02]  /*c5b0*/  F2FP.PACK_AB R2, R208, R210 ;  /* 0x000000d2d002723e */ /* 0x000fe400000000ff */
[----:B------:R-:W-:Y:S02]  /*c5c0*/  FMNMX.FTZ R8, R66, R8, !PT ;  /* 0x0000000842087209 */ /* 0x000fe40007810000 */
[----:B------:R-:W-:Y:S02]  /*c5d0*/  FMNMX.FTZ R9, R252, R4, !PT ;  /* 0x00000004fc097209 */ /* 0x000fe40007810000 */
[----:B------:R-:W-:-:S02]  /*c5e0*/  LOP3.LUT R4, R0, R2, RZ, 0xc0, !PT ;  /* 0x0000000200047212 */ /* 0x000fc400078ec0ff */
[----:B------:R-:W-:Y:S02]  /*c5f0*/  FMNMX.FTZ R0, R130, R8, !PT ;  /* 0x0000000882007209 */ /* 0x000fe40007810000 */
[----:B---3--:R-:W-:Y:S02]  /*c600*/  F2FP.PACK_AB R5, R207, R123 ;  /* 0x0000007bcf05723e */ /* 0x008fe400000000ff */
[----:B------:R-:W-:Y:S01]  /*c610*/  FMNMX.FTZ R0, R131, R0, !PT ;  /* 0x0000000083007209 */ /* 0x000fe20007810000 */
[-C--:B--2---:R-:W-:Y:S01]  /*c620*/  FMUL.FTZ R144, R144, R176.reuse ;  /* 0x000000b090907220 */ /* 0x084fe20000410000 */
[----:B------:R-:W-:Y:S01]  /*c630*/  LOP3.LUT R5, R3, R5, RZ, 0xc0, !PT ;  /* 0x0000000503057212 */ /* 0x000fe200078ec0ff */
[----:B------:R-:W-:Y:S01]  /*c640*/  FMUL.FTZ R145, R145, R176 ;  /* 0x000000b091917220 */ /* 0x000fe20000410000 */
[----:B------:R-:W-:Y:S01]  /*c650*/  FMNMX.FTZ R0, R58, R0, !PT ;  /* 0x000000003a007209 */ /* 0x000fe20007810000 */
[-C--:B----4-:R-:W-:Y:S02]  /*c660*/  FMUL.FTZ R146, R146, R136.reuse ;  /* 0x0000008892927220 */ /* 0x090fe40000410000 */
[----:B------:R-:W-:Y:S01]  /*c670*/  FMUL.FTZ R147, R147, R136 ;  /* 0x0000008893937220 */ /* 0x000fe20000410000 */
[----:B------:R-:W-:-:S02]  /*c680*/  FMNMX.FTZ R0, R122, R0, !PT ;  /* 0x000000007a007209 */ /* 0x000fc40007810000 */
[----:B------:R-:W-:Y:S02]  /*c690*/  FMNMX.FTZ R3, R83, R9, !PT ;  /* 0x0000000953037209 */ /* 0x000fe40007810000 */
[----:B------:R-:W-:Y:S02]  /*c6a0*/  FMNMX.FTZ R0, R217, R0, !PT ;  /* 0x00000000d9007209 */ /* 0x000fe40007810000 */
[----:B------:R-:W-:Y:S01]  /*c6b0*/  HMMA.16816.F32 R44, R4, R32, R144 ;  /* 0x00000020042c723c */ /* 0x000fe20000001890 */
[----:B------:R-:W-:-:S06]  /*c6c0*/  FMNMX.FTZ R3, R77, R3, !PT ;  /* 0x000000034d037209 */ /* 0x000fcc0007810000 */
[----:B------:R-:W-:-:S04]  /*c6d0*/  MOV R147, R110 ;  /* 0x0000006e00937202 */ /* 0x000fc80000000f00 */
[----:B------:R-:W-:Y:S02]  /*c6e0*/  FMNMX.FTZ R2, R147, R0, !PT ;  /* 0x0000000093027209 */ /* 0x000fe40007810000 */
[----:B------:R-:W-:Y:S02]  /*c6f0*/  FMNMX.FTZ R3, R239, R3, !PT ;  /* 0x00000003ef037209 */ /* 0x000fe40007810000 */
[----:B------:R-:W-:Y:S02]  /*c700*/  FMNMX.FTZ R2, R80, R2, !PT ;  /* 0x0000000250027209 */ /* 0x000fe40007810000 */
[----:B------:R-:W-:Y:S02]  /*c710*/  FMNMX.FTZ R3, R89, R3, !PT ;  /* 0x0000000359037209 */ /* 0x000fe40007810000 */
[----:B------:R-:W-:Y:S01]  /*c720*/  FMNMX.FTZ R2, R79, R2, !PT ;  /* 0x000000024f027209 */ /* 0x000fe20007810000 */
[----:B------:R-:W-:Y:S01]  /*c730*/  IMAD.WIDE.U32 R94, R23, -0x326172a9, RZ ;  /* 0xcd9e8d57175e7825 */ /* 0x000fe200078e00ff */
[----:B------:R-:W-:-:S02]  /*c740*/  FMNMX.FTZ R3, R78, R3, !PT ;  /* 0x000000034e037209 */ /* 0x000fc40007810000 */
[----:B------:R-:W-:Y:S01]  /*c750*/  FMNMX.FTZ R2, R120, R2, !PT ;  /* 0x0000000278027209 */ /* 0x000fe20007810000 */
[-C--:B------:R-:W-:Y:S02]  /*c760*/  FMUL.FTZ R148, R148, R176.reuse ;  /* 0x000000b094947220 */ /* 0x080fe40000410000 */
[----:B------:R-:W-:Y:S02]  /*c770*/  FMUL.FTZ R149, R149, R176 ;  /* 0x000000b095957220 */ /* 0x000fe40000410000 */
[-C--:B------:R-:W-:Y:S02]  /*c780*/  FMUL.FTZ R150, R150, R136.reuse ;  /* 0x0000008896967220 */ /* 0x080fe40000410000 */
[----:B------:R-:W-:Y:S02]  /*c790*/  FMUL.FTZ R151, R151, R136 ;  /* 0x0000008897977220 */ /* 0x000fe40000410000 */
[-C--:B------:R-:W-:Y:S02]  /*c7a0*/  FMUL.FTZ R160, R160, R176.reuse ;  /* 0x000000b0a0a07220 */ /* 0x080fe40000410000 */
[----:B------:R-:W-:-:S02]  /*c7b0*/  FMUL.FTZ R161, R161, R176 ;  /* 0x000000b0a1a17220 */ /* 0x000fc40000410000 */
[-C--:B------:R-:W-:Y:S02]  /*c7c0*/  FMUL.FTZ R162, R162, R136.reuse ;  /* 0x00000088a2a27220 */ /* 0x080fe40000410000 */
[----:B------:R-:W-:Y:S02]  /*c7d0*/  FMUL.FTZ R163, R163, R136 ;  /* 0x00000088a3a37220 */ /* 0x000fe40000410000 */
[-C--:B------:R-:W-:Y:S02]  /*c7e0*/  FMUL.FTZ R164, R164, R176.reuse ;  /* 0x000000b0a4a47220 */ /* 0x080fe40000410000 */
[----:B------:R-:W-:Y:S02]  /*c7f0*/  FMUL.FTZ R165, R165, R176 ;  /* 0x000000b0a5a57220 */ /* 0x000fe40000410000 */
[-C--:B------:R-:W-:Y:S02]  /*c800*/  FMUL.FTZ R166, R166, R136.reuse ;  /* 0x00000088a6a67220 */ /* 0x080fe40000410000 */
[----:B------:R-:W-:Y:S01]  /*c810*/  FMUL.FTZ R167, R167, R136 ;  /* 0x00000088a7a77220 */ /* 0x000fe20000410000 */
[----:B------:R-:W-:-:S02]  /*c820*/  FMNMX.FTZ R0, R76, R3, !PT ;  /* 0x000000034c007209 */ /* 0x000fc40007810000 */
[----:B------:R-:W-:Y:S02]  /*c830*/  FMNMX.FTZ R2, R109, R2, !PT ;  /* 0x000000026d027209 */ /* 0x000fe40007810000 */
[----:B------:R-:W-:Y:S01]  /*c840*/  LOP3.LUT R3, R95, R22, RZ, 0x3c, !PT ;  /* 0x000000165f037212 */ /* 0x000fe200078e3cff */
[----:B------:R-:W-:Y:S01]  /*c850*/  HMMA.16816.F32 R148, R4, R34, R148 ;  /* 0x000000220494723c */ /* 0x000fe20000001894 */
[----:B------:R-:W-:-:S03]  /*c860*/  FMNMX.FTZ R2, R92, R2, !PT ;  /* 0x000000025c027209 */ /* 0x000fc60007810000 */
[----:B------:R-:W-:-:S04]  /*c870*/  IMAD.WIDE.U32 R48, R3, -0x2daee0ad, RZ ;  /* 0xd2511f5303307825 */ /* 0x000fc800078e00ff */
[----:B------:R-:W-:Y:S01]  /*c880*/  HMMA.16816.F32 R60, R4, R16, R160 ;  /* 0x00000010043c723c */ /* 0x000fe200000018a0 */
[----:B------:R-:W-:-:S07]  /*c890*/  LOP3.LUT R3, R49, UR14, R74, 0x96, !PT ;  /* 0x0000000e31037c12 */ /* 0x000fce000f8e964a */
[----:B------:R-:W-:Y:S01]  /*c8a0*/  HMMA.16816.F32 R52, R4, R18, R164 ;  /* 0x000000120434723c */ /* 0x000fe200000018a4 */
[----:B------:R-:W1:Y:S06]  /*c8b0*/  SHFL.BFLY PT, R7, R0, 0x2, 0x1f ;  /* 0x0c401f0000077f89 */ /* 0x000e6c00000e0000 */
[----:B------:R-:W-:Y:S01]  /*c8c0*/  FMNMX.FTZ R6, R93, R2, !PT ;  /* 0x000000025d067209 */ /* 0x000fe20007810000 */
[----:B------:R-:W-:-:S04]  /*c8d0*/  IMAD.WIDE.U32 R36, R3, -0x326172a9, RZ ;  /* 0xcd9e8d5703247825 */ /* 0x000fc800078e00ff */
[----:B------:R-:W2:Y:S01]  /*c8e0*/  SHFL.BFLY PT, R8, R6, 0x2, 0x1f ;  /* 0x0c401f0006087f89 */ /* 0x000ea200000e0000 */
[----:B------:R-:W-:Y:S02]  /*c8f0*/  LOP3.LUT R2, R15, UR15, R94, 0x96, !PT ;  /* 0x0000000f0f027c12 */ /* 0x000fe4000f8e965e */
[----:B------:R-:W-:-:S03]  /*c900*/  LOP3.LUT R4, R37, UR13, R14, 0x96, !PT ;  /* 0x0000000d25047c12 */ /* 0x000fc6000f8e960e */
[----:B------:R-:W-:-:S04]  /*c910*/  IMAD.WIDE.U32 R2, R2, -0x2daee0ad, RZ ;  /* 0xd2511f5302027825 */ /* 0x000fc800078e00ff */
[----:B------:R-:W-:Y:S01]  /*c920*/  IMAD.WIDE.U32 R4, R4, -0x2daee0ad, RZ ;  /* 0xd2511f5304047825 */ /* 0x000fe200078e00ff */
[----:B-1----:R-:W-:-:S04]  /*c930*/  FMNMX.FTZ R7, R0, R7, !PT ;  /* 0x0000000700077209 */ /* 0x002fc80007810000 */
[----:B------:R-:W-:Y:S02]  /*c940*/  LOP3.LUT R0, R5, UR10, R2, 0x96, !PT ;  /* 0x0000000a05007c12 */ /* 0x000fe4000f8e9602 */
[----:B------:R-:W-:Y:S01]  /*c950*/  LOP3.LUT R3, R3, UR12, R48, 0x96, !PT ;  /* 0x0000000c03037c12 */ /* 0x000fe2000f8e9630 */
[----:B------:R-:W1:Y:S02]  /*c960*/  SHFL.BFLY PT, R9, R7, 0x1, 0x1f ;  /* 0x0c201f0007097f89 */ /* 0x000e6400000e0000 */
[----:B------:R-:W-:Y:S01]  /*c970*/  IMAD.WIDE.U32 R24, R0, -0x326172a9, RZ ;  /* 0xcd9e8d5700187825 */ /* 0x000fe200078e00ff */
[----:B--2---:R-:W-:-:S03]  /*c980*/  FMNMX.FTZ R0, R6, R8, !PT ;  /* 0x0000000806007209 */ /* 0x004fc60007810000 */
[----:B------:R-:W-:Y:S02]  /*c990*/  IMAD.WIDE.U32 R2, R3, -0x326172a9, RZ ;  /* 0xcd9e8d5703027825 */ /* 0x000fe400078e00ff */
[----:B------:R-:W2:Y:S03]  /*c9a0*/  SHFL.BFLY PT, R8, R0, 0x1, 0x1f ;  /* 0x0c201f0000087f89 */ /* 0x000ea600000e0000 */
[----:B------:R-:W-:Y:S02]  /*c9b0*/  LOP3.LUT R3, R3, UR11, R36, 0x96, !PT ;  /* 0x0000000b03037c12 */ /* 0x000fe4000f8e9624 */
[----:B------:R-:W-:Y:S01]  /*c9c0*/  LOP3.LUT R5, R25, UR9, R2, 0x96, !PT ;  /* 0x0000000919057c12 */ /* 0x000fe2000f8e9602 */
[----:B------:R-:W-:Y:S02]  /*c9d0*/  IMAD.MOV.U32 R42, RZ, RZ, R21 ;  /* 0x000000ffff2a7224 */ /* 0x000fe400078e0015 */
[----:B------:R-:W-:-:S02]  /*c9e0*/  IMAD.MOV.U32 R43, RZ, RZ, R20 ;  /* 0x000000ffff2b7224 */ /* 0x000fc400078e0014 */
[----:B------:R-:W-:-:S04]  /*c9f0*/  IMAD.WIDE.U32 R2, R3, -0x2daee0ad, RZ ;  /* 0xd2511f5303027825 */ /* 0x000fc800078e00ff */
[----:B------:R-:W-:Y:S01]  /*ca00*/  IMAD.WIDE.U32 R20, R5, -0x2daee0ad, RZ ;  /* 0xd2511f5305147825 */ /* 0x000fe200078e00ff */
[----:B------:R-:W-:-:S04]  /*ca10*/  LOP3.LUT R10, R3, UR8, R4, 0x96, !PT ;  /* 0x00000008030a7c12 */ /* 0x000fc8000f8e9604 */
[----:B------:R-:W-:Y:S02]  /*ca20*/  LOP3.LUT R2, R21, UR6, R2, 0x96, !PT ;  /* 0x0000000615027c12 */ /* 0x000fe4000f8e9602 */
[----:B-1----:R-:W-:-:S03]  /*ca30*/  FMNMX.FTZ R50, R7, R9, !PT ;  /* 0x0000000907327209 */ /* 0x002fc60007810000 */
[----:B------:R-:W-:Y:S01]  /*ca40*/  IMAD.WIDE.U32 R2, R2, -0x326172a9, RZ ;  /* 0xcd9e8d5702027825 */ /* 0x000fe200078e00ff */
[----:B--2---:R-:W-:-:S04]  /*ca50*/  FMNMX.FTZ R49, R0, R8, !PT ;  /* 0x0000000800317209 */ /* 0x004fc80007810000 */
[----:B------:R-:W-:Y:S01]  /*ca60*/  LOP3.LUT R4, R2, 0xffff, RZ, 0xc0, !PT ;  /* 0x0000ffff02047812 */ /* 0x000fe200078ec0ff */
[C---:B------:R-:W-:Y:S01]  /*ca70*/  FMUL.FTZ R6, R50.reuse, c[0x0][0x23c] ;  /* 0x00008f0032067a20 */ /* 0x040fe20000410000 */
[----:B------:R-:W-:Y:S02]  /*ca80*/  SHF.R.U32.HI R0, RZ, 0x10, R2 ;  /* 0x00000010ff007819 */ /* 0x000fe40000011602 */
[----:B------:R-:W-:Y:S02]  /*ca90*/  FSETP.NEU.FTZ.AND P2, PT, R50, -INF , PT ;  /* 0xff8000003200780b */ /* 0x000fe40003f5d000 */
[----:B------:R-:W-:Y:S01]  /*caa0*/  SHF.R.U32.HI R5, RZ, 0x8, R4 ;  /* 0x00000008ff057819 */ /* 0x000fe20000011604 */
[----:B------:R-:W-:Y:S01]  /*cab0*/  IMAD.WIDE.U32 R10, R10, -0x326172a9, RZ ;  /* 0xcd9e8d570a0a7825 */ /* 0x000fe200078e00ff */
[----:B------:R-:W-:Y:S02]  /*cac0*/  LOP3.LUT R4, R2, 0xff, RZ, 0xc0, !PT ;  /* 0x000000ff02047812 */ /* 0x000fe400078ec0ff */
[----:B------:R-:W-:-:S02]  /*cad0*/  LOP3.LUT R0, R0, 0xff, RZ, 0xc0, !PT ;  /* 0x000000ff00007812 */ /* 0x000fc400078ec0ff */
[----:B------:R-:W-:Y:S02]  /*cae0*/  SHF.R.U32.HI R2, RZ, 0x18, R2 ;  /* 0x00000018ff027819 */ /* 0x000fe40000011602 */
[----:B------:R-:W-:Y:S02]  /*caf0*/  FSEL R22, R6, RZ, P2 ;  /* 0x000000ff06167208 */ /* 0x000fe40001000000 */
[----:B------:R-:W-:Y:S01]  /*cb00*/  PRMT R7, R0, 0x5410, R2 ;  /* 0x0000541000077816 */ /* 0x000fe20000000002 */
[----:B------:R-:W-:Y:S01]  /*cb10*/  FMUL.FTZ R0, R49, c[0x0][0x23c] ;  /* 0x00008f0031007a20 */ /* 0x000fe20000410000 */
[----:B------:R-:W-:Y:S01]  /*cb20*/  PRMT R6, R4, 0x5410, R5 ;  /* 0x0000541004067816 */ /* 0x000fe20000000005 */
[----:B------:R-:W-:Y:S01]  /*cb30*/  FFMA.FTZ R4, R188, c[0x0][0x23c], -R22 ;  /* 0x00008f00bc047a23 */ /* 0x000fe20000010816 */
[----:B------:R-:W-:Y:S01]  /*cb40*/  LOP3.LUT R2, R3, UR17, R10, 0x96, !PT ;  /* 0x0000001103027c12 */ /* 0x000fe2000f8e960a */
[----:B------:R-:W-:Y:S01]  /*cb50*/  FFMA.FTZ R3, R65, c[0x0][0x23c], -R22 ;  /* 0x00008f0041037a23 */ /* 0x000fe20000010816 */
[----:B------:R-:W-:Y:S01]  /*cb60*/  FSETP.NEU.FTZ.AND P1, PT, R49, -INF , PT ;  /* 0xff8000003100780b */ /* 0x000fe20003f3d000 */
[----:B------:R1:W-:Y:S03]  /*cb70*/  MUFU.EX2 R73, R4 ;  /* 0x0000000400497308 */ /* 0x0003e60000000800 */
[----:B------:R-:W-:-:S02]  /*cb80*/  FSEL R23, R0, RZ, P1 ;  /* 0x000000ff00177208 */ /* 0x000fc40000800000 */
[----:B------:R-:W-:-:S03]  /*cb90*/  LOP3.LUT R0, R2, 0xffff, RZ, 0xc0, !PT ;  /* 0x0000ffff02007812 */ /* 0x000fc600078ec0ff */
[----:B------:R2:W-:Y:S01]  /*cba0*/  MUFU.EX2 R204, R3 ;  /* 0x0000000300cc7308 */ /* 0x0005e20000000800 */
[----:B-1----:R-:W-:-:S07]  /*cbb0*/  FFMA.FTZ R4, R189, c[0x0][0x23c], -R22 ;  /* 0x00008f00bd047a23 */ /* 0x002fce0000010816 */
[----:B------:R1:W-:Y:S01]  /*cbc0*/  MUFU.EX2 R188, R4 ;  /* 0x0000000400bc7308 */ /* 0x0003e20000000800 */
[----:B--2---:R-:W-:-:S07]  /*cbd0*/  FFMA.FTZ R3, R68, c[0x0][0x23c], -R22 ;  /* 0x00008f0044037a23 */ /* 0x004fce0000010816 */
[----:B------:R2:W3:Y:S01]  /*cbe0*/  MUFU.EX2 R145, R3 ;  /* 0x0000000300917308 */ /* 0x0004e20000000800 */
[----:B-1----:R-:W-:-:S07]  /*cbf0*/  FFMA.FTZ R4, R190, c[0x0][0x23c], -R23 ;  /* 0x00008f00be047a23 */ /* 0x002fce0000010817 */
[----:B------:R1:W-:Y:S01]  /*cc00*/  MUFU.EX2 R211, R4 ;  /* 0x0000000400d37308 */ /* 0x0003e20000000800 */
[----:B--2---:R-:W-:Y:S02]  /*cc10*/  SHF.R.U32.HI R3, RZ, 0x8, R0 ;  /* 0x00000008ff037819 */ /* 0x004fe40000011600 */
[----:B------:R-:W-:-:S04]  /*cc20*/  LOP3.LUT R0, R2, 0xff, RZ, 0xc0, !PT ;  /* 0x000000ff02007812 */ /* 0x000fc800078ec0ff */
[----:B-1----:R-:W-:Y:S01]  /*cc30*/  PRMT R4, R0, 0x5410, R3 ;  /* 0x0000541000047816 */ /* 0x002fe20000000003 */
[--C-:B------:R-:W-:Y:S01]  /*cc40*/  FFMA.FTZ R0, R69, c[0x0][0x23c], -R23.reuse ;  /* 0x00008f0045007a23 */ /* 0x100fe20000010817 */
[--C-:B------:R-:W-:Y:S02]  /*cc50*/  SHF.R.U32.HI R3, RZ, 0x10, R2.reuse ;  /* 0x00000010ff037819 */ /* 0x100fe40000011602 */
[----:B------:R-:W-:Y:S01]  /*cc60*/  SHF.R.U32.HI R2, RZ, 0x18, R2 ;  /* 0x00000018ff027819 */ /* 0x000fe20000011602 */
[----:B------:R1:W-:Y:S02]  /*cc70*/  MUFU.EX2 R216, R0 ;  /* 0x0000000000d87308 */ /* 0x0003e40000000800 */
[----:B-1----:R-:W-:Y:S01]  /*cc80*/  LOP3.LUT R0, R3, 0xff, RZ, 0xc0, !PT ;  /* 0x000000ff03007812 */ /* 0x002fe200078ec0ff */
[----:B------:R-:W-:-:S03]  /*cc90*/  FFMA.FTZ R3, R104, c[0x0][0x23c], -R23 ;  /* 0x00008f0068037a23 */ /* 0x000fc60000010817 */
[----:B------:R-:W-:Y:S02]  /*cca0*/  PRMT R5, R0, 0x5410, R2 ;  /* 0x0000541000057816 */ /* 0x000fe40000000002 */
[----:B------:R1:W2:Y:S01]  /*ccb0*/  MUFU.EX2 R144, R3 ;  /* 0x0000000300907308 */ /* 0x0002a20000000800 */
[----:B------:R-:W-:Y:S01]  /*ccc0*/  FSEL R2, R50, RZ, P2 ;  /* 0x000000ff32027208 */ /* 0x000fe20001000000 */
[----:B------:R-:W-:-:S04]  /*ccd0*/  FFMA.FTZ R0, R191, c[0x0][0x23c], -R23 ;  /* 0x00008f00bf007a23 */ /* 0x000fc80000010817 */
[----:B------:R-:W-:Y:S02]  /*cce0*/  FADD.FTZ R2, R138, -R2 ;  /* 0x800000028a027221 */ /* 0x000fe40000010000 */
[----:B------:R4:W2:Y:S02]  /*ccf0*/  MUFU.EX2 R138, R0 ;  /* 0x00000000008a7308 */ /* 0x0008a40000000800 */
[----:B------:R-:W-:Y:S01]  /*cd00*/  FMUL.FTZ R8, R2, c[0x0][0x23c] ;  /* 0x00008f0002087a20 */ /* 0x000fe20000410000 */
[----:B---3--:R-:W-:Y:S02]  /*cd10*/  F2FP.PACK_AB R2, R145, R204 ;  /* 0x000000cc9102723e */ /* 0x008fe400000000ff */
[----:B-1----:R-:W-:Y:S01]  /*cd20*/  FSEL R3, R49, RZ, P1 ;  /* 0x000000ff31037208 */ /* 0x002fe20000800000 */
[----:B----4-:R-:W-:-:S04]  /*cd30*/  HSET2.LE.AND R0, R6, R88, PT ;  /* 0x0000005806007233 */ /* 0x010fc80003803000 */
[----:B------:R-:W-:Y:S01]  /*cd40*/  FADD.FTZ R3, R137, -R3 ;  /* 0x8000000389037221 */ /* 0x000fe20000010000 */
[----:B------:R-:W-:Y:S01]  /*cd50*/  LOP3.LUT R6, R0, R2, RZ, 0xc0, !PT ;  /* 0x0000000200067212 */ /* 0x000fe200078ec0ff */
[----:B------:R-:W-:Y:S01]  /*cd60*/  HSET2.LE.AND R0, R7, R88, PT ;  /* 0x0000005807007233 */ /* 0x000fe20003803000 */
[----:B--2---:R-:W-:Y:S01]  /*cd70*/  F2FP.PACK_AB R2, R144, R216 ;  /* 0x000000d89002723e */ /* 0x004fe200000000ff */
[----:B------:R-:W-:-:S03]  /*cd80*/  FMUL.FTZ R3, R3, c[0x0][0x23c] ;  /* 0x00008f0003037a20 */ /* 0x000fc60000410000 */
[----:B------:R-:W-:Y:S01]  /*cd90*/  LOP3.LUT R7, R0, R2, RZ, 0xc0, !PT ;  /* 0x0000000200077212 */ /* 0x000fe200078ec0ff */
[--C-:B------:R-:W-:Y:S01]  /*cda0*/  HSET2.LE.AND R0, R4, R88.reuse, PT ;  /* 0x0000005804007233 */ /* 0x100fe20003803000 */
[----:B------:R-:W-:Y:S01]  /*cdb0*/  F2FP.PACK_AB R2, R188, R73 ;  /* 0x00000049bc02723e */ /* 0x000fe200000000ff */
[----:B------:R-:W1:Y:S03]  /*cdc0*/  MUFU.EX2 R51, R8 ;  /* 0x0000000800337308 */ /* 0x000e660000000800 */
[----:B------:R-:W-:Y:S01]  /*cdd0*/  LOP3.LUT R4, R0, R2, RZ, 0xc0, !PT ;  /* 0x0000000200047212 */ /* 0x000fe200078ec0ff */
[----:B------:R-:W-:-:S04]  /*cde0*/  HSET2.LE.AND R0, R5, R88, PT ;  /* 0x0000005805007233 */ /* 0x000fc80003803000 */
[----:B------:R-:W2:Y:S01]  /*cdf0*/  MUFU.EX2 R115, R3 ;  /* 0x0000000300737308 */ /* 0x000ea20000000800 */
[----:B------:R-:W-:-:S04]  /*ce00*/  F2FP.PACK_AB R2, R138, R211 ;  /* 0x000000d38a02723e */ /* 0x000fc800000000ff */
[----:B------:R-:W-:Y:S01]  /*ce10*/  LOP3.LUT R5, R0, R2, RZ, 0xc0, !PT ;  /* 0x0000000200057212 */ /* 0x000fe200078ec0ff */
[----:B------:R-:W-:Y:S01]  /*ce20*/  FFMA.FTZ R0, R228, c[0x0][0x23c], -R28 ;  /* 0x00008f00e4007a23 */ /* 0x000fe2000001081c */
[----:B------:R-:W-:Y:S01]  /*ce30*/  LOP3.LUT R2, R27, UR7, R30, 0x96, !PT ;  /* 0x000000071b027c12 */ /* 0x000fe2000f8e961e */
[-C--:B-1----:R-:W-:Y:S02]  /*ce40*/  FMUL.FTZ R140, R140, R51.reuse ;  /* 0x000000338c8c7220 */ /* 0x082fe40000410000 */
[----:B------:R1:W-:Y:S01]  /*ce50*/  MUFU.EX2 R12, R0 ;  /* 0x00000000000c7308 */ /* 0x0003e20000000800 */
[-C--:B------:R-:W-:Y:S02]  /*ce60*/  FMUL.FTZ R141, R141, R51.reuse ;  /* 0x000000338d8d7220 */ /* 0x080fe40000410000 */
[-C--:B------:R-:W-:Y:S02]  /*ce70*/  FMUL.FTZ R152, R152, R51.reuse ;  /* 0x0000003398987220 */ /* 0x080fe40000410000 */
[----:B------:R-:W-:-:S02]  /*ce80*/  FMUL.FTZ R153, R153, R51 ;  /* 0x0000003399997220 */ /* 0x000fc40000410000 */
[-C--:B--2---:R-:W-:Y:S02]  /*ce90*/  FMUL.FTZ R142, R142, R115.reuse ;  /* 0x000000738e8e7220 */ /* 0x084fe40000410000 */
[-C--:B------:R-:W-:Y:S02]  /*cea0*/  FMUL.FTZ R143, R143, R115.reuse ;  /* 0x000000738f8f7220 */ /* 0x080fe40000410000 */
[-C--:B------:R-:W-:Y:S02]  /*ceb0*/  FMUL.FTZ R154, R154, R115.reuse ;  /* 0x000000739a9a7220 */ /* 0x080fe40000410000 */
[----:B------:R-:W-:Y:S02]  /*cec0*/  FMUL.FTZ R155, R155, R115 ;  /* 0x000000739b9b7220 */ /* 0x000fe40000410000 */
[----:B------:R-:W-:Y:S02]  /*ced0*/  FMUL.FTZ R156, R156, R51 ;  /* 0x000000339c9c7220 */ /* 0x000fe40000410000 */
[----:B-1----:R-:W-:-:S02]  /*cee0*/  FFMA.FTZ R0, R229, c[0x0][0x23c], -R28 ;  /* 0x00008f00e5007a23 */ /* 0x002fc4000001081c */
[----:B------:R-:W-:Y:S02]  /*cef0*/  FMUL.FTZ R157, R157, R51 ;  /* 0x000000339d9d7220 */ /* 0x000fe40000410000 */
[-C--:B------:R-:W-:Y:S02]  /*cf00*/  FMUL.FTZ R158, R158, R115.reuse ;  /* 0x000000739e9e7220 */ /* 0x080fe40000410000 */
[----:B------:R-:W-:Y:S02]  /*cf10*/  FMUL.FTZ R159, R159, R115 ;  /* 0x000000739f9f7220 */ /* 0x000fe40000410000 */
[-C--:B------:R-:W-:Y:S02]  /*cf20*/  FMUL.FTZ R168, R168, R51.reuse ;  /* 0x00000033a8a87220 */ /* 0x080fe40000410000 */
[----:B------:R-:W-:Y:S02]  /*cf30*/  FMUL.FTZ R169, R169, R51 ;  /* 0x00000033a9a97220 */ /* 0x000fe40000410000 */
[----:B------:R-:W-:-:S02]  /*cf40*/  FMUL.FTZ R170, R170, R115 ;  /* 0x00000073aaaa7220 */ /* 0x000fc40000410000 */
[----:B------:R-:W-:Y:S01]  /*cf50*/  FMUL.FTZ R171, R171, R115 ;  /* 0x00000073abab7220 */ /* 0x000fe20000410000 */
[----:B------:R1:W-:Y:S01]  /*cf60*/  MUFU.EX2 R110, R0 ;  /* 0x00000000006e7308 */ /* 0x0003e20000000800 */
[----:B------:R-:W-:Y:S01]  /*cf70*/  IMAD.WIDE.U32 R2, R2, -0x2daee0ad, RZ ;  /* 0xd2511f5302027825 */ /* 0x000fe200078e00ff */
[C---:B------:R-:W-:Y:S08]  /*cf80*/  HMMA.16816.F32 R140, R4.reuse, R32, R140 ;  /* 0x00000020048c723c */ /* 0x040ff0000000188c */
[----:B------:R-:W-:Y:S01]  /*cf90*/  HMMA.16816.F32 R152, R4, R34, R152 ;  /* 0x000000220498723c */ /* 0x000fe20000001898 */
[----:B-1----:R-:W-:-:S07]  /*cfa0*/  FFMA.FTZ R0, R172, c[0x0][0x23c], -R28 ;  /* 0x00008f00ac007a23 */ /* 0x002fce000001081c */
[C---:B------:R-:W-:Y:S01]  /*cfb0*/  HMMA.16816.F32 R156, R4.reuse, R16, R156 ;  /* 0x00000010049c723c */ /* 0x040fe2000000189c */
[----:B------:R1:W-:Y:S07]  /*cfc0*/  MUFU.EX2 R128, R0 ;  /* 0x0000000000807308 */ /* 0x0003ee0000000800 */
[----:B------:R-:W-:Y:S01]  /*cfd0*/  HMMA.16816.F32 R168, R4, R18, R168 ;  /* 0x0000001204a8723c */ /* 0x000fe200000018a8 */
[----:B------:R-:W-:Y:S01]  /*cfe0*/  SHF.R.U32.HI R8, RZ, 0x18, R2 ;  /* 0x00000018ff087819 */ /* 0x000fe20000011602 */
[----:B------:R-:W-:Y:S05]  /*cff0*/  LDSM.16.MT88.4 R16, [R206+0x4400] ;  /* 0x00440000ce10783b */ /* 0x000fea0000004200 */
[----:B------:R-:W-:Y:S01]  /*d000*/  FFMA.FTZ R4, R173, c[0x0][0x23c], -R28 ;  /* 0x00008f00ad047a23 */ /* 0x000fe2000001081c */
[----:B-1----:R-:W-:-:S03]  /*d010*/  LOP3.LUT R0, R2, 0xffff, RZ, 0xc0, !PT ;  /* 0x0000ffff02007812 */ /* 0x002fc600078ec0ff */
[----:B------:R1:W2:Y:S01]  /*d020*/  MUFU.EX2 R213, R4 ;  /* 0x0000000400d57308 */ /* 0x0002a20000000800 */
[----:B------:R-:W-:Y:S01]  /*d030*/  LOP3.LUT R6, R2, 0xff, RZ, 0xc0, !PT ;  /* 0x000000ff02067812 */ /* 0x000fe200078ec0ff */
[----:B------:R-:W-:Y:S01]  /*d040*/  FFMA.FTZ R5, R230, c[0x0][0x23c], -R29 ;  /* 0x00008f00e6057a23 */ /* 0x000fe2000001081d */
[----:B-1----:R-:W-:Y:S02]  /*d050*/  SHF.R.U32.HI R4, RZ, 0x8, R0 ;  /* 0x00000008ff047819 */ /* 0x002fe40000011600 */
[----:B------:R-:W-:Y:S02]  /*d060*/  LOP3.LUT R0, R3, UR16, R40, 0x96, !PT ;  /* 0x0000001003007c12 */ /* 0x000fe4000f8e9628 */
[----:B------:R-:W-:Y:S02]  /*d070*/  SHF.R.U32.HI R3, RZ, 0x10, R2 ;  /* 0x00000010ff037819 */ /* 0x000fe40000011602 */
[----:B------:R-:W-:Y:S02]  /*d080*/  PRMT R10, R6, 0x5410, R4 ;  /* 0x00005410060a7816 */ /* 0x000fe40000000004 */
[----:B------:R-:W-:-:S02]  /*d090*/  LOP3.LUT R2, R0, 0xffff, RZ, 0xc0, !PT ;  /* 0x0000ffff00027812 */ /* 0x000fc400078ec0ff */
[----:B------:R-:W-:Y:S02]  /*d0a0*/  LOP3.LUT R6, R3, 0xff, RZ, 0xc0, !PT ;  /* 0x000000ff03067812 */ /* 0x000fe400078ec0ff */
[----:B------:R-:W-:Y:S02]  /*d0b0*/  SHF.R.U32.HI R3, RZ, 0x10, R0 ;  /* 0x00000010ff037819 */ /* 0x000fe40000011600 */
[----:B------:R-:W-:Y:S01]  /*d0c0*/  SHF.R.U32.HI R4, RZ, 0x8, R2 ;  /* 0x00000008ff047819 */ /* 0x000fe20000011602 */
[----:B------:R1:W-:Y:S01]  /*d0d0*/  MUFU.EX2 R212, R5 ;  /* 0x0000000500d47308 */ /* 0x0003e20000000800 */
[----:B------:R-:W-:Y:S02]  /*d0e0*/  LOP3.LUT R7, R0, 0xff, RZ, 0xc0, !PT ;  /* 0x000000ff00077812 */ /* 0x000fe400078ec0ff */
[----:B------:R-:W-:Y:S02]  /*d0f0*/  SHF.R.U32.HI R2, RZ, 0x18, R0 ;  /* 0x00000018ff027819 */ /* 0x000fe40000011600 */
[----:B------:R-:W-:Y:S01]  /*d100*/  LOP3.LUT R0, R3, 0xff, RZ, 0xc0, !PT ;  /* 0x000000ff03007812 */ /* 0x000fe200078ec0ff */
[----:B------:R-:W-:-:S04]  /*d110*/  FFMA.FTZ R3, R175, c[0x0][0x23c], -R29 ;  /* 0x00008f00af037a23 */ /* 0x000fc8000001081d */
[----:B------:R-:W-:Y:S01]  /*d120*/  MUFU.EX2 R26, R3 ;  /* 0x00000003001a7308 */ /* 0x000fe20000000800 */
[----:B-1----:R-:W-:-:S07]  /*d130*/  FFMA.FTZ R5, R174, c[0x0][0x23c], -R29 ;  /* 0x00008f00ae057a23 */ /* 0x002fce000001081d */
[----:B------:R1:W3:Y:S01]  /*d140*/  MUFU.EX2 R209, R5 ;  /* 0x0000000500d17308 */ /* 0x0002e20000000800 */
[----:B------:R-:W-:Y:S01]  /*d150*/  PRMT R9, R0, 0x5410, R2 ;  /* 0x0000541000097816 */ /* 0x000fe20000000002 */
[----:B------:R-:W-:Y:S01]  /*d160*/  HSET2.LE.AND R0, R10, R88, PT ;  /* 0x000000580a007233 */ /* 0x000fe20003803000 */
[----:B--2---:R-:W-:Y:S01]  /*d170*/  F2FP.PACK_AB R2, R213, R128 ;  /* 0x00000080d502723e */ /* 0x004fe200000000ff */
[----:B------:R-:W-:Y:S02]  /*d180*/  IMAD.MOV.U32 R175, RZ, RZ, R12 ;  /* 0x000000ffffaf7224 */ /* 0x000fe400078e000c */
[----:B------:R-:W2:Y:S01]  /*d190*/  LDSM.16.MT88.4 R12, [R205+0x4400] ;  /* 0x00440000cd0c783b */ /* 0x000ea20000004200 */
[----:B-1----:R-:W-:Y:S02]  /*d1a0*/  PRMT R5, R6, 0x5410, R8 ;  /* 0x0000541006057816 */ /* 0x002fe40000000008 */
[----:B------:R-:W-:Y:S01]  /*d1b0*/  PRMT R8, R7, 0x5410, R4 ;  /* 0x0000541007087816 */ /* 0x000fe20000000004 */
[----:B------:R-:W-:Y:S01]  /*d1c0*/  FFMA.FTZ R4, R231, c[0x0][0x23c], -R29 ;  /* 0x00008f00e7047a23 */ /* 0x000fe2000001081d */
[----:B------:R-:W-:-:S03]  /*d1d0*/  LOP3.LUT R6, R0, R2, RZ, 0xc0, !PT ;  /* 0x0000000200067212 */ /* 0x000fc600078ec0ff */
[----:B------:R1:W4:Y:S01]  /*d1e0*/  MUFU.EX2 R35, R4 ;  /* 0x0000000400237308 */ /* 0x0003220000000800 */
[----:B------:R-:W-:Y:S01]  /*d1f0*/  HSET2.LE.AND R0, R5, R88, PT ;  /* 0x0000005805007233 */ /* 0x000fe20003803000 */
[----:B---3--:R-:W-:-:S04]  /*d200*/  F2FP.PACK_AB R2, R26, R209 ;  /* 0x000000d11a02723e */ /* 0x008fc800000000ff */
[----:B------:R-:W-:Y:S01]  /*d210*/  LOP3.LUT R7, R0, R2, RZ, 0xc0, !PT ;  /* 0x0000000200077212 */ /* 0x000fe200078ec0ff */
[----:B------:R-:W-:Y:S01]  /*d220*/  HSET2.LE.AND R0, R8, R88, PT ;  /* 0x0000005808007233 */ /* 0x000fe20003803000 */
[----:B------:R-:W-:-:S04]  /*d230*/  F2FP.PACK_AB R2, R110, R175 ;  /* 0x000000af6e02723e */ /* 0x000fc800000000ff */
[----:B-1----:R-:W-:Y:S01]  /*d240*/  LOP3.LUT R4, R0, R2, RZ, 0xc0, !PT ;  /* 0x0000000200047212 */ /* 0x002fe200078ec0ff */
[----:B------:R-:W-:Y:S01]  /*d250*/  HSET2.LE.AND R0, R9, R88, PT ;  /* 0x0000005809007233 */ /* 0x000fe20003803000 */
[----:B----4-:R-:W-:-:S04]  /*d260*/  F2FP.PACK_AB R2, R35, R212 ;  /* 0x000000d42302723e */ /* 0x010fc800000000ff */
[----:B------:R-:W-:Y:S01]  /*d270*/  LOP3.LUT R5, R0, R2, RZ, 0xc0, !PT ;  /* 0x0000000200057212 */ /* 0x000fe200078ec0ff */
[----:B------:R-:W-:-:S04]  /*d280*/  FFMA.FTZ R0, R184, c[0x0][0x23c], -R22 ;  /* 0x00008f00b8007a23 */ /* 0x000fc80000010816 */
[----:B------:R1:W-:Y:S01]  /*d290*/  MUFU.EX2 R189, R0 ;  /* 0x0000000000bd7308 */ /* 0x0003e20000000800 */
[----:B------:R-:W-:Y:S01]  /*d2a0*/  LOP3.LUT R2, R11, UR7, R24, 0x96, !PT ;  /* 0x000000070b027c12 */ /* 0x000fe2000f8e9618 */
[----:B-1----:R-:W-:-:S06]  /*d2b0*/  FFMA.FTZ R0, R185, c[0x0][0x23c], -R22 ;  /* 0x00008f00b9007a23 */ /* 0x002fcc0000010816 */
[----:B------:R1:W-:Y:S01]  /*d2c0*/  MUFU.EX2 R104, R0 ;  /* 0x0000000000687308 */ /* 0x0003e20000000800 */
[----:B------:R-:W-:-:S04]  /*d2d0*/  IMAD.WIDE.U32 R2, R2, -0x2daee0ad, RZ ;  /* 0xd2511f5302027825 */ /* 0x000fc800078e00ff */
[----:B-1----:R-:W-:-:S04]  /*d2e0*/  FFMA.FTZ R0, R105, c[0x0][0x23c], -R22 ;  /* 0x00008f0069007a23 */ /* 0x002fc80000010816 */
[----:B------:R1:W-:Y:S01]  /*d2f0*/  MUFU.EX2 R34, R0 ;  /* 0x0000000000227308 */ /* 0x0003e20000000800 */
[----:B------:R-:W-:Y:S02]  /*d300*/  IMAD.MOV.U32 R164, RZ, RZ, R57 ;  /* 0x000000ffffa47224 */ /* 0x000fe400078e0039 */
[----:B------:R-:W-:Y:S01]  /*d310*/  IMAD.MOV.U32 R191, RZ, RZ, R56 ;  /* 0x000000ffffbf7224 */ /* 0x000fe200078e0038 */
[----:B--2---:R-:W-:Y:S01]  /*d320*/  HMMA.16816.F32 R44, R4, R12, R44 ;  /* 0x0000000c042c723c */ /* 0x004fe2000000182c */
[----:B------:R-:W-:Y:S02]  /*d330*/  IMAD.MOV.U32 R56, RZ, RZ, R43 ;  /* 0x000000ffff387224 */ /* 0x000fe400078e002b */
[----:B-1----:R-:W-:-:S04]  /*d340*/  FFMA.FTZ R0, R106, c[0x0][0x23c], -R22 ;  /* 0x00008f006a007a23 */ /* 0x002fc80000010816 */
[----:B------:R1:W-:Y:S01]  /*d350*/  MUFU.EX2 R137, R0 ;  /* 0x0000000000897308 */ /* 0x0003e20000000800 */
[----:B------:R-:W-:Y:S01]  /*d360*/  IMAD.MOV.U32 R57, RZ, RZ, R42 ;  /* 0x000000ffff397224 */ /* 0x000fe200078e002a */
[C---:B------:R-:W-:Y:S08]  /*d370*/  HMMA.16816.F32 R60, R4.reuse, R16, R60 ;  /* 0x00000010043c723c */ /* 0x040ff0000000183c */
[----:B------:R-:W-:Y:S01]  /*d380*/  HMMA.16816.F32 R40, R4, R14, R148 ;  /* 0x0000000e0428723c */ /* 0x000fe20000001894 */
[----:B-1----:R-:W-:-:S07]  /*d390*/  FFMA.FTZ R0, R107, c[0x0][0x23c], -R23 ;  /* 0x00008f006b007a23 */ /* 0x002fce0000010817 */
[----:B------:R-:W-:Y:S01]  /*d3a0*/  HMMA.16816.F32 R52, R4, R18, R52 ;  /* 0x000000120434723c */ /* 0x000fe20000001834 */
[----:B------:R1:W-:Y:S06]  /*d3b0*/  MUFU.EX2 R215, R0 ;  /* 0x0000000000d77308 */ /* 0x0003ec0000000800 */
[--C-:B------:R-:W-:Y:S01]  /*d3c0*/  SHF.R.U32.HI R5, RZ, 0x10, R2.reuse ;  /* 0x00000010ff057819 */ /* 0x100fe20000011602 */
[----:B------:R-:W-:Y:S01]  /*d3d0*/  FFMA.FTZ R6, R108, c[0x0][0x23c], -R23 ;  /* 0x00008f006c067a23 */ /* 0x000fe20000010817 */
[----:B------:R-:W-:Y:S02]  /*d3e0*/  LOP3.LUT R7, R2, 0xff, RZ, 0xc0, !PT ;  /* 0x000000ff02077812 */ /* 0x000fe400078ec0ff */
[----:B------:R-:W-:-:S02]  /*d3f0*/  SHF.R.U32.HI R4, RZ, 0x18, R2 ;  /* 0x00000018ff047819 */ /* 0x000fc40000011602 */
[----:B-1----:R-:W-:Y:S02]  /*d400*/  LOP3.LUT R0, R3, UR16, R20, 0x96, !PT ;  /* 0x0000001003007c12 */ /* 0x002fe4000f8e9614 */
[----:B------:R-:W-:Y:S02]  /*d410*/  LOP3.LUT R3, R2, 0xffff, RZ, 0xc0, !PT ;  /* 0x0000ffff02037812 */ /* 0x000fe400078ec0ff */
[----:B------:R-:W-:Y:S02]  /*d420*/  LOP3.LUT R2, R5, 0xff, RZ, 0xc0, !PT ;  /* 0x000000ff05027812 */ /* 0x000fe400078ec0ff */
[----:B------:R-:W-:Y:S01]  /*d430*/  SHF.R.U32.HI R3, RZ, 0x8, R3 ;  /* 0x00000008ff037819 */ /* 0x000fe20000011603 */
[----:B------:R1:W2:Y:S01]  /*d440*/  MUFU.EX2 R90, R6 ;  /* 0x00000006005a7308 */ /* 0x0002a20000000800 */
[----:B------:R-:W-:Y:S02]  /*d450*/  FFMA.FTZ R5, R186, c[0x0][0x23c], -R23 ;  /* 0x00008f00ba057a23 */ /* 0x000fe40000010817 */
[----:B------:R-:W-:-:S02]  /*d460*/  PRMT R8, R7, 0x5410, R3 ;  /* 0x0000541007087816 */ /* 0x000fc40000000003 */
[----:B------:R-:W-:Y:S02]  /*d470*/  PRMT R7, R2, 0x5410, R4 ;  /* 0x0000541002077816 */ /* 0x000fe40000000004 */
[--C-:B------:R-:W-:Y:S02]  /*d480*/  SHF.R.U32.HI R4, RZ, 0x10, R0.reuse ;  /* 0x00000010ff047819 */ /* 0x100fe40000011600 */
[C---:B------:R-:W-:Y:S01]  /*d490*/  LOP3.LUT R2, R0.reuse, 0xffff, RZ, 0xc0, !PT ;  /* 0x0000ffff00027812 */ /* 0x040fe200078ec0ff */
[----:B------:R3:W-:Y:S01]  /*d4a0*/  MUFU.EX2 R151, R5 ;  /* 0x0000000500977308 */ /* 0x0007e20000000800 */
[----:B------:R-:W-:Y:S02]  /*d4b0*/  SHF.R.U32.HI R3, RZ, 0x18, R0 ;  /* 0x00000018ff037819 */ /* 0x000fe40000011600 */
[----:B------:R-:W-:Y:S02]  /*d4c0*/  SHF.R.U32.HI R2, RZ, 0x8, R2 ;  /* 0x00000008ff027819 */ /* 0x000fe40000011602 */
[----:B-1----:R-:W-:-:S02]  /*d4d0*/  LOP3.LUT R6, R0, 0xff, RZ, 0xc0, !PT ;  /* 0x000000ff00067812 */ /* 0x002fc400078ec0ff */
[----:B------:R-:W-:-:S04]  /*d4e0*/  LOP3.LUT R0, R4, 0xff, RZ, 0xc0, !PT ;  /* 0x000000ff04007812 */ /* 0x000fc800078ec0ff */
[----:B------:R-:W-:Y:S01]  /*d4f0*/  PRMT R4, R0, 0x5410, R3 ;  /* 0x0000541000047816 */ /* 0x000fe20000000003 */
[----:B---3--:R-:W-:Y:S01]  /*d500*/  FFMA.FTZ R5, R187, c[0x0][0x23c], -R23 ;  /* 0x00008f00bb057a23 */ /* 0x008fe20000010817 */
[----:B------:R-:W-:-:S03]  /*d510*/  HSET2.LE.AND R0, R8, R88, PT ;  /* 0x0000005808007233 */ /* 0x000fc60003803000 */
[----:B------:R1:W3:Y:S01]  /*d520*/  MUFU.EX2 R150, R5 ;  /* 0x0000000500967308 */ /* 0x0002e20000000800 */
[----:B------:R-:W-:Y:S01]  /*d530*/  HSET2.LE.AND R3, R7, R88, PT ;  /* 0x0000005807037233 */ /* 0x000fe20003803000 */
[----:B--2---:R-:W-:Y:S01]  /*d540*/  F2FP.PACK_AB R7, R90, R215 ;  /* 0x000000d75a07723e */ /* 0x004fe200000000ff */
[----:B------:R-:W-:-:S03]  /*d550*/  UIADD3 UR5, UR4, 0x1, URZ ;  /* 0x0000000104057890 */ /* 0x000fc6000fffe03f */
[----:B------:R-:W-:Y:S02]  /*d560*/  LOP3.LUT R7, R3, R7, RZ, 0xc0, !PT ;  /* 0x0000000703077212 */ /* 0x000fe400078ec0ff */
[----:B-1----:R-:W-:Y:S02]  /*d570*/  PRMT R5, R6, 0x5410, R2 ;  /* 0x0000541006057816 */ /* 0x002fe40000000002 */
[----:B------:R-:W-:-:S04]  /*d580*/  F2FP.PACK_AB R2, R137, R34 ;  /* 0x000000228902723e */ /* 0x000fc800000000ff */
[----:B------:R-:W-:Y:S01]  /*d590*/  LOP3.LUT R6, R0, R2, RZ, 0xc0, !PT ;  /* 0x0000000200067212 */ /* 0x000fe200078ec0ff */
[--C-:B------:R-:W-:Y:S01]  /*d5a0*/  HSET2.LE.AND R0, R5, R88.reuse, PT ;  /* 0x0000005805007233 */ /* 0x100fe20003803000 */
[----:B------:R-:W-:Y:S01]  /*d5b0*/  F2FP.PACK_AB R2, R104, R189 ;  /* 0x000000bd6802723e */ /* 0x000fe200000000ff */
[----:B------:R-:W-:-:S03]  /*d5c0*/  HSET2.LE.AND R3, R4, R88, PT ;  /* 0x0000005804037233 */ /* 0x000fc60003803000 */
[----:B------:R-:W-:Y:S01]  /*d5d0*/  LOP3.LUT R4, R0, R2, RZ, 0xc0, !PT ;  /* 0x0000000200047212 */ /* 0x000fe200078ec0ff */
[----:B------:R-:W-:-:S05]  /*d5e0*/  IMAD.U32 R0, RZ, RZ, UR5 ;  /* 0x00000005ff007e24 */ /* 0x000fca000f8e00ff */
[----:B------:R-:W-:-:S05]  /*d5f0*/  LOP3.LUT R0, R75, UR33, R0, 0x96, !PT ;  /* 0x000000214b007c12 */ /* 0x000fca000f8e9600 */
[----:B------:R-:W-:Y:S01]  /*d600*/  IMAD.WIDE.U32 R10, R0, -0x326172a9, RZ ;  /* 0xcd9e8d57000a7825 */ /* 0x000fe200078e00ff */
[----:B---3--:R-:W-:-:S04]  /*d610*/  F2FP.PACK_AB R5, R150, R151 ;  /* 0x000000979605723e */ /* 0x008fc800000000ff */
[----:B------:R-:W-:Y:S02]  /*d620*/  LOP3.LUT R2, R11, UR15, R86, 0x96, !PT ;  /* 0x0000000f0b027c12 */ /* 0x000fe4000f8e9656 */
[----:B------:R-:W-:Y:S02]  /*d630*/  LOP3.LUT R0, R39, UR13, R10, 0x96, !PT ;  /* 0x0000000d27007c12 */ /* 0x000fe4000f8e960a */
[----:B------:R-:W-:Y:S01]  /*d640*/  LOP3.LUT R5, R3, R5, RZ, 0xc0, !PT ;  /* 0x0000000503057212 */ /* 0x000fe200078ec0ff */
        /* <DEDUP_REMOVED lines=8> */
[----:B------:R-:W-:Y:S02]  /*d6d0*/  FFMA.FTZ R0, R224, c[0x0][0x23c], -R28 ;  /* 0x00008f00e0007a23 */ /* 0x000fe4000001081c */
[----:B------:R-:W-:-:S04]  /*d6e0*/  IMAD.WIDE.U32 R2, R3, -0x2daee0ad, RZ ;  /* 0xd2511f5303027825 */ /* 0x000fc800078e00ff */
[----:B------:R-:W-:Y:S01]  /*d6f0*/  IMAD.WIDE.U32 R30, R9, -0x2daee0ad, RZ ;  /* 0xd2511f53091e7825 */ /* 0x000fe200078e00ff */
[----:B------:R1:W-:Y:S01]  /*d700*/  MUFU.EX2 R149, R0 ;  /* 0x0000000000957308 */ /* 0x0003e20000000800 */
[C---:B------:R-:W-:Y:S03]  /*d710*/  HMMA.16816.F32 R140, R4.reuse, R12, R140 ;  /* 0x0000000c048c723c */ /* 0x040fe6000000188c */
[----:B------:R-:W-:Y:S01]  /*d720*/  LOP3.LUT R2, R31, UR6, R2, 0x96, !PT ;  /* 0x000000061f027c12 */ /* 0x000fe2000f8e9602 */
[----:B------:R-:W-:Y:S02]  /*d730*/  IMAD.MOV.U32 R165, RZ, RZ, R58 ;  /* 0x000000ffffa57224 */ /* 0x000fe400078e003a */
[----:B------:R-:W-:Y:S02]  /*d740*/  IMAD.MOV.U32 R70, RZ, RZ, R57 ;  /* 0x000000ffff467224 */ /* 0x000fe400078e0039 */
[----:B------:R-:W-:Y:S01]  /*d750*/  IMAD.MOV.U32 R71, RZ, RZ, R56 ;  /* 0x000000ffff477224 */ /* 0x000fe200078e0038 */
[----:B------:R-:W-:Y:S01]  /*d760*/  HMMA.16816.F32 R152, R4, R14, R152 ;  /* 0x0000000e0498723c */ /* 0x000fe20000001898 */
[----:B------:R-:W2:Y:S01]  /*d770*/  LDSM.16.MT88.4 R12, [R206+0x4800] ;  /* 0x00480000ce0c783b */ /* 0x000ea20000004200 */
[----:B-1----:R-:W-:-:S06]  /*d780*/  FFMA.FTZ R0, R225, c[0x0][0x23c], -R28 ;  /* 0x00008f00e1007a23 */ /* 0x002fcc000001081c */
[C---:B------:R-:W-:Y:S01]  /*d790*/  HMMA.16816.F32 R56, R4.reuse, R16, R156 ;  /* 0x000000100438723c */ /* 0x040fe2000000189c */
[----:B------:R1:W-:Y:S07]  /*d7a0*/  MUFU.EX2 R114, R0 ;  /* 0x0000000000727308 */ /* 0x0003ee0000000800 */
[----:B------:R-:W-:Y:S01]  /*d7b0*/  HMMA.16816.F32 R168, R4, R18, R168 ;  /* 0x0000001204a8723c */ /* 0x000fe200000018a8 */
[----:B------:R-:W3:Y:S06]  /*d7c0*/  LDSM.16.MT88.4 R16, [R205+0x4800] ;  /* 0x00480000cd10783b */ /* 0x000eec0000004200 */
[----:B------:R-:W-:Y:S01]  /*d7d0*/  FFMA.FTZ R4, R124, c[0x0][0x23c], -R28 ;  /* 0x00008f007c047a23 */ /* 0x000fe2000001081c */
[----:B-1----:R-:W-:Y:S01]  /*d7e0*/  LOP3.LUT R0, R3, UR8, R8, 0x96, !PT ;  /* 0x0000000803007c12 */ /* 0x002fe2000f8e9608 */
[----:B------:R-:W-:-:S02]  /*d7f0*/  IMAD.WIDE.U32 R2, R2, -0x326172a9, RZ ;  /* 0xcd9e8d5702027825 */ /* 0x000fc400078e00ff */
[----:B------:R1:W-:Y:S02]  /*d800*/  MUFU.EX2 R172, R4 ;  /* 0x0000000400ac7308 */ /* 0x0003e40000000800 */
[----:B------:R-:W-:Y:S01]  /*d810*/  IMAD.WIDE.U32 R20, R0, -0x326172a9, RZ ;  /* 0xcd9e8d5700147825 */ /* 0x000fe200078e00ff */
[C---:B------:R-:W-:Y:S02]  /*d820*/  LOP3.LUT R0, R2.reuse, 0xffff, RZ, 0xc0, !PT ;  /* 0x0000ffff02007812 */ /* 0x040fe400078ec0ff */
[--C-:B------:R-:W-:Y:S02]  /*d830*/  SHF.R.U32.HI R6, RZ, 0x10, R2.reuse ;  /* 0x00000010ff067819 */ /* 0x100fe40000011602 */
[----:B------:R-:W-:Y:S02]  /*d840*/  LOP3.LUT R7, R2, 0xff, RZ, 0xc0, !PT ;  /* 0x000000ff02077812 */ /* 0x000fe400078ec0ff */
[----:B------:R-:W-:Y:S01]  /*d850*/  SHF.R.U32.HI R5, RZ, 0x18, R2 ;  /* 0x00000018ff057819 */ /* 0x000fe20000011602 */
[----:B-1----:R-:W-:Y:S01]  /*d860*/  FFMA.FTZ R4, R125, c[0x0][0x23c], -R28 ;  /* 0x00008f007d047a23 */ /* 0x002fe2000001081c */
[----:B------:R-:W-:-:S03]  /*d870*/  LOP3.LUT R2, R3, UR17, R20, 0x96, !PT ;  /* 0x0000001103027c12 */ /* 0x000fc6000f8e9614 */
[----:B------:R1:W4:Y:S01]  /*d880*/  MUFU.EX2 R174, R4 ;  /* 0x0000000400ae7308 */ /* 0x0003220000000800 */
[----:B------:R-:W-:Y:S01]  /*d890*/  LOP3.LUT R3, R6, 0xff, RZ, 0xc0, !PT ;  /* 0x000000ff06037812 */ /* 0x000fe200078ec0ff */
[--C-:B------:R-:W-:Y:S01]  /*d8a0*/  FFMA.FTZ R6, R126, c[0x0][0x23c], -R29.reuse ;  /* 0x00008f007e067a23 */ /* 0x100fe2000001081d */
[----:B-1----:R-:W-:Y:S01]  /*d8b0*/  SHF.R.U32.HI R4, RZ, 0x8, R0 ;  /* 0x00000008ff047819 */ /* 0x002fe20000011600 */
[----:B------:R-:W-:-:S03]  /*d8c0*/  FFMA.FTZ R0, R226, c[0x0][0x23c], -R29 ;  /* 0x00008f00e2007a23 */ /* 0x000fc6000001081d */
[----:B------:R-:W-:Y:S01]  /*d8d0*/  PRMT R9, R7, 0x5410, R4 ;  /* 0x0000541007097816 */ /* 0x000fe20000000004 */
[----:B------:R1:W-:Y:S01]  /*d8e0*/  MUFU.EX2 R185, R0 ;  /* 0x0000000000b97308 */ /* 0x0003e20000000800 */
[----:B------:R-:W-:Y:S02]  /*d8f0*/  PRMT R7, R3, 0x5410, R5 ;  /* 0x0000541003077816 */ /* 0x000fe40000000005 */
[----:B------:R-:W-:Y:S02]  /*d900*/  SHF.R.U32.HI R3, RZ, 0x10, R2 ;  /* 0x00000010ff037819 */ /* 0x000fe40000011602 */
[----:B-1----:R-:W-:-:S04]  /*d910*/  LOP3.LUT R0, R2, 0xffff, RZ, 0xc0, !PT ;  /* 0x0000ffff02007812 */ /* 0x002fc800078ec0ff */
[----:B------:R-:W-:Y:S02]  /*d920*/  SHF.R.U32.HI R5, RZ, 0x8, R0 ;  /* 0x00000008ff057819 */ /* 0x000fe40000011600 */
[----:B------:R-:W-:Y:S01]  /*d930*/  LOP3.LUT R0, R3, 0xff, RZ, 0xc0, !PT ;  /* 0x000000ff03007812 */ /* 0x000fe200078ec0ff */
[----:B------:R-:W-:Y:S01]  /*d940*/  FFMA.FTZ R3, R127, c[0x0][0x23c], -R29 ;  /* 0x00008f007f037a23 */ /* 0x000fe2000001081d */
[----:B------:R1:W-:Y:S01]  /*d950*/  MUFU.EX2 R214, R6 ;  /* 0x0000000600d67308 */ /* 0x0003e20000000800 */
[----:B------:R-:W-:Y:S02]  /*d960*/  LOP3.LUT R4, R2, 0xff, RZ, 0xc0, !PT ;  /* 0x000000ff02047812 */ /* 0x000fe400078ec0ff */
[----:B------:R-:W-:-:S05]  /*d970*/  SHF.R.U32.HI R2, RZ, 0x18, R2 ;  /* 0x00000018ff027819 */ /* 0x000fca0000011602 */
[----:B------:R-:W2:Y:S01]  /*d980*/  MUFU.EX2 R113, R3 ;  /* 0x0000000300717308 */ /* 0x000ea20000000800 */
[----:B------:R-:W-:Y:S01]  /*d990*/  PRMT R5, R4, 0x5410, R5 ;  /* 0x0000541004057816 */ /* 0x000fe20000000005 */
[----:B------:R-:W-:Y:S01]  /*d9a0*/  FFMA.FTZ R4, R227, c[0x0][0x23c], -R29 ;  /* 0x00008f00e3047a23 */ /* 0x000fe2000001081d */
[----:B------:R-:W-:Y:S01]  /*d9b0*/  PRMT R8, R0, 0x5410, R2 ;  /* 0x0000541000087816 */ /* 0x000fe20000000002 */
[----:B------:R-:W-:Y:S01]  /*d9c0*/  HSET2.LE.AND R0, R9, R88, PT ;  /* 0x0000005809007233 */ /* 0x000fe20003803000 */
[----:B----4-:R-:W-:-:S03]  /*d9d0*/  F2FP.PACK_AB R2, R174, R172 ;  /* 0x000000acae02723e */ /* 0x010fc600000000ff */
[----:B------:R4:W3:Y:S01]  /*d9e0*/  MUFU.EX2 R190, R4 ;  /* 0x0000000400be7308 */ /* 0x0008e20000000800 */
[----:B-1----:R-:W-:Y:S01]  /*d9f0*/  LOP3.LUT R6, R0, R2, RZ, 0xc0, !PT ;  /* 0x0000000200067212 */ /* 0x002fe200078ec0ff */
[----:B------:R-:W-:Y:S01]  /*da00*/  HSET2.LE.AND R0, R7, R88, PT ;  /* 0x0000005807007233 */ /* 0x000fe20003803000 */
[----:B--2---:R-:W-:-:S04]  /*da10*/  F2FP.PACK_AB R2, R113, R214 ;  /* 0x000000d67102723e */ /* 0x004fc800000000ff */
[----:B------:R-:W-:Y:S01]  /*da20*/  LOP3.LUT R7, R0, R2, RZ, 0xc0, !PT ;  /* 0x0000000200077212 */ /* 0x000fe200078ec0ff */
[----:B------:R-:W-:Y:S01]  /*da30*/  HSET2.LE.AND R0, R5, R88, PT ;  /* 0x0000005805007233 */ /* 0x000fe20003803000 */
[----:B------:R-:W-:-:S04]  /*da40*/  F2FP.PACK_AB R2, R114, R149 ;  /* 0x000000957202723e */ /* 0x000fc800000000ff */
[----:B----4-:R-:W-:Y:S01]  /*da50*/  LOP3.LUT R4, R0, R2, RZ, 0xc0, !PT ;  /* 0x0000000200047212 */ /* 0x010fe200078ec0ff */
[----:B------:R-:W-:Y:S01]  /*da60*/  HSET2.LE.AND R0, R8, R88, PT ;  /* 0x0000005808007233 */ /* 0x000fe20003803000 */
[----:B---3--:R-:W-:-:S04]  /*da70*/  F2FP.PACK_AB R2, R190, R185 ;  /* 0x000000b9be02723e */ /* 0x008fc800000000ff */
[----:B------:R-:W-:Y:S02]  /*da80*/  LOP3.LUT R5, R0, R2, RZ, 0xc0, !PT ;  /* 0x0000000200057212 */ /* 0x000fe400078ec0ff */
[----:B------:R-:W-:Y:S01]  /*da90*/  LOP3.LUT R0, R11, UR15, R94, 0x96, !PT ;  /* 0x0000000f0b007c12 */ /* 0x000fe2000f8e965e */
[----:B------:R-:W-:Y:S01]  /*daa0*/  IMAD.MOV.U32 R187, RZ, RZ, R122 ;  /* 0x000000ffffbb7224 */ /* 0x000fe200078e007a */
[----:B------:R-:W-:Y:S01]  /*dab0*/  LOP3.LUT R2, R37, UR13, R10, 0x96, !PT ;  /* 0x0000000d25027c12 */ /* 0x000fe2000f8e960a */
[----:B------:R-:W-:Y:S01]  /*dac0*/  IMAD.MOV.U32 R224, RZ, RZ, R109 ;  /* 0x000000ffffe07224 */ /* 0x000fe200078e006d */
[----:B------:R-:W-:Y:S01]  /*dad0*/  MOV R163, R66 ;  /* 0x0000004200a37202 */ /* 0x000fe20000000f00 */
[----:B------:R-:W-:Y:S01]  /*dae0*/  IMAD.MOV.U32 R122, RZ, RZ, R71 ;  /* 0x000000ffff7a7224 */ /* 0x000fe200078e0047 */
[----:B------:R-:W-:Y:S01]  /*daf0*/  HMMA.16816.F32 R60, R4, R12, R60 ;  /* 0x0000000c043c723c */ /* 0x000fe2000000183c */
[----:B------:R-:W-:Y:S02]  /*db00*/  IMAD.MOV.U32 R109, RZ, RZ, R70 ;  /* 0x000000ffff6d7224 */ /* 0x000fe400078e0046 */
[----:B------:R-:W-:-:S02]  /*db10*/  IMAD.MOV.U32 R146, RZ, RZ, R67 ;  /* 0x000000ffff927224 */ /* 0x000fc400078e0043 */
[----:B------:R-:W-:-:S03]  /*db20*/  IMAD.WIDE.U32 R2, R2, -0x2daee0ad, RZ ;  /* 0xd2511f5302027825 */ /* 0x000fc600078e00ff */
[C---:B------:R-:W-:Y:S08]  /*db30*/  HMMA.16816.F32 R68, R4.reuse, R16, R44 ;  /* 0x000000100444723c */ /* 0x040ff0000000182c */
[C---:B------:R-:W-:Y:S08]  /*db40*/  HMMA.16816.F32 R64, R4.reuse, R18, R40 ;  /* 0x000000120440723c */ /* 0x040ff00000001828 */
[----:B------:R-:W-:Y:S07]  /*db50*/  HMMA.16816.F32 R52, R4, R14, R52 ;  /* 0x0000000e0434723c */ /* 0x000fee0000001834 */
[----:B------:R-:W-:-:S05]  /*db60*/  IMAD.WIDE.U32 R4, R0, -0x2daee0ad, RZ ;  /* 0xd2511f5300047825 */ /* 0x000fca00078e00ff */
[----:B------:R-:W-:Y:S02]  /*db70*/  LOP3.LUT R5, R5, UR12, R48, 0x96, !PT ;  /* 0x0000000c05057c12 */ /* 0x000fe4000f8e9630 */
[----:B------:R-:W-:-:S03]  /*db80*/  LOP3.LUT R0, R3, UR10, R4, 0x96, !PT ;  /* 0x0000000a03007c12 */ /* 0x000fc6000f8e9604 */
[----:B------:R-:W-:-:S04]  /*db90*/  IMAD.WIDE.U32 R4, R5, -0x326172a9, RZ ;  /* 0xcd9e8d5705047825 */ /* 0x000fc800078e00ff */
[----:B------:R-:W-:Y:S01]  /*dba0*/  IMAD.WIDE.U32 R24, R0, -0x326172a9, RZ ;  /* 0xcd9e8d5700187825 */ /* 0x000fe200078e00ff */
[----:B------:R-:W-:-:S04]  /*dbb0*/  LOP3.LUT R3, R5, UR11, R36, 0x96, !PT ;  /* 0x0000000b05037c12 */ /* 0x000fc8000f8e9624 */
[----:B------:R-:W-:Y:S01]  /*dbc0*/  LOP3.LUT R0, R25, UR9, R4, 0x96, !PT ;  /* 0x0000000919007c12 */ /* 0x000fe2000f8e9604 */
[----:B------:R-:W-:Y:S01]  /*dbd0*/  FFMA.FTZ R6, R180, c[0x0][0x23c], -R22 ;  /* 0x00008f00b4067a23 */ /* 0x000fe20000010816 */
[----:B------:R-:W-:Y:S01]  /*dbe0*/  MOV R186, R26 ;  /* 0x0000001a00ba7202 */ /* 0x000fe20000000f00 */
[----:B------:R-:W-:-:S04]  /*dbf0*/  IMAD.WIDE.U32 R4, R3, -0x2daee0ad, RZ ;  /* 0xd2511f5303047825 */ /* 0x000fc800078e00ff */
[----:B------:R-:W-:Y:S01]  /*dc00*/  IMAD.WIDE.U32 R26, R0, -0x2daee0ad, RZ ;  /* 0xd2511f53001a7825 */ /* 0x000fe200078e00ff */
[----:B------:R1:W-:Y:S03]  /*dc10*/  MUFU.EX2 R148, R6 ;  /* 0x0000000600947308 */ /* 0x0003e60000000800 */
[----:B------:R-:W-:Y:S01]  /*dc20*/  FFMA.FTZ R0, R181, c[0x0][0x23c], -R22 ;  /* 0x00008f00b5007a23 */ /* 0x000fe20000010816 */
[----:B-1----:R-:W-:Y:S02]  /*dc30*/  LOP3.LUT R6, R5, UR8, R2, 0x96, !PT ;  /* 0x0000000805067c12 */ /* 0x002fe4000f8e9602 */
[----:B------:R-:W-:Y:S02]  /*dc40*/  LOP3.LUT R2, R27, UR6, R4, 0x96, !PT ;  /* 0x000000061b027c12 */ /* 0x000fe4000f8e9604 */
[----:B------:R1:W2:Y:S03]  /*dc50*/  MUFU.EX2 R230, R0 ;  /* 0x0000000000e67308 */ /* 0x0002a60000000800 */
[----:B------:R-:W-:-:S04]  /*dc60*/  IMAD.WIDE.U32 R2, R2, -0x326172a9, RZ ;  /* 0xcd9e8d5702027825 */ /* 0x000fc800078e00ff */
[----:B------:R-:W-:-:S04]  /*dc70*/  FFMA.FTZ R4, R100, c[0x0][0x23c], -R22 ;  /* 0x00008f0064047a23 */ /* 0x000fc80000010816 */
[----:B------:R3:W-:Y:S01]  /*dc80*/  MUFU.EX2 R159, R4 ;  /* 0x00000004009f7308 */ /* 0x0007e20000000800 */
[----:B-1----:R-:W-:Y:S01]  /*dc90*/  LOP3.LUT R0, R2, 0xffff, RZ, 0xc0, !PT ;  /* 0x0000ffff02007812 */ /* 0x002fe200078ec0ff */
[----:B------:R-:W-:Y:S02]  /*dca0*/  FFMA.FTZ R5, R101, c[0x0][0x23c], -R22 ;  /* 0x00008f0065057a23 */ /* 0x000fe40000010816 */
[----:B------:R-:W-:Y:S01]  /*dcb0*/  IMAD.WIDE.U32 R10, R6, -0x326172a9, RZ ;  /* 0xcd9e8d57060a7825 */ /* 0x000fe200078e00ff */
[----:B---3--:R-:W-:Y:S02]  /*dcc0*/  SHF.R.U32.HI R4, RZ, 0x8, R0 ;  /* 0x00000008ff047819 */ /* 0x008fe40000011600 */
[----:B------:R-:W-:-:S04]  /*dcd0*/  LOP3.LUT R0, R2, 0xff, RZ, 0xc0, !PT ;  /* 0x000000ff02007812 */ /* 0x000fc800078ec0ff */
[----:B------:R-:W-:Y:S02]  /*dce0*/  PRMT R8, R0, 0x5410, R4 ;  /* 0x0000541000087816 */ /* 0x000fe40000000004 */
[----:B------:R-:W-:Y:S01]  /*dcf0*/  SHF.R.U32.HI R0, RZ, 0x10, R2 ;  /* 0x00000010ff007819 */ /* 0x000fe20000011602 */
[----:B------:R1:W-:Y:S03]  /*dd00*/  MUFU.EX2 R231, R5 ;  /* 0x0000000500e77308 */ /* 0x0003e60000000800 */
[----:B------:R-:W-:Y:S01]  /*dd10*/  LOP3.LUT R0, R0, 0xff, RZ, 0xc0, !PT ;  /* 0x000000ff00007812 */ /* 0x000fe200078ec0ff */
[----:B------:R-:W-:Y:S02]  /*dd20*/  FFMA.FTZ R4, R182, c[0x0][0x23c], -R23 ;  /* 0x00008f00b6047a23 */ /* 0x000fe40000010817 */
[----:B------:R-:W-:Y:S02]  /*dd30*/  IMAD.MOV.U32 R181, RZ, RZ, R163 ;  /* 0x000000ffffb57224 */ /* 0x000fe400078e00a3 */
[----:B------:R-:W-:Y:S01]  /*dd40*/  IMAD.MOV.U32 R173, RZ, RZ, R146 ;  /* 0x000000ffffad7224 */ /* 0x000fe200078e0092 */
[----:B-1----:R-:W-:-:S02]  /*dd50*/  SHF.R.U32.HI R5, RZ, 0x18, R2 ;  /* 0x00000018ff057819 */ /* 0x002fc40000011602 */
[----:B------:R-:W-:Y:S01]  /*dd60*/  LOP3.LUT R2, R3, UR17, R10, 0x96, !PT ;  /* 0x0000001103027c12 */ /* 0x000fe2000f8e960a */
[----:B------:R-:W-:Y:S01]  /*dd70*/  FFMA.FTZ R3, R183, c[0x0][0x23c], -R23 ;  /* 0x00008f00b7037a23 */ /* 0x000fe20000010817 */
[----:B------:R-:W-:Y:S02]  /*dd80*/  PRMT R7, R0, 0x5410, R5 ;  /* 0x0000541000077816 */ /* 0x000fe40000000005 */
[----:B------:R-:W-:Y:S01]  /*dd90*/  LOP3.LUT R0, R2, 0xffff, RZ, 0xc0, !PT ;  /* 0x0000ffff02007812 */ /* 0x000fe200078ec0ff */
[----:B------:R1:W-:Y:S01]  /*dda0*/  MUFU.EX2 R163, R3 ;  /* 0x0000000300a37308 */ /* 0x0003e20000000800 */
[----:B------:R-:W-:Y:S02]  /*ddb0*/  SHF.R.U32.HI R5, RZ, 0x18, R2 ;  /* 0x00000018ff057819 */ /* 0x000fe40000011602 */
[----:B------:R-:W-:-:S05]  /*ddc0*/  SHF.R.U32.HI R0, RZ, 0x8, R0 ;  /* 0x00000008ff007819 */ /* 0x000fca0000011600 */
[----:B------:R3:W4:Y:S01]  /*ddd0*/  MUFU.EX2 R146, R4 ;  /* 0x0000000400927308 */ /* 0x0007220000000800 */
[----:B-1----:R-:W-:Y:S02]  /*dde0*/  SHF.R.U32.HI R3, RZ, 0x10, R2 ;  /* 0x00000010ff037819 */ /* 0x002fe40000011602 */
[----:B---3--:R-:W-:Y:S02]  /*ddf0*/  LOP3.LUT R4, R2, 0xff, RZ, 0xc0, !PT ;  /* 0x000000ff02047812 */ /* 0x008fe400078ec0ff */
[----:B------:R-:W-:Y:S01]  /*de00*/  LOP3.LUT R2, R3, 0xff, RZ, 0xc0, !PT ;  /* 0x000000ff03027812 */ /* 0x000fe200078ec0ff */
[----:B------:R-:W-:Y:S01]  /*de10*/  FFMA.FTZ R3, R102, c[0x0][0x23c], -R23 ;  /* 0x00008f0066037a23 */ /* 0x000fe20000010817 */
[----:B------:R-:W-:-:S03]  /*de20*/  PRMT R0, R4, 0x5410, R0 ;  /* 0x0000541004007816 */ /* 0x000fc60000000000 */
[----:B------:R1:W-:Y:S01]  /*de30*/  MUFU.EX2 R226, R3 ;  /* 0x0000000300e27308 */ /* 0x0003e20000000800 */
[----:B------:R-:W-:Y:S01]  /*de40*/  PRMT R5, R2, 0x5410, R5 ;  /* 0x0000541002057816 */ /* 0x000fe20000000005 */
[----:B------:R-:W-:Y:S01]  /*de50*/  HSET2.LE.AND R0, R0, R88, PT ;  /* 0x0000005800007233 */ /* 0x000fe20003803000 */
[----:B--2---:R-:W-:-:S04]  /*de60*/  F2FP.PACK_AB R2, R230, R148 ;  /* 0x00000094e602723e */ /* 0x004fc800000000ff */
[----:B------:R-:W-:Y:S01]  /*de70*/  LOP3.LUT R4, R0, R2, RZ, 0xc0, !PT ;  /* 0x0000000200047212 */ /* 0x000fe200078ec0ff */
[----:B------:R-:W-:Y:S01]  /*de80*/  HSET2.LE.AND R0, R5, R88, PT ;  /* 0x0000005805007233 */ /* 0x000fe20003803000 */
[----:B-1----:R-:W-:-:S04]  /*de90*/  FFMA.FTZ R3, R103, c[0x0][0x23c], -R23 ;  /* 0x00008f0067037a23 */ /* 0x002fc80000010817 */
[----:B------:R-:W1:Y:S01]  /*dea0*/  MUFU.EX2 R225, R3 ;  /* 0x0000000300e17308 */ /* 0x000e620000000800 */
[----:B----4-:R-:W-:-:S04]  /*deb0*/  F2FP.PACK_AB R2, R163, R146 ;  /* 0x00000092a302723e */ /* 0x010fc800000000ff */
[----:B------:R-:W-:Y:S01]  /*dec0*/  LOP3.LUT R5, R0, R2, RZ, 0xc0, !PT ;  /* 0x0000000200057212 */ /* 0x000fe200078ec0ff */
[----:B------:R-:W-:Y:S01]  /*ded0*/  HSET2.LE.AND R0, R8, R88, PT ;  /* 0x0000005808007233 */ /* 0x000fe20003803000 */
[----:B------:R-:W-:-:S04]  /*dee0*/  F2FP.PACK_AB R2, R231, R159 ;  /* 0x0000009fe702723e */ /* 0x000fc800000000ff */
[----:B------:R-:W-:Y:S01]  /*def0*/  LOP3.LUT R6, R0, R2, RZ, 0xc0, !PT ;  /* 0x0000000200067212 */ /* 0x000fe200078ec0ff */
[----:B------:R-:W-:Y:S01]  /*df00*/  HSET2.LE.AND R0, R7, R88, PT ;  /* 0x0000005807007233 */ /* 0x000fe20003803000 */
[----:B-1----:R-:W-:-:S04]  /*df10*/  F2FP.PACK_AB R2, R225, R226 ;  /* 0x000000e2e102723e */ /* 0x002fc800000000ff */
[----:B------:R-:W-:Y:S01]  /*df20*/  LOP3.LUT R7, R0, R2, RZ, 0xc0, !PT ;  /* 0x0000000200077212 */ /* 0x000fe200078ec0ff */
[----:B------:R-:W-:Y:S01]  /*df30*/  FFMA.FTZ R0, R220, c[0x0][0x23c], -R28 ;  /* 0x00008f00dc007a23 */ /* 0x000fe2000001081c */
[----:B------:R-:W-:-:S03]  /*df40*/  LOP3.LUT R2, R21, UR7, R32, 0x96, !PT ;  /* 0x0000000715027c12 */ /* 0x000fc6000f8e9620 */
[----:B------:R1:W-:Y:S02]  /*df50*/  MUFU.EX2 R161, R0 ;  /* 0x0000000000a17308 */ /* 0x0003e40000000800 */
[----:B------:R-:W-:Y:S01]  /*df60*/  IMAD.WIDE.U32 R2, R2, -0x2daee0ad, RZ ;  /* 0xd2511f5302027825 */ /* 0x000fe200078e00ff */
[----:B------:R-:W-:Y:S03]  /*df70*/  HMMA.16816.F32 R40, R4, R16, R140 ;  /* 0x000000100428723c */ /* 0x000fe6000000188c */
[----:B-1----:R-:W-:-:S04]  /*df80*/  FFMA.FTZ R0, R221, c[0x0][0x23c], -R28 ;  /* 0x00008f00dd007a23 */ /* 0x002fc8000001081c */
[----:B------:R1:W-:Y:S01]  /*df90*/  MUFU.EX2 R162, R0 ;  /* 0x0000000000a27308 */ /* 0x0003e20000000800 */
[C---:B------:R-:W-:Y:S08]  /*dfa0*/  HMMA.16816.F32 R44, R4.reuse, R18, R152 ;  /* 0x00000012042c723c */ /* 0x040ff00000001898 */
[C---:B------:R-:W-:Y:S08]  /*dfb0*/  HMMA.16816.F32 R56, R4.reuse, R12, R56 ;  /* 0x0000000c0438723c */ /* 0x040ff00000001838 */
[----:B------:R-:W-:Y:S01]  /*dfc0*/  HMMA.16816.F32 R168, R4, R14, R168 ;  /* 0x0000000e04a8723c */ /* 0x000fe200000018a8 */
[----:B-1----:R-:W-:Y:S01]  /*dfd0*/  FFMA.FTZ R0, R116, c[0x0][0x23c], -R28 ;  /* 0x00008f0074007a23 */ /* 0x002fe2000001081c */
[----:B------:R-:W-:Y:S01]  /*dfe0*/  SHF.R.U32.HI R8, RZ, 0x18, R2 ;  /* 0x00000018ff087819 */ /* 0x000fe20000011602 */
[----:B------:R-:W-:Y:S01]  /*dff0*/  IMAD.MOV.U32 R100, RZ, RZ, R147 ;  /* 0x000000ffff647224 */ /* 0x000fe200078e0093 */
[----:B------:R-:W-:Y:S01]  /*e000*/  MOV R143, R34 ;  /* 0x00000022008f7202 */ /* 0x000fe20000000f00 */
[----:B------:R1:W-:Y:S01]  /*e010*/  MUFU.EX2 R227, R0 ;  /* 0x0000000000e37308 */ /* 0x0003e20000000800 */
[----:B------:R-:W-:Y:S01]  /*e020*/  IMAD.MOV.U32 R221, RZ, RZ, R35 ;  /* 0x000000ffffdd7224 */ /* 0x000fe200078e0023 */
[----:B------:R-:W2:Y:S01]  /*e030*/  LDSM.16.MT88.4 R16, [R205+0x4c00] ;  /* 0x004c0000cd10783b */ /* 0x000ea20000004200 */
[----:B------:R-:W-:Y:S01]  /*e040*/  FFMA.FTZ R4, R117, c[0x0][0x23c], -R28 ;  /* 0x00008f0075047a23 */ /* 0x000fe2000001081c */
[----:B------:R-:W-:Y:S01]  /*e050*/  LOP3.LUT R6, R2, 0xff, RZ, 0xc0, !PT ;  /* 0x000000ff02067812 */ /* 0x000fe200078ec0ff */
[----:B------:R-:W-:Y:S01]  /*e060*/  FFMA.FTZ R5, R222, c[0x0][0x23c], -R29 ;  /* 0x00008f00de057a23 */ /* 0x000fe2000001081d */
[----:B------:R-:W3:Y:S02]  /*e070*/  LDSM.16.MT88.4 R32, [R206+0x4c00] ;  /* 0x004c0000ce20783b */ /* 0x000ee40000004200 */
[----:B------:R4:W2:Y:S01]  /*e080*/  MUFU.EX2 R158, R4 ;  /* 0x00000004009e7308 */ /* 0x0008a20000000800 */
[----:B-1----:R-:W-:-:S04]  /*e090*/  LOP3.LUT R0, R2, 0xffff, RZ, 0xc0, !PT ;  /* 0x0000ffff02007812 */ /* 0x002fc800078ec0ff */
[----:B----4-:R-:W-:Y:S02]  /*e0a0*/  SHF.R.U32.HI R4, RZ, 0x8, R0 ;  /* 0x00000008ff047819 */ /* 0x010fe40000011600 */
[----:B------:R-:W-:Y:S02]  /*e0b0*/  LOP3.LUT R0, R3, UR16, R30, 0x96, !PT ;  /* 0x0000001003007c12 */ /* 0x000fe4000f8e961e */
[----:B------:R-:W-:Y:S02]  /*e0c0*/  SHF.R.U32.HI R3, RZ, 0x10, R2 ;  /* 0x00000010ff037819 */ /* 0x000fe40000011602 */
[----:B------:R-:W-:Y:S02]  /*e0d0*/  PRMT R10, R6, 0x5410, R4 ;  /* 0x00005410060a7816 */ /* 0x000fe40000000004 */
[----:B------:R-:W-:Y:S02]  /*e0e0*/  LOP3.LUT R2, R0, 0xffff, RZ, 0xc0, !PT ;  /* 0x0000ffff00027812 */ /* 0x000fe400078ec0ff */
[----:B------:R-:W-:-:S02]  /*e0f0*/  LOP3.LUT R6, R3, 0xff, RZ, 0xc0, !PT ;  /* 0x000000ff03067812 */ /* 0x000fc400078ec0ff */
        /* <DEDUP_REMOVED lines=9> */
[----:B------:R1:W4:Y:S01]  /*e190*/  MUFU.EX2 R229, R5 ;  /* 0x0000000500e57308 */ /* 0x0003220000000800 */
[----:B------:R-:W-:Y:S01]  /*e1a0*/  PRMT R9, R0, 0x5410, R2 ;  /* 0x0000541000097816 */ /* 0x000fe20000000002 */
[----:B------:R-:W-:Y:S01]  /*e1b0*/  HSET2.LE.AND R0, R10, R88, PT ;  /* 0x000000580a007233 */ /* 0x000fe20003803000 */
[----:B--2---:R-:W-:Y:S02]  /*e1c0*/  F2FP.PACK_AB R2, R158, R227 ;  /* 0x000000e39e02723e */ /* 0x004fe400000000ff */
[----:B-1----:R-:W-:Y:S02]  /*e1d0*/  PRMT R5, R6, 0x5410, R8 ;  /* 0x0000541006057816 */ /* 0x002fe40000000008 */
[----:B------:R-:W-:Y:S01]  /*e1e0*/  PRMT R8, R7, 0x5410, R4 ;  /* 0x0000541007087816 */ /* 0x000fe20000000004 */
[----:B------:R-:W-:Y:S01]  /*e1f0*/  FFMA.FTZ R4, R223, c[0x0][0x23c], -R29 ;  /* 0x00008f00df047a23 */ /* 0x000fe2000001081d */
[----:B------:R-:W-:-:S03]  /*e200*/  LOP3.LUT R6, R0, R2, RZ, 0xc0, !PT ;  /* 0x0000000200067212 */ /* 0x000fc600078ec0ff */
[----:B------:R1:W2:Y:S01]  /*e210*/  MUFU.EX2 R160, R4 ;  /* 0x0000000400a07308 */ /* 0x0002a20000000800 */
[----:B------:R-:W-:Y:S01]  /*e220*/  HSET2.LE.AND R0, R5, R88, PT ;  /* 0x0000005805007233 */ /* 0x000fe20003803000 */
[----:B----4-:R-:W-:-:S04]  /*e230*/  F2FP.PACK_AB R2, R228, R229 ;  /* 0x000000e5e402723e */ /* 0x010fc800000000ff */
[----:B------:R-:W-:Y:S01]  /*e240*/  LOP3.LUT R7, R0, R2, RZ, 0xc0, !PT ;  /* 0x0000000200077212 */ /* 0x000fe200078ec0ff */
[----:B------:R-:W-:Y:S01]  /*e250*/  HSET2.LE.AND R0, R8, R88, PT ;  /* 0x0000005808007233 */ /* 0x000fe20003803000 */
[----:B------:R-:W-:-:S04]  /*e260*/  F2FP.PACK_AB R2, R162, R161 ;  /* 0x000000a1a202723e */ /* 0x000fc800000000ff */
[----:B-1----:R-:W-:Y:S01]  /*e270*/  LOP3.LUT R4, R0, R2, RZ, 0xc0, !PT ;  /* 0x0000000200047212 */ /* 0x002fe200078ec0ff */
[----:B------:R-:W-:Y:S01]  /*e280*/  HSET2.LE.AND R0, R9, R88, PT ;  /* 0x0000005809007233 */ /* 0x000fe20003803000 */
[----:B--2---:R-:W-:-:S04]  /*e290*/  F2FP.PACK_AB R2, R160, R147 ;  /* 0x00000093a002723e */ /* 0x004fc800000000ff */
[----:B------:R-:W-:Y:S01]  /*e2a0*/  LOP3.LUT R5, R0, R2, RZ, 0xc0, !PT ;  /* 0x0000000200057212 */ /* 0x000fe200078ec0ff */
[----:B------:R-:W-:Y:S02]  /*e2b0*/  FFMA.FTZ R0, R133, c[0x0][0x23c], -R22 ;  /* 0x00008f0085007a23 */ /* 0x000fe40000010816 */
[----:B------:R-:W-:Y:S02]  /*e2c0*/  IMAD.MOV.U32 R182, RZ, RZ, R145 ;  /* 0x000000ffffb67224 */ /* 0x000fe400078e0091 */
[----:B------:R1:W-:Y:S01]  /*e2d0*/  MUFU.EX2 R145, R0 ;  /* 0x0000000000917308 */ /* 0x0003e20000000800 */
[----:B------:R-:W-:Y:S01]  /*e2e0*/  LOP3.LUT R2, R11, UR7, R24, 0x96, !PT ;  /* 0x000000070b027c12 */ /* 0x000fe2000f8e9618 */
[----:B------:R-:W-:Y:S01]  /*e2f0*/  IMAD.MOV.U32 R184, RZ, RZ, R129 ;  /* 0x000000ffffb87224 */ /* 0x000fe200078e0081 */
[----:B------:R-:W-:Y:S01]  /*e300*/  MOV R180, R128 ;  /* 0x0000008000b47202 */ /* 0x000fe20000000f00 */
[----:B------:R-:W-:Y:S02]  /*e310*/  IMAD.MOV.U32 R103, RZ, RZ, R130 ;  /* 0x000000ffff677224 */ /* 0x000fe400078e0082 */
[----:B------:R-:W-:-:S04]  /*e320*/  IMAD.WIDE.U32 R2, R2, -0x2daee0ad, RZ ;  /* 0xd2511f5302027825 */ /* 0x000fc800078e00ff */
[----:B-1----:R-:W-:-:S04]  /*e330*/  FFMA.FTZ R0, R132, c[0x0][0x23c], -R22 ;  /* 0x00008f0084007a23 */ /* 0x002fc80000010816 */
[----:B------:R1:W-:Y:S01]  /*e340*/  MUFU.EX2 R155, R0 ;  /* 0x00000000009b7308 */ /* 0x0003e20000000800 */
[----:B------:R-:W-:Y:S01]  /*e350*/  IMAD.MOV.U32 R101, RZ, RZ, R123 ;  /* 0x000000ffff657224 */ /* 0x000fe200078e007b */
[----:B------:R-:W-:Y:S01]  /*e360*/  HMMA.16816.F32 R116, R4, R16, R68 ;  /* 0x000000100474723c */ /* 0x000fe20000001844 */
[----:B------:R-:W-:Y:S02]  /*e370*/  IMAD.MOV.U32 R142, RZ, RZ, R122 ;  /* 0x000000ffff8e7224 */ /* 0x000fe400078e007a */
[----:B------:R-:W-:Y:S02]  /*e380*/  IMAD.MOV.U32 R141, RZ, RZ, R121 ;  /* 0x000000ffff8d7224 */ /* 0x000fe400078e0079 */
[----:B------:R-:W-:Y:S02]  /*e390*/  IMAD.MOV.U32 R140, RZ, RZ, R131 ;  /* 0x000000ffff8c7224 */ /* 0x000fe400078e0083 */
[----:B------:R-:W-:Y:S02]  /*e3a0*/  IMAD.MOV.U32 R157, RZ, RZ, R120 ;  /* 0x000000ffff9d7224 */ /* 0x000fe400078e0078 */
[----:B-1----:R-:W-:-:S04]  /*e3b0*/  FFMA.FTZ R0, R96, c[0x0][0x23c], -R22 ;  /* 0x00008f0060007a23 */ /* 0x002fc80000010816 */
[----:B------:R1:W-:Y:S01]  /*e3c0*/  MUFU.EX2 R154, R0 ;  /* 0x00000000009a7308 */ /* 0x0003e20000000800 */
[----:B------:R-:W-:Y:S01]  /*e3d0*/  HMMA.16816.F32 R120, R4, R18, R64 ;  /* 0x000000120478723c */ /* 0x000fe20000001840 */
[----:B------:R-:W-:-:S07]  /*e3e0*/  IMAD.MOV.U32 R183, RZ, RZ, R144 ;  /* 0x000000ffffb77224 */ /* 0x000fce00078e0090 */
[----:B---3--:R-:W-:Y:S01]  /*e3f0*/  HMMA.16816.F32 R124, R4, R32, R60 ;  /* 0x00000020047c723c */ /* 0x008fe2000000183c */
[----:B-1----:R-:W-:-:S07]  /*e400*/  FFMA.FTZ R0, R97, c[0x0][0x23c], -R22 ;  /* 0x00008f0061007a23 */ /* 0x002fce0000010816 */
[----:B------:R-:W-:Y:S01]  /*e410*/  HMMA.16816.F32 R128, R4, R34, R52 ;  /* 0x000000220480723c */ /* 0x000fe20000001834 */
[----:B------:R1:W2:Y:S06]  /*e420*/  MUFU.EX2 R167, R0 ;  /* 0x0000000000a77308 */ /* 0x0002ac0000000800 */
[----:B------:R-:W-:Y:S01]  /*e430*/  FFMA.FTZ R4, R134, c[0x0][0x23c], -R23 ;  /* 0x00008f0086047a23 */ /* 0x000fe20000010817 */
[----:B------:R-:W-:Y:S02]  /*e440*/  LOP3.LUT R6, R2, 0xff, RZ, 0xc0, !PT ;  /* 0x000000ff02067812 */ /* 0x000fe400078ec0ff */
[----:B------:R-:W-:Y:S01]  /*e450*/  SHF.R.U32.HI R5, RZ, 0x18, R2 ;  /* 0x00000018ff057819 */ /* 0x000fe20000011602 */
[----:B------:R3:W-:Y:S01]  /*e460*/  MUFU.EX2 R144, R4 ;  /* 0x0000000400907308 */ /* 0x0007e20000000800 */
[----:B-1----:R-:W-:-:S02]  /*e470*/  LOP3.LUT R0, R3, UR16, R26, 0x96, !PT ;  /* 0x0000001003007c12 */ /* 0x002fc4000f8e961a */
[----:B------:R-:W-:Y:S02]  /*e480*/  LOP3.LUT R3, R2, 0xffff, RZ, 0xc0, !PT ;  /* 0x0000ffff02037812 */ /* 0x000fe400078ec0ff */
[----:B---3--:R-:W-:Y:S02]  /*e490*/  SHF.R.U32.HI R4, RZ, 0x10, R2 ;  /* 0x00000010ff047819 */ /* 0x008fe40000011602 */
[----:B------:R-:W-:Y:S01]  /*e4a0*/  SHF.R.U32.HI R2, RZ, 0x8, R3 ;  /* 0x00000008ff027819 */ /* 0x000fe20000011603 */
[----:B------:R-:W-:Y:S01]  /*e4b0*/  FFMA.FTZ R3, R98, c[0x0][0x23c], -R23 ;  /* 0x00008f0062037a23 */ /* 0x000fe20000010817 */
[----:B------:R-:W-:Y:S02]  /*e4c0*/  LOP3.LUT R4, R4, 0xff, RZ, 0xc0, !PT ;  /* 0x000000ff04047812 */ /* 0x000fe400078ec0ff */
[----:B------:R-:W-:Y:S02]  /*e4d0*/  PRMT R6, R6, 0x5410, R2 ;  /* 0x0000541006067816 */ /* 0x000fe40000000002 */
[----:B------:R-:W-:Y:S01]  /*e4e0*/  LOP3.LUT R2, R0, 0xffff, RZ, 0xc0, !PT ;  /* 0x0000ffff00027812 */ /* 0x000fe200078ec0ff */
[----:B------:R1:W-:Y:S01]  /*e4f0*/  MUFU.EX2 R153, R3 ;  /* 0x0000000300997308 */ /* 0x0003e20000000800 */
[----:B------:R-:W-:Y:S01]  /*e500*/  PRMT R8, R4, 0x5410, R5 ;  /* 0x0000541004087816 */ /* 0x000fe20000000005 */
[----:B------:R-:W-:Y:S01]  /*e510*/  FFMA.FTZ R4, R99, c[0x0][0x23c], -R23 ;  /* 0x00008f0063047a23 */ /* 0x000fe20000010817 */
[----:B------:R-:W-:-:S05]  /*e520*/  LOP3.LUT R5, R0, 0xff, RZ, 0xc0, !PT ;  /* 0x000000ff00057812 */ /* 0x000fca00078ec0ff */
[----:B------:R3:W4:Y:S01]  /*e530*/  MUFU.EX2 R166, R4 ;  /* 0x0000000400a67308 */ /* 0x0007220000000800 */
[----:B-1----:R-:W-:-:S04]  /*e540*/  SHF.R.U32.HI R3, RZ, 0x8, R2 ;  /* 0x00000008ff037819 */ /* 0x002fc80000011602 */
[----:B------:R-:W-:Y:S01]  /*e550*/  PRMT R7, R5, 0x5410, R3 ;  /* 0x0000541005077816 */ /* 0x000fe20000000003 */
[----:B------:R-:W-:Y:S01]  /*e560*/  FFMA.FTZ R5, R135, c[0x0][0x23c], -R23 ;  /* 0x00008f0087057a23 */ /* 0x000fe20000010817 */
[----:B------:R-:W-:-:S03]  /*e570*/  SHF.R.U32.HI R2, RZ, 0x10, R0 ;  /* 0x00000010ff027819 */ /* 0x000fc60000011600 */
[----:B------:R1:W1:Y:S01]  /*e580*/  MUFU.EX2 R152, R5 ;  /* 0x0000000500987308 */ /* 0x0002620000000800 */
[----:B---3--:R-:W-:Y:S01]  /*e590*/  SHF.R.U32.HI R4, RZ, 0x18, R0 ;  /* 0x00000018ff047819 */ /* 0x008fe20000011600 */
[----:B------:R-:W-:Y:S01]  /*e5a0*/  HSET2.LE.AND R0, R6, R88, PT ;  /* 0x0000005806007233 */ /* 0x000fe20003803000 */
[----:B------:R-:W-:Y:S02]  /*e5b0*/  LOP3.LUT R3, R2, 0xff, RZ, 0xc0, !PT ;  /* 0x000000ff02037812 */ /* 0x000fe400078ec0ff */
[----:B--2---:R-:W-:Y:S01]  /*e5c0*/  F2FP.PACK_AB R2, R167, R154 ;  /* 0x0000009aa702723e */ /* 0x004fe200000000ff */
[----:B------:R-:W-:-:S03]  /*e5d0*/  UIADD3 UR5, UR4, 0x2, URZ ;  /* 0x0000000204057890 */ /* 0x000fc6000fffe03f */
[----:B------:R-:W-:Y:S01]  /*e5e0*/  LOP3.LUT R6, R0, R2, RZ, 0xc0, !PT ;  /* 0x0000000200067212 */ /* 0x000fe200078ec0ff */
[--C-:B------:R-:W-:Y:S01]  /*e5f0*/  HSET2.LE.AND R0, R8, R88.reuse, PT ;  /* 0x0000005808007233 */ /* 0x100fe20003803000 */
[----:B----4-:R-:W-:Y:S02]  /*e600*/  F2FP.PACK_AB R2, R166, R153 ;  /* 0x00000099a602723e */ /* 0x010fe400000000ff */
[----:B-1----:R-:W-:Y:S01]  /*e610*/  PRMT R5, R3, 0x5410, R4 ;  /* 0x0000541003057816 */ /* 0x002fe20000000004 */
[--C-:B------:R-:W-:Y:S01]  /*e620*/  HSET2.LE.AND R3, R7, R88.reuse, PT ;  /* 0x0000005807037233 */ /* 0x100fe20003803000 */
[----:B------:R-:W-:Y:S02]  /*e630*/  F2FP.PACK_AB R4, R155, R145 ;  /* 0x000000919b04723e */ /* 0x000fe400000000ff */
[----:B------:R-:W-:Y:S01]  /*e640*/  LOP3.LUT R7, R0, R2, RZ, 0xc0, !PT ;  /* 0x0000000200077212 */ /* 0x000fe200078ec0ff */
[----:B------:R-:W-:Y:S01]  /*e650*/  HSET2.LE.AND R0, R5, R88, PT ;  /* 0x0000005805007233 */ /* 0x000fe20003803000 */
[----:B------:R-:W-:Y:S01]  /*e660*/  LOP3.LUT R4, R3, R4, RZ, 0xc0, !PT ;  /* 0x0000000403047212 */ /* 0x000fe200078ec0ff */
[----:B------:R-:W-:Y:S01]  /*e670*/  UIADD3 UR4, UR4, 0x3, URZ ;  /* 0x0000000304047890 */ /* 0x000fe2000fffe03f */
[----:B------:R-:W-:Y:S01]  /*e680*/  F2FP.PACK_AB R2, R152, R144 ;  /* 0x000000909802723e */ /* 0x000fe200000000ff */
[----:B------:R-:W-:-:S03]  /*e690*/  IMAD.U32 R3, RZ, RZ, UR5 ;  /* 0x00000005ff037e24 */ /* 0x000fc6000f8e00ff */
[----:B------:R-:W-:Y:S01]  /*e6a0*/  LOP3.LUT R5, R0, R2, RZ, 0xc0, !PT ;  /* 0x0000000200057212 */ /* 0x000fe200078ec0ff */
[----:B------:R-:W-:Y:S01]  /*e6b0*/  IMAD.U32 R2, RZ, RZ, UR4 ;  /* 0x00000004ff027e24 */ /* 0x000fe2000f8e00ff */
[----:B------:R-:W-:-:S04]  /*e6c0*/  LOP3.LUT R0, R75, UR33, R3, 0x96, !PT ;  /* 0x000000214b007c12 */ /* 0x000fc8000f8e9603 */
[----:B------:R-:W-:Y:S01]  /*e6d0*/  LOP3.LUT R2, R75, UR33, R2, 0x96, !PT ;  /* 0x000000214b027c12 */ /* 0x000fe2000f8e9602 */
[----:B------:R-:W-:-:S04]  /*e6e0*/  IMAD.WIDE.U32 R8, R0, -0x326172a9, RZ ;  /* 0xcd9e8d5700087825 */ /* 0x000fc800078e00ff */
[----:B------:R-:W-:Y:S01]  /*e6f0*/  IMAD.WIDE.U32 R2, R2, -0x326172a9, RZ ;  /* 0xcd9e8d5702027825 */ /* 0x000fe200078e00ff */
[----:B------:R-:W-:Y:S02]  /*e700*/  LOP3.LUT R0, R9, UR15, R94, 0x96, !PT ;  /* 0x0000000f09007c12 */ /* 0x000fe4000f8e965e */
[----:B------:R-:W-:Y:S01]  /*e710*/  LOP3.LUT R10, R37, UR13, R8, 0x96, !PT ;  /* 0x0000000d250a7c12 */ /* 0x000fe2000f8e9608 */
[----:B------:R-:W-:Y:S01]  /*e720*/  IMAD.MOV.U32 R156, RZ, RZ, R104 ;  /* 0x000000ffff9c7224 */ /* 0x000fe200078e0068 */
[----:B------:R-:W-:Y:S01]  /*e730*/  LOP3.LUT R14, R9, UR15, R86, 0x96, !PT ;  /* 0x0000000f090e7c12 */ /* 0x000fe2000f8e9656 */
[----:B------:R-:W-:Y:S01]  /*e740*/  HMMA.16816.F32 R104, R4, R18, R44 ;  /* 0x000000120468723c */ /* 0x000fe2000000182c */
[----:B------:R-:W-:Y:S01]  /*e750*/  LOP3.LUT R13, R39, UR13, R8, 0x96, !PT ;  /* 0x0000000d270d7c12 */ /* 0x000fe2000f8e9608 */
[----:B------:R-:W-:Y:S01]  /*e760*/  IMAD.WIDE.U32 R8, R0, -0x2daee0ad, RZ ;  /* 0xd2511f5300087825 */ /* 0x000fe200078e00ff */
[----:B------:R-:W-:-:S04]  /*e770*/  LOP3.LUT R11, R3, UR15, R94, 0x96, !PT ;  /* 0x0000000f030b7c12 */ /* 0x000fc8000f8e965e */
[----:B------:R-:W-:Y:S01]  /*e780*/  IMAD.WIDE.U32 R18, R10, -0x2daee0ad, RZ ;  /* 0xd2511f530a127825 */ /* 0x000fe200078e00ff */
[----:B------:R-:W-:Y:S02]  /*e790*/  LOP3.LUT R0, R37, UR13, R2, 0x96, !PT ;  /* 0x0000000d25007c12 */ /* 0x000fe4000f8e9602 */
[----:B------:R-:W-:Y:S02]  /*e7a0*/  LOP3.LUT R24, R9, UR12, R48, 0x96, !PT ;  /* 0x0000000c09187c12 */ /* 0x000fe4000f8e9630 */
[----:B------:R-:W-:Y:S01]  /*e7b0*/  LOP3.LUT R15, R19, UR10, R8, 0x96, !PT ;  /* 0x0000000a130f7c12 */ /* 0x000fe2000f8e9608 */
[----:B------:R-:W-:Y:S01]  /*e7c0*/  IMAD.WIDE.U32 R8, R11, -0x2daee0ad, RZ ;  /* 0xd2511f530b087825 */ /* 0x000fe200078e00ff */
[----:B------:R-:W-:Y:S01]  /*e7d0*/  LOP3.LUT R12, R3, UR15, R86, 0x96, !PT ;  /* 0x0000000f030c7c12 */ /* 0x000fe2000f8e9656 */
[----:B------:R-:W-:Y:S01]  /*e7e0*/  HMMA.16816.F32 R60, R4, R16, R40 ;  /* 0x00000010043c723c */ /* 0x000fe20000001828 */
[----:B------:R-:W-:Y:S01]  /*e7f0*/  LOP3.LUT R10, R39, UR13, R2, 0x96, !PT ;  /* 0x0000000d270a7c12 */ /* 0x000fe2000f8e9602 */
[----:B------:R-:W-:-:S02]  /*e800*/  IMAD.MOV.U32 R102, RZ, RZ, R111 ;  /* 0x000000ffff667224 */ /* 0x000fc400078e006f */
[----:B------:R-:W-:Y:S02]  /*e810*/  IMAD.MOV.U32 R220, RZ, RZ, R110 ;  /* 0x000000ffffdc7224 */ /* 0x000fe400078e006e */
[----:B------:R-:W-:Y:S02]  /*e820*/  IMAD.MOV.U32 R222, RZ, RZ, R109 ;  /* 0x000000ffffde7224 */ /* 0x000fe400078e006d */
[----:B------:R-:W-:Y:S01]  /*e830*/  IMAD.WIDE.U32 R16, R0, -0x2daee0ad, RZ ;  /* 0xd2511f5300107825 */ /* 0x000fe200078e00ff */
[----:B------:R-:W-:Y:S01]  /*e840*/  HMMA.16816.F32 R108, R4, R32, R56 ;  /* 0x00000020046c723c */ /* 0x000fe20000001838 */
[----:B------:R-:W-:Y:S02]  /*e850*/  LOP3.LUT R0, R9, UR12, R48, 0x96, !PT ;  /* 0x0000000c09007c12 */ /* 0x000fe4000f8e9630 */
[----:B------:R-:W-:-:S04]  /*e860*/  IMAD.WIDE.U32 R2, R14, -0x2daee0ad, RZ ;  /* 0xd2511f530e027825 */ /* 0x000fc800078e00ff */
[----:B------:R-:W-:Y:S01]  /*e870*/  IMAD.WIDE.U32 R20, R13, -0x2daee0ad, RZ ;  /* 0xd2511f530d147825 */ /* 0x000fe200078e00ff */
[----:B------:R-:W-:Y:S01]  /*e880*/  HMMA.16816.F32 R168, R4, R34, R168 ;  /* 0x0000002204a8723c */ /* 0x000fe200000018a8 */
[----:B------:R-:W-:Y:S02]  /*e890*/  LOP3.LUT R11, R17, UR10, R8, 0x96, !PT ;  /* 0x0000000a110b7c12 */ /* 0x000fe4000f8e9608 */
[----:B------:R-:W-:-:S04]  /*e8a0*/  LOP3.LUT R19, R3, UR12, R72, 0x96, !PT ;  /* 0x0000000c03137c12 */ /* 0x000fc8000f8e9648 */
[----:B------:R-:W-:Y:S01]  /*e8b0*/  IMAD.WIDE.U32 R4, R12, -0x2daee0ad, RZ ;  /* 0xd2511f530c047825 */ /* 0x000fe200078e00ff */
[----:B------:R-:W-:-:S03]  /*e8c0*/  LOP3.LUT R14, R21, UR10, R2, 0x96, !PT ;  /* 0x0000000a150e7c12 */ /* 0x000fc6000f8e9602 */
[----:B------:R-:W-:Y:S01]  /*e8d0*/  IMAD.WIDE.U32 R12, R10, -0x2daee0ad, RZ ;  /* 0xd2511f530a0c7825 */ /* 0x000fe200078e00ff */
[----:B------:R-:W-:-:S03]  /*e8e0*/  LOP3.LUT R17, R5, UR12, R72, 0x96, !PT ;  /* 0x0000000c05117c12 */ /* 0x000fc6000f8e9648 */
[----:B------:R-:W-:-:S04]  /*e8f0*/  IMAD.WIDE.U32 R2, R24, -0x326172a9, RZ ;  /* 0xcd9e8d5718027825 */ /* 0x000fc800078e00ff */
[----:B------:R-:W-:-:S04]  /*e900*/  IMAD.WIDE.U32 R8, R15, -0x326172a9, RZ ;  /* 0xcd9e8d570f087825 */ /* 0x000fc800078e00ff */
[----:B------:R-:W-:Y:S01]  /*e910*/  IMAD.WIDE.U32 R6, R0, -0x326172a9, RZ ;  /* 0xcd9e8d5700067825 */ /* 0x000fe200078e00ff */
[----:B------:R-:W-:-:S03]  /*e920*/  LOP3.LUT R0, R13, UR10, R4, 0x96, !PT ;  /* 0x0000000a0d007c12 */ /* 0x000fc6000f8e9604 */
[----:B------:R-:W-:Y:S01]  /*e930*/  IMAD.WIDE.U32 R10, R11, -0x326172a9, RZ ;  /* 0xcd9e8d570b0a7825 */ /* 0x000fe200078e00ff */
[----:B------:R-:W-:Y:S02]  /*e940*/  LOP3.LUT R13, R3, UR11, R36, 0x96, !PT ;  /* 0x0000000b030d7c12 */ /* 0x000fe4000f8e9624 */
[----:B------:R-:W-:Y:S01]  /*e950*/  LOP3.LUT R9, R9, UR9, R2, 0x96, !PT ;  /* 0x0000000909097c12 */ /* 0x000fe2000f8e9602 */
[----:B------:R-:W-:-:S04]  /*e960*/  IMAD.WIDE.U32 R4, R19, -0x326172a9, RZ ;  /* 0xcd9e8d5713047825 */ /* 0x000fc800078e00ff */
[----:B------:R-:W-:Y:S01]  /*e970*/  IMAD.WIDE.U32 R14, R14, -0x326172a9, RZ ;  /* 0xcd9e8d570e0e7825 */ /* 0x000fe200078e00ff */
[----:B------:R-:W-:-:S03]  /*e980*/  LOP3.LUT R7, R7, UR11, R36, 0x96, !PT ;  /* 0x0000000b07077c12 */ /* 0x000fc6000f8e9624 */
[----:B------:R-:W-:-:S04]  /*e990*/  IMAD.WIDE.U32 R2, R17, -0x326172a9, RZ ;  /* 0xcd9e8d5711027825 */ /* 0x000fc800078e00ff */
[----:B------:R-:W-:Y:S01]  /*e9a0*/  IMAD.WIDE.U32 R24, R0, -0x326172a9, RZ ;  /* 0xcd9e8d5700187825 */ /* 0x000fe200078e00ff */
[----:B------:R-:W-:Y:S02]  /*e9b0*/  LOP3.LUT R0, R11, UR9, R6, 0x96, !PT ;  /* 0x000000090b007c12 */ /* 0x000fe4000f8e9606 */
[----:B------:R-:W-:Y:S01]  /*e9c0*/  LOP3.LUT R6, R5, UR11, R38, 0x96, !PT ;  /* 0x0000000b05067c12 */ /* 0x000fe2000f8e9626 */
[----:B------:R-:W-:Y:S01]  /*e9d0*/  IMAD.WIDE.U32 R26, R9, -0x2daee0ad, RZ ;  /* 0xd2511f53091a7825 */ /* 0x000fe200078e00ff */
[----:B------:R-:W-:-:S03]  /*e9e0*/  LOP3.LUT R11, R15, UR9, R4, 0x96, !PT ;  /* 0x000000090f0b7c12 */ /* 0x000fc6000f8e9604 */
        /* <DEDUP_REMOVED lines=10> */
[----:B------:R-:W-:-:S04]  /*ea90*/  IMAD.WIDE.U32 R16, R11, -0x2daee0ad, RZ ;  /* 0xd2511f530b107825 */ /* 0x000fc800078e00ff */
[----:B------:R-:W-:-:S04]  /*eaa0*/  IMAD.WIDE.U32 R4, R5, -0x326172a9, RZ ;  /* 0xcd9e8d5705047825 */ /* 0x000fc800078e00ff */
[----:B------:R-:W-:Y:S01]  /*eab0*/  IMAD.WIDE.U32 R2, R0, -0x326172a9, RZ ;  /* 0xcd9e8d5700027825 */ /* 0x000fe200078e00ff */
[----:B------:R-:W-:Y:S02]  /*eac0*/  LOP3.LUT R15, R7, UR8, R20, 0x96, !PT ;  /* 0x00000008070f7c12 */ /* 0x000fe4000f8e9614 */
[----:B------:R-:W-:Y:S01]  /*ead0*/  LOP3.LUT R0, R17, UR6, R6, 0x96, !PT ;  /* 0x0000000611007c12 */ /* 0x000fe2000f8e9606 */
[----:B------:R-:W-:Y:S01]  /*eae0*/  IMAD.WIDE.U32 R6, R19, -0x2daee0ad, RZ ;  /* 0xd2511f5313067825 */ /* 0x000fe200078e00ff */
[----:B------:R-:W-:Y:S02]  /*eaf0*/  LOP3.LUT R37, R5, UR7, R8, 0x96, !PT ;  /* 0x0000000705257c12 */ /* 0x000fe4000f8e9608 */
[----:B------:R-:W-:Y:S01]  /*eb00*/  LOP3.LUT R11, R3, UR17, R4, 0x96, !PT ;  /* 0x00000011030b7c12 */ /* 0x000fe2000f8e9604 */
[----:B------:R-:W-:Y:S01]  /*eb10*/  IMAD.WIDE.U32 R4, R13, -0x326172a9, RZ ;  /* 0xcd9e8d570d047825 */ /* 0x000fe200078e00ff */
[C---:B------:R-:W-:Y:S02]  /*eb20*/  LOP3.LUT R17, R2.reuse, 0xffff, RZ, 0xc0, !PT ;  /* 0x0000ffff02117812 */ /* 0x040fe400078ec0ff */
[----:B------:R-:W-:-:S02]  /*eb30*/  LOP3.LUT R36, R2, 0xff, RZ, 0xc0, !PT ;  /* 0x000000ff02247812 */ /* 0x000fc400078ec0ff */
[--C-:B------:R-:W-:Y:S02]  /*eb40*/  SHF.R.U32.HI R33, RZ, 0x10, R2.reuse ;  /* 0x00000010ff217819 */ /* 0x100fe40000011602 */
[----:B------:R-:W-:Y:S01]  /*eb50*/  SHF.R.U32.HI R35, RZ, 0x18, R2 ;  /* 0x00000018ff237819 */ /* 0x000fe20000011602 */
[----:B------:R-:W-:Y:S01]  /*eb60*/  IMAD.WIDE.U32 R2, R9, -0x326172a9, RZ ;  /* 0xcd9e8d5709027825 */ /* 0x000fe200078e00ff */
[----:B------:R-:W-:-:S03]  /*eb70*/  LOP3.LUT R12, R7, UR8, R12, 0x96, !PT ;  /* 0x00000008070c7c12 */ /* 0x000fc6000f8e960c */
[----:B------:R-:W-:Y:S01]  /*eb80*/  IMAD.WIDE.U32 R8, R21, -0x2daee0ad, RZ ;  /* 0xd2511f5315087825 */ /* 0x000fe200078e00ff */
[----:B------:R-:W-:Y:S02]  /*eb90*/  LOP3.LUT R34, R5, UR7, R10, 0x96, !PT ;  /* 0x0000000705227c12 */ /* 0x000fe4000f8e960a */
[----:B------:R-:W-:Y:S01]  /*eba0*/  LOP3.LUT R7, R3, UR17, R4, 0x96, !PT ;  /* 0x0000001103077c12 */ /* 0x000fe2000f8e9604 */
[----:B------:R-:W-:Y:S01]  /*ebb0*/  IMAD.WIDE.U32 R4, R15, -0x326172a9, RZ ;  /* 0xcd9e8d570f047825 */ /* 0x000fe200078e00ff */
[C---:B------:R-:W-:Y:S02]  /*ebc0*/  LOP3.LUT R13, R2.reuse, 0xffff, RZ, 0xc0, !PT ;  /* 0x0000ffff020d7812 */ /* 0x040fe400078ec0ff */
[----:B------:R-:W-:Y:S02]  /*ebd0*/  LOP3.LUT R32, R2, 0xff, RZ, 0xc0, !PT ;  /* 0x000000ff02207812 */ /* 0x000fe400078ec0ff */
[--C-:B------:R-:W-:Y:S02]  /*ebe0*/  SHF.R.U32.HI R31, RZ, 0x10, R2.reuse ;  /* 0x00000010ff1f7819 */ /* 0x100fe40000011602 */
[----:B------:R-:W-:Y:S01]  /*ebf0*/  SHF.R.U32.HI R27, RZ, 0x18, R2 ;  /* 0x00000018ff1b7819 */ /* 0x000fe20000011602 */
[----:B------:R-:W-:Y:S01]  /*ec00*/  IMAD.WIDE.U32 R2, R0, -0x326172a9, RZ ;  /* 0xcd9e8d5700027825 */ /* 0x000fe200078e00ff */
[----:B------:R-:W-:-:S02]  /*ec10*/  LOP3.LUT R0, R9, UR6, R6, 0x96, !PT ;  /* 0x0000000609007c12 */ /* 0x000fc4000f8e9606 */
        /* <DEDUP_REMOVED lines=9> */
[----:B------:R-:W-:Y:S02]  /*ecb0*/  LOP3.LUT R0, R33, 0xff, RZ, 0xc0, !PT ;  /* 0x000000ff21007812 */ /* 0x000fe400078ec0ff */
[----:B------:R-:W-:Y:S02]  /*ecc0*/  LOP3.LUT R9, R3, UR17, R4, 0x96, !PT ;  /* 0x0000001103097c12 */ /* 0x000fe4000f8e9604 */
[----:B------:R-:W-:Y:S02]  /*ecd0*/  SHF.R.U32.HI R4, RZ, 0x8, R17 ;  /* 0x00000008ff047819 */ /* 0x000fe40000011611 */
[C---:B------:R-:W-:Y:S02]  /*ece0*/  LOP3.LUT R5, R2.reuse, 0xffff, RZ, 0xc0, !PT ;  /* 0x0000ffff02057812 */ /* 0x040fe400078ec0ff */
[----:B------:R-:W-:Y:S02]  /*ecf0*/  LOP3.LUT R17, R2, 0xff, RZ, 0xc0, !PT ;  /* 0x000000ff02117812 */ /* 0x000fe400078ec0ff */
[----:B------:R-:W-:-:S02]  /*ed00*/  SHF.R.U32.HI R15, RZ, 0x10, R2 ;  /* 0x00000010ff0f7819 */ /* 0x000fc40000011602 */
[----:B------:R-:W-:Y:S01]  /*ed10*/  SHF.R.U32.HI R14, RZ, 0x18, R2 ;  /* 0x00000018ff0e7819 */ /* 0x000fe20000011602 */
[----:B------:R-:W-:Y:S01]  /*ed20*/  IMAD.WIDE.U32 R2, R37, -0x2daee0ad, RZ ;  /* 0xd2511f5325027825 */ /* 0x000fe200078e00ff */
[----:B------:R-:W-:Y:S02]  /*ed30*/  PRMT R42, R0, 0x5410, R35 ;  /* 0x00005410002a7816 */ /* 0x000fe40000000023 */
[----:B------:R-:W-:Y:S02]  /*ed40*/  PRMT R43, R36, 0x5410, R4 ;  /* 0x00005410242b7816 */ /* 0x000fe40000000004 */
[----:B------:R-:W-:Y:S02]  /*ed50*/  LOP3.LUT R0, R31, 0xff, RZ, 0xc0, !PT ;  /* 0x000000ff1f007812 */ /* 0x000fe400078ec0ff */
[----:B------:R-:W-:Y:S02]  /*ed60*/  LOP3.LUT R10, R3, UR16, R26, 0x96, !PT ;  /* 0x00000010030a7c12 */ /* 0x000fe4000f8e961a */
[----:B------:R-:W-:-:S02]  /*ed70*/  LOP3.LUT R33, R2, 0xffff, RZ, 0xc0, !PT ;  /* 0x0000ffff02217812 */ /* 0x000fc400078ec0ff */
[----:B------:R-:W-:Y:S02]  /*ed80*/  LOP3.LUT R35, R2, 0xff, RZ, 0xc0, !PT ;  /* 0x000000ff02237812 */ /* 0x000fe400078ec0ff */
[--C-:B------:R-:W-:Y:S02]  /*ed90*/  SHF.R.U32.HI R36, RZ, 0x10, R2.reuse ;  /* 0x00000010ff247819 */ /* 0x100fe40000011602 */
[----:B------:R-:W-:Y:S01]  /*eda0*/  SHF.R.U32.HI R37, RZ, 0x18, R2 ;  /* 0x00000018ff257819 */ /* 0x000fe20000011602 */
[----:B------:R-:W-:Y:S01]  /*edb0*/  IMAD.WIDE.U32 R2, R34, -0x2daee0ad, RZ ;  /* 0xd2511f5322027825 */ /* 0x000fe200078e00ff */
[----:B------:R-:W-:Y:S02]  /*edc0*/  MOV R52, R103 ;  /* 0x0000006700347202 */ /* 0x000fe40000000f00 */
[----:B------:R-:W-:Y:S02]  /*edd0*/  SHF.R.U32.HI R4, RZ, 0x8, R13 ;  /* 0x00000008ff047819 */ /* 0x000fe4000001160d */
[----:B------:R-:W-:-:S02]  /*ede0*/  PRMT R103, R0, 0x5410, R27 ;  /* 0x0000541000677816 */ /* 0x000fc4000000001b */
[----:B------:R-:W-:Y:S01]  /*edf0*/  LOP3.LUT R0, R20, 0xff, RZ, 0xc0, !PT ;  /* 0x000000ff14007812 */ /* 0x000fe200078ec0ff */
[----:B------:R-:W-:Y:S01]  /*ee00*/  IMAD.MOV.U32 R134, RZ, RZ, R112 ;  /* 0x000000ffff867224 */ /* 0x000fe200078e0070 */
[----:B------:R-:W-:Y:S02]  /*ee10*/  LOP3.LUT R13, R3, UR16, R30, 0x96, !PT ;  /* 0x00000010030d7c12 */ /* 0x000fe4000f8e961e */
[----:B------:R-:W-:Y:S02]  /*ee20*/  PRMT R112, R32, 0x5410, R4 ;  /* 0x0000541020707816 */ /* 0x000fe40000000004 */
[C---:B------:R-:W-:Y:S02]  /*ee30*/  LOP3.LUT R26, R2.reuse, 0xffff, RZ, 0xc0, !PT ;  /* 0x0000ffff021a7812 */ /* 0x040fe400078ec0ff */
[----:B------:R-:W-:Y:S02]  /*ee40*/  LOP3.LUT R31, R2, 0xff, RZ, 0xc0, !PT ;  /* 0x000000ff021f7812 */ /* 0x000fe400078ec0ff */
[----:B------:R-:W-:-:S02]  /*ee50*/  SHF.R.U32.HI R30, RZ, 0x10, R2 ;  /* 0x00000010ff1e7819 */ /* 0x000fc40000011602 */
[----:B------:R-:W-:Y:S01]  /*ee60*/  SHF.R.U32.HI R27, RZ, 0x18, R2 ;  /* 0x00000018ff1b7819 */ /* 0x000fe20000011602 */
[----:B------:R-:W-:Y:S01]  /*ee70*/  IMAD.WIDE.U32 R2, R25, -0x2daee0ad, RZ ;  /* 0xd2511f5319027825 */ /* 0x000fe200078e00ff */
[----:B------:R-:W-:Y:S02]  /*ee80*/  SHF.R.U32.HI R4, RZ, 0x8, R18 ;  /* 0x00000008ff047819 */ /* 0x000fe40000011612 */
[----:B------:R-:W-:Y:S02]  /*ee90*/  PRMT R34, R0, 0x5410, R19 ;  /* 0x0000541000227816 */ /* 0x000fe40000000013 */
[----:B------:R-:W-:Y:S02]  /*eea0*/  SHF.R.U32.HI R0, RZ, 0x8, R5 ;  /* 0x00000008ff007819 */ /* 0x000fe40000011605 */
[----:B------:R-:W-:Y:S02]  /*eeb0*/  PRMT R38, R21, 0x5410, R4 ;  /* 0x0000541015267816 */ /* 0x000fe40000000004 */
[----:B------:R-:W-:-:S02]  /*eec0*/  LOP3.LUT R18, R2, 0xffff, RZ, 0xc0, !PT ;  /* 0x0000ffff02127812 */ /* 0x000fc400078ec0ff */
[----:B------:R-:W-:Y:S02]  /*eed0*/  LOP3.LUT R20, R2, 0xff, RZ, 0xc0, !PT ;  /* 0x000000ff02147812 */ /* 0x000fe400078ec0ff */
[--C-:B------:R-:W-:Y:S02]  /*eee0*/  SHF.R.U32.HI R19, RZ, 0x10, R2.reuse ;  /* 0x00000010ff137819 */ /* 0x100fe40000011602 */
[----:B------:R-:W-:Y:S01]  /*eef0*/  SHF.R.U32.HI R21, RZ, 0x18, R2 ;  /* 0x00000018ff157819 */ /* 0x000fe20000011602 */
[----:B------:R-:W-:Y:S01]  /*ef00*/  FFMA.FTZ R2, R238, c[0x0][0x23c], -R22 ;  /* 0x00008f00ee027a23 */ /* 0x000fe20000010816 */
[----:B------:R-:W-:Y:S02]  /*ef10*/  PRMT R95, R17, 0x5410, R0 ;  /* 0x00005410115f7816 */ /* 0x000fe40000000000 */
[----:B------:R-:W-:Y:S01]  /*ef20*/  LOP3.LUT R0, R15, 0xff, RZ, 0xc0, !PT ;  /* 0x000000ff0f007812 */ /* 0x000fe200078ec0ff */
[----:B------:R-:W-:Y:S02]  /*ef30*/  IMAD.MOV.U32 R133, RZ, RZ, R165 ;  /* 0x000000ffff857224 */ /* 0x000fe400078e00a5 */
[----:B------:R1:W-:Y:S01]  /*ef40*/  MUFU.EX2 R165, R2 ;  /* 0x0000000200a57308 */ /* 0x0003e20000000800 */
[----:B------:R-:W-:Y:S01]  /*ef50*/  PRMT R94, R0, 0x5410, R14 ;  /* 0x00005410005e7816 */ /* 0x000fe2000000000e */
[----:B------:R-:W-:Y:S01]  /*ef60*/  FFMA.FTZ R0, R218, c[0x0][0x23c], -R22 ;  /* 0x00008f00da007a23 */ /* 0x000fe20000010816 */
[----:B------:R-:W-:Y:S01]  /*ef70*/  LOP3.LUT R12, R3, UR16, R16, 0x96, !PT ;  /* 0x00000010030c7c12 */ /* 0x000fe2000f8e9610 */
[----:B------:R-:W-:-:S02]  /*ef80*/  IMAD.MOV.U32 R71, RZ, RZ, R185 ;  /* 0x000000ffff477224 */ /* 0x000fc400078e00b9 */
[----:B------:R-:W-:Y:S02]  /*ef90*/  IMAD.MOV.U32 R97, RZ, RZ, R164 ;  /* 0x000000ffff617224 */ /* 0x000fe400078e00a4 */
[----:B------:R2:W-:Y:S01]  /*efa0*/  MUFU.EX2 R185, R0 ;  /* 0x0000000000b97308 */ /* 0x0005e20000000800 */
[----:B-1----:R-:W-:-:S07]  /*efb0*/  FFMA.FTZ R2, R240, c[0x0][0x23c], -R22 ;  /* 0x00008f00f0027a23 */ /* 0x002fce0000010816 */
[----:B------:R1:W-:Y:S01]  /*efc0*/  MUFU.EX2 R164, R2 ;  /* 0x0000000200a47308 */ /* 0x0003e20000000800 */
[----:B------:R-:W-:Y:S02]  /*efd0*/  IMAD.MOV.U32 R67, RZ, RZ, R187 ;  /* 0x000000ffff437224 */ /* 0x000fe400078e00bb */
[----:B--2---:R-:W-:-:S05]  /*efe0*/  FFMA.FTZ R0, R219, c[0x0][0x23c], -R22 ;  /* 0x00008f00db007a23 */ /* 0x004fca0000010816 */
[----:B------:R2:W-:Y:S01]  /*eff0*/  MUFU.EX2 R187, R0 ;  /* 0x0000000000bb7308 */ /* 0x0005e20000000800 */
[----:B-1----:R-:W-:-:S05]  /*f000*/  IMAD.WIDE.U32 R2, R24, -0x2daee0ad, RZ ;  /* 0xd2511f5318027825 */ /* 0x002fca00078e00ff */
[C---:B------:R-:W-:Y:S02]  /*f010*/  LOP3.LUT R14, R2.reuse, 0xffff, RZ, 0xc0, !PT ;  /* 0x0000ffff020e7812 */ /* 0x040fe400078ec0ff */
[----:B------:R-:W-:Y:S02]  /*f020*/  LOP3.LUT R15, R2, 0xff, RZ, 0xc0, !PT ;  /* 0x000000ff020f7812 */ /* 0x000fe400078ec0ff */
[--C-:B------:R-:W-:Y:S02]  /*f030*/  SHF.R.U32.HI R16, RZ, 0x10, R2.reuse ;  /* 0x00000010ff107819 */ /* 0x100fe40000011602 */
[----:B------:R-:W-:Y:S02]  /*f040*/  SHF.R.U32.HI R17, RZ, 0x18, R2 ;  /* 0x00000018ff117819 */ /* 0x000fe40000011602 */
[----:B--2---:R-:W-:Y:S02]  /*f050*/  LOP3.LUT R0, R11, 0xffff, RZ, 0xc0, !PT ;  /* 0x0000ffff0b007812 */ /* 0x004fe400078ec0ff */
[----:B------:R-:W-:-:S02]  /*f060*/  SHF.R.U32.HI R2, RZ, 0x10, R11 ;  /* 0x00000010ff027819 */ /* 0x000fc4000001160b */
[----:B------:R-:W-:Y:S02]  /*f070*/  LOP3.LUT R8, R3, UR16, R8, 0x96, !PT ;  /* 0x0000001003087c12 */ /* 0x000fe4000f8e9608 */
[----:B------:R-:W-:Y:S01]  /*f080*/  SHF.R.U32.HI R3, RZ, 0x8, R0 ;  /* 0x00000008ff037819 */ /* 0x000fe20000011600 */
[----:B------:R-:W-:Y:S01]  /*f090*/  IMAD.MOV.U32 R53, RZ, RZ, R140 ;  /* 0x000000ffff357224 */ /* 0x000fe200078e008c */
[----:B------:R-:W-:Y:S01]  /*f0a0*/  LOP3.LUT R0, R2, 0xff, RZ, 0xc0, !PT ;  /* 0x000000ff02007812 */ /* 0x000fe200078ec0ff */
[----:B------:R-:W-:Y:S01]  /*f0b0*/  FFMA.FTZ R2, R244, c[0x0][0x23c], -R22 ;  /* 0x00008f00f4027a23 */ /* 0x000fe20000010816 */
[----:B------:R-:W-:Y:S01]  /*f0c0*/  SHF.R.U32.HI R4, RZ, 0x18, R11 ;  /* 0x00000018ff047819 */ /* 0x000fe2000001160b */
[----:B------:R-:W-:Y:S02]  /*f0d0*/  IMAD.MOV.U32 R140, RZ, RZ, R141 ;  /* 0x000000ffff8c7224 */ /* 0x000fe400078e008d */
[----:B------:R-:W-:Y:S02]  /*f0e0*/  IMAD.MOV.U32 R141, RZ, RZ, R182 ;  /* 0x000000ffff8d7224 */ /* 0x000fe400078e00b6 */
[----:B------:R-:W-:Y:S01]  /*f0f0*/  IMAD.MOV.U32 R182, RZ, RZ, R186 ;  /* 0x000000ffffb67224 */ /* 0x000fe200078e00ba */
[----:B------:R-:W-:Y:S01]  /*f100*/  PRMT R39, R0, 0x5410, R4 ;  /* 0x0000541000277816 */ /* 0x000fe20000000004 */
[----:B------:R1:W-:Y:S01]  /*f110*/  MUFU.EX2 R186, R2 ;  /* 0x0000000200ba7308 */ /* 0x0003e20000000800 */
[----:B------:R-:W-:Y:S01]  /*f120*/  LOP3.LUT R0, R7, 0xffff, RZ, 0xc0, !PT ;  /* 0x0000ffff07007812 */ /* 0x000fe200078ec0ff */
[----:B------:R-:W-:Y:S01]  /*f130*/  IMAD.MOV.U32 R65, RZ, RZ, R188 ;  /* 0x000000ffff417224 */ /* 0x000fe200078e00bc */
[----:B------:R-:W-:Y:S01]  /*f140*/  LOP3.LUT R5, R11, 0xff, RZ, 0xc0, !PT ;  /* 0x000000ff0b057812 */ /* 0x000fe200078ec0ff */
[----:B------:R-:W-:-:S02]  /*f150*/  IMAD.MOV.U32 R70, RZ, RZ, R142 ;  /* 0x000000ffff467224 */ /* 0x000fc400078e008e */
[----:B------:R-:W-:Y:S01]  /*f160*/  IMAD.MOV.U32 R142, RZ, RZ, R100 ;  /* 0x000000ffff8e7224 */ /* 0x000fe200078e0064 */
[----:B------:R-:W-:Y:S01]  /*f170*/  PRMT R40, R5, 0x5410, R3 ;  /* 0x0000541005287816 */ /* 0x000fe20000000003 */
[----:B-1----:R-:W-:-:S04]  /*f180*/  FFMA.FTZ R2, R246, c[0x0][0x23c], -R22 ;  /* 0x00008f00f6027a23 */ /* 0x002fc80000010816 */
[----:B------:R1:W-:Y:S01]  /*f190*/  MUFU.EX2 R188, R2 ;  /* 0x0000000200bc7308 */ /* 0x0003e20000000800 */
[----:B------:R-:W-:Y:S02]  /*f1a0*/  FFMA.FTZ R3, R236, c[0x0][0x23c], -R22 ;  /* 0x00008f00ec037a23 */ /* 0x000fe40000010816 */
[----:B------:R-:W-:Y:S02]  /*f1b0*/  IMAD.MOV.U32 R55, RZ, RZ, R189 ;  /* 0x000000ffff377224 */ /* 0x000fe400078e00bd */
[----:B------:R-:W-:Y:S01]  /*f1c0*/  IMAD.MOV.U32 R64, RZ, RZ, R220 ;  /* 0x000000ffff407224 */ /* 0x000fe200078e00dc */
[----:B-1----:R-:W-:Y:S02]  /*f1d0*/  SHF.R.U32.HI R2, RZ, 0x8, R0 ;  /* 0x00000008ff027819 */ /* 0x002fe40000011600 */
[----:B------:R-:W-:-:S04]  /*f1e0*/  LOP3.LUT R0, R7, 0xff, RZ, 0xc0, !PT ;  /* 0x000000ff07007812 */ /* 0x000fc800078ec0ff */
[----:B------:R-:W-:Y:S01]  /*f1f0*/  PRMT R100, R0, 0x5410, R2 ;  /* 0x0000541000647816 */ /* 0x000fe20000000002 */
[----:B------:R-:W-:Y:S01]  /*f200*/  FFMA.FTZ R2, R237, c[0x0][0x23c], -R22 ;  /* 0x00008f00ed027a23 */ /* 0x000fe20000010816 */
[----:B------:R-:W-:Y:S01]  /*f210*/  SHF.R.U32.HI R0, RZ, 0x10, R7 ;  /* 0x00000010ff007819 */ /* 0x000fe20000011607 */
[----:B------:R1:W-:Y:S03]  /*f220*/  MUFU.EX2 R189, R3 ;  /* 0x0000000300bd7308 */ /* 0x0003e60000000800 */
[----:B------:R-:W-:Y:S01]  /*f230*/  LOP3.LUT R0, R0, 0xff, RZ, 0xc0, !PT ;  /* 0x000000ff00007812 */ /* 0x000fe200078ec0ff */
[----:B------:R-:W-:-:S04]  /*f240*/  IMAD.MOV.U32 R96, RZ, RZ, R191 ;  /* 0x000000ffff607224 */ /* 0x000fc800078e00bf */
[----:B------:R2:W-:Y:S01]  /*f250*/  MUFU.EX2 R220, R2 ;  /* 0x0000000200dc7308 */ /* 0x0005e20000000800 */
[----:B-1----:R-:W-:-:S04]  /*f260*/  SHF.R.U32.HI R3, RZ, 0x18, R7 ;  /* 0x00000018ff037819 */ /* 0x002fc80000011607 */
[----:B------:R-:W-:Y:S01]  /*f270*/  PRMT R98, R0, 0x5410, R3 ;  /* 0x0000541000627816 */ /* 0x000fe20000000003 */
[----:B--2---:R-:W-:Y:S01]  /*f280*/  FFMA.FTZ R2, R249, c[0x0][0x23c], -R22 ;  /* 0x00008f00f9027a23 */ /* 0x004fe20000010816 */
[----:B------:R-:W-:-:S03]  /*f290*/  LOP3.LUT R0, R6, 0xffff, RZ, 0xc0, !PT ;  /* 0x0000ffff06007812 */ /* 0x000fc600078ec0ff */
[----:B------:R1:W-:Y:S01]  /*f2a0*/  MUFU.EX2 R191, R2 ;  /* 0x0000000200bf7308 */ /* 0x0003e20000000800 */
[----:B------:R-:W-:Y:S02]  /*f2b0*/  SHF.R.U32.HI R3, RZ, 0x8, R0 ;  /* 0x00000008ff037819 */ /* 0x000fe40000011600 */
[--C-:B------:R-:W-:Y:S02]  /*f2c0*/  SHF.R.U32.HI R4, RZ, 0x18, R6.reuse ;  /* 0x00000018ff047819 */ /* 0x100fe40000011606 */
[----:B-1----:R-:W-:-:S04]  /*f2d0*/  SHF.R.U32.HI R2, RZ, 0x10, R6 ;  /* 0x00000010ff027819 */ /* 0x002fc80000011606 */
[----:B------:R-:W-:Y:S01]  /*f2e0*/  LOP3.LUT R0, R2, 0xff, RZ, 0xc0, !PT ;  /* 0x000000ff02007812 */ /* 0x000fe200078ec0ff */
[----:B------:R-:W-:-:S03]  /*f2f0*/  FFMA.FTZ R2, R252, c[0x0][0x23c], -R22 ;  /* 0x00008f00fc027a23 */ /* 0x000fc60000010816 */
[----:B------:R-:W-:Y:S01]  /*f300*/  PRMT R25, R0, 0x5410, R4 ;  /* 0x0000541000197816 */ /* 0x000fe20000000004 */
[----:B------:R1:W-:Y:S01]  /*f310*/  MUFU.EX2 R219, R2 ;  /* 0x0000000200db7308 */ /* 0x0003e20000000800 */
[----:B------:R-:W-:Y:S02]  /*f320*/  LOP3.LUT R0, R9, 0xffff, RZ, 0xc0, !PT ;  /* 0x0000ffff09007812 */ /* 0x000fe400078ec0ff */
[----:B------:R-:W-:Y:S01]  /*f330*/  LOP3.LUT R5, R6, 0xff, RZ, 0xc0, !PT ;  /* 0x000000ff06057812 */ /* 0x000fe200078ec0ff */
[----:B-1----:R-:W-:-:S04]  /*f340*/  FFMA.FTZ R2, R83, c[0x0][0x23c], -R22 ;  /* 0x00008f0053027a23 */ /* 0x002fc80000010816 */
[----:B------:R1:W-:Y:S01]  /*f350*/  MUFU.EX2 R218, R2 ;  /* 0x0000000200da7308 */ /* 0x0003e20000000800 */
[----:B------:R-:W-:Y:S01]  /*f360*/  IMAD.MOV.U32 R66, RZ, RZ, R224 ;  /* 0x000000ffff427224 */ /* 0x000fe200078e00e0 */
[----:B------:R-:W-:Y:S01]  /*f370*/  PRMT R32, R5, 0x5410, R3 ;  /* 0x0000541005207816 */ /* 0x000fe20000000003 */
[----:B------:R-:W-:Y:S01]  /*f380*/  FFMA.FTZ R3, R77, c[0x0][0x23c], -R22 ;  /* 0x00008f004d037a23 */ /* 0x000fe20000010816 */
[----:B-1----:R-:W-:Y:S02]  /*f390*/  SHF.R.U32.HI R2, RZ, 0x8, R0 ;  /* 0x00000008ff027819 */ /* 0x002fe40000011600 */
[----:B------:R-:W-:-:S04]  /*f3a0*/  LOP3.LUT R0, R9, 0xff, RZ, 0xc0, !PT ;  /* 0x000000ff09007812 */ /* 0x000fc800078ec0ff */
[----:B------:R-:W-:Y:S01]  /*f3b0*/  PRMT R86, R0, 0x5410, R2 ;  /* 0x0000541000567816 */ /* 0x000fe20000000002 */
[----:B------:R-:W-:Y:S01]  /*f3c0*/  FFMA.FTZ R2, R239, c[0x0][0x23c], -R22 ;  /* 0x00008f00ef027a23 */ /* 0x000fe20000010816 */
[----:B------:R-:W-:-:S03]  /*f3d0*/  SHF.R.U32.HI R0, RZ, 0x10, R9 ;  /* 0x00000010ff007819 */ /* 0x000fc60000011609 */
[----:B------:R1:W-:Y:S01]  /*f3e0*/  MUFU.EX2 R224, R2 ;  /* 0x0000000200e07308 */ /* 0x0003e20000000800 */
[----:B------:R-:W-:Y:S01]  /*f3f0*/  SHF.R.U32.HI R4, RZ, 0x18, R9 ;  /* 0x00000018ff047819 */ /* 0x000fe20000011609 */
[----:B------:R-:W-:Y:S01]  /*f400*/  FFMA.FTZ R41, R222, R51, R73 ;  /* 0x00000033de297223 */ /* 0x000fe20000010049 */
[----:B------:R-:W-:Y:S01]  /*f410*/  LOP3.LUT R0, R0, 0xff, RZ, 0xc0, !PT ;  /* 0x000000ff00007812 */ /* 0x000fe200078ec0ff */
[----:B------:R-:W-:-:S04]  /*f420*/  IMAD.MOV.U32 R132, RZ, RZ, R181 ;  /* 0x000000ffff847224 */ /* 0x000fc800078e00b5 */
[----:B------:R2:W-:Y:S01]  /*f430*/  MUFU.EX2 R222, R3 ;  /* 0x0000000300de7308 */ /* 0x0005e20000000800 */
[----:B------:R-:W-:Y:S02]  /*f440*/  PRMT R83, R0, 0x5410, R4 ;  /* 0x0000541000537816 */ /* 0x000fe40000000004 */
[----:B-1----:R-:W-:-:S04]  /*f450*/  SHF.R.U32.HI R2, RZ, 0x8, R33 ;  /* 0x00000008ff027819 */ /* 0x002fc80000011621 */
[----:B------:R-:W-:Y:S02]  /*f460*/  PRMT R77, R35, 0x5410, R2 ;  /* 0x00005410234d7816 */ /* 0x000fe40000000002 */
[----:B------:R-:W-:Y:S01]  /*f470*/  SHF.R.U32.HI R2, RZ, 0x8, R26 ;  /* 0x00000008ff027819 */ /* 0x000fe2000001161a */
[----:B--2---:R-:W-:Y:S02]  /*f480*/  FFMA.FTZ R3, R89, c[0x0][0x23c], -R22 ;  /* 0x00008f0059037a23 */ /* 0x004fe40000010816 */
[----:B------:R-:W-:Y:S01]  /*f490*/  IMAD.MOV.U32 R181, RZ, RZ, R114 ;  /* 0x000000ffffb57224 */ /* 0x000fe200078e0072 */
[----:B------:R-:W-:Y:S01]  /*f4a0*/  PRMT R114, R31, 0x5410, R2 ;  /* 0x000054101f727816 */ /* 0x000fe20000000002 */
[----:B------:R-:W-:Y:S01]  /*f4b0*/  FFMA.FTZ R0, R78, c[0x0][0x23c], -R22 ;  /* 0x00008f004e007a23 */ /* 0x000fe20000010816 */
[----:B------:R1:W-:Y:S01]  /*f4c0*/  MUFU.EX2 R223, R3 ;  /* 0x0000000300df7308 */ /* 0x0003e20000000800 */
[----:B------:R-:W-:Y:S01]  /*f4d0*/  FFMA.FTZ R2, R134, c[0x0][0x23c], -R23 ;  /* 0x00008f0086027a23 */ /* 0x000fe20000010817 */
[----:B------:R-:W-:Y:S01]  /*f4e0*/  MOV R134, R96 ;  /* 0x0000006000867202 */ /* 0x000fe20000000f00 */
[----:B------:R-:W-:-:S02]  /*f4f0*/  IMAD.MOV.U32 R69, RZ, RZ, R221 ;  /* 0x000000ffff457224 */ /* 0x000fc400078e00dd */
[----:B------:R-:W-:Y:S02]  /*f500*/  IMAD.MOV.U32 R99, RZ, RZ, R97 ;  /* 0x000000ffff637224 */ /* 0x000fe400078e0061 */
[----:B------:R-:W-:Y:S01]  /*f510*/  IMAD.MOV.U32 R96, RZ, RZ, R52 ;  /* 0x000000ffff607224 */ /* 0x000fe200078e0034 */
[----:B------:R2:W-:Y:S01]  /*f520*/  MUFU.EX2 R221, R0 ;  /* 0x0000000000dd7308 */ /* 0x0005e20000000800 */
[----:B------:R-:W-:Y:S02]  /*f530*/  IMAD.MOV.U32 R97, RZ, RZ, R132 ;  /* 0x000000ffff617224 */ /* 0x000fe400078e0084 */
[----:B------:R-:W-:Y:S01]  /*f540*/  IMAD.MOV.U32 R132, RZ, RZ, R53 ;  /* 0x000000ffff847224 */ /* 0x000fe200078e0035 */
[----:B-1----:R-:W-:Y:S01]  /*f550*/  LOP3.LUT R3, R36, 0xff, RZ, 0xc0, !PT ;  /* 0x000000ff24037812 */ /* 0x002fe200078ec0ff */
[----:B------:R-:W-:Y:S02]  /*f560*/  IMAD.MOV.U32 R68, RZ, RZ, R113 ;  /* 0x000000ffff447224 */ /* 0x000fe400078e0071 */
[----:B------:R-:W-:Y:S01]  /*f570*/  IMAD.MOV.U32 R74, RZ, RZ, R134 ;  /* 0x000000ffff4a7224 */ /* 0x000fe200078e0086 */
[----:B------:R-:W-:Y:S01]  /*f580*/  PRMT R75, R3, 0x5410, R37 ;  /* 0x00005410034b7816 */ /* 0x000fe20000000025 */
[----:B------:R-:W-:Y:S01]  /*f590*/  FFMA.FTZ R3, R99, c[0x0][0x23c], -R23 ;  /* 0x00008f0063037a23 */ /* 0x000fe20000010817 */
[----:B--2---:R-:W-:Y:S01]  /*f5a0*/  LOP3.LUT R0, R30, 0xff, RZ, 0xc0, !PT ;  /* 0x000000ff1e007812 */ /* 0x004fe200078ec0ff */
[----:B------:R-:W-:Y:S01]  /*f5b0*/  IMAD.MOV.U32 R52, RZ, RZ, R64 ;  /* 0x000000ffff347224 */ /* 0x000fe200078e0040 */
[----:B------:R-:W-:Y:S01]  /*f5c0*/  MOV R134, R96 ;  /* 0x0000006000867202 */ /* 0x000fe20000000f00 */
[----:B------:R-:W-:Y:S01]  /*f5d0*/  IMAD.MOV.U32 R135, RZ, RZ, R97 ;  /* 0x000000ffff877224 */ /* 0x000fe200078e0061 */
[----:B------:R-:W-:Y:S01]  /*f5e0*/  PRMT R113, R0, 0x5410, R27 ;  /* 0x0000541000717816 */ /* 0x000fe2000000001b */
[----:B------:R-:W-:Y:S01]  /*f5f0*/  IMAD.MOV.U32 R64, RZ, RZ, R143 ;  /* 0x000000ffff407224 */ /* 0x000fe200078e008f */
[----:B------:R-:W-:Y:S01]  /*f600*/  SHF.R.U32.HI R0, RZ, 0x8, R18 ;  /* 0x00000008ff007819 */ /* 0x000fe20000011612 */
[----:B------:R-:W-:Y:S01]  /*f610*/  IMAD.MOV.U32 R97, RZ, RZ, R132 ;  /* 0x000000ffff617224 */ /* 0x000fe200078e0084 */
[----:B------:R1:W-:Y:S01]  /*f620*/  MUFU.EX2 R143, R2 ;  /* 0x00000002008f7308 */ /* 0x0003e20000000800 */
[----:B------:R-:W-:-:S02]  /*f630*/  IMAD.MOV.U32 R96, RZ, RZ, R133 ;  /* 0x000000ffff607224 */ /* 0x000fc400078e0085 */
[----:B------:R-:W-:Y:S02]  /*f640*/  IMAD.MOV.U32 R132, RZ, RZ, R68 ;  /* 0x000000ffff847224 */ /* 0x000fe400078e0044 */
[----:B------:R-:W-:Y:S01]  /*f650*/  IMAD.MOV.U32 R133, RZ, RZ, R158 ;  /* 0x000000ffff857224 */ /* 0x000fe200078e009e */
[----:B------:R-:W-:Y:S01]  /*f660*/  MOV R54, R190 ;  /* 0x000000be00367202 */ /* 0x000fe20000000f00 */
[----:B------:R-:W-:Y:S01]  /*f670*/  IMAD.MOV.U32 R53, RZ, RZ, R69 ;  /* 0x000000ffff357224 */ /* 0x000fe200078e0045 */
[----:B------:R2:W-:Y:S01]  /*f680*/  MUFU.EX2 R158, R3 ;  /* 0x00000003009e7308 */ /* 0x0005e20000000800 */
[----:B------:R-:W-:Y:S02]  /*f690*/  PRMT R69, R20, 0x5410, R0 ;  /* 0x0000541014457816 */ /* 0x000fe40000000000 */
[----:B------:R-:W-:Y:S02]  /*f6a0*/  SHF.R.U32.HI R0, RZ, 0x8, R14 ;  /* 0x00000008ff007819 */ /* 0x000fe4000001160e */
[----:B-1----:R-:W-:Y:S01]  /*f6b0*/  LOP3.LUT R2, R19, 0xff, RZ, 0xc0, !PT ;  /* 0x000000ff13027812 */ /* 0x002fe200078ec0ff */
[----:B------:R-:W-:-:S03]  /*f6c0*/  IMAD.MOV.U32 R47, RZ, RZ, R135 ;  /* 0x000000ffff2f7224 */ /* 0x000fc600078e0087 */
[----:B------:R-:W-:Y:S01]  /*f6d0*/  PRMT R68, R2, 0x5410, R21 ;  /* 0x0000541002447816 */ /* 0x000fe20000000015 */
[----:B--2---:R-:W-:Y:S02]  /*f6e0*/  FFMA.FTZ R3, R74, c[0x0][0x23c], -R23 ;  /* 0x00008f004a037a23 */ /* 0x004fe40000010817 */
[----:B------:R-:W-:Y:S02]  /*f6f0*/  IMAD.MOV.U32 R74, RZ, RZ, R134 ;  /* 0x000000ffff4a7224 */ /* 0x000fe400078e0086 */
[----:B------:R-:W-:Y:S01]  /*f700*/  IMAD.MOV.U32 R134, RZ, RZ, R96 ;  /* 0x000000ffff867224 */ /* 0x000fe200078e0060 */
[----:B------:R-:W-:Y:S01]  /*f710*/  MOV R96, R132 ;  /* 0x0000008400607202 */ /* 0x000fe20000000f00 */
[----:B------:R-:W-:Y:S01]  /*f720*/  IMAD.MOV.U32 R132, RZ, RZ, R133 ;  /* 0x000000ffff847224 */ /* 0x000fe200078e0085 */
[----:B------:R-:W-:Y:S01]  /*f730*/  LOP3.LUT R2, R16, 0xff, RZ, 0xc0, !PT ;  /* 0x000000ff10027812 */ /* 0x000fe200078ec0ff */
[----:B------:R-:W-:Y:S01]  /*f740*/  IMAD.MOV.U32 R133, RZ, RZ, R54 ;  /* 0x000000ffff857224 */ /* 0x000fe200078e0036 */
[----:B------:R-:W-:Y:S01]  /*f750*/  PRMT R99, R15, 0x5410, R0 ;  /* 0x000054100f637816 */ /* 0x000fe20000000000 */
[----:B------:R-:W-:Y:S01]  /*f760*/  FFMA.FTZ R4, R76, c[0x0][0x23c], -R22 ;  /* 0x00008f004c047a23 */ /* 0x000fe20000010816 */
[----:B------:R-:W-:Y:S01]  /*f770*/  LOP3.LUT R0, R10, 0xffff, RZ, 0xc0, !PT ;  /* 0x0000ffff0a007812 */ /* 0x000fe200078ec0ff */
[----:B------:R-:W-:-:S02]  /*f780*/  IMAD.MOV.U32 R135, RZ, RZ, R97 ;  /* 0x000000ffff877224 */ /* 0x000fc400078e0061 */
[----:B------:R-:W-:Y:S01]  /*f790*/  IMAD.MOV.U32 R54, RZ, RZ, R55 ;  /* 0x000000ffff367224 */ /* 0x000fe200078e0037 */
[----:B------:R-:W-:Y:S01]  /*f7a0*/  PRMT R97, R2, 0x5410, R17 ;  /* 0x0000541002617816 */ /* 0x000fe20000000011 */
[----:B------:R-:W-:Y:S02]  /*f7b0*/  IMAD.MOV.U32 R55, RZ, RZ, R65 ;  /* 0x000000ffff377224 */ /* 0x000fe400078e0041 */
[----:B------:R-:W-:Y:S01]  /*f7c0*/  IMAD.MOV.U32 R46, RZ, RZ, R74 ;  /* 0x000000ffff2e7224 */ /* 0x000fe200078e004a */
[----:B------:R1:W-:Y:S01]  /*f7d0*/  MUFU.EX2 R190, R4 ;  /* 0x0000000400be7308 */ /* 0x0003e20000000800 */
[----:B------:R-:W-:Y:S01]  /*f7e0*/  IMAD.MOV.U32 R65, RZ, RZ, R172 ;  /* 0x000000ffff417224 */ /* 0x000fe200078e00ac */
[----:B------:R-:W-:Y:S01]  /*f7f0*/  LOP3.LUT R5, R12, 0xff, RZ, 0xc0, !PT ;  /* 0x000000ff0c057812 */ /* 0x000fe200078ec0ff */
[----:B------:R-:W-:Y:S01]  /*f800*/  IMAD.MOV.U32 R74, RZ, RZ, R134 ;  /* 0x000000ffff4a7224 */ /* 0x000fe200078e0086 */
[----:B------:R-:W2:Y:S01]  /*f810*/  LDSM.16.MT88.4 R16, [R205+0x5000] ;  /* 0x00500000cd10783b */ /* 0x000ea20000004200 */
[----:B------:R-:W-:-:S02]  /*f820*/  FFMA.FTZ R2, R47, c[0x0][0x23c], -R23 ;  /* 0x00008f002f027a23 */ /* 0x000fc40000010817 */
[----:B------:R-:W-:Y:S01]  /*f830*/  IMAD.MOV.U32 R134, RZ, RZ, R132 ;  /* 0x000000ffff867224 */ /* 0x000fe200078e0084 */
[----:B------:R3:W-:Y:S01]  /*f840*/  MUFU.EX2 R172, R3 ;  /* 0x0000000300ac7308 */ /* 0x0007e20000000800 */
[----:B------:R-:W-:Y:S01]  /*f850*/  IMAD.MOV.U32 R47, RZ, RZ, R135 ;  /* 0x000000ffff2f7224 */ /* 0x000fe200078e0087 */
[----:B------:R-:W-:Y:S01]  /*f860*/  MOV R135, R96 ;  /* 0x0000006000877202 */ /* 0x000fe20000000f00 */
[----:B------:R-:W-:Y:S02]  /*f870*/  IMAD.MOV.U32 R132, RZ, RZ, R54 ;  /* 0x000000ffff847224 */ /* 0x000fe400078e0036 */
[----:B------:R-:W-:Y:S02]  /*f880*/  IMAD.MOV.U32 R54, RZ, RZ, R55 ;  /* 0x000000ffff367224 */ /* 0x000fe400078e0037 */
[----:B------:R-:W-:Y:S01]  /*f890*/  IMAD.MOV.U32 R96, RZ, RZ, R133 ;  /* 0x000000ffff607224 */ /* 0x000fe200078e0085 */
[----:B-1----:R-:W-:Y:S01]  /*f8a0*/  SHF.R.U32.HI R4, RZ, 0x8, R0 ;  /* 0x00000008ff047819 */ /* 0x002fe20000011600 */
[----:B------:R-:W-:Y:S01]  /*f8b0*/  IMAD.MOV.U32 R55, RZ, RZ, R65 ;  /* 0x000000ffff377224 */ /* 0x000fe200078e0041 */
[----:B------:R-:W-:Y:S01]  /*f8c0*/  SHF.R.U32.HI R0, RZ, 0x10, R10 ;  /* 0x00000010ff007819 */ /* 0x000fe2000001160a */
[----:B------:R-:W-:-:S02]  /*f8d0*/  IMAD.MOV.U32 R133, RZ, RZ, R66 ;  /* 0x000000ffff857224 */ /* 0x000fc400078e0042 */
[----:B------:R-:W-:Y:S01]  /*f8e0*/  IMAD.MOV.U32 R65, RZ, RZ, R67 ;  /* 0x000000ffff417224 */ /* 0x000fe200078e0043 */
[----:B---3--:R-:W-:Y:S01]  /*f8f0*/  LOP3.LUT R3, R10, 0xff, RZ, 0xc0, !PT ;  /* 0x000000ff0a037812 */ /* 0x008fe200078ec0ff */
[----:B------:R-:W-:Y:S01]  /*f900*/  IMAD.MOV.U32 R66, RZ, RZ, R71 ;  /* 0x000000ffff427224 */ /* 0x000fe200078e0047 */
[----:B------:R-:W-:Y:S01]  /*f910*/  MOV R67, R174 ;  /* 0x000000ae00437202 */ /* 0x000fe20000000f00 */
[----:B------:R-:W-:Y:S01]  /*f920*/  IMAD.MOV.U32 R71, RZ, RZ, R217 ;  /* 0x000000ffff477224 */ /* 0x000fe200078e00d9 */
[----:B------:R-:W-:Y:S01]  /*f930*/  PRMT R72, R3, 0x5410, R4 ;  /* 0x0000541003487816 */ /* 0x000fe20000000004 */
[----:B------:R1:W-:Y:S01]  /*f940*/  MUFU.EX2 R174, R2 ;  /* 0x0000000200ae7308 */ /* 0x0003e20000000800 */
[----:B------:R-:W-:Y:S01]  /*f950*/  IMAD.MOV.U32 R45, RZ, RZ, R74 ;  /* 0x000000ffff2d7224 */ /* 0x000fe200078e004a */
[----:B------:R-:W-:Y:S01]  /*f960*/  SHF.R.U32.HI R4, RZ, 0x18, R10 ;  /* 0x00000018ff047819 */ /* 0x000fe2000001160a */
[----:B------:R-:W-:Y:S01]  /*f970*/  FFMA.FTZ R3, R46, c[0x0][0x23c], -R23 ;  /* 0x00008f002e037a23 */ /* 0x000fe20000010817 */
[----:B------:R3:W5:Y:S01]  /*f980*/  LDL.LU R217, [R1+0x94] ;  /* 0x0000940001d97983 */ /* 0x0007620000300800 */
[----:B------:R-:W-:-:S02]  /*f990*/  IMAD.MOV.U32 R44, RZ, RZ, R47 ;  /* 0x000000ffff2c7224 */ /* 0x000fc400078e002f */
[----:B------:R-:W-:Y:S02]  /*f9a0*/  IMAD.MOV.U32 R74, RZ, RZ, R135 ;  /* 0x000000ffff4a7224 */ /* 0x000fe400078e0087 */
[----:B------:R-:W-:Y:S01]  /*f9b0*/  IMAD.MOV.U32 R47, RZ, RZ, R134 ;  /* 0x000000ffff2f7224 */ /* 0x000fe200078e0086 */
[----:B------:R-:W-:Y:S01]  /*f9c0*/  MOV R134, R65 ;  /* 0x0000004100867202 */ /* 0x000fe20000000f00 */
[----:B------:R-:W-:Y:S02]  /*f9d0*/  IMAD.MOV.U32 R46, RZ, RZ, R96 ;  /* 0x000000ffff2e7224 */ /* 0x000fe400078e0060 */
[----:B------:R-:W-:Y:S01]  /*f9e0*/  IMAD.MOV.U32 R135, RZ, RZ, R132 ;  /* 0x000000ffff877224 */ /* 0x000fe200078e0084 */
[----:B-1----:R-:W-:Y:S01]  /*f9f0*/  LOP3.LUT R2, R0, 0xff, RZ, 0xc0, !PT ;  /* 0x000000ff00027812 */ /* 0x002fe200078ec0ff */
[----:B------:R-:W-:Y:S01]  /*fa00*/  IMAD.MOV.U32 R96, RZ, RZ, R133 ;  /* 0x000000ffff607224 */ /* 0x000fe200078e0085 */
[----:B------:R-:W-:Y:S01]  /*fa10*/  LOP3.LUT R0, R13, 0xffff, RZ, 0xc0, !PT ;  /* 0x0000ffff0d007812 */ /* 0x000fe200078ec0ff */
[----:B------:R-:W-:-:S02]  /*fa20*/  IMAD.MOV.U32 R133, RZ, RZ, R67 ;  /* 0x000000ffff857224 */ /* 0x000fc400078e0043 */
[----:B------:R-:W-:Y:S01]  /*fa30*/  IMAD.MOV.U32 R65, RZ, RZ, R71 ;  /* 0x000000ffff417224 */ /* 0x000fe200078e0047 */
[----:B------:R-:W-:Y:S01]  /*fa40*/  PRMT R71, R2, 0x5410, R4 ;  /* 0x0000541002477816 */ /* 0x000fe20000000004 */
[----:B------:R-:W-:Y:S01]  /*fa50*/  IMAD.MOV.U32 R67, RZ, RZ, R142 ;  /* 0x000000ffff437224 */ /* 0x000fe200078e008e */
[----:B------:R-:W-:Y:S01]  /*fa60*/  SHF.R.U32.HI R2, RZ, 0x8, R0 ;  /* 0x00000008ff027819 */ /* 0x000fe20000011600 */
[----:B------:R-:W-:Y:S01]  /*fa70*/  IMAD.MOV.U32 R58, RZ, RZ, R45 ;  /* 0x000000ffff3a7224 */ /* 0x000fe200078e002d */
[----:B------:R-:W-:Y:S01]  /*fa80*/  LOP3.LUT R0, R13, 0xff, RZ, 0xc0, !PT ;  /* 0x000000ff0d007812 */ /* 0x000fe200078ec0ff */
[----:B------:R-:W-:Y:S01]  /*fa90*/  IMAD.MOV.U32 R132, RZ, RZ, R66 ;  /* 0x000000ffff847224 */ /* 0x000fe200078e0042 */
[----:B------:R-:W-:Y:S01]  /*faa0*/  MOV R45, R135 ;  /* 0x00000087002d7202 */ /* 0x000fe20000000f00 */
[----:B------:R-:W-:Y:S02]  /*fab0*/  IMAD.MOV.U32 R135, RZ, RZ, R133 ;  /* 0x000000ffff877224 */ /* 0x000fe400078e0085 */
[----:B------:R-:W-:-:S02]  /*fac0*/  IMAD.MOV.U32 R66, RZ, RZ, R141 ;  /* 0x000000ffff427224 */ /* 0x000fc400078e008d */
[----:B------:R-:W-:Y:S02]  /*fad0*/  IMAD.MOV.U32 R142, RZ, RZ, R173 ;  /* 0x000000ffff8e7224 */ /* 0x000fe400078e00ad */
[----:B------:R-:W-:Y:S01]  /*fae0*/  IMAD.MOV.U32 R133, RZ, RZ, R67 ;  /* 0x000000ffff857224 */ /* 0x000fe200078e0043 */
[----:B------:R1:W-:Y:S01]  /*faf0*/  MUFU.EX2 R173, R3 ;  /* 0x0000000300ad7308 */ /* 0x0003e20000000800 */
[----:B------:R-:W-:Y:S01]  /*fb00*/  IMAD.MOV.U32 R67, RZ, RZ, R101 ;  /* 0x000000ffff437224 */ /* 0x000fe200078e0065 */
[----:B------:R-:W-:Y:S01]  /*fb10*/  PRMT R101, R0, 0x5410, R2 ;  /* 0x0000541000657816 */ /* 0x000fe20000000002 */
[----:B------:R-:W-:Y:S01]  /*fb20*/  IMAD.MOV.U32 R59, RZ, RZ, R134 ;  /* 0x000000ffff3b7224 */ /* 0x000fe200078e0086 */
[----:B------:R-:W-:Y:S01]  /*fb30*/  SHF.R.U32.HI R0, RZ, 0x10, R13 ;  /* 0x00000010ff007819 */ /* 0x000fe2000001160d */
[----:B------:R-:W-:Y:S02]  /*fb40*/  IMAD.MOV.U32 R134, RZ, RZ, R132 ;  /* 0x000000ffff867224 */ /* 0x000fe400078e0084 */
[----:B------:R-:W-:-:S02]  /*fb50*/  IMAD.MOV.U32 R132, RZ, RZ, R66 ;  /* 0x000000ffff847224 */ /* 0x000fc400078e0042 */
[----:B------:R-:W-:Y:S01]  /*fb60*/  IMAD.MOV.U32 R66, RZ, RZ, R180 ;  /* 0x000000ffff427224 */ /* 0x000fe200078e00b4 */
[----:B------:R-:W-:Y:S01]  /*fb70*/  LOP3.LUT R0, R0, 0xff, RZ, 0xc0, !PT ;  /* 0x000000ff00007812 */ /* 0x000fe200078ec0ff */
[----:B-1----:R-:W-:Y:S02]  /*fb80*/  FFMA.FTZ R3, R44, c[0x0][0x23c], -R23 ;  /* 0x00008f002c037a23 */ /* 0x002fe40000010817 */
[----:B------:R-:W-:Y:S02]  /*fb90*/  IMAD.MOV.U32 R44, RZ, RZ, R65 ;  /* 0x000000ffff2c7224 */ /* 0x000fe400078e0041 */
[----:B------:R1:W-:Y:S01]  /*fba0*/  MUFU.EX2 R180, R3 ;  /* 0x0000000300b47308 */ /* 0x0003e20000000800 */
[----:B------:R-:W-:Y:S02]  /*fbb0*/  FFMA.FTZ R2, R58, c[0x0][0x23c], -R23 ;  /* 0x00008f003a027a23 */ /* 0x000fe40000010817 */
[----:B------:R-:W-:Y:S02]  /*fbc0*/  IMAD.MOV.U32 R57, RZ, RZ, R59 ;  /* 0x000000ffff397224 */ /* 0x000fe400078e003b */
[----:B------:R-:W-:-:S02]  /*fbd0*/  IMAD.MOV.U32 R58, RZ, RZ, R44 ;  /* 0x000000ffff3a7224 */ /* 0x000fc400078e002c */
[----:B------:R-:W-:Y:S02]  /*fbe0*/  IMAD.MOV.U32 R59, RZ, RZ, R133 ;  /* 0x000000ffff3b7224 */ /* 0x000fe400078e0085 */
[----:B------:R-:W-:Y:S02]  /*fbf0*/  IMAD.MOV.U32 R133, RZ, RZ, R102 ;  /* 0x000000ffff857224 */ /* 0x000fe400078e0066 */
[----:B------:R-:W-:Y:S01]  /*fc00*/  IMAD.MOV.U32 R44, RZ, RZ, R157 ;  /* 0x000000ffff2c7224 */ /* 0x000fe200078e009d */
[----:B-1----:R-:W-:Y:S01]  /*fc10*/  SHF.R.U32.HI R3, RZ, 0x18, R13 ;  /* 0x00000018ff037819 */ /* 0x002fe2000001160d */
[----:B------:R-:W-:Y:S02]  /*fc20*/  IMAD.MOV.U32 R157, RZ, RZ, R175 ;  /* 0x000000ffff9d7224 */ /* 0x000fe400078e00af */
[----:B------:R1:W-:Y:S01]  /*fc30*/  MUFU.EX2 R175, R2 ;  /* 0x0000000200af7308 */ /* 0x0003e20000000800 */
[----:B------:R-:W-:Y:S02]  /*fc40*/  PRMT R102, R0, 0x5410, R3 ;  /* 0x0000541000667816 */ /* 0x000fe40000000003 */
[----:B------:R-:W-:Y:S01]  /*fc50*/  LOP3.LUT R0, R12, 0xffff, RZ, 0xc0, !PT ;  /* 0x0000ffff0c007812 */ /* 0x000fe200078ec0ff */
[----:B------:R-:W-:-:S03]  /*fc60*/  IMAD.MOV.U32 R73, RZ, RZ, R58 ;  /* 0x000000ffff497224 */ /* 0x000fc600078e003a */
[----:B------:R-:W-:Y:S01]  /*fc70*/  SHF.R.U32.HI R3, RZ, 0x8, R0 ;  /* 0x00000008ff037819 */ /* 0x000fe20000011600 */
[----:B------:R-:W-:Y:S01]  /*fc80*/  IMAD.MOV.U32 R48, RZ, RZ, R59 ;  /* 0x000000ffff307224 */ /* 0x000fe200078e003b */
[----:B------:R-:W-:Y:S02]  /*fc90*/  MOV R56, R44 ;  /* 0x0000002c00387202 */ /* 0x000fe40000000f00 */
[----:B-1----:R-:W-:-:S04]  /*fca0*/  SHF.R.U32.HI R2, RZ, 0x10, R12 ;  /* 0x00000010ff027819 */ /* 0x002fc8000001160c */
[----:B------:R-:W-:Y:S01]  /*fcb0*/  LOP3.LUT R0, R2, 0xff, RZ, 0xc0, !PT ;  /* 0x000000ff02007812 */ /* 0x000fe200078ec0ff */
[----:B------:R-:W-:Y:S02]  /*fcc0*/  FFMA.FTZ R2, R57, c[0x0][0x23c], -R23 ;  /* 0x00008f0039027a23 */ /* 0x000fe40000010817 */
[----:B------:R-:W-:Y:S02]  /*fcd0*/  IMAD.MOV.U32 R57, RZ, RZ, R45 ;  /* 0x000000ffff397224 */ /* 0x000fe400078e002d */
[----:B------:R-:W-:Y:S02]  /*fce0*/  IMAD.MOV.U32 R45, RZ, RZ, R47 ;  /* 0x000000ffff2d7224 */ /* 0x000fe400078e002f */
[----:B------:R-:W-:Y:S02]  /*fcf0*/  IMAD.MOV.U32 R44, RZ, RZ, R46 ;  /* 0x000000ffff2c7224 */ /* 0x000fe400078e002e */
[----:B------:R-:W-:Y:S02]  /*fd00*/  IMAD.MOV.U32 R47, RZ, RZ, R181 ;  /* 0x000000ffff2f7224 */ /* 0x000fe400078e00b5 */
[----:B------:R-:W-:Y:S01]  /*fd10*/  IMAD.MOV.U32 R46, RZ, RZ, R74 ;  /* 0x000000ffff2e7224 */ /* 0x000fe200078e004a */
[----:B------:R1:W-:Y:S01]  /*fd20*/  MUFU.EX2 R181, R2 ;  /* 0x0000000200b57308 */ /* 0x0003e20000000800 */
[----:B------:R-:W-:Y:S01]  /*fd30*/  IMAD.MOV.U32 R51, RZ, RZ, R48 ;  /* 0x000000ffff337224 */ /* 0x000fe200078e0030 */
[----:B------:R-:W-:Y:S01]  /*fd40*/  MOV R48, R57 ;  /* 0x0000003900307202 */ /* 0x000fe20000000f00 */
[----:B------:R-:W-:Y:S01]  /*fd50*/  IMAD.MOV.U32 R74, RZ, RZ, R214 ;  /* 0x000000ffff4a7224 */ /* 0x000fe200078e00d6 */
[----:B------:R-:W-:Y:S01]  /*fd60*/  PRMT R58, R5, 0x5410, R3 ;  /* 0x00005410053a7816 */ /* 0x000fe20000000003 */
[----:B------:R-:W-:-:S02]  /*fd70*/  IMAD.MOV.U32 R57, RZ, RZ, R45 ;  /* 0x000000ffff397224 */ /* 0x000fc400078e002d */
[----:B------:R-:W-:Y:S02]  /*fd80*/  IMAD.MOV.U32 R45, RZ, RZ, R47 ;  /* 0x000000ffff2d7224 */ /* 0x000fe400078e002f */
[--C-:B------:R-:W-:Y:S02]  /*fd90*/  FFMA.FTZ R3, R51, c[0x0][0x23c], -R23.reuse ;  /* 0x00008f0033037a23 */ /* 0x100fe40000010817 */
[----:B-1----:R-:W-:Y:S02]  /*fda0*/  FFMA.FTZ R2, R73, c[0x0][0x23c], -R23 ;  /* 0x00008f0049027a23 */ /* 0x002fe40000010817 */
[----:B------:R-:W-:Y:S02]  /*fdb0*/  IMAD.MOV.U32 R73, RZ, RZ, R56 ;  /* 0x000000ffff497224 */ /* 0x000fe400078e0038 */
[----:B------:R-:W-:Y:S02]  /*fdc0*/  IMAD.MOV.U32 R56, RZ, RZ, R44 ;  /* 0x000000ffff387224 */ /* 0x000fe400078e002c */
[----:B------:R-:W-:-:S02]  /*fdd0*/  IMAD.MOV.U32 R44, RZ, RZ, R46 ;  /* 0x000000ffff2c7224 */ /* 0x000fc400078e002e */
[----:B------:R-:W-:Y:S02]  /*fde0*/  IMAD.MOV.U32 R46, RZ, RZ, R74 ;  /* 0x000000ffff2e7224 */ /* 0x000fe400078e004a */
[----:B------:R-:W-:Y:S02]  /*fdf0*/  IMAD.MOV.U32 R11, RZ, RZ, R73 ;  /* 0x000000ffff0b7224 */ /* 0x000fe400078e0049 */
[----:B------:R-:W-:Y:S02]  /*fe00*/  IMAD.MOV.U32 R74, RZ, RZ, R134 ;  /* 0x000000ffff4a7224 */ /* 0x000fe400078e0086 */
[----:B------:R-:W-:Y:S02]  /*fe10*/  IMAD.MOV.U32 R24, RZ, RZ, R48 ;  /* 0x000000ffff187224 */ /* 0x000fe400078e0030 */
[----:B------:R-:W-:Y:S02]  /*fe20*/  IMAD.MOV.U32 R47, RZ, RZ, R135 ;  /* 0x000000ffff2f7224 */ /* 0x000fe400078e0087 */
[----:B------:R-:W-:-:S02]  /*fe30*/  IMAD.MOV.U32 R240, RZ, RZ, R56 ;  /* 0x000000fffff07224 */ /* 0x000fc400078e0038 */
[----:B------:R-:W-:Y:S01]  /*fe40*/  IMAD.MOV.U32 R51, RZ, RZ, R44 ;  /* 0x000000ffff337224 */ /* 0x000fe200078e002c */
[----:B------:R-:W-:Y:S01]  /*fe50*/  MOV R134, R213 ;  /* 0x000000d500867202 */ /* 0x000fe20000000f00 */
[----:B------:R-:W-:Y:S02]  /*fe60*/  IMAD.MOV.U32 R135, RZ, RZ, R182 ;  /* 0x000000ffff877224 */ /* 0x000fe400078e00b6 */
[----:B------:R-:W-:Y:S02]  /*fe70*/  IMAD.MOV.U32 R48, RZ, RZ, R45 ;  /* 0x000000ffff307224 */ /* 0x000fe400078e002d */
[----:B------:R-:W-:Y:S01]  /*fe80*/  FFMA.FTZ R89, R11, c[0x0][0x23c], -R23 ;  /* 0x00008f000b597a23 */ /* 0x000fe20000010817 */
[----:B------:R-:W-:Y:S01]  /*fe90*/  MOV R44, R74 ;  /* 0x0000004a002c7202 */ /* 0x000fe20000000f00 */
[----:B------:R-:W-:Y:S02]  /*fea0*/  IMAD.MOV.U32 R238, RZ, RZ, R57 ;  /* 0x000000ffffee7224 */ /* 0x000fe400078e0039 */
[----:B------:R-:W-:-:S02]  /*feb0*/  IMAD.MOV.U32 R56, RZ, RZ, R46 ;  /* 0x000000ffff387224 */ /* 0x000fc400078e002e */
[----:B------:R-:W-:Y:S02]  /*fec0*/  IMAD.MOV.U32 R11, RZ, RZ, R24 ;  /* 0x000000ffff0b7224 */ /* 0x000fe400078e0018 */
[----:B------:R-:W-:Y:S02]  /*fed0*/  IMAD.MOV.U32 R57, RZ, RZ, R47 ;  /* 0x000000ffff397224 */ /* 0x000fe400078e002f */
[----:B------:R-:W-:Y:S01]  /*fee0*/  IMAD.MOV.U32 R24, RZ, RZ, R240 ;  /* 0x000000ffff187224 */ /* 0x000fe200078e00f0 */
[----:B------:R-:W-:Y:S01]  /*fef0*/  MOV R240, R51 ;  /* 0x0000003300f07202 */ /* 0x000fe20000000f00 */
        /* <DEDUP_REMOVED lines=9> */
[----:B------:R-:W-:Y:S02]  /*ff90*/  IMAD.MOV.U32 R44, RZ, RZ, R45 ;  /* 0x000000ffff2c7224 */ /* 0x000fe400078e002d */
[----:B------:R-:W-:Y:S02]  /*ffa0*/  IMAD.MOV.U32 R134, RZ, RZ, R90 ;  /* 0x000000ffff867224 */ /* 0x000fe400078e005a */
[----:B------:R-:W-:Y:S02]  /*ffb0*/  IMAD.MOV.U32 R45, RZ, RZ, R46 ;  /* 0x000000ffff2d7224 */ /* 0x000fe400078e002e */
[----:B------:R-:W-:Y:S02]  /*ffc0*/  IMAD.MOV.U32 R46, RZ, RZ, R47 ;  /* 0x000000ffff2e7224 */ /* 0x000fe400078e002f */
[----:B------:R-:W-:Y:S01]  /*ffd0*/  IMAD.MOV.U32 R47, RZ, RZ, R74 ;  /* 0x000000ffff2f7224 */ /* 0x000fe200078e004a */
[----:B------:R-:W-:Y:S01]  /*ffe0*/  MOV R74, R135 ;  /* 0x00000087004a7202 */ /* 0x000fe20000000f00 */
[----:B------:R-:W-:Y:S01]  /*fff0*/  IMAD.MOV.U32 R135, RZ, RZ, R134 ;  /* 0x000000ffff877224 */ /* 0x000fe200078e0086 */
[----:B------:R-:W-:Y:S01]  /*10000*/  MOV R65, R215 ;  /* 0x000000d700417202 */ /* 0x000fe20000000f00 */
[----:B------:R-:W-:-:S02]  /*10010*/  IMAD.MOV.U32 R134, RZ, RZ, R133 ;  /* 0x000000ffff867224 */ /* 0x000fc400078e0085 */
[----:B------:R-:W-:Y:S02]  /*10020*/  IMAD.MOV.U32 R133, RZ, RZ, R52 ;  /* 0x000000ffff857224 */ /* 0x000fe400078e0034 */
[----:B------:R-:W-:Y:S02]  /*10030*/  IMAD.MOV.U32 R52, RZ, RZ, R53 ;  /* 0x000000ffff347224 */ /* 0x000fe400078e0035 */
[----:B------:R-:W-:Y:S02]  /*10040*/  IMAD.MOV.U32 R53, RZ, RZ, R64 ;  /* 0x000000ffff357224 */ /* 0x000fe400078e0040 */
[----:B------:R-:W-:Y:S02]  /*10050*/  IMAD.MOV.U32 R64, RZ, RZ, R65 ;  /* 0x000000ffff407224 */ /* 0x000fe400078e0041 */
[----:B------:R-:W-:Y:S02]  /*10060*/  IMAD.MOV.U32 R141, RZ, RZ, R216 ;  /* 0x000000ffff8d7224 */ /* 0x000fe400078e00d8 */
[----:B------:R-:W-:Y:S01]  /*10070*/  IMAD.MOV.U32 R65, RZ, RZ, R66 ;  /* 0x000000ffff417224 */ /* 0x000fe200078e0042 */
[----:B------:R-:W-:Y:S01]  /*10080*/  MOV R66, R67 ;  /* 0x0000004300427202 */ /* 0x000fe20000000f00 */
[----:B------:R-:W-:Y:S01]  /*10090*/  IMAD.MOV.U32 R67, RZ, RZ, R70 ;  /* 0x000000ffff437224 */ /* 0x000fe200078e0046 */
[----:B------:R3:W5:Y:S01]  /*100a0*/  LDL.LU R216, [R1+0x90] ;  /* 0x0000900001d87983 */ /* 0x0007620000300800 */
[----:B------:R-:W-:-:S02]  /*100b0*/  IMAD.MOV.U32 R70, RZ, RZ, R140 ;  /* 0x000000ffff467224 */ /* 0x000fc400078e008c */
[----:B------:R-:W-:Y:S01]  /*100c0*/  IMAD.MOV.U32 R140, RZ, RZ, R141 ;  /* 0x000000ffff8c7224 */ /* 0x000fe200078e008d */
[----:B------:R3:W5:Y:S01]  /*100d0*/  LDL.LU R215, [R1+0x8c] ;  /* 0x00008c0001d77983 */ /* 0x0007620000300800 */
[----:B------:R-:W-:Y:S02]  /*100e0*/  IMAD.MOV.U32 R141, RZ, RZ, R142 ;  /* 0x000000ffff8d7224 */ /* 0x000fe400078e008e */
[----:B------:R-:W-:Y:S01]  /*100f0*/  IMAD.MOV.U32 R142, RZ, RZ, R156 ;  /* 0x000000ffff8e7224 */ /* 0x000fe200078e009c */
[----:B------:R3:W5:Y:S01]  /*10100*/  LDL.LU R214, [R1+0x88] ;  /* 0x0000880001d67983 */ /* 0x0007620000300800 */
[----:B------:R-:W-:-:S03]  /*10110*/  IMAD.MOV.U32 R156, RZ, RZ, R212 ;  /* 0x000000ffff9c7224 */ /* 0x000fc600078e00d4 */
[----:B------:R3:W5:Y:S04]  /*10120*/  LDL.LU R213, [R1+0x84] ;  /* 0x0000840001d57983 */ /* 0x0007680000300800 */
[----:B------:R3:W5:Y:S04]  /*10130*/  LDL.LU R212, [R1+0x80] ;  /* 0x0000800001d47983 */ /* 0x0007680000300800 */
[----:B------:R-:W4:Y:S01]  /*10140*/  LDL.LU R26, [R1+0x20] ;  /* 0x00002000011a7983 */ /* 0x000f220000300800 */
[----:B------:R-:W-:-:S04]  /*10150*/  SHF.R.U32.HI R4, RZ, 0x18, R12 ;  /* 0x00000018ff047819 */ /* 0x000fc8000001160c */
[----:B------:R-:W-:Y:S02]  /*10160*/  PRMT R59, R0, 0x5410, R4 ;  /* 0x00005410003b7816 */ /* 0x000fe40000000004 */
[----:B------:R-:W-:Y:S01]  /*10170*/  LOP3.LUT R0, R8, 0xffff, RZ, 0xc0, !PT ;  /* 0x0000ffff08007812 */ /* 0x000fe200078ec0ff */
[----:B------:R1:W-:Y:S01]  /*10180*/  MUFU.EX2 R182, R2 ;  /* 0x0000000200b67308 */ /* 0x0003e20000000800 */
[----:B------:R-:W-:Y:S01]  /*10190*/  IMAD.MOV.U32 R30, RZ, RZ, R211 ;  /* 0x000000ffff1e7224 */ /* 0x000fe200078e00d3 */
[----:B------:R-:W-:Y:S01]  /*101a0*/  MOV R22, R66 ;  /* 0x0000004200167202 */ /* 0x000fe20000000f00 */
[----:B------:R-:W-:Y:S01]  /*101b0*/  IMAD.MOV.U32 R36, RZ, RZ, R67 ;  /* 0x000000ffff247224 */ /* 0x000fe200078e0043 */
[----:B------:R-:W-:Y:S01]  /*101c0*/  MOV R6, R51 ;  /* 0x0000003300067202 */ /* 0x000fe20000000f00 */
[----:B------:R-:W-:Y:S01]  /*101d0*/  IMAD.MOV.U32 R35, RZ, RZ, R46 ;  /* 0x000000ffff237224 */ /* 0x000fe200078e002e */
[----:B------:R3:W5:Y:S02]  /*101e0*/  LDL.LU R211, [R1+0x7c] ;  /* 0x00007c0001d37983 */ /* 0x0007640000300800 */
[----:B------:R2:W-:Y:S01]  /*101f0*/  MUFU.EX2 R183, R3 ;  /* 0x0000000300b77308 */ /* 0x0005e20000000800 */
[----:B------:R-:W-:Y:S01]  /*10200*/  IMAD.MOV.U32 R33, RZ, RZ, R45 ;  /* 0x000000ffff217224 */ /* 0x000fe200078e002d */
[----:B-1----:R-:W-:-:S02]  /*10210*/  SHF.R.U32.HI R2, RZ, 0x8, R0 ;  /* 0x00000008ff027819 */ /* 0x002fc40000011600 */
[----:B------:R-:W-:Y:S01]  /*10220*/  LOP3.LUT R0, R8, 0xff, RZ, 0xc0, !PT ;  /* 0x000000ff08007812 */ /* 0x000fe200078ec0ff */
[----:B------:R-:W-:-:S03]  /*10230*/  IMAD.MOV.U32 R239, RZ, RZ, R44 ;  /* 0x000000ffffef7224 */ /* 0x000fc600078e002c */
[----:B------:R-:W-:Y:S02]  /*10240*/  PRMT R90, R0, 0x5410, R2 ;  /* 0x00005410005a7816 */ /* 0x000fe40000000002 */
[--C-:B------:R-:W-:Y:S02]  /*10250*/  SHF.R.U32.HI R0, RZ, 0x10, R8.reuse ;  /* 0x00000010ff007819 */ /* 0x100fe40000011608 */
[----:B--2---:R-:W-:Y:S01]  /*10260*/  SHF.R.U32.HI R3, RZ, 0x18, R8 ;  /* 0x00000018ff037819 */ /* 0x004fe20000011608 */
[----:B------:R-:W-:Y:S02]  /*10270*/  IMAD.MOV.U32 R252, RZ, RZ, R57 ;  /* 0x000000fffffc7224 */ /* 0x000fe400078e0039 */
[----:B------:R-:W-:Y:S01]  /*10280*/  FFMA.FTZ R2, R80, c[0x0][0x23c], -R23 ;  /* 0x00008f0050027a23 */ /* 0x000fe20000010817 */
[----:B------:R-:W-:Y:S01]  /*10290*/  LOP3.LUT R0, R0, 0xff, RZ, 0xc0, !PT ;  /* 0x000000ff00007812 */ /* 0x000fe200078ec0ff */
[----:B----4-:R-:W-:Y:S02]  /*102a0*/  FFMA.FTZ R8, R26, R115, R30 ;  /* 0x000000731a087223 */ /* 0x010fe4000001001e */
        /* <DEDUP_REMOVED lines=8> */
[----:B------:R-:W2:Y:S01]  /*10330*/  LDL.LU R11, [R1+0x1c] ;  /* 0x00001c00010b7983 */ /* 0x000ea20000300800 */
[----:B------:R1:W-:Y:S01]  /*10340*/  MUFU.EX2 R184, R2 ;  /* 0x0000000200b87308 */ /* 0x0003e20000000800 */
[----:B------:R-:W-:-:S02]  /*10350*/  IMAD.MOV.U32 R44, RZ, RZ, R133 ;  /* 0x000000ffff2c7224 */ /* 0x000fc400078e0085 */
[----:B------:R-:W-:Y:S02]  /*10360*/  IMAD.MOV.U32 R246, RZ, RZ, R48 ;  /* 0x000000fffff67224 */ /* 0x000fe400078e0030 */
[----:B------:R-:W-:Y:S02]  /*10370*/  IMAD.MOV.U32 R48, RZ, RZ, R134 ;  /* 0x000000ffff307224 */ /* 0x000fe400078e0086 */
[--C-:B-1----:R-:W-:Y:S01]  /*10380*/  FFMA.FTZ R2, R91, c[0x0][0x23c], -R28.reuse ;  /* 0x00008f005b027a23 */ /* 0x102fe2000001081c */
[----:B------:R-:W-:Y:S01]  /*10390*/  PRMT R91, R0, 0x5410, R3 ;  /* 0x00005410005b7816 */ /* 0x000fe20000000003 */
[----:B------:R-:W-:Y:S02]  /*103a0*/  FFMA.FTZ R0, R241, c[0x0][0x23c], -R28 ;  /* 0x00008f00f1007a23 */ /* 0x000fe4000001081c */
[----:B------:R1:W-:Y:S01]  /*103b0*/  MUFU.EX2 R132, R2 ;  /* 0x0000000200847308 */ /* 0x0003e20000000800 */
[----:B------:R-:W-:Y:S02]  /*103c0*/  IMAD.MOV.U32 R7, RZ, RZ, R140 ;  /* 0x000000ffff077224 */ /* 0x000fe400078e008c */
[----:B------:R-:W-:-:S05]  /*103d0*/  IMAD.MOV.U32 R134, RZ, RZ, R142 ;  /* 0x000000ffff867224 */ /* 0x000fca00078e008e */
[----:B------:R4:W-:Y:S01]  /*103e0*/  MUFU.EX2 R133, R0 ;  /* 0x0000000000857308 */ /* 0x0009e20000000800 */
[----:B------:R-:W-:Y:S01]  /*103f0*/  MOV R236, R74 ;  /* 0x0000004a00ec7202 */ /* 0x000fe20000000f00 */
[----:B-1----:R-:W-:Y:S01]  /*10400*/  FFMA.FTZ R2, R242, c[0x0][0x23c], -R28 ;  /* 0x00008f00f2027a23 */ /* 0x002fe2000001081c */
[----:B------:R-:W-:-:S05]  /*10410*/  MOV R37, R36 ;  /* 0x0000002400257202 */ /* 0x000fca0000000f00 */
[----:B------:R1:W-:Y:S01]  /*10420*/  MUFU.EX2 R140, R2 ;  /* 0x00000002008c7308 */ /* 0x0003e20000000800 */
[----:B----4-:R-:W-:-:S07]  /*10430*/  FFMA.FTZ R0, R234, c[0x0][0x23c], -R28 ;  /* 0x00008f00ea007a23 */ /* 0x010fce000001081c */
[----:B------:R4:W3:Y:S01]  /*10440*/  MUFU.EX2 R142, R0 ;  /* 0x00000000008e7308 */ /* 0x0008e20000000800 */
[----:B------:R-:W-:Y:S02]  /*10450*/  IMAD.MOV.U32 R51, RZ, RZ, R135 ;  /* 0x000000ffff337224 */ /* 0x000fe400078e0087 */
[----:B------:R-:W-:Y:S02]  /*10460*/  IMAD.MOV.U32 R135, RZ, RZ, R141 ;  /* 0x000000ffff877224 */ /* 0x000fe400078e008d */
[----:B------:R-:W-:Y:S02]  /*10470*/  FFMA.FTZ R74, R139, c[0x0][0x23c], -R28 ;  /* 0x00008f008b4a7a23 */ /* 0x000fe4000001081c */
[--C-:B-1----:R-:W-:Y:S02]  /*10480*/  FFMA.FTZ R2, R248, c[0x0][0x23c], -R29.reuse ;  /* 0x00008f00f8027a23 */ /* 0x102fe4000001081d */
[----:B------:R-:W-:Y:S02]  /*10490*/  IMAD.MOV.U32 R36, RZ, RZ, R22 ;  /* 0x000000ffff247224 */ /* 0x000fe400078e0016 */
[----:B------:R-:W-:Y:S01]  /*104a0*/  MUFU.EX2 R139, R2 ;  /* 0x00000002008b7308 */ /* 0x000fe20000000800 */
[----:B----4-:R-:W-:-:S02]  /*104b0*/  FFMA.FTZ R0, R247, c[0x0][0x23c], -R29 ;  /* 0x00008f00f7007a23 */ /* 0x010fc4000001081d */
[----:B------:R-:W-:-:S05]  /*104c0*/  IMAD.MOV.U32 R22, RZ, RZ, R33 ;  /* 0x000000ffff167224 */ /* 0x000fca00078e0021 */
[----:B------:R1:W4:Y:S01]  /*104d0*/  MUFU.EX2 R141, R0 ;  /* 0x00000000008d7308 */ /* 0x0003220000000800 */
[----:B------:R-:W-:Y:S02]  /*104e0*/  IMAD.MOV.U32 R33, RZ, RZ, R54 ;  /* 0x000000ffff217224 */ /* 0x000fe400078e0036 */
[--C-:B------:R-:W-:Y:S02]  /*104f0*/  FFMA.FTZ R3, R251, c[0x0][0x23c], -R29.reuse ;  /* 0x00008f00fb037a23 */ /* 0x100fe4000001081d */
[----:B------:R-:W-:Y:S02]  /*10500*/  FFMA.FTZ R4, R250, c[0x0][0x23c], -R29 ;  /* 0x00008f00fa047a23 */ /* 0x000fe4000001081d */
[----:B------:R-:W-:Y:S02]  /*10510*/  FFMA.FTZ R5, R232, c[0x0][0x23c], -R28 ;  /* 0x00008f00e8057a23 */ /* 0x000fe4000001081c */
[----:B------:R-:W-:Y:S01]  /*10520*/  IMAD.MOV.U32 R232, RZ, RZ, R33 ;  /* 0x000000ffffe87224 */ /* 0x000fe200078e0021 */
[----:B------:R-:W-:Y:S01]  /*10530*/  MUFU.EX2 R115, R3 ;  /* 0x0000000300737308 */ /* 0x000fe20000000800 */
[----:B------:R-:W-:-:S02]  /*10540*/  IMAD.MOV.U32 R33, RZ, RZ, R134 ;  /* 0x000000ffff217224 */ /* 0x000fc400078e0086 */
[----:B------:R-:W-:Y:S02]  /*10550*/  IMAD.MOV.U32 R30, RZ, RZ, R26 ;  /* 0x000000ffff1e7224 */ /* 0x000fe400078e001a */
[----:B------:R-:W-:-:S03]  /*10560*/  IMAD.MOV.U32 R26, RZ, RZ, R35 ;  /* 0x000000ffff1a7224 */ /* 0x000fc600078e0023 */
[----:B------:R4:W4:Y:S01]  /*10570*/  MUFU.EX2 R134, R4 ;  /* 0x0000000400867308 */ /* 0x0009220000000800 */
[----:B------:R-:W-:Y:S01]  /*10580*/  IMAD.MOV.U32 R35, RZ, RZ, R6 ;  /* 0x000000ffff237224 */ /* 0x000fe200078e0006 */
[--C-:B-1----:R-:W-:Y:S01]  /*10590*/  HSET2.LE.AND R0, R38, R88.reuse, PT ;  /* 0x0000005826007233 */ /* 0x102fe20003803000 */
[----:B------:R-:W-:Y:S01]  /*105a0*/  IMAD.MOV.U32 R6, RZ, RZ, R138 ;  /* 0x000000ffff067224 */ /* 0x000fe200078e008a */
[----:B---3--:R-:W-:Y:S01]  /*105b0*/  F2FP.PACK_AB R2, R142, R140 ;  /* 0x0000008c8e02723e */ /* 0x008fe200000000ff */
[----:B------:R-:W-:Y:S01]  /*105c0*/  FFMA.FTZ R10, R30, R136, R37 ;  /* 0x000000881e0a7223 */ /* 0x000fe20000010025 */
[----:B------:R-:W-:Y:S01]  /*105d0*/  MOV R242, R7 ;  /* 0x0000000700f27202 */ /* 0x000fe20000000f00 */
[--C-:B------:R-:W-:Y:S01]  /*105e0*/  FFMA.FTZ R73, R79, c[0x0][0x23c], -R23.reuse ;  /* 0x00008f004f497a23 */ /* 0x100fe20000010817 */
[----:B------:R-:W-:Y:S01]  /*105f0*/  HSET2.LE.AND R7, R34, R88, PT ;  /* 0x0000005822077233 */ /* 0x000fe20003803000 */
[--C-:B------:R-:W-:Y:S02]  /*10600*/  FFMA.FTZ R96, R96, c[0x0][0x23c], -R23.reuse ;  /* 0x00008f0060607a23 */ /* 0x100fe40000010817 */
[----:B------:R-:W-:-:S02]  /*10610*/  FFMA.FTZ R92, R92, c[0x0][0x23c], -R23 ;  /* 0x00008f005c5c7a23 */ /* 0x000fc40000010817 */
[----:B------:R-:W-:Y:S02]  /*10620*/  FFMA.FTZ R93, R93, c[0x0][0x23c], -R23 ;  /* 0x00008f005d5d7a23 */ /* 0x000fe40000010817 */
[----:B------:R-:W-:Y:S02]  /*10630*/  IMAD.MOV.U32 R30, RZ, RZ, R22 ;  /* 0x000000ffff1e7224 */ /* 0x000fe400078e0016 */
[----:B------:R-:W-:Y:S01]  /*10640*/  IMAD.MOV.U32 R234, RZ, RZ, R6 ;  /* 0x000000ffffea7224 */ /* 0x000fe200078e0006 */
[----:B------:R-:W-:Y:S01]  /*10650*/  LOP3.LUT R6, R0, R2, RZ, 0xc0, !PT ;  /* 0x0000000200067212 */ /* 0x000fe200078ec0ff */
[----:B------:R-:W1:Y:S01]  /*10660*/  LDSM.16.MT88.4 R20, [R206+0x5000] ;  /* 0x00500000ce14783b */ /* 0x000e620000004200 */
[----:B----4-:R-:W-:Y:S01]  /*10670*/  F2FP.PACK_AB R4, R141, R139 ;  /* 0x0000008b8d04723e */ /* 0x010fe200000000ff */
[--C-:B------:R-:W-:Y:S01]  /*10680*/  HSET2.LE.AND R0, R32, R88.reuse, PT ;  /* 0x0000005820007233 */ /* 0x100fe20003803000 */
[----:B------:R-:W-:Y:S01]  /*10690*/  F2FP.PACK_AB R2, R133, R132 ;  /* 0x000000848502723e */ /* 0x000fe200000000ff */
[----:B------:R-:W-:Y:S01]  /*106a0*/  IMAD.MOV.U32 R241, RZ, RZ, R135 ;  /* 0x000000fffff17224 */ /* 0x000fe200078e0087 */
[----:B------:R-:W-:Y:S01]  /*106b0*/  LOP3.LUT R7, R7, R4, RZ, 0xc0, !PT ;  /* 0x0000000407077212 */ /* 0x000fe200078ec0ff */
[--C-:B------:R-:W-:Y:S01]  /*106c0*/  FFMA.FTZ R13, R200, c[0x0][0x23c], -R28.reuse ;  /* 0x00008f00c80d7a23 */ /* 0x100fe2000001081c */
[----:B------:R-:W-:Y:S01]  /*106d0*/  LOP3.LUT R4, R0, R2, RZ, 0xc0, !PT ;  /* 0x0000000200047212 */ /* 0x000fe200078ec0ff */
[----:B------:R-:W-:Y:S01]  /*106e0*/  FFMA.FTZ R12, R202, c[0x0][0x23c], -R28 ;  /* 0x00008f00ca0c7a23 */ /* 0x000fe2000001081c */
[----:B------:R-:W-:Y:S01]  /*106f0*/  HSET2.LE.AND R0, R25, R88, PT ;  /* 0x0000005819007233 */ /* 0x000fe20003803000 */
[----:B------:R-:W-:Y:S01]  /*10700*/  IMAD.MOV.U32 R200, RZ, RZ, R234 ;  /* 0x000000ffffc87224 */ /* 0x000fe200078e00ea */
[----:B------:R-:W-:Y:S01]  /*10710*/  F2FP.PACK_AB R2, R134, R115 ;  /* 0x000000738602723e */ /* 0x000fe200000000ff */
[----:B------:R-:W-:-:S02]  /*10720*/  FFMA.FTZ R9, R203, c[0x0][0x23c], -R28 ;  /* 0x00008f00cb097a23 */ /* 0x000fc4000001081c */
[----:B------:R-:W-:Y:S02]  /*10730*/  IMAD.MOV.U32 R202, RZ, RZ, R242 ;  /* 0x000000ffffca7224 */ /* 0x000fe400078e00f2 */
[----:B------:R-:W-:Y:S01]  /*10740*/  IMAD.MOV.U32 R203, RZ, RZ, R241 ;  /* 0x000000ffffcb7224 */ /* 0x000fe200078e00f1 */
[----:B------:R3:W-:Y:S01]  /*10750*/  MUFU.EX2 R135, R5 ;  /* 0x0000000500877308 */ /* 0x0007e20000000800 */
[----:B------:R-:W-:Y:S02]  /*10760*/  IMAD.MOV.U32 R27, RZ, RZ, R157 ;  /* 0x000000ffff1b7224 */ /* 0x000fe400078e009d */
[----:B------:R-:W-:Y:S02]  /*10770*/  FADD.FTZ R8, R200, R8 ;  /* 0x00000008c8087221 */ /* 0x000fe40000010000 */
[----:B------:R-:W-:Y:S02]  /*10780*/  IMAD.MOV.U32 R45, RZ, RZ, R52 ;  /* 0x000000ffff2d7224 */ /* 0x000fe400078e0034 */
[----:B------:R-:W-:Y:S01]  /*10790*/  IMAD.MOV.U32 R37, RZ, RZ, R35 ;  /* 0x000000ffff257224 */ /* 0x000fe200078e0023 */
[----:B------:R4:W1:Y:S01]  /*107a0*/  MUFU.EX2 R157, R9 ;  /* 0x00000009009d7308 */ /* 0x0008620000000800 */
[----:B------:R-:W-:-:S02]  /*107b0*/  IMAD.MOV.U32 R200, RZ, RZ, R202 ;  /* 0x000000ffffc87224 */ /* 0x000fc400078e00ca */
[----:B------:R-:W-:Y:S02]  /*107c0*/  IMAD.MOV.U32 R52, RZ, RZ, R64 ;  /* 0x000000ffff347224 */ /* 0x000fe400078e0040 */
[----:B------:R-:W-:Y:S02]  /*107d0*/  IMAD.MOV.U32 R202, RZ, RZ, R203 ;  /* 0x000000ffffca7224 */ /* 0x000fe400078e00cb */
[----:B------:R-:W-:Y:S01]  /*107e0*/  IMAD.MOV.U32 R237, RZ, RZ, R47 ;  /* 0x000000ffffed7224 */ /* 0x000fe200078e002f */
[----:B---3--:R-:W-:Y:S01]  /*107f0*/  LOP3.LUT R5, R0, R2, RZ, 0xc0, !PT ;  /* 0x0000000200057212 */ /* 0x008fe200078ec0ff */
[----:B------:R-:W-:Y:S02]  /*10800*/  IMAD.MOV.U32 R244, RZ, RZ, R56 ;  /* 0x000000fffff47224 */ /* 0x000fe400078e0038 */
[----:B------:R-:W-:Y:S02]  /*10810*/  IMAD.MOV.U32 R241, RZ, RZ, R30 ;  /* 0x000000fffff17224 */ /* 0x000fe400078e001e */
[----:B------:R-:W-:-:S02]  /*10820*/  FFMA.FTZ R56, R196, c[0x0][0x23c], -R28 ;  /* 0x00008f00c4387a23 */ /* 0x000fc4000001081c */
[----:B----4-:R-:W-:Y:S02]  /*10830*/  FADD.FTZ R9, R232, R41 ;  /* 0x00000029e8097221 */ /* 0x010fe40000010000 */
[----:B------:R-:W-:Y:S01]  /*10840*/  IMAD.MOV.U32 R232, RZ, RZ, R27 ;  /* 0x000000ffffe87224 */ /* 0x000fe200078e001b */
[----:B------:R-:W-:Y:S01]  /*10850*/  MOV R27, R36 ;  /* 0x00000024001b7202 */ /* 0x000fe20000000f00 */
[----:B------:R-:W-:Y:S02]  /*10860*/  IMAD.MOV.U32 R234, RZ, RZ, R37 ;  /* 0x000000ffffea7224 */ /* 0x000fe400078e0025 */
[----:B------:R-:W-:Y:S02]  /*10870*/  IMAD.MOV.U32 R30, RZ, RZ, R236 ;  /* 0x000000ffff1e7224 */ /* 0x000fe400078e00ec */
[----:B------:R-:W-:Y:S02]  /*10880*/  FFMA.FTZ R14, R197, c[0x0][0x23c], -R28 ;  /* 0x00008f00c50e7a23 */ /* 0x000fe4000001081c */
[----:B------:R-:W-:Y:S01]  /*10890*/  IMAD.MOV.U32 R54, RZ, RZ, R137 ;  /* 0x000000ffff367224 */ /* 0x000fe200078e0089 */
[----:B------:R-:W-:Y:S01]  /*108a0*/  MOV R137, R49 ;  /* 0x0000003100897202 */ /* 0x000fe20000000f00 */
[----:B------:R-:W-:Y:S01]  /*108b0*/  IMAD.MOV.U32 R236, RZ, RZ, R45 ;  /* 0x000000ffffec7224 */ /* 0x000fe200078e002d */
[----:B------:R-:W-:Y:S01]  /*108c0*/  MOV R45, R52 ;  /* 0x00000034002d7202 */ /* 0x000fe20000000f00 */
[----:B------:R-:W-:-:S02]  /*108d0*/  FADD.FTZ R0, R207, R10 ;  /* 0x0000000acf007221 */ /* 0x000fc40000010000 */
[----:B------:R-:W-:Y:S02]  /*108e0*/  IMAD.MOV.U32 R196, RZ, RZ, R202 ;  /* 0x000000ffffc47224 */ /* 0x000fe400078e00ca */
[----:B------:R-:W-:Y:S02]  /*108f0*/  IMAD.MOV.U32 R47, RZ, RZ, R70 ;  /* 0x000000ffff2f7224 */ /* 0x000fe400078e0046 */
[----:B------:R-:W-:Y:S02]  /*10900*/  IMAD.MOV.U32 R138, RZ, RZ, R50 ;  /* 0x000000ffff8a7224 */ /* 0x000fe400078e0032 */
[----:B------:R-:W-:Y:S02]  /*10910*/  IMAD.MOV.U32 R242, RZ, RZ, R26 ;  /* 0x000000fffff27224 */ /* 0x000fe400078e001a */
[----:B------:R-:W-:Y:S02]  /*10920*/  IMAD.MOV.U32 R37, RZ, RZ, R237 ;  /* 0x000000ffff257224 */ /* 0x000fe400078e00ed */
[----:B------:R-:W-:-:S02]  /*10930*/  @P0 IMAD.MOV.U32 R137, RZ, RZ, R49 ;  /* 0x000000ffff890224 */ /* 0x000fc400078e0031 */
[----:B------:R-:W-:Y:S02]  /*10940*/  @P0 IMAD.MOV.U32 R138, RZ, RZ, R50 ;  /* 0x000000ffff8a0224 */ /* 0x000fe400078e0032 */
[----:B------:R-:W-:Y:S02]  /*10950*/  IMAD.MOV.U32 R26, RZ, RZ, R51 ;  /* 0x000000ffff1a7224 */ /* 0x000fe400078e0033 */
[----:B------:R-:W-:Y:S02]  /*10960*/  IMAD.MOV.U32 R36, RZ, RZ, R48 ;  /* 0x000000ffff247224 */ /* 0x000fe400078e0030 */
[----:B------:R-:W-:Y:S01]  /*10970*/  IMAD.MOV.U32 R52, RZ, RZ, R159 ;  /* 0x000000ffff347224 */ /* 0x000fe200078e009f */
[----:B------:R-:W-:Y:S01]  /*10980*/  HMMA.16816.F32 R48, R4, R16, R116 ;  /* 0x000000100430723c */ /* 0x000fe20000001874 */
[----:B------:R-:W-:Y:S01]  /*10990*/  IMAD.MOV.U32 R203, RZ, RZ, R232 ;  /* 0x000000ffffcb7224 */ /* 0x000fe200078e00e8 */
[----:B------:R3:W-:Y:S01]  /*109a0*/  MUFU.EX2 R159, R13 ;  /* 0x0000000d009f7308 */ /* 0x0007e20000000800 */
[----:B------:R-:W-:Y:S01]  /*109b0*/  IMAD.MOV.U32 R232, RZ, RZ, R234 ;  /* 0x000000ffffe87224 */ /* 0x000fe200078e00ea */
[----:B------:R-:W-:Y:S01]  /*109c0*/  MOV R234, R27 ;  /* 0x0000001b00ea7202 */ /* 0x000fe20000000f00 */
[----:B------:R-:W-:-:S02]  /*109d0*/  IMAD.MOV.U32 R27, RZ, RZ, R37 ;  /* 0x000000ffff1b7224 */ /* 0x000fc400078e0025 */
[----:B------:R-:W-:-:S03]  /*109e0*/  IMAD.MOV.U32 R46, RZ, RZ, R53 ;  /* 0x000000ffff2e7224 */ /* 0x000fc600078e0035 */
[----:B------:R-:W-:Y:S01]  /*109f0*/  MUFU.EX2 R119, R14 ;  /* 0x0000000e00777308 */ /* 0x000fe20000000800 */
[----:B------:R-:W-:Y:S02]  /*10a00*/  IMAD.MOV.U32 R249, RZ, RZ, R24 ;  /* 0x000000fffff97224 */ /* 0x000fe400078e0018 */
[----:B------:R-:W-:Y:S02]  /*10a10*/  IMAD.MOV.U32 R53, RZ, RZ, R65 ;  /* 0x000000ffff357224 */ /* 0x000fe400078e0041 */
[----:B------:R-:W-:Y:S02]  /*10a20*/  FFMA.FTZ R57, R193, c[0x0][0x23c], -R28 ;  /* 0x00008f00c1397a23 */ /* 0x000fe4000001081c */
[----:B---3--:R-:W-:Y:S01]  /*10a30*/  FADD.FTZ R13, R196, R0 ;  /* 0x00000000c40d7221 */ /* 0x008fe20000010000 */
[----:B------:R-:W-:Y:S01]  /*10a40*/  HSET2.LE.AND R0, R40, R88, PT ;  /* 0x0000005828007233 */ /* 0x000fe20003803000 */
[--C-:B------:R-:W-:Y:S02]  /*10a50*/  FFMA.FTZ R64, R192, c[0x0][0x23c], -R28.reuse ;  /* 0x00008f00c0407a23 */ /* 0x100fe4000001081c */
[----:B------:R-:W-:-:S02]  /*10a60*/  FFMA.FTZ R76, R82, c[0x0][0x23c], -R28 ;  /* 0x00008f00524c7a23 */ /* 0x000fc4000001081c */
[--C-:B------:R-:W-:Y:S02]  /*10a70*/  FFMA.FTZ R78, R84, c[0x0][0x23c], -R28.reuse ;  /* 0x00008f00544e7a23 */ /* 0x100fe4000001081c */
[----:B------:R-:W-:Y:S02]  /*10a80*/  FFMA.FTZ R79, R81, c[0x0][0x23c], -R28 ;  /* 0x00008f00514f7a23 */ /* 0x000fe4000001081c */
[--C-:B------:R-:W-:Y:S02]  /*10a90*/  FFMA.FTZ R15, R245, c[0x0][0x23c], -R29.reuse ;  /* 0x00008f00f50f7a23 */ /* 0x100fe4000001081d */
[--C-:B------:R-:W-:Y:S02]  /*10aa0*/  FFMA.FTZ R24, R243, c[0x0][0x23c], -R29.reuse ;  /* 0x00008f00f3187a23 */ /* 0x100fe4000001081d */
[--C-:B------:R-:W-:Y:S02]  /*10ab0*/  FFMA.FTZ R28, R235, c[0x0][0x23c], -R29.reuse ;  /* 0x00008f00eb1c7a23 */ /* 0x100fe4000001081d */
[----:B------:R-:W-:-:S02]  /*10ac0*/  FFMA.FTZ R31, R233, c[0x0][0x23c], -R29 ;  /* 0x00008f00e91f7a23 */ /* 0x000fc4000001081d */
[--C-:B------:R-:W-:Y:S02]  /*10ad0*/  FFMA.FTZ R65, R201, c[0x0][0x23c], -R29.reuse ;  /* 0x00008f00c9417a23 */ /* 0x100fe4000001081d */
[--C-:B------:R-:W-:Y:S02]  /*10ae0*/  FFMA.FTZ R66, R199, c[0x0][0x23c], -R29.reuse ;  /* 0x00008f00c7427a23 */ /* 0x100fe4000001081d */
[--C-:B------:R-:W-:Y:S02]  /*10af0*/  FFMA.FTZ R67, R198, c[0x0][0x23c], -R29.reuse ;  /* 0x00008f00c6437a23 */ /* 0x100fe4000001081d */
[--C-:B------:R-:W-:Y:S02]  /*10b00*/  FFMA.FTZ R70, R195, c[0x0][0x23c], -R29.reuse ;  /* 0x00008f00c3467a23 */ /* 0x100fe4000001081d */
[--C-:B------:R-:W-:Y:S02]  /*10b10*/  FFMA.FTZ R80, R194, c[0x0][0x23c], -R29.reuse ;  /* 0x00008f00c2507a23 */ /* 0x100fe4000001081d */
[----:B------:R-:W-:-:S02]  /*10b20*/  FFMA.FTZ R81, R179, c[0x0][0x23c], -R29 ;  /* 0x00008f00b3517a23 */ /* 0x000fc4000001081d */
[--C-:B------:R-:W-:Y:S02]  /*10b30*/  FFMA.FTZ R82, R178, c[0x0][0x23c], -R29.reuse ;  /* 0x00008f00b2527a23 */ /* 0x100fe4000001081d */
[----:B------:R-:W-:Y:S02]  /*10b40*/  FFMA.FTZ R84, R177, c[0x0][0x23c], -R29 ;  /* 0x00008f00b1547a23 */ /* 0x000fe4000001081d */
[----:B------:R-:W-:Y:S02]  /*10b50*/  IMAD.MOV.U32 R37, RZ, RZ, R30 ;  /* 0x000000ffff257224 */ /* 0x000fe400078e001e */
[----:B------:R-:W-:Y:S02]  /*10b60*/  IMAD.MOV.U32 R197, RZ, RZ, R203 ;  /* 0x000000ffffc57224 */ /* 0x000fe400078e00cb */
[----:B------:R-:W-:Y:S01]  /*10b70*/  FADD.FTZ R30, R204, R9 ;  /* 0x00000009cc1e7221 */ /* 0x000fe20000010000 */
[----:B------:R-:W-:Y:S01]  /*10b80*/  HSET2.LE.AND R9, R39, R88, PT ;  /* 0x0000005827097233 */ /* 0x000fe20003803000 */
[----:B------:R-:W-:-:S02]  /*10b90*/  FADD.FTZ R29, R200, R8 ;  /* 0x00000008c81d7221 */ /* 0x000fc40000010000 */
[----:B------:R-:W-:Y:S02]  /*10ba0*/  IMAD.MOV.U32 R202, RZ, RZ, R234 ;  /* 0x000000ffffca7224 */ /* 0x000fe400078e00ea */
[----:B------:R-:W-:Y:S01]  /*10bb0*/  IMAD.MOV.U32 R203, RZ, RZ, R27 ;  /* 0x000000ffffcb7224 */ /* 0x000fe200078e001b */
[----:B------:R-:W-:Y:S01]  /*10bc0*/  F2FP.PACK_AB R10, R158, R143 ;  /* 0x0000008f9e0a723e */ /* 0x000fe200000000ff */
[----:B------:R-:W-:Y:S02]  /*10bd0*/  IMAD.MOV.U32 R234, RZ, RZ, R26 ;  /* 0x000000ffffea7224 */ /* 0x000fe400078e001a */
[----:B------:R-:W-:Y:S02]  /*10be0*/  IMAD.MOV.U32 R27, RZ, RZ, R36 ;  /* 0x000000ffff1b7224 */ /* 0x000fe400078e0024 */
[----:B------:R-:W-:Y:S02]  /*10bf0*/  IMAD.MOV.U32 R26, RZ, RZ, R236 ;  /* 0x000000ffff1a7224 */ /* 0x000fe400078e00ec */
[----:B------:R-:W-:-:S02]  /*10c00*/  IMAD.MOV.U32 R237, RZ, RZ, R44 ;  /* 0x000000ffffed7224 */ /* 0x000fc400078e002c */
[----:B------:R-:W-:Y:S02]  /*10c10*/  IMAD.MOV.U32 R44, RZ, RZ, R46 ;  /* 0x000000ffff2c7224 */ /* 0x000fe400078e002e */
[----:B------:R-:W-:Y:S02]  /*10c20*/  IMAD.MOV.U32 R245, RZ, RZ, R202 ;  /* 0x000000fffff57224 */ /* 0x000fe400078e00ca */
[----:B------:R-:W-:Y:S01]  /*10c30*/  IMAD.MOV.U32 R247, RZ, RZ, R203 ;  /* 0x000000fffff77224 */ /* 0x000fe200078e00cb */
[----:B------:R-:W-:Y:S01]  /*10c40*/  LOP3.LUT R9, R9, R10, RZ, 0xc0, !PT ;  /* 0x0000000a09097212 */ /* 0x000fe200078ec0ff */
[----:B------:R-:W-:Y:S02]  /*10c50*/  IMAD.MOV.U32 R35, RZ, RZ, R156 ;  /* 0x000000ffff237224 */ /* 0x000fe400078e009c */
[----:B------:R-:W-:Y:S01]  /*10c60*/  IMAD.MOV.U32 R46, RZ, RZ, R53 ;  /* 0x000000ffff2e7224 */ /* 0x000fe200078e0035 */
[----:B------:R3:W-:Y:S01]  /*10c70*/  MUFU.EX2 R156, R12 ;  /* 0x0000000c009c7308 */ /* 0x0007e20000000800 */
[----:B------:R-:W-:-:S02]  /*10c80*/  IMAD.MOV.U32 R3, RZ, RZ, R85 ;  /* 0x000000ffff037224 */ /* 0x000fc400078e0055 */
[----:B------:R-:W-:Y:S01]  /*10c90*/  IMAD.MOV.U32 R200, RZ, RZ, R232 ;  /* 0x000000ffffc87224 */ /* 0x000fe200078e00e8 */
[----:B------:R-:W-:Y:S01]  /*10ca0*/  MOV R232, R37 ;  /* 0x0000002500e87202 */ /* 0x000fe20000000f00 */
[----:B------:R-:W-:Y:S02]  /*10cb0*/  @P0 IMAD.MOV.U32 R3, RZ, RZ, R85 ;  /* 0x000000ffff030224 */ /* 0x000fe400078e0055 */
[----:B------:R-:W-:Y:S01]  /*10cc0*/  IMAD.MOV.U32 R248, RZ, RZ, R27 ;  /* 0x000000fffff87224 */ /* 0x000fe200078e001b */
[----:B------:R4:W-:Y:S01]  /*10cd0*/  MUFU.EX2 R118, R24 ;  /* 0x0000001800767308 */ /* 0x0009e20000000800 */
[----:B------:R-:W-:Y:S02]  /*10ce0*/  IMAD.MOV.U32 R196, RZ, RZ, R26 ;  /* 0x000000ffffc47224 */ /* 0x000fe400078e001a */
[----:B------:R-:W-:Y:S02]  /*10cf0*/  IMAD.MOV.U32 R37, RZ, RZ, R237 ;  /* 0x000000ffff257224 */ /* 0x000fe400078e00ed */
[----:B------:R-:W-:Y:S01]  /*10d00*/  IMAD.MOV.U32 R36, RZ, RZ, R44 ;  /* 0x000000ffff247224 */ /* 0x000fe200078e002c */
[----:B---3--:R-:W-:-:S02]  /*10d10*/  F2FP.PACK_AB R12, R174, R172 ;  /* 0x000000acae0c723e */ /* 0x008fc400000000ff */
[----:B------:R-:W-:Y:S01]  /*10d20*/  MUFU.EX2 R117, R28 ;  /* 0x0000001c00757308 */ /* 0x000fe20000000800 */
[----:B--2---:R-:W-:Y:S01]  /*10d30*/  FFMA.FTZ R11, R11, R176, R210 ;  /* 0x000000b00b0b7223 */ /* 0x004fe200000100d2 */
[----:B----4-:R-:W2:Y:S03]  /*10d40*/  LDSM.16.MT88.4 R24, [R205+0x5400] ;  /* 0x00540000cd18783b */ /* 0x010ea60000004200 */
[----:B------:R-:W-:-:S03]  /*10d50*/  FADD.FTZ R2, R208, R11 ;  /* 0x0000000bd0027221 */ /* 0x000fc60000010000 */
[----:B------:R3:W-:Y:S01]  /*10d60*/  MUFU.EX2 R85, R31 ;  /* 0x0000001f00557308 */ /* 0x0007e20000000800 */
[----:B------:R-:W-:Y:S01]  /*10d70*/  IMAD.MOV.U32 R237, RZ, RZ, R45 ;  /* 0x000000ffffed7224 */ /* 0x000fe200078e002d */
[----:B------:R-:W-:Y:S01]  /*10d80*/  MOV R192, R197 ;  /* 0x000000c500c07202 */ /* 0x000fe20000000f00 */
[----:B------:R-:W-:Y:S01]  /*10d90*/  FADD.FTZ R14, R47, R2 ;  /* 0x000000022f0e7221 */ /* 0x000fe20000010000 */
[----:B------:R-:W-:Y:S01]  /*10da0*/  F2FP.PACK_AB R2, R164, R165 ;  /* 0x000000a5a402723e */ /* 0x000fe200000000ff */
[----:B------:R-:W-:Y:S01]  /*10db0*/  IMAD.MOV.U32 R236, RZ, RZ, R46 ;  /* 0x000000ffffec7224 */ /* 0x000fe200078e002e */
[----:B------:R4:W5:Y:S02]  /*10dc0*/  LDL.LU R210, [R1+0x78] ;  /* 0x0000780001d27983 */ /* 0x0009640000300800 */
[----:B------:R-:W-:Y:S01]  /*10dd0*/  LOP3.LUT R8, R0, R2, RZ, 0xc0, !PT ;  /* 0x0000000200087212 */ /* 0x000fe200078ec0ff */
[--C-:B------:R-:W-:Y:S01]  /*10de0*/  HSET2.LE.AND R0, R43, R88.reuse, PT ;  /* 0x000000582b007233 */ /* 0x100fe20003803000 */
[----:B------:R-:W-:Y:S01]  /*10df0*/  F2FP.PACK_AB R2, R187, R185 ;  /* 0x000000b9bb02723e */ /* 0x000fe200000000ff */
[----:B------:R-:W-:-:S03]  /*10e00*/  HSET2.LE.AND R11, R42, R88, PT ;  /* 0x000000582a0b7233 */ /* 0x000fc60003803000 */
[----:B------:R-:W-:Y:S01]  /*10e10*/  LOP3.LUT R10, R0, R2, RZ, 0xc0, !PT ;  /* 0x00000002000a7212 */ /* 0x000fe200078ec0ff */
[----:B------:R-:W-:Y:S02]  /*10e20*/  FADD.FTZ R2, R245, R30 ;  /* 0x0000001ef5027221 */ /* 0x000fe40000010000 */
[----:B------:R-:W-:Y:S02]  /*10e30*/  FADD.FTZ R0, R247, R29 ;  /* 0x0000001df7007221 */ /* 0x000fe40000010000 */
[----:B---3--:R-:W3:Y:S01]  /*10e40*/  LDSM.16.MT88.4 R28, [R206+0x5400] ;  /* 0x00540000ce1c783b */ /* 0x008ee20000004200 */
[----:B------:R-:W-:Y:S01]  /*10e50*/  IMAD.MOV.U32 R53, RZ, RZ, R209 ;  /* 0x000000ffff357224 */ /* 0x000fe200078e00d1 */
[----:B------:R-:W2:Y:S01]  /*10e60*/  MUFU.EX2 R116, R15 ;  /* 0x0000000f00747308 */ /* 0x000ea20000000800 */
[----:B------:R-:W-:Y:S01]  /*10e70*/  LOP3.LUT R11, R11, R12, RZ, 0xc0, !PT ;  /* 0x0000000c0b0b7212 */ /* 0x000fe200078ec0ff */
[----:B------:R-:W-:Y:S01]  /*10e80*/  IMAD.MOV.U32 R251, RZ, RZ, R200 ;  /* 0x000000fffffb7224 */ /* 0x000fe200078e00c8 */
[----:B------:R-:W-:Y:S01]  /*10e90*/  MOV R197, R36 ;  /* 0x0000002400c57202 */ /* 0x000fe20000000f00 */
[----:B------:R-:W-:Y:S01]  /*10ea0*/  IMAD.MOV.U32 R250, RZ, RZ, R232 ;  /* 0x000000fffffa7224 */ /* 0x000fe200078e00e8 */
[----:B------:R-:W-:Y:S01]  /*10eb0*/  HMMA.16816.F32 R44, R4, R18, R120 ;  /* 0x00000012042c723c */ /* 0x000fe20000001878 */
[----:B------:R-:W-:Y:S01]  /*10ec0*/  IMAD.MOV.U32 R200, RZ, RZ, R237 ;  /* 0x000000ffffc87224 */ /* 0x000fe200078e00ed */
[----:B------:R4:W5:Y:S01]  /*10ed0*/  LDL.LU R209, [R1+0x74] ;  /* 0x0000740001d17983 */ /* 0x0009620000300800 */
[----:B------:R-:W-:-:S02]  /*10ee0*/  IMAD.MOV.U32 R202, RZ, RZ, R236 ;  /* 0x000000ffffca7224 */ /* 0x000fc400078e00ec */
[----:B------:R-:W-:Y:S02]  /*10ef0*/  IMAD.MOV.U32 R193, RZ, RZ, R37 ;  /* 0x000000ffffc17224 */ /* 0x000fe400078e0025 */
[----:B------:R-:W-:Y:S01]  /*10f00*/  IMAD.MOV.U32 R203, RZ, RZ, R53 ;  /* 0x000000ffffcb7224 */ /* 0x000fe200078e0035 */
[----:B-1----:R-:W-:Y:S01]  /*10f10*/  HMMA.16816.F32 R36, R4, R22, R128 ;  /* 0x000000160424723c */ /* 0x002fe20000001880 */
[----:B------:R-:W-:Y:S02]  /*10f20*/  IMAD.MOV.U32 R237, RZ, RZ, R52 ;  /* 0x000000ffffed7224 */ /* 0x000fe400078e0034 */
[----:B------:R-:W-:Y:S01]  /*10f30*/  FADD.FTZ R0, R151, R0 ;  /* 0x0000000097007221 */ /* 0x000fe20000010000 */
[--C-:B------:R-:W-:Y:S01]  /*10f40*/  HSET2.LE.AND R12, R68, R88.reuse, PT ;  /* 0x00000058440c7233 */ /* 0x100fe20003803000 */
[----:B------:R-:W-:Y:S02]  /*10f50*/  IMAD.MOV.U32 R232, RZ, RZ, R54 ;  /* 0x000000ffffe87224 */ /* 0x000fe400078e0036 */
[----:B------:R-:W-:Y:S01]  /*10f60*/  IMAD.MOV.U32 R136, RZ, RZ, R87 ;  /* 0x000000ffff887224 */ /* 0x000fe200078e0057 */
[----:B------:R-:W-:Y:S01]  /*10f70*/  HMMA.16816.F32 R40, R8, R16, R60 ;  /* 0x000000100828723c */ /* 0x000fe2000000183c */
[----:B------:R-:W-:Y:S01]  /*10f80*/  IMAD.MOV.U32 R236, RZ, RZ, R55 ;  /* 0x000000ffffec7224 */ /* 0x000fe200078e0037 */
[----:B------:R-:W-:Y:S01]  /*10f90*/  MUFU.EX2 R65, R65 ;  /* 0x0000004100417308 */ /* 0x000fe20000000800 */
[----:B------:R-:W-:Y:S01]  /*10fa0*/  FADD.FTZ R2, R251, R2 ;  /* 0x00000002fb027221 */ /* 0x000fe20000010000 */
[----:B------:R4:W5:Y:S04]  /*10fb0*/  LDL.LU R208, [R1+0x70] ;  /* 0x0000700001d07983 */ /* 0x0009680000300800 */
[-C--:B------:R-:W-:Y:S01]  /*10fc0*/  HMMA.16816.F32 R52, R4, R20.reuse, R124 ;  /* 0x000000140434723c */ /* 0x080fe2000000187c */
[----:B------:R-:W-:Y:S01]  /*10fd0*/  FADD.FTZ R16, R150, R0 ;  /* 0x0000000096107221 */ /* 0x000fe20000010000 */
[--C-:B------:R-:W-:Y:S01]  /*10fe0*/  HSET2.LE.AND R0, R58, R88.reuse, PT ;  /* 0x000000583a007233 */ /* 0x100fe20003803000 */
[----:B------:R-:W-:Y:S01]  /*10ff0*/  FADD.FTZ R17, R33, R2 ;  /* 0x0000000221117221 */ /* 0x000fe20000010000 */
[----:B------:R-:W-:Y:S01]  /*11000*/  @P0 MOV R136, R87 ;  /* 0x0000005700880202 */ /* 0x000fe20000000f00 */
[----:B------:R-:W-:Y:S01]  /*11010*/  MUFU.EX2 R68, R57 ;  /* 0x0000003900447308 */ /* 0x000fe20000000800 */
[----:B------:R4:W5:Y:S01]  /*11020*/  LDL.LU R207, [R1+0x6c] ;  /* 0x00006c0001cf7983 */ /* 0x0009620000300800 */
[----:B------:R-:W-:Y:S01]  /*11030*/  FADD.FTZ R4, R248, R13 ;  /* 0x0000000df8047221 */ /* 0x000fe20000010000 */
[----:B------:R-:W-:Y:S01]  /*11040*/  F2FP.PACK_AB R2, R157, R135 ;  /* 0x000000879d02723e */ /* 0x000fe200000000ff */
[----:B------:R-:W-:Y:S01]  /*11050*/  FADD.FTZ R5, R250, R14 ;  /* 0x0000000efa057221 */ /* 0x000fe20000010000 */
[C---:B------:R-:W-:Y:S01]  /*11060*/  HMMA.16816.F32 R60, R8.reuse, R20, R108 ;  /* 0x00000014083c723c */ /* 0x040fe2000000186c */
[----:B------:R-:W-:Y:S01]  /*11070*/  FADD.FTZ R4, R35, R4 ;  /* 0x0000000423047221 */ /* 0x000fe20000010000 */
[--C-:B------:R-:W-:Y:S01]  /*11080*/  HSET2.LE.AND R6, R69, R88.reuse, PT ;  /* 0x0000005845067233 */ /* 0x100fe20003803000 */
[----:B------:R-:W-:Y:S01]  /*11090*/  FADD.FTZ R5, R192, R5 ;  /* 0x00000005c0057221 */ /* 0x000fe20000010000 */
[----:B------:R1:W1:Y:S01]  /*110a0*/  MUFU.EX2 R87, R56 ;  /* 0x0000003800577308 */ /* 0x0002620000000800 */
[----:B------:R-:W-:Y:S01]  /*110b0*/  FADD.FTZ R14, R196, R4 ;  /* 0x00000004c40e7221 */ /* 0x000fe20000010000 */
[----:B------:R-:W-:Y:S01]  /*110c0*/  LOP3.LUT R4, R0, R2, RZ, 0xc0, !PT ;  /* 0x0000000200047212 */ /* 0x000fe200078ec0ff */
[----:B------:R-:W-:Y:S01]  /*110d0*/  HSET2.LE.AND R0, R59, R88, PT ;  /* 0x000000583b007233 */ /* 0x000fe20003803000 */
[----:B--2---:R-:W-:Y:S01]  /*110e0*/  F2FP.PACK_AB R2, R118, R116 ;  /* 0x000000747602723e */ /* 0x004fe200000000ff */
[----:B------:R-:W-:Y:S01]  /*110f0*/  FADD.FTZ R15, R193, R5 ;  /* 0x00000005c10f7221 */ /* 0x000fe20000010000 */
[----:B------:R-:W-:Y:S01]  /*11100*/  HMMA.16816.F32 R32, R8, R18, R104 ;  /* 0x000000120820723c */ /* 0x000fe20000001868 */
[----:B------:R-:W-:Y:S01]  /*11110*/  F2FP.PACK_AB R7, R159, R156 ;  /* 0x0000009c9f07723e */ /* 0x000fe200000000ff */
[----:B------:R-:W2:Y:S01]  /*11120*/  MUFU.EX2 R66, R66 ;  /* 0x0000004200427308 */ /* 0x000ea20000000800 */
[----:B------:R-:W-:Y:S01]  /*11130*/  LOP3.LUT R5, R0, R2, RZ, 0xc0, !PT ;  /* 0x0000000200057212 */ /* 0x000fe200078ec0ff */
[----:B------:R-:W-:Y:S01]  /*11140*/  FADD.FTZ R2, R197, R17 ;  /* 0x00000011c5027221 */ /* 0x000fe20000010000 */
[----:B------:R4:W5:Y:S01]  /*11150*/  LDL.LU R204, [R1+0x68] ;  /* 0x0000680001cc7983 */ /* 0x0009620000300800 */
[----:B------:R-:W-:-:S02]  /*11160*/  FADD.FTZ R0, R200, R16 ;  /* 0x00000010c8007221 */ /* 0x000fc40000010000 */
[----:B-1----:R-:W-:Y:S01]  /*11170*/  HMMA.16816.F32 R56, R8, R22, R168 ;  /* 0x000000160838723c */ /* 0x002fe200000018a8 */
[----:B------:R-:W-:Y:S01]  /*11180*/  F2FP.PACK_AB R13, R85, R117 ;  /* 0x00000075550d723e */ /* 0x000fe200000000ff */
[----:B------:R-:W1:Y:S01]  /*11190*/  MUFU.EX2 R64, R64 ;  /* 0x0000004000407308 */ /* 0x000e620000000800 */
[----:B------:R-:W-:Y:S01]  /*111a0*/  LOP3.LUT R6, R6, R7, RZ, 0xc0, !PT ;  /* 0x0000000706067212 */ /* 0x000fe200078ec0ff */
[----:B------:R-:W1:Y:S03]  /*111b0*/  LDSM.16.MT88.4 R20, [R205+0x5800] ;  /* 0x00580000cd14783b */ /* 0x000e660000004200 */
[----:B------:R-:W-:Y:S02]  /*111c0*/  FADD.FTZ R8, R202, R15 ;  /* 0x0000000fca087221 */ /* 0x000fe40000010000 */
[----:B------:R-:W-:Y:S02]  /*111d0*/  FADD.FTZ R9, R232, R2 ;  /* 0x00000002e8097221 */ /* 0x000fe40000010000 */
[----:B------:R-:W-:-:S02]  /*111e0*/  FADD.FTZ R2, R234, R0 ;  /* 0x00000000ea027221 */ /* 0x000fc40000010000 */
[----:B------:R-:W-:Y:S01]  /*111f0*/  FADD.FTZ R0, R242, R8 ;  /* 0x00000008f2007221 */ /* 0x000fe20000010000 */
[----:B------:R-:W-:Y:S01]  /*11200*/  LOP3.LUT R7, R12, R13, RZ, 0xc0, !PT ;  /* 0x0000000d0c077212 */ /* 0x000fe200078ec0ff */
[----:B------:R-:W-:Y:S02]  /*11210*/  FADD.FTZ R10, R203, R14 ;  /* 0x0000000ecb0a7221 */ /* 0x000fe40000010000 */
[----:B------:R-:W-:Y:S01]  /*11220*/  FADD.FTZ R16, R149, R0 ;  /* 0x0000000095107221 */ /* 0x000fe20000010000 */
[--C-:B------:R-:W-:Y:S01]  /*11230*/  HSET2.LE.AND R0, R77, R88.reuse, PT ;  /* 0x000000584d007233 */ /* 0x100fe20003803000 */
[----:B------:R-:W-:Y:S01]  /*11240*/  FADD.FTZ R17, R146, R2 ;  /* 0x0000000292117221 */ /* 0x000fe20000010000 */
[----:B------:R-:W-:Y:S01]  /*11250*/  F2FP.PACK_AB R2, R220, R189 ;  /* 0x000000bddc02723e */ /* 0x000fe200000000ff */
[----:B------:R-:W-:Y:S01]  /*11260*/  FADD.FTZ R15, R241, R10 ;  /* 0x0000000af10f7221 */ /* 0x000fe20000010000 */
[--C-:B------:R-:W-:Y:S01]  /*11270*/  HSET2.LE.AND R11, R75, R88.reuse, PT ;  /* 0x000000584b0b7233 */ /* 0x100fe20003803000 */
[----:B------:R-:W-:Y:S01]  /*11280*/  FADD.FTZ R18, R148, R9 ;  /* 0x0000000994127221 */ /* 0x000fe20000010000 */
[--C-:B------:R-:W-:Y:S01]  /*11290*/  HSET2.LE.AND R9, R72, R88.reuse, PT ;  /* 0x0000005848097233 */ /* 0x100fe20003803000 */
[----:B------:R-:W-:Y:S01]  /*112a0*/  F2FP.PACK_AB R8, R181, R175 ;  /* 0x000000afb508723e */ /* 0x000fe200000000ff */
[----:B------:R-:W-:Y:S01]  /*112b0*/  HSET2.LE.AND R13, R71, R88, PT ;  /* 0x00000058470d7233 */ /* 0x000fe20003803000 */
[----:B------:R-:W-:Y:S01]  /*112c0*/  F2FP.PACK_AB R12, R188, R186 ;  /* 0x000000babc0c723e */ /* 0x000fe200000000ff */
[----:B------:R-:W-:Y:S01]  /*112d0*/  HMMA.16816.F32 R148, R4, R26, R44 ;  /* 0x0000001a0494723c */ /* 0x000fe2000000182c */
[----:B------:R-:W-:-:S02]  /*112e0*/  F2FP.PACK_AB R14, R180, R173 ;  /* 0x000000adb40e723e */ /* 0x000fc400000000ff */
[----:B------:R-:W-:Y:S01]  /*112f0*/  LOP3.LUT R10, R0, R2, RZ, 0xc0, !PT ;  /* 0x00000002000a7212 */ /* 0x000fe200078ec0ff */
[----:B------:R-:W-:Y:S01]  /*11300*/  FADD.FTZ R0, R239, R15 ;  /* 0x0000000fef007221 */ /* 0x000fe20000010000 */
[----:B------:R-:W-:Y:S01]  /*11310*/  LOP3.LUT R11, R11, R8, RZ, 0xc0, !PT ;  /* 0x000000080b0b7212 */ /* 0x000fe200078ec0ff */
[----:B------:R-:W-:Y:S02]  /*11320*/  FADD.FTZ R2, R163, R17 ;  /* 0x00000011a3027221 */ /* 0x000fe40000010000 */
[----:B------:R-:W-:Y:S01]  /*11330*/  HMMA.16816.F32 R48, R4, R24, R48 ;  /* 0x000000180430723c */ /* 0x000fe20000001830 */
[----:B------:R-:W-:Y:S02]  /*11340*/  LOP3.LUT R8, R9, R12, RZ, 0xc0, !PT ;  /* 0x0000000c09087212 */ /* 0x000fe400078ec0ff */
[----:B------:R-:W-:-:S05]  /*11350*/  LOP3.LUT R9, R13, R14, RZ, 0xc0, !PT ;  /* 0x0000000e0d097212 */ /* 0x000fca00078ec0ff */
[----:B---3--:R-:W-:Y:S01]  /*11360*/  HMMA.16816.F32 R52, R4, R28, R52 ;  /* 0x0000001c0434723c */ /* 0x008fe20000001834 */
[----:B------:R-:W-:-:S07]  /*11370*/  FADD.FTZ R2, R226, R2 ;  /* 0x00000002e2027221 */ /* 0x000fce0000010000 */
[----:B------:R-:W-:Y:S07]  /*11380*/  HMMA.16816.F32 R44, R4, R30, R36 ;  /* 0x0000001e042c723c */ /* 0x000fee0000001824 */
[----:B------:R-:W-:Y:S02]  /*11390*/  FADD.FTZ R6, R252, R16 ;  /* 0x00000010fc067221 */ /* 0x000fe40000010000 */
[----:B------:R-:W-:Y:S02]  /*113a0*/  FADD.FTZ R5, R249, R0 ;  /* 0x00000000f9057221 */ /* 0x000fe40000010000 */
[----:B------:R-:W-:-:S02]  /*113b0*/  FADD.FTZ R0, R236, R6 ;  /* 0x00000006ec007221 */ /* 0x000fc40000010000 */
[----:B------:R-:W-:Y:S01]  /*113c0*/  FADD.FTZ R4, R230, R18 ;  /* 0x00000012e6047221 */ /* 0x000fe20000010000 */
[C---:B------:R-:W-:Y:S01]  /*113d0*/  HMMA.16816.F32 R40, R8.reuse, R24, R40 ;  /* 0x000000180828723c */ /* 0x040fe20000001828 */
[----:B------:R-:W-:Y:S01]  /*113e0*/  FADD.FTZ R14, R244, R0 ;  /* 0x00000000f40e7221 */ /* 0x000fe20000010000 */
[--C-:B------:R-:W-:Y:S01]  /*113f0*/  HSET2.LE.AND R0, R86, R88.reuse, PT ;  /* 0x0000005856007233 */ /* 0x100fe20003803000 */
[----:B------:R-:W-:Y:S02]  /*11400*/  FADD.FTZ R4, R237, R4 ;  /* 0x00000004ed047221 */ /* 0x000fe40000010000 */
[----:B------:R-:W-:Y:S01]  /*11410*/  FADD.FTZ R15, R225, R2 ;  /* 0x00000002e10f7221 */ /* 0x000fe20000010000 */
[----:B------:R-:W-:Y:S02]  /*11420*/  F2FP.PACK_AB R2, R87, R119 ;  /* 0x000000775702723e */ /* 0x000fe400000000ff */
[----:B------:R-:W-:Y:S01]  /*11430*/  HMMA.16816.F32 R32, R8, R26, R32 ;  /* 0x0000001a0820723c */ /* 0x000fe20000001820 */
[----:B------:R-:W3:Y:S01]  /*11440*/  LDSM.16.MT88.4 R24, [R206+0x5800] ;  /* 0x00580000ce18783b */ /* 0x000ee20000004200 */
[----:B------:R-:W-:Y:S01]  /*11450*/  FADD.FTZ R13, R246, R5 ;  /* 0x00000005f60d7221 */ /* 0x000fe20000010000 */
[--C-:B------:R-:W-:Y:S01]  /*11460*/  HSET2.LE.AND R5, R83, R88.reuse, PT ;  /* 0x0000005853057233 */ /* 0x100fe20003803000 */
[----:B------:R-:W-:Y:S01]  /*11470*/  FADD.FTZ R16, R231, R4 ;  /* 0x00000004e7107221 */ /* 0x000fe20000010000 */
[----:B------:R-:W-:Y:S01]  /*11480*/  LOP3.LUT R4, R0, R2, RZ, 0xc0, !PT ;  /* 0x0000000200047212 */ /* 0x000fe200078ec0ff */
[----:B------:R-:W-:Y:S01]  /*11490*/  HSET2.LE.AND R0, R95, R88, PT ;  /* 0x000000585f007233 */ /* 0x000fe20003803000 */
[----:B--2---:R-:W-:-:S02]  /*114a0*/  F2FP.PACK_AB R6, R66, R65 ;  /* 0x000000414206723e */ /* 0x004fc400000000ff */
[----:B-1----:R-:W-:Y:S01]  /*114b0*/  F2FP.PACK_AB R2, R64, R68 ;  /* 0x000000444002723e */ /* 0x002fe200000000ff */
[C---:B------:R-:W-:Y:S01]  /*114c0*/  HMMA.16816.F32 R36, R8.reuse, R28, R60 ;  /* 0x0000001c0824723c */ /* 0x040fe2000000183c */
[----:B------:R-:W-:Y:S01]  /*114d0*/  LOP3.LUT R5, R5, R6, RZ, 0xc0, !PT ;  /* 0x0000000605057212 */ /* 0x000fe200078ec0ff */
[----:B------:R-:W1:Y:S01]  /*114e0*/  MUFU.EX2 R73, R73 ;  /* 0x0000004900497308 */ /* 0x000e620000000800 */
[----:B------:R-:W-:Y:S01]  /*114f0*/  LOP3.LUT R6, R0, R2, RZ, 0xc0, !PT ;  /* 0x0000000200067212 */ /* 0x000fe200078ec0ff */
[----:B------:R-:W-:Y:S02]  /*11500*/  FADD.FTZ R0, R240, R13 ;  /* 0x0000000df0007221 */ /* 0x000fe40000010000 */
[----:B------:R-:W-:Y:S02]  /*11510*/  FADD.FTZ R2, R144, R15 ;  /* 0x0000000f90027221 */ /* 0x000fe40000010000 */
[----:B------:R-:W-:Y:S02]  /*11520*/  HMMA.16816.F32 R28, R8, R30, R56 ;  /* 0x0000001e081c723c */ /* 0x000fe40000001838 */
[----:B------:R-:W-:Y:S05]  /*11530*/  MUFU.EX2 R67, R67 ;  /* 0x0000004300437308 */ /* 0x000fea0000000800 */
[----:B------:R-:W-:-:S03]  /*11540*/  FADD.FTZ R10, R161, R14 ;  /* 0x0000000ea10a7221 */ /* 0x000fc60000010000 */
[----:B------:R-:W2:Y:S01]  /*11550*/  MUFU.EX2 R70, R70 ;  /* 0x0000004600467308 */ /* 0x000ea20000000800 */
[----:B------:R-:W-:Y:S02]  /*11560*/  FADD.FTZ R9, R147, R0 ;  /* 0x0000000093097221 */ /* 0x000fe40000010000 */
[----:B------:R-:W-:Y:S02]  /*11570*/  FADD.FTZ R0, R162, R10 ;  /* 0x0000000aa2007221 */ /* 0x000fe40000010000 */
[----:B------:R-:W-:Y:S02]  /*11580*/  FADD.FTZ R2, R152, R2 ;  /* 0x0000000298027221 */ /* 0x000fe40000010000 */
[----:B------:R-:W-:Y:S02]  /*11590*/  FADD.FTZ R8, R145, R16 ;  /* 0x0000001091087221 */ /* 0x000fe40000010000 */
[----:B------:R-:W-:Y:S01]  /*115a0*/  FADD.FTZ R14, R227, R0 ;  /* 0x00000000e30e7221 */ /* 0x000fe20000010000 */
[--C-:B------:R-:W-:Y:S01]  /*115b0*/  HSET2.LE.AND R0, R112, R88.reuse, PT ;  /* 0x0000005870007233 */ /* 0x100fe20003803000 */
[----:B------:R-:W-:Y:S01]  /*115c0*/  FADD.FTZ R15, R153, R2 ;  /* 0x00000002990f7221 */ /* 0x000fe20000010000 */
[----:B------:R-:W-:Y:S01]  /*115d0*/  F2FP.PACK_AB R2, R222, R218 ;  /* 0x000000dade02723e */ /* 0x000fe200000000ff */
[----:B------:R-:W-:Y:S01]  /*115e0*/  FADD.FTZ R8, R155, R8 ;  /* 0x000000089b087221 */ /* 0x000fe20000010000 */
[--C-:B------:R-:W-:Y:S01]  /*115f0*/  HSET2.LE.AND R11, R103, R88.reuse, PT ;  /* 0x00000058670b7233 */ /* 0x100fe20003803000 */
[----:B------:R-:W-:Y:S01]  /*11600*/  MUFU.EX2 R74, R74 ;  /* 0x0000004a004a7308 */ /* 0x000fe20000000800 */
[----:B------:R-:W-:Y:S01]  /*11610*/  LOP3.LUT R10, R0, R2, RZ, 0xc0, !PT ;  /* 0x00000002000a7212 */ /* 0x000fe200078ec0ff */
[----:B------:R-:W-:Y:S01]  /*11620*/  FADD.FTZ R16, R154, R8 ;  /* 0x000000089a107221 */ /* 0x000fe20000010000 */
[----:B-1----:R-:W-:Y:S01]  /*11630*/  F2FP.PACK_AB R8, R73, R184 ;  /* 0x000000b84908723e */ /* 0x002fe200000000ff */
[--C-:B------:R-:W-:Y:S01]  /*11640*/  HSET2.LE.AND R0, R100, R88.reuse, PT ;  /* 0x0000005864007233 */ /* 0x100fe20003803000 */
[----:B------:R-:W-:Y:S01]  /*11650*/  F2FP.PACK_AB R2, R219, R191 ;  /* 0x000000bfdb02723e */ /* 0x000fe200000000ff */
[----:B------:R-:W-:-:S02]  /*11660*/  HSET2.LE.AND R7, R94, R88, PT ;  /* 0x000000585e077233 */ /* 0x000fc40003803000 */
[----:B------:R-:W1:Y:S01]  /*11670*/  MUFU.EX2 R76, R76 ;  /* 0x0000004c004c7308 */ /* 0x000e620000000800 */
[----:B--2---:R-:W-:Y:S01]  /*11680*/  F2FP.PACK_AB R12, R70, R67 ;  /* 0x00000043460c723e */ /* 0x004fe200000000ff */
[----:B------:R-:W-:Y:S01]  /*11690*/  FADD.FTZ R13, R160, R9 ;  /* 0x00000009a00d7221 */ /* 0x000fe20000010000 */
[----:B------:R-:W-:Y:S01]  /*116a0*/  LOP3.LUT R11, R11, R8, RZ, 0xc0, !PT ;  /* 0x000000080b0b7212 */ /* 0x000fe200078ec0ff */
[----:B------:R-:W2:Y:S01]  /*116b0*/  LDSM.16.MT88.4 R152, [R205+0x5c00] ;  /* 0x005c0000cd98783b */ /* 0x000ea20000004200 */
[----:B------:R-:W-:Y:S01]  /*116c0*/  LOP3.LUT R8, R0, R2, RZ, 0xc0, !PT ;  /* 0x0000000200087212 */ /* 0x000fe200078ec0ff */
[----:B------:R-:W-:Y:S01]  /*116d0*/  FADD.FTZ R0, R229, R13 ;  /* 0x0000000de5007221 */ /* 0x000fe20000010000 */
[----:B------:R-:W-:Y:S01]  /*116e0*/  LOP3.LUT R7, R7, R12, RZ, 0xc0, !PT ;  /* 0x0000000c07077212 */ /* 0x000fe200078ec0ff */
[----:B------:R-:W-:Y:S01]  /*116f0*/  MUFU.EX2 R80, R80 ;  /* 0x0000005000507308 */ /* 0x000fe20000000800 */
[----:B------:R-:W-:Y:S01]  /*11700*/  FADD.FTZ R2, R167, R16 ;  /* 0x00000010a7027221 */ /* 0x000fe20000010000 */
[--C-:B------:R-:W-:Y:S01]  /*11710*/  HSET2.LE.AND R9, R98, R88.reuse, PT ;  /* 0x0000005862097233 */ /* 0x100fe20003803000 */
[----:B------:R-:W-:Y:S01]  /*11720*/  F2FP.PACK_AB R12, R183, R182 ;  /* 0x000000b6b70c723e */ /* 0x000fe200000000ff */
[----:B------:R-:W-:Y:S01]  /*11730*/  FADD.FTZ R0, R228, R0 ;  /* 0x00000000e4007221 */ /* 0x000fe20000010000 */
[----:B------:R-:W1:Y:S03]  /*11740*/  LDSM.16.MT88.4 R16, [R206+0x5c00] ;  /* 0x005c0000ce10783b */ /* 0x000e660000004200 */
[----:B------:R-:W1:Y:S01]  /*11750*/  MUFU.EX2 R81, R81 ;  /* 0x0000005100517308 */ /* 0x000e620000000800 */
[----:B------:R-:W-:Y:S01]  /*11760*/  FADD.FTZ R2, R165, R2 ;  /* 0x00000002a5027221 */ /* 0x000fe20000010000 */
[C---:B------:R-:W-:Y:S06]  /*11770*/  HMMA.16816.F32 R144, R4.reuse, R20, R48 ;  /* 0x000000140490723c */ /* 0x040fec0000001830 */
[----:B------:R-:W-:Y:S01]  /*11780*/  MUFU.EX2 R82, R82 ;  /* 0x0000005200527308 */ /* 0x000fe20000000800 */
[----:B------:R-:W-:Y:S01]  /*11790*/  LOP3.LUT R9, R9, R12, RZ, 0xc0, !PT ;  /* 0x0000000c09097212 */ /* 0x000fe200078ec0ff */
[C---:B------:R-:W-:Y:S06]  /*117a0*/  HMMA.16816.F32 R148, R4.reuse, R22, R148 ;  /* 0x000000160494723c */ /* 0x040fec0000001894 */
[----:B------:R-:W1:Y:S01]  /*117b0*/  MUFU.EX2 R84, R84 ;  /* 0x0000005400547308 */ /* 0x000e620000000800 */
[----:B------:R-:W-:Y:S01]  /*117c0*/  FADD.FTZ R12, R115, R0 ;  /* 0x00000000730c7221 */ /* 0x000fe20000010000 */
[C---:B---3--:R-:W-:Y:S06]  /*117d0*/  HMMA.16816.F32 R160, R4.reuse, R24, R52 ;  /* 0x0000001804a0723c */ /* 0x048fec0000001834 */
[----:B------:R-:W-:Y:S02]  /*117e0*/  MUFU.EX2 R78, R78 ;  /* 0x0000004e004e7308 */ /* 0x000fe40000000800 */
[----:B------:R-:W-:Y:S06]  /*117f0*/  HMMA.16816.F32 R44, R4, R26, R44 ;  /* 0x0000001a042c723c */ /* 0x000fec000000182c */
[----:B------:R-:W3:Y:S01]  /*11800*/  MUFU.EX2 R79, R79 ;  /* 0x0000004f004f7308 */ /* 0x000ee20000000800 */
[----:B------:R-:W-:Y:S01]  /*11810*/  FADD.FTZ R5, R166, R15 ;  /* 0x0000000fa6057221 */ /* 0x000fe20000010000 */
[----:B------:R-:W-:Y:S01]  /*11820*/  HSET2.LE.AND R0, R90, R88, PT ;  /* 0x000000585a007233 */ /* 0x000fe20003803000 */
[----:B------:R-:W-:-:S02]  /*11830*/  FADD.FTZ R4, R238, R14 ;  /* 0x0000000eee047221 */ /* 0x000fc40000010000 */
[----:B------:R-:W-:Y:S01]  /*11840*/  FADD.FTZ R15, R164, R2 ;  /* 0x00000002a40f7221 */ /* 0x000fe20000010000 */
[----:B-1----:R-:W-:Y:S01]  /*11850*/  F2FP.PACK_AB R2, R76, R74 ;  /* 0x0000004a4c02723e */ /* 0x002fe200000000ff */
[----:B------:R-:W-:Y:S02]  /*11860*/  FADD.FTZ R4, R132, R4 ;  /* 0x0000000484047221 */ /* 0x000fe40000010000 */
[----:B------:R-:W-:Y:S01]  /*11870*/  FADD.FTZ R5, R143, R5 ;  /* 0x000000058f057221 */ /* 0x000fe20000010000 */
[----:B------:R-:W-:Y:S01]  /*11880*/  LOP3.LUT R164, R0, R2, RZ, 0xc0, !PT ;  /* 0x0000000200a47212 */ /* 0x000fe200078ec0ff */
[--C-:B------:R-:W-:Y:S01]  /*11890*/  HSET2.LE.AND R0, R91, R88.reuse, PT ;  /* 0x000000585b007233 */ /* 0x100fe20003803000 */
[----:B------:R-:W-:Y:S01]  /*118a0*/  FADD.FTZ R13, R133, R4 ;  /* 0x00000004850d7221 */ /* 0x000fe20000010000 */
[--C-:B------:R-:W-:Y:S01]  /*118b0*/  HSET2.LE.AND R6, R97, R88.reuse, PT ;  /* 0x0000005861067233 */ /* 0x100fe20003803000 */
[----:B------:R-:W-:Y:S01]  /*118c0*/  F2FP.PACK_AB R2, R81, R80 ;  /* 0x000000505102723e */ /* 0x000fe200000000ff */
[----:B------:R-:W-:Y:S01]  /*118d0*/  FADD.FTZ R14, R158, R5 ;  /* 0x000000059e0e7221 */ /* 0x000fe20000010000 */
[----:B------:R-:W-:Y:S01]  /*118e0*/  HSET2.LE.AND R4, R99, R88, PT ;  /* 0x0000005863047233 */ /* 0x000fe20003803000 */
[----:B------:R-:W-:-:S02]  /*118f0*/  F2FP.PACK_AB R7, R84, R82 ;  /* 0x000000525407723e */ /* 0x000fc400000000ff */
[----:B---3--:R-:W-:Y:S02]  /*11900*/  F2FP.PACK_AB R5, R79, R78 ;  /* 0x0000004e4f05723e */ /* 0x008fe400000000ff */
[----:B------:R-:W-:Y:S01]  /*11910*/  LOP3.LUT R165, R0, R2, RZ, 0xc0, !PT ;  /* 0x0000000200a57212 */ /* 0x000fe200078ec0ff */
[----:B------:R-:W-:Y:S01]  /*11920*/  FADD.FTZ R2, R185, R15 ;  /* 0x0000000fb9027221 */ /* 0x000fe20000010000 */
[----:B------:R-:W-:Y:S01]  /*11930*/  LOP3.LUT R167, R6, R7, RZ, 0xc0, !PT ;  /* 0x0000000706a77212 */ /* 0x000fe200078ec0ff */
[----:B------:R-:W-:Y:S01]  /*11940*/  HMMA.16816.F32 R40, R8, R20, R40 ;  /* 0x000000140828723c */ /* 0x000fe20000001828 */
[----:B------:R-:W-:Y:S01]  /*11950*/  LOP3.LUT R166, R4, R5, RZ, 0xc0, !PT ;  /* 0x0000000504a67212 */ /* 0x000fe200078ec0ff */
[----:B------:R-:W-:Y:S01]  /*11960*/  FADD.FTZ R6, R140, R13 ;  /* 0x0000000d8c067221 */ /* 0x000fe20000010000 */
[----:B------:R-:W-:Y:S01]  /*11970*/  MUFU.EX2 R21, R89 ;  /* 0x0000005900157308 */ /* 0x000fe20000000800 */
[----:B------:R-:W-:Y:S02]  /*11980*/  FADD.FTZ R0, R134, R12 ;  /* 0x0000000c86007221 */ /* 0x000fe40000010000 */
[----:B------:R-:W-:-:S02]  /*11990*/  FADD.FTZ R5, R172, R14 ;  /* 0x0000000eac057221 */ /* 0x000fc40000010000 */
[----:B------:R-:W-:-:S03]  /*119a0*/  FADD.FTZ R2, R187, R2 ;  /* 0x00000002bb027221 */ /* 0x000fc60000010000 */
[----:B------:R-:W1:Y:S01]  /*119b0*/  MUFU.EX2 R13, R96 ;  /* 0x00000060000d7308 */ /* 0x000e620000000800 */
[----:B------:R-:W-:Y:S02]  /*119c0*/  FADD.FTZ R4, R139, R0 ;  /* 0x000000008b047221 */ /* 0x000fe40000010000 */
[----:B------:R-:W-:-:S05]  /*119d0*/  FADD.FTZ R0, R174, R5 ;  /* 0x00000005ae007221 */ /* 0x000fca0000010000 */
[----:B------:R-:W-:Y:S01]  /*119e0*/  MUFU.EX2 R20, R92 ;  /* 0x0000005c00147308 */ /* 0x000fe20000000800 */
[----:B------:R-:W-:-:S07]  /*119f0*/  FADD.FTZ R2, R186, R2 ;  /* 0x00000002ba027221 */ /* 0x000fce0000010000 */
[----:B------:R-:W3:Y:S01]  /*11a00*/  MUFU.EX2 R14, R93 ;  /* 0x0000005d000e7308 */ /* 0x000ee20000000800 */
[----:B------:R-:W-:Y:S01]  /*11a10*/  HMMA.16816.F32 R32, R8, R22, R32 ;  /* 0x000000160820723c */ /* 0x000fe20000001820 */
[----:B------:R-:W-:Y:S01]  /*11a20*/  FADD.FTZ R12, R188, R2 ;  /* 0x00000002bc0c7221 */ /* 0x000fe20000010000 */
[----:B------:R-:W-:Y:S01]  /*11a30*/  F2FP.PACK_AB R2, R190, R221 ;  /* 0x000000ddbe02723e */ /* 0x000fe200000000ff */
[----:B------:R-:W-:-:S05]  /*11a40*/  FADD.FTZ R4, R141, R4 ;  /* 0x000000048d047221 */ /* 0x000fca0000010000 */
[----:B------:R-:W-:Y:S01]  /*11a50*/  HMMA.16816.F32 R36, R8, R24, R36 ;  /* 0x000000180824723c */ /* 0x000fe20000001824 */
[----:B------:R-:W-:-:S07]  /*11a60*/  FADD.FTZ R6, R142, R6 ;  /* 0x000000068e067221 */ /* 0x000fce0000010000 */
[----:B------:R-:W-:Y:S07]  /*11a70*/  HMMA.16816.F32 R28, R8, R26, R28 ;  /* 0x0000001a081c723c */ /* 0x000fee000000181c */
[----:B------:R-:W-:Y:S01]  /*11a80*/  FADD.FTZ R11, R173, R0 ;  /* 0x00000000ad0b7221 */ /* 0x000fe20000010000 */
[--C-:B------:R-:W-:Y:S01]  /*11a90*/  HSET2.LE.AND R0, R114, R88.reuse, PT ;  /* 0x0000005872007233 */ /* 0x100fe20003803000 */
[----:B------:R-:W-:Y:S01]  /*11aa0*/  FADD.FTZ R9, R116, R4 ;  /* 0x0000000474097221 */ /* 0x000fe20000010000 */
[--C-:B------:R-:W-:Y:S01]  /*11ab0*/  HSET2.LE.AND R8, R102, R88.reuse, PT ;  /* 0x0000005866087233 */ /* 0x100fe20003803000 */
[----:B------:R-:W-:Y:S01]  /*11ac0*/  FADD.FTZ R10, R135, R6 ;  /* 0x00000006870a7221 */ /* 0x000fe20000010000 */
[--C-:B------:R-:W-:Y:S01]  /*11ad0*/  HSET2.LE.AND R4, R113, R88.reuse, PT ;  /* 0x0000005871047233 */ /* 0x100fe20003803000 */
[----:B------:R-:W-:Y:S01]  /*11ae0*/  LOP3.LUT R170, R0, R2, RZ, 0xc0, !PT ;  /* 0x0000000200aa7212 */ /* 0x000fe200078ec0ff */
[----:B------:R-:W-:Y:S01]  /*11af0*/  HSET2.LE.AND R6, R101, R88, PT ;  /* 0x0000005865067233 */ /* 0x000fe20003803000 */
[----:B-1----:R-:W-:-:S02]  /*11b00*/  F2FP.PACK_AB R0, R13, R21 ;  /* 0x000000150d00723e */ /* 0x002fc400000000ff */
[----:B---3--:R-:W-:Y:S02]  /*11b10*/  F2FP.PACK_AB R5, R14, R20 ;  /* 0x000000140e05723e */ /* 0x008fe400000000ff */
[----:B------:R-:W-:Y:S01]  /*11b20*/  F2FP.PACK_AB R7, R223, R224 ;  /* 0x000000e0df07723e */ /* 0x000fe200000000ff */
[----:B------:R-:W-:Y:S01]  /*11b30*/  FADD.FTZ R2, R180, R11 ;  /* 0x0000000bb4027221 */ /* 0x000fe20000010000 */
[----:B------:R-:W-:Y:S01]  /*11b40*/  LOP3.LUT R169, R8, R0, RZ, 0xc0, !PT ;  /* 0x0000000008a97212 */ /* 0x000fe200078ec0ff */
[----:B------:R-:W-:Y:S01]  /*11b50*/  FADD.FTZ R0, R157, R10 ;  /* 0x0000000a9d007221 */ /* 0x000fe20000010000 */
[----:B------:R-:W-:Y:S01]  /*11b60*/  LOP3.LUT R171, R4, R5, RZ, 0xc0, !PT ;  /* 0x0000000504ab7212 */ /* 0x000fe200078ec0ff */
[----:B------:R-:W-:Y:S01]  /*11b70*/  FADD.FTZ R4, R118, R9 ;  /* 0x0000000976047221 */ /* 0x000fe20000010000 */
[----:B------:R-:W-:Y:S01]  /*11b80*/  LOP3.LUT R168, R6, R7, RZ, 0xc0, !PT ;  /* 0x0000000706a87212 */ /* 0x000fe200078ec0ff */
        /* <DEDUP_REMOVED lines=39> */
[----:B------:R-:W-:Y:S01]  /*11e00*/  FADD.FTZ R0, R84, R0 ;  /* 0x0000000054007221 */ /* 0x000fe20000010000 */
[----:B------:R4:W-:Y:S04]  /*11e10*/  STL [R1+0x18], R5 ;  /* 0x0000180501007387 */ /* 0x0009e80000100800 */
[----:B------:R4:W-:Y:S04]  /*11e20*/  STL [R1+0x20], R4 ;  /* 0x0000200401007387 */ /* 0x0009e80000100800 */
[----:B------:R4:W-:Y:S04]  /*11e30*/  STL [R1+0x1c], R2 ;  /* 0x00001c0201007387 */ /* 0x0009e80000100800 */
[----:B------:R4:W-:Y:S01]  /*11e40*/  STL [R1+0x24], R0 ;  /* 0x0000240001007387 */ /* 0x0009e20000100800 */
[----:B--2---:R-:W-:Y:S01]  /*11e50*/  HMMA.16816.F32 R144, R164, R152, R144 ;  /* 0x00000098a490723c */ /* 0x004fe20000001890 */
[----:B------:R-:W-:-:S07]  /*11e60*/  @UP0 UIADD3 UR30, UR30, -0x3, URZ ;  /* 0xfffffffd1e1e0890 */ /* 0x000fce000fffe03f */
[----:B------:R-:W-:Y:S08]  /*11e70*/  HMMA.16816.F32 R148, R164, R154, R148 ;  /* 0x0000009aa494723c */ /* 0x000ff00000001894 */
[----:B------:R-:W-:Y:S08]  /*11e80*/  HMMA.16816.F32 R140, R168, R152, R40 ;  /* 0x00000098a88c723c */ /* 0x000ff00000001828 */
[----:B------:R-:W-:Y:S08]  /*11e90*/  HMMA.16816.F32 R160, R164, R16, R160 ;  /* 0x00000010a4a0723c */ /* 0x000ff000000018a0 */
[C---:B------:R-:W-:Y:S08]  /*11ea0*/  HMMA.16816.F32 R152, R168.reuse, R154, R32 ;  /* 0x0000009aa898723c */ /* 0x040ff00000001820 */
[----:B------:R-:W-:Y:S08]  /*11eb0*/  HMMA.16816.F32 R156, R168, R16, R36 ;  /* 0x00000010a89c723c */ /* 0x000ff00000001824 */
[-C--:B------:R-:W-:Y:S08]  /*11ec0*/  HMMA.16816.F32 R164, R164, R18.reuse, R44 ;  /* 0x00000012a4a4723c */ /* 0x080ff0000000182c */
[----:B------:R-:W-:Y:S01]  /*11ed0*/  HMMA.16816.F32 R168, R168, R18, R28 ;  /* 0x00000012a8a8723c */ /* 0x000fe2000000181c */
[----:B------:R-:W-:Y:S11]  /*11ee0*/  @P0 BRA `(.L_x_191) ;  /* 0x0000001000000947 */ /* 0x000ff60003800000 */
.L_x_187:
[----:B----4-:R-:W-:-:S12]  /*11ef0*/  UIADD3 UR30, UR28, -0x1, URZ ;  /* 0xffffffff1c1e7890 */ /* 0x010fd8000fffe03f */
.L_x_191:
[----:B----4-:R-:W-:-:S13]  /*11f00*/  ISETP.LE.AND P0, PT, RZ, UR30, PT ;  /* 0x0000001eff007c0c */ /* 0x010fda000bf03270 */
[----:B------:R-:W-:Y:S05]  /*11f10*/  @!P0 BRA `(.L_x_192) ;  /* 0x0000635000008947 */ /* 0x000fea0003800000 */
[----:B------:R-:W2:Y:S01]  /*11f20*/  LDL.LU R10, [R1+0x60] ;  /* 0x00006000010a7983 */ /* 0x000ea20000300800 */
[----:B------:R-:W-:Y:S01]  /*11f30*/  MOV R135, R3 ;  /* 0x0000000300877202 */ /* 0x000fe20000000f00 */
[----:B------:R-:W1:Y:S01]  /*11f40*/  LDC.U8 R220, c[0x0][0x2d8] ;  /* 0x0000b600ffdc7b82 */ /* 0x000e620000000000 */
[----:B------:R-:W-:Y:S01]  /*11f50*/  ULDC.64 UR4, c[0x0][0x1a0] ;  /* 0x0000680000047ab9 */ /* 0x000fe20000000a00 */
[----:B------:R-:W3:Y:S01]  /*11f60*/  LDL.64 R8, [R1+0x30] ;  /* 0x0000300001087983 */ /* 0x000ee20000100a00 */
[----:B------:R-:W-:Y:S01]  /*11f70*/  USHF.L.U64.HI UR28, UR4, 0x6, UR5 ;  /* 0x00000006041c7899 */ /* 0x000fe20008010205 */
[----:B------:R-:W-:Y:S01]  /*11f80*/  MOV R133, R137 ;  /* 0x0000008900857202 */ /* 0x000fe20000000f00 */
[----:B------:R-:W-:Y:S01]  /*11f90*/  USHF.L.U32 UR29, UR4, 0x6, URZ ;  /* 0x00000006041d7899 */ /* 0x000fe2000800063f */
[----:B------:R-:W4:Y:S01]  /*11fa0*/  LDL.LU R2, [R1+0x8] ;  /* 0x0000080001027983 */ /* 0x000f220000300800 */
[----:B------:R-:W-:Y:S01]  /*11fb0*/  UIMAD.WIDE.U32 UR36, UR4, 0x60, URZ ;  /* 0x00000060042478a5 */ /* 0x000fe2000f8e003f */
[----:B------:R-:W-:Y:S01]  /*11fc0*/  MOV R132, R138 ;  /* 0x0000008a00847202 */ /* 0x000fe20000000f00 */
[----:B------:R-:W-:Y:S01]  /*11fd0*/  UIMAD UR35, UR5, 0x60, URZ ;  /* 0x00000060052378a4 */ /* 0x000fe2000f8e023f */
[----:B------:R-:W3:Y:S01]  /*11fe0*/  LDL.LU R0, [R1+0x50] ;  /* 0x0000500001007983 */ /* 0x000ee20000300800 */
[----:B------:R-:W-:Y:S01]  /*11ff0*/  IMAD.MOV.U32 R134, RZ, RZ, R136 ;  /* 0x000000ffff867224 */ /* 0x000fe200078e0088 */
[----:B------:R-:W-:-:S02]  /*12000*/  ULDC.64 UR4, c[0x0][0x198] ;  /* 0x0000660000047ab9 */ /* 0x000fc40000000a00 */
[----:B-----5:R-:W3:Y:S01]  /*12010*/  LDL.LU.64 R6, [R1+0x10] ;  /* 0x0000100001067983 */ /* 0x020ee20000300a00 */
[----:B------:R-:W-:Y:S02]  /*12020*/  UIMAD.WIDE.U32 UR42, UR4, 0x60, URZ ;  /* 0x00000060042a78a5 */ /* 0x000fe4000f8e003f */
[----:B------:R-:W-:Y:S01]  /*12030*/  UIMAD UR39, UR5, 0x60, URZ ;  /* 0x00000060052778a4 */ /* 0x000fe2000f8e023f */
[----:B------:R-:W3:Y:S01]  /*12040*/  LDL.LU.64 R4, [R1+0x58] ;  /* 0x0000580001047983 */ /* 0x000ee20000300a00 */
[----:B------:R-:W-:Y:S02]  /*12050*/  USHF.L.U64.HI UR31, UR4, 0x6, UR5 ;  /* 0x00000006041f7899 */ /* 0x000fe40008010205 */
[----:B------:R-:W-:Y:S01]  /*12060*/  USHF.L.U32 UR38, UR4, 0x6, URZ ;  /* 0x0000000604267899 */ /* 0x000fe2000800063f */
[----:B------:R-:W3:Y:S01]  /*12070*/  LDL.LU R11, [R1] ;  /* 0x00000000010b7983 */ /* 0x000ee20000300800 */
[----:B------:R-:W-:Y:S01]  /*12080*/  UIADD3 UR35, UR35, UR37, URZ ;  /* 0x0000002523237290 */ /* 0x000fe2000fffe03f */
[----:B-1----:R-:W-:Y:S01]  /*12090*/  PRMT R220, R220, 0x7054, R220 ;  /* 0x00007054dcdc7816 */ /* 0x002fe200000000dc */
[----:B------:R-:W-:Y:S01]  /*120a0*/  UIADD3 UR39, UR39, UR43, URZ ;  /* 0x0000002b27277290 */ /* 0x000fe2000fffe03f */
[----:B--2---:R-:W-:-:S05]  /*120b0*/  IMAD.WIDE.U32 R226, R10, -0x326172a9, RZ ;  /* 0xcd9e8d570ae27825 */ /* 0x004fca00078e00ff */
[----:B----4-:R-:W-:Y:S01]  /*120c0*/  LOP3.LUT R222, R227, R2, RZ, 0x3c, !PT ;  /* 0x00000002e3de7212 */ /* 0x010fe200078e3cff */
[----:B---3--:R-:W-:Y:S02]  /*120d0*/  IMAD.MOV.U32 R3, RZ, RZ, R7 ;  /* 0x000000ffff037224 */ /* 0x008fe400078e0007 */
[----:B------:R-:W-:-:S05]  /*120e0*/  IMAD.WIDE.U32 R228, R11, -0x326172a9, RZ ;  /* 0xcd9e8d570be47825 */ /* 0x000fca00078e00ff */
[----:B------:R-:W-:Y:S02]  /*120f0*/  LOP3.LUT R224, R229, R2, RZ, 0x3c, !PT ;  /* 0x00000002e5e07212 */ /* 0x000fe400078e3cff */
[----:B------:R-:W-:-:S05]  /*12100*/  MOV R2, R4 ;  /* 0x0000000400027202 */ /* 0x000fca0000000f00 */
[----:B------:R1:W-:Y:S01]  /*12110*/  STL.64 [R1+0x28], R2 ;  /* 0x0000280201007387 */ /* 0x0003e20000100a00 */
[----:B------:R-:W-:Y:S01]  /*12120*/  ISETP.GE.AND P0, PT, R8, c[0x0][0x220], PT ;  /* 0x0000880008007a0c */ /* 0x000fe20003f06270 */
[----:B------:R-:W-:-:S04]  /*12130*/  IMAD.WIDE.U32 R218, R0, -0x2daee0ad, RZ ;  /* 0xd2511f5300da7825 */ /* 0x000fc800078e00ff */
[----:B------:R-:W-:-:S04]  /*12140*/  IMAD.WIDE.U32 R224, R224, -0x2daee0ad, RZ ;  /* 0xd2511f53e0e07825 */ /* 0x000fc800078e00ff */
[----:B------:R-:W-:Y:S01]  /*12150*/  IMAD.WIDE.U32 R222, R222, -0x2daee0ad, RZ ;  /* 0xd2511f53dede7825 */ /* 0x000fe200078e00ff */
[----:B------:R-:W-:Y:S05]  /*12160*/  BRA `(.L_x_193) ;  /* 0x0000034000007947 */ /* 0x000fea0003800000 */
.L_x_195:
[----:B------:R-:W2:Y:S01]  /*12170*/  LDL.64 R232, [R1+0x40] ;  /* 0x0000400001e87983 */ /* 0x000ea20000100a00 */
[----:B------:R-:W-:Y:S02]  /*12180*/  ULDC.64 UR4, c[0x0][0x198] ;  /* 0x0000660000047ab9 */ /* 0x000fe40000000a00 */
[----:B------:R-:W-:Y:S01]  /*12190*/  UIADD3 UR40, UR30, -0x1, URZ ;  /* 0xffffffff1e287890 */ /* 0x000fe2000fffe03f */
[----:B------:R-:W3:Y:S03]  /*121a0*/  LDL.64 R230, [R1+0x38] ;  /* 0x0000380001e67983 */ /* 0x000ee60000100a00 */
[----:B------:R-:W-:Y:S01]  /*121b0*/  USHF.R.S32.HI UR34, URZ, 0x1f, UR40 ;  /* 0x0000001f3f227899 */ /* 0x000fe20008011428 */
[----:B------:R1:W-:Y:S01]  /*121c0*/  @P0 STS [R217+0x2000], RZ ;  /* 0x002000ffd9000388 */ /* 0x0003e20000000800 */
[----:B------:R-:W-:Y:S02]  /*121d0*/  UIMAD.WIDE.U32 UR44, UR40, UR4, URZ ;  /* 0x00000004282c72a5 */ /* 0x000fe4000f8e003f */
[----:B------:R-:W-:Y:S01]  /*121e0*/  UIMAD UR34, UR34, UR4, URZ ;  /* 0x00000004222272a4 */ /* 0x000fe2000f8e023f */
[----:B------:R1:W-:Y:S03]  /*121f0*/  @P0 STS [R217+0x2004], RZ ;  /* 0x002004ffd9000388 */ /* 0x0003e60000000800 */
[----:B------:R-:W-:Y:S01]  /*12200*/  UIMAD UR34, UR40, UR5, UR34 ;  /* 0x00000005282272a4 */ /* 0x000fe2000f8e0222 */
[----:B------:R1:W-:Y:S01]  /*12210*/  @P0 STS.64 [R217+0x2008], RZ ;  /* 0x002008ffd9000388 */ /* 0x0003e20000000a00 */
[----:B------:R-:W-:Y:S02]  /*12220*/  IMAD.U32 R0, RZ, RZ, UR44 ;  /* 0x0000002cff007e24 */ /* 0x000fe4000f8e00ff */
[----:B------:R-:W-:Y:S01]  /*12230*/  UIADD3 UR34, UR45, UR34, URZ ;  /* 0x000000222d227290 */ /* 0x000fe2000fffe03f */
[----:B------:R-:W-:Y:S05]  /*12240*/  IMAD.U32 R136, RZ, RZ, UR44 ;  /* 0x0000002cff887e24 */ /* 0x000fea000f8e00ff */
[----:B------:R-:W-:Y:S01]  /*12250*/  IMAD.U32 R2, RZ, RZ, UR34 ;  /* 0x00000022ff027e24 */ /* 0x000fe2000f8e00ff */
[----:B--2---:R-:W-:Y:S04]  /*12260*/  LEA R0, P3, R0, R232, 0x7 ;  /* 0x000000e800007211 */ /* 0x004fe800078638ff */
[----:B------:R-:W-:Y:S02]  /*12270*/  @!P0 LEA R174, P6, R0, c[0x0][0x168], 0x1 ;  /* 0x00005a0000ae8a11 */ /* 0x000fe400078c08ff */
[----:B---3--:R-:W-:Y:S02]  /*12280*/  LEA.HI.X R2, R136, R231, R2, 0x7, P3 ;  /* 0x000000e788027211 */ /* 0x008fe400018f3c02 */
[C---:B------:R-:W-:Y:S02]  /*12290*/  @!P0 IADD3 R3, P4, R0.reuse, UR20, RZ ;  /* 0x0000001400038c10 */ /* 0x040fe4000ff9e0ff */
[----:B------:R-:W-:Y:S02]  /*122a0*/  @!P0 LEA.HI.X R175, R0, c[0x0][0x16c], R2, 0x1, P6 ;  /* 0x00005b0000af8a11 */ /* 0x000fe400030f0c02 */
[C---:B------:R-:W-:Y:S02]  /*122b0*/  @!P0 LEA R172, P5, R3.reuse, c[0x0][0x168], 0x1 ;  /* 0x00005a0003ac8a11 */ /* 0x040fe400078a08ff */
[----:B------:R-:W-:Y:S01]  /*122c0*/  @!P0 IADD3.X R139, R2, UR19, RZ, P4, !PT ;  /* 0x00000013028b8c10 */ /* 0x000fe2000a7fe4ff */
        /* <DEDUP_REMOVED lines=16> */
[----:B------:R-:W-:Y:S02]  /*123d0*/  @!P0 LEA R136, P2, R176, c[0x0][0x168], 0x1 ;  /* 0x00005a00b0888a11 */ /* 0x000fe400078408ff */
[----:B------:R-:W-:Y:S01]  /*123e0*/  @!P0 IADD3.X R178, R2, UR39, RZ, P3, !PT ;  /* 0x0000002702b28c10 */ /* 0x000fe20009ffe4ff */
[----:B------:R-:W-:Y:S01]  /*123f0*/  @!PT LDS RZ, [RZ] ;  /* 0x00000000fffff984 */ /* 0x000fe20000000800 */
[----:B------:R-:W-:Y:S01]  /*12400*/  @!PT LDS RZ, [RZ] ;  /* 0x00000000fffff984 */ /* 0x000fe20000000800 */
[----:B------:R-:W-:Y:S01]  /*12410*/  @!PT LDS RZ, [RZ] ;  /* 0x00000000fffff984 */ /* 0x000fe20000000800 */
[----:B------:R1:W-:Y:S03]  /*12420*/  @!P0 LDGSTS.E.BYPASS.LTC128B.128 [R217+0x3000], [R138.64] ;  /* 0x030000008ad98fae */ /* 0x0003e6000b901d5a */
[----:B------:R-:W-:Y:S01]  /*12430*/  @!P0 LEA.HI.X R137, R176, c[0x0][0x16c], R178, 0x1, P2 ;  /* 0x00005b00b0898a11 */ /* 0x000fe200010f0cb2 */
[----:B------:R1:W-:Y:S04]  /*12440*/  @P0 STS.128 [R217+0x3800], RZ ;  /* 0x003800ffd9000388 */ /* 0x0003e80000000c00 */
[----:B------:R-:W-:Y:S01]  /*12450*/  @!PT LDS RZ, [RZ] ;  /* 0x00000000fffff984 */ /* 0x000fe20000000800 */
[----:B------:R-:W-:Y:S01]  /*12460*/  @!PT LDS RZ, [RZ] ;  /* 0x00000000fffff984 */ /* 0x000fe20000000800 */
[----:B------:R-:W-:Y:S01]  /*12470*/  @!PT LDS RZ, [RZ] ;  /* 0x00000000fffff984 */ /* 0x000fe20000000800 */
[----:B------:R1:W-:Y:S04]  /*12480*/  @!P0 LDGSTS.E.BYPASS.LTC128B.128 [R217+0x3800], [R136.64] ;  /* 0x0380000088d98fae */ /* 0x0003e8000b901d5a */
[----:B------:R-:W0:Y:S01]  /*12490*/  LDGDEPBAR ;  /* 0x00000000000079af */ /* 0x000e220000000000 */
[----:B------:R-:W-:-:S05]  /*124a0*/  BRA `(.L_x_194) ;  /* 0x0000086000007947 */ /* 0x000fca0003800000 */
.L_x_193:
[----:B------:R-:W2:Y:S01]  /*124b0*/  LDL.64 R4, [R1+0x28] ;  /* 0x0000280001047983 */ /* 0x000ea20000100a00 */
[----:B------:R-:W-:Y:S04]  /*124c0*/  DEPBAR.LE SB0, 0x0 ;  /* 0x000080000000791a */ /* 0x000fe80000000000 */
[----:B------:R-:W-:Y:S01]  /*124d0*/  USHF.R.S32.HI UR5, URZ, 0x1f, UR30 ;  /* 0x0000001f3f057899 */ /* 0x000fe2000801141e */
[----:B------:R-:W-:Y:S01]  /*124e0*/  BAR.SYNC.DEFER_BLOCKING 0x0 ;  /* 0x0000000000007b1d */ /* 0x000fe20000010000 */
[----:B------:R-:W-:Y:S01]  /*124f0*/  UIMAD UR4, UR21, UR30, URZ ;  /* 0x0000001e150472a4 */ /* 0x000fe2000f8e023f */
[----:B-1----:R-:W-:Y:S03]  /*12500*/  IMAD.U32 R2, RZ, RZ, UR30 ;  /* 0x0000001eff027e24 */ /* 0x002fe6000f8e00ff */
[----:B------:R-:W-:Y:S01]  /*12510*/  UIMAD UR4, UR5, UR22, UR4 ;  /* 0x00000016050472a4 */ /* 0x000fe2000f8e0204 */
[----:B------:R-:W-:Y:S06]  /*12520*/  @P0 STS [R217+0x4000], RZ ;  /* 0x004000ffd9000388 */ /* 0x000fec0000000800 */
[----:B------:R-:W-:Y:S06]  /*12530*/  @P0 STS [R217+0x4004], RZ ;  /* 0x004004ffd9000388 */ /* 0x000fec0000000800 */
[----:B------:R-:W-:Y:S01]  /*12540*/  @P0 STS.64 [R217+0x4008], RZ ;  /* 0x004008ffd9000388 */ /* 0x000fe20000000a00 */
[----:B--2---:R-:W-:Y:S05]  /*12550*/  IMAD.WIDE.U32 R2, R2, UR22, R4 ;  /* 0x0000001602027c25 */ /* 0x004fea000f8e0004 */
[C---:B------:R-:W-:Y:S02]  /*12560*/  @!P0 LEA R10, P4, R2.reuse, c[0x0][0x170], 0x1 ;  /* 0x00005c00020a8a11 */ /* 0x040fe400078808ff */
[----:B------:R-:W-:Y:S02]  /*12570*/  IADD3 R0, R3, UR4, RZ ;  /* 0x0000000403007c10 */ /* 0x000fe4000fffe0ff */
[C---:B------:R-:W-:Y:S02]  /*12580*/  @!P0 IADD3 R3, P3, R2.reuse, UR24, RZ ;  /* 0x0000001802038c10 */ /* 0x040fe4000ff7e0ff */
[----:B------:R-:W-:Y:S02]  /*12590*/  @!P0 LEA.HI.X R11, R2, c[0x0][0x174], R0, 0x1, P4 ;  /* 0x00005d00020b8a11 */ /* 0x000fe400020f0c00 */
[----:B------:R-:W-:Y:S02]  /*125a0*/  @!P0 IADD3.X R7, R0, UR23, RZ, P3, !PT ;  /* 0x0000001700078c10 */ /* 0x000fe40009ffe4ff */
[C---:B------:R-:W-:Y:S01]  /*125b0*/  @!P0 LEA R8, P3, R3.reuse, c[0x0][0x170], 0x1 ;  /* 0x00005c0003088a11 */ /* 0x040fe200078608ff */
[----:B------:R-:W-:Y:S01]  /*125c0*/  @!PT LDS RZ, [RZ] ;  /* 0x00000000fffff984 */ /* 0x000fe20000000800 */
[----:B------:R-:W-:Y:S01]  /*125d0*/  @!PT LDS RZ, [RZ] ;  /* 0x00000000fffff984 */ /* 0x000fe20000000800 */
[----:B------:R-:W-:Y:S01]  /*125e0*/  @!PT LDS RZ, [RZ] ;  /* 0x00000000fffff984 */ /* 0x000fe20000000800 */
[----:B------:R1:W-:Y:S01]  /*125f0*/  @!P0 LDGSTS.E.BYPASS.LTC128B.128 [R217+0x4000], [R10.64] ;  /* 0x040000000ad98fae */ /* 0x0003e2000b901d5a */
[----:B------:R-:W-:Y:S02]  /*12600*/  @!P0 IADD3 R5, P2, R2, UR29, RZ ;  /* 0x0000001d02058c10 */ /* 0x000fe4000ff5e0ff */
[----:B------:R-:W-:Y:S02]  /*12610*/  @!P0 LEA.HI.X R9, R3, c[0x0][0x174], R7, 0x1, P3 ;  /* 0x00005d0003098a11 */ /* 0x000fe400018f0c07 */
[----:B------:R-:W-:Y:S01]  /*12620*/  @!P0 IADD3.X R13, R0, UR28, RZ, P2, !PT ;  /* 0x0000001c000d8c10 */ /* 0x000fe200097fe4ff */
[----:B------:R-:W-:Y:S01]  /*12630*/  @P0 STS.128 [R217+0x4800], RZ ;  /* 0x004800ffd9000388 */ /* 0x000fe20000000c00 */
[C---:B------:R-:W-:Y:S02]  /*12640*/  @!P0 LEA R6, P2, R5.reuse, c[0x0][0x170], 0x1 ;  /* 0x00005c0005068a11 */ /* 0x040fe400078408ff */
[----:B------:R-:W-:Y:S02]  /*12650*/  @!P0 IADD3 R12, P1, R2, UR36, RZ ;  /* 0x00000024020c8c10 */ /* 0x000fe4000ff3e0ff */
[----:B------:R-:W-:Y:S01]  /*12660*/  @!P0 LEA.HI.X R7, R5, c[0x0][0x174], R13, 0x1, P2 ;  /* 0x00005d0005078a11 */ /* 0x000fe200010f0c0d */
[----:B------:R-:W-:Y:S01]  /*12670*/  @!PT LDS RZ, [RZ] ;  /* 0x00000000fffff984 */ /* 0x000fe20000000800 */
[----:B------:R-:W-:Y:S01]  /*12680*/  @!PT LDS RZ, [RZ] ;  /* 0x00000000fffff984 */ /* 0x000fe20000000800 */
[----:B------:R-:W-:Y:S01]  /*12690*/  @!PT LDS RZ, [RZ] ;  /* 0x00000000fffff984 */ /* 0x000fe20000000800 */
[----:B------:R1:W-:Y:S01]  /*126a0*/  @!P0 LDGSTS.E.BYPASS.LTC128B.128 [R217+0x4800], [R8.64] ;  /* 0x0480000008d98fae */ /* 0x0003e2000b901d5a */
[----:B------:R-:W-:Y:S02]  /*126b0*/  @!P0 IADD3.X R14, R0, UR35, RZ, P1, !PT ;  /* 0x00000023000e8c10 */ /* 0x000fe40008ffe4ff */
[C---:B------:R-:W-:Y:S03]  /*126c0*/  @!P0 LEA R4, P1, R12.reuse, c[0x0][0x170], 0x1 ;  /* 0x00005c000c048a11 */ /* 0x040fe600078208ff */
[----:B------:R-:W-:Y:S01]  /*126d0*/  @P0 STS.128 [R217+0x5000], RZ ;  /* 0x005000ffd9000388 */ /* 0x000fe20000000c00 */
[----:B------:R-:W-:Y:S02]  /*126e0*/  @!P0 LEA.HI.X R5, R12, c[0x0][0x174], R14, 0x1, P1 ;  /* 0x00005d000c058a11 */ /* 0x000fe400008f0c0e */
[----:B------:R-:W-:Y:S03]  /*126f0*/  ISETP.LT.AND P1, PT, RZ, UR30, PT ;  /* 0x0000001eff007c0c */ /* 0x000fe6000bf21270 */
        /* <DEDUP_REMOVED lines=97> */
.L_x_194:
[----:B------:R-:W-:Y:S01]  /*12d10*/  FMNMX.FTZ R0, R4, R132, !PT ;  /* 0x0000008404007209 */ /* 0x000fe20007810000 */
[----:B------:R-:W-:Y:S01]  /*12d20*/  USHF.L.U32 UR5, UR30, 0x2, URZ ;  /* 0x000000021e057899 */ /* 0x000fe2000800063f */
[--C-:B------:R-:W-:Y:S01]  /*12d30*/  LOP3.LUT R180, R223, UR14, R218.reuse, 0x96, !PT ;  /* 0x0000000edfb47c12 */ /* 0x100fe2000f8e96da */
[----:B------:R-:W-:Y:S01]  /*12d40*/  UIADD3 UR30, UR30, -0x1, URZ ;  /* 0xffffffff1e1e7890 */ /* 0x000fe2000fffe03f */
[----:B------:R-:W-:Y:S01]  /*12d50*/  FMNMX.FTZ R2, R5, R0, !PT ;  /* 0x0000000005027209 */ /* 0x000fe20007810000 */
[----:B------:R-:W-:Y:S01]  /*12d60*/  UIADD3 UR4, UR5, 0x1, URZ ;  /* 0x0000000105047890 */ /* 0x000fe2000fffe03f */
[----:B------:R-:W-:Y:S01]  /*12d70*/  FMNMX.FTZ R0, R6, R133, !PT ;  /* 0x0000008506007209 */ /* 0x000fe20007810000 */
[----:B------:R-:W-:Y:S01]  /*12d80*/  IMAD.WIDE.U32 R180, R180, -0x326172a9, RZ ;  /* 0xcd9e8d57b4b47825 */ /* 0x000fe200078e00ff */
        /* <DEDUP_REMOVED lines=97> */
[----:B------:R-:W1:Y:S01]  /*133a0*/  SHFL.BFLY PT, R172, R138, 0x2, 0x1f ;  /* 0x0c401f008aac7f89 */ /* 0x000e6200000e0000 */
[----:B------:R-:W-:Y:S02]  /*133b0*/  FMNMX.FTZ R0, R95, R0, !PT ;  /* 0x000000005f007209 */ /* 0x000fe40007810000 */
[----:B------:R-:W-:Y:S02]  /*133c0*/  LOP3.LUT R178, R225, UR14, R218, 0x96, !PT ;  /* 0x0000000ee1b27c12 */ /* 0x000fe4000f8e96da */
[----:B------:R-:W-:Y:S02]  /*133d0*/  FMNMX.FTZ R3, R99, R3, !PT ;  /* 0x0000000363037209 */ /* 0x000fe40007810000 */
[----:B------:R-:W-:Y:S01]  /*133e0*/  FMNMX.FTZ R2, R92, R2, !PT ;  /* 0x000000025c027209 */ /* 0x000fe20007810000 */
[----:B------:R-:W-:Y:S01]  /*133f0*/  IMAD.WIDE.U32 R178, R178, -0x326172a9, RZ ;  /* 0xcd9e8d57b2b27825 */ /* 0x000fe200078e00ff */
        /* <DEDUP_REMOVED lines=14> */
[----:B-1----:R-:W-:Y:S02]  /*134e0*/  FMNMX.FTZ R138, R138, R172, !PT ;  /* 0x000000ac8a8a7209 */ /* 0x002fe40007810000 */
[----:B------:R-:W-:Y:S02]  /*134f0*/  FMNMX.FTZ R0, R126, R0, !PT ;  /* 0x000000007e007209 */ /* 0x000fe40007810000 */
[----:B------:R-:W-:Y:S01]  /*13500*/  FMNMX.FTZ R2, R121, R2, !PT ;  /* 0x0000000279027209 */ /* 0x000fe20007810000 */
[----:B------:R-:W1:Y:S01]  /*13510*/  SHFL.BFLY PT, R172, R138, 0x1, 0x1f ;  /* 0x0c201f008aac7f89 */ /* 0x000e6200000e0000 */
[----:B------:R-:W-:Y:S02]  /*13520*/  FMNMX.FTZ R0, R127, R0, !PT ;  /* 0x000000007f007209 */ /* 0x000fe40007810000 */
[----:B------:R-:W-:Y:S02]  /*13530*/  FMNMX.FTZ R136, R124, R2, !PT ;  /* 0x000000027c887209 */ /* 0x000fe40007810000 */
[----:B------:R-:W-:Y:S02]  /*13540*/  FMNMX.FTZ R3, R114, R3, !PT ;  /* 0x0000000372037209 */ /* 0x000fe40007810000 */
[----:B------:R-:W-:Y:S01]  /*13550*/  FMNMX.FTZ R136, R125, R136, !PT ;  /* 0x000000887d887209 */ /* 0x000fe20007810000 */
[----:B------:R-:W2:Y:S01]  /*13560*/  SHFL.BFLY PT, R2, R0, 0x2, 0x1f ;  /* 0x0c401f0000027f89 */ /* 0x000ea200000e0000 */
[----:B------:R-:W-:Y:S04]  /*13570*/  FMNMX.FTZ R3, R115, R3, !PT ;  /* 0x0000000373037209 */ /* 0x000fe80007810000 */
[----:B------:R-:W-:Y:S03]  /*13580*/  FMNMX.FTZ R3, R118, R3, !PT ;  /* 0x0000000376037209 */ /* 0x000fe60007810000 */
[----:B------:R-:W3:Y:S01]  /*13590*/  SHFL.BFLY PT, R139, R136, 0x2, 0x1f ;  /* 0x0c401f00888b7f89 */ /* 0x000ee200000e0000 */
[----:B------:R-:W-:Y:S04]  /*135a0*/  FMNMX.FTZ R3, R119, R3, !PT ;  /* 0x0000000377037209 */ /* 0x000fe80007810000 */
[----:B------:R-:W-:Y:S02]  /*135b0*/  FMNMX.FTZ R3, R130, R3, !PT ;  /* 0x0000000382037209 */ /* 0x000fe40007810000 */
[----:B-1----:R-:W-:Y:S02]  /*135c0*/  FMNMX.FTZ R138, R138, R172, !PT ;  /* 0x000000ac8a8a7209 */ /* 0x002fe40007810000 */
[----:B------:R-:W-:Y:S02]  /*135d0*/  FMNMX.FTZ R3, R131, R3, !PT ;  /* 0x0000000383037209 */ /* 0x000fe40007810000 */
[----:B------:R-:W-:Y:S03]  /*135e0*/  FSETP.NEU.FTZ.AND P2, PT, R138, -INF , PT ;  /* 0xff8000008a00780b */ /* 0x000fe60003f5d000 */
[----:B------:R-:W1:Y:S01]  /*135f0*/  SHFL.BFLY PT, R137, R3, 0x2, 0x1f ;  /* 0x0c401f0003897f89 */ /* 0x000e6200000e0000 */
[----:B--2---:R-:W-:Y:S01]  /*13600*/  FMNMX.FTZ R2, R0, R2, !PT ;  /* 0x0000000200027209 */ /* 0x004fe20007810000 */
[----:B------:R-:W-:Y:S04]  /*13610*/  FADD.FTZ R0, -R138, R132 ;  /* 0x000000848a007221 */ /* 0x000fe80000010100 */
[----:B------:R-:W-:Y:S01]  /*13620*/  FMUL.FTZ R0, R0, c[0x0][0x23c] ;  /* 0x00008f0000007a20 */ /* 0x000fe20000410000 */
[----:B---3--:R-:W-:Y:S03]  /*13630*/  FMNMX.FTZ R136, R136, R139, !PT ;  /* 0x0000008b88887209 */ /* 0x008fe60007810000 */
[----:B------:R2:W-:Y:S02]  /*13640*/  MUFU.EX2 R139, R0 ;  /* 0x00000000008b7308 */ /* 0x0005e40000000800 */
[----:B------:R-:W3:Y:S01]  /*13650*/  SHFL.BFLY PT, R174, R136, 0x1, 0x1f ;  /* 0x0c201f0088ae7f89 */ /* 0x000ee200000e0000 */
[----:B-1----:R-:W-:Y:S07]  /*13660*/  FMNMX.FTZ R137, R3, R137, !PT ;  /* 0x0000008903897209 */ /* 0x002fee0007810000 */
[----:B------:R-:W1:Y:S08]  /*13670*/  SHFL.BFLY PT, R3, R2, 0x1, 0x1f ;  /* 0x0c201f0002037f89 */ /* 0x000e7000000e0000 */
[----:B------:R-:W4:Y:S01]  /*13680*/  SHFL.BFLY PT, R173, R137, 0x1, 0x1f ;  /* 0x0c201f0089ad7f89 */ /* 0x000f2200000e0000 */
[----:B---3--:R-:W-:Y:S02]  /*13690*/  FMNMX.FTZ R136, R136, R174, !PT ;  /* 0x000000ae88887209 */ /* 0x008fe40007810000 */
[----:B-1----:R-:W-:Y:S05]  /*136a0*/  FMNMX.FTZ R3, R2, R3, !PT ;  /* 0x0000000302037209 */ /* 0x002fea0007810000 */
[----:B------:R-:W-:Y:S01]  /*136b0*/  FMUL.FTZ R176, R3, c[0x0][0x23c] ;  /* 0x00008f0003b07a20 */ /* 0x000fe20000410000 */
[----:B----4-:R-:W-:Y:S05]  /*136c0*/  FMNMX.FTZ R137, R137, R173, !PT ;  /* 0x000000ad89897209 */ /* 0x010fea0007810000 */
[C---:B--2---:R-:W-:Y:S02]  /*136d0*/  FADD.FTZ R0, -R137.reuse, R133 ;  /* 0x0000008589007221 */ /* 0x044fe40000010100 */
[C---:B------:R-:W-:Y:S02]  /*136e0*/  FMUL.FTZ R133, R137.reuse, c[0x0][0x23c] ;  /* 0x00008f0089857a20 */ /* 0x040fe40000410000 */
[----:B------:R-:W-:Y:S04]  /*136f0*/  FMUL.FTZ R0, R0, c[0x0][0x23c] ;  /* 0x00008f0000007a20 */ /* 0x000fe80000410000 */
[----:B------:R1:W-:Y:S02]  /*13700*/  MUFU.EX2 R132, R0 ;  /* 0x0000000000847308 */ /* 0x0003e40000000800 */
[----:B-1----:R-:W-:Y:S02]  /*13710*/  FADD.FTZ R0, -R136, R134 ;  /* 0x0000008688007221 */ /* 0x002fe40000010100 */
[----:B------:R-:W-:Y:S02]  /*13720*/  FMUL.FTZ R134, R138, c[0x0][0x23c] ;  /* 0x00008f008a867a20 */ /* 0x000fe40000410000 */
[----:B------:R-:W-:Y:S03]  /*13730*/  FMUL.FTZ R0, R0, c[0x0][0x23c] ;  /* 0x00008f0000007a20 */ /* 0x000fe60000410000 */
[----:B------:R-:W-:Y:S01]  /*13740*/  FSEL R134, R134, RZ, P2 ;  /* 0x000000ff86867208 */ /* 0x000fe20001000000 */
[----:B------:R1:W-:Y:S01]  /*13750*/  MUFU.EX2 R2, R0 ;  /* 0x0000000000027308 */ /* 0x0003e20000000800 */
[----:B------:R-:W-:Y:S03]  /*13760*/  FSETP.NEU.FTZ.AND P2, PT, R137, -INF , PT ;  /* 0xff8000008900780b */ /* 0x000fe60003f5d000 */
[--C-:B------:R-:W-:Y:S01]  /*13770*/  FFMA.FTZ R20, R20, c[0x0][0x23c], -R134.reuse ;  /* 0x00008f0014147a23 */ /* 0x100fe20000010886 */
[----:B------:R-:W-:Y:S01]  /*13780*/  FSEL R133, R133, RZ, P2 ;  /* 0x000000ff85857208 */ /* 0x000fe20001000000 */
[--C-:B------:R-:W-:Y:S01]  /*13790*/  FFMA.FTZ R21, R21, c[0x0][0x23c], -R134.reuse ;  /* 0x00008f0015157a23 */ /* 0x100fe20000010886 */
[----:B------:R-:W-:Y:S01]  /*137a0*/  FSETP.NEU.FTZ.AND P2, PT, R136, -INF , PT ;  /* 0xff8000008800780b */ /* 0x000fe20003f5d000 */
[--C-:B------:R-:W-:Y:S02]  /*137b0*/  FFMA.FTZ R4, R4, c[0x0][0x23c], -R134.reuse ;  /* 0x00008f0004047a23 */ /* 0x100fe40000010886 */
[----:B------:R-:W-:Y:S01]  /*137c0*/  MUFU.EX2 R252, R20 ;  /* 0x0000001400fc7308 */ /* 0x000fe20000000800 */
        /* <DEDUP_REMOVED lines=36> */
[----:B------:R-:W-:Y:S02]  /*13a10*/  FFMA.FTZ R134, R117, c[0x0][0x23c], -R134 ;  /* 0x00008f0075867a23 */ /* 0x000fe40000010886 */
[--C-:B------:R-:W-:Y:S02]  /*13a20*/  FFMA.FTZ R39, R39, c[0x0][0x23c], -R133.reuse ;  /* 0x00008f0027277a23 */ /* 0x100fe40000010885 */
[----:B------:R-:W-:Y:S02]  /*13a30*/  FFMA.FTZ R131, R131, c[0x0][0x23c], -R133 ;  /* 0x00008f0083837a23 */ /* 0x000fe40000010885 */
[----:B-1----:R-:W-:Y:S02]  /*13a40*/  FADD.FTZ R0, -R3, R135 ;  /* 0x0000008703007221 */ /* 0x002fe40000010100 */
[----:B------:R-:W-:Y:S01]  /*13a50*/  FMUL.FTZ R135, R136, c[0x0][0x23c] ;  /* 0x00008f0088877a20 */ /* 0x000fe20000410000 */
[----:B------:R-:W-:Y:S01]  /*13a60*/  MUFU.EX2 R231, R21 ;  /* 0x0000001500e77308 */ /* 0x000fe20000000800 */
[----:B--2---:R-:W-:Y:S02]  /*13a70*/  IMAD.U32 R4, RZ, RZ, UR33 ;  /* 0x00000021ff047e24 */ /* 0x004fe4000f8e00ff */
[--C-:B------:R-:W-:Y:S01]  /*13a80*/  FFMA.FTZ R18, R18, c[0x0][0x23c], -R133.reuse ;  /* 0x00008f0012127a23 */ /* 0x100fe20000010885 */
[----:B------:R-:W-:Y:S01]  /*13a90*/  FSEL R135, R135, RZ, P2 ;  /* 0x000000ff87877208 */ /* 0x000fe20001000000 */
[--C-:B------:R-:W-:Y:S01]  /*13aa0*/  FFMA.FTZ R19, R19, c[0x0][0x23c], -R133.reuse ;  /* 0x00008f0013137a23 */ /* 0x100fe20000010885 */
[----:B------:R-:W-:Y:S01]  /*13ab0*/  FSETP.NEU.FTZ.AND P2, PT, R3, -INF , PT ;  /* 0xff8000000300780b */ /* 0x000fe20003f5d000 */
[----:B------:R-:W-:Y:S01]  /*13ac0*/  FFMA.FTZ R35, R35, c[0x0][0x23c], -R133 ;  /* 0x00008f0023237a23 */ /* 0x000fe20000010885 */
[----:B------:R-:W-:Y:S01]  /*13ad0*/  LOP3.LUT R4, R219, UR5, R4, 0x96, !PT ;  /* 0x00000005db047c12 */ /* 0x000fe2000f8e9604 */
[--C-:B------:R-:W-:Y:S01]  /*13ae0*/  FFMA.FTZ R44, R44, c[0x0][0x23c], -R135.reuse ;  /* 0x00008f002c2c7a23 */ /* 0x100fe20000010887 */
[----:B------:R-:W-:Y:S01]  /*13af0*/  MUFU.EX2 R199, R18 ;  /* 0x0000001200c77308 */ /* 0x000fe20000000800 */
[--C-:B------:R-:W-:Y:S01]  /*13b00*/  FFMA.FTZ R45, R45, c[0x0][0x23c], -R135.reuse ;  /* 0x00008f002d2d7a23 */ /* 0x100fe20000010887 */
[----:B------:R-:W-:Y:S01]  /*13b10*/  FSEL R176, R176, RZ, P2 ;  /* 0x000000ffb0b07208 */ /* 0x000fe20001000000 */
        /* <DEDUP_REMOVED lines=25> */
[----:B-1----:R-:W-:Y:S04]  /*13cb0*/  IMAD.WIDE.U32 R8, R4, -0x326172a9, RZ ;  /* 0xcd9e8d5704087825 */ /* 0x002fe800078e00ff */
[--C-:B------:R-:W-:Y:S01]  /*13cc0*/  FFMA.FTZ R111, R111, c[0x0][0x23c], -R176.reuse ;  /* 0x00008f006f6f7a23 */ /* 0x100fe200000108b0 */
[----:B------:R-:W1:Y:S01]  /*13cd0*/  MUFU.EX2 R200, R19 ;  /* 0x0000001300c87308 */ /* 0x000e620000000800 */
[----:B------:R-:W-:Y:S01]  /*13ce0*/  FFMA.FTZ R11, R11, c[0x0][0x23c], -R176 ;  /* 0x00008f000b0b7a23 */ /* 0x000fe200000108b0 */
[----:B------:R-:W-:Y:S01]  /*13cf0*/  LOP3.LUT R4, R9, UR15, R228, 0x96, !PT ;  /* 0x0000000f09047c12 */ /* 0x000fe2000f8e96e4 */
[--C-:B------:R-:W-:Y:S01]  /*13d00*/  FFMA.FTZ R13, R13, c[0x0][0x23c], -R135.reuse ;  /* 0x00008f000d0d7a23 */ /* 0x100fe20000010887 */
[----:B--2---:R-:W-:Y:S01]  /*13d10*/  LOP3.LUT R10, R179, UR13, R8, 0x96, !PT ;  /* 0x0000000db30a7c12 */ /* 0x004fe2000f8e9608 */
[----:B------:R-:W-:Y:S01]  /*13d20*/  FFMA.FTZ R14, R14, c[0x0][0x23c], -R176 ;  /* 0x00008f000e0e7a23 */ /* 0x000fe200000108b0 */
[----:B------:R-:W-:Y:S01]  /*13d30*/  LOP3.LUT R8, R181, UR13, R8, 0x96, !PT ;  /* 0x0000000db5087c12 */ /* 0x000fe2000f8e9608 */
[--C-:B------:R-:W-:Y:S02]  /*13d40*/  FFMA.FTZ R15, R15, c[0x0][0x23c], -R176.reuse ;  /* 0x00008f000f0f7a23 */ /* 0x100fe400000108b0 */
[----:B------:R-:W-:Y:S01]  /*13d50*/  FMUL.FTZ R0, R0, c[0x0][0x23c] ;  /* 0x00008f0000007a20 */ /* 0x000fe20000410000 */
[----:B------:R2:W-:Y:S01]  /*13d60*/  MUFU.EX2 R236, R11 ;  /* 0x0000000b00ec7308 */ /* 0x0005e20000000800 */
[--C-:B------:R-:W-:Y:S02]  /*13d70*/  FFMA.FTZ R25, R25, c[0x0][0x23c], -R135.reuse ;  /* 0x00008f0019197a23 */ /* 0x100fe40000010887 */
[--C-:B------:R-:W-:Y:S02]  /*13d80*/  FFMA.FTZ R27, R27, c[0x0][0x23c], -R176.reuse ;  /* 0x00008f001b1b7a23 */ /* 0x100fe400000108b0 */
[--C-:B------:R-:W-:Y:S02]  /*13d90*/  FFMA.FTZ R30, R30, c[0x0][0x23c], -R176.reuse ;  /* 0x00008f001e1e7a23 */ /* 0x100fe400000108b0 */
[----:B------:R-:W-:Y:S02]  /*13da0*/  FFMA.FTZ R29, R29, c[0x0][0x23c], -R135 ;  /* 0x00008f001d1d7a23 */ /* 0x000fe40000010887 */
        /* <DEDUP_REMOVED lines=10> */
[----:B------:R-:W-:Y:S02]  /*13e50*/  FFMA.FTZ R43, R43, c[0x0][0x23c], -R176 ;  /* 0x00008f002b2b7a23 */ /* 0x000fe400000108b0 */
[--C-:B------:R-:W-:Y:S02]  /*13e60*/  FFMA.FTZ R66, R66, c[0x0][0x23c], -R133.reuse ;  /* 0x00008f0042427a23 */ /* 0x100fe40000010885 */
[--C-:B------:R-:W-:Y:S01]  /*13e70*/  FFMA.FTZ R67, R67, c[0x0][0x23c], -R133.reuse ;  /* 0x00008f0043437a23 */ /* 0x100fe20000010885 */
[----:B------:R4:W-:Y:S01]  /*13e80*/  MUFU.EX2 R237, R7 ;  /* 0x0000000700ed7308 */ /* 0x0009e20000000800 */
[----:B------:R-:W-:Y:S04]  /*13e90*/  IMAD.WIDE.U32 R4, R4, -0x2daee0ad, RZ ;  /* 0xd2511f5304047825 */ /* 0x000fe800078e00ff */
[----:B--2---:R-:W-:Y:S01]  /*13ea0*/  IMAD.WIDE.U32 R10, R10, -0x2daee0ad, RZ ;  /* 0xd2511f530a0a7825 */ /* 0x004fe200078e00ff */
[----:B------:R-:W-:Y:S03]  /*13eb0*/  LOP3.LUT R5, R5, UR12, R224, 0x96, !PT ;  /* 0x0000000c05057c12 */ /* 0x000fe6000f8e96e0 */
[--C-:B------:R-:W-:Y:S01]  /*13ec0*/  FFMA.FTZ R54, R54, c[0x0][0x23c], -R133.reuse ;  /* 0x00008f0036367a23 */ /* 0x100fe20000010885 */
[----:B------:R2:W5:Y:S01]  /*13ed0*/  MUFU.EX2 R191, R14 ;  /* 0x0000000e00bf7308 */ /* 0x0005620000000800 */
[----:B------:R-:W-:Y:S01]  /*13ee0*/  LOP3.LUT R16, R11, UR10, R4, 0x96, !PT ;  /* 0x0000000a0b107c12 */ /* 0x000fe2000f8e9604 */
[----:B------:R-:W-:Y:S02]  /*13ef0*/  FFMA.FTZ R55, R55, c[0x0][0x23c], -R133 ;  /* 0x00008f0037377a23 */ /* 0x000fe40000010885 */
[----:B---3--:R-:W-:Y:S01]  /*13f00*/  IMAD.U32 R6, RZ, RZ, UR4 ;  /* 0x00000004ff067e24 */ /* 0x008fe2000f8e00ff */
[----:B------:R-:W-:Y:S01]  /*13f10*/  UIADD3 UR4, UR5, 0x2, URZ ;  /* 0x0000000205047890 */ /* 0x000fe2000fffe03f */
[----:B------:R-:W-:Y:S01]  /*13f20*/  FFMA.FTZ R60, R60, c[0x0][0x23c], -R135 ;  /* 0x00008f003c3c7a23 */ /* 0x000fe20000010887 */
[----:B------:R-:W-:Y:S01]  /*13f30*/  UIADD3 UR5, UR5, 0x3, URZ ;  /* 0x0000000305057890 */ /* 0x000fe2000fffe03f */
[----:B------:R-:W-:Y:S01]  /*13f40*/  FFMA.FTZ R62, R62, c[0x0][0x23c], -R176 ;  /* 0x00008f003e3e7a23 */ /* 0x000fe200000108b0 */
[----:B------:R-:W-:Y:S01]  /*13f50*/  LOP3.LUT R6, R219, UR33, R6, 0x96, !PT ;  /* 0x00000021db067c12 */ /* 0x000fe2000f8e9606 */
[----:B------:R3:W-:Y:S01]  /*13f60*/  MUFU.EX2 R239, R15 ;  /* 0x0000000f00ef7308 */ /* 0x0007e20000000800 */
[----:B------:R-:W-:Y:S01]  /*13f70*/  IMAD.WIDE.U32 R4, R5, -0x326172a9, RZ ;  /* 0xcd9e8d5705047825 */ /* 0x000fe200078e00ff */
[----:B----4-:R-:W-:Y:S03]  /*13f80*/  LOP3.LUT R7, R9, UR15, R226, 0x96, !PT ;  /* 0x0000000f09077c12 */ /* 0x010fe6000f8e96e2 */
[----:B------:R-:W-:Y:S04]  /*13f90*/  IMAD.WIDE.U32 R8, R8, -0x2daee0ad, RZ ;  /* 0xd2511f5308087825 */ /* 0x000fe800078e00ff */
[----:B------:R-:W-:Y:S01]  /*13fa0*/  IMAD.WIDE.U32 R12, R7, -0x2daee0ad, RZ ;  /* 0xd2511f53070c7825 */ /* 0x000fe200078e00ff */
[----:B------:R-:W-:Y:S01]  /*13fb0*/  MUFU.EX2 R221, R35 ;  /* 0x0000002300dd7308 */ /* 0x000fe20000000800 */
[----:B------:R-:W-:Y:S02]  /*13fc0*/  LOP3.LUT R7, R5, UR11, R178, 0x96, !PT ;  /* 0x0000000b05077c12 */ /* 0x000fe4000f8e96b2 */
[----:B------:R-:W-:Y:S01]  /*13fd0*/  IMAD.WIDE.U32 R196, R6, -0x326172a9, RZ ;  /* 0xcd9e8d5706c47825 */ /* 0x000fe200078e00ff */
[----:B------:R-:W-:Y:S02]  /*13fe0*/  LOP3.LUT R6, R13, UR12, R222, 0x96, !PT ;  /* 0x0000000c0d067c12 */ /* 0x000fe4000f8e96de */
[----:B------:R-:W-:Y:S01]  /*13ff0*/  LOP3.LUT R12, R9, UR10, R12, 0x96, !PT ;  /* 0x0000000a090c7c12 */ /* 0x000fe2000f8e960c */
[----:B------:R-:W-:Y:S01]  /*14000*/  IMAD.WIDE.U32 R16, R16, -0x326172a9, RZ ;  /* 0xcd9e8d5710107825 */ /* 0x000fe200078e00ff */
[----:B------:R-:W-:Y:S02]  /*14010*/  LOP3.LUT R18, R179, UR13, R196, 0x96, !PT ;  /* 0x0000000db3127c12 */ /* 0x000fe4000f8e96c4 */
[----:B------:R-:W-:Y:S01]  /*14020*/  MUFU.EX2 R248, R22 ;  /* 0x0000001600f87308 */ /* 0x000fe20000000800 */
[----:B------:R-:W-:Y:S01]  /*14030*/  FFMA.FTZ R34, R34, c[0x0][0x23c], -R133 ;  /* 0x00008f0022227a23 */ /* 0x000fe20000010885 */
[----:B------:R-:W-:Y:S01]  /*14040*/  LOP3.LUT R172, R17, UR9, R4, 0x96, !PT ;  /* 0x0000000911ac7c12 */ /* 0x000fe2000f8e9604 */
[----:B------:R-:W-:Y:S01]  /*14050*/  IMAD.WIDE.U32 R182, R6, -0x326172a9, RZ ;  /* 0xcd9e8d5706b67825 */ /* 0x000fe200078e00ff */
[----:B------:R-:W-:Y:S03]  /*14060*/  LOP3.LUT R4, R197, UR15, R228, 0x96, !PT ;  /* 0x0000000fc5047c12 */ /* 0x000fe6000f8e96e4 */
[----:B------:R-:W-:Y:S01]  /*14070*/  IMAD.WIDE.U32 R18, R18, -0x2daee0ad, RZ ;  /* 0xd2511f5312127825 */ /* 0x000fe200078e00ff */
[----:B------:R-:W-:Y:S02]  /*14080*/  LOP3.LUT R174, R183, UR11, R180, 0x96, !PT ;  /* 0x0000000bb7ae7c12 */ /* 0x000fe4000f8e96b4 */
[----:B------:R-:W-:Y:S01]  /*14090*/  MUFU.EX2 R233, R34 ;  /* 0x0000002200e97308 */ /* 0x000fe20000000800 */
[----:B------:R-:W-:Y:S04]  /*140a0*/  IMAD.WIDE.U32 R12, R12, -0x326172a9, RZ ;  /* 0xcd9e8d570c0c7825 */ /* 0x000fe800078e00ff */
[----:B------:R-:W-:Y:S01]  /*140b0*/  IMAD.WIDE.U32 R4, R4, -0x2daee0ad, RZ ;  /* 0xd2511f5304047825 */ /* 0x000fe200078e00ff */
[----:B------:R-:W-:Y:S03]  /*140c0*/  LOP3.LUT R11, R13, UR9, R182, 0x96, !PT ;  /* 0x000000090d0b7c12 */ /* 0x000fe6000f8e96b6 */
[----:B------:R-:W-:Y:S01]  /*140d0*/  IMAD.WIDE.U32 R172, R172, -0x2daee0ad, RZ ;  /* 0xd2511f53acac7825 */ /* 0x000fe200078e00ff */
[----:B------:R4:W-:Y:S01]  /*140e0*/  MUFU.EX2 R251, R23 ;  /* 0x0000001700fb7308 */ /* 0x0009e20000000800 */
[----:B--2---:R-:W-:Y:S02]  /*140f0*/  LOP3.LUT R14, R19, UR10, R4, 0x96, !PT ;  /* 0x0000000a130e7c12 */ /* 0x004fe4000f8e9604 */
[----:B------:R-:W-:Y:S01]  /*14100*/  IMAD.WIDE.U32 R6, R7, -0x2daee0ad, RZ ;  /* 0xd2511f5307067825 */ /* 0x000fe200078e00ff */
[----:B------:R-:W-:Y:S03]  /*14110*/  LOP3.LUT R9, R5, UR12, R224, 0x96, !PT ;  /* 0x0000000c05097c12 */ /* 0x000fe6000f8e96e0 */
[----:B------:R-:W-:Y:S01]  /*14120*/  IMAD.WIDE.U32 R174, R174, -0x2daee0ad, RZ ;  /* 0xd2511f53aeae7825 */ /* 0x000fe200078e00ff */
[----:B------:R-:W-:Y:S02]  /*14130*/  LOP3.LUT R4, R7, UR8, R10, 0x96, !PT ;  /* 0x0000000807047c12 */ /* 0x000fe4000f8e960a */
[----:B------:R-:W-:Y:S01]  /*14140*/  MUFU.EX2 R241, R24 ;  /* 0x0000001800f17308 */ /* 0x000fe20000000800 */
[----:B------:R-:W-:Y:S01]  /*14150*/  LOP3.LUT R6, R173, UR6, R6, 0x96, !PT ;  /* 0x00000006ad067c12 */ /* 0x000fe2000f8e9606 */
[----:B------:R-:W-:Y:S01]  /*14160*/  IMAD.WIDE.U32 R10, R11, -0x2daee0ad, RZ ;  /* 0xd2511f530b0a7825 */ /* 0x000fe200078e00ff */
[----:B------:R-:W-:Y:S02]  /*14170*/  LOP3.LUT R17, R175, UR8, R8, 0x96, !PT ;  /* 0x00000008af117c12 */ /* 0x000fe4000f8e9608 */
[----:B-1----:R-:W-:Y:S01]  /*14180*/  F2FP.PACK_AB R175, R200, R199 ;  /* 0x000000c7c8af723e */ /* 0x002fe200000000ff */
[----:B---3--:R-:W-:Y:S01]  /*14190*/  IMAD.WIDE.U32 R14, R14, -0x326172a9, RZ ;  /* 0xcd9e8d570e0e7825 */ /* 0x008fe200078e00ff */
[----:B------:R-:W-:Y:S03]  /*141a0*/  LOP3.LUT R174, R11, UR6, R174, 0x96, !PT ;  /* 0x000000060bae7c12 */ /* 0x000fe6000f8e96ae */
[----:B------:R-:W1:Y:S01]  /*141b0*/  MUFU.EX2 R0, R0 ;  /* 0x0000000000007308 */ /* 0x000e620000000800 */
[----:B------:R-:W-:Y:S01]  /*141c0*/  IMAD.WIDE.U32 R8, R9, -0x326172a9, RZ ;  /* 0xcd9e8d5709087825 */ /* 0x000fe200078e00ff */
[----:B----4-:R-:W2:Y:S03]  /*141d0*/  LDSM.16.MT88.4 R20, [R205+0x4000] ;  /* 0x00400000cd14783b */ /* 0x010ea60000004200 */
[----:B------:R-:W-:Y:S01]  /*141e0*/  IMAD.WIDE.U32 R6, R6, -0x326172a9, RZ ;  /* 0xcd9e8d5706067825 */ /* 0x000fe200078e00ff */
[----:B------:R-:W-:Y:S02]  /*141f0*/  LOP3.LUT R19, R9, UR11, R178, 0x96, !PT ;  /* 0x0000000b09137c12 */ /* 0x000fe4000f8e96b2 */
[----:B------:R-:W-:Y:S01]  /*14200*/  LOP3.LUT R13, R15, UR9, R8, 0x96, !PT ;  /* 0x000000090f0d7c12 */ /* 0x000fe2000f8e9608 */
[----:B------:R-:W-:Y:S01]  /*14210*/  IMAD.WIDE.U32 R4, R4, -0x326172a9, RZ ;  /* 0xcd9e8d5704047825 */ /* 0x000fe200078e00ff */
[----:B------:R3:W4:Y:S01]  /*14220*/  MUFU.EX2 R245, R25 ;  /* 0x0000001900f57308 */ /* 0x0007220000000800 */
[----:B------:R-:W-:Y:S02]  /*14230*/  SHF.R.U32.HI R32, RZ, 0x10, R6 ;  /* 0x00000010ff207819 */ /* 0x000fe40000011606 */
[----:B------:R-:W-:Y:S01]  /*14240*/  LOP3.LUT R11, R6, 0xffff, RZ, 0xc0, !PT ;  /* 0x0000ffff060b7812 */ /* 0x000fe200078ec0ff */
[----:B------:R-:W-:Y:S01]  /*14250*/  IMAD.WIDE.U32 R192, R13, -0x2daee0ad, RZ ;  /* 0xd2511f530dc07825 */ /* 0x000fe200078e00ff */
[----:B------:R-:W-:Y:S02]  /*14260*/  LOP3.LUT R173, R5, UR7, R16, 0x96, !PT ;  /* 0x0000000705ad7c12 */ /* 0x000fe4000f8e9610 */
[----:B------:R-:W-:Y:S01]  /*14270*/  LOP3.LUT R9, R7, UR17, R4, 0x96, !PT ;  /* 0x0000001107097c12 */ /* 0x000fe2000f8e9604 */
[----:B------:R-:W-:Y:S01]  /*14280*/  IMAD.WIDE.U32 R4, R174, -0x326172a9, RZ ;  /* 0xcd9e8d57ae047825 */ /* 0x000fe200078e00ff */
[----:B------:R-:W-:Y:S01]  /*14290*/  SHF.R.U32.HI R34, RZ, 0x18, R6 ;  /* 0x00000018ff227819 */ /* 0x000fe20000011606 */
[----:B------:R-:W-:Y:S01]  /*142a0*/  MUFU.EX2 R240, R27 ;  /* 0x0000001b00f07308 */ /* 0x000fe20000000800 */
[----:B------:R-:W-:Y:S01]  /*142b0*/  LOP3.LUT R33, R6, 0xff, RZ, 0xc0, !PT ;  /* 0x000000ff06217812 */ /* 0x000fe200078ec0ff */
[----:B------:R-:W-:Y:S01]  /*142c0*/  IMAD.WIDE.U32 R16, R17, -0x326172a9, RZ ;  /* 0xcd9e8d5711107825 */ /* 0x000fe200078e00ff */
[C---:B------:R-:W-:Y:S02]  /*142d0*/  LOP3.LUT R15, R4.reuse, 0xff, RZ, 0xc0, !PT ;  /* 0x000000ff040f7812 */ /* 0x040fe400078ec0ff */
[----:B------:R-:W-:Y:S01]  /*142e0*/  SHF.R.U32.HI R13, RZ, 0x18, R4 ;  /* 0x00000018ff0d7819 */ /* 0x000fe20000011604 */
[----:B------:R-:W-:Y:S01]  /*142f0*/  IMAD.WIDE.U32 R6, R19, -0x2daee0ad, RZ ;  /* 0xd2511f5313067825 */ /* 0x000fe200078e00ff */
[----:B------:R-:W-:Y:S02]  /*14300*/  LOP3.LUT R8, R5, UR17, R16, 0x96, !PT ;  /* 0x0000001105087c12 */ /* 0x000fe4000f8e9610 */
[----:B------:R-:W-:Y:S01]  /*14310*/  LOP3.LUT R17, R17, UR7, R12, 0x96, !PT ;  /* 0x0000000711117c12 */ /* 0x000fe2000f8e960c */
[----:B------:R1:W-:Y:S01]  /*14320*/  MUFU.EX2 R244, R28 ;  /* 0x0000001c00f47308 */ /* 0x0003e20000000800 */
[----:B------:R-:W-:Y:S01]  /*14330*/  SHF.R.U32.HI R12, RZ, 0x10, R4 ;  /* 0x00000010ff0c7819 */ /* 0x000fe20000011604 */
[----:B------:R-:W-:Y:S01]  /*14340*/  FFMA.FTZ R61, R61, c[0x0][0x23c], -R135 ;  /* 0x00008f003d3d7a23 */ /* 0x000fe20000010887 */
[----:B------:R-:W-:Y:S01]  /*14350*/  LOP3.LUT R5, R4, 0xffff, RZ, 0xc0, !PT ;  /* 0x0000ffff04057812 */ /* 0x000fe200078ec0ff */
[----:B------:R-:W-:Y:S01]  /*14360*/  FFMA.FTZ R63, R63, c[0x0][0x23c], -R176 ;  /* 0x00008f003f3f7a23 */ /* 0x000fe200000108b0 */
[----:B------:R-:W-:Y:S01]  /*14370*/  LOP3.LUT R18, R7, UR8, R18, 0x96, !PT ;  /* 0x0000000807127c12 */ /* 0x000fe2000f8e9612 */
[----:B------:R-:W-:Y:S01]  /*14380*/  FFMA.FTZ R58, R58, c[0x0][0x23c], -R176 ;  /* 0x00008f003a3a7a23 */ /* 0x000fe200000108b0 */
[----:B------:R-:W-:Y:S01]  /*14390*/  LOP3.LUT R19, R193, UR6, R6, 0x96, !PT ;  /* 0x00000006c1137c12 */ /* 0x000fe2000f8e9606 */
[--C-:B------:R-:W-:Y:S01]  /*143a0*/  FFMA.FTZ R59, R59, c[0x0][0x23c], -R176.reuse ;  /* 0x00008f003b3b7a23 */ /* 0x100fe200000108b0 */
[----:B------:R-:W-:Y:S01]  /*143b0*/  SHF.R.U32.HI R4, RZ, 0x8, R11 ;  /* 0x00000008ff047819 */ /* 0x000fe2000001160b */
[----:B------:R-:W1:Y:S01]  /*143c0*/  MUFU.EX2 R243, R29 ;  /* 0x0000001d00f37308 */ /* 0x000e620000000800 */
[----:B------:R-:W-:Y:S01]  /*143d0*/  SHF.R.U32.HI R7, RZ, 0x8, R5 ;  /* 0x00000008ff077819 */ /* 0x000fe20000011605 */
[--C-:B------:R-:W-:Y:S01]  /*143e0*/  FFMA.FTZ R75, R75, c[0x0][0x23c], -R176.reuse ;  /* 0x00008f004b4b7a23 */ /* 0x100fe200000108b0 */
[----:B------:R-:W-:Y:S01]  /*143f0*/  LOP3.LUT R6, R12, 0xff, RZ, 0xc0, !PT ;  /* 0x000000ff0c067812 */ /* 0x000fe200078ec0ff */
[----:B------:R-:W-:Y:S01]  /*14400*/  FFMA.FTZ R77, R77, c[0x0][0x23c], -R135 ;  /* 0x00008f004d4d7a23 */ /* 0x000fe20000010887 */
[----:B------:R-:W-:Y:S01]  /*14410*/  PRMT R35, R15, 0x5410, R7 ;  /* 0x000054100f237816 */ /* 0x000fe20000000007 */
[----:B------:R-:W-:Y:S01]  /*14420*/  FFMA.FTZ R74, R74, c[0x0][0x23c], -R176 ;  /* 0x00008f004a4a7a23 */ /* 0x000fe200000108b0 */
[----:B------:R-:W-:Y:S01]  /*14430*/  PRMT R33, R33, 0x5410, R4 ;  /* 0x0000541021217816 */ /* 0x000fe20000000004 */
[----:B------:R-:W-:Y:S01]  /*14440*/  IMAD.WIDE.U32 R4, R173, -0x2daee0ad, RZ ;  /* 0xd2511f53ad047825 */ /* 0x000fe200078e00ff */
[----:B------:R-:W-:Y:S01]  /*14450*/  PRMT R183, R6, 0x5410, R13 ;  /* 0x0000541006b77816 */ /* 0x000fe2000000000d */
[----:B------:R-:W1:Y:S01]  /*14460*/  MUFU.EX2 R235, R26 ;  /* 0x0000001a00eb7308 */ /* 0x000e620000000800 */
[----:B------:R-:W-:Y:S01]  /*14470*/  LOP3.LUT R11, R32, 0xff, RZ, 0xc0, !PT ;  /* 0x000000ff200b7812 */ /* 0x000fe200078ec0ff */
[----:B------:R-:W-:Y:S01]  /*14480*/  IMAD.WIDE.U32 R6, R17, -0x2daee0ad, RZ ;  /* 0xd2511f5311067825 */ /* 0x000fe200078e00ff */
[----:B------:R-:W-:Y:S02]  /*14490*/  LOP3.LUT R12, R5, UR16, R172, 0x96, !PT ;  /* 0x00000010050c7c12 */ /* 0x000fe4000f8e96ac */
[----:B------:R-:W-:Y:S01]  /*144a0*/  LOP3.LUT R17, R4, 0xffff, RZ, 0xc0, !PT ;  /* 0x0000ffff04117812 */ /* 0x000fe200078ec0ff */
[----:B------:R-:W-:Y:S01]  /*144b0*/  FFMA.FTZ R76, R76, c[0x0][0x23c], -R135 ;  /* 0x00008f004c4c7a23 */ /* 0x000fe20000010887 */
[----:B------:R-:W-:Y:S01]  /*144c0*/  SHF.R.U32.HI R190, RZ, 0x18, R6 ;  /* 0x00000018ffbe7819 */ /* 0x000fe20000011606 */
[----:B------:R-:W-:Y:S01]  /*144d0*/  FFMA.FTZ R82, R82, c[0x0][0x23c], -R133 ;  /* 0x00008f0052527a23 */ /* 0x000fe20000010885 */
[--C-:B------:R-:W-:Y:S01]  /*144e0*/  SHF.R.U32.HI R184, RZ, 0x10, R4.reuse ;  /* 0x00000010ffb87819 */ /* 0x100fe20000011604 */
[----:B------:R-:W-:Y:S01]  /*144f0*/  MUFU.EX2 R84, R84 ;  /* 0x0000005400547308 */ /* 0x000fe20000000800 */
[----:B------:R-:W-:Y:S01]  /*14500*/  LOP3.LUT R186, R4, 0xff, RZ, 0xc0, !PT ;  /* 0x000000ff04ba7812 */ /* 0x000fe200078ec0ff */
[----:B------:R-:W-:Y:S01]  /*14510*/  FFMA.FTZ R72, R72, c[0x0][0x23c], -R135 ;  /* 0x00008f0048487a23 */ /* 0x000fe20000010887 */
[----:B------:R-:W-:Y:S01]  /*14520*/  SHF.R.U32.HI R185, RZ, 0x18, R4 ;  /* 0x00000018ffb97819 */ /* 0x000fe20000011604 */
[----:B------:R-:W-:Y:S01]  /*14530*/  IMAD.WIDE.U32 R4, R18, -0x326172a9, RZ ;  /* 0xcd9e8d5712047825 */ /* 0x000fe200078e00ff */
[C---:B------:R-:W-:Y:S02]  /*14540*/  LOP3.LUT R187, R6.reuse, 0xffff, RZ, 0xc0, !PT ;  /* 0x0000ffff06bb7812 */ /* 0x040fe400078ec0ff */
[----:B------:R-:W-:Y:S01]  /*14550*/  LOP3.LUT R188, R6, 0xff, RZ, 0xc0, !PT ;  /* 0x000000ff06bc7812 */ /* 0x000fe200078ec0ff */
[--C-:B------:R-:W-:Y:S01]  /*14560*/  FFMA.FTZ R98, R98, c[0x0][0x23c], -R133.reuse ;  /* 0x00008f0062627a23 */ /* 0x100fe20000010885 */
[----:B------:R-:W-:Y:S01]  /*14570*/  SHF.R.U32.HI R189, RZ, 0x10, R6 ;  /* 0x00000010ffbd7819 */ /* 0x000fe20000011606 */
[----:B------:R-:W-:Y:S01]  /*14580*/  MUFU.EX2 R85, R85 ;  /* 0x0000005500557308 */ /* 0x000fe20000000800 */
[----:B------:R-:W-:Y:S01]  /*14590*/  LOP3.LUT R6, R9, 0xffff, RZ, 0xc0, !PT ;  /* 0x0000ffff09067812 */ /* 0x000fe200078ec0ff */
[----:B------:R-:W-:Y:S01]  /*145a0*/  FFMA.FTZ R99, R99, c[0x0][0x23c], -R133 ;  /* 0x00008f0063637a23 */ /* 0x000fe20000010885 */
[----:B------:R-:W-:Y:S01]  /*145b0*/  PRMT R34, R11, 0x5410, R34 ;  /* 0x000054100b227816 */ /* 0x000fe20000000022 */
[----:B------:R-:W-:Y:S01]  /*145c0*/  FFMA.FTZ R92, R92, c[0x0][0x23c], -R135 ;  /* 0x00008f005c5c7a23 */ /* 0x000fe20000010887 */
[----:B------:R-:W-:Y:S01]  /*145d0*/  SHF.R.U32.HI R11, RZ, 0x10, R9 ;  /* 0x00000010ff0b7819 */ /* 0x000fe20000011609 */
[----:B------:R-:W-:Y:S01]  /*145e0*/  FFMA.FTZ R93, R93, c[0x0][0x23c], -R135 ;  /* 0x00008f005d5d7a23 */ /* 0x000fe20000010887 */
[----:B------:R-:W-:Y:S01]  /*145f0*/  LOP3.LUT R16, R9, 0xff, RZ, 0xc0, !PT ;  /* 0x000000ff09107812 */ /* 0x000fe200078ec0ff */
[----:B------:R-:W-:Y:S01]  /*14600*/  FFMA.FTZ R90, R90, c[0x0][0x23c], -R176 ;  /* 0x00008f005a5a7a23 */ /* 0x000fe200000108b0 */
[----:B------:R-:W-:Y:S01]  /*14610*/  SHF.R.U32.HI R6, RZ, 0x8, R6 ;  /* 0x00000008ff067819 */ /* 0x000fe20000011606 */
[----:B------:R-:W-:Y:S01]  /*14620*/  MUFU.EX2 R98, R98 ;  /* 0x0000006200627308 */ /* 0x000fe20000000800 */
[----:B------:R-:W-:Y:S01]  /*14630*/  LOP3.LUT R198, R5, UR7, R14, 0x96, !PT ;  /* 0x0000000705c67c12 */ /* 0x000fe2000f8e960e */
[----:B------:R-:W-:Y:S01]  /*14640*/  FFMA.FTZ R91, R91, c[0x0][0x23c], -R176 ;  /* 0x00008f005b5b7a23 */ /* 0x000fe200000108b0 */
[----:B------:R-:W-:Y:S01]  /*14650*/  LOP3.LUT R5, R8, 0xffff, RZ, 0xc0, !PT ;  /* 0x0000ffff08057812 */ /* 0x000fe200078ec0ff */
[--C-:B------:R-:W-:Y:S01]  /*14660*/  FFMA.FTZ R102, R102, c[0x0][0x23c], -R133.reuse ;  /* 0x00008f0066667a23 */ /* 0x100fe20000010885 */
[----:B------:R-:W-:Y:S01]  /*14670*/  LOP3.LUT R14, R8, 0xff, RZ, 0xc0, !PT ;  /* 0x000000ff080e7812 */ /* 0x000fe200078ec0ff */
[----:B------:R-:W-:Y:S01]  /*14680*/  FFMA.FTZ R103, R103, c[0x0][0x23c], -R133 ;  /* 0x00008f0067677a23 */ /* 0x000fe20000010885 */
[----:B------:R-:W-:Y:S01]  /*14690*/  LOP3.LUT R177, R7, UR16, R10, 0x96, !PT ;  /* 0x0000001007b17c12 */ /* 0x000fe2000f8e960a */
[----:B------:R-:W-:Y:S01]  /*146a0*/  FFMA.FTZ R106, R106, c[0x0][0x23c], -R176 ;  /* 0x00008f006a6a7a23 */ /* 0x000fe200000108b0 */
[----:B------:R-:W-:Y:S01]  /*146b0*/  SHF.R.U32.HI R15, RZ, 0x18, R9 ;  /* 0x00000018ff0f7819 */ /* 0x000fe20000011609 */
[----:B------:R-:W-:Y:S01]  /*146c0*/  MUFU.EX2 R99, R99 ;  /* 0x0000006300637308 */ /* 0x000fe20000000800 */
[----:B------:R-:W-:Y:S01]  /*146d0*/  SHF.R.U32.HI R10, RZ, 0x10, R8 ;  /* 0x00000010ff0a7819 */ /* 0x000fe20000011608 */
[----:B------:R-:W-:Y:S01]  /*146e0*/  FFMA.FTZ R107, R107, c[0x0][0x23c], -R176 ;  /* 0x00008f006b6b7a23 */ /* 0x000fe200000108b0 */
[----:B------:R-:W-:Y:S01]  /*146f0*/  SHF.R.U32.HI R13, RZ, 0x18, R8 ;  /* 0x00000018ff0d7819 */ /* 0x000fe20000011608 */
[----:B------:R-:W-:Y:S01]  /*14700*/  IMAD.WIDE.U32 R8, R19, -0x326172a9, RZ ;  /* 0xcd9e8d5713087825 */ /* 0x000fe200078e00ff */
[----:B------:R-:W-:Y:S02]  /*14710*/  LOP3.LUT R11, R11, 0xff, RZ, 0xc0, !PT ;  /* 0x000000ff0b0b7812 */ /* 0x000fe400078ec0ff */
[----:B------:R-:W-:Y:S01]  /*14720*/  PRMT R6, R16, 0x5410, R6 ;  /* 0x0000541010067816 */ /* 0x000fe20000000006 */
[----:B-----5:R-:W-:Y:S01]  /*14730*/  IMAD.MOV.U32 R16, RZ, RZ, R191 ;  /* 0x000000ffff107224 */ /* 0x020fe200078e00bf */
[----:B------:R-:W-:Y:S01]  /*14740*/  SHF.R.U32.HI R7, RZ, 0x8, R5 ;  /* 0x00000008ff077819 */ /* 0x000fe20000011605 */
[----:B------:R-:W-:Y:S01]  /*14750*/  MUFU.EX2 R94, R94 ;  /* 0x0000005e005e7308 */ /* 0x000fe20000000800 */
[----:B------:R-:W-:Y:S01]  /*14760*/  LOP3.LUT R5, R10, 0xff, RZ, 0xc0, !PT ;  /* 0x000000ff0a057812 */ /* 0x000fe200078ec0ff */
[--C-:B------:R-:W-:Y:S01]  /*14770*/  HSET2.LE.AND R6, R6, R220.reuse, PT ;  /* 0x000000dc06067233 */ /* 0x100fe20003803000 */
[----:B------:R-:W-:Y:S01]  /*14780*/  PRMT R11, R11, 0x5410, R15 ;  /* 0x000054100b0b7816 */ /* 0x000fe2000000000f */
[----:B-1----:R-:W-:Y:S01]  /*14790*/  FMUL.FTZ R10, R0, R146 ;  /* 0x00000092000a7220 */ /* 0x002fe20000410000 */
[----:B------:R-:W-:Y:S01]  /*147a0*/  LOP3.LUT R182, R9, UR17, R4, 0x96, !PT ;  /* 0x0000001109b67c12 */ /* 0x000fe2000f8e9604 */
[--C-:B------:R-:W-:Y:S01]  /*147b0*/  HSET2.LE.AND R4, R33, R220.reuse, PT ;  /* 0x000000dc21047233 */ /* 0x100fe20003803000 */
[----:B------:R-:W-:Y:S01]  /*147c0*/  F2FP.PACK_AB R174, R242, R202 ;  /* 0x000000caf2ae723e */ /* 0x000fe200000000ff */
[--C-:B------:R-:W-:Y:S01]  /*147d0*/  HSET2.LE.AND R173, R11, R220.reuse, PT ;  /* 0x000000dc0bad7233 */ /* 0x100fe20003803000 */
[----:B------:R-:W-:Y:S01]  /*147e0*/  PRMT R7, R14, 0x5410, R7 ;  /* 0x000054100e077816 */ /* 0x000fe20000000007 */
[----:B------:R-:W-:Y:S01]  /*147f0*/  MUFU.EX2 R95, R95 ;  /* 0x0000005f005f7308 */ /* 0x000fe20000000800 */
[----:B------:R-:W-:Y:S01]  /*14800*/  F2FP.PACK_AB R172, R238, R250 ;  /* 0x000000faeeac723e */ /* 0x000fe200000000ff */
[----:B------:R-:W-:Y:S01]  /*14810*/  FMUL.FTZ R11, R0, R147 ;  /* 0x00000093000b7220 */ /* 0x000fe20000410000 */
[----:B------:R-:W-:Y:S01]  /*14820*/  PRMT R13, R5, 0x5410, R13 ;  /* 0x00005410050d7816 */ /* 0x000fe2000000000d */
[--C-:B------:R-:W-:Y:S01]  /*14830*/  HSET2.LE.AND R5, R34, R220.reuse, PT ;  /* 0x000000dc22057233 */ /* 0x100fe20003803000 */
[----:B------:R-:W-:Y:S01]  /*14840*/  LOP3.LUT R174, R4, R174, RZ, 0xc0, !PT ;  /* 0x000000ae04ae7212 */ /* 0x000fe200078ec0ff */
[--C-:B------:R-:W-:Y:S01]  /*14850*/  HSET2.LE.AND R32, R7, R220.reuse, PT ;  /* 0x000000dc07207233 */ /* 0x100fe20003803000 */
[----:B------:R-:W-:Y:S01]  /*14860*/  F2FP.PACK_AB R4, R237, R249 ;  /* 0x000000f9ed04723e */ /* 0x000fe200000000ff */
[--C-:B------:R-:W-:Y:S01]  /*14870*/  HSET2.LE.AND R33, R13, R220.reuse, PT ;  /* 0x000000dc0d217233 */ /* 0x100fe20003803000 */
[----:B------:R-:W-:Y:S01]  /*14880*/  LOP3.LUT R172, R6, R172, RZ, 0xc0, !PT ;  /* 0x000000ac06ac7212 */ /* 0x000fe200078ec0ff */
[----:B------:R-:W-:Y:S01]  /*14890*/  MUFU.EX2 R88, R88 ;  /* 0x0000005800587308 */ /* 0x000fe20000000800 */
[----:B------:R-:W-:Y:S01]  /*148a0*/  LOP3.LUT R6, R197, UR15, R226, 0x96, !PT ;  /* 0x0000000fc5067c12 */ /* 0x000fe2000f8e96e2 */
[----:B------:R-:W-:Y:S01]  /*148b0*/  IMAD.MOV.U32 R197, RZ, RZ, R239 ;  /* 0x000000ffffc57224 */ /* 0x000fe200078e00ef */
[----:B------:R-:W-:Y:S01]  /*148c0*/  LOP3.LUT R175, R5, R175, RZ, 0xc0, !PT ;  /* 0x000000af05af7212 */ /* 0x000fe200078ec0ff */
[----:B------:R-:W-:Y:S01]  /*148d0*/  FMUL.FTZ R7, R132, R143 ;  /* 0x0000008f84077220 */ /* 0x000fe20000410000 */
[----:B------:R-:W-:Y:S01]  /*148e0*/  F2FP.PACK_AB R5, R246, R247 ;  /* 0x000000f7f605723e */ /* 0x000fe200000000ff */
[----:B------:R-:W-:Y:S01]  /*148f0*/  IMAD.WIDE.U32 R18, R6, -0x2daee0ad, RZ ;  /* 0xd2511f5306127825 */ /* 0x000fe200078e00ff */
[----:B------:R-:W-:Y:S02]  /*14900*/  LOP3.LUT R24, R181, UR13, R196, 0x96, !PT ;  /* 0x0000000db5187c12 */ /* 0x000fe4000f8e96c4 */
[----:B------:R-:W-:Y:S01]  /*14910*/  LOP3.LUT R173, R173, R4, RZ, 0xc0, !PT ;  /* 0x00000004adad7212 */ /* 0x000fe200078ec0ff */
[----:B------:R1:W-:Y:S01]  /*14920*/  MUFU.EX2 R239, R30 ;  /* 0x0000001e00ef7308 */ /* 0x0003e20000000800 */
[----:B------:R-:W-:Y:S01]  /*14930*/  F2FP.PACK_AB R4, R236, R234 ;  /* 0x000000eaec04723e */ /* 0x000fe200000000ff */
[----:B------:R-:W-:Y:S01]  /*14940*/  FMUL.FTZ R6, R132, R142 ;  /* 0x0000008e84067220 */ /* 0x000fe20000410000 */
[----:B------:R-:W-:Y:S01]  /*14950*/  LOP3.LUT R32, R32, R5, RZ, 0xc0, !PT ;  /* 0x0000000520207212 */ /* 0x000fe200078ec0ff */
[--C-:B------:R-:W-:Y:S01]  /*14960*/  HSET2.LE.AND R5, R35, R220.reuse, PT ;  /* 0x000000dc23057233 */ /* 0x100fe20003803000 */
[----:B------:R-:W-:Y:S01]  /*14970*/  F2FP.PACK_AB R34, R201, R203 ;  /* 0x000000cbc922723e */ /* 0x000fe200000000ff */
[--C-:B------:R-:W-:Y:S01]  /*14980*/  HSET2.LE.AND R35, R183, R220.reuse, PT ;  /* 0x000000dcb7237233 */ /* 0x100fe20003803000 */
[----:B------:R-:W-:Y:S01]  /*14990*/  LOP3.LUT R33, R33, R4, RZ, 0xc0, !PT ;  /* 0x0000000421217212 */ /* 0x000fe200078ec0ff */
[----:B---3--:R-:W-:Y:S01]  /*149a0*/  IMAD.WIDE.U32 R24, R24, -0x2daee0ad, RZ ;  /* 0xd2511f5318187825 */ /* 0x008fe200078e00ff */
[----:B------:R-:W-:Y:S01]  /*149b0*/  F2FP.PACK_AB R4, R197, R16 ;  /* 0x00000010c504723e */ /* 0x000fe200000000ff */
[----:B------:R-:W-:Y:S01]  /*149c0*/  MUFU.EX2 R89, R89 ;  /* 0x0000005900597308 */ /* 0x000fe20000000800 */
[----:B------:R-:W-:Y:S01]  /*149d0*/  LOP3.LUT R34, R5, R34, RZ, 0xc0, !PT ;  /* 0x0000002205227212 */ /* 0x000fe200078ec0ff */
[----:B------:R-:W-:Y:S01]  /*149e0*/  FMUL.FTZ R5, R139, R141 ;  /* 0x0000008d8b057220 */ /* 0x000fe20000410000 */
[----:B------:R-:W-:Y:S01]  /*149f0*/  LOP3.LUT R35, R35, R4, RZ, 0xc0, !PT ;  /* 0x0000000423237212 */ /* 0x000fe200078ec0ff */
[----:B------:R-:W-:Y:S01]  /*14a00*/  FMUL.FTZ R4, R139, R140 ;  /* 0x0000008c8b047220 */ /* 0x000fe20000410000 */
[C---:B------:R-:W-:Y:S01]  /*14a10*/  LOP3.LUT R195, R8.reuse, 0xff, RZ, 0xc0, !PT ;  /* 0x000000ff08c37812 */ /* 0x040fe200078ec0ff */
[----:B------:R-:W3:Y:S01]  /*14a20*/  LDSM.16.MT88.4 R140, [R206+0x4000] ;  /* 0x00400000ce8c783b */ /* 0x000ee20000004200 */
[----:B------:R-:W-:Y:S01]  /*14a30*/  SHF.R.U32.HI R193, RZ, 0x18, R8 ;  /* 0x00000018ffc17819 */ /* 0x000fe20000011608 */
[----:B------:R-:W-:Y:S01]  /*14a40*/  IMAD.MOV.U32 R196, RZ, RZ, R236 ;  /* 0x000000ffffc47224 */ /* 0x000fe200078e00ec */
[----:B------:R-:W-:Y:S01]  /*14a50*/  LOP3.LUT R191, R8, 0xffff, RZ, 0xc0, !PT ;  /* 0x0000ffff08bf7812 */ /* 0x000fe200078ec0ff */
[----:B------:R-:W-:Y:S01]  /*14a60*/  MUFU.EX2 R236, R51 ;  /* 0x0000003300ec7308 */ /* 0x000fe20000000800 */
[-C--:B--2---:R-:W-:Y:S01]  /*14a70*/  HMMA.16816.F32 R4, R172, R20.reuse, R4 ;  /* 0x00000014ac04723c */ /* 0x084fe20000001804 */
[C---:B------:R-:W-:Y:S01]  /*14a80*/  FMUL.FTZ R9, R2.reuse, R145 ;  /* 0x0000009102097220 */ /* 0x040fe20000410000 */
[----:B------:R-:W-:Y:S01]  /*14a90*/  SHF.R.U32.HI R194, RZ, 0x10, R8 ;  /* 0x00000010ffc27819 */ /* 0x000fe20000011608 */
[----:B------:R-:W-:Y:S01]  /*14aa0*/  FMUL.FTZ R8, R2, R144 ;  /* 0x0000009002087220 */ /* 0x000fe20000410000 */
[----:B------:R-:W-:Y:S01]  /*14ab0*/  LOP3.LUT R13, R184, 0xff, RZ, 0xc0, !PT ;  /* 0x000000ffb80d7812 */ /* 0x000fe200078ec0ff */
[----:B------:R-:W-:Y:S01]  /*14ac0*/  FFMA.FTZ R108, R108, c[0x0][0x23c], -R135 ;  /* 0x00008f006c6c7a23 */ /* 0x000fe20000010887 */
[----:B------:R-:W-:Y:S01]  /*14ad0*/  SHF.R.U32.HI R14, RZ, 0x8, R17 ;  /* 0x00000008ff0e7819 */ /* 0x000fe20000011611 */
[----:B------:R-:W-:Y:S01]  /*14ae0*/  FFMA.FTZ R109, R109, c[0x0][0x23c], -R135 ;  /* 0x00008f006d6d7a23 */ /* 0x000fe20000010887 */
[----:B------:R-:W-:Y:S01]  /*14af0*/  PRMT R147, R13, 0x5410, R185 ;  /* 0x000054100d937816 */ /* 0x000fe200000000b9 */
[----:B------:R-:W-:Y:S01]  /*14b00*/  MUFU.EX2 R96, R96 ;  /* 0x0000006000607308 */ /* 0x000fe20000000800 */
[C---:B------:R-:W-:Y:S02]  /*14b10*/  HMMA.16816.F32 R8, R32.reuse, R20, R8 ;  /* 0x000000142008723c */ /* 0x040fe40000001808 */
[----:B------:R-:W-:Y:S01]  /*14b20*/  SHF.R.U32.HI R15, RZ, 0x8, R187 ;  /* 0x00000008ff0f7819 */ /* 0x000fe200000116bb */
[----:B------:R-:W-:Y:S01]  /*14b30*/  IMAD.MOV.U32 R187, RZ, RZ, R242 ;  /* 0x000000ffffbb7224 */ /* 0x000fe200078e00f2 */
[C---:B------:R-:W-:Y:S01]  /*14b40*/  LOP3.LUT R13, R12.reuse, 0xffff, RZ, 0xc0, !PT ;  /* 0x0000ffff0c0d7812 */ /* 0x040fe200078ec0ff */
[----:B------:R-:W-:Y:S01]  /*14b50*/  IMAD.MOV.U32 R185, RZ, RZ, R237 ;  /* 0x000000ffffb97224 */ /* 0x000fe200078e00ed */
[----:B------:R-:W-:Y:S01]  /*14b60*/  LOP3.LUT R28, R12, 0xff, RZ, 0xc0, !PT ;  /* 0x000000ff0c1c7812 */ /* 0x000fe200078ec0ff */
[----:B------:R-:W-:Y:S01]  /*14b70*/  FFMA.FTZ R130, R130, c[0x0][0x23c], -R133 ;  /* 0x00008f0082827a23 */ /* 0x000fe20000010885 */
[----:B-1----:R-:W-:Y:S01]  /*14b80*/  LOP3.LUT R30, R25, UR10, R18, 0x96, !PT ;  /* 0x0000000a191e7c12 */ /* 0x002fe2000f8e9612 */
[----:B------:R-:W-:Y:S03]  /*14b90*/  MUFU.EX2 R242, R49 ;  /* 0x0000003100f27308 */ /* 0x000fe60000000800 */
[----:B------:R-:W-:Y:S01]  /*14ba0*/  SHF.R.U32.HI R27, RZ, 0x18, R12 ;  /* 0x00000018ff1b7819 */ /* 0x000fe2000001160c */
[----:B------:R-:W-:Y:S01]  /*14bb0*/  FMUL.FTZ R18, R132, R154 ;  /* 0x0000009a84127220 */ /* 0x000fe20000410000 */
[----:B------:R-:W-:Y:S01]  /*14bc0*/  SHF.R.U32.HI R25, RZ, 0x8, R13 ;  /* 0x00000008ff197819 */ /* 0x000fe2000001160d */
[----:B------:R-:W-:Y:S01]  /*14bd0*/  FMUL.FTZ R13, R2, R149 ;  /* 0x00000095020d7220 */ /* 0x000fe20000410000 */
[----:B------:R-:W-:Y:S01]  /*14be0*/  PRMT R184, R186, 0x5410, R14 ;  /* 0x00005410bab87816 */ /* 0x000fe2000000000e */
[----:B------:R-:W-:Y:S01]  /*14bf0*/  FMUL.FTZ R14, R0, R150 ;  /* 0x00000096000e7220 */ /* 0x000fe20000410000 */
[----:B------:R-:W-:Y:S01]  /*14c00*/  PRMT R188, R188, 0x5410, R15 ;  /* 0x00005410bcbc7816 */ /* 0x000fe2000000000f */
[----:B------:R-:W1:Y:S01]  /*14c10*/  MUFU.EX2 R237, R31 ;  /* 0x0000001f00ed7308 */ /* 0x000e620000000800 */
[----:B------:R-:W-:Y:S01]  /*14c20*/  FMUL.FTZ R15, R0, R151 ;  /* 0x00000097000f7220 */ /* 0x000fe20000410000 */
[----:B------:R-:W-:Y:S01]  /*14c30*/  SHF.R.U32.HI R17, RZ, 0x10, R12 ;  /* 0x00000010ff117819 */ /* 0x000fe2000001160c */
[----:B------:R-:W-:Y:S01]  /*14c40*/  FMUL.FTZ R12, R2, R148 ;  /* 0x00000094020c7220 */ /* 0x000fe20000410000 */
[----:B------:R-:W-:Y:S01]  /*14c50*/  LOP3.LUT R29, R189, 0xff, RZ, 0xc0, !PT ;  /* 0x000000ffbd1d7812 */ /* 0x000fe200078ec0ff */
[----:B------:R-:W-:Y:S01]  /*14c60*/  IMAD.MOV.U32 R189, RZ, RZ, R16 ;  /* 0x000000ffffbd7224 */ /* 0x000fe200078e0010 */
[----:B------:R-:W-:Y:S01]  /*14c70*/  LOP3.LUT R16, R177, 0xffff, RZ, 0xc0, !PT ;  /* 0x0000ffffb1107812 */ /* 0x000fe200078ec0ff */
[----:B------:R-:W-:Y:S01]  /*14c80*/  IMAD.MOV.U32 R186, RZ, RZ, R246 ;  /* 0x000000ffffba7224 */ /* 0x000fe200078e00f6 */
[----:B------:R-:W-:Y:S01]  /*14c90*/  PRMT R148, R28, 0x5410, R25 ;  /* 0x000054101c947816 */ /* 0x000fe20000000019 */
[----:B------:R-:W-:Y:S01]  /*14ca0*/  FMUL.FTZ R25, R2, R161 ;  /* 0x000000a102197220 */ /* 0x000fe20000410000 */
[----:B------:R2:W5:Y:S01]  /*14cb0*/  MUFU.EX2 R246, R48 ;  /* 0x0000003000f67308 */ /* 0x0005620000000800 */
[-C--:B------:R-:W-:Y:S01]  /*14cc0*/  HMMA.16816.F32 R12, R32, R22.reuse, R12 ;  /* 0x00000016200c723c */ /* 0x080fe2000000180c */
[----:B------:R-:W-:Y:S01]  /*14cd0*/  LOP3.LUT R183, R19, UR12, R222, 0x96, !PT ;  /* 0x0000000c13b77c12 */ /* 0x000fe2000f8e96de */
[----:B------:R-:W-:Y:S01]  /*14ce0*/  FMUL.FTZ R19, R132, R155 ;  /* 0x0000009b84137220 */ /* 0x000fe20000410000 */
[----:B------:R-:W-:Y:S01]  /*14cf0*/  LOP3.LUT R21, R17, 0xff, RZ, 0xc0, !PT ;  /* 0x000000ff11157812 */ /* 0x000fe200078ec0ff */
[C---:B------:R-:W-:Y:S01]  /*14d00*/  FMUL.FTZ R17, R139.reuse, R153 ;  /* 0x000000998b117220 */ /* 0x040fe20000410000 */
[----:B------:R-:W-:Y:S01]  /*14d10*/  SHF.R.U32.HI R20, RZ, 0x8, R16 ;  /* 0x00000008ff147819 */ /* 0x000fe20000011610 */
[----:B------:R-:W-:Y:S01]  /*14d20*/  FMUL.FTZ R16, R139, R152 ;  /* 0x000000988b107220 */ /* 0x000fe20000410000 */
[----:B------:R-:W-:Y:S01]  /*14d30*/  PRMT R150, R29, 0x5410, R190 ;  /* 0x000054101d967816 */ /* 0x000fe200000000be */
[----:B------:R-:W-:Y:S01]  /*14d40*/  IMAD.MOV.U32 R151, RZ, RZ, R238 ;  /* 0x000000ffff977224 */ /* 0x000fe200078e00ee */
[----:B------:R-:W-:Y:S03]  /*14d50*/  MUFU.EX2 R97, R97 ;  /* 0x0000006100617308 */ /* 0x000fe60000000800 */
[----:B------:R-:W-:Y:S01]  /*14d60*/  LOP3.LUT R26, R177, 0xff, RZ, 0xc0, !PT ;  /* 0x000000ffb11a7812 */ /* 0x000fe200078ec0ff */
[C---:B------:R-:W-:Y:S01]  /*14d70*/  HMMA.16816.F32 R16, R172.reuse, R22, R16 ;  /* 0x00000016ac10723c */ /* 0x040fe20000001810 */
[----:B------:R-:W-:Y:S01]  /*14d80*/  IMAD.MOV.U32 R190, RZ, RZ, R231 ;  /* 0x000000ffffbe7224 */ /* 0x000fe200078e00e7 */
[----:B------:R-:W-:Y:S01]  /*14d90*/  PRMT R145, R21, 0x5410, R27 ;  /* 0x0000541015917816 */ /* 0x000fe2000000001b */
[----:B------:R-:W-:Y:S01]  /*14da0*/  FMUL.FTZ R21, R139, R157 ;  /* 0x0000009d8b157220 */ /* 0x000fe20000410000 */
[----:B------:R-:W-:Y:S01]  /*14db0*/  PRMT R149, R26, 0x5410, R20 ;  /* 0x000054101a957816 */ /* 0x000fe20000000014 */
[----:B------:R-:W-:Y:S01]  /*14dc0*/  FMUL.FTZ R26, R0, R162 ;  /* 0x000000a2001a7220 */ /* 0x000fe20000410000 */
[----:B------:R1:W1:Y:S01]  /*14dd0*/  MUFU.EX2 R238, R50 ;  /* 0x0000003200ee7308 */ /* 0x0002620000000800 */
[----:B------:R-:W-:Y:S01]  /*14de0*/  IMAD.WIDE.U32 R22, R183, -0x326172a9, RZ ;  /* 0xcd9e8d57b7167825 */ /* 0x000fe200078e00ff */
[--C-:B------:R-:W-:Y:S04]  /*14df0*/  SHF.R.U32.HI R20, RZ, 0x10, R177.reuse ;  /* 0x00000010ff147819 */ /* 0x100fe800000116b1 */
[----:B------:R-:W-:Y:S01]  /*14e00*/  LOP3.LUT R28, R23, UR11, R180, 0x96, !PT ;  /* 0x0000000b171c7c12 */ /* 0x000fe2000f8e96b4 */
[----:B--2---:R-:W-:Y:S01]  /*14e10*/  IMAD.WIDE.U32 R48, R30, -0x326172a9, RZ ;  /* 0xcd9e8d571e307825 */ /* 0x004fe200078e00ff */
[----:B------:R-:W-:Y:S02]  /*14e20*/  SHF.R.U32.HI R177, RZ, 0x18, R177 ;  /* 0x00000018ffb17819 */ /* 0x000fe400000116b1 */
[----:B------:R-:W-:Y:S01]  /*14e30*/  MUFU.EX2 R231, R45 ;  /* 0x0000002d00e77308 */ /* 0x000fe20000000800 */
[----:B------:R-:W-:Y:S01]  /*14e40*/  IMAD.WIDE.U32 R28, R28, -0x2daee0ad, RZ ;  /* 0xd2511f531c1c7825 */ /* 0x000fe200078e00ff */
[----:B------:R-:W-:Y:S03]  /*14e50*/  LOP3.LUT R20, R20, 0xff, RZ, 0xc0, !PT ;  /* 0x000000ff14147812 */ /* 0x000fe600078ec0ff */
[----:B------:R-:W-:Y:S01]  /*14e60*/  IMAD.MOV.U32 R183, RZ, RZ, R151 ;  /* 0x000000ffffb77224 */ /* 0x000fe200078e0097 */
[----:B------:R-:W-:Y:S01]  /*14e70*/  LOP3.LUT R146, R29, UR8, R24, 0x96, !PT ;  /* 0x000000081d927c12 */ /* 0x000fe2000f8e9618 */
[----:B------:R-:W-:Y:S01]  /*14e80*/  IMAD.MOV.U32 R151, RZ, RZ, R203 ;  /* 0x000000ffff977224 */ /* 0x000fe200078e00cb */
[----:B------:R-:W-:Y:S01]  /*14e90*/  LOP3.LUT R24, R49, UR9, R22, 0x96, !PT ;  /* 0x0000000931187c12 */ /* 0x000fe2000f8e9616 */
[----:B------:R-:W-:Y:S01]  /*14ea0*/  IMAD.MOV.U32 R152, RZ, RZ, R234 ;  /* 0x000000ffff987224 */ /* 0x000fe200078e00ea */
[----:B------:R-:W-:Y:S01]  /*14eb0*/  MUFU.EX2 R203, R46 ;  /* 0x0000002e00cb7308 */ /* 0x000fe20000000800 */
[----:B------:R-:W-:Y:S01]  /*14ec0*/  IMAD.MOV.U32 R153, RZ, RZ, R233 ;  /* 0x000000ffff997224 */ /* 0x000fe200078e00e9 */
[----:B------:R-:W-:Y:S01]  /*14ed0*/  PRMT R51, R20, 0x5410, R177 ;  /* 0x0000541014337816 */ /* 0x000fe200000000b1 */
[----:B------:R-:W-:Y:S04]  /*14ee0*/  IMAD.WIDE.U32 R154, R24, -0x2daee0ad, RZ ;  /* 0xd2511f53189a7825 */ /* 0x000fe800078e00ff */
[----:B------:R-:W-:Y:S01]  /*14ef0*/  FMUL.FTZ R24, R2, R160 ;  /* 0x000000a002187220 */ /* 0x000fe20000410000 */
[----:B------:R-:W-:Y:S01]  /*14f00*/  LOP3.LUT R144, R155, UR6, R28, 0x96, !PT ;  /* 0x000000069b907c12 */ /* 0x000fe2000f8e961c */
[----:B------:R-:W-:Y:S01]  /*14f10*/  IMAD.MOV.U32 R160, RZ, RZ, R232 ;  /* 0x000000ffffa07224 */ /* 0x000fe200078e00e8 */
[----:B------:R2:W-:Y:S01]  /*14f20*/  MUFU.EX2 R234, R37 ;  /* 0x0000002500ea7308 */ /* 0x0005e20000000800 */
[----:B------:R-:W-:Y:S01]  /*14f30*/  FFMA.FTZ R49, R47, c[0x0][0x23c], -R176 ;  /* 0x00008f002f317a23 */ /* 0x000fe200000108b0 */
[--C-:B------:R-:W-:Y:S01]  /*14f40*/  HSET2.LE.AND R51, R51, R220.reuse, PT ;  /* 0x000000dc33337233 */ /* 0x100fe20003803000 */
[----:B------:R-:W-:Y:S02]  /*14f50*/  FMUL.FTZ R20, R139, R156 ;  /* 0x0000009c8b147220 */ /* 0x000fe40000410000 */
[C---:B------:R-:W-:Y:S02]  /*14f60*/  FMUL.FTZ R22, R132.reuse, R158 ;  /* 0x0000009e84167220 */ /* 0x040fe40000410000 */
[----:B------:R-:W-:Y:S02]  /*14f70*/  FMUL.FTZ R23, R132, R159 ;  /* 0x0000009f84177220 */ /* 0x000fe40000410000 */
[----:B------:R-:W-:Y:S01]  /*14f80*/  FMUL.FTZ R27, R0, R163 ;  /* 0x000000a3001b7220 */ /* 0x000fe20000410000 */
[----:B------:R4:W-:Y:S01]  /*14f90*/  MUFU.EX2 R232, R44 ;  /* 0x0000002c00e87308 */ /* 0x0009e20000000800 */
[C---:B------:R-:W-:Y:S02]  /*14fa0*/  FMUL.FTZ R28, R2.reuse, R164 ;  /* 0x000000a4021c7220 */ /* 0x040fe40000410000 */
[----:B------:R-:W-:Y:S01]  /*14fb0*/  FMUL.FTZ R29, R2, R165 ;  /* 0x000000a5021d7220 */ /* 0x000fe20000410000 */
[-C--:B---3--:R-:W-:Y:S01]  /*14fc0*/  HMMA.16816.F32 R20, R172, R140.reuse, R20 ;  /* 0x0000008cac14723c */ /* 0x088fe20000001814 */
[C---:B------:R-:W-:Y:S02]  /*14fd0*/  FMUL.FTZ R30, R0.reuse, R166 ;  /* 0x000000a6001e7220 */ /* 0x040fe40000410000 */
[----:B------:R-:W-:Y:S02]  /*14fe0*/  IMAD.MOV.U32 R177, RZ, RZ, R201 ;  /* 0x000000ffffb17224 */ /* 0x000fe400078e00c9 */
[----:B------:R-:W-:Y:S01]  /*14ff0*/  IMAD.MOV.U32 R161, RZ, RZ, R197 ;  /* 0x000000ffffa17224 */ /* 0x000fe200078e00c5 */
[----:B------:R3:W-:Y:S01]  /*15000*/  MUFU.EX2 R233, R39 ;  /* 0x0000002700e97308 */ /* 0x0007e20000000800 */
[----:B------:R-:W-:Y:S01]  /*15010*/  IMAD.MOV.U32 R31, RZ, RZ, R230 ;  /* 0x000000ffff1f7224 */ /* 0x000fe200078e00e6 */
[C---:B------:R-:W-:Y:S01]  /*15020*/  HMMA.16816.F32 R24, R32.reuse, R140, R24 ;  /* 0x0000008c2018723c */ /* 0x040fe20000001818 */
[----:B-1----:R-:W-:Y:S03]  /*15030*/  IMAD.MOV.U32 R50, RZ, RZ, R221 ;  /* 0x000000ffff327224 */ /* 0x002fe600078e00dd */
[----:B------:R-:W-:Y:S01]  /*15040*/  IMAD.MOV.U32 R155, RZ, RZ, R177 ;  /* 0x000000ffff9b7224 */ /* 0x000fe200078e00b1 */
[--C-:B--2---:R-:W-:Y:S01]  /*15050*/  HSET2.LE.AND R37, R147, R220.reuse, PT ;  /* 0x000000dc93257233 */ /* 0x104fe20003803000 */
[----:B------:R-:W-:Y:S02]  /*15060*/  IMAD.MOV.U32 R166, RZ, RZ, R31 ;  /* 0x000000ffffa67224 */ /* 0x000fe400078e001f */
[----:B------:R1:W2:Y:S01]  /*15070*/  MUFU.EX2 R230, R36 ;  /* 0x0000002400e67308 */ /* 0x0002a20000000800 */
[----:B------:R-:W-:Y:S01]  /*15080*/  FMUL.FTZ R31, R0, R167 ;  /* 0x000000a7001f7220 */ /* 0x000fe20000410000 */
[----:B----4-:R-:W4:Y:S02]  /*15090*/  LDSM.16.MT88.4 R44, [R205+0x4400] ;  /* 0x00440000cd2c783b */ /* 0x010f240000004200 */
[----:B------:R-:W-:Y:S01]  /*150a0*/  IMAD.MOV.U32 R165, RZ, RZ, R50 ;  /* 0x000000ffffa57224 */ /* 0x000fe200078e0032 */
[--C-:B------:R-:W-:Y:S01]  /*150b0*/  HSET2.LE.AND R50, R149, R220.reuse, PT ;  /* 0x000000dc95327233 */ /* 0x100fe20003803000 */
[----:B------:R-:W-:Y:S02]  /*150c0*/  IMAD.MOV.U32 R167, RZ, RZ, R153 ;  /* 0x000000ffffa77224 */ /* 0x000fe400078e0099 */
[-C--:B------:R-:W-:Y:S01]  /*150d0*/  HMMA.16816.F32 R28, R32, R142.reuse, R28 ;  /* 0x0000008e201c723c */ /* 0x080fe2000000181c */
[----:B------:R-:W-:Y:S01]  /*150e0*/  IMAD.WIDE.U32 R146, R146, -0x326172a9, RZ ;  /* 0xcd9e8d5792927825 */ /* 0x000fe200078e00ff */
[----:B------:R2:W2:Y:S03]  /*150f0*/  MUFU.EX2 R221, R38 ;  /* 0x0000002600dd7308 */ /* 0x0004a60000000800 */
[----:B------:R-:W-:Y:S01]  /*15100*/  IMAD.MOV.U32 R164, RZ, RZ, R152 ;  /* 0x000000ffffa47224 */ /* 0x000fe200078e0098 */
[----:B---3--:R-:W-:Y:S01]  /*15110*/  F2FP.PACK_AB R39, R165, R167 ;  /* 0x000000a7a527723e */ /* 0x008fe200000000ff */
[----:B------:R-:W-:Y:S01]  /*15120*/  IMAD.MOV.U32 R152, RZ, RZ, R189 ;  /* 0x000000ffff987224 */ /* 0x000fe200078e00bd */
[----:B------:R-:W-:Y:S01]  /*15130*/  F2FP.PACK_AB R33, R251, R248 ;  /* 0x000000f8fb21723e */ /* 0x000fe200000000ff */
[----:B------:R-:W-:Y:S03]  /*15140*/  IMAD.MOV.U32 R189, RZ, RZ, R185 ;  /* 0x000000ffffbd7224 */ /* 0x000fe600078e00b9 */
[----:B------:R3:W-:Y:S01]  /*15150*/  MUFU.EX2 R201, R40 ;  /* 0x0000002800c97308 */ /* 0x0007e20000000800 */
[----:B------:R-:W-:Y:S01]  /*15160*/  LOP3.LUT R39, R37, R39, RZ, 0xc0, !PT ;  /* 0x0000002725277212 */ /* 0x000fe200078ec0ff */
[----:B------:R-:W-:Y:S01]  /*15170*/  IMAD.MOV.U32 R185, RZ, RZ, R202 ;  /* 0x000000ffffb97224 */ /* 0x000fe200078e00ca */
[--C-:B------:R-:W-:Y:S01]  /*15180*/  HSET2.LE.AND R37, R145, R220.reuse, PT ;  /* 0x000000dc91257233 */ /* 0x100fe20003803000 */
[C---:B------:R-:W-:Y:S01]  /*15190*/  FMUL.FTZ R34, R132.reuse, R170 ;  /* 0x000000aa84227220 */ /* 0x040fe20000410000 */
[----:B------:R-:W-:Y:S01]  /*151a0*/  LOP3.LUT R153, R147, UR7, R48, 0x96, !PT ;  /* 0x0000000793997c12 */ /* 0x000fe2000f8e9630 */
[----:B------:R-:W-:Y:S01]  /*151b0*/  FMUL.FTZ R35, R132, R171 ;  /* 0x000000ab84237220 */ /* 0x000fe20000410000 */
[--C-:B-1----:R-:W-:Y:S01]  /*151c0*/  HSET2.LE.AND R36, R184, R220.reuse, PT ;  /* 0x000000dcb8247233 */ /* 0x102fe20003803000 */
[----:B------:R-:W-:Y:S01]  /*151d0*/  LOP3.LUT R37, R37, R33, RZ, 0xc0, !PT ;  /* 0x0000002125257212 */ /* 0x000fe200078ec0ff */
[----:B------:R-:W-:Y:S01]  /*151e0*/  FMUL.FTZ R33, R139, R169 ;  /* 0x000000a98b217220 */ /* 0x000fe20000410000 */
[----:B------:R1:W1:Y:S01]  /*151f0*/  MUFU.EX2 R202, R49 ;  /* 0x0000003100ca7308 */ /* 0x0002620000000800 */
[----:B------:R-:W-:Y:S01]  /*15200*/  IMAD.MOV.U32 R169, RZ, RZ, R183 ;  /* 0x000000ffffa97224 */ /* 0x000fe200078e00b7 */
[----:B------:R-:W-:Y:S01]  /*15210*/  F2FP.PACK_AB R32, R190, R252 ;  /* 0x000000fcbe20723e */ /* 0x000fe200000000ff */
[----:B------:R-:W-:Y:S01]  /*15220*/  IMAD.MOV.U32 R183, RZ, RZ, R200 ;  /* 0x000000ffffb77224 */ /* 0x000fe200078e00c8 */
[----:B--2---:R-:W-:Y:S01]  /*15230*/  F2FP.PACK_AB R38, R166, R160 ;  /* 0x000000a0a626723e */ /* 0x004fe200000000ff */
[----:B------:R-:W-:Y:S01]  /*15240*/  IMAD.MOV.U32 R162, RZ, RZ, R196 ;  /* 0x000000ffffa27224 */ /* 0x000fe200078e00c4 */
[----:B------:R-:W-:Y:S01]  /*15250*/  F2FP.PACK_AB R48, R245, R241 ;  /* 0x000000f1f530723e */ /* 0x000fe200000000ff */
[----:B------:R-:W-:Y:S01]  /*15260*/  IMAD.MOV.U32 R184, RZ, RZ, R199 ;  /* 0x000000ffffb87224 */ /* 0x000fe200078e00c7 */
[----:B------:R-:W-:Y:S01]  /*15270*/  LOP3.LUT R38, R36, R38, RZ, 0xc0, !PT ;  /* 0x0000002624267212 */ /* 0x000fe200078ec0ff */
[--C-:B------:R-:W-:Y:S01]  /*15280*/  HSET2.LE.AND R36, R148, R220.reuse, PT ;  /* 0x000000dc94247233 */ /* 0x100fe20003803000 */
[----:B------:R2:W2:Y:S01]  /*15290*/  MUFU.EX2 R200, R41 ;  /* 0x0000002900c87308 */ /* 0x0004a20000000800 */
[----:B------:R-:W-:Y:S01]  /*152a0*/  LOP3.LUT R48, R50, R48, RZ, 0xc0, !PT ;  /* 0x0000003032307212 */ /* 0x000fe200078ec0ff */
[--C-:B------:R-:W-:Y:S01]  /*152b0*/  HSET2.LE.AND R50, R188, R220.reuse, PT ;  /* 0x000000dcbc327233 */ /* 0x100fe20003803000 */
[----:B------:R-:W-:Y:S01]  /*152c0*/  IMAD.MOV.U32 R171, RZ, RZ, R151 ;  /* 0x000000ffffab7224 */ /* 0x000fe200078e0097 */
[----:B------:R-:W-:Y:S01]  /*152d0*/  LOP3.LUT R36, R36, R32, RZ, 0xc0, !PT ;  /* 0x0000002024247212 */ /* 0x000fe200078ec0ff */
[----:B------:R-:W-:Y:S01]  /*152e0*/  FMUL.FTZ R32, R139, R168 ;  /* 0x000000a88b207220 */ /* 0x000fe20000410000 */
[----:B---3--:R-:W-:Y:S01]  /*152f0*/  F2FP.PACK_AB R40, R243, R244 ;  /* 0x000000f4f328723e */ /* 0x008fe200000000ff */
[----:B------:R-:W-:Y:S03]  /*15300*/  IMAD.WIDE.U32 R144, R144, -0x326172a9, RZ ;  /* 0xcd9e8d5790907825 */ /* 0x000fe600078e00ff */
[----:B------:R3:W-:Y:S01]  /*15310*/  MUFU.EX2 R197, R42 ;  /* 0x0000002a00c57308 */ /* 0x0007e20000000800 */
[----:B------:R-:W-:Y:S01]  /*15320*/  LOP3.LUT R50, R50, R40, RZ, 0xc0, !PT ;  /* 0x0000002832327212 */ /* 0x000fe200078ec0ff */
[----:B------:R-:W-:Y:S01]  /*15330*/  HMMA.16816.F32 R32, R172, R142, R32 ;  /* 0x0000008eac20723c */ /* 0x000fe20000001820 */
[----:B------:R-:W5:Y:S01]  /*15340*/  LDSM.16.MT88.4 R140, [R206+0x4400] ;  /* 0x00440000ce8c783b */ /* 0x000f620000004200 */
[----:B-1----:R-:W-:Y:S01]  /*15350*/  F2FP.PACK_AB R49, R240, R235 ;  /* 0x000000ebf031723e */ /* 0x002fe200000000ff */
[----:B------:R-:W-:Y:S01]  /*15360*/  IMAD.MOV.U32 R170, RZ, RZ, R152 ;  /* 0x000000ffffaa7224 */ /* 0x000fe200078e0098 */
[----:B------:R-:W-:Y:S01]  /*15370*/  LOP3.LUT R148, R144, 0xff, RZ, 0xc0, !PT ;  /* 0x000000ff90947812 */ /* 0x000fe200078ec0ff */
[----:B------:R-:W-:Y:S01]  /*15380*/  IMAD.U32 R147, RZ, RZ, UR4 ;  /* 0x00000004ff937e24 */ /* 0x000fe2000f8e00ff */
[----:B------:R-:W-:Y:S01]  /*15390*/  LOP3.LUT R49, R51, R49, RZ, 0xc0, !PT ;  /* 0x0000003133317212 */ /* 0x000fe200078ec0ff */
[--C-:B------:R-:W-:Y:S01]  /*153a0*/  HSET2.LE.AND R51, R150, R220.reuse, PT ;  /* 0x000000dc96337233 */ /* 0x100fe20003803000 */
[----:B------:R1:W1:Y:S01]  /*153b0*/  MUFU.EX2 R196, R43 ;  /* 0x0000002b00c47308 */ /* 0x0002620000000800 */
[-C--:B----4-:R-:W-:Y:S03]  /*153c0*/  HMMA.16816.F32 R4, R36, R44.reuse, R4 ;  /* 0x0000002c2404723c */ /* 0x090fe60000001804 */
[----:B--2---:R-:W-:Y:S01]  /*153d0*/  F2FP.PACK_AB R41, R237, R239 ;  /* 0x000000efed29723e */ /* 0x004fe200000000ff */
[----:B------:R-:W-:Y:S01]  /*153e0*/  IMAD.MOV.U32 R168, RZ, RZ, R190 ;  /* 0x000000ffffa87224 */ /* 0x000fe200078e00be */
[----:B------:R-:W-:Y:S01]  /*153f0*/  LOP3.LUT R40, R219, UR33, R147, 0x96, !PT ;  /* 0x00000021db287c12 */ /* 0x000fe2000f8e9693 */
[----:B------:R-:W-:Y:S01]  /*15400*/  IMAD.MOV.U32 R158, RZ, RZ, R189 ;  /* 0x000000ffff9e7224 */ /* 0x000fe200078e00bd */
[----:B------:R-:W-:Y:S01]  /*15410*/  LOP3.LUT R51, R51, R41, RZ, 0xc0, !PT ;  /* 0x0000002933337212 */ /* 0x000fe200078ec0ff */
[----:B------:R-:W-:Y:S01]  /*15420*/  IMAD.MOV.U32 R159, RZ, RZ, R187 ;  /* 0x000000ffff9f7224 */ /* 0x000fe200078e00bb */
[----:B------:R2:W-:Y:S03]  /*15430*/  MUFU.EX2 R199, R64 ;  /* 0x0000004000c77308 */ /* 0x0005e60000000800 */
[----:B------:R-:W-:Y:S01]  /*15440*/  IMAD.WIDE.U32 R156, R40, -0x326172a9, RZ ;  /* 0xcd9e8d57289c7825 */ /* 0x000fe200078e00ff */
[----:B------:R-:W-:Y:S01]  /*15450*/  SHF.R.U32.HI R41, RZ, 0x8, R191 ;  /* 0x00000008ff297819 */ /* 0x000fe200000116bf */
[C---:B------:R-:W-:Y:S01]  /*15460*/  HMMA.16816.F32 R8, R48.reuse, R44, R8 ;  /* 0x0000002c3008723c */ /* 0x040fe20000001808 */
[----:B------:R-:W-:Y:S01]  /*15470*/  LOP3.LUT R40, R194, 0xff, RZ, 0xc0, !PT ;  /* 0x000000ffc2287812 */ /* 0x000fe200078ec0ff */
[----:B------:R-:W-:Y:S01]  /*15480*/  IMAD.MOV.U32 R175, RZ, RZ, R185 ;  /* 0x000000ffffaf7224 */ /* 0x000fe200078e00b9 */
[----:B------:R-:W-:Y:S01]  /*15490*/  PRMT R151, R195, 0x5410, R41 ;  /* 0x00005410c3977816 */ /* 0x000fe20000000029 */
[----:B------:R-:W-:Y:S01]  /*154a0*/  IMAD.MOV.U32 R163, RZ, RZ, R186 ;  /* 0x000000ffffa37224 */ /* 0x000fe200078e00ba */
[----:B------:R4:W-:Y:S01]  /*154b0*/  MUFU.EX2 R195, R65 ;  /* 0x0000004100c37308 */ /* 0x0009e20000000800 */
[----:B------:R-:W-:Y:S01]  /*154c0*/  LOP3.LUT R41, R157, UR15, R228, 0x96, !PT ;  /* 0x0000000f9d297c12 */ /* 0x000fe2000f8e96e4 */
[----:B------:R-:W-:Y:S01]  /*154d0*/  FFMA.FTZ R120, R120, c[0x0][0x23c], -R135 ;  /* 0x00008f0078787a23 */ /* 0x000fe20000010887 */
[-C--:B------:R-:W-:Y:S01]  /*154e0*/  HMMA.16816.F32 R12, R48, R46.reuse, R12 ;  /* 0x0000002e300c723c */ /* 0x080fe2000000180c */
[----:B---3--:R-:W-:Y:S03]  /*154f0*/  LOP3.LUT R42, R179, UR13, R156, 0x96, !PT ;  /* 0x0000000db32a7c12 */ /* 0x008fe6000f8e969c */
[----:B------:R-:W-:Y:S01]  /*15500*/  PRMT R152, R40, 0x5410, R193 ;  /* 0x0000541028987816 */ /* 0x000fe200000000c1 */
[----:B------:R-:W-:Y:S01]  /*15510*/  IMAD.WIDE.U32 R40, R41, -0x2daee0ad, RZ ;  /* 0xd2511f5329287825 */ /* 0x000fe200078e00ff */
[----:B------:R-:W-:Y:S01]  /*15520*/  LOP3.LUT R146, R145, UR17, R146, 0x96, !PT ;  /* 0x0000001191927c12 */ /* 0x000fe2000f8e9692 */
[----:B------:R-:W-:Y:S01]  /*15530*/  MUFU.EX2 R193, R66 ;  /* 0x0000004200c17308 */ /* 0x000fe20000000800 */
[----:B------:R-:W-:Y:S01]  /*15540*/  LOP3.LUT R145, R144, 0xffff, RZ, 0xc0, !PT ;  /* 0x0000ffff90917812 */ /* 0x000fe200078ec0ff */
[C---:B------:R-:W-:Y:S03]  /*15550*/  HMMA.16816.F32 R16, R36.reuse, R46, R16 ;  /* 0x0000002e2410723c */ /* 0x040fe60000001810 */
[----:B------:R-:W-:Y:S01]  /*15560*/  SHF.R.U32.HI R44, RZ, 0x8, R145 ;  /* 0x00000008ff2c7819 */ /* 0x000fe20000011691 */
[----:B-1----:R-:W-:Y:S01]  /*15570*/  IMAD.WIDE.U32 R42, R42, -0x2daee0ad, RZ ;  /* 0xd2511f532a2a7825 */ /* 0x002fe200078e00ff */
[--C-:B------:R-:W-:Y:S02]  /*15580*/  SHF.R.U32.HI R147, RZ, 0x10, R144.reuse ;  /* 0x00000010ff937819 */ /* 0x100fe40000011690 */
[----:B------:R-:W-:Y:S01]  /*15590*/  SHF.R.U32.HI R149, RZ, 0x18, R144 ;  /* 0x00000018ff957819 */ /* 0x000fe20000011690 */
[----:B------:R1:W3:Y:S01]  /*155a0*/  MUFU.EX2 R194, R67 ;  /* 0x0000004300c27308 */ /* 0x0002e20000000800 */
[----:B------:R-:W-:Y:S01]  /*155b0*/  LOP3.LUT R144, R41, UR12, R224, 0x96, !PT ;  /* 0x0000000c29907c12 */ /* 0x000fe2000f8e96e0 */
[-C--:B-----5:R-:W-:Y:S02]  /*155c0*/  HMMA.16816.F32 R20, R36, R140.reuse, R20 ;  /* 0x0000008c2414723c */ /* 0x0a0fe40000001814 */
[----:B------:R-:W-:Y:S01]  /*155d0*/  PRMT R148, R148, 0x5410, R44 ;  /* 0x0000541094947816 */ /* 0x000fe2000000002c */
[--C-:B------:R-:W-:Y:S01]  /*155e0*/  FFMA.FTZ R121, R121, c[0x0][0x23c], -R135.reuse ;  /* 0x00008f0079797a23 */ /* 0x100fe20000010887 */
[----:B------:R-:W-:Y:S01]  /*155f0*/  LOP3.LUT R150, R43, UR10, R40, 0x96, !PT ;  /* 0x0000000a2b967c12 */ /* 0x000fe2000f8e9628 */
[----:B------:R-:W5:Y:S01]  /*15600*/  LDSM.16.MT88.4 R44, [R205+0x4800] ;  /* 0x00480000cd2c783b */ /* 0x000f620000004200 */
[----:B------:R-:W-:Y:S01]  /*15610*/  LOP3.LUT R40, R182, 0xffff, RZ, 0xc0, !PT ;  /* 0x0000ffffb6287812 */ /* 0x000fe200078ec0ff */
[----:B------:R-:W-:Y:S01]  /*15620*/  IMAD.WIDE.U32 R144, R144, -0x326172a9, RZ ;  /* 0xcd9e8d5790907825 */ /* 0x000fe200078e00ff */
[----:B------:R-:W-:Y:S01]  /*15630*/  MUFU.EX2 R191, R52 ;  /* 0x0000003400bf7308 */ /* 0x000fe20000000800 */
[----:B------:R-:W-:Y:S01]  /*15640*/  LOP3.LUT R43, R182, 0xff, RZ, 0xc0, !PT ;  /* 0x000000ffb62b7812 */ /* 0x000fe200078ec0ff */
[C---:B------:R-:W-:Y:S02]  /*15650*/  HMMA.16816.F32 R24, R48.reuse, R140, R24 ;  /* 0x0000008c3018723c */ /* 0x040fe40000001818 */
[----:B------:R-:W-:Y:S01]  /*15660*/  SHF.R.U32.HI R40, RZ, 0x8, R40 ;  /* 0x00000008ff287819 */ /* 0x000fe20000011628 */
[--C-:B------:R-:W-:Y:S01]  /*15670*/  FFMA.FTZ R124, R124, c[0x0][0x23c], -R135.reuse ;  /* 0x00008f007c7c7a23 */ /* 0x100fe20000010887 */
[----:B--2---:R-:W-:Y:S01]  /*15680*/  LOP3.LUT R64, R145, UR11, R178, 0x96, !PT ;  /* 0x0000000b91407c12 */ /* 0x004fe2000f8e96b2 */
[----:B------:R-:W-:Y:S01]  /*15690*/  FFMA.FTZ R135, R125, c[0x0][0x23c], -R135 ;  /* 0x00008f007d877a23 */ /* 0x000fe20000010887 */
[----:B------:R-:W-:Y:S01]  /*156a0*/  PRMT R145, R43, 0x5410, R40 ;  /* 0x000054102b917816 */ /* 0x000fe20000000028 */
[----:B------:R-:W-:Y:S01]  /*156b0*/  FFMA.FTZ R122, R122, c[0x0][0x23c], -R176 ;  /* 0x00008f007a7a7a23 */ /* 0x000fe200000108b0 */
[----:B------:R-:W2:Y:S01]  /*156c0*/  MUFU.EX2 R190, R53 ;  /* 0x0000003500be7308 */ /* 0x000ea20000000800 */
[----:B------:R-:W-:Y:S01]  /*156d0*/  LOP3.LUT R41, R147, 0xff, RZ, 0xc0, !PT ;  /* 0x000000ff93297812 */ /* 0x000fe200078ec0ff */
[-C--:B------:R-:W-:Y:S02]  /*156e0*/  HMMA.16816.F32 R28, R48, R142.reuse, R28 ;  /* 0x0000008e301c723c */ /* 0x080fe4000000181c */
[----:B------:R-:W-:Y:S01]  /*156f0*/  LOP3.LUT R40, R146, 0xffff, RZ, 0xc0, !PT ;  /* 0x0000ffff92287812 */ /* 0x000fe200078ec0ff */
[----:B----4-:R-:W-:Y:S01]  /*15700*/  IMAD.WIDE.U32 R64, R64, -0x2daee0ad, RZ ;  /* 0xd2511f5340407825 */ /* 0x010fe200078e00ff */
[----:B------:R-:W-:Y:S02]  /*15710*/  PRMT R149, R41, 0x5410, R149 ;  /* 0x0000541029957816 */ /* 0x000fe40000000095 */
[----:B------:R-:W-:Y:S01]  /*15720*/  LOP3.LUT R43, R146, 0xff, RZ, 0xc0, !PT ;  /* 0x000000ff922b7812 */ /* 0x000fe200078ec0ff */
[--C-:B------:R-:W-:Y:S01]  /*15730*/  HSET2.LE.AND R50, R148, R220.reuse, PT ;  /* 0x000000dc94327233 */ /* 0x100fe20003803000 */
[----:B------:R-:W-:Y:S01]  /*15740*/  MUFU.EX2 R189, R54 ;  /* 0x0000003600bd7308 */ /* 0x000fe20000000800 */
[----:B------:R-:W-:Y:S01]  /*15750*/  SHF.R.U32.HI R40, RZ, 0x8, R40 ;  /* 0x00000008ff287819 */ /* 0x000fe20000011628 */
[----:B------:R-:W-:Y:S02]  /*15760*/  HMMA.16816.F32 R32, R36, R142, R32 ;  /* 0x0000008e2420723c */ /* 0x000fe40000001820 */
[----:B------:R-:W-:Y:S01]  /*15770*/  SHF.R.U32.HI R41, RZ, 0x10, R182 ;  /* 0x00000010ff297819 */ /* 0x000fe200000116b6 */
[--C-:B------:R-:W-:Y:S01]  /*15780*/  HSET2.LE.AND R51, R149, R220.reuse, PT ;  /* 0x000000dc95337233 */ /* 0x100fe20003803000 */
[----:B------:R-:W-:Y:S01]  /*15790*/  LOP3.LUT R147, R65, UR8, R42, 0x96, !PT ;  /* 0x0000000841937c12 */ /* 0x000fe2000f8e962a */
[--C-:B------:R-:W-:Y:S01]  /*157a0*/  HSET2.LE.AND R42, R151, R220.reuse, PT ;  /* 0x000000dc972a7233 */ /* 0x100fe20003803000 */
[----:B------:R-:W-:Y:S01]  /*157b0*/  PRMT R65, R43, 0x5410, R40 ;  /* 0x000054102b417816 */ /* 0x000fe20000000028 */
[--C-:B------:R-:W-:Y:S01]  /*157c0*/  HSET2.LE.AND R43, R152, R220.reuse, PT ;  /* 0x000000dc982b7233 */ /* 0x100fe20003803000 */
[----:B------:R4:W2:Y:S01]  /*157d0*/  MUFU.EX2 R188, R55 ;  /* 0x0000003700bc7308 */ /* 0x0008a20000000800 */
[----:B------:R-:W-:Y:S03]  /*157e0*/  SHF.R.U32.HI R40, RZ, 0x10, R146 ;  /* 0x00000010ff287819 */ /* 0x000fe60000011692 */
[----:B------:R-:W-:Y:S01]  /*157f0*/  SHF.R.U32.HI R182, RZ, 0x18, R182 ;  /* 0x00000018ffb67819 */ /* 0x000fe200000116b6 */
[----:B-1----:R-:W-:Y:S01]  /*15800*/  IMAD.WIDE.U32 R66, R150, -0x326172a9, RZ ;  /* 0xcd9e8d5796427825 */ /* 0x002fe200078e00ff */
[----:B------:R-:W-:Y:S02]  /*15810*/  LOP3.LUT R41, R41, 0xff, RZ, 0xc0, !PT ;  /* 0x000000ff29297812 */ /* 0x000fe400078ec0ff */
[----:B------:R-:W-:Y:S01]  /*15820*/  SHF.R.U32.HI R146, RZ, 0x18, R146 ;  /* 0x00000018ff927819 */ /* 0x000fe20000011692 */
[----:B------:R-:W-:Y:S01]  /*15830*/  FFMA.FTZ R123, R123, c[0x0][0x23c], -R176 ;  /* 0x00008f007b7b7a23 */ /* 0x000fe200000108b0 */
[----:B------:R-:W-:Y:S01]  /*15840*/  MUFU.EX2 R187, R60 ;  /* 0x0000003c00bb7308 */ /* 0x000fe20000000800 */
[----:B------:R-:W-:Y:S01]  /*15850*/  PRMT R182, R41, 0x5410, R182 ;  /* 0x0000541029b67816 */ /* 0x000fe200000000b6 */
[--C-:B------:R-:W-:Y:S01]  /*15860*/  FFMA.FTZ R126, R126, c[0x0][0x23c], -R176.reuse ;  /* 0x00008f007e7e7a23 */ /* 0x100fe200000108b0 */
[----:B------:R-:W-:Y:S01]  /*15870*/  LOP3.LUT R41, R40, 0xff, RZ, 0xc0, !PT ;  /* 0x000000ff28297812 */ /* 0x000fe200078ec0ff */
[----:B------:R-:W-:Y:S01]  /*15880*/  FFMA.FTZ R176, R127, c[0x0][0x23c], -R176 ;  /* 0x00008f007fb07a23 */ /* 0x000fe200000108b0 */
[----:B------:R-:W-:Y:S01]  /*15890*/  F2FP.PACK_AB R40, R242, R246 ;  /* 0x000000f6f228723e */ /* 0x000fe200000000ff */
[--C-:B------:R-:W-:Y:S01]  /*158a0*/  FFMA.FTZ R70, R70, c[0x0][0x23c], -R133.reuse ;  /* 0x00008f0046467a23 */ /* 0x100fe20000010885 */
[----:B------:R-:W-:Y:S01]  /*158b0*/  PRMT R146, R41, 0x5410, R146 ;  /* 0x0000541029927816 */ /* 0x000fe20000000092 */
[--C-:B------:R-:W-:Y:S01]  /*158c0*/  HSET2.LE.AND R41, R145, R220.reuse, PT ;  /* 0x000000dc91297233 */ /* 0x100fe20003803000 */
[----:B------:R-:W-:Y:S01]  /*158d0*/  LOP3.LUT R42, R42, R40, RZ, 0xc0, !PT ;  /* 0x000000282a2a7212 */ /* 0x000fe200078ec0ff */
[----:B------:R1:W-:Y:S01]  /*158e0*/  MUFU.EX2 R185, R62 ;  /* 0x0000003e00b97308 */ /* 0x0003e20000000800 */
[----:B------:R-:W-:Y:S01]  /*158f0*/  F2FP.PACK_AB R40, R236, R238 ;  /* 0x000000eeec28723e */ /* 0x000fe200000000ff */
[--C-:B------:R-:W-:Y:S01]  /*15900*/  HSET2.LE.AND R38, R146, R220.reuse, PT ;  /* 0x000000dc92267233 */ /* 0x100fe20003803000 */
[----:B------:R-:W-:Y:S01]  /*15910*/  F2FP.PACK_AB R48, R234, R230 ;  /* 0x000000e6ea30723e */ /* 0x000fe200000000ff */
[----:B----4-:R-:W-:Y:S01]  /*15920*/  IMAD.WIDE.U32 R54, R147, -0x326172a9, RZ ;  /* 0xcd9e8d5793367825 */ /* 0x010fe200078e00ff */
[----:B------:R-:W-:Y:S02]  /*15930*/  LOP3.LUT R43, R43, R40, RZ, 0xc0, !PT ;  /* 0x000000282b2b7212 */ /* 0x000fe400078ec0ff */
[----:B------:R-:W-:Y:S01]  /*15940*/  LOP3.LUT R40, R41, R48, RZ, 0xc0, !PT ;  /* 0x0000003029287212 */ /* 0x000fe200078ec0ff */
[--C-:B------:R-:W-:Y:S01]  /*15950*/  HSET2.LE.AND R41, R182, R220.reuse, PT ;  /* 0x000000dcb6297233 */ /* 0x100fe20003803000 */
[----:B------:R-:W-:Y:S01]  /*15960*/  F2FP.PACK_AB R48, R233, R221 ;  /* 0x000000dde930723e */ /* 0x000fe200000000ff */
[----:B------:R4:W1:Y:S01]  /*15970*/  MUFU.EX2 R186, R61 ;  /* 0x0000003d00ba7308 */ /* 0x0008620000000800 */
[----:B------:R-:W-:Y:S01]  /*15980*/  F2FP.PACK_AB R49, R231, R232 ;  /* 0x000000e8e731723e */ /* 0x000fe200000000ff */
[--C-:B------:R-:W-:Y:S01]  /*15990*/  FFMA.FTZ R71, R71, c[0x0][0x23c], -R133.reuse ;  /* 0x00008f0047477a23 */ /* 0x100fe20000010885 */
[----:B------:R-:W-:Y:S01]  /*159a0*/  LOP3.LUT R41, R41, R48, RZ, 0xc0, !PT ;  /* 0x0000003029297212 */ /* 0x000fe200078ec0ff */
[--C-:B------:R-:W-:Y:S01]  /*159b0*/  HSET2.LE.AND R48, R65, R220.reuse, PT ;  /* 0x000000dc41307233 */ /* 0x100fe20003803000 */
[----:B------:R-:W-:Y:S01]  /*159c0*/  F2FP.PACK_AB R36, R202, R203 ;  /* 0x000000cbca24723e */ /* 0x000fe200000000ff */
[--C-:B------:R-:W-:Y:S01]  /*159d0*/  FFMA.FTZ R83, R83, c[0x0][0x23c], -R133.reuse ;  /* 0x00008f0053537a23 */ /* 0x100fe20000010885 */
[----:B------:R-:W-:Y:S01]  /*159e0*/  F2FP.PACK_AB R37, R200, R201 ;  /* 0x000000c9c825723e */ /* 0x000fe200000000ff */
[--C-:B------:R-:W-:Y:S01]  /*159f0*/  FFMA.FTZ R86, R86, c[0x0][0x23c], -R133.reuse ;  /* 0x00008f0056567a23 */ /* 0x100fe20000010885 */
[----:B------:R-:W-:Y:S01]  /*15a00*/  LOP3.LUT R50, R50, R49, RZ, 0xc0, !PT ;  /* 0x0000003132327212 */ /* 0x000fe200078ec0ff */
[----:B------:R-:W-:Y:S01]  /*15a10*/  MUFU.EX2 R182, R56 ;  /* 0x0000003800b67308 */ /* 0x000fe20000000800 */
[----:B------:R-:W-:Y:S01]  /*15a20*/  F2FP.PACK_AB R49, R196, R197 ;  /* 0x000000c5c431723e */ /* 0x000fe200000000ff */
[-C--:B-----5:R-:W-:Y:S01]  /*15a30*/  HMMA.16816.F32 R4, R40, R44.reuse, R4 ;  /* 0x0000002c2804723c */ /* 0x0a0fe20000001804 */
[----:B------:R-:W-:Y:S01]  /*15a40*/  LOP3.LUT R51, R51, R36, RZ, 0xc0, !PT ;  /* 0x0000002433337212 */ /* 0x000fe200078ec0ff */
[--C-:B------:R-:W-:Y:S01]  /*15a50*/  FFMA.FTZ R87, R87, c[0x0][0x23c], -R133.reuse ;  /* 0x00008f0057577a23 */ /* 0x100fe20000010885 */
[----:B------:R-:W-:Y:S01]  /*15a60*/  LOP3.LUT R48, R48, R37, RZ, 0xc0, !PT ;  /* 0x0000002530307212 */ /* 0x000fe200078ec0ff */
[--C-:B------:R-:W-:Y:S01]  /*15a70*/  FFMA.FTZ R114, R114, c[0x0][0x23c], -R133.reuse ;  /* 0x00008f0072727a23 */ /* 0x100fe20000010885 */
[----:B------:R-:W-:Y:S01]  /*15a80*/  LOP3.LUT R49, R38, R49, RZ, 0xc0, !PT ;  /* 0x0000003126317212 */ /* 0x000fe200078ec0ff */
[--C-:B------:R-:W-:Y:S01]  /*15a90*/  FFMA.FTZ R115, R115, c[0x0][0x23c], -R133.reuse ;  /* 0x00008f0073737a23 */ /* 0x100fe20000010885 */
[----:B------:R-:W-:Y:S01]  /*15aa0*/  LOP3.LUT R140, R67, UR9, R144, 0x96, !PT ;  /* 0x00000009438c7c12 */ /* 0x000fe2000f8e9690 */
[----:B------:R-:W-:Y:S01]  /*15ab0*/  MUFU.EX2 R174, R57 ;  /* 0x0000003900ae7308 */ /* 0x000fe20000000800 */
[----:B------:R-:W5:Y:S03]  /*15ac0*/  LDSM.16.MT88.4 R36, [R206+0x4800] ;  /* 0x00480000ce24783b */ /* 0x000f660000004200 */
[----:B------:R-:W-:Y:S01]  /*15ad0*/  IMAD.WIDE.U32 R140, R140, -0x2daee0ad, RZ ;  /* 0xd2511f538c8c7825 */ /* 0x000fe200078e00ff */
[C---:B------:R-:W-:Y:S01]  /*15ae0*/  HMMA.16816.F32 R8, R48.reuse, R44, R8 ;  /* 0x0000002c3008723c */ /* 0x040fe20000001808 */
[----:B------:R-:W-:Y:S02]  /*15af0*/  LOP3.LUT R66, R55, UR7, R66, 0x96, !PT ;  /* 0x0000000737427c12 */ /* 0x000fe4000f8e9642 */
[--C-:B------:R-:W-:Y:S01]  /*15b00*/  FFMA.FTZ R118, R118, c[0x0][0x23c], -R133.reuse ;  /* 0x00008f0076767a23 */ /* 0x100fe20000010885 */
[----:B------:R-:W-:Y:S01]  /*15b10*/  LOP3.LUT R52, R141, UR6, R64, 0x96, !PT ;  /* 0x000000068d347c12 */ /* 0x000fe2000f8e9640 */
[----:B------:R-:W-:Y:S01]  /*15b20*/  MUFU.EX2 R177, R80 ;  /* 0x0000005000b17308 */ /* 0x000fe20000000800 */
[----:B------:R-:W-:Y:S02]  /*15b30*/  FFMA.FTZ R133, R119, c[0x0][0x23c], -R133 ;  /* 0x00008f0077857a23 */ /* 0x000fe40000010885 */
[----:B------:R-:W-:Y:S01]  /*15b40*/  IMAD.WIDE.U32 R44, R198, -0x2daee0ad, RZ ;  /* 0xd2511f53c62c7825 */ /* 0x000fe200078e00ff */
[-C--:B------:R-:W-:Y:S03]  /*15b50*/  HMMA.16816.F32 R12, R48, R46.reuse, R12 ;  /* 0x0000002e300c723c */ /* 0x080fe6000000180c */
[----:B------:R-:W-:Y:S01]  /*15b60*/  IMAD.WIDE.U32 R52, R52, -0x326172a9, RZ ;  /* 0xcd9e8d5734347825 */ /* 0x000fe200078e00ff */
[C---:B-1----:R-:W-:Y:S02]  /*15b70*/  LOP3.LUT R62, R44.reuse, 0xffff, RZ, 0xc0, !PT ;  /* 0x0000ffff2c3e7812 */ /* 0x042fe400078ec0ff */
[----:B------:R-:W-:Y:S01]  /*15b80*/  MUFU.EX2 R172, R58 ;  /* 0x0000003a00ac7308 */ /* 0x000fe20000000800 */
[----:B------:R-:W-:Y:S01]  /*15b90*/  LOP3.LUT R141, R44, 0xff, RZ, 0xc0, !PT ;  /* 0x000000ff2c8d7812 */ /* 0x000fe200078ec0ff */
[C---:B------:R-:W-:Y:S01]  /*15ba0*/  HMMA.16816.F32 R16, R40.reuse, R46, R16 ;  /* 0x0000002e2810723c */ /* 0x040fe20000001810 */
[----:B------:R-:W-:Y:S03]  /*15bb0*/  LOP3.LUT R60, R53, UR17, R54, 0x96, !PT ;  /* 0x00000011353c7c12 */ /* 0x000fe6000f8e9636 */
[----:B------:R-:W-:Y:S01]  /*15bc0*/  LOP3.LUT R54, R45, UR16, R192, 0x96, !PT ;  /* 0x000000102d367c12 */ /* 0x000fe2000f8e96c0 */
[----:B------:R-:W-:Y:S01]  /*15bd0*/  IMAD.MOV.U32 R192, RZ, RZ, R184 ;  /* 0x000000ffffc07224 */ /* 0x000fe200078e00b8 */
[----:B------:R-:W-:Y:S01]  /*15be0*/  LOP3.LUT R67, R52, 0xff, RZ, 0xc0, !PT ;  /* 0x000000ff34437812 */ /* 0x000fe200078ec0ff */
[----:B------:R-:W-:Y:S01]  /*15bf0*/  IMAD.MOV.U32 R198, RZ, RZ, R183 ;  /* 0x000000ffffc67224 */ /* 0x000fe200078e00b7 */
[----:B------:R1:W1:Y:S01]  /*15c00*/  MUFU.EX2 R184, R63 ;  /* 0x0000003f00b87308 */ /* 0x0002620000000800 */
[--C-:B------:R-:W-:Y:S03]  /*15c10*/  SHF.R.U32.HI R144, RZ, 0x10, R44.reuse ;  /* 0x00000010ff907819 */ /* 0x100fe6000001162c */
[----:B------:R-:W-:Y:S01]  /*15c20*/  SHF.R.U32.HI R145, RZ, 0x18, R44 ;  /* 0x00000018ff917819 */ /* 0x000fe2000001162c */
[----:B------:R-:W-:Y:S01]  /*15c30*/  IMAD.WIDE.U32 R44, R66, -0x2daee0ad, RZ ;  /* 0xd2511f53422c7825 */ /* 0x000fe200078e00ff */
[----:B----4-:R-:W-:Y:S02]  /*15c40*/  LOP3.LUT R61, R52, 0xffff, RZ, 0xc0, !PT ;  /* 0x0000ffff343d7812 */ /* 0x010fe400078ec0ff */
[--C-:B------:R-:W-:Y:S02]  /*15c50*/  SHF.R.U32.HI R65, RZ, 0x18, R52.reuse ;  /* 0x00000018ff417819 */ /* 0x100fe40000011634 */
[----:B------:R-:W-:Y:S01]  /*15c60*/  MUFU.EX2 R183, R81 ;  /* 0x0000005100b77308 */ /* 0x000fe20000000800 */
[----:B------:R-:W-:Y:S01]  /*15c70*/  SHF.R.U32.HI R64, RZ, 0x10, R52 ;  /* 0x00000010ff407819 */ /* 0x000fe20000011634 */
[-C--:B-----5:R-:W-:Y:S01]  /*15c80*/  HMMA.16816.F32 R20, R40, R36.reuse, R20 ;  /* 0x000000242814723c */ /* 0x0a0fe20000001814 */
[----:B------:R-:W-:Y:S01]  /*15c90*/  LOP3.LUT R140, R45, UR16, R140, 0x96, !PT ;  /* 0x000000102d8c7c12 */ /* 0x000fe2000f8e968c */
[----:B------:R-:W-:Y:S01]  /*15ca0*/  IMAD.WIDE.U32 R52, R153, -0x2daee0ad, RZ ;  /* 0xd2511f5399347825 */ /* 0x000fe200078e00ff */
[----:B------:R-:W-:Y:S02]  /*15cb0*/  LOP3.LUT R146, R44, 0xffff, RZ, 0xc0, !PT ;  /* 0x0000ffff2c927812 */ /* 0x000fe400078ec0ff */
[----:B------:R-:W-:Y:S01]  /*15cc0*/  LOP3.LUT R45, R157, UR15, R226, 0x96, !PT ;  /* 0x0000000f9d2d7c12 */ /* 0x000fe2000f8e96e2 */
[----:B------:R-:W-:Y:S01]  /*15cd0*/  IMAD.MOV.U32 R153, RZ, RZ, R161 ;  /* 0x000000ffff997224 */ /* 0x000fe200078e00a1 */
[----:B------:R-:W-:Y:S01]  /*15ce0*/  LOP3.LUT R55, R53, UR16, R154, 0x96, !PT ;  /* 0x0000001035377c12 */ /* 0x000fe2000f8e969a */
[----:B------:R-:W-:Y:S01]  /*15cf0*/  MUFU.EX2 R161, R68 ;  /* 0x0000004400a17308 */ /* 0x000fe20000000800 */
[----:B------:R-:W-:Y:S01]  /*15d00*/  SHF.R.U32.HI R66, RZ, 0x10, R52 ;  /* 0x00000010ff427819 */ /* 0x000fe20000011634 */
[C---:B------:R-:W-:Y:S02]  /*15d10*/  HMMA.16816.F32 R24, R48.reuse, R36, R24 ;  /* 0x000000243018723c */ /* 0x040fe40000001818 */
[C---:B-1----:R-:W-:Y:S01]  /*15d20*/  LOP3.LUT R63, R52.reuse, 0xffff, RZ, 0xc0, !PT ;  /* 0x0000ffff343f7812 */ /* 0x042fe200078ec0ff */
[----:B------:R-:W-:Y:S01]  /*15d30*/  IMAD.MOV.U32 R154, RZ, RZ, R162 ;  /* 0x000000ffff9a7224 */ /* 0x000fe200078e00a2 */
[----:B------:R-:W-:Y:S02]  /*15d40*/  LOP3.LUT R143, R52, 0xff, RZ, 0xc0, !PT ;  /* 0x000000ff348f7812 */ /* 0x000fe400078ec0ff */
[----:B------:R-:W-:Y:S01]  /*15d50*/  SHF.R.U32.HI R142, RZ, 0x18, R52 ;  /* 0x00000018ff8e7819 */ /* 0x000fe20000011634 */
[----:B------:R-:W-:Y:S01]  /*15d60*/  IMAD.WIDE.U32 R52, R45, -0x2daee0ad, RZ ;  /* 0xd2511f532d347825 */ /* 0x000fe200078e00ff */
[----:B------:R1:W-:Y:S01]  /*15d70*/  MUFU.EX2 R162, R69 ;  /* 0x0000004500a27308 */ /* 0x0003e20000000800 */
[--C-:B------:R-:W-:Y:S01]  /*15d80*/  SHF.R.U32.HI R148, RZ, 0x10, R44.reuse ;  /* 0x00000010ff947819 */ /* 0x100fe2000001162c */
[-C--:B------:R-:W-:Y:S02]  /*15d90*/  HMMA.16816.F32 R28, R48, R38.reuse, R28 ;  /* 0x00000026301c723c */ /* 0x080fe4000000181c */
[----:B------:R-:W-:Y:S02]  /*15da0*/  LOP3.LUT R149, R44, 0xff, RZ, 0xc0, !PT ;  /* 0x000000ff2c957812 */ /* 0x000fe400078ec0ff */
[----:B------:R-:W-:Y:S02]  /*15db0*/  SHF.R.U32.HI R147, RZ, 0x18, R44 ;  /* 0x00000018ff937819 */ /* 0x000fe4000001162c */
[----:B------:R-:W-:Y:S02]  /*15dc0*/  LOP3.LUT R44, R64, 0xff, RZ, 0xc0, !PT ;  /* 0x000000ff402c7812 */ /* 0x000fe400078ec0ff */
[----:B------:R-:W-:Y:S01]  /*15dd0*/  LOP3.LUT R45, R53, UR12, R222, 0x96, !PT ;  /* 0x0000000c352d7c12 */ /* 0x000fe2000f8e96de */
[----:B------:R-:W-:Y:S01]  /*15de0*/  MUFU.EX2 R157, R78 ;  /* 0x0000004e009d7308 */ /* 0x000fe20000000800 */
[----:B------:R-:W-:Y:S01]  /*15df0*/  HMMA.16816.F32 R32, R40, R38, R32 ;  /* 0x000000262820723c */ /* 0x000fe20000001820 */
[----:B------:R-:W4:Y:S01]  /*15e00*/  LDSM.16.MT88.4 R40, [R205+0x4c00] ;  /* 0x004c0000cd28783b */ /* 0x000f220000004200 */
[----:B------:R-:W-:Y:S01]  /*15e10*/  LOP3.LUT R46, R181, UR13, R156, 0x96, !PT ;  /* 0x0000000db52e7c12 */ /* 0x000fe2000f8e969c */
[----:B------:R-:W-:Y:S01]  /*15e20*/  IMAD.WIDE.U32 R56, R45, -0x326172a9, RZ ;  /* 0xcd9e8d572d387825 */ /* 0x000fe200078e00ff */
[----:B------:R-:W-:Y:S02]  /*15e30*/  PRMT R152, R44, 0x5410, R65 ;  /* 0x000054102c987816 */ /* 0x000fe40000000041 */
[----:B------:R-:W-:Y:S01]  /*15e40*/  LOP3.LUT R44, R60, 0xffff, RZ, 0xc0, !PT ;  /* 0x0000ffff3c2c7812 */ /* 0x000fe200078ec0ff */
[----:B------:R-:W-:Y:S01]  /*15e50*/  IMAD.WIDE.U32 R36, R46, -0x2daee0ad, RZ ;  /* 0xd2511f532e247825 */ /* 0x000fe200078e00ff */
[----:B------:R-:W-:Y:S01]  /*15e60*/  LOP3.LUT R46, R60, 0xff, RZ, 0xc0, !PT ;  /* 0x000000ff3c2e7812 */ /* 0x000fe200078ec0ff */
[----:B------:R-:W-:Y:S03]  /*15e70*/  MUFU.EX2 R156, R79 ;  /* 0x0000004f009c7308 */ /* 0x000fe60000000800 */
[----:B------:R-:W-:Y:S01]  /*15e80*/  SHF.R.U32.HI R44, RZ, 0x8, R44 ;  /* 0x00000008ff2c7819 */ /* 0x000fe2000001162c */
[----:B-1----:R-:W-:Y:S01]  /*15e90*/  IMAD.MOV.U32 R69, RZ, RZ, R154 ;  /* 0x000000ffff457224 */ /* 0x002fe200078e009a */
[----:B------:R-:W-:Y:S01]  /*15ea0*/  SHF.R.U32.HI R47, RZ, 0x8, R61 ;  /* 0x00000008ff2f7819 */ /* 0x000fe2000001163d */
[----:B------:R-:W-:Y:S01]  /*15eb0*/  IMAD.MOV.U32 R154, RZ, RZ, R198 ;  /* 0x000000ffff9a7224 */ /* 0x000fe200078e00c6 */
[----:B------:R-:W-:Y:S01]  /*15ec0*/  PRMT R150, R46, 0x5410, R44 ;  /* 0x000054102e967816 */ /* 0x000fe2000000002c */
[----:B------:R-:W-:Y:S01]  /*15ed0*/  IMAD.MOV.U32 R61, RZ, RZ, R163 ;  /* 0x000000ffff3d7224 */ /* 0x000fe200078e00a3 */
[----:B------:R-:W-:Y:S01]  /*15ee0*/  LOP3.LUT R44, R57, UR11, R180, 0x96, !PT ;  /* 0x0000000b392c7c12 */ /* 0x000fe2000f8e96b4 */
[----:B------:R-:W-:Y:S01]  /*15ef0*/  MUFU.EX2 R104, R104 ;  /* 0x0000006800687308 */ /* 0x000fe20000000800 */
[----:B------:R-:W-:Y:S01]  /*15f00*/  PRMT R151, R67, 0x5410, R47 ;  /* 0x0000541043977816 */ /* 0x000fe2000000002f */
[----:B------:R-:W-:Y:S01]  /*15f10*/  IMAD.MOV.U32 R198, RZ, RZ, R160 ;  /* 0x000000ffffc67224 */ /* 0x000fe200078e00a0 */
[----:B------:R-:W-:Y:S01]  /*15f20*/  LOP3.LUT R47, R37, UR10, R52, 0x96, !PT ;  /* 0x0000000a252f7c12 */ /* 0x000fe2000f8e9634 */
[----:B------:R-:W-:Y:S01]  /*15f30*/  IMAD.WIDE.U32 R44, R44, -0x2daee0ad, RZ ;  /* 0xd2511f532c2c7825 */ /* 0x000fe200078e00ff */
[----:B------:R-:W-:Y:S02]  /*15f40*/  SHF.R.U32.HI R37, RZ, 0x8, R62 ;  /* 0x00000008ff257819 */ /* 0x000fe4000001163e */
[----:B------:R-:W-:Y:S01]  /*15f50*/  LOP3.LUT R48, R54, 0xff, RZ, 0xc0, !PT ;  /* 0x000000ff36307812 */ /* 0x000fe200078ec0ff */
[----:B------:R-:W-:Y:S01]  /*15f60*/  IMAD.MOV.U32 R62, RZ, RZ, R175 ;  /* 0x000000ffff3e7224 */ /* 0x000fe200078e00af */
[----:B------:R-:W-:Y:S01]  /*15f70*/  PRMT R141, R141, 0x5410, R37 ;  /* 0x000054108d8d7816 */ /* 0x000fe20000000025 */
[----:B------:R-:W-:Y:S01]  /*15f80*/  MUFU.EX2 R105, R105 ;  /* 0x0000006900697308 */ /* 0x000fe20000000800 */
[----:B------:R-:W-:Y:S01]  /*15f90*/  LOP3.LUT R52, R45, UR8, R36, 0x96, !PT ;  /* 0x000000082d347c12 */ /* 0x000fe2000f8e9624 */
[----:B------:R-:W-:Y:S02]  /*15fa0*/  IMAD.WIDE.U32 R36, R47, -0x326172a9, RZ ;  /* 0xcd9e8d572f247825 */ /* 0x000fe400078e00ff */
[--C-:B------:R-:W-:Y:S02]  /*15fb0*/  HSET2.LE.AND R38, R141, R220.reuse, PT ;  /* 0x000000dc8d267233 */ /* 0x100fe40003803000 */
[----:B------:R-:W-:Y:S01]  /*15fc0*/  IMAD.MOV.U32 R141, RZ, RZ, R192 ;  /* 0x000000ffff8d7224 */ /* 0x000fe200078e00c0 */
[----:B------:R-:W-:Y:S01]  /*15fd0*/  LOP3.LUT R46, R37, UR9, R56, 0x96, !PT ;  /* 0x00000009252e7c12 */ /* 0x000fe2000f8e9638 */
[----:B------:R-:W-:Y:S02]  /*15fe0*/  IMAD.WIDE.U32 R52, R52, -0x326172a9, RZ ;  /* 0xcd9e8d5734347825 */ /* 0x000fe400078e00ff */
[----:B------:R1:W-:Y:S02]  /*15ff0*/  MUFU.EX2 R160, R70 ;  /* 0x0000004600a07308 */ /* 0x0003e40000000800 */
[----:B------:R-:W-:Y:S01]  /*16000*/  IMAD.WIDE.U32 R46, R46, -0x2daee0ad, RZ ;  /* 0xd2511f532e2e7825 */ /* 0x000fe200078e00ff */
[----:B------:R-:W-:Y:S03]  /*16010*/  LOP3.LUT R45, R53, UR7, R36, 0x96, !PT ;  /* 0x00000007352d7c12 */ /* 0x000fe6000f8e9624 */
[----:B------:R-:W-:Y:S01]  /*16020*/  IMAD.MOV.U32 R192, RZ, RZ, R168 ;  /* 0x000000ffffc07224 */ /* 0x000fe200078e00a8 */
[----:B------:R-:W-:Y:S02]  /*16030*/  LOP3.LUT R37, R47, UR6, R44, 0x96, !PT ;  /* 0x000000062f257c12 */ /* 0x000fe4000f8e962c */
[----:B------:R-:W-:Y:S01]  /*16040*/  LOP3.LUT R47, R144, 0xff, RZ, 0xc0, !PT ;  /* 0x000000ff902f7812 */ /* 0x000fe200078ec0ff */
[----:B------:R-:W5:Y:S02]  /*16050*/  MUFU.EX2 R163, R59 ;  /* 0x0000003b00a37308 */ /* 0x000f640000000800 */
[----:B------:R-:W-:Y:S01]  /*16060*/  IMAD.WIDE.U32 R36, R37, -0x326172a9, RZ ;  /* 0xcd9e8d5725247825 */ /* 0x000fe200078e00ff */
[----:B------:R-:W-:Y:S02]  /*16070*/  PRMT R53, R47, 0x5410, R145 ;  /* 0x000054102f357816 */ /* 0x000fe40000000091 */
[----:B------:R-:W-:Y:S01]  /*16080*/  SHF.R.U32.HI R47, RZ, 0x10, R54 ;  /* 0x00000010ff2f7819 */ /* 0x000fe20000011636 */
[----:B------:R-:W-:Y:S01]  /*16090*/  IMAD.MOV.U32 R145, RZ, RZ, R158 ;  /* 0x000000ffff917224 */ /* 0x000fe200078e009e */
[----:B------:R-:W-:Y:S01]  /*160a0*/  LOP3.LUT R52, R37, UR17, R52, 0x96, !PT ;  /* 0x0000001125347c12 */ /* 0x000fe2000f8e9634 */
[--C-:B------:R-:W-:Y:S01]  /*160b0*/  HSET2.LE.AND R39, R53, R220.reuse, PT ;  /* 0x000000dc35277233 */ /* 0x100fe20003803000 */
[C---:B------:R-:W-:Y:S01]  /*160c0*/  LOP3.LUT R37, R36.reuse, 0xffff, RZ, 0xc0, !PT ;  /* 0x0000ffff24257812 */ /* 0x040fe200078ec0ff */
[----:B------:R-:W-:Y:S01]  /*160d0*/  MUFU.EX2 R110, R110 ;  /* 0x0000006e006e7308 */ /* 0x000fe20000000800 */
[----:B------:R-:W-:Y:S02]  /*160e0*/  LOP3.LUT R44, R36, 0xff, RZ, 0xc0, !PT ;  /* 0x000000ff242c7812 */ /* 0x000fe400078ec0ff */
[----:B------:R-:W-:Y:S01]  /*160f0*/  SHF.R.U32.HI R37, RZ, 0x8, R37 ;  /* 0x00000008ff257819 */ /* 0x000fe20000011625 */
[----:B-1----:R-:W-:Y:S01]  /*16100*/  IMAD.MOV.U32 R70, RZ, RZ, R159 ;  /* 0x000000ffff467224 */ /* 0x002fe200078e009f */
[----:B------:R-:W-:Y:S02]  /*16110*/  LOP3.LUT R51, R52, 0xff, RZ, 0xc0, !PT ;  /* 0x000000ff34337812 */ /* 0x000fe400078ec0ff */
[----:B------:R-:W-:Y:S02]  /*16120*/  PRMT R80, R44, 0x5410, R37 ;  /* 0x000054102c507816 */ /* 0x000fe40000000025 */
[--C-:B------:R-:W-:Y:S01]  /*16130*/  SHF.R.U32.HI R44, RZ, 0x10, R36.reuse ;  /* 0x00000010ff2c7819 */ /* 0x100fe20000011624 */
[----:B------:R1:W-:Y:S01]  /*16140*/  MUFU.EX2 R159, R71 ;  /* 0x00000047009f7308 */ /* 0x0003e20000000800 */
[----:B------:R-:W-:Y:S02]  /*16150*/  SHF.R.U32.HI R37, RZ, 0x18, R36 ;  /* 0x00000018ff257819 */ /* 0x000fe40000011624 */
[----:B------:R-:W-:Y:S02]  /*16160*/  LOP3.LUT R36, R44, 0xff, RZ, 0xc0, !PT ;  /* 0x000000ff2c247812 */ /* 0x000fe400078ec0ff */
[----:B------:R-:W-:Y:S02]  /*16170*/  LOP3.LUT R44, R66, 0xff, RZ, 0xc0, !PT ;  /* 0x000000ff422c7812 */ /* 0x000fe400078ec0ff */
[----:B------:R-:W-:Y:S01]  /*16180*/  PRMT R81, R36, 0x5410, R37 ;  /* 0x0000541024517816 */ /* 0x000fe20000000025 */
[----:B------:R-:W-:Y:S01]  /*16190*/  IMAD.WIDE.U32 R36, R45, -0x2daee0ad, RZ ;  /* 0xd2511f532d247825 */ /* 0x000fe200078e00ff */
[----:B------:R-:W-:Y:S01]  /*161a0*/  SHF.R.U32.HI R45, RZ, 0x8, R63 ;  /* 0x00000008ff2d7819 */ /* 0x000fe2000001163f */
[----:B------:R-:W-:Y:S01]  /*161b0*/  MUFU.EX2 R111, R111 ;  /* 0x0000006f006f7308 */ /* 0x000fe20000000800 */
[----:B------:R-:W-:Y:S01]  /*161c0*/  PRMT R57, R44, 0x5410, R142 ;  /* 0x000054102c397816 */ /* 0x000fe2000000008e */
[----:B------:R-:W-:Y:S01]  /*161d0*/  IMAD.MOV.U32 R142, RZ, RZ, R171 ;  /* 0x000000ffff8e7224 */ /* 0x000fe200078e00ab */
[----:B------:R-:W-:Y:S02]  /*161e0*/  LOP3.LUT R44, R54, 0xffff, RZ, 0xc0, !PT ;  /* 0x0000ffff362c7812 */ /* 0x000fe400078ec0ff */
[----:B------:R-:W-:Y:S01]  /*161f0*/  PRMT R56, R143, 0x5410, R45 ;  /* 0x000054108f387816 */ /* 0x000fe2000000002d */
[----:B------:R-:W-:Y:S01]  /*16200*/  IMAD.MOV.U32 R143, RZ, RZ, R170 ;  /* 0x000000ffff8f7224 */ /* 0x000fe200078e00aa */
[----:B------:R-:W-:Y:S02]  /*16210*/  SHF.R.U32.HI R45, RZ, 0x8, R44 ;  /* 0x00000008ff2d7819 */ /* 0x000fe4000001162c */
[----:B------:R-:W-:Y:S01]  /*16220*/  LOP3.LUT R63, R37, UR16, R46, 0x96, !PT ;  /* 0x00000010253f7c12 */ /* 0x000fe2000f8e962e */
[----:B------:R-:W-:Y:S01]  /*16230*/  MUFU.EX2 R128, R128 ;  /* 0x0000008000807308 */ /* 0x000fe20000000800 */
[----:B------:R-:W-:Y:S02]  /*16240*/  LOP3.LUT R58, R36, 0xffff, RZ, 0xc0, !PT ;  /* 0x0000ffff243a7812 */ /* 0x000fe400078ec0ff */
[----:B------:R-:W-:Y:S01]  /*16250*/  LOP3.LUT R37, R55, 0xffff, RZ, 0xc0, !PT ;  /* 0x0000ffff37257812 */ /* 0x000fe200078ec0ff */
[----:B-1----:R-:W-:Y:S01]  /*16260*/  IMAD.MOV.U32 R71, RZ, RZ, R61 ;  /* 0x000000ffff477224 */ /* 0x002fe200078e003d */
[----:B------:R-:W-:Y:S02]  /*16270*/  SHF.R.U32.HI R54, RZ, 0x18, R54 ;  /* 0x00000018ff367819 */ /* 0x000fe40000011636 */
[----:B------:R-:W-:Y:S01]  /*16280*/  LOP3.LUT R44, R47, 0xff, RZ, 0xc0, !PT ;  /* 0x000000ff2f2c7812 */ /* 0x000fe200078ec0ff */
[--C-:B------:R-:W-:Y:S01]  /*16290*/  HSET2.LE.AND R47, R57, R220.reuse, PT ;  /* 0x000000dc392f7233 */ /* 0x100fe20003803000 */
[----:B------:R-:W-:Y:S01]  /*162a0*/  PRMT R45, R48, 0x5410, R45 ;  /* 0x00005410302d7816 */ /* 0x000fe2000000002d */
[----:B------:R-:W-:Y:S01]  /*162b0*/  MUFU.EX2 R129, R129 ;  /* 0x0000008100817308 */ /* 0x000fe20000000800 */
[----:B------:R-:W-:Y:S02]  /*162c0*/  LOP3.LUT R46, R55, 0xff, RZ, 0xc0, !PT ;  /* 0x000000ff372e7812 */ /* 0x000fe400078ec0ff */
[----:B------:R-:W-:Y:S02]  /*162d0*/  SHF.R.U32.HI R37, RZ, 0x8, R37 ;  /* 0x00000008ff257819 */ /* 0x000fe40000011625 */
[----:B------:R-:W-:Y:S01]  /*162e0*/  PRMT R54, R44, 0x5410, R54 ;  /* 0x000054102c367816 */ /* 0x000fe20000000036 */
[--C-:B------:R-:W-:Y:S01]  /*162f0*/  HSET2.LE.AND R44, R45, R220.reuse, PT ;  /* 0x000000dc2d2c7233 */ /* 0x100fe20003803000 */
[----:B------:R-:W-:Y:S02]  /*16300*/  PRMT R49, R46, 0x5410, R37 ;  /* 0x000054102e317816 */ /* 0x000fe40000000025 */
[----:B---3--:R-:W-:Y:S01]  /*16310*/  F2FP.PACK_AB R37, R194, R193 ;  /* 0x000000c1c225723e */ /* 0x008fe200000000ff */
[----:B------:R-:W-:Y:S01]  /*16320*/  MUFU.EX2 R131, R131 ;  /* 0x0000008300837308 */ /* 0x000fe20000000800 */
[----:B------:R-:W-:Y:S02]  /*16330*/  LOP3.LUT R59, R36, 0xff, RZ, 0xc0, !PT ;  /* 0x000000ff243b7812 */ /* 0x000fe400078ec0ff */
[--C-:B------:R-:W-:Y:S02]  /*16340*/  SHF.R.U32.HI R66, RZ, 0x10, R36.reuse ;  /* 0x00000010ff427819 */ /* 0x100fe40000011624 */
[----:B------:R-:W-:Y:S02]  /*16350*/  SHF.R.U32.HI R61, RZ, 0x18, R36 ;  /* 0x00000018ff3d7819 */ /* 0x000fe40000011624 */
[--C-:B------:R-:W-:Y:S02]  /*16360*/  SHF.R.U32.HI R46, RZ, 0x10, R55.reuse ;  /* 0x00000010ff2e7819 */ /* 0x100fe40000011637 */
[----:B------:R-:W-:Y:S01]  /*16370*/  F2FP.PACK_AB R36, R195, R199 ;  /* 0x000000c7c324723e */ /* 0x000fe200000000ff */
[----:B------:R-:W-:Y:S01]  /*16380*/  MUFU.EX2 R135, R135 ;  /* 0x0000008700877308 */ /* 0x000fe20000000800 */
[----:B--2---:R-:W-:Y:S02]  /*16390*/  F2FP.PACK_AB R45, R190, R191 ;  /* 0x000000bfbe2d723e */ /* 0x004fe400000000ff */
[----:B------:R-:W-:Y:S01]  /*163a0*/  LOP3.LUT R39, R39, R37, RZ, 0xc0, !PT ;  /* 0x0000002527277212 */ /* 0x000fe200078ec0ff */
[--C-:B------:R-:W-:Y:S01]  /*163b0*/  HSET2.LE.AND R37, R54, R220.reuse, PT ;  /* 0x000000dc36257233 */ /* 0x100fe20003803000 */
[----:B------:R-:W-:Y:S02]  /*163c0*/  SHF.R.U32.HI R55, RZ, 0x18, R55 ;  /* 0x00000018ff377819 */ /* 0x000fe40000011637 */
[----:B------:R-:W-:Y:S02]  /*163d0*/  LOP3.LUT R46, R46, 0xff, RZ, 0xc0, !PT ;  /* 0x000000ff2e2e7812 */ /* 0x000fe400078ec0ff */
[----:B------:R-:W-:Y:S01]  /*163e0*/  LOP3.LUT R38, R38, R36, RZ, 0xc0, !PT ;  /* 0x0000002426267212 */ /* 0x000fe200078ec0ff */
[----:B------:R-:W-:Y:S01]  /*163f0*/  MUFU.EX2 R176, R176 ;  /* 0x000000b000b07308 */ /* 0x000fe20000000800 */
[----:B------:R-:W-:Y:S01]  /*16400*/  LOP3.LUT R36, R44, R45, RZ, 0xc0, !PT ;  /* 0x0000002d2c247212 */ /* 0x000fe200078ec0ff */
[--C-:B------:R-:W-:Y:S01]  /*16410*/  HSET2.LE.AND R45, R56, R220.reuse, PT ;  /* 0x000000dc382d7233 */ /* 0x100fe20003803000 */
[----:B------:R-:W-:Y:S02]  /*16420*/  F2FP.PACK_AB R44, R188, R189 ;  /* 0x000000bdbc2c723e */ /* 0x000fe400000000ff */
[----:B------:R-:W-:Y:S02]  /*16430*/  PRMT R55, R46, 0x5410, R55 ;  /* 0x000054102e377816 */ /* 0x000fe40000000037 */
[----:B------:R-:W-:Y:S02]  /*16440*/  F2FP.PACK_AB R46, R186, R187 ;  /* 0x000000bbba2e723e */ /* 0x000fe400000000ff */
[----:B------:R-:W-:Y:S01]  /*16450*/  LOP3.LUT R37, R37, R44, RZ, 0xc0, !PT ;  /* 0x0000002c25257212 */ /* 0x000fe200078ec0ff */
[--C-:B------:R-:W-:Y:S01]  /*16460*/  HSET2.LE.AND R44, R49, R220.reuse, PT ;  /* 0x000000dc312c7233 */ /* 0x100fe20003803000 */
[----:B------:R-:W-:Y:S01]  /*16470*/  F2FP.PACK_AB R48, R184, R185 ;  /* 0x000000b9b830723e */ /* 0x000fe200000000ff */
[----:B------:R-:W-:Y:S01]  /*16480*/  IMAD.U32 R49, RZ, RZ, UR5 ;  /* 0x00000005ff317e24 */ /* 0x000fe2000f8e00ff */
[----:B------:R-:W-:Y:S01]  /*16490*/  LOP3.LUT R46, R45, R46, RZ, 0xc0, !PT ;  /* 0x0000002e2d2e7212 */ /* 0x000fe200078ec0ff */
[----:B------:R-:W-:Y:S01]  /*164a0*/  MUFU.EX2 R102, R102 ;  /* 0x0000006600667308 */ /* 0x000fe20000000800 */
[----:B------:R-:W-:Y:S01]  /*164b0*/  F2FP.PACK_AB R45, R174, R182 ;  /* 0x000000b6ae2d723e */ /* 0x000fe200000000ff */
[-C--:B----4-:R-:W-:Y:S01]  /*164c0*/  HMMA.16816.F32 R4, R36, R40.reuse, R4 ;  /* 0x000000282404723c */ /* 0x090fe20000001804 */
[----:B------:R-:W-:Y:S02]  /*164d0*/  LOP3.LUT R47, R47, R48, RZ, 0xc0, !PT ;  /* 0x000000302f2f7212 */ /* 0x000fe400078ec0ff */
[--C-:B------:R-:W-:Y:S02]  /*164e0*/  SHF.R.U32.HI R48, RZ, 0x10, R60.reuse ;  /* 0x00000010ff307819 */ /* 0x100fe4000001163c */
[----:B------:R-:W-:Y:S02]  /*164f0*/  LOP3.LUT R49, R219, UR33, R49, 0x96, !PT ;  /* 0x00000021db317c12 */ /* 0x000fe4000f8e9631 */
[----:B------:R-:W-:Y:S01]  /*16500*/  LOP3.LUT R44, R44, R45, RZ, 0xc0, !PT ;  /* 0x0000002d2c2c7212 */ /* 0x000fe200078ec0ff */
[--C-:B------:R-:W-:Y:S01]  /*16510*/  HSET2.LE.AND R45, R55, R220.reuse, PT ;  /* 0x000000dc372d7233 */ /* 0x100fe20003803000 */
[----:B------:R-:W-:Y:S01]  /*16520*/  LOP3.LUT R50, R48, 0xff, RZ, 0xc0, !PT ;  /* 0x000000ff30327812 */ /* 0x000fe200078ec0ff */
[----:B------:R-:W-:Y:S02]  /*16530*/  MUFU.EX2 R103, R103 ;  /* 0x0000006700677308 */ /* 0x000fe40000000800 */
[----:B-----5:R-:W-:Y:S01]  /*16540*/  F2FP.PACK_AB R48, R163, R172 ;  /* 0x000000aca330723e */ /* 0x020fe200000000ff */
[----:B------:R-:W-:Y:S01]  /*16550*/  IMAD.WIDE.U32 R64, R49, -0x326172a9, RZ ;  /* 0xcd9e8d5731407825 */ /* 0x000fe200078e00ff */
[----:B------:R-:W-:Y:S02]  /*16560*/  SHF.R.U32.HI R60, RZ, 0x18, R60 ;  /* 0x00000018ff3c7819 */ /* 0x000fe4000001163c */
[----:B------:R-:W-:Y:S02]  /*16570*/  LOP3.LUT R45, R45, R48, RZ, 0xc0, !PT ;  /* 0x000000302d2d7212 */ /* 0x000fe400078ec0ff */
[----:B------:R-:W-:Y:S02]  /*16580*/  LOP3.LUT R49, R65, UR15, R228, 0x96, !PT ;  /* 0x0000000f41317c12 */ /* 0x000fe4000f8e96e4 */
[----:B------:R-:W-:Y:S01]  /*16590*/  LOP3.LUT R48, R52, 0xffff, RZ, 0xc0, !PT ;  /* 0x0000ffff34307812 */ /* 0x000fe200078ec0ff */
[----:B------:R-:W-:Y:S01]  /*165a0*/  MUFU.EX2 R100, R100 ;  /* 0x0000006400647308 */ /* 0x000fe20000000800 */
[----:B------:R-:W-:Y:S01]  /*165b0*/  PRMT R60, R50, 0x5410, R60 ;  /* 0x00005410323c7816 */ /* 0x000fe2000000003c */
[C---:B------:R-:W-:Y:S01]  /*165c0*/  HMMA.16816.F32 R8, R44.reuse, R40, R8 ;  /* 0x000000282c08723c */ /* 0x040fe20000001808 */
[----:B------:R-:W-:Y:S01]  /*165d0*/  SHF.R.U32.HI R50, RZ, 0x8, R48 ;  /* 0x00000008ff327819 */ /* 0x000fe20000011630 */
[----:B------:R-:W-:Y:S03]  /*165e0*/  IMAD.WIDE.U32 R48, R49, -0x2daee0ad, RZ ;  /* 0xd2511f5331307825 */ /* 0x000fe600078e00ff */
[----:B------:R-:W-:Y:S02]  /*165f0*/  PRMT R68, R51, 0x5410, R50 ;  /* 0x0000541033447816 */ /* 0x000fe40000000032 */
[----:B------:R-:W-:Y:S01]  /*16600*/  LOP3.LUT R50, R49, UR12, R224, 0x96, !PT ;  /* 0x0000000c31327c12 */ /* 0x000fe2000f8e96e0 */
[-C--:B------:R-:W-:Y:S01]  /*16610*/  HMMA.16816.F32 R12, R44, R42.reuse, R12 ;  /* 0x0000002a2c0c723c */ /* 0x080fe2000000180c */
[--C-:B------:R-:W-:Y:S01]  /*16620*/  SHF.R.U32.HI R40, RZ, 0x10, R52.reuse ;  /* 0x00000010ff287819 */ /* 0x100fe20000011634 */
[----:B------:R-:W-:Y:S02]  /*16630*/  MUFU.EX2 R101, R101 ;  /* 0x0000006500657308 */ /* 0x000fe40000000800 */
[----:B------:R-:W-:Y:S01]  /*16640*/  SHF.R.U32.HI R52, RZ, 0x18, R52 ;  /* 0x00000018ff347819 */ /* 0x000fe20000011634 */
[----:B------:R-:W-:Y:S01]  /*16650*/  IMAD.WIDE.U32 R50, R50, -0x326172a9, RZ ;  /* 0xcd9e8d5732327825 */ /* 0x000fe200078e00ff */
[----:B------:R-:W-:Y:S02]  /*16660*/  LOP3.LUT R40, R40, 0xff, RZ, 0xc0, !PT ;  /* 0x000000ff28287812 */ /* 0x000fe400078ec0ff */
[C---:B------:R-:W-:Y:S04]  /*16670*/  HMMA.16816.F32 R16, R36.reuse, R42, R16 ;  /* 0x0000002a2410723c */ /* 0x040fe80000001810 */
[----:B------:R-:W-:Y:S01]  /*16680*/  PRMT R67, R40, 0x5410, R52 ;  /* 0x0000541028437816 */ /* 0x000fe20000000034 */
[----:B------:R-:W-:Y:S01]  /*16690*/  MUFU.EX2 R130, R130 ;  /* 0x0000008200827308 */ /* 0x000fe20000000800 */
[----:B------:R-:W-:Y:S01]  /*166a0*/  LOP3.LUT R40, R179, UR13, R64, 0x96, !PT ;  /* 0x0000000db3287c12 */ /* 0x000fe2000f8e9640 */
[----:B------:R-:W-:Y:S01]  /*166b0*/  IMAD.MOV.U32 R179, RZ, RZ, R62 ;  /* 0x000000ffffb37224 */ /* 0x000fe200078e003e */
[----:B------:R-:W-:Y:S01]  /*166c0*/  LOP3.LUT R54, R51, UR11, R178, 0x96, !PT ;  /* 0x0000000b33367c12 */ /* 0x000fe2000f8e96b2 */
[----:B------:R-:W-:Y:S03]  /*166d0*/  IMAD.MOV.U32 R178, RZ, RZ, R69 ;  /* 0x000000ffffb27224 */ /* 0x000fe600078e0045 */
[----:B------:R-:W-:Y:S03]  /*166e0*/  IMAD.WIDE.U32 R40, R40, -0x2daee0ad, RZ ;  /* 0xd2511f5328287825 */ /* 0x000fe600078e00ff */
[----:B------:R-:W-:Y:S01]  /*166f0*/  MUFU.EX2 R123, R123 ;  /* 0x0000007b007b7308 */ /* 0x000fe20000000800 */
[----:B------:R-:W-:Y:S01]  /*16700*/  IMAD.WIDE.U32 R54, R54, -0x2daee0ad, RZ ;  /* 0xd2511f5336367825 */ /* 0x000fe200078e00ff */
[----:B------:R-:W-:Y:S02]  /*16710*/  LOP3.LUT R48, R41, UR10, R48, 0x96, !PT ;  /* 0x0000000a29307c12 */ /* 0x000fe4000f8e9630 */
[----:B------:R-:W-:Y:S01]  /*16720*/  SHF.R.U32.HI R41, RZ, 0x8, R146 ;  /* 0x00000008ff297819 */ /* 0x000fe20000011692 */
[----:B------:R-:W-:Y:S01]  /*16730*/  IMAD.MOV.U32 R146, RZ, RZ, R71 ;  /* 0x000000ffff927224 */ /* 0x000fe200078e0047 */
[----:B------:R-:W-:Y:S01]  /*16740*/  LOP3.LUT R51, R55, UR8, R40, 0x96, !PT ;  /* 0x0000000837337c12 */ /* 0x000fe2000f8e9628 */
[----:B------:R-:W-:Y:S01]  /*16750*/  IMAD.WIDE.U32 R48, R48, -0x326172a9, RZ ;  /* 0xcd9e8d5730307825 */ /* 0x000fe200078e00ff */
[----:B------:R-:W-:Y:S02]  /*16760*/  LOP3.LUT R40, R148, 0xff, RZ, 0xc0, !PT ;  /* 0x000000ff94287812 */ /* 0x000fe400078ec0ff */
[----:B------:R-:W-:Y:S01]  /*16770*/  PRMT R149, R149, 0x5410, R41 ;  /* 0x0000541095957816 */ /* 0x000fe20000000029 */
[----:B------:R-:W-:Y:S01]  /*16780*/  MUFU.EX2 R124, R124 ;  /* 0x0000007c007c7308 */ /* 0x000fe20000000800 */
[----:B------:R-:W-:Y:S01]  /*16790*/  PRMT R147, R40, 0x5410, R147 ;  /* 0x0000541028937816 */ /* 0x000fe20000000093 */
[----:B------:R-:W-:Y:S01]  /*167a0*/  IMAD.MOV.U32 R148, RZ, RZ, R145 ;  /* 0x000000ffff947224 */ /* 0x000fe200078e0091 */
[----:B------:R-:W-:Y:S01]  /*167b0*/  LOP3.LUT R52, R49, UR9, R50, 0x96, !PT ;  /* 0x0000000931347c12 */ /* 0x000fe2000f8e9632 */
[----:B------:R-:W1:Y:S01]  /*167c0*/  LDSM.16.MT88.4 R40, [R206+0x4c00] ;  /* 0x004c0000ce28783b */ /* 0x000e620000004200 */
[----:B------:R-:W-:Y:S04]  /*167d0*/  IMAD.WIDE.U32 R50, R51, -0x326172a9, RZ ;  /* 0xcd9e8d5733327825 */ /* 0x000fe800078e00ff */
[----:B------:R-:W-:Y:S01]  /*167e0*/  IMAD.WIDE.U32 R52, R52, -0x2daee0ad, RZ ;  /* 0xd2511f5334347825 */ /* 0x000fe200078e00ff */
[----:B------:R-:W-:Y:S03]  /*167f0*/  MUFU.EX2 R78, R75 ;  /* 0x0000004b004e7308 */ /* 0x000fe60000000800 */
[----:B------:R-:W-:Y:S01]  /*16800*/  IMAD.MOV.U32 R145, RZ, RZ, R70 ;  /* 0x000000ffff917224 */ /* 0x000fe200078e0046 */
[----:B------:R-:W-:Y:S02]  /*16810*/  LOP3.LUT R49, R53, UR6, R54, 0x96, !PT ;  /* 0x0000000635317c12 */ /* 0x000fe4000f8e9636 */
[----:B------:R-:W-:Y:S03]  /*16820*/  LOP3.LUT R53, R51, UR7, R48, 0x96, !PT ;  /* 0x0000000733357c12 */ /* 0x000fe6000f8e9630 */
[----:B------:R-:W-:Y:S01]  /*16830*/  IMAD.WIDE.U32 R48, R49, -0x326172a9, RZ ;  /* 0xcd9e8d5731307825 */ /* 0x000fe200078e00ff */
[----:B------:R2:W-:Y:S04]  /*16840*/  MUFU.EX2 R158, R77 ;  /* 0x0000004d009e7308 */ /* 0x0005e80000000800 */
[----:B------:R-:W-:Y:S02]  /*16850*/  LOP3.LUT R50, R49, UR17, R50, 0x96, !PT ;  /* 0x0000001131327c12 */ /* 0x000fe4000f8e9632 */
[C---:B------:R-:W-:Y:S02]  /*16860*/  LOP3.LUT R49, R48.reuse, 0xffff, RZ, 0xc0, !PT ;  /* 0x0000ffff30317812 */ /* 0x040fe400078ec0ff */
[----:B------:R-:W-:Y:S02]  /*16870*/  LOP3.LUT R51, R48, 0xff, RZ, 0xc0, !PT ;  /* 0x000000ff30337812 */ /* 0x000fe400078ec0ff */
[----:B------:R-:W-:Y:S01]  /*16880*/  SHF.R.U32.HI R49, RZ, 0x8, R49 ;  /* 0x00000008ff317819 */ /* 0x000fe20000011631 */
[----:B------:R-:W-:Y:S10]  /*16890*/  MUFU.EX2 R79, R74 ;  /* 0x0000004a004f7308 */ /* 0x000ff40000000800 */
[----:B------:R3:W-:Y:S01]  /*168a0*/  MUFU.EX2 R144, R76 ;  /* 0x0000004c00907308 */ /* 0x0007e20000000800 */
[----:B--2---:R-:W-:Y:S01]  /*168b0*/  PRMT R77, R51, 0x5410, R49 ;  /* 0x00005410334d7816 */ /* 0x004fe20000000031 */
[-C--:B-1----:R-:W-:Y:S01]  /*168c0*/  HMMA.16816.F32 R20, R36, R40.reuse, R20 ;  /* 0x000000282414723c */ /* 0x082fe20000001814 */
[--C-:B------:R-:W-:Y:S02]  /*168d0*/  SHF.R.U32.HI R49, RZ, 0x10, R48.reuse ;  /* 0x00000010ff317819 */ /* 0x100fe40000011630 */
[----:B------:R-:W-:Y:S02]  /*168e0*/  SHF.R.U32.HI R48, RZ, 0x18, R48 ;  /* 0x00000018ff307819 */ /* 0x000fe40000011630 */
[----:B------:R-:W-:Y:S03]  /*168f0*/  LOP3.LUT R49, R49, 0xff, RZ, 0xc0, !PT ;  /* 0x000000ff31317812 */ /* 0x000fe600078ec0ff */
[----:B------:R-:W-:Y:S01]  /*16900*/  MUFU.EX2 R173, R82 ;  /* 0x0000005200ad7308 */ /* 0x000fe20000000800 */
[C---:B------:R-:W-:Y:S07]  /*16910*/  HMMA.16816.F32 R24, R44.reuse, R40, R24 ;  /* 0x000000282c18723c */ /* 0x040fee0000001818 */
[----:B------:R-:W-:Y:S02]  /*16920*/  SHF.R.U32.HI R40, RZ, 0x8, R58 ;  /* 0x00000008ff287819 */ /* 0x000fe4000001163a */
[----:B------:R1:W-:Y:S03]  /*16930*/  MUFU.EX2 R82, R73 ;  /* 0x0000004900527308 */ /* 0x0003e60000000800 */
[C---:B------:R-:W-:Y:S01]  /*16940*/  LOP3.LUT R41, R50.reuse, 0xff, RZ, 0xc0, !PT ;  /* 0x000000ff32297812 */ /* 0x040fe200078ec0ff */
[-C--:B------:R-:W-:Y:S01]  /*16950*/  HMMA.16816.F32 R28, R44, R42.reuse, R28 ;  /* 0x0000002a2c1c723c */ /* 0x080fe2000000181c */
[----:B------:R-:W2:Y:S01]  /*16960*/  LDSM.16.MT88.4 R44, [R205+0x5000] ;  /* 0x00500000cd2c783b */ /* 0x000ea20000004200 */
[----:B------:R-:W-:Y:S02]  /*16970*/  PRMT R69, R59, 0x5410, R40 ;  /* 0x000054103b457816 */ /* 0x000fe40000000028 */
[----:B------:R-:W-:Y:S02]  /*16980*/  LOP3.LUT R40, R50, 0xffff, RZ, 0xc0, !PT ;  /* 0x0000ffff32287812 */ /* 0x000fe400078ec0ff */
[----:B---3--:R-:W-:Y:S01]  /*16990*/  PRMT R76, R49, 0x5410, R48 ;  /* 0x00005410314c7816 */ /* 0x008fe20000000030 */
[----:B------:R-:W-:Y:S01]  /*169a0*/  IMAD.WIDE.U32 R48, R53, -0x2daee0ad, RZ ;  /* 0xd2511f5335307825 */ /* 0x000fe200078e00ff */
[----:B------:R-:W-:Y:S01]  /*169b0*/  SHF.R.U32.HI R40, RZ, 0x8, R40 ;  /* 0x00000008ff287819 */ /* 0x000fe20000011628 */
[----:B------:R-:W3:Y:S01]  /*169c0*/  MUFU.EX2 R175, R83 ;  /* 0x0000005300af7308 */ /* 0x000ee20000000800 */
[----:B------:R-:W-:Y:S02]  /*169d0*/  HMMA.16816.F32 R32, R36, R42, R32 ;  /* 0x0000002a2420723c */ /* 0x000fe40000001820 */
[----:B------:R-:W-:Y:S02]  /*169e0*/  PRMT R75, R41, 0x5410, R40 ;  /* 0x00005410294b7816 */ /* 0x000fe40000000028 */
[--C-:B------:R-:W-:Y:S02]  /*169f0*/  SHF.R.U32.HI R40, RZ, 0x10, R50.reuse ;  /* 0x00000010ff287819 */ /* 0x100fe40000011632 */
[----:B------:R-:W-:Y:S02]  /*16a00*/  SHF.R.U32.HI R50, RZ, 0x18, R50 ;  /* 0x00000018ff327819 */ /* 0x000fe40000011632 */
[----:B------:R-:W-:Y:S01]  /*16a10*/  LOP3.LUT R40, R40, 0xff, RZ, 0xc0, !PT ;  /* 0x000000ff28287812 */ /* 0x000fe200078ec0ff */
[----:B------:R4:W2:Y:S03]  /*16a20*/  MUFU.EX2 R83, R72 ;  /* 0x0000004800537308 */ /* 0x0008a60000000800 */
[----:B------:R-:W-:Y:S02]  /*16a30*/  PRMT R74, R40, 0x5410, R50 ;  /* 0x00005410284a7816 */ /* 0x000fe40000000032 */
[----:B------:R-:W-:Y:S02]  /*16a40*/  LOP3.LUT R40, R65, UR15, R226, 0x96, !PT ;  /* 0x0000000f41287c12 */ /* 0x000fe4000f8e96e2 */
[----:B------:R-:W-:Y:S02]  /*16a50*/  F2FP.PACK_AB R36, R156, R157 ;  /* 0x0000009d9c24723e */ /* 0x000fe400000000ff */
[----:B------:R-:W-:Y:S01]  /*16a60*/  LOP3.LUT R51, R48, 0xffff, RZ, 0xc0, !PT ;  /* 0x0000ffff30337812 */ /* 0x000fe200078ec0ff */
[----:B------:R-:W-:Y:S01]  /*16a70*/  IMAD.WIDE.U32 R54, R40, -0x2daee0ad, RZ ;  /* 0xd2511f5328367825 */ /* 0x000fe200078e00ff */
[----:B------:R-:W-:Y:S01]  /*16a80*/  LOP3.LUT R41, R66, 0xff, RZ, 0xc0, !PT ;  /* 0x000000ff42297812 */ /* 0x000fe200078ec0ff */
[----:B------:R-:W-:Y:S01]  /*16a90*/  MUFU.EX2 R126, R126 ;  /* 0x0000007e007e7308 */ /* 0x000fe20000000800 */
[----:B------:R-:W-:Y:S02]  /*16aa0*/  LOP3.LUT R62, R49, UR16, R52, 0x96, !PT ;  /* 0x00000010313e7c12 */ /* 0x000fe4000f8e9634 */
[----:B------:R-:W-:Y:S01]  /*16ab0*/  LOP3.LUT R50, R55, UR12, R222, 0x96, !PT ;  /* 0x0000000c37327c12 */ /* 0x000fe2000f8e96de */
[--C-:B------:R-:W-:Y:S01]  /*16ac0*/  HSET2.LE.AND R55, R81, R220.reuse, PT ;  /* 0x000000dc51377233 */ /* 0x100fe20003803000 */
[----:B------:R-:W-:Y:S02]  /*16ad0*/  LOP3.LUT R49, R181, UR13, R64, 0x96, !PT ;  /* 0x0000000db5317c12 */ /* 0x000fe4000f8e9640 */
[----:B------:R-:W-:Y:S02]  /*16ae0*/  PRMT R64, R41, 0x5410, R61 ;  /* 0x0000541029407816 */ /* 0x000fe4000000003d */
[----:B------:R-:W-:Y:S01]  /*16af0*/  SHF.R.U32.HI R41, RZ, 0x8, R51 ;  /* 0x00000008ff297819 */ /* 0x000fe20000011633 */
[----:B------:R-:W-:Y:S01]  /*16b00*/  IMAD.WIDE.U32 R50, R50, -0x326172a9, RZ ;  /* 0xcd9e8d5732327825 */ /* 0x000fe200078e00ff */
[----:B------:R-:W-:Y:S01]  /*16b10*/  LOP3.LUT R52, R48, 0xff, RZ, 0xc0, !PT ;  /* 0x000000ff30347812 */ /* 0x000fe200078ec0ff */
[----:B------:R-:W-:Y:S01]  /*16b20*/  MUFU.EX2 R86, R86 ;  /* 0x0000005600567308 */ /* 0x000fe20000000800 */
[--C-:B------:R-:W-:Y:S02]  /*16b30*/  SHF.R.U32.HI R53, RZ, 0x10, R48.reuse ;  /* 0x00000010ff357819 */ /* 0x100fe40000011630 */
[----:B------:R-:W-:Y:S02]  /*16b40*/  SHF.R.U32.HI R57, RZ, 0x18, R48 ;  /* 0x00000018ff397819 */ /* 0x000fe40000011630 */
[----:B------:R-:W-:Y:S02]  /*16b50*/  LOP3.LUT R48, R51, UR11, R180, 0x96, !PT ;  /* 0x0000000b33307c12 */ /* 0x000fe4000f8e96b4 */
[----:B------:R-:W-:Y:S01]  /*16b60*/  PRMT R170, R52, 0x5410, R41 ;  /* 0x0000541034aa7816 */ /* 0x000fe20000000029 */
[----:B------:R-:W-:Y:S01]  /*16b70*/  IMAD.WIDE.U32 R40, R49, -0x2daee0ad, RZ ;  /* 0xd2511f5331287825 */ /* 0x000fe200078e00ff */
[----:B------:R-:W5:Y:S01]  /*16b80*/  LDL.LU R180, [R1+0x20] ;  /* 0x0000200001b47983 */ /* 0x000f620000300800 */
[----:B------:R-:W-:Y:S01]  /*16b90*/  LOP3.LUT R55, R55, R36, RZ, 0xc0, !PT ;  /* 0x0000002437377212 */ /* 0x000fe200078ec0ff */
[----:B------:R-:W1:Y:S01]  /*16ba0*/  MUFU.EX2 R87, R87 ;  /* 0x0000005700577308 */ /* 0x000e620000000800 */
[----:B------:R-:W-:Y:S01]  /*16bb0*/  IMAD.WIDE.U32 R48, R48, -0x2daee0ad, RZ ;  /* 0xd2511f5330307825 */ /* 0x000fe200078e00ff */
[----:B------:R-:W-:Y:S01]  /*16bc0*/  LOP3.LUT R41, R41, UR10, R54, 0x96, !PT ;  /* 0x0000000a29297c12 */ /* 0x000fe2000f8e9636 */
[----:B------:R-:W5:Y:S01]  /*16bd0*/  LDL.LU R181, [R1+0x1c] ;  /* 0x00001c0001b57983 */ /* 0x000f620000300800 */
[--C-:B------:R-:W-:Y:S01]  /*16be0*/  HSET2.LE.AND R54, R80, R220.reuse, PT ;  /* 0x000000dc50367233 */ /* 0x100fe20003803000 */
[----:B------:R-:W-:Y:S01]  /*16bf0*/  SHF.R.U32.HI R43, RZ, 0x18, R140 ;  /* 0x00000018ff2b7819 */ /* 0x000fe2000001168c */
[--C-:B------:R-:W-:Y:S01]  /*16c00*/  HSET2.LE.AND R170, R170, R220.reuse, PT ;  /* 0x000000dcaaaa7233 */ /* 0x100fe20003803000 */
[----:B------:R-:W-:Y:S01]  /*16c10*/  LOP3.LUT R49, R49, UR8, R40, 0x96, !PT ;  /* 0x0000000831317c12 */ /* 0x000fe2000f8e9628 */
[----:B------:R-:W-:Y:S01]  /*16c20*/  IMAD.WIDE.U32 R40, R41, -0x326172a9, RZ ;  /* 0xcd9e8d5729287825 */ /* 0x000fe200078e00ff */
[----:B------:R-:W5:Y:S01]  /*16c30*/  LDL.LU R117, [R1+0x18] ;  /* 0x0000180001757983 */ /* 0x000f620000300800 */
[----:B------:R-:W-:Y:S03]  /*16c40*/  MUFU.EX2 R92, R92 ;  /* 0x0000005c005c7308 */ /* 0x000fe60000000800 */
[----:B------:R-:W-:Y:S01]  /*16c50*/  LOP3.LUT R50, R41, UR9, R50, 0x96, !PT ;  /* 0x0000000929327c12 */ /* 0x000fe2000f8e9632 */
[----:B------:R-:W1:Y:S04]  /*16c60*/  LDSM.16.MT88.4 R36, [R206+0x5000] ;  /* 0x00500000ce24783b */ /* 0x000e680000004200 */
[----:B------:R-:W-:Y:S02]  /*16c70*/  IMAD.WIDE.U32 R50, R50, -0x2daee0ad, RZ ;  /* 0xd2511f5332327825 */ /* 0x000fe400078e00ff */
[----:B------:R-:W-:Y:S03]  /*16c80*/  MUFU.EX2 R93, R93 ;  /* 0x0000005d005d7308 */ /* 0x000fe60000000800 */
[----:B------:R-:W-:Y:S01]  /*16c90*/  LOP3.LUT R41, R51, UR6, R48, 0x96, !PT ;  /* 0x0000000633297c12 */ /* 0x000fe2000f8e9630 */
[----:B------:R-:W-:Y:S05]  /*16ca0*/  IMAD.WIDE.U32 R48, R49, -0x326172a9, RZ ;  /* 0xcd9e8d5731307825 */ /* 0x000fea00078e00ff */
[----:B------:R-:W-:Y:S01]  /*16cb0*/  LOP3.LUT R56, R49, UR7, R40, 0x96, !PT ;  /* 0x0000000731387c12 */ /* 0x000fe2000f8e9628 */
[----:B------:R-:W-:Y:S01]  /*16cc0*/  IMAD.WIDE.U32 R40, R41, -0x326172a9, RZ ;  /* 0xcd9e8d5729287825 */ /* 0x000fe200078e00ff */
[----:B------:R-:W-:Y:S01]  /*16cd0*/  LOP3.LUT R49, R53, 0xff, RZ, 0xc0, !PT ;  /* 0x000000ff35317812 */ /* 0x000fe200078ec0ff */
[--C-:B------:R-:W-:Y:S01]  /*16ce0*/  HSET2.LE.AND R53, R67, R220.reuse, PT ;  /* 0x000000dc43357233 */ /* 0x100fe20003803000 */
[----:B------:R-:W-:Y:S01]  /*16cf0*/  MUFU.EX2 R90, R90 ;  /* 0x0000005a005a7308 */ /* 0x000fe20000000800 */
[----:B------:R-:W5:Y:S01]  /*16d00*/  LDL.LU R67, [R1+0x24] ;  /* 0x0000240001437983 */ /* 0x000f620000300800 */
[----:B------:R-:W-:Y:S02]  /*16d10*/  LOP3.LUT R48, R41, UR17, R48, 0x96, !PT ;  /* 0x0000001129307c12 */ /* 0x000fe4000f8e9630 */
[----:B------:R-:W-:Y:S01]  /*16d20*/  PRMT R171, R49, 0x5410, R57 ;  /* 0x0000541031ab7816 */ /* 0x000fe20000000039 */
[----:B------:R-:W-:Y:S01]  /*16d30*/  IMAD.WIDE.U32 R56, R56, -0x2daee0ad, RZ ;  /* 0xd2511f5338387825 */ /* 0x000fe200078e00ff */
[C---:B------:R-:W-:Y:S02]  /*16d40*/  LOP3.LUT R49, R48.reuse, 0xffff, RZ, 0xc0, !PT ;  /* 0x0000ffff30317812 */ /* 0x040fe400078ec0ff */
[----:B------:R-:W-:Y:S01]  /*16d50*/  LOP3.LUT R51, R48, 0xff, RZ, 0xc0, !PT ;  /* 0x000000ff30337812 */ /* 0x000fe200078ec0ff */
[--C-:B------:R-:W-:Y:S01]  /*16d60*/  HSET2.LE.AND R171, R171, R220.reuse, PT ;  /* 0x000000dcabab7233 */ /* 0x100fe20003803000 */
[----:B------:R-:W-:Y:S01]  /*16d70*/  SHF.R.U32.HI R49, RZ, 0x8, R49 ;  /* 0x00000008ff317819 */ /* 0x000fe20000011631 */
[----:B------:R-:W2:Y:S01]  /*16d80*/  MUFU.EX2 R91, R91 ;  /* 0x0000005b005b7308 */ /* 0x000ea20000000800 */
[----:B------:R-:W-:Y:S02]  /*16d90*/  LOP3.LUT R41, R40, 0xffff, RZ, 0xc0, !PT ;  /* 0x0000ffff28297812 */ /* 0x000fe400078ec0ff */
[----:B------:R-:W-:Y:S02]  /*16da0*/  PRMT R66, R51, 0x5410, R49 ;  /* 0x0000541033427816 */ /* 0x000fe40000000031 */
[--C-:B------:R-:W-:Y:S02]  /*16db0*/  SHF.R.U32.HI R49, RZ, 0x10, R48.reuse ;  /* 0x00000010ff317819 */ /* 0x100fe40000011630 */
[----:B------:R-:W-:Y:S02]  /*16dc0*/  SHF.R.U32.HI R51, RZ, 0x18, R48 ;  /* 0x00000018ff337819 */ /* 0x000fe40000011630 */
[----:B------:R-:W-:Y:S01]  /*16dd0*/  LOP3.LUT R48, R49, 0xff, RZ, 0xc0, !PT ;  /* 0x000000ff31307812 */ /* 0x000fe200078ec0ff */
[--C-:B------:R-:W-:Y:S01]  /*16de0*/  HSET2.LE.AND R49, R60, R220.reuse, PT ;  /* 0x000000dc3c317233 */ /* 0x100fe20003803000 */
[----:B------:R-:W-:Y:S01]  /*16df0*/  SHF.R.U32.HI R41, RZ, 0x8, R41 ;  /* 0x00000008ff297819 */ /* 0x000fe20000011629 */
[----:B------:R-:W-:Y:S01]  /*16e00*/  MUFU.EX2 R114, R114 ;  /* 0x0000007200727308 */ /* 0x000fe20000000800 */
[----:B-1----:R-:W-:Y:S01]  /*16e10*/  PRMT R73, R48, 0x5410, R51 ;  /* 0x0000541030497816 */ /* 0x002fe20000000033 */
[--C-:B------:R-:W-:Y:S01]  /*16e20*/  HSET2.LE.AND R51, R152, R220.reuse, PT ;  /* 0x000000dc98337233 */ /* 0x100fe20003803000 */
[----:B------:R-:W-:Y:S02]  /*16e30*/  LOP3.LUT R48, R40, 0xff, RZ, 0xc0, !PT ;  /* 0x000000ff28307812 */ /* 0x000fe400078ec0ff */
[----:B------:R-:W-:Y:S01]  /*16e40*/  LOP3.LUT R58, R57, UR16, R50, 0x96, !PT ;  /* 0x00000010393a7c12 */ /* 0x000fe2000f8e9632 */
[--C-:B------:R-:W-:Y:S01]  /*16e50*/  HSET2.LE.AND R50, R151, R220.reuse, PT ;  /* 0x000000dc97327233 */ /* 0x100fe20003803000 */
[----:B------:R-:W-:Y:S02]  /*16e60*/  PRMT R71, R48, 0x5410, R41 ;  /* 0x0000541030477816 */ /* 0x000fe40000000029 */
[--C-:B------:R-:W-:Y:S01]  /*16e70*/  SHF.R.U32.HI R48, RZ, 0x10, R40.reuse ;  /* 0x00000010ff307819 */ /* 0x100fe20000011628 */
[----:B------:R-:W1:Y:S01]  /*16e80*/  MUFU.EX2 R115, R115 ;  /* 0x0000007300737308 */ /* 0x000e620000000800 */
[----:B------:R-:W-:Y:S02]  /*16e90*/  SHF.R.U32.HI R41, RZ, 0x18, R40 ;  /* 0x00000018ff297819 */ /* 0x000fe40000011628 */
[----:B------:R-:W-:Y:S01]  /*16ea0*/  LOP3.LUT R40, R48, 0xff, RZ, 0xc0, !PT ;  /* 0x000000ff30287812 */ /* 0x000fe200078ec0ff */
[--C-:B------:R-:W-:Y:S01]  /*16eb0*/  HSET2.LE.AND R48, R150, R220.reuse, PT ;  /* 0x000000dc96307233 */ /* 0x100fe20003803000 */
[----:B------:R-:W-:Y:S02]  /*16ec0*/  LOP3.LUT R52, R56, 0xff, RZ, 0xc0, !PT ;  /* 0x000000ff38347812 */ /* 0x000fe400078ec0ff */
[----:B------:R-:W-:Y:S02]  /*16ed0*/  PRMT R70, R40, 0x5410, R41 ;  /* 0x0000541028467816 */ /* 0x000fe40000000029 */
[----:B------:R-:W-:Y:S01]  /*16ee0*/  F2FP.PACK_AB R40, R183, R177 ;  /* 0x000000b1b728723e */ /* 0x000fe200000000ff */
[----:B------:R-:W-:Y:S01]  /*16ef0*/  MUFU.EX2 R112, R112 ;  /* 0x0000007000707308 */ /* 0x000fe20000000800 */
[----:B------:R-:W-:Y:S02]  /*16f00*/  F2FP.PACK_AB R41, R162, R161 ;  /* 0x000000a1a229723e */ /* 0x000fe400000000ff */
[----:B------:R-:W-:Y:S02]  /*16f10*/  LOP3.LUT R50, R50, R40, RZ, 0xc0, !PT ;  /* 0x0000002832327212 */ /* 0x000fe400078ec0ff */
[----:B---3--:R-:W-:Y:S02]  /*16f20*/  F2FP.PACK_AB R40, R175, R173 ;  /* 0x000000adaf28723e */ /* 0x008fe400000000ff */
[----:B------:R-:W-:Y:S02]  /*16f30*/  LOP3.LUT R48, R48, R41, RZ, 0xc0, !PT ;  /* 0x0000002930307212 */ /* 0x000fe400078ec0ff */
[----:B------:R-:W-:Y:S01]  /*16f40*/  LOP3.LUT R41, R56, 0xffff, RZ, 0xc0, !PT ;  /* 0x0000ffff38297812 */ /* 0x000fe200078ec0ff */
[----:B------:R-:W3:Y:S01]  /*16f50*/  MUFU.EX2 R113, R113 ;  /* 0x0000007100717308 */ /* 0x000ee20000000800 */
[----:B------:R-:W-:Y:S02]  /*16f60*/  LOP3.LUT R51, R51, R40, RZ, 0xc0, !PT ;  /* 0x0000002833337212 */ /* 0x000fe400078ec0ff */
[----:B------:R-:W-:Y:S02]  /*16f70*/  F2FP.PACK_AB R40, R159, R160 ;  /* 0x000000a09f28723e */ /* 0x000fe400000000ff */
[----:B------:R-:W-:Y:S02]  /*16f80*/  SHF.R.U32.HI R41, RZ, 0x8, R41 ;  /* 0x00000008ff297819 */ /* 0x000fe40000011629 */
[----:B------:R-:W-:Y:S02]  /*16f90*/  LOP3.LUT R49, R49, R40, RZ, 0xc0, !PT ;  /* 0x0000002831317212 */ /* 0x000fe400078ec0ff */
[----:B------:R-:W-:Y:S01]  /*16fa0*/  F2FP.PACK_AB R40, R158, R144 ;  /* 0x000000909e28723e */ /* 0x000fe200000000ff */
[----:B------:R-:W-:Y:S01]  /*16fb0*/  MUFU.EX2 R106, R106 ;  /* 0x0000006a006a7308 */ /* 0x000fe20000000800 */
[----:B----4-:R-:W-:Y:S01]  /*16fc0*/  PRMT R72, R52, 0x5410, R41 ;  /* 0x0000541034487816 */ /* 0x010fe20000000029 */
[--C-:B------:R-:W-:Y:S01]  /*16fd0*/  HSET2.LE.AND R52, R68, R220.reuse, PT ;  /* 0x000000dc44347233 */ /* 0x100fe20003803000 */
[----:B------:R-:W-:Y:S01]  /*16fe0*/  LOP3.LUT R54, R54, R40, RZ, 0xc0, !PT ;  /* 0x0000002836367212 */ /* 0x000fe200078ec0ff */
[-C--:B--2---:R-:W-:Y:S01]  /*16ff0*/  HMMA.16816.F32 R4, R48, R44.reuse, R4 ;  /* 0x0000002c3004723c */ /* 0x084fe20000001804 */
[----:B------:R-:W-:Y:S02]  /*17000*/  F2FP.PACK_AB R40, R82, R83 ;  /* 0x000000535228723e */ /* 0x000fe400000000ff */
[----:B------:R-:W-:Y:S02]  /*17010*/  F2FP.PACK_AB R41, R78, R79 ;  /* 0x0000004f4e29723e */ /* 0x000fe400000000ff */
[----:B------:R-:W-:Y:S01]  /*17020*/  LOP3.LUT R52, R52, R40, RZ, 0xc0, !PT ;  /* 0x0000002834347212 */ /* 0x000fe200078ec0ff */
[----:B------:R-:W-:Y:S01]  /*17030*/  MUFU.EX2 R107, R107 ;  /* 0x0000006b006b7308 */ /* 0x000fe20000000800 */
[----:B------:R-:W-:Y:S02]  /*17040*/  LOP3.LUT R53, R53, R41, RZ, 0xc0, !PT ;  /* 0x0000002935357212 */ /* 0x000fe400078ec0ff */
[----:B------:R-:W-:Y:S03]  /*17050*/  SHF.R.U32.HI R40, RZ, 0x10, R140 ;  /* 0x00000010ff287819 */ /* 0x000fe6000001168c */
[--C-:B------:R-:W-:Y:S02]  /*17060*/  SHF.R.U32.HI R42, RZ, 0x10, R56.reuse ;  /* 0x00000010ff2a7819 */ /* 0x100fe40000011638 */
[C---:B------:R-:W-:Y:S01]  /*17070*/  HMMA.16816.F32 R8, R52.reuse, R44, R8 ;  /* 0x0000002c3408723c */ /* 0x040fe20000001808 */
[----:B------:R-:W-:Y:S01]  /*17080*/  LOP3.LUT R40, R40, 0xff, RZ, 0xc0, !PT ;  /* 0x000000ff28287812 */ /* 0x000fe200078ec0ff */
[----:B------:R-:W-:Y:S01]  /*17090*/  MUFU.EX2 R108, R108 ;  /* 0x0000006c006c7308 */ /* 0x000fe20000000800 */
[----:B------:R-:W-:Y:S02]  /*170a0*/  LOP3.LUT R41, R140, 0xffff, RZ, 0xc0, !PT ;  /* 0x0000ffff8c297812 */ /* 0x000fe400078ec0ff */
[----:B------:R-:W-:Y:S02]  /*170b0*/  PRMT R60, R40, 0x5410, R43 ;  /* 0x00005410283c7816 */ /* 0x000fe4000000002b */
[--C-:B------:R-:W-:Y:S01]  /*170c0*/  SHF.R.U32.HI R40, RZ, 0x10, R63.reuse ;  /* 0x00000010ff287819 */ /* 0x100fe2000001163f */
[-C--:B------:R-:W-:Y:S01]  /*170d0*/  HMMA.16816.F32 R12, R52, R46.reuse, R12 ;  /* 0x0000002e340c723c */ /* 0x080fe2000000180c */
[----:B------:R-:W-:Y:S03]  /*170e0*/  LOP3.LUT R44, R42, 0xff, RZ, 0xc0, !PT ;  /* 0x000000ff2a2c7812 */ /* 0x000fe600078ec0ff */
[----:B------:R-:W-:Y:S01]  /*170f0*/  SHF.R.U32.HI R45, RZ, 0x18, R63 ;  /* 0x00000018ff2d7819 */ /* 0x000fe2000001163f */
[----:B------:R-:W2:Y:S01]  /*17100*/  MUFU.EX2 R109, R109 ;  /* 0x0000006d006d7308 */ /* 0x000ea20000000800 */
[----:B------:R-:W-:Y:S02]  /*17110*/  LOP3.LUT R57, R140, 0xff, RZ, 0xc0, !PT ;  /* 0x000000ff8c397812 */ /* 0x000fe400078ec0ff */
[----:B------:R-:W-:Y:S01]  /*17120*/  SHF.R.U32.HI R59, RZ, 0x18, R56 ;  /* 0x00000018ff3b7819 */ /* 0x000fe20000011638 */
[C---:B------:R-:W-:Y:S03]  /*17130*/  HMMA.16816.F32 R16, R48.reuse, R46, R16 ;  /* 0x0000002e3010723c */ /* 0x040fe60000001810 */
[----:B------:R-:W-:Y:S02]  /*17140*/  LOP3.LUT R40, R40, 0xff, RZ, 0xc0, !PT ;  /* 0x000000ff28287812 */ /* 0x000fe400078ec0ff */
[----:B------:R-:W-:Y:S01]  /*17150*/  SHF.R.U32.HI R41, RZ, 0x8, R41 ;  /* 0x00000008ff297819 */ /* 0x000fe20000011629 */
[----:B------:R-:W-:Y:S01]  /*17160*/  MUFU.EX2 R116, R116 ;  /* 0x0000007400747308 */ /* 0x000fe20000000800 */
[----:B------:R-:W-:Y:S01]  /*17170*/  PRMT R65, R44, 0x5410, R59 ;  /* 0x000054102c417816 */ /* 0x000fe2000000003b */
[-C--:B------:R-:W-:Y:S01]  /*17180*/  HMMA.16816.F32 R20, R48, R36.reuse, R20 ;  /* 0x000000243014723c */ /* 0x080fe20000001814 */
[----:B------:R-:W-:Y:S03]  /*17190*/  PRMT R61, R57, 0x5410, R41 ;  /* 0x00005410393d7816 */ /* 0x000fe60000000029 */
[----:B------:R-:W-:Y:S02]  /*171a0*/  PRMT R57, R40, 0x5410, R45 ;  /* 0x0000541028397816 */ /* 0x000fe4000000002d */
[----:B------:R-:W4:Y:S01]  /*171b0*/  LDSM.16.MT88.4 R44, [R205+0x5400] ;  /* 0x00540000cd2c783b */ /* 0x000f220000004200 */
[--C-:B------:R-:W-:Y:S01]  /*171c0*/  HSET2.LE.AND R40, R61, R220.reuse, PT ;  /* 0x000000dc3d287233 */ /* 0x100fe20003803000 */
[C---:B------:R-:W-:Y:S01]  /*171d0*/  HMMA.16816.F32 R24, R52.reuse, R36, R24 ;  /* 0x000000243418723c */ /* 0x040fe20000001818 */
[C---:B------:R-:W-:Y:S01]  /*171e0*/  LOP3.LUT R41, R63.reuse, 0xffff, RZ, 0xc0, !PT ;  /* 0x0000ffff3f297812 */ /* 0x040fe200078ec0ff */
[----:B------:R-:W-:Y:S02]  /*171f0*/  MUFU.EX2 R134, R134 ;  /* 0x0000008600867308 */ /* 0x000fe40000000800 */
[----:B------:R-:W-:Y:S02]  /*17200*/  LOP3.LUT R56, R63, 0xff, RZ, 0xc0, !PT ;  /* 0x000000ff3f387812 */ /* 0x000fe400078ec0ff */
[----:B------:R-:W-:Y:S02]  /*17210*/  SHF.R.U32.HI R41, RZ, 0x8, R41 ;  /* 0x00000008ff297819 */ /* 0x000fe40000011629 */
[-C--:B------:R-:W-:Y:S01]  /*17220*/  HMMA.16816.F32 R28, R52, R38.reuse, R28 ;  /* 0x00000026341c723c */ /* 0x080fe2000000181c */
[----:B------:R-:W-:Y:S03]  /*17230*/  F2FP.PACK_AB R36, R99, R98 ;  /* 0x000000626324723e */ /* 0x000fe600000000ff */
[----:B------:R-:W-:Y:S01]  /*17240*/  F2FP.PACK_AB R37, R85, R84 ;  /* 0x000000545525723e */ /* 0x000fe200000000ff */
[----:B------:R-:W-:Y:S01]  /*17250*/  MUFU.EX2 R133, R133 ;  /* 0x0000008500857308 */ /* 0x000fe20000000800 */
[----:B------:R-:W-:Y:S01]  /*17260*/  PRMT R59, R56, 0x5410, R41 ;  /* 0x00005410383b7816 */ /* 0x000fe20000000029 */
[--C-:B------:R-:W-:Y:S01]  /*17270*/  HSET2.LE.AND R55, R64, R220.reuse, PT ;  /* 0x000000dc40377233 */ /* 0x100fe20003803000 */
[----:B------:R-:W-:Y:S01]  /*17280*/  HMMA.16816.F32 R32, R48, R38, R32 ;  /* 0x000000263020723c */ /* 0x000fe20000001820 */
[----:B------:R-:W-:Y:S03]  /*17290*/  LOP3.LUT R40, R40, R37, RZ, 0xc0, !PT ;  /* 0x0000002528287212 */ /* 0x000fe600078ec0ff */
[----:B------:R-:W-:Y:S01]  /*172a0*/  F2FP.PACK_AB R37, R89, R88 ;  /* 0x000000585925723e */ /* 0x000fe200000000ff */
[--C-:B------:R-:W-:Y:S01]  /*172b0*/  HSET2.LE.AND R52, R59, R220.reuse, PT ;  /* 0x000000dc3b347233 */ /* 0x100fe20003803000 */
[----:B------:R-:W-:Y:S01]  /*172c0*/  F2FP.PACK_AB R56, R87, R86 ;  /* 0x000000565738723e */ /* 0x000fe200000000ff */
[--C-:B------:R-:W-:Y:S01]  /*172d0*/  HSET2.LE.AND R41, R60, R220.reuse, PT ;  /* 0x000000dc3c297233 */ /* 0x100fe20003803000 */
[----:B------:R-:W-:Y:S01]  /*172e0*/  LOP3.LUT R42, R62, 0xff, RZ, 0xc0, !PT ;  /* 0x000000ff3e2a7812 */ /* 0x000fe200078ec0ff */
[--C-:B------:R-:W-:Y:S01]  /*172f0*/  HSET2.LE.AND R54, R69, R220.reuse, PT ;  /* 0x000000dc45367233 */ /* 0x100fe20003803000 */
[----:B------:R-:W-:Y:S02]  /*17300*/  MUFU.EX2 R122, R122 ;  /* 0x0000007a007a7308 */ /* 0x000fe40000000800 */
[----:B------:R-:W-:Y:S01]  /*17310*/  LOP3.LUT R52, R52, R37, RZ, 0xc0, !PT ;  /* 0x0000002534347212 */ /* 0x000fe200078ec0ff */
[--C-:B------:R-:W-:Y:S01]  /*17320*/  HSET2.LE.AND R53, R57, R220.reuse, PT ;  /* 0x000000dc39357233 */ /* 0x100fe20003803000 */
[----:B------:R-:W-:Y:S02]  /*17330*/  LOP3.LUT R41, R41, R56, RZ, 0xc0, !PT ;  /* 0x0000003829297212 */ /* 0x000fe400078ec0ff */
[----:B------:R-:W-:Y:S02]  /*17340*/  F2FP.PACK_AB R56, R91, R90 ;  /* 0x0000005a5b38723e */ /* 0x000fe400000000ff */
[----:B------:R-:W-:Y:S02]  /*17350*/  SHF.R.U32.HI R50, RZ, 0x18, R58 ;  /* 0x00000018ff327819 */ /* 0x000fe4000001163a */
[----:B------:R-:W-:Y:S01]  /*17360*/  LOP3.LUT R53, R53, R56, RZ, 0xc0, !PT ;  /* 0x0000003835357212 */ /* 0x000fe200078ec0ff */
[----:B------:R-:W-:Y:S01]  /*17370*/  MUFU.EX2 R120, R120 ;  /* 0x0000007800787308 */ /* 0x000fe20000000800 */
[----:B------:R-:W-:Y:S02]  /*17380*/  SHF.R.U32.HI R56, RZ, 0x18, R62 ;  /* 0x00000018ff387819 */ /* 0x000fe4000001163e */
[----:B------:R-:W-:Y:S02]  /*17390*/  LOP3.LUT R51, R58, 0xff, RZ, 0xc0, !PT ;  /* 0x000000ff3a337812 */ /* 0x000fe400078ec0ff */
[----:B------:R-:W-:Y:S02]  /*173a0*/  LOP3.LUT R43, R62, 0xffff, RZ, 0xc0, !PT ;  /* 0x0000ffff3e2b7812 */ /* 0x000fe400078ec0ff */
[----:B------:R-:W-:Y:S02]  /*173b0*/  SHF.R.U32.HI R48, RZ, 0x10, R58 ;  /* 0x00000010ff307819 */ /* 0x000fe4000001163a */
[----:B------:R-:W-:Y:S01]  /*173c0*/  SHF.R.U32.HI R43, RZ, 0x8, R43 ;  /* 0x00000008ff2b7819 */ /* 0x000fe2000001162b */
[----:B------:R-:W-:Y:S01]  /*173d0*/  MUFU.EX2 R121, R121 ;  /* 0x0000007900797308 */ /* 0x000fe20000000800 */
[----:B------:R-:W-:Y:S02]  /*173e0*/  LOP3.LUT R48, R48, 0xff, RZ, 0xc0, !PT ;  /* 0x000000ff30307812 */ /* 0x000fe400078ec0ff */
[----:B------:R-:W-:Y:S01]  /*173f0*/  PRMT R168, R42, 0x5410, R43 ;  /* 0x000054102aa87816 */ /* 0x000fe2000000002b */
[--C-:B------:R-:W-:Y:S01]  /*17400*/  HSET2.LE.AND R43, R147, R220.reuse, PT ;  /* 0x000000dc932b7233 */ /* 0x100fe20003803000 */
[----:B------:R-:W-:Y:S01]  /*17410*/  PRMT R64, R48, 0x5410, R50 ;  /* 0x0000541030407816 */ /* 0x000fe20000000032 */
[--C-:B------:R-:W-:Y:S01]  /*17420*/  HSET2.LE.AND R42, R149, R220.reuse, PT ;  /* 0x000000dc952a7233 */ /* 0x100fe20003803000 */
[----:B------:R-:W-:Y:S01]  /*17430*/  SHF.R.U32.HI R49, RZ, 0x10, R62 ;  /* 0x00000010ff317819 */ /* 0x000fe2000001163e */
[--C-:B------:R-:W-:Y:S01]  /*17440*/  HSET2.LE.AND R50, R77, R220.reuse, PT ;  /* 0x000000dc4d327233 */ /* 0x100fe20003803000 */
[----:B------:R-:W-:Y:S01]  /*17450*/  LOP3.LUT R43, R43, R36, RZ, 0xc0, !PT ;  /* 0x000000242b2b7212 */ /* 0x000fe200078ec0ff */
[----:B------:R-:W1:Y:S01]  /*17460*/  MUFU.EX2 R118, R118 ;  /* 0x0000007600767308 */ /* 0x000e620000000800 */
[----:B------:R-:W-:Y:S01]  /*17470*/  F2FP.PACK_AB R36, R95, R94 ;  /* 0x0000005e5f24723e */ /* 0x000fe200000000ff */
[--C-:B------:R-:W-:Y:S01]  /*17480*/  HSET2.LE.AND R168, R168, R220.reuse, PT ;  /* 0x000000dca8a87233 */ /* 0x100fe20003803000 */
[----:B------:R-:W-:Y:S02]  /*17490*/  LOP3.LUT R49, R49, 0xff, RZ, 0xc0, !PT ;  /* 0x000000ff31317812 */ /* 0x000fe400078ec0ff */
[----:B------:R-:W-:Y:S02]  /*174a0*/  LOP3.LUT R55, R55, R36, RZ, 0xc0, !PT ;  /* 0x0000002437377212 */ /* 0x000fe400078ec0ff */
[----:B------:R-:W1:Y:S01]  /*174b0*/  LDSM.16.MT88.4 R36, [R206+0x5400] ;  /* 0x00540000ce24783b */ /* 0x000e620000004200 */
[----:B-----5:R-:W-:Y:S02]  /*174c0*/  FFMA.FTZ R132, R132, R180, R249 ;  /* 0x000000b484847223 */ /* 0x020fe400000100f9 */
[----:B------:R-:W-:Y:S02]  /*174d0*/  IMAD.MOV.U32 R180, RZ, RZ, R164 ;  /* 0x000000ffffb47224 */ /* 0x000fe400078e00a4 */
[----:B------:R-:W-:Y:S02]  /*174e0*/  FADD.FTZ R57, R148, R132 ;  /* 0x0000008494397221 */ /* 0x000fe40000010000 */
[----:B------:R-:W-:Y:S01]  /*174f0*/  FFMA.FTZ R63, R2, R181, R247 ;  /* 0x000000b5023f7223 */ /* 0x000fe200000100f7 */
[----:B------:R-:W-:Y:S01]  /*17500*/  F2FP.PACK_AB R2, R97, R96 ;  /* 0x000000606102723e */ /* 0x000fe200000000ff */
[----:B------:R-:W-:Y:S01]  /*17510*/  IMAD.MOV.U32 R181, RZ, RZ, R169 ;  /* 0x000000ffffb57224 */ /* 0x000fe200078e00a9 */
[----:B------:R-:W-:Y:S01]  /*17520*/  PRMT R169, R49, 0x5410, R56 ;  /* 0x0000541031a97816 */ /* 0x000fe20000000038 */
[----:B------:R-:W-:Y:S01]  /*17530*/  FADD.FTZ R57, R141, R57 ;  /* 0x000000398d397221 */ /* 0x000fe20000010000 */
[----:B------:R-:W-:Y:S01]  /*17540*/  LOP3.LUT R42, R42, R2, RZ, 0xc0, !PT ;  /* 0x000000022a2a7212 */ /* 0x000fe200078ec0ff */
[----:B------:R-:W-:Y:S01]  /*17550*/  FFMA.FTZ R139, R139, R117, R250 ;  /* 0x000000758b8b7223 */ /* 0x000fe200000100fa */
[--C-:B------:R-:W-:Y:S01]  /*17560*/  HSET2.LE.AND R56, R66, R220.reuse, PT ;  /* 0x000000dc42387233 */ /* 0x100fe20003803000 */
[----:B------:R-:W-:Y:S01]  /*17570*/  FADD.FTZ R57, R154, R57 ;  /* 0x000000399a397221 */ /* 0x000fe20000010000 */
[----:B------:R-:W-:Y:S01]  /*17580*/  F2FP.PACK_AB R2, R93, R92 ;  /* 0x0000005c5d02723e */ /* 0x000fe200000000ff */
[----:B------:R-:W-:Y:S01]  /*17590*/  IMAD.MOV.U32 R132, RZ, RZ, R138 ;  /* 0x000000ffff847224 */ /* 0x000fe200078e008a */
[--C-:B------:R-:W-:Y:S01]  /*175a0*/  HSET2.LE.AND R49, R74, R220.reuse, PT ;  /* 0x000000dc4a317233 */ /* 0x100fe20003803000 */
[----:B------:R-:W-:Y:S01]  /*175b0*/  FADD.FTZ R62, R248, R57 ;  /* 0x00000039f83e7221 */ /* 0x000fe20000010000 */
[----:B------:R-:W-:Y:S01]  /*175c0*/  LOP3.LUT R54, R54, R2, RZ, 0xc0, !PT ;  /* 0x0000000236367212 */ /* 0x000fe200078ec0ff */
[-C--:B----4-:R-:W-:Y:S01]  /*175d0*/  HMMA.16816.F32 R4, R40, R44.reuse, R4 ;  /* 0x0000002c2804723c */ /* 0x090fe20000001804 */
[--C-:B------:R-:W-:Y:S01]  /*175e0*/  HSET2.LE.AND R57, R73, R220.reuse, PT ;  /* 0x000000dc49397233 */ /* 0x100fe20003803000 */
[----:B------:R-:W-:Y:S01]  /*175f0*/  LOP3.LUT R2, R58, 0xffff, RZ, 0xc0, !PT ;  /* 0x0000ffff3a027812 */ /* 0x000fe200078ec0ff */
[----:B------:R-:W-:Y:S01]  /*17600*/  FADD.FTZ R58, R181, R139 ;  /* 0x0000008bb53a7221 */ /* 0x000fe20000010000 */
[--C-:B------:R-:W-:Y:S02]  /*17610*/  HSET2.LE.AND R169, R169, R220.reuse, PT ;  /* 0x000000dca9a97233 */ /* 0x100fe40003803000 */
[----:B------:R-:W-:Y:S01]  /*17620*/  SHF.R.U32.HI R2, RZ, 0x8, R2 ;  /* 0x00000008ff027819 */ /* 0x000fe20000011602 */
[----:B------:R-:W-:Y:S01]  /*17630*/  FADD.FTZ R58, R179, R58 ;  /* 0x0000003ab33a7221 */ /* 0x000fe20000010000 */
[C---:B------:R-:W-:Y:S04]  /*17640*/  HMMA.16816.F32 R8, R52.reuse, R44, R8 ;  /* 0x0000002c3408723c */ /* 0x040fe80000001808 */
[----:B------:R-:W-:Y:S01]  /*17650*/  FADD.FTZ R58, R145, R58 ;  /* 0x0000003a913a7221 */ /* 0x000fe20000010000 */
[----:B------:R-:W-:Y:S01]  /*17660*/  PRMT R164, R51, 0x5410, R2 ;  /* 0x0000541033a47816 */ /* 0x000fe20000000002 */
[--C-:B------:R-:W-:Y:S01]  /*17670*/  HSET2.LE.AND R51, R76, R220.reuse, PT ;  /* 0x000000dc4c337233 */ /* 0x100fe20003803000 */
[----:B------:R-:W-:Y:S01]  /*17680*/  FADD.FTZ R45, R146, R63 ;  /* 0x0000003f922d7221 */ /* 0x000fe20000010000 */
[-C--:B------:R-:W-:Y:S01]  /*17690*/  HMMA.16816.F32 R12, R52, R46.reuse, R12 ;  /* 0x0000002e340c723c */ /* 0x080fe2000000180c */
[----:B------:R-:W-:Y:S03]  /*176a0*/  FFMA.FTZ R48, R0, R67, R180 ;  /* 0x0000004300307223 */ /* 0x000fe600000100b4 */
[----:B------:R-:W-:Y:S01]  /*176b0*/  FADD.FTZ R45, R142, R45 ;  /* 0x0000002d8e2d7221 */ /* 0x000fe20000010000 */
[----:B-1----:R-:W-:Y:S01]  /*176c0*/  F2FP.PACK_AB R2, R115, R114 ;  /* 0x000000727302723e */ /* 0x002fe200000000ff */
[----:B------:R-:W-:Y:S01]  /*176d0*/  FADD.FTZ R44, R178, R48 ;  /* 0x00000030b22c7221 */ /* 0x000fe20000010000 */
[----:B---3--:R-:W-:Y:S01]  /*176e0*/  F2FP.PACK_AB R0, R113, R112 ;  /* 0x000000707100723e */ /* 0x008fe200000000ff */
[----:B------:R-:W-:Y:S01]  /*176f0*/  FADD.FTZ R63, R252, R58 ;  /* 0x0000003afc3f7221 */ /* 0x000fe20000010000 */
[C---:B------:R-:W-:Y:S03]  /*17700*/  HMMA.16816.F32 R16, R40.reuse, R46, R16 ;  /* 0x0000002e2810723c */ /* 0x040fe60000001810 */
[----:B------:R-:W-:Y:S01]  /*17710*/  FADD.FTZ R59, R143, R44 ;  /* 0x0000002c8f3b7221 */ /* 0x000fe20000010000 */
[----:B------:R-:W-:Y:S01]  /*17720*/  F2FP.PACK_AB R44, R105, R104 ;  /* 0x00000068692c723e */ /* 0x000fe200000000ff */
[--C-:B------:R-:W-:Y:S01]  /*17730*/  HSET2.LE.AND R48, R75, R220.reuse, PT ;  /* 0x000000dc4b307233 */ /* 0x100fe20003803000 */
[----:B------:R-:W-:Y:S01]  /*17740*/  LOP3.LUT R51, R51, R2, RZ, 0xc0, !PT ;  /* 0x0000000233337212 */ /* 0x000fe200078ec0ff */
[--C-:B------:R-:W-:Y:S01]  /*17750*/  HSET2.LE.AND R58, R71, R220.reuse, PT ;  /* 0x000000dc473a7233 */ /* 0x100fe20003803000 */
[----:B------:R-:W-:Y:S01]  /*17760*/  LOP3.LUT R56, R56, R44, RZ, 0xc0, !PT ;  /* 0x0000002c38387212 */ /* 0x000fe200078ec0ff */
[-C--:B------:R-:W-:Y:S03]  /*17770*/  HMMA.16816.F32 R20, R40, R36.reuse, R20 ;  /* 0x000000242814723c */ /* 0x080fe60000001814 */
[----:B------:R-:W-:Y:S01]  /*17780*/  F2FP.PACK_AB R2, R103, R102 ;  /* 0x000000666702723e */ /* 0x000fe200000000ff */
[--C-:B------:R-:W-:Y:S01]  /*17790*/  HSET2.LE.AND R164, R164, R220.reuse, PT ;  /* 0x000000dca4a47233 */ /* 0x100fe20003803000 */
[----:B------:R-:W-:Y:S02]  /*177a0*/  LOP3.LUT R50, R50, R0, RZ, 0xc0, !PT ;  /* 0x0000000032327212 */ /* 0x000fe400078ec0ff */
[----:B------:R-:W-:Y:S01]  /*177b0*/  LOP3.LUT R49, R49, R2, RZ, 0xc0, !PT ;  /* 0x0000000231317212 */ /* 0x000fe200078ec0ff */
[----:B------:R-:W-:Y:S01]  /*177c0*/  FADD.FTZ R2, R155, R45 ;  /* 0x0000002d9b027221 */ /* 0x000fe20000010000 */
[C---:B------:R-:W-:Y:S01]  /*177d0*/  HMMA.16816.F32 R24, R52.reuse, R36, R24 ;  /* 0x000000243418723c */ /* 0x040fe20000001818 */
[----:B------:R-:W1:Y:S02]  /*177e0*/  LDSM.16.MT88.4 R44, [R205+0x5800] ;  /* 0x00580000cd2c783b */ /* 0x000e640000004200 */
[----:B------:R-:W-:Y:S01]  /*177f0*/  FADD.FTZ R61, R241, R2 ;  /* 0x00000002f13d7221 */ /* 0x000fe20000010000 */
[----:B------:R-:W-:Y:S02]  /*17800*/  F2FP.PACK_AB R0, R101, R100 ;  /* 0x000000646500723e */ /* 0x000fe400000000ff */
[----:B--2---:R-:W-:Y:S02]  /*17810*/  F2FP.PACK_AB R2, R109, R108 ;  /* 0x0000006c6d02723e */ /* 0x004fe400000000ff */
[-C--:B------:R-:W-:Y:S01]  /*17820*/  HMMA.16816.F32 R28, R52, R38.reuse, R28 ;  /* 0x00000026341c723c */ /* 0x080fe2000000181c */
[----:B------:R-:W-:Y:S03]  /*17830*/  F2FP.PACK_AB R36, R111, R110 ;  /* 0x0000006e6f24723e */ /* 0x000fe600000000ff */
[----:B------:R-:W-:Y:S02]  /*17840*/  F2FP.PACK_AB R37, R129, R128 ;  /* 0x000000808125723e */ /* 0x000fe400000000ff */
[----:B------:R-:W-:Y:S01]  /*17850*/  LOP3.LUT R48, R48, R0, RZ, 0xc0, !PT ;  /* 0x0000000030307212 */ /* 0x000fe200078ec0ff */
[----:B------:R-:W-:Y:S01]  /*17860*/  FADD.FTZ R0, R153, R59 ;  /* 0x0000003b99007221 */ /* 0x000fe20000010000 */
[----:B------:R-:W-:Y:S01]  /*17870*/  LOP3.LUT R170, R170, R37, RZ, 0xc0, !PT ;  /* 0x00000025aaaa7212 */ /* 0x000fe200078ec0ff */
[----:B------:R-:W-:Y:S01]  /*17880*/  FADD.FTZ R53, R245, R61 ;  /* 0x0000003df5357221 */ /* 0x000fe20000010000 */
[----:B------:R-:W-:Y:S01]  /*17890*/  LDSM.16.MT88.4 R152, [R205+0x5c00] ;  /* 0x005c0000cd98783b */ /* 0x000fe20000004200 */
[----:B------:R-:W-:Y:S01]  /*178a0*/  HMMA.16816.F32 R32, R40, R38, R32 ;  /* 0x000000262820723c */ /* 0x000fe20000001820 */
[----:B------:R-:W-:Y:S01]  /*178b0*/  FADD.FTZ R60, R235, R0 ;  /* 0x00000000eb3c7221 */ /* 0x000fe20000010000 */
[--C-:B------:R-:W-:Y:S01]  /*178c0*/  HSET2.LE.AND R59, R70, R220.reuse, PT ;  /* 0x000000dc463b7233 */ /* 0x100fe20003803000 */
[----:B------:R-:W-:Y:S01]  /*178d0*/  LOP3.LUT R58, R58, R2, RZ, 0xc0, !PT ;  /* 0x000000023a3a7212 */ /* 0x000fe200078ec0ff */
[----:B------:R-:W-:Y:S01]  /*178e0*/  FADD.FTZ R2, R192, R63 ;  /* 0x0000003fc0027221 */ /* 0x000fe20000010000 */
[----:B------:R-:W-:Y:S01]  /*178f0*/  F2FP.PACK_AB R0, R107, R106 ;  /* 0x0000006a6b00723e */ /* 0x000fe200000000ff */
[----:B------:R-:W-:Y:S01]  /*17900*/  FADD.FTZ R52, R240, R60 ;  /* 0x0000003cf0347221 */ /* 0x000fe20000010000 */
[----:B------:R-:W-:Y:S01]  /*17910*/  LOP3.LUT R59, R59, R36, RZ, 0xc0, !PT ;  /* 0x000000243b3b7212 */ /* 0x000fe200078ec0ff */
[----:B------:R-:W-:Y:S01]  /*17920*/  FADD.FTZ R55, R198, R2 ;  /* 0x00000002c6377221 */ /* 0x000fe20000010000 */
[----:B------:R-:W2:Y:S03]  /*17930*/  LDSM.16.MT88.4 R36, [R206+0x5800] ;  /* 0x00580000ce24783b */ /* 0x000ea60000004200 */
[----:B------:R-:W-:Y:S01]  /*17940*/  FADD.FTZ R41, R166, R55 ;  /* 0x00000037a6297221 */ /* 0x000fe20000010000 */
[----:B------:R-:W-:Y:S01]  /*17950*/  LOP3.LUT R57, R57, R0, RZ, 0xc0, !PT ;  /* 0x0000000039397212 */ /* 0x000fe200078ec0ff */
[----:B------:R-:W-:Y:S01]  /*17960*/  FADD.FTZ R0, R251, R62 ;  /* 0x0000003efb007221 */ /* 0x000fe20000010000 */
[----:B------:R-:W-:Y:S01]  /*17970*/  F2FP.PACK_AB R40, R133, R118 ;  /* 0x000000768528723e */ /* 0x000fe200000000ff */
[----:B------:R-:W-:Y:S01]  /*17980*/  FADD.FTZ R42, R230, R41 ;  /* 0x00000029e62a7221 */ /* 0x000fe20000010000 */
[--C-:B------:R-:W-:Y:S01]  /*17990*/  HSET2.LE.AND R41, R65, R220.reuse, PT ;  /* 0x000000dc41297233 */ /* 0x100fe20003803000 */
[----:B------:R-:W-:Y:S01]  /*179a0*/  FADD.FTZ R54, R167, R0 ;  /* 0x00000000a7367221 */ /* 0x000fe20000010000 */
[----:B------:R-:W-:Y:S02]  /*179b0*/  LOP3.LUT R169, R169, R40, RZ, 0xc0, !PT ;  /* 0x00000028a9a97212 */ /* 0x000fe400078ec0ff */
[----:B------:R-:W-:Y:S01]  /*179c0*/  F2FP.PACK_AB R2, R134, R116 ;  /* 0x000000748602723e */ /* 0x000fe200000000ff */
[----:B------:R-:W-:Y:S01]  /*179d0*/  FADD.FTZ R40, R165, R54 ;  /* 0x00000036a5287221 */ /* 0x000fe20000010000 */
[----:B------:R-:W-:Y:S01]  /*179e0*/  F2FP.PACK_AB R165, R123, R122 ;  /* 0x0000007a7ba5723e */ /* 0x000fe200000000ff */
[-C--:B-1----:R-:W-:Y:S01]  /*179f0*/  HMMA.16816.F32 R4, R48, R44.reuse, R4 ;  /* 0x0000002c3004723c */ /* 0x082fe20000001804 */
[----:B------:R-:W-:Y:S01]  /*17a00*/  LOP3.LUT R168, R168, R2, RZ, 0xc0, !PT ;  /* 0x00000002a8a87212 */ /* 0x000fe200078ec0ff */
[----:B------:R-:W-:Y:S01]  /*17a10*/  FADD.FTZ R2, R244, R53 ;  /* 0x00000035f4027221 */ /* 0x000fe20000010000 */
[----:B------:R-:W-:Y:S01]  /*17a20*/  F2FP.PACK_AB R166, R135, R124 ;  /* 0x0000007c87a6723e */ /* 0x000fe200000000ff */
[----:B------:R-:W-:Y:S01]  /*17a30*/  FADD.FTZ R43, R221, R40 ;  /* 0x00000028dd2b7221 */ /* 0x000fe20000010000 */
[--C-:B------:R-:W-:Y:S01]  /*17a40*/  HSET2.LE.AND R40, R72, R220.reuse, PT ;  /* 0x000000dc48287233 */ /* 0x100fe20003803000 */
[----:B------:R-:W-:Y:S01]  /*17a50*/  FADD.FTZ R53, R243, R2 ;  /* 0x00000002f3357221 */ /* 0x000fe20000010000 */
[----:B------:R-:W-:Y:S01]  /*17a60*/  HSET2.LE.AND R2, R64, R220, PT ;  /* 0x000000dc40027233 */ /* 0x000fe20003803000 */
[----:B------:R-:W-:Y:S01]  /*17a70*/  FADD.FTZ R43, R233, R43 ;  /* 0x0000002be92b7221 */ /* 0x000fe20000010000 */
[C---:B------:R-:W-:Y:S03]  /*17a80*/  HMMA.16816.F32 R8, R56.reuse, R44, R8 ;  /* 0x0000002c3808723c */ /* 0x040fe60000001808 */
[----:B------:R-:W-:Y:S01]  /*17a90*/  LOP3.LUT R165, R2, R165, RZ, 0xc0, !PT ;  /* 0x000000a502a57212 */ /* 0x000fe200078ec0ff */
[----:B------:R-:W-:Y:S01]  /*17aa0*/  FADD.FTZ R2, R201, R53 ;  /* 0x00000035c9027221 */ /* 0x000fe20000010000 */
[----:B------:R-:W-:Y:S01]  /*17ab0*/  LOP3.LUT R166, R40, R166, RZ, 0xc0, !PT ;  /* 0x000000a628a67212 */ /* 0x000fe200078ec0ff */
[----:B------:R-:W-:Y:S01]  /*17ac0*/  FADD.FTZ R40, R234, R42 ;  /* 0x0000002aea287221 */ /* 0x000fe20000010000 */
[----:B------:R-:W-:Y:S01]  /*17ad0*/  F2FP.PACK_AB R167, R176, R126 ;  /* 0x0000007eb0a7723e */ /* 0x000fe200000000ff */
[----:B------:R-:W-:Y:S01]  /*17ae0*/  FADD.FTZ R42, R200, R2 ;  /* 0x00000002c82a7221 */ /* 0x000fe20000010000 */
[-C--:B------:R-:W-:Y:S03]  /*17af0*/  HMMA.16816.F32 R12, R56, R46.reuse, R12 ;  /* 0x0000002e380c723c */ /* 0x080fe6000000180c */
[----:B------:R-:W-:Y:S01]  /*17b00*/  FADD.FTZ R40, R246, R40 ;  /* 0x00000028f6287221 */ /* 0x000fe20000010000 */
[----:B------:R-:W-:Y:S01]  /*17b10*/  LOP3.LUT R167, R41, R167, RZ, 0xc0, !PT ;  /* 0x000000a729a77212 */ /* 0x000fe200078ec0ff */
[----:B------:R-:W-:Y:S01]  /*17b20*/  FADD.FTZ R2, R238, R43 ;  /* 0x0000002bee027221 */ /* 0x000fe20000010000 */
[----:B------:R-:W-:Y:S02]  /*17b30*/  F2FP.PACK_AB R0, R131, R130 ;  /* 0x000000828300723e */ /* 0x000fe400000000ff */
[C---:B------:R-:W-:Y:S01]  /*17b40*/  HMMA.16816.F32 R16, R48.reuse, R46, R16 ;  /* 0x0000002e3010723c */ /* 0x040fe20000001810 */
[----:B------:R-:W-:Y:S03]  /*17b50*/  FADD.FTZ R2, R236, R2 ;  /* 0x00000002ec027221 */ /* 0x000fe60000010000 */
[----:B------:R-:W-:Y:S01]  /*17b60*/  LOP3.LUT R171, R171, R0, RZ, 0xc0, !PT ;  /* 0x00000000abab7212 */ /* 0x000fe200078ec0ff */
[----:B------:R-:W-:Y:S02]  /*17b70*/  FADD.FTZ R0, R239, R52 ;  /* 0x00000034ef007221 */ /* 0x000fe40000010000 */
[----:B------:R-:W-:Y:S01]  /*17b80*/  FADD.FTZ R2, R189, R2 ;  /* 0x00000002bd027221 */ /* 0x000fe20000010000 */
[-C--:B--2---:R-:W-:Y:S01]  /*17b90*/  HMMA.16816.F32 R20, R48, R36.reuse, R20 ;  /* 0x000000243014723c */ /* 0x084fe20000001814 */
[----:B------:R-:W-:Y:S03]  /*17ba0*/  FADD.FTZ R52, R237, R0 ;  /* 0x00000000ed347221 */ /* 0x000fe60000010000 */
[----:B------:R-:W-:Y:S04]  /*17bb0*/  F2FP.PACK_AB R0, R121, R120 ;  /* 0x000000787900723e */ /* 0x000fe800000000ff */
[C---:B------:R-:W-:Y:S01]  /*17bc0*/  HMMA.16816.F32 R24, R56.reuse, R36, R24 ;  /* 0x000000243818723c */ /* 0x040fe20000001818 */
[----:B------:R-:W-:Y:S03]  /*17bd0*/  LOP3.LUT R164, R164, R0, RZ, 0xc0, !PT ;  /* 0x00000000a4a47212 */ /* 0x000fe600078ec0ff */
[----:B------:R-:W-:Y:S04]  /*17be0*/  FADD.FTZ R0, R197, R52 ;  /* 0x00000034c5007221 */ /* 0x000fe80000010000 */
[----:B------:R-:W-:Y:S01]  /*17bf0*/  FADD.FTZ R41, R196, R0 ;  /* 0x00000000c4297221 */ /* 0x000fe20000010000 */
[-C--:B------:R-:W-:Y:S03]  /*17c00*/  HMMA.16816.F32 R28, R56, R38.reuse, R28 ;  /* 0x00000026381c723c */ /* 0x080fe6000000181c */
[----:B------:R-:W-:Y:S02]  /*17c10*/  FADD.FTZ R0, R232, R42 ;  /* 0x0000002ae8007221 */ /* 0x000fe40000010000 */
[----:B------:R-:W-:Y:S02]  /*17c20*/  FADD.FTZ R42, R242, R40 ;  /* 0x00000028f22a7221 */ /* 0x000fe40000010000 */
[----:B------:R-:W-:Y:S01]  /*17c30*/  FADD.FTZ R40, R231, R0 ;  /* 0x00000000e7287221 */ /* 0x000fe20000010000 */
[----:B------:R-:W-:Y:S01]  /*17c40*/  HMMA.16816.F32 R32, R48, R38, R32 ;  /* 0x000000263020723c */ /* 0x000fe20000001820 */
[----:B------:R-:W-:Y:S03]  /*17c50*/  FADD.FTZ R36, R191, R42 ;  /* 0x0000002abf247221 */ /* 0x000fe60000010000 */
[----:B------:R-:W-:Y:S02]  /*17c60*/  FADD.FTZ R37, R182, R40 ;  /* 0x00000028b6257221 */ /* 0x000fe40000010000 */
[----:B------:R-:W-:Y:S02]  /*17c70*/  FADD.FTZ R36, R190, R36 ;  /* 0x00000024be247221 */ /* 0x000fe40000010000 */
[----:B------:R-:W-:Y:S01]  /*17c80*/  FADD.FTZ R40, R188, R2 ;  /* 0x00000002bc287221 */ /* 0x000fe20000010000 */
[-C--:B------:R-:W-:Y:S03]  /*17c90*/  HMMA.16816.F32 R140, R168, R152.reuse, R4 ;  /* 0x00000098a88c723c */ /* 0x080fe60000001804 */
[----:B------:R-:W-:Y:S02]  /*17ca0*/  FADD.FTZ R2, R174, R37 ;  /* 0x00000025ae027221 */ /* 0x000fe40000010000 */
[----:B------:R-:W-:Y:S02]  /*17cb0*/  FADD.FTZ R36, R199, R36 ;  /* 0x00000024c7247221 */ /* 0x000fe40000010000 */
[----:B------:R-:W-:Y:S02]  /*17cc0*/  FADD.FTZ R41, R203, R41 ;  /* 0x00000029cb297221 */ /* 0x000fe40000010000 */
[----:B------:R-:W-:Y:S02]  /*17cd0*/  FADD.FTZ R43, R195, R36 ;  /* 0x00000024c32b7221 */ /* 0x000fe40000010000 */
[----:B------:R-:W1:Y:S01]  /*17ce0*/  LDSM.16.MT88.4 R36, [R206+0x5c00] ;  /* 0x005c0000ce24783b */ /* 0x000e620000004200 */
        /* <DEDUP_REMOVED lines=21> */
[C---:B------:R-:W-:Y:S01]  /*17e40*/  HMMA.16816.F32 R144, R164.reuse, R152, R8 ;  /* 0x00000098a490723c */ /* 0x040fe20000001808 */
[----:B------:R-:W-:Y:S02]  /*17e50*/  FADD.FTZ R0, R157, R5 ;  /* 0x000000059d007221 */ /* 0x000fe40000010000 */
[----:B------:R-:W-:Y:S02]  /*17e60*/  FADD.FTZ R2, R175, R2 ;  /* 0x00000002af027221 */ /* 0x000fe40000010000 */
[----:B------:R-:W-:Y:S02]  /*17e70*/  FADD.FTZ R5, R158, R6 ;  /* 0x000000069e057221 */ /* 0x000fe40000010000 */
[----:B------:R-:W-:Y:S01]  /*17e80*/  FADD.FTZ R4, R84, R4 ;  /* 0x0000000454047221 */ /* 0x000fe20000010000 */
[-C--:B------:R-:W-:Y:S01]  /*17e90*/  HMMA.16816.F32 R148, R164, R154.reuse, R12 ;  /* 0x0000009aa494723c */ /* 0x080fe2000000180c */
[----:B------:R-:W-:Y:S03]  /*17ea0*/  FADD.FTZ R0, R156, R0 ;  /* 0x000000009c007221 */ /* 0x000fe60000010000 */
[----:B------:R-:W-:Y:S02]  /*17eb0*/  FADD.FTZ R6, R86, R2 ;  /* 0x0000000256067221 */ /* 0x000fe40000010000 */
[----:B------:R-:W-:Y:S02]  /*17ec0*/  FADD.FTZ R2, R88, R5 ;  /* 0x0000000558027221 */ /* 0x000fe40000010000 */
[----:B------:R-:W-:Y:S01]  /*17ed0*/  FADD.FTZ R4, R85, R4 ;  /* 0x0000000455047221 */ /* 0x000fe20000010000 */
[C---:B------:R-:W-:Y:S03]  /*17ee0*/  HMMA.16816.F32 R152, R168.reuse, R154, R16 ;  /* 0x0000009aa898723c */ /* 0x040fe60000001810 */
[----:B------:R-:W-:Y:S02]  /*17ef0*/  FADD.FTZ R0, R90, R0 ;  /* 0x000000005a007221 */ /* 0x000fe40000010000 */
[----:B------:R-:W-:Y:S02]  /*17f00*/  FADD.FTZ R5, R87, R6 ;  /* 0x0000000657057221 */ /* 0x000fe40000010000 */
[----:B------:R-:W-:Y:S01]  /*17f10*/  FADD.FTZ R2, R89, R2 ;  /* 0x0000000259027221 */ /* 0x000fe20000010000 */
[-C--:B-1----:R-:W-:Y:S01]  /*17f20*/  HMMA.16816.F32 R156, R168, R36.reuse, R20 ;  /* 0x00000024a89c723c */ /* 0x082fe20000001814 */
        /* <DEDUP_REMOVED lines=13> */
[----:B------:R-:W-:Y:S03]  /*18000*/  HMMA.16816.F32 R168, R168, R38, R32 ;  /* 0x00000026a8a8723c */ /* 0x000fe60000001820 */
[----:B------:R-:W-:Y:S02]  /*18010*/  FADD.FTZ R0, R104, R6 ;  /* 0x0000000668007221 */ /* 0x000fe40000010000 */
[----:B------:R-:W-:Y:S02]  /*18020*/  FADD.FTZ R4, R101, R4 ;  /* 0x0000000465047221 */ /* 0x000fe40000010000 */
[----:B------:R-:W-:Y:S02]  /*18030*/  FADD.FTZ R5, R106, R5 ;  /* 0x000000056a057221 */ /* 0x000fe40000010000 */
[----:B------:R-:W-:Y:S03]  /*18040*/  FADD.FTZ R2, R103, R2 ;  /* 0x0000000267027221 */ /* 0x000fe60000010000 */
        /* <DEDUP_REMOVED lines=23> */
[----:B------:R1:W-:Y:S01]  /*181c0*/  STL [R1+0x18], R6 ;  /* 0x0000180601007387 */ /* 0x0003e20000100800 */
[----:B------:R-:W-:Y:S02]  /*181d0*/  FADD.FTZ R4, R131, R5 ;  /* 0x0000000583047221 */ /* 0x000fe40000010000 */
[----:B------:R-:W-:Y:S02]  /*181e0*/  FADD.FTZ R2, R135, R2 ;  /* 0x0000000287027221 */ /* 0x000fe40000010000 */
[----:B------:R-:W-:Y:S01]  /*181f0*/  FADD.FTZ R0, R176, R0 ;  /* 0x00000000b0007221 */ /* 0x000fe20000010000 */
[----:B------:R1:W-:Y:S01]  /*18200*/  STL [R1+0x20], R4 ;  /* 0x0000200401007387 */ /* 0x0003e20000100800 */
[----:B------:R-:W-:Y:S02]  /*18210*/  IMAD.MOV.U32 R135, RZ, RZ, R3 ;  /* 0x000000ffff877224 */ /* 0x000fe400078e0003 */
[----:B------:R-:W-:Y:S01]  /*18220*/  IMAD.MOV.U32 R133, RZ, RZ, R137 ;  /* 0x000000ffff857224 */ /* 0x000fe200078e0089 */
[----:B------:R1:W-:Y:S01]  /*18230*/  STL [R1+0x1c], R2 ;  /* 0x00001c0201007387 */ /* 0x0003e20000100800 */
[----:B------:R-:W-:Y:S03]  /*18240*/  IMAD.MOV.U32 R134, RZ, RZ, R136 ;  /* 0x000000ffff867224 */ /* 0x000fe600078e0088 */
[----:B------:R1:W-:Y:S02]  /*18250*/  STL [R1+0x24], R0 ;  /* 0x0000240001007387 */ /* 0x0003e40000100800 */
[----:B-1----:R-:W-:-:S05]  /*18260*/  @P1 BRA `(.L_x_193) ;  /* 0xffffa24000001947 */ /* 0x002fca000383ffff */
.L_x_192:
[----:B------:R-:W2:Y:S04]  /*18270*/  LDL.LU R9, [R1+0x18] ;  /* 0x0000180001097983 */ /* 0x000ea80000300800 */
[----:B------:R-:W1:Y:S01]  /*18280*/  S2R R38, SR_TID.X ;  /* 0x0000000000267919 */ /* 0x000e620000002100 */
[----:B------:R-:W3:Y:S01]  /*18290*/  S2UR UR6, SR_CTAID.Y ;  /* 0x00000000000679c3 */ /* 0x000ee20000002600 */
[----:B------:R-:W-:-:S02]  /*182a0*/  UISETP.NE.AND UP0, UPT, UR25, -0x1, UPT ;  /* 0xffffffff1900788c */ /* 0x000fc4000bf05270 */
[----:B------:R-:W4:Y:S01]  /*182b0*/  LDL.LU R8, [R1+0x20] ;  /* 0x0000200001087983 */ /* 0x000f220000300800 */
[----:B------:R-:W-:-:S03]  /*182c0*/  ULDC.64 UR4, c[0x0][0x1e8] ;  /* 0x00007a0000047ab9 */ /* 0x000fc60000000a00 */
[----:B-----5:R-:W4:Y:S04]  /*182d0*/  LDL.LU R7, [R1+0x1c] ;  /* 0x00001c0001077983 */ /* 0x020f280000300800 */
[----:B------:R-:W4:Y:S01]  /*182e0*/  LDL.LU R6, [R1+0x24] ;  /* 0x0000240001067983 */ /* 0x000f220000300800 */
[----:B------:R-:W-:Y:S01]  /*182f0*/  @UP0 UIMAD.WIDE.U32 UR12, UR25, UR4, URZ ;  /* 0x00000004190c02a5 */ /* 0x000fe2000f8e003f */
[----:B------:R-:W3:Y:S01]  /*18300*/  S2UR UR9, SR_CTAID.X ;  /* 0x00000000000979c3 */ /* 0x000ee20000002500 */
[----:B------:R-:W-:Y:S01]  /*18310*/  ULDC.U8 UR10, c[0x0][0x328] ;  /* 0x0000ca00000a7ab9 */ /* 0x000fe20000000000 */
[----:B------:R-:W-:Y:S01]  /*18320*/  BSSY B0, `(.L_x_196) ;  /* 0x00000e5000007945 */ /* 0x000fe20003800000 */
[----:B------:R-:W-:Y:S02]  /*18330*/  @UP0 UIMAD UR7, UR25, UR5, UR13 ;  /* 0x00000005190702a4 */ /* 0x000fe4000f8e020d */
[----:B------:R-:W-:-:S02]  /*18340*/  UISETP.NE.AND UP3, UPT, UR10, URZ, UPT ;  /* 0x0000003f0a00728c */ /* 0x000fc4000bf65270 */
[----:B------:R-:W-:Y:S02]  /*18350*/  ULDC.64 UR4, c[0x0][0x1e0] ;  /* 0x0000780000047ab9 */ /* 0x000fe40000000a00 */
[----:B------:R-:W-:Y:S01]  /*18360*/  ULDC UR8, c[0x0][0x214] ;  /* 0x0000850000087ab9 */ /* 0x000fe20000000800 */
[----:B-1----:R-:W-:Y:S01]  /*18370*/  SHF.R.S32.HI R36, RZ, 0x1f, R38 ;  /* 0x0000001fff247819 */ /* 0x002fe20000011426 */
[----:B---3--:R-:W-:Y:S02]  /*18380*/  @!UP0 USHF.R.S32.HI UR11, URZ, 0x1f, UR6 ;  /* 0x0000001f3f0b8899 */ /* 0x008fe40008011406 */
[----:B------:R-:W-:Y:S02]  /*18390*/  @!UP0 UIMAD.WIDE.U32 UR20, UR6, UR4, URZ ;  /* 0x00000004061482a5 */ /* 0x000fe4000f8e003f */
[----:B------:R-:W-:-:S03]  /*183a0*/  @!UP0 UIMAD UR11, UR11, UR4, URZ ;  /* 0x000000040b0b82a4 */ /* 0x000fc6000f8e023f */
[----:B------:R-:W-:Y:S02]  /*183b0*/  ULDC.U8 UR4, c[0x0][0x329] ;  /* 0x0000ca4000047ab9 */ /* 0x000fe40000000000 */
[----:B------:R-:W-:Y:S02]  /*183c0*/  UISETP.NE.AND UP2, UPT, UR4, URZ, UPT ;  /* 0x0000003f0400728c */ /* 0x000fe4000bf45270 */
[----:B------:R-:W-:Y:S02]  /*183d0*/  UISETP.EQ.AND UP3, UPT, UR4, URZ, UP3 ;  /* 0x0000003f0400728c */ /* 0x000fe40009f62270 */
[----:B------:R-:W-:Y:S02]  /*183e0*/  @!UP0 UIMAD UR11, UR6, UR5, UR11 ;  /* 0x00000005060b82a4 */ /* 0x000fe4000f8e020b */
[----:B------:R-:W-:Y:S02]  /*183f0*/  ULDC UR4, c[0x0][0x1c0] ;  /* 0x0000700000047ab9 */ /* 0x000fe40000000800 */
[----:B------:R-:W-:-:S02]  /*18400*/  ULDC UR5, c[0x0][0x234] ;  /* 0x00008d0000057ab9 */ /* 0x000fc40000000800 */
[----:B------:R-:W-:Y:S02]  /*18410*/  @!UP0 UIADD3 UR7, UR21, UR11, URZ ;  /* 0x0000000b15078290 */ /* 0x000fe4000fffe03f */
[----:B------:R-:W-:Y:S01]  /*18420*/  @!UP2 UISETP.NE.AND UP1, UPT, UR10, URZ, UPT ;  /* 0x0000003f0a00a28c */ /* 0x000fe2000bf25270 */
[----:B------:R-:W1:Y:S01]  /*18430*/  S2UR UR10, SR_CTAID.Z ;  /* 0x00000000000a79c3 */ /* 0x000e620000002700 */
[----:B------:R-:W-:Y:S02]  /*18440*/  @UP2 ULDC UR14, c[0x0][0x210] ;  /* 0x00008400000e2ab9 */ /* 0x000fe40000000800 */
[----:B------:R-:W-:Y:S02]  /*18450*/  @UP2 UIMAD UR14, UR14, UR8, URZ ;  /* 0x000000080e0e22a4 */ /* 0x000fe4000f8e023f */
[----:B------:R-:W-:Y:S02]  /*18460*/  @!UP2 USEL UR14, UR8, UR5, !UP1 ;  /* 0x00000005080ea287 */ /* 0x000fe4000c800000 */
[----:B------:R-:W-:-:S02]  /*18470*/  @UP2 UMOV UR13, 0x1 ;  /* 0x00000001000d2882 */ /* 0x000fc40000000000 */
[----:B------:R-:W-:Y:S02]  /*18480*/  @!UP2 UIMAD UR13, UR14, UR4, URZ ;  /* 0x000000040e0da2a4 */ /* 0x000fe4000f8e023f */
[----:B------:R-:W-:Y:S02]  /*18490*/  @UP3 UIMAD UR16, UR6, UR8, URZ ;  /* 0x00000008061032a4 */ /* 0x000fe4000f8e023f */
[----:B------:R-:W-:Y:S02]  /*184a0*/  @UP2 ULDC UR15, c[0x0][0x210] ;  /* 0x00008400000f2ab9 */ /* 0x000fe40000000800 */
[----:B------:R-:W-:Y:S02]  /*184b0*/  UIMAD UR4, UR6, UR13, URZ ;  /* 0x0000000d060472a4 */ /* 0x000fe4000f8e023f */
[----:B------:R-:W-:Y:S02]  /*184c0*/  @!UP2 UMOV UR15, 0x1 ;  /* 0x00000001000fa882 */ /* 0x000fe40000000000 */
[----:B------:R-:W-:-:S02]  /*184d0*/  @UP3 USEL UR16, UR16, UR25, !UP0 ;  /* 0x0000001910103287 */ /* 0x000fc4000c000000 */
[----:B------:R-:W-:Y:S02]  /*184e0*/  UIMAD UR9, UR9, UR15, URZ ;  /* 0x0000000f090972a4 */ /* 0x000fe4000f8e023f */
[----:B------:R-:W-:Y:S02]  /*184f0*/  USEL UR4, UR4, URZ, !UP3 ;  /* 0x0000003f04047287 */ /* 0x000fe4000d800000 */
[----:B------:R-:W-:Y:S02]  /*18500*/  USHF.L.U32 UR9, UR9, 0x7, URZ ;  /* 0x0000000709097899 */ /* 0x000fe4000800063f */
[----:B-1----:R-:W-:Y:S02]  /*18510*/  UIMAD UR14, UR10, UR14, UR4 ;  /* 0x0000000e0a0e72a4 */ /* 0x002fe4000f8e0204 */
[----:B------:R-:W-:Y:S02]  /*18520*/  @!UP3 UMOV UR22, URZ ;  /* 0x0000003f0016bc82 */ /* 0x000fe40008000000 */
[----:B------:R-:W-:-:S02]  /*18530*/  @UP3 UMOV UR22, UR16 ;  /* 0x0000001000163c82 */ /* 0x000fc40008000000 */
[----:B------:R-:W-:Y:S02]  /*18540*/  @!UP3 UMOV UR23, URZ ;  /* 0x0000003f0017bc82 */ /* 0x000fe40008000000 */
[----:B------:R-:W-:Y:S02]  /*18550*/  USHF.R.S32.HI UR4, URZ, 0x1f, UR9 ;  /* 0x0000001f3f047899 */ /* 0x000fe40008011409 */
[----:B------:R-:W-:Y:S02]  /*18560*/  @UP3 USHF.R.S32.HI UR23, URZ, 0x1f, UR16 ;  /* 0x0000001f3f173899 */ /* 0x000fe40008011410 */
[----:B------:R-:W-:Y:S02]  /*18570*/  USHF.R.S32.HI UR5, URZ, 0x1f, UR14 ;  /* 0x0000001f3f057899 */ /* 0x000fe4000801140e */
[----:B------:R-:W-:Y:S02]  /*18580*/  UIADD3 UR9, UP2, UP1, UR9, UR22, UR14 ;  /* 0x0000001609097290 */ /* 0x000fe4000f95e00e */
[----:B------:R-:W-:-:S02]  /*18590*/  @!UP0 UMOV UR12, UR20 ;  /* 0x00000014000c8c82 */ /* 0x000fc40008000000 */
[----:B------:R-:W-:Y:S01]  /*185a0*/  UIADD3.X UR4, UR4, UR23, UR5, UP2, UP1 ;  /* 0x0000001704047290 */ /* 0x000fe200097e2405 */
[----:B--2---:R-:W1:Y:S04]  /*185b0*/  SHFL.BFLY PT, R2, R9, 0x2, 0x1f ;  /* 0x0c401f0009027f89 */ /* 0x004e6800000e0000 */
[----:B----4-:R-:W2:Y:S04]  /*185c0*/  SHFL.BFLY PT, R0, R8, 0x2, 0x1f ;  /* 0x0c401f0008007f89 */ /* 0x010ea800000e0000 */
[----:B------:R-:W3:Y:S04]  /*185d0*/  SHFL.BFLY PT, R5, R7, 0x2, 0x1f ;  /* 0x0c401f0007057f89 */ /* 0x000ee800000e0000 */
[----:B------:R-:W4:Y:S01]  /*185e0*/  SHFL.BFLY PT, R4, R6, 0x2, 0x1f ;  /* 0x0c401f0006047f89 */ /* 0x000f2200000e0000 */
[----:B-1----:R-:W-:-:S05]  /*185f0*/  FADD.FTZ R2, R2, R9 ;  /* 0x0000000902027221 */ /* 0x002fca0000010000 */
[----:B------:R-:W1:Y:S01]  /*18600*/  SHFL.BFLY PT, R9, R2, 0x1, 0x1f ;  /* 0x0c201f0002097f89 */ /* 0x000e6200000e0000 */
[----:B--2---:R-:W-:Y:S02]  /*18610*/  FADD.FTZ R0, R0, R8 ;  /* 0x0000000800007221 */ /* 0x004fe40000010000 */
[----:B---3--:R-:W-:-:S03]  /*18620*/  FADD.FTZ R5, R5, R7 ;  /* 0x0000000705057221 */ /* 0x008fc60000010000 */
[----:B------:R-:W2:Y:S01]  /*18630*/  SHFL.BFLY PT, R8, R0, 0x1, 0x1f ;  /* 0x0c201f0000087f89 */ /* 0x000ea200000e0000 */
[----:B----4-:R-:W-:-:S03]  /*18640*/  FADD.FTZ R4, R4, R6 ;  /* 0x0000000604047221 */ /* 0x010fc60000010000 */
[----:B------:R-:W3:Y:S04]  /*18650*/  SHFL.BFLY PT, R7, R5, 0x1, 0x1f ;  /* 0x0c201f0005077f89 */ /* 0x000ee800000e0000 */
[----:B------:R-:W4:Y:S01]  /*18660*/  SHFL.BFLY PT, R6, R4, 0x1, 0x1f ;  /* 0x0c201f0004067f89 */ /* 0x000f2200000e0000 */
[----:B-1----:R-:W-:Y:S01]  /*18670*/  FADD.FTZ R21, R2, R9 ;  /* 0x0000000902157221 */ /* 0x002fe20000010000 */
[----:B------:R-:W-:-:S04]  /*18680*/  MOV R2, 0x3f800000 ;  /* 0x3f80000000027802 */ /* 0x000fc80000000f00 */
[----:B------:R-:W-:Y:S01]  /*18690*/  FSETP.NE.FTZ.AND P4, PT, R21, RZ, PT ;  /* 0x000000ff1500720b */ /* 0x000fe20003f95000 */
[----:B--2---:R-:W-:Y:S01]  /*186a0*/  FADD.FTZ R20, R0, R8 ;  /* 0x0000000800147221 */ /* 0x004fe20000010000 */
[----:B------:R-:W-:Y:S01]  /*186b0*/  MOV R0, 0x3f800000 ;  /* 0x3f80000000007802 */ /* 0x000fe20000000f00 */
[----:B---3--:R-:W-:-:S03]  /*186c0*/  FADD.FTZ R23, R5, R7 ;  /* 0x0000000705177221 */ /* 0x008fc60000010000 */
[----:B------:R-:W-:Y:S01]  /*186d0*/  FSETP.NE.FTZ.AND P3, PT, R20, RZ, PT ;  /* 0x000000ff1400720b */ /* 0x000fe20003f75000 */
[----:B------:R-:W-:Y:S02]  /*186e0*/  IMAD.MOV.U32 R5, RZ, RZ, 0x3f800000 ;  /* 0x3f800000ff057424 */ /* 0x000fe400078e00ff */
[----:B----4-:R-:W-:Y:S01]  /*186f0*/  FADD.FTZ R22, R4, R6 ;  /* 0x0000000604167221 */ /* 0x010fe20000010000 */
[----:B------:R-:W-:-:S03]  /*18700*/  MOV R4, 0x3f800000 ;  /* 0x3f80000000047802 */ /* 0x000fc60000000f00 */
[----:B------:R-:W1:Y:S01]  /*18710*/  @P4 MUFU.RCP R0, R21 ;  /* 0x0000001500004308 */ /* 0x000e620000001000 */
[----:B------:R-:W-:Y:S02]  /*18720*/  FSETP.NE.FTZ.AND P2, PT, R23, RZ, PT ;  /* 0x000000ff1700720b */ /* 0x000fe40003f55000 */
[----:B------:R-:W-:-:S05]  /*18730*/  FSETP.NE.FTZ.AND P1, PT, R22, RZ, PT ;  /* 0x000000ff1600720b */ /* 0x000fca0003f35000 */
[----:B------:R-:W2:Y:S08]  /*18740*/  @P3 MUFU.RCP R4, R20 ;  /* 0x0000001400043308 */ /* 0x000eb00000001000 */
[----:B------:R-:W3:Y:S01]  /*18750*/  @P2 MUFU.RCP R2, R23 ;  /* 0x0000001700022308 */ /* 0x000ee20000001000 */
[----:B-1----:R-:W-:-:S04]  /*18760*/  FMUL.FTZ R0, R0, c[0x0][0x2dc] ;  /* 0x0000b70000007a20 */ /* 0x002fc80000410000 */
[C---:B------:R-:W-:Y:S02]  /*18770*/  FMUL.FTZ R140, R0.reuse, R140 ;  /* 0x0000008c008c7220 */ /* 0x040fe40000410000 */
[----:B------:R-:W-:Y:S01]  /*18780*/  FMUL.FTZ R19, R0, R141 ;  /* 0x0000008d00137220 */ /* 0x000fe20000410000 */
[----:B------:R-:W1:Y:S01]  /*18790*/  @P1 MUFU.RCP R5, R22 ;  /* 0x0000001600051308 */ /* 0x000e620000001000 */
[----:B--2---:R-:W-:Y:S02]  /*187a0*/  FMUL.FTZ R4, R4, c[0x0][0x2dc] ;  /* 0x0000b70004047a20 */ /* 0x004fe40000410000 */
[----:B------:R-:W-:Y:S01]  /*187b0*/  FMUL.FTZ R152, R0, R152 ;  /* 0x0000009800987220 */ /* 0x000fe20000410000 */
[----:B------:R-:W-:Y:S01]  /*187c0*/  F2FP.PACK_AB R19, R19, R140 ;  /* 0x0000008c1313723e */ /* 0x000fe200000000ff */
[C---:B------:R-:W-:Y:S02]  /*187d0*/  FMUL.FTZ R142, R4.reuse, R142 ;  /* 0x0000008e048e7220 */ /* 0x040fe40000410000 */
[----:B------:R-:W-:-:S02]  /*187e0*/  FMUL.FTZ R18, R4, R143 ;  /* 0x0000008f04127220 */ /* 0x000fc40000410000 */
[C---:B------:R-:W-:Y:S02]  /*187f0*/  FMUL.FTZ R154, R4.reuse, R154 ;  /* 0x0000009a049a7220 */ /* 0x040fe40000410000 */
[----:B------:R-:W-:Y:S01]  /*18800*/  FMUL.FTZ R15, R4, R155 ;  /* 0x0000009b040f7220 */ /* 0x000fe20000410000 */
[----:B------:R-:W-:Y:S01]  /*18810*/  F2FP.PACK_AB R18, R18, R142 ;  /* 0x0000008e1212723e */ /* 0x000fe200000000ff */
[C---:B------:R-:W-:Y:S02]  /*18820*/  FMUL.FTZ R158, R4.reuse, R158 ;  /* 0x0000009e049e7220 */ /* 0x040fe40000410000 */
[C---:B------:R-:W-:Y:S01]  /*18830*/  FMUL.FTZ R13, R4.reuse, R159 ;  /* 0x0000009f040d7220 */ /* 0x040fe20000410000 */
[----:B------:R-:W-:Y:S01]  /*18840*/  F2FP.PACK_AB R15, R15, R154 ;  /* 0x0000009a0f0f723e */ /* 0x000fe200000000ff */
[C---:B------:R-:W-:Y:S02]  /*18850*/  FMUL.FTZ R170, R4.reuse, R170 ;  /* 0x000000aa04aa7220 */ /* 0x040fe40000410000 */
[----:B------:R-:W-:Y:S01]  /*18860*/  FMUL.FTZ R9, R4, R171 ;  /* 0x000000ab04097220 */ /* 0x000fe20000410000 */
[-C--:B------:R-:W-:Y:S01]  /*18870*/  LEA.HI R4, R36, R38.reuse, RZ, 0x2 ;  /* 0x0000002624047211 */ /* 0x080fe200078f10ff */
[----:B---3--:R-:W-:Y:S01]  /*18880*/  FMUL.FTZ R2, R2, c[0x0][0x2dc] ;  /* 0x0000b70002027a20 */ /* 0x008fe20000410000 */
[----:B------:R-:W-:Y:S01]  /*18890*/  LEA.HI R36, R36, R38, RZ, 0x5 ;  /* 0x0000002624247211 */ /* 0x000fe200078f28ff */
[----:B------:R-:W-:Y:S01]  /*188a0*/  FMUL.FTZ R16, R0, R153 ;  /* 0x0000009900107220 */ /* 0x000fe20000410000 */
[----:B------:R-:W-:Y:S01]  /*188b0*/  SHF.R.S32.HI R37, RZ, 0x2, R4 ;  /* 0x00000002ff257819 */ /* 0x000fe20000011404 */
[----:B------:R-:W-:Y:S01]  /*188c0*/  FMUL.FTZ R144, R2, R144 ;  /* 0x0000009002907220 */ /* 0x000fe20000410000 */
[----:B------:R-:W-:Y:S01]  /*188d0*/  LOP3.LUT R4, R4, 0xfffffffc, RZ, 0xc0, !PT ;  /* 0xfffffffc04047812 */ /* 0x000fe200078ec0ff */
[C---:B------:R-:W-:Y:S01]  /*188e0*/  FMUL.FTZ R145, R2.reuse, R145 ;  /* 0x0000009102917220 */ /* 0x040fe20000410000 */
[----:B------:R-:W-:Y:S01]  /*188f0*/  SHF.R.S32.HI R11, RZ, 0x5, R36 ;  /* 0x00000005ff0b7819 */ /* 0x000fe20000011424 */
[----:B------:R-:W-:Y:S01]  /*18900*/  FMUL.FTZ R148, R2, R148 ;  /* 0x0000009402947220 */ /* 0x000fe20000410000 */
[----:B------:R-:W-:Y:S01]  /*18910*/  F2FP.PACK_AB R16, R16, R152 ;  /* 0x000000981010723e */ /* 0x000fe200000000ff */
[C---:B------:R-:W-:Y:S01]  /*18920*/  FMUL.FTZ R17, R2.reuse, R149 ;  /* 0x0000009502117220 */ /* 0x040fe20000410000 */
[----:B------:R-:W-:Y:S01]  /*18930*/  F2FP.PACK_AB R144, R145, R144 ;  /* 0x000000909190723e */ /* 0x000fe200000000ff */
[C---:B------:R-:W-:Y:S01]  /*18940*/  FMUL.FTZ R160, R2.reuse, R160 ;  /* 0x000000a002a07220 */ /* 0x040fe20000410000 */
[----:B------:R-:W-:Y:S01]  /*18950*/  F2FP.PACK_AB R13, R13, R158 ;  /* 0x0000009e0d0d723e */ /* 0x000fe200000000ff */
[C---:B------:R-:W-:Y:S01]  /*18960*/  FMUL.FTZ R12, R2.reuse, R161 ;  /* 0x000000a1020c7220 */ /* 0x040fe20000410000 */
[----:B------:R-:W-:Y:S01]  /*18970*/  F2FP.PACK_AB R17, R17, R148 ;  /* 0x000000941111723e */ /* 0x000fe200000000ff */
[C---:B------:R-:W-:Y:S01]  /*18980*/  FMUL.FTZ R164, R2.reuse, R164 ;  /* 0x000000a402a47220 */ /* 0x040fe20000410000 */
[----:B------:R-:W-:Y:S01]  /*18990*/  F2FP.PACK_AB R9, R9, R170 ;  /* 0x000000aa0909723e */ /* 0x000fe200000000ff */
[----:B------:R-:W-:Y:S01]  /*189a0*/  FMUL.FTZ R8, R2, R165 ;  /* 0x000000a502087220 */ /* 0x000fe20000410000 */
        /* <DEDUP_REMOVED lines=9> */
[----:B-1----:R-:W-:Y:S01]  /*18a40*/  FMUL.FTZ R0, R5, c[0x0][0x2dc] ;  /* 0x0000b70005007a20 */ /* 0x002fe20000410000 */
[----:B------:R-:W-:-:S02]  /*18a50*/  F2FP.PACK_AB R14, R14, R156 ;  /* 0x0000009c0e0e723e */ /* 0x000fc400000000ff */
[----:B------:R-:W-:Y:S01]  /*18a60*/  IADD3 R2, R37, -R2, RZ ;  /* 0x8000000225027210 */ /* 0x000fe20007ffe0ff */
[----:B------:R-:W-:Y:S01]  /*18a70*/  FMUL.FTZ R146, R0, R146 ;  /* 0x0000009200927220 */ /* 0x000fe20000410000 */
[----:B------:R-:W-:Y:S01]  /*18a80*/  F2FP.PACK_AB R10, R10, R168 ;  /* 0x000000a80a0a723e */ /* 0x000fe200000000ff */
[C---:B------:R-:W-:Y:S02]  /*18a90*/  FMUL.FTZ R147, R0.reuse, R147 ;  /* 0x0000009300937220 */ /* 0x040fe40000410000 */
[C---:B------:R-:W-:Y:S02]  /*18aa0*/  FMUL.FTZ R150, R0.reuse, R150 ;  /* 0x0000009600967220 */ /* 0x040fe40000410000 */
[C---:B------:R-:W-:Y:S01]  /*18ab0*/  FMUL.FTZ R151, R0.reuse, R151 ;  /* 0x0000009700977220 */ /* 0x040fe20000410000 */
[----:B------:R-:W-:Y:S01]  /*18ac0*/  F2FP.PACK_AB R146, R147, R146 ;  /* 0x000000929392723e */ /* 0x000fe200000000ff */
[C---:B------:R-:W-:Y:S02]  /*18ad0*/  FMUL.FTZ R162, R0.reuse, R162 ;  /* 0x000000a200a27220 */ /* 0x040fe40000410000 */
[C---:B------:R-:W-:Y:S01]  /*18ae0*/  FMUL.FTZ R163, R0.reuse, R163 ;  /* 0x000000a300a37220 */ /* 0x040fe20000410000 */
[----:B------:R-:W-:Y:S01]  /*18af0*/  F2FP.PACK_AB R150, R151, R150 ;  /* 0x000000969796723e */ /* 0x000fe200000000ff */
[----:B------:R-:W-:-:S02]  /*18b00*/  FMUL.FTZ R166, R0, R166 ;  /* 0x000000a600a67220 */ /* 0x000fc40000410000 */
[----:B------:R-:W-:Y:S01]  /*18b10*/  FMUL.FTZ R6, R0, R167 ;  /* 0x000000a700067220 */ /* 0x000fe20000410000 */
[----:B------:R-:W-:Y:S02]  /*18b20*/  LEA.HI R0, R2, R2, RZ, 0x1 ;  /* 0x0000000202007211 */ /* 0x000fe400078f08ff */
[----:B------:R-:W-:Y:S02]  /*18b30*/  F2FP.PACK_AB R162, R163, R162 ;  /* 0x000000a2a3a2723e */ /* 0x000fe400000000ff */
[----:B------:R-:W-:Y:S02]  /*18b40*/  SHF.R.S32.HI R7, RZ, 0x1, R0 ;  /* 0x00000001ff077819 */ /* 0x000fe40000011400 */
[----:B------:R-:W-:Y:S02]  /*18b50*/  LOP3.LUT R5, R0, 0x3fffffe, RZ, 0xc0, !PT ;  /* 0x03fffffe00057812 */ /* 0x000fe400078ec0ff */
[----:B------:R-:W-:Y:S01]  /*18b60*/  IADD3 R0, -R4, R38, RZ ;  /* 0x0000002604007210 */ /* 0x000fe20007ffe1ff */
[----:B------:R-:W-:Y:S01]  /*18b70*/  IMAD.SHL.U32 R4, R7, 0x40, RZ ;  /* 0x0000004007047824 */ /* 0x000fe200078e00ff */
[----:B------:R-:W-:-:S02]  /*18b80*/  IADD3 R2, R2, -R5, RZ ;  /* 0x8000000502027210 */ /* 0x000fc40007ffe0ff */
[----:B------:R-:W-:Y:S02]  /*18b90*/  LEA R0, R11, R0, 0x8 ;  /* 0x000000000b007211 */ /* 0x000fe400078e40ff */
[----:B------:R-:W-:Y:S02]  /*18ba0*/  LOP3.LUT R5, R7, 0x1, RZ, 0xc0, !PT ;  /* 0x0000000107057812 */ /* 0x000fe400078ec0ff */
[----:B------:R-:W-:Y:S01]  /*18bb0*/  LOP3.LUT R4, R4, 0xc0, RZ, 0xc0, !PT ;  /* 0x000000c004047812 */ /* 0x000fe200078ec0ff */
[----:B------:R-:W-:Y:S01]  /*18bc0*/  IMAD R0, R2, 0x10, R0 ;  /* 0x0000001002007824 */ /* 0x000fe200078e0200 */
[----:B------:R-:W-:Y:S02]  /*18bd0*/  ISETP.NE.U32.AND P0, PT, R5, 0x1, PT ;  /* 0x000000010500780c */ /* 0x000fe40003f05070 */
[----:B------:R-:W-:Y:S02]  /*18be0*/  MOV R5, 0xfffffff0 ;  /* 0xfffffff000057802 */ /* 0x000fe40000000f00 */
[----:B------:R-:W-:-:S02]  /*18bf0*/  LEA.HI R2, R4, R4, RZ, 0x1d ;  /* 0x0000000404027211 */ /* 0x000fc400078fe8ff */
[----:B------:R-:W-:Y:S02]  /*18c00*/  SEL R5, R5, 0x10, !P0 ;  /* 0x0000001005057807 */ /* 0x000fe40004000000 */
[----:B------:R-:W-:Y:S02]  /*18c10*/  LEA R0, R0, R2, 0x1 ;  /* 0x0000000200007211 */ /* 0x000fe400078e08ff */
[----:B------:R-:W-:Y:S02]  /*18c20*/  LOP3.LUT P0, RZ, R7, 0x2, RZ, 0xc0, !PT ;  /* 0x0000000207ff7812 */ /* 0x000fe4000780c0ff */
[----:B------:R-:W-:Y:S01]  /*18c30*/  F2FP.PACK_AB R6, R6, R166 ;  /* 0x000000a60606723e */ /* 0x000fe200000000ff */
[----:B------:R-:W-:-:S05]  /*18c40*/  IMAD.SHL.U32 R0, R0, 0x2, RZ ;  /* 0x0000000200007824 */ /* 0x000fca00078e00ff */
[C---:B------:R-:W-:Y:S01]  /*18c50*/  IADD3 R4, R0.reuse, R5, RZ ;  /* 0x0000000500047210 */ /* 0x040fe20007ffe0ff */
[----:B------:R-:W-:Y:S01]  /*18c60*/  STS [R0], R19 ;  /* 0x0000001300007388 */ /* 0x000fe20000000800 */
[----:B------:R-:W-:-:S03]  /*18c70*/  IADD3 R2, R0, 0x20, RZ ;  /* 0x0000002000027810 */ /* 0x000fc60007ffe0ff */
[----:B------:R-:W-:Y:S01]  /*18c80*/  @P0 IADD3 R2, R0, -0x20, RZ ;  /* 0xffffffe000020810 */ /* 0x000fe20007ffe0ff */
[----:B------:R-:W-:Y:S04]  /*18c90*/  STS [R0+0x200], R18 ;  /* 0x0002001200007388 */ /* 0x000fe80000000800 */
[----:B------:R-:W-:Y:S04]  /*18ca0*/  STS [R4], R16 ;  /* 0x0000001004007388 */ /* 0x000fe80000000800 */
[----:B------:R-:W-:Y:S04]  /*18cb0*/  STS [R4+0x200], R15 ;  /* 0x0002000f04007388 */ /* 0x000fe80000000800 */
[----:B------:R-:W-:Y:S04]  /*18cc0*/  STS [R0+0x1000], R144 ;  /* 0x0010009000007388 */ /* 0x000fe80000000800 */
[----:B------:R1:W-:Y:S04]  /*18cd0*/  STS [R0+0x1200], R146 ;  /* 0x0012009200007388 */ /* 0x0003e80000000800 */
[----:B------:R-:W-:Y:S04]  /*18ce0*/  STS [R4+0x1000], R17 ;  /* 0x0010001104007388 */ /* 0x000fe80000000800 */
[----:B------:R2:W-:Y:S04]  /*18cf0*/  STS [R4+0x1200], R150 ;  /* 0x0012009604007388 */ /* 0x0005e80000000800 */
[----:B------:R3:W-:Y:S04]  /*18d00*/  STS [R2], R14 ;  /* 0x0000000e02007388 */ /* 0x0007e80000000800 */
[----:B------:R4:W-:Y:S01]  /*18d10*/  STS [R2+0x200], R13 ;  /* 0x0002000d02007388 */ /* 0x0009e20000000800 */
[----:B-1----:R-:W-:-:S02]  /*18d20*/  IADD3 R0, R5, R2, RZ ;  /* 0x0000000205007210 */ /* 0x002fc40007ffe0ff */
[----:B------:R-:W1:Y:S03]  /*18d30*/  @P4 MUFU.LG2 R5, R21 ;  /* 0x0000001500054308 */ /* 0x000e660000000c00 */
[----:B------:R-:W-:Y:S04]  /*18d40*/  STS [R0], R10 ;  /* 0x0000000a00007388 */ /* 0x000fe80000000800 */
[----:B------:R1:W-:Y:S01]  /*18d50*/  STS [R0+0x200], R9 ;  /* 0x0002000900007388 */ /* 0x0003e20000000800 */
[----:B--2---:R-:W2:Y:S01]  /*18d60*/  @P3 MUFU.LG2 R4, R20 ;  /* 0x0000001400043308 */ /* 0x004ea20000000c00 */
[----:B---3--:R-:W-:Y:S02]  /*18d70*/  MOV R14, 0x7f800000 ;  /* 0x7f800000000e7802 */ /* 0x008fe40000000f00 */
[----:B------:R3:W-:Y:S01]  /*18d80*/  STS [R2+0x1000], R12 ;  /* 0x0010000c02007388 */ /* 0x0007e20000000800 */
[----:B----4-:R-:W-:-:S03]  /*18d90*/  IMAD.MOV.U32 R13, RZ, RZ, 0x7f800000 ;  /* 0x7f800000ff0d7424 */ /* 0x010fc600078e00ff */
[----:B------:R4:W-:Y:S01]  /*18da0*/  STS [R2+0x1200], R162 ;  /* 0x001200a202007388 */ /* 0x0009e20000000800 */
[----:B-1----:R-:W-:-:S03]  /*18db0*/  @P4 FMUL.FTZ R5, R5, 0.69314718246459960938 ;  /* 0x3f31721805054820 */ /* 0x002fc60000410000 */
[----:B------:R-:W-:Y:S01]  /*18dc0*/  STS [R0+0x1000], R8 ;  /* 0x0010000800007388 */ /* 0x000fe20000000800 */
[----:B------:R-:W-:-:S03]  /*18dd0*/  @P4 FFMA.FTZ R13, R138, c[0x0][0x238], R5 ;  /* 0x00008e008a0d4a23 */ /* 0x000fc60000010005 */
[----:B------:R1:W-:Y:S01]  /*18de0*/  STS [R0+0x1200], R6 ;  /* 0x0012000600007388 */ /* 0x0003e20000000800 */
[----:B--2---:R-:W-:-:S03]  /*18df0*/  @P3 FMUL.FTZ R4, R4, 0.69314718246459960938 ;  /* 0x3f31721804043820 */ /* 0x004fc60000410000 */
[----:B------:R-:W-:Y:S01]  /*18e00*/  BAR.SYNC.DEFER_BLOCKING 0x0 ;  /* 0x0000000000007b1d */ /* 0x000fe20000010000 */
[----:B------:R-:W-:Y:S01]  /*18e10*/  @P3 FFMA.FTZ R14, R137, c[0x0][0x238], R4 ;  /* 0x00008e00890e3a23 */ /* 0x000fe20000010004 */
[----:B------:R-:W-:Y:S02]  /*18e20*/  MOV R9, 0x7f800000 ;  /* 0x7f80000000097802 */ /* 0x000fe40000000f00 */
[----:B---3--:R-:W-:Y:S02]  /*18e30*/  MOV R12, 0x7f800000 ;  /* 0x7f800000000c7802 */ /* 0x008fe40000000f00 */
[----:B----4-:R-:W2:Y:S01]  /*18e40*/  @P2 MUFU.LG2 R2, R23 ;  /* 0x0000001700022308 */ /* 0x010ea20000000c00 */
[----:B-1----:R-:W-:Y:S01]  /*18e50*/  LOP3.LUT R0, R36, 0xffffffe0, RZ, 0xc0, !PT ;  /* 0xffffffe024007812 */ /* 0x002fe200078ec0ff */
[----:B------:R1:W3:Y:S03]  /*18e60*/  LDS.128 R16, [R217] ;  /* 0x00000000d9107984 */ /* 0x0002e60000000c00 */
[----:B------:R-:W-:Y:S01]  /*18e70*/  IADD3 R0, -R0, R38, RZ ;  /* 0x0000002600007210 */ /* 0x000fe20007ffe1ff */
[----:B------:R1:W4:Y:S03]  /*18e80*/  LDS.128 R24, [R217+0x800] ;  /* 0x00080000d9187984 */ /* 0x0003260000000c00 */
[----:B------:R-:W-:Y:S01]  /*18e90*/  LOP3.LUT P0, RZ, R0, 0x3, RZ, 0xc0, !PT ;  /* 0x0000000300ff7812 */ /* 0x000fe2000780c0ff */
[----:B--2---:R-:W-:Y:S01]  /*18ea0*/  @P2 FMUL.FTZ R2, R2, 0.69314718246459960938 ;  /* 0x3f31721802022820 */ /* 0x004fe20000410000 */
[----:B------:R-:W2:Y:S01]  /*18eb0*/  @P1 MUFU.LG2 R0, R22 ;  /* 0x0000001600001308 */ /* 0x000ea20000000c00 */
[----:B------:R1:W1:Y:S02]  /*18ec0*/  LDS.128 R28, [R217+0x1000] ;  /* 0x00100000d91c7984 */ /* 0x0002640000000c00 */
[----:B------:R-:W-:-:S02]  /*18ed0*/  @P2 FFMA.FTZ R9, R136, c[0x0][0x238], R2 ;  /* 0x00008e0088092a23 */ /* 0x000fc40000010002 */
[----:B------:R1:W1:Y:S01]  /*18ee0*/  LDS.128 R32, [R217+0x1800] ;  /* 0x00180000d9207984 */ /* 0x0002620000000c00 */
[----:B--2---:R-:W-:-:S04]  /*18ef0*/  @P1 FMUL.FTZ R0, R0, 0.69314718246459960938 ;  /* 0x3f31721800001820 */ /* 0x004fc80000410000 */
[----:B------:R-:W-:Y:S01]  /*18f00*/  @P1 FFMA.FTZ R12, R3, c[0x0][0x238], R0 ;  /* 0x00008e00030c1a23 */ /* 0x000fe20000010000 */
[----:B------:R-:W-:Y:S05]  /*18f10*/  @P0 BRA `(.L_x_197) ;  /* 0x0000025000000947 */ /* 0x000fea0003800000 */
[----:B------:R-:W2:Y:S01]  /*18f20*/  LDL.LU R39, [R1+0x64] ;  /* 0x0000640001277983 */ /* 0x000ea20000300800 */
[----:B------:R-:W-:-:S04]  /*18f30*/  SHF.R.S32.HI R0, RZ, 0x1f, R11 ;  /* 0x0000001fff007819 */ /* 0x000fc8000001140b */
[----:B------:R-:W-:-:S04]  /*18f40*/  LEA.HI R0, R0, R11, RZ, 0x2 ;  /* 0x0000000b00007211 */ /* 0x000fc800078f10ff */
[----:B------:R-:W-:-:S05]  /*18f50*/  LOP3.LUT R0, R0, 0xffffffc, RZ, 0xc0, !PT ;  /* 0x0ffffffc00007812 */ /* 0x000fca00078ec0ff */
[----:B------:R-:W-:-:S04]  /*18f60*/  IMAD.IADD R0, R11, 0x1, -R0 ;  /* 0x000000010b007824 */ /* 0x000fc800078e0a00 */
[----:B--2---:R-:W-:-:S05]  /*18f70*/  IMAD R0, R0, 0x10, R39 ;  /* 0x0000001000007824 */ /* 0x004fca00078e0227 */
        /* <DEDUP_REMOVED lines=14> */
[----:B------:R-:W-:Y:S02]  /*19060*/  @!P5 IADD3 R7, P0, R2, UR9, RZ ;  /* 0x000000090207dc10 */ /* 0x000fe4000ff1e0ff */
[----:B------:R-:W-:Y:S02]  /*19070*/  @!P6 LEA.HI.X R11, R0, c[0x0][0x204], R6, 0x2, P1 ;  /* 0x00008100000bea11 */ /* 0x000fe400008f1406 */
[----:B------:R-:W-:Y:S02]  /*19080*/  @!P5 LEA.HI.X.SX32 R2, R2, UR4, 0x1, P0 ;  /* 0x000000040202dc11 */ /* 0x000fe400080f0eff */
[----:B------:R-:W-:Y:S01]  /*19090*/  @!P4 IADD3 R0, P1, R5, UR9, RZ ;  /* 0x000000090500cc10 */ /* 0x000fe2000ff3e0ff */
[----:B------:R2:W-:Y:S01]  /*190a0*/  @!P6 STG.E [R10.64], R13 ;  /* 0x0000000d0a00e986 */ /* 0x0005e2000c10191a */
[----:B------:R-:W-:-:S02]  /*190b0*/  @!P5 LEA R6, P2, R7, c[0x0][0x200], 0x2 ;  /* 0x000080000706da11 */ /* 0x000fc400078410ff */
[----:B------:R-:W-:Y:S02]  /*190c0*/  @!P3 IADD3 R8, P0, R3, UR9, RZ ;  /* 0x000000090308bc10 */ /* 0x000fe4000ff1e0ff */
[----:B------:R-:W-:Y:S02]  /*190d0*/  @!P4 LEA.HI.X.SX32 R5, R5, UR4, 0x1, P1 ;  /* 0x000000040505cc11 */ /* 0x000fe400088f0eff */
[----:B------:R-:W-:Y:S02]  /*190e0*/  @!P5 LEA.HI.X R7, R7, c[0x0][0x204], R2, 0x2, P2 ;  /* 0x000081000707da11 */ /* 0x000fe400010f1402 */
[----:B------:R-:W-:Y:S02]  /*190f0*/  @!P3 LEA.HI.X.SX32 R3, R3, UR4, 0x1, P0 ;  /* 0x000000040303bc11 */ /* 0x000fe400080f0eff */
[----:B------:R-:W-:Y:S01]  /*19100*/  @!P4 LEA R4, P1, R0, c[0x0][0x200], 0x2 ;  /* 0x000080000004ca11 */ /* 0x000fe200078210ff */
[----:B------:R2:W-:Y:S01]  /*19110*/  @!P5 STG.E [R6.64], R14 ;  /* 0x0000000e0600d986 */ /* 0x0005e2000c10191a */
[----:B------:R-:W-:-:S02]  /*19120*/  @!P3 LEA R2, P0, R8, c[0x0][0x200], 0x2 ;  /* 0x000080000802ba11 */ /* 0x000fc400078010ff */
[----:B------:R-:W-:Y:S02]  /*19130*/  @!P4 LEA.HI.X R5, R0, c[0x0][0x204], R5, 0x2, P1 ;  /* 0x000081000005ca11 */ /* 0x000fe400008f1405 */
[----:B------:R-:W-:-:S03]  /*19140*/  @!P3 LEA.HI.X R3, R8, c[0x0][0x204], R3, 0x2, P0 ;  /* 0x000081000803ba11 */ /* 0x000fc600000f1403 */
[----:B------:R2:W-:Y:S04]  /*19150*/  @!P4 STG.E [R4.64], R9 ;  /* 0x000000090400c986 */ /* 0x0005e8000c10191a */
[----:B------:R2:W-:Y:S02]  /*19160*/  @!P3 STG.E [R2.64], R12 ;  /* 0x0000000c0200b986 */ /* 0x0005e4000c10191a */
.L_x_197:
[----:B------:R-:W-:Y:S05]  /*19170*/  BSYNC B0 ;  /* 0x0000000000007941 */ /* 0x000fea0003800000 */
.L_x_196:
[----:B--2---:R-:W2:Y:S04]  /*19180*/  LDL.LU.64 R4, [R1+0x30] ;  /* 0x0000300001047983 */ /* 0x004ea80000300a00 */
[----:B------:R-:W4:Y:S01]  /*19190*/  S2R R8, SR_CTAID.Z ;  /* 0x0000000000087919 */ /* 0x000f220000002700 */
[----:B------:R-:W-:Y:S02]  /*191a0*/  USHF.R.S32.HI UR6, URZ, 0x1f, UR10 ;  /* 0x0000001f3f067899 */ /* 0x000fe4000801140a */
[----:B------:R-:W-:Y:S01]  /*191b0*/  ULDC.64 UR4, c[0x0][0x1f0] ;  /* 0x00007c0000047ab9 */ /* 0x000fe20000000a00 */
[----:B------:R3:W5:Y:S01]  /*191c0*/  LDL.64 R12, [R1+0x48] ;  /* 0x00004800010c7983 */ /* 0x0007620000100a00 */
[----:B------:R-:W-:Y:S01]  /*191d0*/  UIMAD UR4, UR6, UR4, URZ ;  /* 0x00000004060472a4 */ /* 0x000fe2000f8e023f */
[----:B------:R-:W-:Y:S03]  /*191e0*/  BSSY B0, `(.L_x_198) ;  /* 0x0000011000007945 */ /* 0x000fe60003800000 */
[----:B------:R-:W-:Y:S01]  /*191f0*/  UIMAD UR4, UR10, UR5, UR4 ;  /* 0x000000050a0472a4 */ /* 0x000fe2000f8e0204 */
[----:B--2---:R-:W-:-:S02]  /*19200*/  IADD3 R2, P0, R4, UR12, RZ ;  /* 0x0000000c04027c10 */ /* 0x004fc4000ff1e0ff */
[----:B------:R-:W-:Y:S02]  /*19210*/  ISETP.GE.AND P1, PT, R4, c[0x0][0x220], PT ;  /* 0x0000880004007a0c */ /* 0x000fe40003f26270 */
[----:B------:R-:W-:Y:S02]  /*19220*/  IADD3.X R3, R5, UR7, RZ, P0, !PT ;  /* 0x0000000705037c10 */ /* 0x000fe400087fe4ff */
[----:B------:R-:W-:-:S03]  /*19230*/  ISETP.GE.OR P0, PT, R37, UR18, P1 ;  /* 0x0000001225007c0c */ /* 0x000fc60008f06670 */
[----:B----4-:R-:W-:-:S05]  /*19240*/  IMAD.WIDE.U32 R8, R8, c[0x0][0x1f0], R2 ;  /* 0x00007c0008087a25 */ /* 0x010fca00078e0002 */
[----:B------:R-:W-:-:S05]  /*19250*/  IADD3 R7, R9, UR4, RZ ;  /* 0x0000000409077c10 */ /* 0x000fca000fffe0ff */
[----:B------:R-:W-:Y:S05]  /*19260*/  @P0 BRA `(.L_x_199) ;  /* 0x0000008000000947 */ /* 0x000fea0003800000 */
[----:B---3--:R-:W-:Y:S01]  /*19270*/  MOV R6, R8 ;  /* 0x0000000800067202 */ /* 0x008fe20000000f00 */
[----:B-----5:R-:W-:-:S04]  /*19280*/  IMAD R0, R13, c[0x0][0x1e8], RZ ;  /* 0x00007a000d007a24 */ /* 0x020fc800078e02ff */
[----:B------:R-:W-:-:S04]  /*19290*/  IMAD.WIDE.U32 R2, R12, c[0x0][0x1e8], R6 ;  /* 0x00007a000c027a25 */ /* 0x000fc800078e0006 */
[----:B------:R-:W-:Y:S01]  /*192a0*/  IMAD R0, R12, c[0x0][0x1ec], R0 ;  /* 0x00007b000c007a24 */ /* 0x000fe200078e0200 */
[----:B------:R-:W-:-:S04]  /*192b0*/  LEA R4, P0, R2, c[0x0][0x1d0], 0x1 ;  /* 0x0000740002047a11 */ /* 0x000fc800078008ff */
[----:B------:R-:W-:-:S04]  /*192c0*/  IADD3 R0, R3, R0, RZ ;  /* 0x0000000003007210 */ /* 0x000fc80007ffe0ff */
[----:B------:R-:W-:-:S05]  /*192d0*/  LEA.HI.X R5, R2, c[0x0][0x1d4], R0, 0x1, P0 ;  /* 0x0000750002057a11 */ /* 0x000fca00000f0c00 */
[----:B------:R2:W-:Y:S02]  /*192e0*/  STG.E.128 [R4.64], R16 ;  /* 0x0000001004007986 */ /* 0x0005e4000c101d1a */
.L_x_199:
[----:B---3--:R-:W-:Y:S05]  /*192f0*/  BSYNC B0 ;  /* 0x0000000000007941 */ /* 0x008fea0003800000 */
.L_x_198:
[----:B------:R-:W3:Y:S01]  /*19300*/  S2R R2, SR_TID.X ;  /* 0x0000000000027919 */ /* 0x000ee20000002100 */
[----:B------:R-:W-:Y:S01]  /*19310*/  BSSY B0, `(.L_x_200) ;  /* 0x0000012000007945 */ /* 0x000fe20003800000 */
[----:B---3--:R-:W-:-:S04]  /*19320*/  SHF.R.S32.HI R0, RZ, 0x1f, R2 ;  /* 0x0000001fff007819 */ /* 0x008fc80000011402 */
[----:B------:R-:W-:-:S04]  /*19330*/  LEA.HI R0, R0, R2, RZ, 0x2 ;  /* 0x0000000200007211 */ /* 0x000fc800078f10ff */
[----:B------:R-:W-:-:S04]  /*19340*/  SHF.R.S32.HI R10, RZ, 0x2, R0 ;  /* 0x00000002ff0a7819 */ /* 0x000fc80000011400 */
[----:B------:R-:W-:-:S04]  /*19350*/  IADD3 R0, R10, 0x20, RZ ;  /* 0x000000200a007810 */ /* 0x000fc80007ffe0ff */
[----:B------:R-:W-:-:S13]  /*19360*/  ISETP.GE.OR P0, PT, R0, UR18, P1 ;  /* 0x0000001200007c0c */ /* 0x000fda0008f06670 */
[----:B------:R-:W-:Y:S05]  /*19370*/  @P0 BRA `(.L_x_201) ;  /* 0x000000b000000947 */ /* 0x000fea0003800000 */
[----:B--2--5:R-:W-:Y:S01]  /*19380*/  IADD3 R4, P0, R12, 0x20, RZ ;  /* 0x000000200c047810 */ /* 0x024fe20007f1e0ff */
        /* <DEDUP_REMOVED lines=10> */
.L_x_201:
[----:B------:R-:W-:Y:S05]  /*19430*/  BSYNC B0 ;  /* 0x0000000000007941 */ /* 0x000fea0003800000 */
.L_x_200:
[----:B------:R-:W-:Y:S01]  /*19440*/  IADD3 R0, R10, 0x40, RZ ;  /* 0x000000400a007810 */ /* 0x000fe20007ffe0ff */
[----:B------:R-:W-:Y:S03]  /*19450*/  BSSY B0, `(.L_x_202) ;  /* 0x000000e000007945 */ /* 0x000fe60003800000 */
        /* <DEDUP_REMOVED lines=13> */
.L_x_203:
[----:B------:R-:W-:Y:S05]  /*19530*/  BSYNC B0 ;  /* 0x0000000000007941 */ /* 0x000fea0003800000 */
.L_x_202:
[----:B------:R-:W-:-:S04]  /*19540*/  IADD3 R0, R10, 0x60, RZ ;  /* 0x000000600a007810 */ /* 0x000fc80007ffe0ff */
[----:B------:R-:W-:-:S13]  /*19550*/  ISETP.GE.OR P1, PT, R0, UR18, P1 ;  /* 0x0000001200007c0c */ /* 0x000fda0008f26670 */
[----:B------:R-:W-:Y:S05]  /*19560*/  @P1 EXIT ;  /* 0x000000000000194d */ /* 0x000fea0003800000 */
[----:B-----5:R-:W-:Y:S01]  /*19570*/  IADD3 R6, P0, R12, 0x60, RZ ;  /* 0x000000600c067810 */ /* 0x020fe20007f1e0ff */
        /* <DEDUP_REMOVED lines=11> */
.L_x_157:
[----:B------:R-:W-:Y:S01]  /*19630*/  UISETP.NE.AND UP4, UPT, UR25, -0x1, UPT ;  /* 0xffffffff1900788c */ /* 0x000fe2000bf85270 */
[----:B------:R-:W-:Y:S01]  /*19640*/  LEA.HI R4, R21, R24, RZ, 0x2 ;  /* 0x0000001815047211 */ /* 0x000fe200078f10ff */
[----:B------:R-:W-:Y:S01]  /*19650*/  USHF.R.S32.HI UR8, URZ, 0x1f, UR12 ;  /* 0x0000001f3f087899 */ /* 0x000fe2000801140c */
[----:B------:R-:W1:Y:S01]  /*19660*/  S2R R8, SR_CTAID.Z ;  /* 0x0000000000087919 */ /* 0x000e620000002700 */
[----:B------:R-:W-:Y:S01]  /*19670*/  ULDC.64 UR6, c[0x0][0x1e8] ;  /* 0x00007a0000067ab9 */ /* 0x000fe20000000a00 */
[----:B------:R-:W-:Y:S01]  /*19680*/  LOP3.LUT R0, R4, 0xfffffffc, RZ, 0xc0, !PT ;  /* 0xfffffffc04007812 */ /* 0x000fe200078ec0ff */
[----:B------:R-:W-:Y:S01]  /*19690*/  ULDC.64 UR4, c[0x0][0x1f0] ;  /* 0x00007c0000047ab9 */ /* 0x000fe20000000a00 */
[----:B------:R-:W2:Y:S01]  /*196a0*/  S2R R6, SR_CTAID.X ;  /* 0x0000000000067919 */ /* 0x000ea20000002500 */
[----:B------:R-:W-:Y:S01]  /*196b0*/  UIMAD UR4, UR8, UR4, URZ ;  /* 0x00000004080472a4 */ /* 0x000fe2000f8e023f */
[----:B------:R-:W-:Y:S01]  /*196c0*/  SHF.R.S32.HI R4, RZ, 0x2, R4 ;  /* 0x00000002ff047819 */ /* 0x000fe20000011404 */
[----:B------:R-:W-:Y:S01]  /*196d0*/  ULDC UR11, c[0x0][0x214] ;  /* 0x00008500000b7ab9 */ /* 0x000fe20000000800 */
[----:B------:R-:W-:Y:S01]  /*196e0*/  IMAD.IADD R16, R24, 0x1, -R0 ;  /* 0x0000000118107824 */ /* 0x000fe200078e0a00 */
[----:B------:R-:W-:Y:S01]  /*196f0*/  @UP4 UIMAD.WIDE.U32 UR14, UR25, UR6, URZ ;  /* 0x00000006190e42a5 */ /* 0x000fe2000f8e003f */
[----:B------:R-:W-:Y:S01]  /*19700*/  SHF.R.S32.HI R5, RZ, 0x1f, R4 ;  /* 0x0000001fff057819 */ /* 0x000fe20000011404 */
[----:B------:R-:W-:Y:S01]  /*19710*/  @!UP4 USHF.R.S32.HI UR16, URZ, 0x1f, UR13 ;  /* 0x0000001f3f10c899 */ /* 0x000fe2000801140d */
[----:B------:R-:W-:Y:S01]  /*19720*/  IMAD.SHL.U32 R0, R16, 0x8, RZ ;  /* 0x0000000810007824 */ /* 0x000fe200078e00ff */
[----:B------:R-:W-:Y:S01]  /*19730*/  ULDC.U8 UR6, c[0x0][0x329] ;  /* 0x0000ca4000067ab9 */ /* 0x000fe20000000000 */
[----:B------:R-:W-:Y:S01]  /*19740*/  BSSY B0, `(.L_x_204) ;  /* 0x0000038000007945 */ /* 0x000fe20003800000 */
[----:B------:R-:W-:-:S02]  /*19750*/  UISETP.NE.AND UP3, UPT, UR6, URZ, UPT ;  /* 0x0000003f0600728c */ /* 0x000fc4000bf65270 */
[----:B------:R-:W-:Y:S01]  /*19760*/  @UP4 UIMAD UR7, UR25, UR7, UR15 ;  /* 0x00000007190742a4 */ /* 0x000fe2000f8e020f */
[----:B------:R-:W-:Y:S01]  /*19770*/  ISETP.GE.AND P1, PT, R0, c[0x0][0x220], PT ;  /* 0x0000880000007a0c */ /* 0x000fe20003f26270 */
[----:B------:R-:W-:Y:S02]  /*19780*/  UIMAD UR8, UR12, UR5, UR4 ;  /* 0x000000050c0872a4 */ /* 0x000fe4000f8e0204 */
[----:B------:R-:W-:Y:S02]  /*19790*/  ULDC.U8 UR15, c[0x0][0x328] ;  /* 0x0000ca00000f7ab9 */ /* 0x000fe40000000000 */
[----:B------:R-:W-:Y:S02]  /*197a0*/  ULDC.64 UR4, c[0x0][0x1e0] ;  /* 0x0000780000047ab9 */ /* 0x000fe40000000a00 */
[----:B------:R-:W-:Y:S02]  /*197b0*/  UISETP.NE.AND UP2, UPT, UR15, URZ, UPT ;  /* 0x0000003f0f00728c */ /* 0x000fe4000bf45270 */
[----:B------:R-:W-:-:S02]  /*197c0*/  @!UP4 UIMAD UR16, UR16, UR4, URZ ;  /* 0x000000041010c2a4 */ /* 0x000fc4000f8e023f */
[----:B------:R-:W-:Y:S02]  /*197d0*/  @UP4 UMOV UR17, UR14 ;  /* 0x0000000e00114c82 */ /* 0x000fe40008000000 */
[----:B------:R-:W-:Y:S02]  /*197e0*/  UISETP.EQ.AND UP2, UPT, UR6, URZ, UP2 ;  /* 0x0000003f0600728c */ /* 0x000fe40009742270 */
[----:B------:R-:W-:Y:S02]  /*197f0*/  @!UP3 UISETP.NE.AND UP1, UPT, UR15, URZ, UPT ;  /* 0x0000003f0f00b28c */ /* 0x000fe4000bf25270 */
[----:B------:R-:W-:Y:S02]  /*19800*/  @!UP4 UIMAD UR16, UR13, UR5, UR16 ;  /* 0x000000050d10c2a4 */ /* 0x000fe4000f8e0210 */
[----:B------:R-:W-:Y:S02]  /*19810*/  @UP3 ULDC UR14, c[0x0][0x210] ;  /* 0x00008400000e3ab9 */ /* 0x000fe40000000800 */
[----:B------:R-:W-:-:S02]  /*19820*/  @!UP4 UIMAD.WIDE.U32 UR18, UR13, UR4, URZ ;  /* 0x000000040d12c2a5 */ /* 0x000fc4000f8e003f */
[----:B------:R-:W-:Y:S02]  /*19830*/  ULDC UR5, c[0x0][0x234] ;  /* 0x00008d0000057ab9 */ /* 0x000fe40000000800 */
[----:B------:R-:W-:Y:S02]  /*19840*/  @UP3 UIMAD UR14, UR14, UR11, URZ ;  /* 0x0000000b0e0e32a4 */ /* 0x000fe4000f8e023f */
[----:B------:R-:W-:Y:S02]  /*19850*/  UISETP.NE.OR UP0, UPT, UR25, -0x1, !UP2 ;  /* 0xffffffff1900788c */ /* 0x000fe4000d705670 */
[----:B------:R-:W-:Y:S02]  /*19860*/  @!UP3 USEL UR14, UR11, UR5, !UP1 ;  /* 0x000000050b0eb287 */ /* 0x000fe4000c800000 */
[----:B------:R-:W-:Y:S02]  /*19870*/  ULDC UR4, c[0x0][0x1c0] ;  /* 0x0000700000047ab9 */ /* 0x000fe40000000800 */
[----:B------:R-:W-:-:S02]  /*19880*/  @UP3 UMOV UR20, 0x1 ;  /* 0x0000000100143882 */ /* 0x000fc40000000000 */
[----:B------:R-:W-:Y:S02]  /*19890*/  @!UP3 UIMAD UR20, UR14, UR4, URZ ;  /* 0x000000040e14b2a4 */ /* 0x000fe4000f8e023f */
[----:B------:R-:W-:Y:S02]  /*198a0*/  @!UP4 UMOV UR17, UR18 ;  /* 0x000000120011cc82 */ /* 0x000fe40008000000 */
[----:B------:R-:W-:Y:S01]  /*198b0*/  @!UP4 UIADD3 UR7, UR19, UR16, URZ ;  /* 0x000000101307c290 */ /* 0x000fe2000fffe03f */
[C---:B------:R-:W-:Y:S01]  /*198c0*/  IADD3 R2, P0, R0.reuse, UR17, RZ ;  /* 0x0000001100027c10 */ /* 0x040fe2000ff1e0ff */
[----:B------:R-:W-:Y:S02]  /*198d0*/  UIADD3 UR10, -UR9, UR10, URZ ;  /* 0x0000000a090a7290 */ /* 0x000fe4000fffe13f */
[----:B------:R-:W-:Y:S02]  /*198e0*/  UIMAD UR20, UR13, UR20, URZ ;  /* 0x000000140d1472a4 */ /* 0x000fe4000f8e023f */
[----:B------:R-:W-:Y:S01]  /*198f0*/  @!UP0 UIMAD UR25, UR13, UR11, URZ ;  /* 0x0000000b0d1982a4 */ /* 0x000fe2000f8e023f */
[----:B------:R-:W-:Y:S01]  /*19900*/  LEA.HI.X.SX32 R3, R0, UR7, 0x1, P0 ;  /* 0x0000000700037c11 */ /* 0x000fe200080f0eff */
[----:B------:R-:W-:Y:S01]  /*19910*/  @UP3 ULDC UR21, c[0x0][0x210] ;  /* 0x0000840000153ab9 */ /* 0x000fe20000000800 */
[C---:B------:R-:W-:Y:S01]  /*19920*/  ISETP.GE.OR P0, PT, R4.reuse, UR10, P1 ;  /* 0x0000000a04007c0c */ /* 0x040fe20008f06670 */
[----:B------:R-:W-:Y:S01]  /*19930*/  USEL UR20, UR20, URZ, !UP2 ;  /* 0x0000003f14147287 */ /* 0x000fe2000d000000 */
[----:B------:R-:W-:Y:S01]  /*19940*/  ISETP.GE.AND P6, PT, R4, UR10, PT ;  /* 0x0000000a04007c0c */ /* 0x000fe2000bfc6270 */
[----:B------:R-:W-:Y:S01]  /*19950*/  @!UP3 UMOV UR21, 0x1 ;  /* 0x000000010015b882 */ /* 0x000fe20000000000 */
[----:B-1----:R-:W-:Y:S01]  /*19960*/  IMAD.WIDE.U32 R8, R8, c[0x0][0x1f0], R2 ;  /* 0x00007c0008087a25 */ /* 0x002fe200078e0002 */
[----:B------:R-:W-:-:S02]  /*19970*/  UIMAD UR9, UR9, UR21, URZ ;  /* 0x00000015090972a4 */ /* 0x000fc4000f8e023f */
[----:B------:R-:W-:Y:S01]  /*19980*/  UIMAD UR12, UR12, UR14, UR20 ;  /* 0x0000000e0c0c72a4 */ /* 0x000fe2000f8e0214 */
[----:B--2---:R-:W-:Y:S01]  /*19990*/  IMAD.WIDE R2, R6, 0x80, R4 ;  /* 0x0000008006027825 */ /* 0x004fe200078e0204 */
[----:B------:R-:W-:Y:S01]  /*199a0*/  @!UP2 UMOV UR22, URZ ;  /* 0x0000003f0016ac82 */ /* 0x000fe20008000000 */
[----:B------:R-:W-:Y:S01]  /*199b0*/  IADD3 R7, R9, UR8, RZ ;  /* 0x0000000809077c10 */ /* 0x000fe2000fffe0ff */
[----:B------:R-:W-:Y:S02]  /*199c0*/  @UP2 UMOV UR22, UR25 ;  /* 0x0000001900162c82 */ /* 0x000fe40008000000 */
[----:B------:R-:W-:Y:S02]  /*199d0*/  @!UP2 UMOV UR23, URZ ;  /* 0x0000003f0017ac82 */ /* 0x000fe40008000000 */
[----:B------:R-:W-:Y:S02]  /*199e0*/  USHF.R.S32.HI UR4, URZ, 0x1f, UR9 ;  /* 0x0000001f3f047899 */ /* 0x000fe40008011409 */
[----:B------:R-:W-:-:S02]  /*199f0*/  @UP2 USHF.R.S32.HI UR23, URZ, 0x1f, UR25 ;  /* 0x0000001f3f172899 */ /* 0x000fc40008011419 */
        /* <DEDUP_REMOVED lines=12> */
.L_x_205:
[----:B------:R-:W-:Y:S05]  /*19ac0*/  BSYNC B0 ;  /* 0x0000000000007941 */ /* 0x000fea0003800000 */
.L_x_204:
[----:B------:R-:W-:Y:S01]  /*19ad0*/  IADD3 R15, R4, 0x20, RZ ;  /* 0x00000020040f7810 */ /* 0x000fe20007ffe0ff */
[----:B------:R-:W-:Y:S03]  /*19ae0*/  BSSY B0, `(.L_x_206) ;  /* 0x000000f000007945 */ /* 0x000fe60003800000 */
[C---:B------:R-:W-:Y:S02]  /*19af0*/  ISETP.GE.OR P0, PT, R15.reuse, UR10, P1 ;  /* 0x0000000a0f007c0c */ /* 0x040fe40008f06670 */
[----:B------:R-:W-:-:S11]  /*19b00*/  ISETP.GE.AND P5, PT, R15, UR10, PT ;  /* 0x0000000a0f007c0c */ /* 0x000fd6000bfa6270 */
        /* <DEDUP_REMOVED lines=12> */
.L_x_207:
[----:B------:R-:W-:Y:S05]  /*19bd0*/  BSYNC B0 ;  /* 0x0000000000007941 */ /* 0x000fea0003800000 */
.L_x_206:
        /* <DEDUP_REMOVED lines=16> */
.L_x_209:
[----:B------:R-:W-:Y:S05]  /*19ce0*/  BSYNC B0 ;  /* 0x0000000000007941 */ /* 0x000fea0003800000 */
.L_x_208:
[----:B------:R-:W-:Y:S01]  /*19cf0*/  IADD3 R10, R4, 0x60, RZ ;  /* 0x00000060040a7810 */ /* 0x000fe20007ffe0ff */
        /* <DEDUP_REMOVED lines=14> */
.L_x_211:
[----:B------:R-:W-:Y:S05]  /*19de0*/  BSYNC B0 ;  /* 0x0000000000007941 */ /* 0x000fea0003800000 */
.L_x_210:
[C---:B------:R-:W-:Y:S02]  /*19df0*/  ISETP.NE.OR P6, PT, R16.reuse, RZ, P6 ;  /* 0x000000ff1000720c */ /* 0x040fe400037c5670 */
[C---:B------:R-:W-:Y:S02]  /*19e00*/  ISETP.NE.OR P5, PT, R16.reuse, RZ, P5 ;  /* 0x000000ff1000720c */ /* 0x040fe40002fa5670 */
[C---:B------:R-:W-:Y:S02]  /*19e10*/  ISETP.NE.OR P4, PT, R16.reuse, RZ, P4 ;  /* 0x000000ff1000720c */ /* 0x040fe40002785670 */
[----:B------:R-:W-:-:S07]  /*19e20*/  ISETP.NE.OR P0, PT, R16, RZ, P0 ;  /* 0x000000ff1000720c */ /* 0x000fce0000705670 */
[----:B------:R-:W-:Y:S02]  /*19e30*/  @!P6 IMAD R4, R4, UR21, RZ ;  /* 0x000000150404ec24 */ /* 0x000fe4000f8e02ff */
[----:B--2---:R-:W-:Y:S02]  /*19e40*/  @!P5 IMAD R2, R15, UR21, RZ ;  /* 0x000000150f02dc24 */ /* 0x004fe4000f8e02ff */
[----:B------:R-:W-:Y:S01]  /*19e50*/  @!P4 IMAD R3, R14, UR21, RZ ;  /* 0x000000150e03cc24 */ /* 0x000fe2000f8e02ff */
[----:B------:R-:W-:Y:S02]  /*19e60*/  @!P6 IADD3 R0, P1, R4, UR9, RZ ;  /* 0x000000090400ec10 */ /* 0x000fe4000ff3e0ff */
[----:B------:R-:W-:Y:S02]  /*19e70*/  @!P5 IADD3 R5, P2, R2, UR9, RZ ;  /* 0x000000090205dc10 */ /* 0x000fe4000ff5e0ff */
[----:B------:R-:W-:Y:S02]  /*19e80*/  @!P6 LEA.HI.X.SX32 R4, R4, UR4, 0x1, P1 ;  /* 0x000000040404ec11 */ /* 0x000fe400088f0eff */
[----:B------:R-:W-:-:S02]  /*19e90*/  @!P6 LEA R6, P3, R0, c[0x0][0x200], 0x2 ;  /* 0x000080000006ea11 */ /* 0x000fc400078610ff */
[----:B------:R-:W-:Y:S02]  /*19ea0*/  @!P4 IADD3 R8, P1, R3, UR9, RZ ;  /* 0x000000090308cc10 */ /* 0x000fe4000ff3e0ff */
[----:B------:R-:W-:Y:S02]  /*19eb0*/  @!P5 LEA.HI.X.SX32 R9, R2, UR4, 0x1, P2 ;  /* 0x000000040209dc11 */ /* 0x000fe400090f0eff */
[----:B------:R-:W-:Y:S01]  /*19ec0*/  @!P6 LEA.HI.X R7, R0, c[0x0][0x204], R4, 0x2, P3 ;  /* 0x000081000007ea11 */ /* 0x000fe200018f1404 */
[----:B------:R-:W-:Y:S01]  /*19ed0*/  @!P4 IMAD.MOV.U32 R0, RZ, RZ, 0x7f800000 ;  /* 0x7f800000ff00c424 */ /* 0x000fe200078e00ff */
[----:B------:R-:W-:Y:S02]  /*19ee0*/  @!P5 LEA R4, P2, R5, c[0x0][0x200], 0x2 ;  /* 0x000080000504da11 */ /* 0x000fe400078410ff */
[----:B------:R-:W-:Y:S02]  /*19ef0*/  @!P4 LEA.HI.X.SX32 R3, R3, UR4, 0x1, P1 ;  /* 0x000000040303cc11 */ /* 0x000fe400088f0eff */
        /* <DEDUP_REMOVED lines=9> */
[----:B--2---:R-:W-:-:S05]  /*19f90*/  IMAD R0, R10, UR21, RZ ;  /* 0x000000150a007c24 */ /* 0x004fca000f8e02ff */
[----:B------:R-:W-:-:S04]  /*19fa0*/  IADD3 R3, P0, R0, UR9, RZ ;  /* 0x0000000900037c10 */ /* 0x000fc8000ff1e0ff */
[----:B------:R-:W-:Y:S02]  /*19fb0*/  LEA.HI.X.SX32 R0, R0, UR4, 0x1, P0 ;  /* 0x0000000400007c11 */ /* 0x000fe400080f0eff */
[----:B------:R-:W-:-:S04]  /*19fc0*/  LEA R2, P0, R3, c[0x0][0x200], 0x2 ;  /* 0x0000800003027a11 */ /* 0x000fc800078010ff */
[----:B------:R-:W-:Y:S01]  /*19fd0*/  LEA.HI.X R3, R3, c[0x0][0x204], R0, 0x2, P0 ;  /* 0x0000810003037a11 */ /* 0x000fe200000f1400 */
[----:B------:R-:W-:-:S05]  /*19fe0*/  IMAD.MOV.U32 R0, RZ, RZ, 0x7f800000 ;  /* 0x7f800000ff007424 */ /* 0x000fca00078e00ff */
[----:B------:R-:W-:Y:S01]  /*19ff0*/  STG.E [R2.64], R0 ;  /* 0x0000000002007986 */ /* 0x000fe2000c10191a */
[----:B------:R-:W-:Y:S05]  /*1a000*/  EXIT ;  /* 0x000000000000794d */ /* 0x000fea0003800000 */
.L_x_212:
        /* <DEDUP_REMOVED lines=15> */
.L_x_612:


//--------------------- .text._ZN5flash16flash_fwd_kernelI23Flash_fwd_kernel_traitsILi32ELi128ELi128ELi4ELb0ELb0EN7cutlass6half_tE19Flash_kernel_traitsILi32ELi128ELi128ELi4ES3_EELb1ELb1ELb0ELb0ELb1ELb1ELb0ELb0EEEvNS_16Flash_fwd_paramsE --------------------------
	.section	.text._ZN5flash16flash_fwd_kernelI23Flash_fwd_kernel_traitsILi32ELi128ELi128ELi4ELb0ELb0EN7cutlass6half_tE19Flash_kernel_traitsILi32ELi128ELi128ELi4ES3_EELb1ELb1ELb0ELb0ELb1ELb1ELb0ELb0EEEvNS_16Flash_fwd_paramsE,"ax",@progbits
	.sectioninfo	@"SHI_REGISTERS=255"
	.align	128
        .global         _ZN5flash16flash_fwd_kernelI23Flash_fwd_kernel_traitsILi32ELi128ELi128ELi4ELb0ELb0EN7cutlass6half_tE19Flash_kernel_traitsILi32ELi128ELi128ELi4ES3_EELb1ELb1ELb0ELb0ELb1ELb1ELb0ELb0EEEvNS_16Flash_fwd_paramsE
        .type           _ZN5flash16flash_fwd_kernelI23Flash_fwd_kernel_traitsILi32ELi128ELi128ELi4ELb0ELb0EN7cutlass6half_tE19Flash_kernel_traitsILi32ELi128ELi128ELi4ES3_EELb1ELb1ELb0ELb0ELb1ELb1ELb0ELb0EEEvNS_16Flash_fwd_paramsE,@function
        .size           _ZN5flash16flash_fwd_kernelI23Flash_fwd_kernel_traitsILi32ELi128ELi128ELi4ELb0ELb0EN7cutlass6half_tE19Flash_kernel_traitsILi32ELi128ELi128ELi4ES3_EELb1ELb1ELb0ELb0ELb1ELb1ELb0ELb0EEEvNS_16Flash_fwd_paramsE,(.L_x_613 - _ZN5flash16flash_fwd_kernelI23Flash_fwd_kernel_traitsILi32ELi128ELi128ELi4ELb0ELb0EN7cutlass6half_tE19Flash_kernel_traitsILi32ELi128ELi128ELi4ES3_EELb1ELb1ELb0ELb0ELb1ELb1ELb0ELb0EEEvNS_16Flash_fwd_paramsE)
        .other          _ZN5flash16flash_fwd_kernelI23Flash_fwd_kernel_traitsILi32ELi128ELi128ELi4ELb0ELb0EN7cutlass6half_tE19Flash_kernel_traitsILi32ELi128ELi128ELi4ES3_EELb1ELb1ELb0ELb0ELb1ELb1ELb0ELb0EEEvNS_16Flash_fwd_paramsE,@"STO_CUDA_ENTRY STV_DEFAULT"
_ZN5flash16flash_fwd_kernelI23Flash_fwd_kernel_traitsILi32ELi128ELi128ELi4ELb0ELb0EN7cutlass6half_tE19Flash_kernel_traitsILi32ELi128ELi128ELi4ES3_EELb1ELb1ELb0ELb0ELb1ELb1ELb0ELb0EEEvNS_16Flash_fwd_paramsE:
.text._ZN5flash16flash_fwd_kernelI23Flash_fwd_kernel_traitsILi32ELi128ELi128ELi4ELb0ELb0EN7cutlass6half_tE19Flash_kernel_traitsILi32ELi128ELi128ELi4ES3_EELb1ELb1ELb0ELb0ELb1ELb1ELb0ELb0EEEvNS_16Flash_fwd_paramsE:
        /* <DEDUP_REMOVED lines=9> */
[----:B------:R-:W-:-:S06]  /*0090*/  IMAD.MOV.U32 R11, RZ, RZ, c[0x0][0x2fc] ;  /* 0x0000bf00ff0b7624 */ /* 0x000fcc00078e00ff */
[----:B------:R1:W2:Y:S02]  /*00a0*/  @P2 LDG.E.64 R4, [R2.64] ;  /* 0x0000001402042981 */ /* 0x0002a4000c1e1b00 */
[----:B-1----:R-:W-:Y:S02]  /*00b0*/  @P2 IMAD.MOV.U32 R2, RZ, RZ, R10 ;  /* 0x000000ffff022224 */ /* 0x002fe400078e000a */
[----:B------:R-:W-:-:S06]  /*00c0*/  @P2 IMAD.MOV.U32 R3, RZ, RZ, R11 ;  /* 0x000000ffff032224 */ /* 0x000fcc00078e000b */
[----:B------:R-:W3:Y:S01]  /*00d0*/  @P2 LDG.E.64 R2, [R2.64] ;  /* 0x0000001402022981 */ /* 0x000ee2000c1e1b00 */
[----:B------:R-:W-:Y:S01]  /*00e0*/  ISETP.NE.U32.AND P4, PT, RZ, c[0x0][0x258], PT ;  /* 0x00009600ff007a0c */ /* 0x000fe20003f85070 */
[----:B------:R-:W-:Y:S01]  /*00f0*/  IMAD.MOV.U32 R14, RZ, RZ, RZ ;  /* 0x000000ffff0e7224 */ /* 0x000fe200078e00ff */
[----:B------:R-:W-:Y:S01]  /*0100*/  ISETP.NE.U32.AND P1, PT, RZ, c[0x0][0x250], PT ;  /* 0x00009400ff007a0c */ /* 0x000fe20003f25070 */
[----:B------:R-:W1:Y:S01]  /*0110*/  S2R R204, SR_CTAID.X ;  /* 0x0000000000cc7919 */ /* 0x000e620000002500 */
[----:B------:R-:W-:Y:S02]  /*0120*/  ISETP.NE.AND.EX P4, PT, RZ, c[0x0][0x25c], PT, P4 ;  /* 0x00009700ff007a0c */ /* 0x000fe40003f85340 */
[----:B------:R-:W-:Y:S01]  /*0130*/  ISETP.NE.AND.EX P1, PT, RZ, c[0x0][0x254], PT, P1 ;  /* 0x00009500ff007a0c */ /* 0x000fe20003f25310 */
[----:B------:R-:W4:Y:S04]  /*0140*/  S2R R26, SR_CTAID.Y ;  /* 0x00000000001a7919 */ /* 0x000f280000002600 */
[----:B------:R-:W1:Y:S04]  /*0150*/  S2R R27, SR_CTAID.Z ;  /* 0x00000000001b7919 */ /* 0x000e680000002700 */
[----:B------:R-:W5:Y:S02]  /*0160*/  S2R R74, SR_TID.X ;  /* 0x00000000004a7919 */ /* 0x000f640000002100 */
[----:B------:R-:W-:-:S02]  /*0170*/  @P4 IMAD.MOV.U32 R6, RZ, RZ, 0x4 ;  /* 0x00000004ff064424 */ /* 0x000fc400078e00ff */
[----:B------:R-:W-:Y:S02]  /*0180*/  @P1 IMAD.MOV.U32 R8, RZ, RZ, 0x4 ;  /* 0x00000004ff081424 */ /* 0x000fe400078e00ff */
[----:B----4-:R-:W-:Y:S01]  /*0190*/  @P4 IMAD.WIDE R6, R26, R6, c[0x0][0x258] ;  /* 0x000096001a064625 */ /* 0x010fe200078e0206 */
[----:B-1----:R-:W-:-:S03]  /*01a0*/  LOP3.LUT R0, R27, R204, R26, 0xfe, !PT ;  /* 0x000000cc1b007212 */ /* 0x002fc600078efe1a */
[----:B------:R-:W-:Y:S01]  /*01b0*/  @P1 IMAD.WIDE R8, R26, R8, c[0x0][0x250] ;  /* 0x000094001a081625 */ /* 0x000fe200078e0208 */
[----:B-----5:R-:W-:-:S13]  /*01c0*/  LOP3.LUT P3, RZ, R0, R74, RZ, 0xfc, !PT ;  /* 0x0000004a00ff7212 */ /* 0x020fda000786fcff */
[----:B------:R-:W-:Y:S02]  /*01d0*/  @!P3 IMAD.MOV.U32 R12, RZ, RZ, c[0x0][0x308] ;  /* 0x0000c200ff0cb624 */ /* 0x000fe400078e00ff */
[----:B------:R-:W-:Y:S01]  /*01e0*/  @!P3 IMAD.MOV.U32 R13, RZ, RZ, c[0x0][0x30c] ;  /* 0x0000c300ff0db624 */ /* 0x000fe200078e00ff */
[----:B--2---:R-:W1:Y:S08]  /*01f0*/  @P2 R2UR UR22, R4 ;  /* 0x00000000041623c2 */ /* 0x004e7000000e0000 */
[----:B------:R-:W2:Y:S01]  /*0200*/  @P2 R2UR UR23, R5 ;  /* 0x00000000051723c2 */ /* 0x000ea200000e0000 */
[----:B-1----:R-:W-:Y:S01]  /*0210*/  MOV R4, UR22 ;  /* 0x0000001600047c02 */ /* 0x002fe20008000f00 */
[----:B--2---:R-:W-:Y:S01]  /*0220*/  IMAD.U32 R5, RZ, RZ, UR23 ;  /* 0x00000017ff057e24 */ /* 0x004fe2000f8e00ff */
[----:B---3--:R-:W-:-:S04]  /*0230*/  @P2 IADD3 R10, P0, R2, c[0x0][0x300], RZ ;  /* 0x0000c000020a2a10 */ /* 0x008fc80007f1e0ff */
[----:B------:R-:W-:Y:S01]  /*0240*/  @!P3 STG.E.64 [R12.64], R4 ;  /* 0x000000040c00b986 */ /* 0x000fe2000c101b14 */
[----:B------:R-:W-:Y:S02]  /*0250*/  @P2 IMAD.X R11, RZ, RZ, R3, P0 ;  /* 0x000000ffff0b2224 */ /* 0x000fe400000e0603 */
[----:B------:R-:W-:Y:S02]  /*0260*/  @!P3 IMAD.MOV.U32 R2, RZ, RZ, R10 ;  /* 0x000000ffff02b224 */ /* 0x000fe400078e000a */
[----:B------:R-:W-:-:S05]  /*0270*/  @!P3 IMAD.MOV.U32 R3, RZ, RZ, R11 ;  /* 0x000000ffff03b224 */ /* 0x000fca00078e000b */
[----:B------:R1:W-:Y:S04]  /*0280*/  @!P3 STG.E.64 [R12.64+0x8], R2 ;  /* 0x000008020c00b986 */ /* 0x0003e8000c101b14 */
[----:B------:R-:W2:Y:S04]  /*0290*/  @P1 LDG.E R14, [R8.64] ;  /* 0x00000014080e1981 */ /* 0x000ea8000c1e1900 */
[----:B------:R3:W2:Y:S01]  /*02a0*/  @P4 LDG.E R6, [R6.64] ;  /* 0x0000001406064981 */ /* 0x0006a2000c1e1900 */
[----:B------:R-:W-:Y:S01]  /*02b0*/  SHF.L.U32 R75, R204, 0x7, RZ ;  /* 0x00000007cc4b7819 */ /* 0x000fe200000006ff */
[----:B------:R-:W-:Y:S01]  /*02c0*/  IMAD R0, R26, c[0x0][0x1c0], R27 ;  /* 0x000070001a007a24 */ /* 0x000fe200078e021b */
[----:B------:R-:W-:-:S02]  /*02d0*/  @!P4 ISETP.NE.U32.AND P3, PT, RZ, c[0x0][0x268], PT ;  /* 0x00009a00ff00ca0c */ /* 0x000fc40003f65070 */
[----:B------:R-:W-:Y:S01]  /*02e0*/  ISETP.GE.AND P2, PT, R75, c[0x0][0x214], PT ;  /* 0x000085004b007a0c */ /* 0x000fe20003f46270 */
[----:B------:R-:W-:Y:S01]  /*02f0*/  IMAD.SHL.U32 R0, R0, 0x20, RZ ;  /* 0x0000002000007824 */ /* 0x000fe200078e00ff */
[----:B------:R-:W-:-:S04]  /*0300*/  @!P4 ISETP.NE.AND.EX P3, PT, RZ, c[0x0][0x26c], PT, P3 ;  /* 0x00009b00ff00ca0c */ /* 0x000fc80003f65330 */
[----:B-1----:R-:W-:Y:S02]  /*0310*/  @!P4 SEL R3, RZ, c[0x0][0x21c], !P3 ;  /* 0x00008700ff03ca07 */ /* 0x002fe40005800000 */
[----:B---3--:R-:W-:-:S04]  /*0320*/  SHF.R.S32.HI R7, RZ, 0x1f, R74 ;  /* 0x0000001fff077819 */ /* 0x008fc8000001144a */
[----:B------:R-:W-:-:S04]  /*0330*/  LEA.HI R189, R7, R74, RZ, 0x5 ;  /* 0x0000004a07bd7211 */ /* 0x000fc800078f28ff */
[----:B------:R-:W-:-:S05]  /*0340*/  LOP3.LUT R2, R189, 0xffffffe0, RZ, 0xc0, !PT ;  /* 0xffffffe0bd027812 */ /* 0x000fca00078ec0ff */
[----:B------:R-:W-:-:S05]  /*0350*/  IMAD.IADD R54, R74, 0x1, -R2 ;  /* 0x000000014a367824 */ /* 0x000fca00078e0a02 */
[----:B------:R-:W-:Y:S02]  /*0360*/  IADD3 R219, P1, P0, R0, R10, R54 ;  /* 0x0000000a00db7210 */ /* 0x000fe4000783e036 */
[----:B------:R-:W-:Y:S02]  /*0370*/  SHF.R.S32.HI R0, RZ, 0x1f, R0 ;  /* 0x0000001fff007819 */ /* 0x000fe40000011400 */
[----:B------:R-:W-:-:S04]  /*0380*/  SHF.R.S32.HI R2, RZ, 0x1f, R54 ;  /* 0x0000001fff027819 */ /* 0x000fc80000011436 */
[----:B------:R-:W-:Y:S01]  /*0390*/  IADD3.X R222, R0, R11, R2, P1, P0 ;  /* 0x0000000b00de7210 */ /* 0x000fe20000fe0402 */
[--C-:B--2---:R-:W-:Y:S01]  /*03a0*/  @P4 IMAD.IADD R52, R6, 0x1, -R14.reuse ;  /* 0x0000000106344824 */ /* 0x104fe200078e0a0e */
[----:B------:R-:W-:Y:S01]  /*03b0*/  @!P4 IADD3 R52, R3, c[0x0][0x218], -R14 ;  /* 0x000086000334ca10 */ /* 0x000fe20007ffe80e */
[----:B------:R-:W-:Y:S06]  /*03c0*/  @P2 EXIT ;  /* 0x000000000000294d */ /* 0x000fec0003800000 */
[----:B------:R-:W-:Y:S02]  /*03d0*/  IADD3 R0, R75, 0xff, RZ ;  /* 0x000000ff4b007810 */ /* 0x000fe40007ffe0ff */
[C---:B------:R-:W-:Y:S02]  /*03e0*/  IADD3 R2, R52.reuse, 0x7f, RZ ;  /* 0x0000007f34027810 */ /* 0x040fe40007ffe0ff */
[----:B------:R-:W-:-:S04]  /*03f0*/  IADD3 R0, R52, -c[0x0][0x214], R0 ;  /* 0x8000850034007a10 */ /* 0x000fc80007ffe000 */
[----:B------:R-:W-:Y:S02]  /*0400*/  IADD3 R3, R0, c[0x0][0x2e8], RZ ;  /* 0x0000ba0000037a10 */ /* 0x000fe40007ffe0ff */
[----:B------:R-:W-:Y:S02]  /*0410*/  SHF.R.S32.HI R0, RZ, 0x1f, R2 ;  /* 0x0000001fff007819 */ /* 0x000fe40000011402 */
[----:B------:R-:W-:Y:S02]  /*0420*/  SHF.R.S32.HI R4, RZ, 0x1f, R3 ;  /* 0x0000001fff047819 */ /* 0x000fe40000011403 */
[----:B------:R-:W-:Y:S02]  /*0430*/  LEA.HI R0, R0, R2, RZ, 0x7 ;  /* 0x0000000200007211 */ /* 0x000fe400078f38ff */
[----:B------:R-:W-:Y:S02]  /*0440*/  LEA.HI R2, R4, R3, RZ, 0x7 ;  /* 0x0000000304027211 */ /* 0x000fe400078f38ff */
[----:B------:R-:W-:-:S02]  /*0450*/  SHF.R.S32.HI R0, RZ, 0x7, R0 ;  /* 0x00000007ff007819 */ /* 0x000fc40000011400 */
[----:B------:R-:W-:-:S04]  /*0460*/  SHF.R.S32.HI R2, RZ, 0x7, R2 ;  /* 0x00000007ff027819 */ /* 0x000fc80000011402 */
[----:B------:R-:W-:-:S04]  /*0470*/  IMNMX R217, R0, R2, PT ;  /* 0x0000000200d97217 */ /* 0x000fc80003800200 */
[----:B------:R-:W-:-:S13]  /*0480*/  ISETP.GE.AND P0, PT, R217, 0x1, PT ;  /* 0x00000001d900780c */ /* 0x000fda0003f06270 */
[----:B------:R-:W-:Y:S05]  /*0490*/  @!P0 BRA `(.L_x_213) ;  /* 0x0000f7b000008947 */ /* 0x000fea0003800000 */
[----:B------:R-:W-:Y:S01]  /*04a0*/  IABS R0, c[0x0][0x1c8] ;  /* 0x0000720000007a13 */ /* 0x000fe20000000000 */
[----:B------:R-:W-:Y:S01]  /*04b0*/  ULDC.64 UR4, c[0x0][0x190] ;  /* 0x0000640000047ab9 */ /* 0x000fe20000000a00 */
[-C--:B------:R-:W-:Y:S01]  /*04c0*/  LEA.HI R4, R7, R74.reuse, RZ, 0x4 ;  /* 0x0000004a07047211 */ /* 0x080fe200078f20ff */
[----:B------:R-:W-:Y:S01]  /*04d0*/  USHF.L.U32 UR9, UR4, 0x6, URZ ;  /* 0x0000000604097899 */ /* 0x000fe2000800063f */
[----:B------:R-:W-:Y:S01]  /*04e0*/  LOP3.LUT R6, R27, c[0x0][0x1c8], RZ, 0x3c, !PT ;  /* 0x000072001b067a12 */ /* 0x000fe200078e3cff */
[----:B------:R-:W-:Y:S01]  /*04f0*/  IMAD.MOV.U32 R25, RZ, RZ, R0 ;  /* 0x000000ffff197224 */ /* 0x000fe200078e0000 */
[----:B------:R-:W-:Y:S01]  /*0500*/  SHF.R.S32.HI R5, RZ, 0x4, R4 ;  /* 0x00000004ff057819 */ /* 0x000fe20000011404 */
[----:B------:R-:W-:Y:S01]  /*0510*/  UMOV UR18, 0x6 ;  /* 0x0000000600127882 */ /* 0x000fe20000000000 */
[CC--:B------:R-:W-:Y:S01]  /*0520*/  LEA.HI R10, R7.reuse, R74.reuse, RZ, 0x2 ;  /* 0x0000004a070a7211 */ /* 0x0c0fe200078f10ff */
[----:B------:R-:W1:Y:S01]  /*0530*/  I2F.RP R2, R25 ;  /* 0x0000001900027306 */ /* 0x000e620000209400 */
[----:B------:R-:W-:Y:S01]  /*0540*/  LEA.HI R0, R4, R5, RZ, 0x1 ;  /* 0x0000000504007211 */ /* 0x000fe200078f08ff */
[----:B------:R-:W-:Y:S01]  /*0550*/  USHF.L.U64.HI UR8, UR4, UR18, UR5 ;  /* 0x0000001204087299 */ /* 0x000fe20008010205 */
[----:B------:R-:W-:Y:S01]  /*0560*/  LEA.HI R21, R7, R74, RZ, 0x3 ;  /* 0x0000004a07157211 */ /* 0x000fe200078f18ff */
[----:B------:R-:W-:Y:S01]  /*0570*/  UMOV UR6, 0x7 ;  /* 0x0000000700067882 */ /* 0x000fe20000000000 */
[----:B------:R-:W-:Y:S01]  /*0580*/  LOP3.LUT R0, R0, 0xfffffffe, RZ, 0xc0, !PT ;  /* 0xfffffffe00007812 */ /* 0x000fe200078ec0ff */
[----:B------:R-:W-:Y:S01]  /*0590*/  ULDC.64 UR4, c[0x0][0x198] ;  /* 0x0000660000047ab9 */ /* 0x000fe20000000a00 */
[----:B------:R-:W-:Y:S01]  /*05a0*/  ISETP.GE.AND P1, PT, R6, RZ, PT ;  /* 0x000000ff0600720c */ /* 0x000fe20003f26270 */
[----:B------:R-:W-:Y:S01]  /*05b0*/  USHF.L.U64.HI UR6, UR4, UR6, UR5 ;  /* 0x0000000604067299 */ /* 0x000fe20008010205 */
[----:B------:R-:W-:Y:S01]  /*05c0*/  SHF.R.S32.HI R6, RZ, 0x3, R21 ;  /* 0x00000003ff067819 */ /* 0x000fe20000011415 */
[----:B------:R-:W-:Y:S01]  /*05d0*/  IMAD.IADD R20, R5, 0x1, -R0 ;  /* 0x0000000105147824 */ /* 0x000fe200078e0a00 */
[----:B------:R-:W-:Y:S01]  /*05e0*/  LOP3.LUT R0, R4, 0xfffffff0, RZ, 0xc0, !PT ;  /* 0xfffffff004007812 */ /* 0x000fe200078ec0ff */
[----:B------:R-:W-:Y:S01]  /*05f0*/  USHF.L.U32 UR7, UR4, 0x7, URZ ;  /* 0x0000000704077899 */ /* 0x000fe2000800063f */
[----:B------:R-:W-:Y:S01]  /*0600*/  LOP3.LUT R5, R21, 0xfffffff8, RZ, 0xc0, !PT ;  /* 0xfffffff815057812 */ /* 0x000fe200078ec0ff */
[----:B------:R-:W-:Y:S01]  /*0610*/  IMAD.SHL.U32 R4, R6, 0x40, RZ ;  /* 0x0000004006047824 */ /* 0x000fe200078e00ff */
[----:B------:R-:W-:Y:S01]  /*0620*/  IABS R24, R27 ;  /* 0x0000001b00187213 */ /* 0x000fe20000000000 */
[----:B-1----:R-:W1:Y:S01]  /*0630*/  MUFU.RCP R2, R2 ;  /* 0x0000000200027308 */ /* 0x002e620000001000 */
[----:B------:R-:W-:Y:S01]  /*0640*/  IMAD.IADD R0, R74, 0x1, -R0 ;  /* 0x000000014a007824 */ /* 0x000fe200078e0a00 */
[----:B------:R-:W-:Y:S01]  /*0650*/  SHF.R.S32.HI R28, RZ, 0x1f, R26 ;  /* 0x0000001fff1c7819 */ /* 0x000fe2000001141a */
[----:B------:R-:W-:Y:S01]  /*0660*/  USHF.L.U32 UR17, UR4, 0x6, URZ ;  /* 0x0000000604117899 */ /* 0x000fe2000800063f */
[----:B------:R-:W-:Y:S01]  /*0670*/  LOP3.LUT R4, R4, 0xc0, RZ, 0xc0, !PT ;  /* 0x000000c004047812 */ /* 0x000fe200078ec0ff */
[----:B------:R-:W-:Y:S01]  /*0680*/  USHF.L.U64.HI UR16, UR4, UR18, UR5 ;  /* 0x0000001204107299 */ /* 0x000fe20008010205 */
[-C--:B------:R-:W-:Y:S01]  /*0690*/  LEA.HI R8, R0, R0.reuse, RZ, 0x1 ;  /* 0x0000000000087211 */ /* 0x080fe200078f08ff */
[----:B------:R-:W-:Y:S01]  /*06a0*/  IMAD R18, R28, c[0x0][0x178], RZ ;  /* 0x00005e001c127a24 */ /* 0x000fe200078e02ff */
[----:B------:R-:W-:Y:S01]  /*06b0*/  SHF.R.S32.HI R9, RZ, 0x1f, R0 ;  /* 0x0000001fff097819 */ /* 0x000fe20000011400 */
[----:B------:R-:W-:Y:S01]  /*06c0*/  ULDC.64 UR4, c[0x0][0x1a0] ;  /* 0x0000680000047ab9 */ /* 0x000fe20000000a00 */
[----:B------:R-:W-:Y:S01]  /*06d0*/  LOP3.LUT R6, R8, 0x7fffffe, RZ, 0xc0, !PT ;  /* 0x07fffffe08067812 */ /* 0x000fe200078ec0ff */
[----:B------:R-:W-:Y:S01]  /*06e0*/  IMAD R18, R26, c[0x0][0x17c], R18 ;  /* 0x00005f001a127a24 */ /* 0x000fe200078e0212 */
[----:B------:R-:W-:Y:S01]  /*06f0*/  LEA.HI R23, R9, R0, RZ, 0x3 ;  /* 0x0000000009177211 */ /* 0x000fe200078f18ff */
[----:B------:R-:W-:Y:S01]  /*0700*/  USHF.L.U32 UR19, UR4, 0x6, URZ ;  /* 0x0000000604137899 */ /* 0x000fe2000800063f */
[----:B------:R-:W-:Y:S01]  /*0710*/  SHF.R.S32.HI R13, RZ, 0x1, R8 ;  /* 0x00000001ff0d7819 */ /* 0x000fe20000011408 */
[----:B------:R-:W-:Y:S01]  /*0720*/  IMAD.IADD R55, R0, 0x1, -R6 ;  /* 0x0000000100377824 */ /* 0x000fe200078e0a06 */
[----:B-1----:R-:W-:Y:S01]  /*0730*/  IADD3 R2, R2, 0xffffffe, RZ ;  /* 0x0ffffffe02027810 */ /* 0x002fe20007ffe0ff */
[----:B------:R-:W-:Y:S01]  /*0740*/  USHF.L.U64.HI UR18, UR4, UR18, UR5 ;  /* 0x0000001204127299 */ /* 0x000fe20008010205 */
[----:B------:R-:W-:-:S02]  /*0750*/  SHF.R.S32.HI R6, RZ, 0x2, R10 ;  /* 0x00000002ff067819 */ /* 0x000fc4000001140a */
[----:B------:R1:W2:Y:S01]  /*0760*/  F2I.FTZ.U32.TRUNC.NTZ R3, R2 ;  /* 0x0000000200037305 */ /* 0x0002a2000021f000 */
[----:B------:R-:W-:Y:S02]  /*0770*/  SHF.R.S32.HI R188, RZ, 0x5, R189 ;  /* 0x00000005ffbc7819 */ /* 0x000fe400000114bd */
[----:B------:R-:W-:Y:S02]  /*0780*/  IADD3 R72, R217, -0x1, RZ ;  /* 0xffffffffd9487810 */ /* 0x000fe40007ffe0ff */
[----:B-1----:R-:W-:-:S05]  /*0790*/  LOP3.LUT R2, R10, 0xfffffffc, RZ, 0xc0, !PT ;  /* 0xfffffffc0a027812 */ /* 0x002fca00078ec0ff */
[----:B------:R-:W-:-:S04]  /*07a0*/  IMAD.IADD R2, R74, 0x1, -R2 ;  /* 0x000000014a027824 */ /* 0x000fc800078e0a02 */
[----:B------:R-:W-:Y:S02]  /*07b0*/  IMAD.SHL.U32 R30, R2, 0x8, RZ ;  /* 0x00000008021e7824 */ /* 0x000fe400078e00ff */
[----:B------:R-:W-:Y:S02]  /*07c0*/  IMAD.IADD R2, R74, 0x1, -R5 ;  /* 0x000000014a027824 */ /* 0x000fe400078e0a05 */
[----:B--2---:R-:W-:Y:S01]  /*07d0*/  IMAD.MOV R5, RZ, RZ, -R3 ;  /* 0x000000ffff057224 */ /* 0x004fe200078e0a03 */
[----:B------:R-:W-:Y:S02]  /*07e0*/  LOP3.LUT R7, R4, 0x18, R30, 0xf8, !PT ;  /* 0x0000001804077812 */ /* 0x000fe400078ef81e */
[----:B------:R-:W-:Y:S01]  /*07f0*/  SHF.R.U32.HI R4, RZ, 0x3, R4 ;  /* 0x00000003ff047819 */ /* 0x000fe20000011604 */
[----:B------:R-:W-:Y:S01]  /*0800*/  IMAD R0, R5, R25, RZ ;  /* 0x0000001905007224 */ /* 0x000fe200078e02ff */
[----:B------:R-:W-:Y:S02]  /*0810*/  LEA.HI R16, R2, R2, RZ, 0x1 ;  /* 0x0000000202107211 */ /* 0x000fe400078f08ff */
[----:B------:R-:W-:-:S02]  /*0820*/  LOP3.LUT R19, R7, R4, RZ, 0x3c, !PT ;  /* 0x0000000407137212 */ /* 0x000fc400078e3cff */
[----:B------:R-:W-:Y:S02]  /*0830*/  LOP3.LUT R4, R16, 0x3fffffe, RZ, 0xc0, !PT ;  /* 0x03fffffe10047812 */ /* 0x000fe400078ec0ff */
[----:B------:R-:W-:Y:S02]  /*0840*/  SHF.R.S32.HI R7, RZ, 0x1f, R6 ;  /* 0x0000001fff077819 */ /* 0x000fe40000011406 */
[----:B------:R-:W-:Y:S01]  /*0850*/  SHF.R.S32.HI R31, RZ, 0x1f, R30 ;  /* 0x0000001fff1f7819 */ /* 0x000fe2000001141e */
[----:B------:R-:W-:Y:S01]  /*0860*/  IMAD.IADD R22, R2, 0x1, -R4 ;  /* 0x0000000102167824 */ /* 0x000fe200078e0a04 */
[----:B------:R-:W-:Y:S01]  /*0870*/  SHF.R.S32.HI R48, RZ, 0x1, R16 ;  /* 0x00000001ff307819 */ /* 0x000fe20000011410 */
[----:B------:R-:W-:Y:S02]  /*0880*/  IMAD.MOV.U32 R2, RZ, RZ, RZ ;  /* 0x000000ffff027224 */ /* 0x000fe400078e00ff */
[----:B------:R1:W-:Y:S02]  /*0890*/  STL.64 [R1+0x38], R30 ;  /* 0x0000381e01007387 */ /* 0x0003e40000100a00 */
[----:B------:R-:W-:Y:S01]  /*08a0*/  IMAD.HI.U32 R12, R3, R0, R2 ;  /* 0x00000000030c7227 */ /* 0x000fe200078e0002 */
[----:B------:R-:W-:-:S02]  /*08b0*/  LEA.HI R2, R10, R6, RZ, 0x1 ;  /* 0x000000060a027211 */ /* 0x000fc400078f08ff */
[----:B------:R-:W-:Y:S02]  /*08c0*/  IADD3 R0, P0, R6, R14, RZ ;  /* 0x0000000e06007210 */ /* 0x000fe40007f1e0ff */
[----:B------:R-:W-:Y:S01]  /*08d0*/  LOP3.LUT R3, R2, 0x7fffffe, RZ, 0xc0, !PT ;  /* 0x07fffffe02037812 */ /* 0x000fe200078ec0ff */
[----:B------:R-:W-:Y:S01]  /*08e0*/  IMAD.HI.U32 R12, R12, R24, RZ ;  /* 0x000000180c0c7227 */ /* 0x000fe200078e00ff */
[----:B------:R-:W-:-:S03]  /*08f0*/  LEA.HI.X.SX32 R2, R14, R7, 0x1, P0 ;  /* 0x000000070e027211 */ /* 0x000fc600000f0eff */
[----:B------:R-:W-:Y:S01]  /*0900*/  IMAD.IADD R14, R6, 0x1, -R3 ;  /* 0x00000001060e7824 */ /* 0x000fe200078e0a03 */
[----:B------:R-:W-:Y:S01]  /*0910*/  SHF.R.S32.HI R3, RZ, 0x1f, R8 ;  /* 0x0000001fff037819 */ /* 0x000fe20000011408 */
[C---:B------:R-:W-:Y:S02]  /*0920*/  IMAD R4, R2.reuse, c[0x0][0x198], RZ ;  /* 0x0000660002047a24 */ /* 0x040fe400078e02ff */
[----:B------:R-:W-:Y:S01]  /*0930*/  IMAD R2, R2, c[0x0][0x1a0], RZ ;  /* 0x0000680002027a24 */ /* 0x000fe200078e02ff */
[----:B------:R-:W-:Y:S01]  /*0940*/  LEA.HI R5, R3, R13, RZ, 0x2 ;  /* 0x0000000d03057211 */ /* 0x000fe200078f10ff */
[C---:B------:R-:W-:Y:S02]  /*0950*/  IMAD R15, R0.reuse, c[0x0][0x19c], R4 ;  /* 0x00006700000f7a24 */ /* 0x040fe400078e0204 */
[----:B------:R-:W-:Y:S02]  /*0960*/  IMAD.MOV R4, RZ, RZ, -R12 ;  /* 0x000000ffff047224 */ /* 0x000fe400078e0a0c */
[----:B------:R-:W-:-:S02]  /*0970*/  IMAD R17, R0, c[0x0][0x1a4], R2 ;  /* 0x0000690000117a24 */ /* 0x000fc400078e0202 */
[----:B------:R-:W-:-:S04]  /*0980*/  IMAD.WIDE.U32 R10, R0, c[0x0][0x198], R30 ;  /* 0x00006600000a7a25 */ /* 0x000fc800078e001e */
[----:B------:R-:W-:-:S04]  /*0990*/  IMAD.WIDE.U32 R8, R0, c[0x0][0x1a0], R30 ;  /* 0x0000680000087a25 */ /* 0x000fc800078e001e */
[----:B------:R-:W-:Y:S01]  /*09a0*/  IMAD R0, R25, R4, R24 ;  /* 0x0000000419007224 */ /* 0x000fe200078e0218 */
[----:B------:R-:W-:Y:S01]  /*09b0*/  LOP3.LUT R4, R5, 0xfffffffc, RZ, 0xc0, !PT ;  /* 0xfffffffc05047812 */ /* 0x000fe200078ec0ff */
[----:B------:R-:W-:-:S03]  /*09c0*/  IMAD.WIDE.U32 R2, R26, c[0x0][0x178], R30 ;  /* 0x00005e001a027a25 */ /* 0x000fc600078e001e */
[----:B------:R-:W-:Y:S01]  /*09d0*/  ISETP.GT.U32.AND P2, PT, R25, R0, PT ;  /* 0x000000001900720c */ /* 0x000fe20003f44070 */
[----:B------:R-:W-:Y:S02]  /*09e0*/  IMAD.IADD R5, R3, 0x1, R18 ;  /* 0x0000000103057824 */ /* 0x000fe400078e0212 */
[----:B------:R-:W-:Y:S02]  /*09f0*/  IMAD.SHL.U32 R3, R48, 0x40, RZ ;  /* 0x0000004030037824 */ /* 0x000fe400078e00ff */
[----:B------:R-:W-:Y:S02]  /*0a00*/  IMAD.IADD R16, R13, 0x1, -R4 ;  /* 0x000000010d107824 */ /* 0x000fe400078e0a04 */
[----:B------:R-:W-:Y:S01]  /*0a10*/  IMAD.MOV.U32 R4, RZ, RZ, R2 ;  /* 0x000000ffff047224 */ /* 0x000fe200078e0002 */
[----:B------:R-:W-:Y:S01]  /*0a20*/  LOP3.LUT R2, R3, 0xc0, RZ, 0xc0, !PT ;  /* 0x000000c003027812 */ /* 0x000fe200078ec0ff */
[----:B------:R-:W-:Y:S01]  /*0a30*/  IMAD.IADD R3, R11, 0x1, R15 ;  /* 0x000000010b037824 */ /* 0x000fe200078e020f */
[----:B------:R-:W-:Y:S01]  /*0a40*/  SHF.R.S32.HI R15, RZ, 0x1f, R27 ;  /* 0x0000001fff0f7819 */ /* 0x000fe2000001141b */
[----:B------:R-:W-:Y:S01]  /*0a50*/  IMAD.IADD R11, R9, 0x1, R17 ;  /* 0x00000001090b7824 */ /* 0x000fe200078e0211 */
[----:B------:R-:W-:Y:S01]  /*0a60*/  LOP3.LUT R13, R2, 0x8, R21, 0xf8, !PT ;  /* 0x00000008020d7812 */ /* 0x000fe200078ef815 */
[----:B------:R-:W-:Y:S01]  /*0a70*/  @!P2 IMAD.IADD R0, R0, 0x1, -R25 ;  /* 0x000000010000a824 */ /* 0x000fe200078e0a19 */
[----:B------:R-:W-:Y:S01]  /*0a80*/  SHF.R.U32.HI R9, RZ, 0x3, R2 ;  /* 0x00000003ff097819 */ /* 0x000fe20000011602 */
[----:B------:R-:W-:Y:S01]  /*0a90*/  IMAD.MOV.U32 R2, RZ, RZ, R10 ;  /* 0x000000ffff027224 */ /* 0x000fe200078e000a */
[----:B------:R-:W-:Y:S01]  /*0aa0*/  @!P2 IADD3 R12, R12, 0x1, RZ ;  /* 0x000000010c0ca810 */ /* 0x000fe20007ffe0ff */
[----:B------:R-:W-:Y:S01]  /*0ab0*/  IMAD.MOV.U32 R10, RZ, RZ, R8 ;  /* 0x000000ffff0a7224 */ /* 0x000fe200078e0008 */
[----:B------:R-:W-:Y:S01]  /*0ac0*/  ISETP.GE.U32.AND P0, PT, R0, R25, PT ;  /* 0x000000190000720c */ /* 0x000fe20003f06070 */
[----:B------:R-:W-:Y:S01]  /*0ad0*/  IMAD R8, R15, c[0x0][0x1a8], RZ ;  /* 0x00006a000f087a24 */ /* 0x000fe200078e02ff */
[----:B------:R-:W-:Y:S01]  /*0ae0*/  LOP3.LUT R15, R13, R9, RZ, 0x3c, !PT ;  /* 0x000000090d0f7212 */ /* 0x000fe200078e3cff */
[----:B------:R-:W-:Y:S01]  /*0af0*/  IMAD R17, R28, c[0x0][0x180], RZ ;  /* 0x000060001c117a24 */ /* 0x000fe200078e02ff */
[----:B------:R-:W-:Y:S01]  /*0b00*/  ISETP.NE.AND P2, PT, RZ, c[0x0][0x1c8], PT ;  /* 0x00007200ff007a0c */ /* 0x000fe20003f45270 */
[----:B------:R-:W-:-:S02]  /*0b10*/  IMAD R13, R27, c[0x0][0x1ac], R8 ;  /* 0x00006b001b0d7a24 */ /* 0x000fc400078e0208 */
[----:B------:R-:W-:-:S04]  /*0b20*/  IMAD.WIDE.U32 R8, R27, c[0x0][0x1a8], R4 ;  /* 0x00006a001b087a25 */ /* 0x000fc800078e0004 */
[----:B------:R-:W-:Y:S02]  /*0b30*/  IMAD.WIDE.U32 R4, R26, c[0x0][0x180], R2 ;  /* 0x000060001a047a25 */ /* 0x000fe400078e0002 */
[----:B------:R-:W-:Y:S02]  /*0b40*/  @P0 IADD3 R12, R12, 0x1, RZ ;  /* 0x000000010c0c0810 */ /* 0x000fe40007ffe0ff */
[----:B------:R-:W-:Y:S02]  /*0b50*/  IMAD R0, R26, c[0x0][0x184], R17 ;  /* 0x000061001a007a24 */ /* 0x000fe400078e0211 */
[----:B------:R-:W-:Y:S02]  /*0b60*/  IMAD R2, R28, c[0x0][0x188], RZ ;  /* 0x000062001c027a24 */ /* 0x000fe400078e02ff */
[----:B-1----:R-:W-:-:S04]  /*0b70*/  IMAD.WIDE R30, R204, 0x80, R6 ;  /* 0x00000080cc1e7825 */ /* 0x002fc800078e0206 */
[----:B------:R-:W-:Y:S01]  /*0b80*/  IMAD.IADD R3, R9, 0x1, R13 ;  /* 0x0000000109037824 */ /* 0x000fe200078e020d */
[----:B------:R-:W-:Y:S01]  /*0b90*/  STL.64 [R1+0x40], R30 ;  /* 0x0000401e01007387 */ /* 0x000fe20000100a00 */
[----:B------:R-:W-:Y:S02]  /*0ba0*/  IMAD.IADD R9, R5, 0x1, R0 ;  /* 0x0000000105097824 */ /* 0x000fe400078e0200 */
[----:B------:R-:W-:Y:S02]  /*0bb0*/  IMAD R13, R26, c[0x0][0x18c], R2 ;  /* 0x000063001a0d7a24 */ /* 0x000fe400078e0202 */
[----:B------:R-:W-:Y:S02]  /*0bc0*/  IMAD R0, R31, c[0x0][0x190], RZ ;  /* 0x000064001f007a24 */ /* 0x000fe400078e02ff */
[----:B------:R-:W-:Y:S02]  /*0bd0*/  IMAD.MOV.U32 R2, RZ, RZ, R8 ;  /* 0x000000ffff027224 */ /* 0x000fe400078e0008 */
[----:B------:R-:W-:-:S02]  /*0be0*/  IMAD.MOV.U32 R8, RZ, RZ, R4 ;  /* 0x000000ffff087224 */ /* 0x000fc400078e0004 */
[C---:B------:R-:W-:Y:S02]  /*0bf0*/  IMAD R0, R30.reuse, c[0x0][0x194], R0 ;  /* 0x000065001e007a24 */ /* 0x040fe400078e0200 */
[----:B------:R-:W-:-:S04]  /*0c00*/  IMAD.WIDE.U32 R4, R30, c[0x0][0x190], R2 ;  /* 0x000064001e047a25 */ /* 0x000fc800078e0002 */
[----:B------:R-:W-:Y:S01]  /*0c10*/  IMAD.IADD R3, R5, 0x1, R0 ;  /* 0x0000000105037824 */ /* 0x000fe200078e0200 */
[----:B------:R-:W-:Y:S01]  /*0c20*/  LEA R2, P0, R4, c[0x0][0x160], 0x1 ;  /* 0x0000580004027a11 */ /* 0x000fe200078008ff */
[----:B------:R-:W-:Y:S02]  /*0c30*/  IMAD.MOV.U32 R0, RZ, RZ, R12 ;  /* 0x000000ffff007224 */ /* 0x000fe400078e000c */
[----:B------:R-:W-:Y:S01]  /*0c40*/  IMAD R14, R188, 0x8, R14 ;  /* 0x00000008bc0e7824 */ /* 0x000fe200078e020e */
[----:B------:R-:W-:Y:S01]  /*0c50*/  LEA.HI.X R3, R4, c[0x0][0x164], R3, 0x1, P0 ;  /* 0x0000590004037a11 */ /* 0x000fe200000f0c03 */
[----:B------:R-:W-:Y:S01]  /*0c60*/  @!P1 IMAD.MOV R0, RZ, RZ, -R0 ;  /* 0x000000ffff009224 */ /* 0x000fe200078e0a00 */
[----:B------:R-:W-:Y:S01]  /*0c70*/  @!P2 LOP3.LUT R0, RZ, c[0x0][0x1c8], RZ, 0x33, !PT ;  /* 0x00007200ff00aa12 */ /* 0x000fe200078e33ff */
[----:B------:R-:W-:Y:S02]  /*0c80*/  IMAD.U32 R14, R14, 0x20, R19 ;  /* 0x000000200e0e7824 */ /* 0x000fe400078e0013 */
[----:B------:R-:W-:Y:S01]  /*0c90*/  IMAD.WIDE.U32 R6, R26, c[0x0][0x188], R10 ;  /* 0x000062001a067a25 */ /* 0x000fe200078e000a */
[----:B------:R-:W-:-:S03]  /*0ca0*/  SHF.R.S32.HI R12, RZ, 0x1f, R0 ;  /* 0x0000001fff0c7819 */ /* 0x000fc60000011400 */
[----:B------:R-:W-:Y:S02]  /*0cb0*/  IMAD.SHL.U32 R221, R14, 0x2, RZ ;  /* 0x000000020edd7824 */ /* 0x000fe400078e00ff */
[----:B------:R-:W-:Y:S02]  /*0cc0*/  IMAD R10, R12, c[0x0][0x1b0], RZ ;  /* 0x00006c000c0a7a24 */ /* 0x000fe400078e02ff */
[C---:B------:R-:W-:Y:S01]  /*0cd0*/  IMAD.WIDE.U32 R18, R0.reuse, c[0x0][0x1b0], R8 ;  /* 0x00006c0000127a25 */ /* 0x040fe200078e0008 */
[----:B------:R1:W-:Y:S01]  /*0ce0*/  LDGSTS.E.BYPASS.LTC128B.128 [R221], [R2.64] ;  /* 0x0000000002dd7fae */ /* 0x0003e2000b901d54 */
[----:B------:R-:W-:Y:S02]  /*0cf0*/  SHF.R.S32.HI R8, RZ, 0x1f, R72 ;  /* 0x0000001fff087819 */ /* 0x000fe40000011448 */
[----:B------:R-:W-:Y:S01]  /*0d00*/  IMAD R10, R0, c[0x0][0x1b4], R10 ;  /* 0x00006d00000a7a24 */ /* 0x000fe200078e020a */
[----:B------:R2:W-:Y:S01]  /*0d10*/  STL.64 [R1+0x30], R18 ;  /* 0x0000301201007387 */ /* 0x0005e20000100a00 */
[----:B------:R-:W-:-:S02]  /*0d20*/  IMAD R9, R72, UR6, RZ ;  /* 0x0000000648097c24 */ /* 0x000fc4000f8e02ff */
[----:B------:R-:W-:Y:S02]  /*0d30*/  IMAD.IADD R225, R19, 0x1, R10 ;  /* 0x0000000113e17824 */ /* 0x000fe400078e020a */
[----:B------:R-:W-:Y:S02]  /*0d40*/  IMAD.MOV.U32 R224, RZ, RZ, R18 ;  /* 0x000000ffffe07224 */ /* 0x000fe400078e0012 */
[C---:B------:R-:W-:Y:S02]  /*0d50*/  IMAD R9, R8.reuse, UR7, R9 ;  /* 0x0000000708097c24 */ /* 0x040fe4000f8e0209 */
[----:B------:R-:W-:Y:S01]  /*0d60*/  IMAD.IADD R7, R7, 0x1, R13 ;  /* 0x0000000107077824 */ /* 0x000fe200078e020d */
[----:B------:R-:W-:Y:S01]  /*0d70*/  STL.64 [R1+0x20], R224 ;  /* 0x000020e001007387 */ /* 0x000fe20000100a00 */
[----:B------:R-:W-:Y:S02]  /*0d80*/  IMAD R13, R8, c[0x0][0x1a0], RZ ;  /* 0x00006800080d7a24 */ /* 0x000fe400078e02ff */
[----:B------:R-:W-:-:S02]  /*0d90*/  IMAD R12, R12, c[0x0][0x1b8], RZ ;  /* 0x00006e000c0c7a24 */ /* 0x000fc400078e02ff */
[----:B------:R-:W-:-:S04]  /*0da0*/  IMAD.WIDE.U32 R10, R72, c[0x0][0x1a0], RZ ;  /* 0x00006800480a7a25 */ /* 0x000fc800078e00ff */
[----:B------:R-:W-:Y:S02]  /*0db0*/  IMAD R13, R72, c[0x0][0x1a4], R13 ;  /* 0x00006900480d7a24 */ /* 0x000fe400078e020d */
[----:B------:R-:W-:Y:S01]  /*0dc0*/  IMAD R12, R0, c[0x0][0x1bc], R12 ;  /* 0x00006f00000c7a24 */ /* 0x000fe200078e020c */
[----:B-1----:R-:W-:Y:S01]  /*0dd0*/  IADD3 R2, P0, R2, UR9, RZ ;  /* 0x0000000902027c10 */ /* 0x002fe2000ff1e0ff */
[----:B------:R-:W-:-:S03]  /*0de0*/  IMAD.IADD R13, R11, 0x1, R13 ;  /* 0x000000010b0d7824 */ /* 0x000fc600078e020d */
[----:B------:R-:W-:Y:S01]  /*0df0*/  IADD3.X R3, R3, UR8, RZ, P0, !PT ;  /* 0x0000000803037c10 */ /* 0x000fe200087fe4ff */
[----:B--2---:R-:W-:Y:S01]  /*0e00*/  IMAD.WIDE.U32 R18, R0, c[0x0][0x1b8], R6 ;  /* 0x00006e0000127a25 */ /* 0x004fe200078e0006 */
[----:B------:R-:W-:-:S03]  /*0e10*/  IADD3 R4, P0, R2, UR9, RZ ;  /* 0x0000000902047c10 */ /* 0x000fc6000ff1e0ff */
[----:B------:R1:W-:Y:S01]  /*0e20*/  LDGSTS.E.BYPASS.LTC128B.128 [R221+0x800], [R2.64] ;  /* 0x0080000002dd7fae */ /* 0x0003e2000b901d54 */
[----:B------:R-:W-:Y:S01]  /*0e30*/  IADD3.X R5, R3, UR8, RZ, P0, !PT ;  /* 0x0000000803057c10 */ /* 0x000fe200087fe4ff */
[----:B------:R-:W-:Y:S02]  /*0e40*/  IMAD.IADD R12, R19, 0x1, R12 ;  /* 0x00000001130c7824 */ /* 0x000fe400078e020c */
[----:B------:R-:W-:Y:S04]  /*0e50*/  STL.64 [R1+0x28], R18 ;  /* 0x0000281201007387 */ /* 0x000fe80000100a00 */
[----:B------:R2:W-:Y:S04]  /*0e60*/  LDGSTS.E.BYPASS.LTC128B.128 [R221+0x1000], [R4.64] ;  /* 0x0100000004dd7fae */ /* 0x0005e8000b901d54 */
[----:B------:R-:W-:Y:S01]  /*0e70*/  STL [R1+0x1c], R12 ;  /* 0x00001c0c01007387 */ /* 0x000fe20000100800 */
[----:B-1----:R-:W-:-:S04]  /*0e80*/  IMAD.WIDE.U32 R2, R72, UR7, R224 ;  /* 0x0000000748027c25 */ /* 0x002fc8000f8e00e0 */
[----:B------:R-:W-:Y:S01]  /*0e90*/  IMAD.IADD R9, R3, 0x1, R9 ;  /* 0x0000000103097824 */ /* 0x000fe200078e0209 */
[----:B------:R-:W-:-:S04]  /*0ea0*/  LEA R8, P0, R2, c[0x0][0x168], 0x1 ;  /* 0x00005a0002087a11 */ /* 0x000fc800078008ff */
[----:B------:R-:W-:Y:S02]  /*0eb0*/  LEA.HI.X R9, R2, c[0x0][0x16c], R9, 0x1, P0 ;  /* 0x00005b0002097a11 */ /* 0x000fe400000f0c09 */
[----:B------:R-:W-:Y:S02]  /*0ec0*/  IADD3 R6, P0, R4, UR9, RZ ;  /* 0x0000000904067c10 */ /* 0x000fe4000ff1e0ff */
[----:B--2---:R-:W-:Y:S02]  /*0ed0*/  IADD3 R4, P1, R8, UR17, RZ ;  /* 0x0000001108047c10 */ /* 0x004fe4000ff3e0ff */
[----:B------:R-:W-:Y:S02]  /*0ee0*/  IADD3.X R7, R5, UR8, RZ, P0, !PT ;  /* 0x0000000805077c10 */ /* 0x000fe400087fe4ff */
[----:B------:R-:W-:Y:S02]  /*0ef0*/  LEA R0, P0, R10, R18, 0x7 ;  /* 0x000000120a007211 */ /* 0x000fe400078038ff */
[----:B------:R-:W-:Y:S01]  /*0f00*/  IADD3.X R5, R9, UR16, RZ, P1, !PT ;  /* 0x0000001009057c10 */ /* 0x000fe20008ffe4ff */
[----:B------:R1:W-:Y:S01]  /*0f10*/  LDGSTS.E.BYPASS.LTC128B.128 [R221+0x1800], [R6.64] ;  /* 0x0180000006dd7fae */ /* 0x0003e2000b901d54 */
[----:B------:R-:W-:-:S02]  /*0f20*/  IADD3 R2, P1, R4, UR17, RZ ;  /* 0x0000001104027c10 */ /* 0x000fc4000ff3e0ff */
        /* <DEDUP_REMOVED lines=16> */
[----:B------:R-:W-:-:S04]  /*1030*/  IADD3 R4, P0, R2, UR19, RZ ;  /* 0x0000001302047c10 */ /* 0x000fc8000ff1e0ff */
        /* <DEDUP_REMOVED lines=32> */
[----:B------:R-:W-:Y:S02]  /*1240*/  SHF.R.S32.HI R2, RZ, 0x1f, R54 ;  /* 0x0000001fff027819 */ /* 0x000fe40000011436 */
[----:B------:R-:W-:Y:S01]  /*1250*/  IMAD.IADD R208, R207, 0x1, R0 ;  /* 0x00000001cfd07824 */ /* 0x000fe200078e0200 */
[----:B------:R-:W3:Y:S01]  /*1260*/  LDSM.16.M88.4 R24, [R3+0x3800] ;  /* 0x003800000318783b */ /* 0x000ee20000000200 */
[----:B------:R-:W-:Y:S02]  /*1270*/  @P0 IADD3 R209, R206, -0x20, RZ ;  /* 0xffffffe0ced10810 */ /* 0x000fe40007ffe0ff */
[----:B------:R-:W-:Y:S01]  /*1280*/  LEA.HI R2, R2, R54, RZ, 0x2 ;  /* 0x0000003602027211 */ /* 0x000fe200078f10ff */
[----:B------:R-:W-:Y:S01]  /*1290*/  LDSM.16.M88.4 R44, [R3+0x2400] ;  /* 0x00240000032c783b */ /* 0x000fe20000000200 */
[----:B------:R-:W-:-:S02]  /*12a0*/  IADD3 R216, R209, 0x400, RZ ;  /* 0x00000400d1d87810 */ /* 0x000fc40007ffe0ff */
[----:B------:R-:W-:Y:S01]  /*12b0*/  SHF.R.S32.HI R190, RZ, 0x2, R2 ;  /* 0x00000002ffbe7819 */ /* 0x000fe20000011402 */
[----:B------:R-:W-:Y:S01]  /*12c0*/  LDSM.16.M88.4 R28, [R3+0x3400] ;  /* 0x00340000031c783b */ /* 0x000fe20000000200 */
[C---:B------:R-:W-:Y:S02]  /*12d0*/  IADD3 R215, R209.reuse, 0x800, RZ ;  /* 0x00000800d1d77810 */ /* 0x040fe40007ffe0ff */
[C---:B------:R-:W-:Y:S01]  /*12e0*/  IADD3 R214, R209.reuse, 0xc00, RZ ;  /* 0x00000c00d1d67810 */ /* 0x040fe20007ffe0ff */
[----:B------:R-:W-:Y:S01]  /*12f0*/  LDSM.16.M88.4 R16, [R208] ;  /* 0x00000000d010783b */ /* 0x000fe20000000200 */
[C---:B------:R-:W-:Y:S02]  /*1300*/  IADD3 R213, R209.reuse, 0x1000, RZ ;  /* 0x00001000d1d57810 */ /* 0x040fe40007ffe0ff */
[C---:B------:R-:W-:Y:S01]  /*1310*/  IADD3 R212, R209.reuse, 0x1400, RZ ;  /* 0x00001400d1d47810 */ /* 0x040fe20007ffe0ff */
[----:B-1----:R-:W1:Y:S01]  /*1320*/  LDSM.16.M88.4 R8, [R207] ;  /* 0x00000000cf08783b */ /* 0x002e620000000200 */
[----:B------:R-:W-:-:S02]  /*1330*/  IADD3 R211, R209, 0x1800, RZ ;  /* 0x00001800d1d37810 */ /* 0x000fc40007ffe0ff */
[----:B------:R-:W-:Y:S01]  /*1340*/  IADD3 R210, R209, 0x1c00, RZ ;  /* 0x00001c00d1d27810 */ /* 0x000fe20007ffe0ff */
[----:B------:R-:W4:Y:S04]  /*1350*/  LDSM.16.M88.4 R48, [R209] ;  /* 0x00000000d130783b */ /* 0x000f280000000200 */
[----:B------:R-:W5:Y:S04]  /*1360*/  LDSM.16.M88.4 R40, [R3+0x2800] ;  /* 0x002800000328783b */ /* 0x000f680000000200 */
[----:B------:R-:W4:Y:S04]  /*1370*/  LDSM.16.M88.4 R36, [R3+0x2c00] ;  /* 0x002c00000324783b */ /* 0x000f280000000200 */
[----:B------:R-:W4:Y:S01]  /*1380*/  LDSM.16.M88.4 R32, [R3+0x3000] ;  /* 0x003000000320783b */ /* 0x000f220000000200 */
[C---:B--2---:R-:W-:Y:S03]  /*1390*/  HMMA.16816.F32 R60, R4.reuse, R12, RZ ;  /* 0x0000000c043c723c */ /* 0x044fe600000018ff */
[----:B------:R2:W4:Y:S04]  /*13a0*/  LDSM.16.M88.4 R20, [R3+0x3c00] ;  /* 0x003c00000314783b */ /* 0x0005280000000200 */
[----:B------:R-:W-:Y:S01]  /*13b0*/  STL [R1+0x48], R190 ;  /* 0x000048be01007387 */ /* 0x000fe20000100800 */
[C---:B------:R-:W-:Y:S03]  /*13c0*/  HMMA.16816.F32 R64, R4.reuse, R14, RZ ;  /* 0x0000000e0440723c */ /* 0x040fe600000018ff */
[----:B------:R-:W0:Y:S05]  /*13d0*/  LDGDEPBAR ;  /* 0x00000000000079af */ /* 0x000e2a0000000000 */
[----:B---3--:R-:W-:Y:S08]  /*13e0*/  HMMA.16816.F32 R168, R4, R24, RZ ;  /* 0x0000001804a8723c */ /* 0x008ff000000018ff */
[----:B-1----:R-:W-:Y:S01]  /*13f0*/  HMMA.16816.F32 R56, R8, R12, RZ ;  /* 0x0000000c0838723c */ /* 0x002fe200000018ff */
[----:B--2---:R-:W-:-:S05]  /*1400*/  IMAD R3, R188, 0x10, R75 ;  /* 0x00000010bc037824 */ /* 0x004fca00078e024b */
[----:B------:R-:W-:Y:S02]  /*1410*/  IADD3 R2, R3, 0x1, R190 ;  /* 0x0000000103027810 */ /* 0x000fe40007ffe0be */
[----:B------:R-:W-:Y:S01]  /*1420*/  HMMA.16816.F32 R68, R8, R14, RZ ;  /* 0x0000000e0844723c */ /* 0x000fe200000018ff */
[----:B------:R-:W1:Y:S01]  /*1430*/  LDSM.16.M88.4 R12, [R208+0x1000] ;  /* 0x00100000d00c783b */ /* 0x000e620000000200 */
[----:B------:R-:W-:-:S04]  /*1440*/  IADD3 R3, R52, -c[0x0][0x214], R2 ;  /* 0x8000850034037a10 */ /* 0x000fc80007ffe002 */
[----:B------:R-:W-:Y:S02]  /*1450*/  IADD3 R3, R3, c[0x0][0x2e8], RZ ;  /* 0x0000ba0003037a10 */ /* 0x000fe40007ffe0ff */
[----:B------:R-:W-:Y:S08]  /*1460*/  HMMA.16816.F32 R184, R4, R26, RZ ;  /* 0x0000001a04b8723c */ /* 0x000ff000000018ff */
[C---:B------:R-:W-:Y:S08]  /*1470*/  HMMA.16816.F32 R148, R8.reuse, R24, RZ ;  /* 0x000000180894723c */ /* 0x040ff000000018ff */
[C---:B------:R-:W-:Y:S01]  /*1480*/  HMMA.16816.F32 R172, R8.reuse, R26, RZ ;  /* 0x0000001a08ac723c */ /* 0x040fe200000018ff */
[----:B------:R-:W2:Y:S07]  /*1490*/  LDSM.16.M88.4 R24, [R209+0x400] ;  /* 0x00040000d118783b */ /* 0x000eae0000000200 */
[----:B------:R-:W-:Y:S08]  /*14a0*/  HMMA.16816.F32 R76, R8, R44, RZ ;  /* 0x0000002c084c723c */ /* 0x000ff000000018ff */
[C---:B------:R-:W-:Y:S08]  /*14b0*/  HMMA.16816.F32 R156, R4.reuse, R28, RZ ;  /* 0x0000001c049c723c */ /* 0x040ff000000018ff */
[----:B------:R-:W-:Y:S08]  /*14c0*/  HMMA.16816.F32 R160, R4, R30, RZ ;  /* 0x0000001e04a0723c */ /* 0x000ff000000018ff */
[C---:B------:R-:W-:Y:S08]  /*14d0*/  HMMA.16816.F32 R132, R8.reuse, R28, RZ ;  /* 0x0000001c0884723c */ /* 0x040ff000000018ff */
[----:B------:R-:W-:Y:S08]  /*14e0*/  HMMA.16816.F32 R144, R8, R30, RZ ;  /* 0x0000001e0890723c */ /* 0x000ff000000018ff */
[----:B----4-:R-:W-:Y:S08]  /*14f0*/  HMMA.16816.F32 R28, R16, R48, R56 ;  /* 0x00000030101c723c */ /* 0x010ff00000001838 */
[C---:B------:R-:W-:Y:S08]  /*1500*/  HMMA.16816.F32 R84, R4.reuse, R44, RZ ;  /* 0x0000002c0454723c */ /* 0x040ff000000018ff */
[C---:B------:R-:W-:Y:S08]  /*1510*/  HMMA.16816.F32 R92, R4.reuse, R46, RZ ;  /* 0x0000002e045c723c */ /* 0x040ff000000018ff */
[C---:B-----5:R-:W-:Y:S08]  /*1520*/  HMMA.16816.F32 R100, R4.reuse, R40, RZ ;  /* 0x000000280464723c */ /* 0x060ff000000018ff */
[C---:B------:R-:W-:Y:S08]  /*1530*/  HMMA.16816.F32 R108, R4.reuse, R42, RZ ;  /* 0x0000002a046c723c */ /* 0x040ff000000018ff */
[C---:B------:R-:W-:Y:S08]  /*1540*/  HMMA.16816.F32 R120, R4.reuse, R36, RZ ;  /* 0x000000240478723c */ /* 0x040ff000000018ff */
[C---:B------:R-:W-:Y:S08]  /*1550*/  HMMA.16816.F32 R124, R4.reuse, R38, RZ ;  /* 0x00000026047c723c */ /* 0x040ff000000018ff */
[C---:B------:R-:W-:Y:S08]  /*1560*/  HMMA.16816.F32 R136, R4.reuse, R32, RZ ;  /* 0x000000200488723c */ /* 0x040ff000000018ff */
[C---:B------:R-:W-:Y:S08]  /*1570*/  HMMA.16816.F32 R140, R4.reuse, R34, RZ ;  /* 0x00000022048c723c */ /* 0x040ff000000018ff */
[C---:B------:R-:W-:Y:S08]  /*1580*/  HMMA.16816.F32 R176, R4.reuse, R20, RZ ;  /* 0x0000001404b0723c */ /* 0x040ff000000018ff */
[----:B------:R-:W-:Y:S07]  /*1590*/  HMMA.16816.F32 R180, R4, R22, RZ ;  /* 0x0000001604b4723c */ /* 0x000fee00000018ff */
[----:B------:R-:W-:Y:S01]  /*15a0*/  IMAD.SHL.U32 R4, R74, 0x2, RZ ;  /* 0x000000024a047824 */ /* 0x000fe200078e00ff */
[----:B------:R-:W-:Y:S01]  /*15b0*/  HMMA.16816.F32 R116, R8, R32, RZ ;  /* 0x000000200874723c */ /* 0x000fe200000018ff */
[----:B------:R-:W-:-:S02]  /*15c0*/  IADD3 R5, R3, 0x8, RZ ;  /* 0x0000000803057810 */ /* 0x000fc40007ffe0ff */
[-C--:B------:R-:W-:Y:S02]  /*15d0*/  IMNMX R6, R3, R52.reuse, PT ;  /* 0x0000003403067217 */ /* 0x080fe40003800200 */
[----:B------:R-:W-:Y:S02]  /*15e0*/  LOP3.LUT R4, R4, 0x6, RZ, 0xc0, !PT ;  /* 0x0000000604047812 */ /* 0x000fe400078ec0ff */
[----:B------:R-:W-:Y:S01]  /*15f0*/  IMNMX R5, R5, R52, PT ;  /* 0x0000003405057217 */ /* 0x000fe20003800200 */
[----:B------:R-:W-:Y:S02]  /*1600*/  HMMA.16816.F32 R128, R8, R34, RZ ;  /* 0x000000220880723c */ /* 0x000fe400000018ff */
[----:B------:R-:W-:Y:S01]  /*1610*/  IMAD R2, R72, 0x80, R4 ;  /* 0x0000008048027824 */ /* 0x000fe200078e0204 */
[C---:B------:R-:W-:Y:S02]  /*1620*/  IADD3 R4, R3.reuse, 0x40, RZ ;  /* 0x0000004003047810 */ /* 0x040fe40007ffe0ff */
[----:B------:R-:W-:-:S02]  /*1630*/  IADD3 R3, R3, 0x48, RZ ;  /* 0x0000004803037810 */ /* 0x000fc40007ffe0ff */
[C---:B------:R-:W-:Y:S01]  /*1640*/  IADD3 R7, R2.reuse, 0x1, RZ ;  /* 0x0000000102077810 */ /* 0x040fe20007ffe0ff */
[----:B-1----:R-:W-:Y:S01]  /*1650*/  HMMA.16816.F32 R32, R12, R48, R60 ;  /* 0x000000300c20723c */ /* 0x002fe2000000183c */
[----:B------:R-:W-:Y:S02]  /*1660*/  ISETP.GE.AND P5, PT, R2, R6, PT ;  /* 0x000000060200720c */ /* 0x000fe40003fa6270 */
[-C--:B------:R-:W-:Y:S02]  /*1670*/  IMNMX R4, R4, R52.reuse, PT ;  /* 0x0000003404047217 */ /* 0x080fe40003800200 */
[----:B------:R-:W-:Y:S02]  /*1680*/  IMNMX R3, R3, R52, PT ;  /* 0x0000003403037217 */ /* 0x000fe40003800200 */
[C---:B------:R-:W-:Y:S01]  /*1690*/  ISETP.GE.AND P4, PT, R7.reuse, R6, PT ;  /* 0x000000060700720c */ /* 0x040fe20003f86270 */
[----:B------:R-:W-:Y:S01]  /*16a0*/  HMMA.16816.F32 R80, R8, R46, RZ ;  /* 0x0000002e0850723c */ /* 0x000fe200000018ff */
[-C--:B------:R-:W-:Y:S01]  /*16b0*/  ISETP.GE.AND P2, PT, R7, R5.reuse, PT ;  /* 0x000000050700720c */ /* 0x080fe20003f46270 */
[----:B------:R-:W-:Y:S01]  /*16c0*/  IMAD R61, R55, 0x20, R53 ;  /* 0x00000020373d7824 */ /* 0x000fe200078e0235 */
[----:B------:R-:W-:-:S02]  /*16d0*/  ISETP.GE.AND P3, PT, R2, R5, PT ;  /* 0x000000050200720c */ /* 0x000fc40003f66270 */
[----:B------:R-:W-:Y:S02]  /*16e0*/  FSEL R56, R28, -INF , !P5 ;  /* 0xff8000001c387808 */ /* 0x000fe40006800000 */
[CC--:B------:R-:W-:Y:S01]  /*16f0*/  ISETP.GE.AND P1, PT, R7.reuse, R4.reuse, PT ;  /* 0x000000040700720c */ /* 0x0c0fe20003f26270 */
[C---:B------:R-:W-:Y:S01]  /*1700*/  HMMA.16816.F32 R152, R8.reuse, R20, RZ ;  /* 0x000000140898723c */ /* 0x040fe200000018ff */
[----:B------:R-:W-:Y:S02]  /*1710*/  ISETP.GE.AND P0, PT, R7, R3, PT ;  /* 0x000000030700720c */ /* 0x000fe40003f06270 */
[C---:B------:R-:W-:Y:S02]  /*1720*/  ISETP.GE.AND P5, PT, R2.reuse, R4, PT ;  /* 0x000000040200720c */ /* 0x040fe40003fa6270 */
[----:B------:R-:W-:Y:S02]  /*1730*/  IADD3 R7, R2, 0x9, RZ ;  /* 0x0000000902077810 */ /* 0x000fe40007ffe0ff */
[----:B------:R-:W-:Y:S01]  /*1740*/  FSEL R58, R29, -INF , !P4 ;  /* 0xff8000001d3a7808 */ /* 0x000fe20006000000 */
[----:B------:R-:W-:Y:S01]  /*1750*/  HMMA.16816.F32 R164, R8, R22, RZ ;  /* 0x0000001608a4723c */ /* 0x000fe200000018ff */
[----:B------:R-:W1:Y:S01]  /*1760*/  LDSM.16.M88.4 R20, [R209+0x800] ;  /* 0x00080000d114783b */ /* 0x000e620000000200 */
[----:B------:R-:W-:-:S02]  /*1770*/  FSEL R75, R30, -INF , !P3 ;  /* 0xff8000001e4b7808 */ /* 0x000fc40005800000 */
[----:B------:R-:W-:Y:S02]  /*1780*/  FSEL R63, R32, -INF , !P5 ;  /* 0xff800000203f7808 */ /* 0x000fe40006800000 */
[----:B------:R-:W-:Y:S02]  /*1790*/  ISETP.GE.AND P5, PT, R7, R4, PT ;  /* 0x000000040700720c */ /* 0x000fe40003fa6270 */
[C---:B------:R-:W-:Y:S08]  /*17a0*/  HMMA.16816.F32 R104, R8.reuse, R36, RZ ;  /* 0x000000240868723c */ /* 0x040ff000000018ff */
[----:B------:R-:W-:Y:S08]  /*17b0*/  HMMA.16816.F32 R112, R8, R38, RZ ;  /* 0x000000260870723c */ /* 0x000ff000000018ff */
[-C--:B------:R-:W-:Y:S07]  /*17c0*/  HMMA.16816.F32 R36, R12, R50.reuse, R64 ;  /* 0x000000320c24723c */ /* 0x080fee0000001840 */
[----:B------:R-:W-:Y:S01]  /*17d0*/  FSEL R64, R33, -INF , !P1 ;  /* 0xff80000021407808 */ /* 0x000fe20004800000 */
[----:B------:R-:W-:Y:S01]  /*17e0*/  HMMA.16816.F32 R48, R16, R50, R68 ;  /* 0x000000321030723c */ /* 0x000fe20000001844 */
[----:B------:R-:W-:-:S04]  /*17f0*/  ISETP.GE.AND P1, PT, R2, R3, PT ;  /* 0x000000030200720c */ /* 0x000fc80003f26270 */
[----:B------:R-:W-:Y:S02]  /*1800*/  FSEL R65, R34, -INF , !P1 ;  /* 0xff80000022417808 */ /* 0x000fe40004800000 */
[----:B------:R-:W-:Y:S01]  /*1810*/  ISETP.GE.AND P1, PT, R7, R3, PT ;  /* 0x000000030700720c */ /* 0x000fe20003f26270 */
[----:B------:R-:W-:Y:S01]  /*1820*/  HMMA.16816.F32 R88, R8, R40, RZ ;  /* 0x000000280858723c */ /* 0x000fe200000018ff */
[----:B------:R-:W-:-:S07]  /*1830*/  FSEL R69, R35, -INF , !P0 ;  /* 0xff80000023457808 */ /* 0x000fce0004000000 */
[----:B------:R-:W-:Y:S01]  /*1840*/  HMMA.16816.F32 R96, R8, R42, RZ ;  /* 0x0000002a0860723c */ /* 0x000fe200000018ff */
[----:B------:R-:W-:Y:S02]  /*1850*/  FSEL R67, R37, -INF , !P5 ;  /* 0xff80000025437808 */ /* 0x000fe40006800000 */
[----:B------:R-:W-:Y:S02]  /*1860*/  ISETP.GE.AND P5, PT, R7, R5, PT ;  /* 0x000000050700720c */ /* 0x000fe40003fa6270 */
[----:B------:R-:W-:Y:S02]  /*1870*/  FSEL R70, R39, -INF , !P1 ;  /* 0xff80000027467808 */ /* 0x000fe40004800000 */
[----:B------:R-:W-:Y:S01]  /*1880*/  IADD3 R8, R2, 0x8, RZ ;  /* 0x0000000802087810 */ /* 0x000fe20007ffe0ff */
[----:B--2---:R-:W-:Y:S01]  /*1890*/  HMMA.16816.F32 R40, R16, R24, R76 ;  /* 0x000000181028723c */ /* 0x004fe2000000184c */
[----:B------:R-:W-:Y:S01]  /*18a0*/  FSEL R74, R51, -INF , !P5 ;  /* 0xff800000334a7808 */ /* 0x000fe20006800000 */
[----:B------:R-:W2:Y:S01]  /*18b0*/  LDC.U8 R76, c[0x0][0x2d8] ;  /* 0x0000b600ff4c7b82 */ /* 0x000ea20000000000 */
[----:B------:R-:W-:-:S02]  /*18c0*/  ISETP.GE.AND P3, PT, R8, R6, PT ;  /* 0x000000060800720c */ /* 0x000fc40003f66270 */
[C---:B------:R-:W-:Y:S02]  /*18d0*/  ISETP.GE.AND P6, PT, R8.reuse, R5, PT ;  /* 0x000000050800720c */ /* 0x040fe40003fc6270 */
[----:B------:R-:W-:Y:S01]  /*18e0*/  ISETP.GE.AND P4, PT, R8, R3, PT ;  /* 0x000000030800720c */ /* 0x000fe20003f86270 */
[----:B------:R-:W-:Y:S01]  /*18f0*/  HMMA.16816.F32 R44, R12, R24, R84 ;  /* 0x000000180c2c723c */ /* 0x000fe20000001854 */
[----:B------:R-:W-:Y:S02]  /*1900*/  FSEL R57, R48, -INF , !P3 ;  /* 0xff80000030397808 */ /* 0x000fe40005800000 */
[----:B------:R-:W-:Y:S02]  /*1910*/  FSEL R68, R38, -INF , !P4 ;  /* 0xff80000026447808 */ /* 0x000fe40006000000 */
[----:B------:R-:W-:Y:S02]  /*1920*/  FSEL R71, R50, -INF , !P6 ;  /* 0xff80000032477808 */ /* 0x000fe40007000000 */
[----:B------:R-:W-:Y:S01]  /*1930*/  FSEL R84, R31, -INF , !P2 ;  /* 0xff8000001f547808 */ /* 0x000fe20005000000 */
[----:B-1----:R-:W-:Y:S01]  /*1940*/  HMMA.16816.F32 R32, R16, R20, R88 ;  /* 0x000000141020723c */ /* 0x002fe20000001858 */
[----:B------:R-:W-:-:S04]  /*1950*/  ISETP.GE.AND P2, PT, R8, R4, PT ;  /* 0x000000040800720c */ /* 0x000fc80003f46270 */
[----:B------:R-:W-:Y:S02]  /*1960*/  FSEL R66, R36, -INF , !P2 ;  /* 0xff80000024427808 */ /* 0x000fe40005000000 */
[-C--:B------:R-:W-:Y:S01]  /*1970*/  ISETP.GE.AND P2, PT, R7, R6.reuse, PT ;  /* 0x000000060700720c */ /* 0x080fe20003f46270 */
[-C--:B------:R-:W-:Y:S01]  /*1980*/  HMMA.16816.F32 R8, R12, R26.reuse, R92 ;  /* 0x0000001a0c08723c */ /* 0x080fe2000000185c */
[----:B------:R-:W-:Y:S02]  /*1990*/  IADD3 R7, R2, 0x10, RZ ;  /* 0x0000001002077810 */ /* 0x000fe40007ffe0ff */
[----:B------:R-:W-:Y:S02]  /*19a0*/  FSEL R62, R49, -INF , !P2 ;  /* 0xff800000313e7808 */ /* 0x000fe40005000000 */
[C---:B------:R-:W-:Y:S02]  /*19b0*/  ISETP.GE.AND P0, PT, R7.reuse, R6, PT ;  /* 0x000000060700720c */ /* 0x040fe40003f06270 */
[C---:B------:R-:W-:Y:S01]  /*19c0*/  ISETP.GE.AND P3, PT, R7.reuse, R5, PT ;  /* 0x000000050700720c */ /* 0x040fe20003f66270 */
[----:B------:R-:W-:Y:S01]  /*19d0*/  HMMA.16816.F32 R28, R16, R26, R80 ;  /* 0x0000001a101c723c */ /* 0x000fe20000001850 */
[----:B------:R-:W1:Y:S01]  /*19e0*/  LDSM.16.M88.4 R24, [R209+0xc00] ;  /* 0x000c0000d118783b */ /* 0x000e620000000200 */
[----:B------:R-:W-:-:S02]  /*19f0*/  ISETP.GE.AND P2, PT, R7, R4, PT ;  /* 0x000000040700720c */ /* 0x000fc40003f46270 */
[----:B------:R-:W-:Y:S02]  /*1a00*/  ISETP.GE.AND P4, PT, R7, R3, PT ;  /* 0x000000030700720c */ /* 0x000fe40003f86270 */
[----:B------:R-:W-:Y:S02]  /*1a10*/  IADD3 R7, R2, 0x11, RZ ;  /* 0x0000001102077810 */ /* 0x000fe40007ffe0ff */
[----:B------:R-:W-:Y:S01]  /*1a20*/  FSEL R60, R40, -INF , !P0 ;  /* 0xff800000283c7808 */ /* 0x000fe20004000000 */
[----:B------:R-:W-:Y:S01]  /*1a30*/  HMMA.16816.F32 R36, R12, R20, R100 ;  /* 0x000000140c24723c */ /* 0x000fe20000001864 */
[C---:B------:R-:W-:Y:S02]  /*1a40*/  ISETP.GE.AND P5, PT, R7.reuse, R6, PT ;  /* 0x000000060700720c */ /* 0x040fe40003fa6270 */
[C---:B------:R-:W-:Y:S02]  /*1a50*/  ISETP.GE.AND P1, PT, R7.reuse, R5, PT ;  /* 0x000000050700720c */ /* 0x040fe40003f26270 */
[----:B------:R-:W-:-:S02]  /*1a60*/  ISETP.GE.AND P6, PT, R7, R4, PT ;  /* 0x000000040700720c */ /* 0x000fc40003fc6270 */
[----:B------:R-:W-:Y:S02]  /*1a70*/  ISETP.GE.AND P0, PT, R7, R3, PT ;  /* 0x000000030700720c */ /* 0x000fe40003f06270 */
[----:B------:R-:W-:Y:S02]  /*1a80*/  IADD3 R7, R2, 0x18, RZ ;  /* 0x0000001802077810 */ /* 0x000fe40007ffe0ff */
[----:B------:R-:W-:Y:S02]  /*1a90*/  FSEL R59, R41, -INF , !P5 ;  /* 0xff800000293b7808 */ /* 0x000fe40006800000 */
[----:B------:R-:W-:Y:S02]  /*1aa0*/  FSEL R100, R42, -INF , !P3 ;  /* 0xff8000002a647808 */ /* 0x000fe40005800000 */
[----:B------:R-:W-:Y:S02]  /*1ab0*/  FSEL R101, R43, -INF , !P1 ;  /* 0xff8000002b657808 */ /* 0x000fe40004800000 */
[----:B------:R-:W-:Y:S01]  /*1ac0*/  FSEL R77, R44, -INF , !P2 ;  /* 0xff8000002c4d7808 */ /* 0x000fe20005000000 */
[----:B------:R-:W-:Y:S01]  /*1ad0*/  HMMA.16816.F32 R40, R12, R22, R108 ;  /* 0x000000160c28723c */ /* 0x000fe2000000186c */
[----:B------:R-:W-:-:S02]  /*1ae0*/  ISETP.GE.AND P3, PT, R7, R6, PT ;  /* 0x000000060700720c */ /* 0x000fc40003f66270 */
[CC--:B------:R-:W-:Y:S02]  /*1af0*/  ISETP.GE.AND P1, PT, R7.reuse, R4.reuse, PT ;  /* 0x000000040700720c */ /* 0x0c0fe40003f26270 */
[C---:B------:R-:W-:Y:S02]  /*1b00*/  ISETP.GE.AND P5, PT, R7.reuse, R5, PT ;  /* 0x000000050700720c */ /* 0x040fe40003fa6270 */
[----:B------:R-:W-:Y:S02]  /*1b10*/  ISETP.GE.AND P2, PT, R7, R3, PT ;  /* 0x000000030700720c */ /* 0x000fe40003f46270 */
[----:B------:R-:W-:Y:S02]  /*1b20*/  IADD3 R7, R2, 0x19, RZ ;  /* 0x0000001902077810 */ /* 0x000fe40007ffe0ff */
[----:B------:R-:W-:Y:S02]  /*1b30*/  FSEL R85, R46, -INF , !P4 ;  /* 0xff8000002e557808 */ /* 0x000fe40006000000 */
[----:B------:R-:W-:Y:S01]  /*1b40*/  FSEL R82, R8, -INF , !P1 ;  /* 0xff80000008527808 */ /* 0x000fe20004800000 */
[----:B-1----:R-:W-:Y:S01]  /*1b50*/  HMMA.16816.F32 R48, R16, R24, R104 ;  /* 0x000000181030723c */ /* 0x002fe20000001868 */
[----:B------:R-:W-:-:S02]  /*1b60*/  ISETP.GE.AND P4, PT, R7, R4, PT ;  /* 0x000000040700720c */ /* 0x000fc40003f86270 */
[----:B------:R-:W-:Y:S02]  /*1b70*/  ISETP.GE.AND P1, PT, R7, R3, PT ;  /* 0x000000030700720c */ /* 0x000fe40003f26270 */
[----:B------:R-:W-:Y:S02]  /*1b80*/  FSEL R83, R10, -INF , !P2 ;  /* 0xff8000000a537808 */ /* 0x000fe40005000000 */
[----:B------:R-:W-:Y:S02]  /*1b90*/  FSEL R81, R9, -INF , !P4 ;  /* 0xff80000009517808 */ /* 0x000fe40006000000 */
[----:B------:R-:W-:Y:S02]  /*1ba0*/  FSEL R86, R11, -INF , !P1 ;  /* 0xff8000000b567808 */ /* 0x000fe40004800000 */
[----:B------:R-:W1:Y:S01]  /*1bb0*/  LDSM.16.M88.4 R8, [R209+0x1000] ;  /* 0x00100000d108783b */ /* 0x000e620000000200 */
[----:B------:R-:W-:Y:S02]  /*1bc0*/  FSEL R80, R45, -INF , !P6 ;  /* 0xff8000002d507808 */ /* 0x000fe40007000000 */
[----:B------:R-:W-:-:S02]  /*1bd0*/  FSEL R89, R47, -INF , !P0 ;  /* 0xff8000002f597808 */ /* 0x000fc40004000000 */
[CC--:B------:R-:W-:Y:S01]  /*1be0*/  ISETP.GE.AND P6, PT, R7.reuse, R6.reuse, PT ;  /* 0x000000060700720c */ /* 0x0c0fe20003fc6270 */
[----:B------:R-:W-:Y:S01]  /*1bf0*/  HMMA.16816.F32 R44, R16, R22, R96 ;  /* 0x00000016102c723c */ /* 0x000fe20000001860 */
[-C--:B------:R-:W-:Y:S02]  /*1c00*/  ISETP.GE.AND P0, PT, R7, R5.reuse, PT ;  /* 0x000000050700720c */ /* 0x080fe40003f06270 */
[----:B------:R-:W-:Y:S02]  /*1c10*/  IADD3 R7, R2, 0x20, RZ ;  /* 0x0000002002077810 */ /* 0x000fe40007ffe0ff */
[----:B------:R-:W-:Y:S02]  /*1c20*/  FSEL R88, R28, -INF , !P3 ;  /* 0xff8000001c587808 */ /* 0x000fe40005800000 */
[C---:B------:R-:W-:Y:S01]  /*1c30*/  ISETP.GE.AND P1, PT, R7.reuse, R6, PT ;  /* 0x000000060700720c */ /* 0x040fe20003f26270 */
[----:B------:R-:W-:Y:S01]  /*1c40*/  HMMA.16816.F32 R20, R12, R26, R124 ;  /* 0x0000001a0c14723c */ /* 0x000fe2000000187c */
[----:B------:R-:W-:-:S02]  /*1c50*/  ISETP.GE.AND P4, PT, R7, R5, PT ;  /* 0x000000050700720c */ /* 0x000fc40003f86270 */
[C---:B------:R-:W-:Y:S02]  /*1c60*/  ISETP.GE.AND P2, PT, R7.reuse, R4, PT ;  /* 0x000000040700720c */ /* 0x040fe40003f46270 */
[----:B------:R-:W-:Y:S02]  /*1c70*/  ISETP.GE.AND P3, PT, R7, R3, PT ;  /* 0x000000030700720c */ /* 0x000fe40003f66270 */
[----:B------:R-:W-:Y:S02]  /*1c80*/  IADD3 R7, R2, 0x21, RZ ;  /* 0x0000002102077810 */ /* 0x000fe40007ffe0ff */
[----:B------:R-:W-:Y:S02]  /*1c90*/  FSEL R90, R30, -INF , !P5 ;  /* 0xff8000001e5a7808 */ /* 0x000fe40006800000 */
[----:B------:R-:W-:Y:S02]  /*1ca0*/  FSEL R91, R31, -INF , !P0 ;  /* 0xff8000001f5b7808 */ /* 0x000fe40004000000 */
[----:B------:R-:W-:-:S02]  /*1cb0*/  FSEL R87, R29, -INF , !P6 ;  /* 0xff8000001d577808 */ /* 0x000fc40007000000 */
[C---:B------:R-:W-:Y:S01]  /*1cc0*/  ISETP.GE.AND P5, PT, R7.reuse, R6, PT ;  /* 0x000000060700720c */ /* 0x040fe20003fa6270 */
[C---:B------:R-:W-:Y:S01]  /*1cd0*/  HMMA.16816.F32 R28, R12.reuse, R24, R120 ;  /* 0x000000180c1c723c */ /* 0x040fe20000001878 */
[C---:B------:R-:W-:Y:S02]  /*1ce0*/  ISETP.GE.AND P0, PT, R7.reuse, R5, PT ;  /* 0x000000050700720c */ /* 0x040fe40003f06270 */
[----:B------:R-:W-:Y:S02]  /*1cf0*/  FSEL R190, R32, -INF , !P1 ;  /* 0xff80000020be7808 */ /* 0x000fe40004800000 */
[C---:B------:R-:W-:Y:S02]  /*1d00*/  ISETP.GE.AND P6, PT, R7.reuse, R4, PT ;  /* 0x000000040700720c */ /* 0x040fe40003fc6270 */
[----:B------:R-:W-:Y:S02]  /*1d10*/  ISETP.GE.AND P1, PT, R7, R3, PT ;  /* 0x000000030700720c */ /* 0x000fe40003f26270 */
[----:B------:R-:W-:Y:S01]  /*1d20*/  IADD3 R7, R2, 0x28, RZ ;  /* 0x0000002802077810 */ /* 0x000fe20007ffe0ff */
[----:B-1----:R-:W-:Y:S01]  /*1d30*/  HMMA.16816.F32 R52, R12, R10, R140 ;  /* 0x0000000a0c34723c */ /* 0x002fe2000000188c */
[----:B------:R-:W-:-:S02]  /*1d40*/  FSEL R120, R33, -INF , !P5 ;  /* 0xff80000021787808 */ /* 0x000fc40006800000 */
[----:B------:R-:W-:Y:S02]  /*1d50*/  FSEL R121, R34, -INF , !P4 ;  /* 0xff80000022797808 */ /* 0x000fe40006000000 */
[----:B------:R-:W-:Y:S02]  /*1d60*/  FSEL R122, R35, -INF , !P0 ;  /* 0xff800000237a7808 */ /* 0x000fe40004000000 */
[----:B------:R-:W-:Y:S01]  /*1d70*/  FSEL R99, R36, -INF , !P2 ;  /* 0xff80000024637808 */ /* 0x000fe20005000000 */
[----:B------:R-:W-:Y:S01]  /*1d80*/  HMMA.16816.F32 R32, R16, R26, R112 ;  /* 0x0000001a1020723c */ /* 0x000fe20000001870 */
[C---:B------:R-:W-:Y:S01]  /*1d90*/  ISETP.GE.AND P4, PT, R7.reuse, R6, PT ;  /* 0x000000060700720c */ /* 0x040fe20003f86270 */
[----:B------:R-:W1:Y:S01]  /*1da0*/  LDSM.16.M88.4 R24, [R209+0x1400] ;  /* 0x00140000d118783b */ /* 0x000e620000000200 */
        /* <DEDUP_REMOVED lines=28> */
[----:B-1----:R-:W-:Y:S01]  /*1f70*/  HMMA.16816.F32 R44, R16, R24, R132 ;  /* 0x00000018102c723c */ /* 0x002fe20000001884 */
        /* <DEDUP_REMOVED lines=10> */
[----:B------:R-:W-:Y:S02]  /*2020*/  FSEL R111, R29, -INF , !P6 ;  /* 0xff8000001d6f7808 */ /* 0x000fe40007000000 */
[----:B------:R-:W-:Y:S02]  /*2030*/  FSEL R118, R30, -INF , !P4 ;  /* 0xff8000001e767808 */ /* 0x000fe40006000000 */
[----:B------:R-:W-:Y:S02]  /*2040*/  FSEL R125, R31, -INF , !P0 ;  /* 0xff8000001f7d7808 */ /* 0x000fe40004000000 */
[C---:B------:R-:W-:Y:S01]  /*2050*/  ISETP.GE.AND P3, PT, R7.reuse, R6, PT ;  /* 0x000000060700720c */ /* 0x040fe20003f66270 */
[----:B------:R-:W1:Y:S01]  /*2060*/  LDSM.16.M88.4 R28, [R209+0x1800] ;  /* 0x00180000d11c783b */ /* 0x000e620000000200 */
[C---:B------:R-:W-:Y:S01]  /*2070*/  ISETP.GE.AND P1, PT, R7.reuse, R4, PT ;  /* 0x000000040700720c */ /* 0x040fe20003f26270 */
[----:B------:R-:W-:Y:S01]  /*2080*/  HMMA.16816.F32 R8, R12, R26, R160 ;  /* 0x0000001a0c08723c */ /* 0x000fe200000018a0 */
[----:B------:R-:W-:-:S02]  /*2090*/  ISETP.GE.AND P5, PT, R7, R5, PT ;  /* 0x000000050700720c */ /* 0x000fc40003fa6270 */
[-C--:B------:R-:W-:Y:S02]  /*20a0*/  ISETP.GE.AND P2, PT, R7, R3.reuse, PT ;  /* 0x000000030700720c */ /* 0x080fe40003f46270 */
[----:B------:R-:W-:Y:S02]  /*20b0*/  IADD3 R7, R2, 0x39, RZ ;  /* 0x0000003902077810 */ /* 0x000fe40007ffe0ff */
[----:B------:R-:W-:Y:S02]  /*20c0*/  FSEL R116, R20, -INF , !P1 ;  /* 0xff80000014747808 */ /* 0x000fe40004800000 */
[C---:B------:R-:W-:Y:S02]  /*20d0*/  ISETP.GE.AND P4, PT, R7.reuse, R4, PT ;  /* 0x000000040700720c */ /* 0x040fe40003f86270 */
[----:B------:R-:W-:Y:S02]  /*20e0*/  ISETP.GE.AND P1, PT, R7, R3, PT ;  /* 0x000000030700720c */ /* 0x000fe40003f26270 */
[----:B------:R-:W-:-:S02]  /*20f0*/  FSEL R117, R22, -INF , !P2 ;  /* 0xff80000016757808 */ /* 0x000fc40005000000 */
[----:B------:R-:W-:Y:S02]  /*2100*/  FSEL R115, R21, -INF , !P4 ;  /* 0xff80000015737808 */ /* 0x000fe40006000000 */
[----:B------:R-:W-:Y:S02]  /*2110*/  FSEL R119, R23, -INF , !P1 ;  /* 0xff80000017777808 */ /* 0x000fe40004800000 */
[----:B------:R-:W3:Y:S01]  /*2120*/  LDSM.16.M88.4 R20, [R209+0x1c00] ;  /* 0x001c0000d114783b */ /* 0x000ee20000000200 */
[----:B------:R-:W-:Y:S01]  /*2130*/  ISETP.GE.AND P6, PT, R7, R6, PT ;  /* 0x000000060700720c */ /* 0x000fe20003fc6270 */
[----:B------:R-:W-:-:S04]  /*2140*/  DEPBAR.LE SB0, 0x0 ;  /* 0x000080000000791a */ /* 0x000fc80000000000 */
[----:B------:R-:W-:Y:S01]  /*2150*/  BAR.SYNC.DEFER_BLOCKING 0x0 ;  /* 0x0000000000007b1d */ /* 0x000fe20000010000 */
[-C--:B------:R-:W-:Y:S02]  /*2160*/  ISETP.GE.AND P0, PT, R7, R5.reuse, PT ;  /* 0x000000050700720c */ /* 0x080fe40003f06270 */
[----:B------:R-:W-:Y:S02]  /*2170*/  IADD3 R7, R2, 0x40, RZ ;  /* 0x0000004002077810 */ /* 0x000fe40007ffe0ff */
[----:B------:R-:W-:Y:S02]  /*2180*/  FSEL R123, R32, -INF , !P3 ;  /* 0xff800000207b7808 */ /* 0x000fe40005800000 */
        /* <DEDUP_REMOVED lines=24> */
[----:B-1----:R-:W-:Y:S01]  /*2310*/  HMMA.16816.F32 R24, R12, R30, R184 ;  /* 0x0000001e0c18723c */ /* 0x002fe200000018b8 */
        /* <DEDUP_REMOVED lines=11> */
[----:B------:R-:W-:Y:S02]  /*23d0*/  FSEL R135, R54, -INF , !P2 ;  /* 0xff80000036877808 */ /* 0x000fe40005000000 */
[----:B------:R-:W-:Y:S02]  /*23e0*/  FSEL R132, R53, -INF , !P3 ;  /* 0xff80000035847808 */ /* 0x000fe40005800000 */
[----:B------:R-:W-:-:S02]  /*23f0*/  FSEL R140, R55, -INF , !P0 ;  /* 0xff800000378c7808 */ /* 0x000fc40004000000 */
        /* <DEDUP_REMOVED lines=20> */
[----:B------:R-:W-:Y:S01]  /*2540*/  FSEL R195, R32, -INF , !P2 ;  /* 0xff80000020c37808 */ /* 0x000fe20005000000 */
[C---:B---3--:R-:W-:Y:S01]  /*2550*/  HMMA.16816.F32 R44, R16.reuse, R20, R152 ;  /* 0x00000014102c723c */ /* 0x048fe20000001898 */
[C---:B------:R-:W-:Y:S02]  /*2560*/  ISETP.GE.AND P5, PT, R7.reuse, R6, PT ;  /* 0x000000060700720c */ /* 0x040fe40003fa6270 */
[C---:B------:R-:W-:Y:S02]  /*2570*/  ISETP.GE.AND P1, PT, R7.reuse, R4, PT ;  /* 0x000000040700720c */ /* 0x040fe40003f26270 */
[C---:B------:R-:W-:Y:S02]  /*2580*/  ISETP.GE.AND P3, PT, R7.reuse, R5, PT ;  /* 0x000000050700720c */ /* 0x040fe40003f66270 */
[----:B------:R-:W-:Y:S01]  /*2590*/  ISETP.GE.AND P2, PT, R7, R3, PT ;  /* 0x000000030700720c */ /* 0x000fe20003f46270 */
[----:B------:R-:W-:Y:S01]  /*25a0*/  HMMA.16816.F32 R16, R16, R22, R164 ;  /* 0x000000161010723c */ /* 0x000fe200000018a4 */
        /* <DEDUP_REMOVED lines=24> */
[----:B------:R-:W-:Y:S02]  /*2730*/  FSEL R158, R40, -INF , !P4 ;  /* 0xff800000289e7808 */ /* 0x000fe40006000000 */
[C---:B------:R-:W-:Y:S02]  /*2740*/  ISETP.GE.AND P3, PT, R7.reuse, R6, PT ;  /* 0x000000060700720c */ /* 0x040fe40003f66270 */
[----:B------:R-:W-:-:S02]  /*2750*/  ISETP.GE.AND P0, PT, R7, R5, PT ;  /* 0x000000050700720c */ /* 0x000fc40003f06270 */
[C---:B------:R-:W-:Y:S02]  /*2760*/  ISETP.GE.AND P6, PT, R7.reuse, R4, PT ;  /* 0x000000040700720c */ /* 0x040fe40003fc6270 */
[----:B------:R-:W-:Y:S02]  /*2770*/  ISETP.GE.AND P4, PT, R7, R3, PT ;  /* 0x000000030700720c */ /* 0x000fe40003f86270 */
[C---:B------:R-:W-:Y:S02]  /*2780*/  IADD3 R7, R2.reuse, 0x71, RZ ;  /* 0x0000007102077810 */ /* 0x040fe40007ffe0ff */
[----:B------:R-:W-:Y:S02]  /*2790*/  FSEL R178, R43, -INF , !P0 ;  /* 0xff8000002bb27808 */ /* 0x000fe40004000000 */
[----:B------:R-:W-:Y:S02]  /*27a0*/  ISETP.GE.AND P0, PT, R7, R6, PT ;  /* 0x000000060700720c */ /* 0x000fe40003f06270 */
[----:B------:R-:W-:-:S02]  /*27b0*/  IADD3 R8, R2, 0x70, RZ ;  /* 0x0000007002087810 */ /* 0x000fc40007ffe0ff */
[----:B------:R-:W-:Y:S02]  /*27c0*/  FSEL R161, R45, -INF , !P0 ;  /* 0xff8000002da17808 */ /* 0x000fe40004000000 */
[----:B------:R-:W-:Y:S02]  /*27d0*/  ISETP.GE.AND P0, PT, R8, R4, PT ;  /* 0x000000040800720c */ /* 0x000fe40003f06270 */
[----:B------:R-:W-:Y:S02]  /*27e0*/  FSEL R157, R41, -INF , !P3 ;  /* 0xff800000299d7808 */ /* 0x000fe40005800000 */
[----:B------:R-:W-:Y:S02]  /*27f0*/  FSEL R201, R32, -INF , !P0 ;  /* 0xff80000020c97808 */ /* 0x000fe40004000000 */
[----:B------:R-:W-:Y:S02]  /*2800*/  ISETP.GE.AND P0, PT, R7, R3, PT ;  /* 0x000000030700720c */ /* 0x000fe40003f06270 */
[----:B------:R-:W-:-:S02]  /*2810*/  IADD3 R10, R2, 0x68, RZ ;  /* 0x00000068020a7810 */ /* 0x000fc40007ffe0ff */
[----:B------:R-:W-:Y:S02]  /*2820*/  ISETP.GE.AND P3, PT, R8, R6, PT ;  /* 0x000000060800720c */ /* 0x000fe40003f66270 */
[----:B------:R-:W-:Y:S02]  /*2830*/  FSEL R203, R35, -INF , !P0 ;  /* 0xff80000023cb7808 */ /* 0x000fe40004000000 */
[----:B------:R-:W-:Y:S02]  /*2840*/  FSEL R159, R44, -INF , !P3 ;  /* 0xff8000002c9f7808 */ /* 0x000fe40005800000 */
[----:B------:R-:W-:Y:S02]  /*2850*/  ISETP.GE.AND P0, PT, R10, R3, PT ;  /* 0x000000030a00720c */ /* 0x000fe40003f06270 */
[----:B------:R-:W-:Y:S02]  /*2860*/  IADD3 R9, R2, 0x69, RZ ;  /* 0x0000006902097810 */ /* 0x000fe40007ffe0ff */
[----:B------:R-:W-:-:S02]  /*2870*/  ISETP.GE.AND P3, PT, R7, R5, PT ;  /* 0x000000050700720c */ /* 0x000fc40003f66270 */
[----:B------:R-:W-:Y:S02]  /*2880*/  FSEL R174, R26, -INF , !P0 ;  /* 0xff8000001aae7808 */ /* 0x000fe40004000000 */
[----:B------:R-:W-:Y:S02]  /*2890*/  FSEL R185, R47, -INF , !P3 ;  /* 0xff8000002fb97808 */ /* 0x000fe40005800000 */
[----:B------:R-:W-:Y:S02]  /*28a0*/  ISETP.GE.AND P0, PT, R9, R3, PT ;  /* 0x000000030900720c */ /* 0x000fe40003f06270 */
[----:B------:R-:W-:Y:S02]  /*28b0*/  IADD3 R11, R2, 0x78, RZ ;  /* 0x00000078020b7810 */ /* 0x000fe40007ffe0ff */
[----:B------:R-:W-:Y:S02]  /*28c0*/  ISETP.GE.AND P3, PT, R7, R4, PT ;  /* 0x000000040700720c */ /* 0x000fe40003f66270 */
[----:B------:R-:W-:-:S02]  /*28d0*/  FSEL R166, R27, -INF , !P0 ;  /* 0xff8000001ba67808 */ /* 0x000fc40004000000 */
[----:B------:R-:W-:Y:S02]  /*28e0*/  FSEL R163, R42, -INF , !P1 ;  /* 0xff8000002aa37808 */ /* 0x000fe40004800000 */
[----:B------:R-:W-:Y:S02]  /*28f0*/  FSEL R202, R33, -INF , !P3 ;  /* 0xff80000021ca7808 */ /* 0x000fe40005800000 */
[----:B------:R-:W-:Y:S02]  /*2900*/  ISETP.GE.AND P0, PT, R11, R4, PT ;  /* 0x000000040b00720c */ /* 0x000fe40003f06270 */
[C---:B------:R-:W-:Y:S02]  /*2910*/  ISETP.GE.AND P1, PT, R10.reuse, R6, PT ;  /* 0x000000060a00720c */ /* 0x040fe40003f26270 */
[----:B------:R-:W-:Y:S02]  /*2920*/  ISETP.GE.AND P3, PT, R10, R4, PT ;  /* 0x000000040a00720c */ /* 0x000fe40003f66270 */
[----:B------:R-:W-:-:S02]  /*2930*/  IADD3 R2, R2, 0x79, RZ ;  /* 0x0000007902027810 */ /* 0x000fc40007ffe0ff */
[----:B------:R-:W-:Y:S02]  /*2940*/  FSEL R182, R51, -INF , !P4 ;  /* 0xff80000033b67808 */ /* 0x000fe40006000000 */
[----:B------:R-:W-:Y:S02]  /*2950*/  FSEL R200, R12, -INF , !P0 ;  /* 0xff8000000cc87808 */ /* 0x000fe40004000000 */
[----:B------:R-:W-:Y:S02]  /*2960*/  ISETP.GE.AND P4, PT, R8, R5, PT ;  /* 0x000000050800720c */ /* 0x000fe40003f86270 */
[----:B------:R-:W-:Y:S02]  /*2970*/  FSEL R172, R24, -INF , !P3 ;  /* 0xff80000018ac7808 */ /* 0x000fe40005800000 */
[----:B------:R-:W-:Y:S02]  /*2980*/  FSEL R146, R28, -INF , !P1 ;  /* 0xff8000001c927808 */ /* 0x000fe40004800000 */
[----:B------:R-:W-:-:S02]  /*2990*/  ISETP.GE.AND P0, PT, R11, R3, PT ;  /* 0x000000030b00720c */ /* 0x000fc40003f06270 */
[-C--:B------:R-:W-:Y:S02]  /*29a0*/  ISETP.GE.AND P3, PT, R9, R4.reuse, PT ;  /* 0x000000040900720c */ /* 0x080fe40003f66270 */
[----:B------:R-:W-:Y:S02]  /*29b0*/  ISETP.GE.AND P1, PT, R2, R4, PT ;  /* 0x000000040200720c */ /* 0x000fe40003f26270 */
[----:B------:R-:W-:Y:S02]  /*29c0*/  SHF.R.S32.HI R4, RZ, 0x1f, R189 ;  /* 0x0000001fff047819 */ /* 0x000fe400000114bd */
[----:B------:R-:W-:Y:S02]  /*29d0*/  FSEL R184, R46, -INF , !P4 ;  /* 0xff8000002eb87808 */ /* 0x000fe40006000000 */
[----:B------:R-:W-:Y:S02]  /*29e0*/  FSEL R187, R14, -INF , !P0 ;  /* 0xff8000000ebb7808 */ /* 0x000fe40004000000 */
[----:B------:R-:W-:-:S02]  /*29f0*/  ISETP.GE.AND P4, PT, R8, R3, PT ;  /* 0x000000030800720c */ /* 0x000fc40003f86270 */
[----:B------:R-:W-:Y:S02]  /*2a00*/  ISETP.GE.AND P0, PT, R2, R3, PT ;  /* 0x000000030200720c */ /* 0x000fe40003f06270 */
[----:B------:R-:W-:Y:S02]  /*2a10*/  LEA.HI R3, R4, R188, RZ, 0x2 ;  /* 0x000000bc04037211 */ /* 0x000fe400078f10ff */
[----:B------:R-:W-:Y:S02]  /*2a20*/  FSEL R186, R15, -INF , !P0 ;  /* 0xff8000000fba7808 */ /* 0x000fe40004000000 */
[----:B------:R-:W-:Y:S02]  /*2a30*/  LOP3.LUT R3, R3, 0xfffffffc, RZ, 0xc0, !PT ;  /* 0xfffffffc03037812 */ /* 0x000fe400078ec0ff */
[----:B------:R-:W-:Y:S02]  /*2a40*/  ISETP.NE.AND P0, PT, R217, 0x1, PT ;  /* 0x00000001d900780c */ /* 0x000fe40003f05270 */
[----:B------:R-:W-:Y:S01]  /*2a50*/  FSEL R180, R48, -INF , !P2 ;  /* 0xff80000030b47808 */ /* 0x000fe20005000000 */
[----:B------:R-:W-:Y:S01]  /*2a60*/  IMAD.IADD R3, R188, 0x1, -R3 ;  /* 0x00000001bc037824 */ /* 0x000fe200078e0a03 */
[----:B------:R-:W-:-:S02]  /*2a70*/  ISETP.GE.AND P2, PT, R9, R6, PT ;  /* 0x000000060900720c */ /* 0x000fc40003f46270 */
[----:B------:R-:W-:Y:S02]  /*2a80*/  FSEL R181, R49, -INF , !P6 ;  /* 0xff80000031b57808 */ /* 0x000fe40007000000 */
[----:B------:R1:W-:Y:S01]  /*2a90*/  STL [R1+0x4c], R3 ;  /* 0x00004c0301007387 */ /* 0x0003e20000100800 */
[----:B------:R-:W-:Y:S02]  /*2aa0*/  FSEL R183, R50, -INF , !P5 ;  /* 0xff80000032b77808 */ /* 0x000fe40006800000 */
[----:B------:R-:W-:Y:S02]  /*2ab0*/  FSEL R218, R34, -INF , !P4 ;  /* 0xff80000022da7808 */ /* 0x000fe40006000000 */
[----:B------:R-:W-:Y:S02]  /*2ac0*/  FSEL R173, R25, -INF , !P3 ;  /* 0xff80000019ad7808 */ /* 0x000fe40005800000 */
[----:B------:R-:W-:Y:S02]  /*2ad0*/  FSEL R147, R29, -INF , !P2 ;  /* 0xff8000001d937808 */ /* 0x000fe40005000000 */
[----:B------:R-:W-:-:S02]  /*2ae0*/  FSEL R199, R13, -INF , !P1 ;  /* 0xff8000000dc77808 */ /* 0x000fc40004800000 */
[-C--:B------:R-:W-:Y:S02]  /*2af0*/  ISETP.GE.AND P6, PT, R11, R6.reuse, PT ;  /* 0x000000060b00720c */ /* 0x080fe40003fc6270 */
[----:B------:R-:W-:Y:S02]  /*2b00*/  ISETP.GE.AND P5, PT, R2, R6, PT ;  /* 0x000000060200720c */ /* 0x000fe40003fa6270 */
[-C--:B------:R-:W-:Y:S02]  /*2b10*/  ISETP.GE.AND P4, PT, R10, R5.reuse, PT ;  /* 0x000000050a00720c */ /* 0x080fe40003f86270 */
[-C--:B------:R-:W-:Y:S02]  /*2b20*/  ISETP.GE.AND P3, PT, R9, R5.reuse, PT ;  /* 0x000000050900720c */ /* 0x080fe40003f66270 */
[-C--:B------:R-:W-:Y:S02]  /*2b30*/  ISETP.GE.AND P2, PT, R11, R5.reuse, PT ;  /* 0x000000050b00720c */ /* 0x080fe40003f46270 */
[----:B------:R-:W-:Y:S01]  /*2b40*/  ISETP.GE.AND P1, PT, R2, R5, PT ;  /* 0x000000050200720c */ /* 0x000fe20003f26270 */
[----:B------:R-:W-:Y:S01]  /*2b50*/  IMAD.IADD R2, R73, 0x1, R61 ;  /* 0x0000000149027824 */ /* 0x000fe200078e023d */
[----:B------:R-:W-:-:S02]  /*2b60*/  FSEL R164, R30, -INF , !P4 ;  /* 0xff8000001ea47808 */ /* 0x000fc40006000000 */
[----:B------:R-:W-:Y:S02]  /*2b70*/  FSEL R165, R31, -INF , !P3 ;  /* 0xff8000001fa57808 */ /* 0x000fe40005800000 */
[----:B------:R-:W-:Y:S02]  /*2b80*/  FSEL R145, R16, -INF , !P6 ;  /* 0xff80000010917808 */ /* 0x000fe40007000000 */
[----:B------:R-:W-:Y:S02]  /*2b90*/  FSEL R144, R17, -INF , !P5 ;  /* 0xff80000011907808 */ /* 0x000fe40006800000 */
[----:B------:R-:W-:Y:S02]  /*2ba0*/  FSEL R167, R18, -INF , !P2 ;  /* 0xff80000012a77808 */ /* 0x000fe40005000000 */
[----:B------:R-:W-:Y:S01]  /*2bb0*/  FSEL R175, R19, -INF , !P1 ;  /* 0xff80000013af7808 */ /* 0x000fe20004800000 */
[----:B------:R-:W-:Y:S05]  /*2bc0*/  @!P0 BRA `(.L_x_214) ;  /* 0x0000016000008947 */ /* 0x000fea0003800000 */
[----:B-12---:R-:W-:-:S04]  /*2bd0*/  IADD3 R4, R217, -0x2, RZ ;  /* 0xfffffffed9047810 */ /* 0x006fc80007ffe0ff */
        /* <DEDUP_REMOVED lines=21> */
.L_x_214:
[----:B-12---:R-:W-:Y:S01]  /*2d30*/  FMNMX.FTZ R3, R56, R58, !PT ;  /* 0x0000003a38037209 */ /* 0x006fe20007810000 */
[----:B------:R-:W-:Y:S01]  /*2d40*/  IMAD R188, R204, 0x8, R188 ;  /* 0x00000008ccbc7824 */ /* 0x000fe200078e02bc */
[----:B------:R-:W-:Y:S01]  /*2d50*/  LOP3.LUT R222, R222, UR22, RZ, 0x3c, !PT ;  /* 0x00000016dede7c12 */ /* 0x000fe2000f8e3cff */
[----:B------:R-:W-:Y:S01]  /*2d60*/  IMAD.SHL.U32 R96, R72, 0x4, RZ ;  /* 0x0000000448607824 */ /* 0x000fe200078e00ff */
[----:B------:R-:W-:Y:S01]  /*2d70*/  FMNMX.FTZ R3, R57, R3, !PT ;  /* 0x0000000339037209 */ /* 0x000fe20007810000 */
[----:B------:R-:W-:Y:S01]  /*2d80*/  IMAD.WIDE.U32 R94, R219, -0x2daee0ad, RZ ;  /* 0xd2511f53db5e7825 */ /* 0x000fe200078e00ff */
[----:B------:R-:W-:Y:S01]  /*2d90*/  IADD3 R232, R188, 0x4, RZ ;  /* 0x00000004bce87810 */ /* 0x000fe20007ffe0ff */
[----:B------:R-:W-:Y:S01]  /*2da0*/  UIADD3 UR12, UR23, -0x4498517b, URZ ;  /* 0xbb67ae85170c7890 */ /* 0x000fe2000fffe03f */
[----:B------:R-:W-:Y:S01]  /*2db0*/  FMNMX.FTZ R3, R62, R3, !PT ;  /* 0x000000033e037209 */ /* 0x000fe20007810000 */
[----:B------:R-:W-:Y:S01]  /*2dc0*/  IMAD.WIDE.U32 R54, R188, -0x326172a9, RZ ;  /* 0xcd9e8d57bc367825 */ /* 0x000fe200078e00ff */
[----:B------:R-:W-:Y:S01]  /*2dd0*/  LOP3.LUT R8, R95, UR23, R96, 0x96, !PT ;  /* 0x000000175f087c12 */ /* 0x000fe2000f8e9660 */
[----:B------:R-:W-:Y:S01]  /*2de0*/  UIADD3 UR13, UR22, -0x61c88647, URZ ;  /* 0x9e3779b9160d7890 */ /* 0x000fe2000fffe03f */
[----:B------:R-:W-:Y:S01]  /*2df0*/  FMNMX.FTZ R3, R60, R3, !PT ;  /* 0x000000033c037209 */ /* 0x000fe20007810000 */
[----:B------:R-:W-:Y:S01]  /*2e00*/  IMAD.WIDE.U32 R40, R232, -0x326172a9, RZ ;  /* 0xcd9e8d57e8287825 */ /* 0x000fe200078e00ff */
[----:B------:R-:W-:Y:S01]  /*2e10*/  LOP3.LUT R10, R55, R222, RZ, 0x3c, !PT ;  /* 0x000000de370a7212 */ /* 0x000fe200078e3cff */
[----:B------:R-:W-:Y:S01]  /*2e20*/  UIADD3 UR11, UR22, 0x3c6ef372, URZ ;  /* 0x3c6ef372160b7890 */ /* 0x000fe2000fffe03f */
[----:B------:R-:W-:Y:S01]  /*2e30*/  FMNMX.FTZ R3, R59, R3, !PT ;  /* 0x000000033b037209 */ /* 0x000fe20007810000 */
[----:B------:R-:W-:Y:S01]  /*2e40*/  UIADD3 UR10, UR23, 0x76cf5d0a, URZ ;  /* 0x76cf5d0a170a7890 */ /* 0x000fe2000fffe03f */
[----:B------:R-:W-:Y:S01]  /*2e50*/  IMAD.SHL.U32 R204, R2, 0x2, RZ ;  /* 0x0000000202cc7824 */ /* 0x000fe200078e00ff */
[----:B------:R-:W-:Y:S01]  /*2e60*/  UIADD3 UR9, UR22, -0x255992d5, URZ ;  /* 0xdaa66d2b16097890 */ /* 0x000fe2000fffe03f */
[----:B------:R-:W-:Y:S01]  /*2e70*/  FMNMX.FTZ R3, R88, R3, !PT ;  /* 0x0000000358037209 */ /* 0x000fe20007810000 */
[----:B------:R-:W-:Y:S01]  /*2e80*/  IMAD.WIDE.U32 R78, R10, -0x2daee0ad, RZ ;  /* 0xd2511f530a4e7825 */ /* 0x000fe200078e00ff */
[----:B------:R-:W-:Y:S01]  /*2e90*/  UIADD3 UR8, UR23, 0x32370b8f, URZ ;  /* 0x32370b8f17087890 */ /* 0x000fe2000fffe03f */
[----:B------:R-:W-:Y:S01]  /*2ea0*/  STL [R1+0x54], R207 ;  /* 0x000054cf01007387 */ /* 0x000fe20000100800 */
[----:B------:R-:W-:Y:S01]  /*2eb0*/  FMNMX.FTZ R3, R87, R3, !PT ;  /* 0x0000000357037209 */ /* 0x000fe20007810000 */
[----:B------:R-:W-:Y:S01]  /*2ec0*/  UIADD3 UR6, UR23, -0x126145ec, URZ ;  /* 0xed9eba1417067890 */ /* 0x000fe2000fffe03f */
[----:B------:R-:W-:Y:S01]  /*2ed0*/  IMAD.IADD R205, R0, 0x1, R204 ;  /* 0x0000000100cd7824 */ /* 0x000fe200078e02cc */
[----:B------:R-:W-:Y:S01]  /*2ee0*/  UIADD3 UR7, UR22, 0x78dde6e4, URZ ;  /* 0x78dde6e416077890 */ /* 0x000fe2000fffe03f */
[----:B------:R-:W-:Y:S01]  /*2ef0*/  FMNMX.FTZ R3, R190, R3, !PT ;  /* 0x00000003be037209 */ /* 0x000fe20007810000 */
[----:B------:R-:W-:Y:S01]  /*2f00*/  UIADD3 UR4, UR23, -0x56f99767, URZ ;  /* 0xa906689917047890 */ /* 0x000fe2000fffe03f */
[----:B------:R-:W-:Y:S01]  /*2f10*/  STL [R1+0x50], R206 ;  /* 0x000050ce01007387 */ /* 0x000fe20000100800 */
[----:B------:R-:W-:Y:S01]  /*2f20*/  UIADD3 UR5, UR22, 0x1715609d, URZ ;  /* 0x1715609d16057890 */ /* 0x000fe2000fffe03f */
[----:B------:R-:W-:Y:S01]  /*2f30*/  FMNMX.FTZ R3, R120, R3, !PT ;  /* 0x0000000378037209 */ /* 0x000fe20007810000 */
[----:B------:R-:W-:Y:S01]  /*2f40*/  UIADD3 UR15, UR22, -0x4ab325aa, URZ ;  /* 0xb54cda56160f7890 */ /* 0x000fe2000fffe03f */
[----:B------:R-:W-:Y:S02]  /*2f50*/  LDSM.16.MT88.4 R24, [R205+0x4000] ;  /* 0x00400000cd18783b */ /* 0x000fe40000004200 */
        /* <DEDUP_REMOVED lines=35> */
[----:B------:R-:W1:Y:S01]  /*3190*/  SHFL.BFLY PT, R6, R5, 0x2, 0x1f ;  /* 0x0c401f0005067f89 */ /* 0x000e6200000e0000 */
        /* <DEDUP_REMOVED lines=14> */
[----:B-1----:R-:W-:Y:S02]  /*3280*/  FMNMX.FTZ R13, R5, R6, !PT ;  /* 0x00000006050d7209 */ /* 0x002fe40007810000 */
[----:B------:R-:W-:Y:S02]  /*3290*/  FMNMX.FTZ R4, R195, R4, !PT ;  /* 0x00000004c3047209 */ /* 0x000fe40007810000 */
[----:B------:R-:W-:Y:S01]  /*32a0*/  FMNMX.FTZ R5, R75, R84, !PT ;  /* 0x000000544b057209 */ /* 0x000fe20007810000 */
[----:B------:R-:W-:Y:S01]  /*32b0*/  SHFL.BFLY PT, R138, R13, 0x1, 0x1f ;  /* 0x0c201f000d8a7f89 */ /* 0x000fe200000e0000 */
        /* <DEDUP_REMOVED lines=26> */
[----:B------:R-:W-:Y:S01]  /*3460*/  IMAD.WIDE.U32 R4, R8, -0x326172a9, RZ ;  /* 0xcd9e8d5708047825 */ /* 0x000fe200078e00ff */
        /* <DEDUP_REMOVED lines=9> */
[----:B------:R-:W-:Y:S01]  /*3500*/  FMNMX.FTZ R3, R197, R3, !PT ;  /* 0x00000003c5037209 */ /* 0x000fe20007810000 */
[----:B------:R-:W1:Y:S01]  /*3510*/  SHFL.BFLY PT, R11, R9, 0x2, 0x1f ;  /* 0x0c401f00090b7f89 */ /* 0x000e6200000e0000 */
[----:B------:R-:W-:Y:S02]  /*3520*/  FMNMX.FTZ R6, R191, R6, !PT ;  /* 0x00000006bf067209 */ /* 0x000fe40007810000 */
[----:B------:R-:W-:-:S02]  /*3530*/  FMNMX.FTZ R3, R198, R3, !PT ;  /* 0x00000003c6037209 */ /* 0x000fc40007810000 */
[----:B------:R-:W-:Y:S02]  /*3540*/  FMNMX.FTZ R6, R126, R6, !PT ;  /* 0x000000067e067209 */ /* 0x000fe40007810000 */
[--C-:B------:R-:W-:Y:S02]  /*3550*/  LOP3.LUT R7, R79, UR12, R94.reuse, 0x96, !PT ;  /* 0x0000000c4f077c12 */ /* 0x100fe4000f8e965e */
[----:B------:R-:W-:Y:S01]  /*3560*/  LOP3.LUT R8, R93, UR12, R94, 0x96, !PT ;  /* 0x0000000c5d087c12 */ /* 0x000fe2000f8e965e */
[----:B------:R-:W-:Y:S01]  /*3570*/  IMAD R93, R76, 0x10000, R76 ;  /* 0x000100004c5d7824 */ /* 0x000fe200078e024c */
[----:B------:R-:W-:Y:S01]  /*3580*/  FMNMX.FTZ R3, R177, R3, !PT ;  /* 0x00000003b1037209 */ /* 0x000fe20007810000 */
[----:B------:R-:W-:Y:S01]  /*3590*/  IMAD.WIDE.U32 R42, R7, -0x326172a9, RZ ;  /* 0xcd9e8d57072a7825 */ /* 0x000fe200078e00ff */
[----:B------:R-:W-:Y:S02]  /*35a0*/  FMNMX.FTZ R6, R127, R6, !PT ;  /* 0x000000067f067209 */ /* 0x000fe40007810000 */
[----:B------:R-:W-:Y:S01]  /*35b0*/  FMNMX.FTZ R3, R179, R3, !PT ;  /* 0x00000003b3037209 */ /* 0x000fe20007810000 */
[----:B------:R-:W-:Y:S01]  /*35c0*/  IMAD.WIDE.U32 R52, R8, -0x326172a9, RZ ;  /* 0xcd9e8d5708347825 */ /* 0x000fe200078e00ff */
[----:B------:R-:W-:-:S02]  /*35d0*/  LOP3.LUT R10, R5, UR13, R54, 0x96, !PT ;  /* 0x0000000d050a7c12 */ /* 0x000fc4000f8e9636 */
[----:B------:R-:W-:Y:S02]  /*35e0*/  LOP3.LUT R18, R5, UR13, R40, 0x96, !PT ;  /* 0x0000000d05127c12 */ /* 0x000fe4000f8e9628 */
[----:B------:R-:W-:Y:S01]  /*35f0*/  FMNMX.FTZ R5, R192, R6, !PT ;  /* 0x00000006c0057209 */ /* 0x000fe20007810000 */
[----:B------:R-:W-:Y:S01]  /*3600*/  IMAD.WIDE.U32 R6, R10, -0x2daee0ad, RZ ;  /* 0xd2511f530a067825 */ /* 0x000fe200078e00ff */
[----:B------:R-:W-:Y:S02]  /*3610*/  FMNMX.FTZ R3, R183, R3, !PT ;  /* 0x00000003b7037209 */ /* 0x000fe40007810000 */
[--C-:B------:R-:W-:Y:S02]  /*3620*/  LOP3.LUT R12, R43, UR11, R4.reuse, 0x96, !PT ;  /* 0x0000000b2b0c7c12 */ /* 0x100fe4000f8e9604 */
[----:B------:R-:W-:Y:S02]  /*3630*/  LOP3.LUT R17, R53, UR11, R4, 0x96, !PT ;  /* 0x0000000b35117c12 */ /* 0x000fe4000f8e9604 */
        /* <DEDUP_REMOVED lines=12> */
[----:B------:R-:W-:-:S02]  /*3700*/  LOP3.LUT R8, R7, UR10, R78, 0x96, !PT ;  /* 0x0000000a07087c12 */ /* 0x000fc4000f8e964e */
[----:B------:R-:W-:Y:S02]  /*3710*/  FMNMX.FTZ R11, R186, R4, !PT ;  /* 0x00000004ba0b7209 */ /* 0x000fe40007810000 */
[----:B------:R-:W-:Y:S01]  /*3720*/  FMNMX.FTZ R138, R13, R138, !PT ;  /* 0x0000008a0d8a7209 */ /* 0x000fe20007810000 */
[----:B------:R-:W-:Y:S01]  /*3730*/  IMAD.WIDE.U32 R8, R8, -0x326172a9, RZ ;  /* 0xcd9e8d5708087825 */ /* 0x000fe200078e00ff */
[----:B------:R-:W-:Y:S01]  /*3740*/  FMNMX.FTZ R5, R168, R5, !PT ;  /* 0x00000005a8057209 */ /* 0x000fe20007810000 */
[----:B------:R-:W1:Y:S01]  /*3750*/  SHFL.BFLY PT, R134, R11, 0x2, 0x1f ;  /* 0x0c401f000b867f89 */ /* 0x000e6200000e0000 */
[C---:B------:R-:W-:Y:S01]  /*3760*/  FSETP.NEU.FTZ.AND P1, PT, R138.reuse, -INF , PT ;  /* 0xff8000008a00780b */ /* 0x040fe20003f3d000 */
[----:B------:R-:W-:Y:S01]  /*3770*/  FMUL.FTZ R3, R138, c[0x0][0x23c] ;  /* 0x00008f008a037a20 */ /* 0x000fe20000410000 */
[----:B------:R-:W-:Y:S01]  /*3780*/  FMNMX.FTZ R7, R169, R5, !PT ;  /* 0x00000005a9077209 */ /* 0x000fe20007810000 */
[----:B------:R-:W-:Y:S01]  /*3790*/  IMAD.WIDE.U32 R4, R12, -0x2daee0ad, RZ ;  /* 0xd2511f530c047825 */ /* 0x000fe200078e00ff */
[----:B------:R-:W-:Y:S01]  /*37a0*/  LOP3.LUT R14, R9, UR9, R42, 0x96, !PT ;  /* 0x00000009090e7c12 */ /* 0x000fe2000f8e962a */
[----:B------:R-:W2:Y:S01]  /*37b0*/  SHFL.BFLY PT, R13, R136, 0x1, 0x1f ;  /* 0x0c201f00880d7f89 */ /* 0x000ea200000e0000 */
[----:B------:R-:W-:-:S02]  /*37c0*/  FMNMX.FTZ R7, R163, R7, !PT ;  /* 0x00000007a3077209 */ /* 0x000fc40007810000 */
[----:B------:R-:W-:Y:S01]  /*37d0*/  FSEL R3, R3, RZ, P1 ;  /* 0x000000ff03037208 */ /* 0x000fe20000800000 */
[----:B------:R-:W-:Y:S01]  /*37e0*/  IMAD.WIDE.U32 R14, R14, -0x2daee0ad, RZ ;  /* 0xd2511f530e0e7825 */ /* 0x000fe200078e00ff */
[----:B------:R-:W-:Y:S02]  /*37f0*/  LOP3.LUT R16, R5, UR8, R6, 0x96, !PT ;  /* 0x0000000805107c12 */ /* 0x000fe4000f8e9606 */
[----:B------:R-:W-:Y:S01]  /*3800*/  FMNMX.FTZ R6, R178, R7, !PT ;  /* 0x00000007b2067209 */ /* 0x000fe20007810000 */
[--C-:B------:R-:W-:Y:S01]  /*3810*/  FFMA.FTZ R9, R56, c[0x0][0x23c], -R3.reuse ;  /* 0x00008f0038097a23 */ /* 0x100fe20000010803 */
[----:B------:R-:W-:Y:S01]  /*3820*/  LOP3.LUT R19, R15, UR6, R4, 0x96, !PT ;  /* 0x000000060f137c12 */ /* 0x000fe2000f8e9604 */
[--C-:B------:R-:W-:Y:S01]  /*3830*/  FFMA.FTZ R7, R58, c[0x0][0x23c], -R3.reuse ;  /* 0x00008f003a077a23 */ /* 0x100fe20000010803 */
[----:B------:R-:W-:Y:S01]  /*3840*/  FMNMX.FTZ R6, R164, R6, !PT ;  /* 0x00000006a4067209 */ /* 0x000fe20007810000 */
[----:B------:R-:W-:Y:S01]  /*3850*/  IMAD.WIDE.U32 R4, R18, -0x2daee0ad, RZ ;  /* 0xd2511f5312047825 */ /* 0x000fe200078e00ff */
[----:B------:R3:W-:Y:S03]  /*3860*/  MUFU.EX2 R236, R9 ;  /* 0x0000000900ec7308 */ /* 0x0007e60000000800 */
[----:B------:R-:W-:Y:S01]  /*3870*/  FFMA.FTZ R10, R57, c[0x0][0x23c], -R3 ;  /* 0x00008f00390a7a23 */ /* 0x000fe20000010803 */
[----:B------:R-:W-:-:S02]  /*3880*/  LOP3.LUT R5, R5, UR10, R92, 0x96, !PT ;  /* 0x0000000a05057c12 */ /* 0x000fc4000f8e965c */
[----:B-1----:R-:W-:Y:S02]  /*3890*/  FMNMX.FTZ R134, R11, R134, !PT ;  /* 0x000000860b867209 */ /* 0x002fe40007810000 */
[----:B------:R1:W-:Y:S03]  /*38a0*/  MUFU.EX2 R239, R7 ;  /* 0x0000000700ef7308 */ /* 0x0003e60000000800 */
[----:B------:R-:W4:Y:S01]  /*38b0*/  SHFL.BFLY PT, R15, R134, 0x1, 0x1f ;  /* 0x0c201f00860f7f89 */ /* 0x000f2200000e0000 */
[----:B--2---:R-:W-:Y:S02]  /*38c0*/  FMNMX.FTZ R136, R136, R13, !PT ;  /* 0x0000000d88887209 */ /* 0x004fe40007810000 */
[----:B---3--:R-:W-:Y:S02]  /*38d0*/  FMNMX.FTZ R9, R165, R6, !PT ;  /* 0x00000006a5097209 */ /* 0x008fe40007810000 */
[----:B------:R2:W-:Y:S01]  /*38e0*/  MUFU.EX2 R189, R10 ;  /* 0x0000000a00bd7308 */ /* 0x0005e20000000800 */
[----:B------:R-:W-:-:S02]  /*38f0*/  FSETP.NEU.FTZ.AND P1, PT, R136, -INF , PT ;  /* 0xff8000008800780b */ /* 0x000fc40003f3d000 */
[----:B------:R-:W-:Y:S01]  /*3900*/  FMNMX.FTZ R9, R184, R9, !PT ;  /* 0x00000009b8097209 */ /* 0x000fe20007810000 */
[----:B-1----:R-:W-:-:S03]  /*3910*/  IMAD.WIDE.U32 R6, R17, -0x2daee0ad, RZ ;  /* 0xd2511f5311067825 */ /* 0x002fc600078e00ff */
[----:B------:R-:W-:Y:S01]  /*3920*/  FMNMX.FTZ R137, R185, R9, !PT ;  /* 0x00000009b9897209 */ /* 0x000fe20007810000 */
[----:B------:R-:W-:-:S03]  /*3930*/  IMAD.WIDE.U32 R16, R16, -0x326172a9, RZ ;  /* 0xcd9e8d5710107825 */ /* 0x000fc600078e00ff */
[----:B------:R-:W-:Y:S02]  /*3940*/  FMNMX.FTZ R137, R167, R137, !PT ;  /* 0x00000089a7897209 */ /* 0x000fe40007810000 */
[----:B--2---:R-:W-:Y:S01]  /*3950*/  LOP3.LUT R10, R7, UR8, R4, 0x96, !PT ;  /* 0x00000008070a7c12 */ /* 0x004fe2000f8e9604 */
[----:B------:R-:W-:Y:S01]  /*3960*/  IMAD.WIDE.U32 R4, R5, -0x326172a9, RZ ;  /* 0xcd9e8d5705047825 */ /* 0x000fe200078e00ff */
[----:B------:R-:W-:Y:S02]  /*3970*/  LOP3.LUT R8, R17, UR7, R8, 0x96, !PT ;  /* 0x0000000711087c12 */ /* 0x000fe4000f8e9608 */
[----:B----4-:R-:W-:Y:S01]  /*3980*/  FMNMX.FTZ R134, R134, R15, !PT ;  /* 0x0000000f86867209 */ /* 0x010fe20007810000 */
[----:B------:R-:W-:Y:S01]  /*3990*/  IMAD.WIDE.U32 R10, R10, -0x326172a9, RZ ;  /* 0xcd9e8d570a0a7825 */ /* 0x000fe200078e00ff */
[----:B------:R-:W-:Y:S02]  /*39a0*/  LOP3.LUT R12, R5, UR9, R52, 0x96, !PT ;  /* 0x00000009050c7c12 */ /* 0x000fe4000f8e9634 */
[----:B------:R-:W-:Y:S01]  /*39b0*/  FMNMX.FTZ R137, R175, R137, !PT ;  /* 0x00000089af897209 */ /* 0x000fe20007810000 */
[----:B------:R-:W-:Y:S01]  /*39c0*/  FFMA.FTZ R5, R60, c[0x0][0x23c], -R3 ;  /* 0x00008f003c057a23 */ /* 0x000fe20000010803 */
[----:B------:R-:W-:Y:S01]  /*39d0*/  LOP3.LUT R11, R11, UR7, R4, 0x96, !PT ;  /* 0x000000070b0b7c12 */ /* 0x000fe2000f8e9604 */
[----:B------:R-:W-:-:S02]  /*39e0*/  IMAD.WIDE.U32 R12, R12, -0x2daee0ad, RZ ;  /* 0xd2511f530c0c7825 */ /* 0x000fc400078e00ff */
[----:B------:R1:W-:Y:S01]  /*39f0*/  MUFU.EX2 R152, R5 ;  /* 0x0000000500987308 */ /* 0x0003e20000000800 */
[----:B------:R-:W2:Y:S01]  /*3a00*/  SHFL.BFLY PT, R17, R137, 0x2, 0x1f ;  /* 0x0c401f0089117f89 */ /* 0x000ea200000e0000 */
[----:B------:R-:W-:Y:S02]  /*3a10*/  FFMA.FTZ R7, R62, c[0x0][0x23c], -R3 ;  /* 0x00008f003e077a23 */ /* 0x000fe40000010803 */
[----:B------:R-:W-:Y:S01]  /*3a20*/  IMAD.WIDE.U32 R30, R8, -0x2daee0ad, RZ ;  /* 0xd2511f53081e7825 */ /* 0x000fe200078e00ff */
[----:B------:R-:W-:-:S03]  /*3a30*/  LOP3.LUT R8, R13, UR6, R6, 0x96, !PT ;  /* 0x000000060d087c12 */ /* 0x000fc6000f8e9606 */
[----:B------:R3:W-:Y:S01]  /*3a40*/  MUFU.EX2 R234, R7 ;  /* 0x0000000700ea7308 */ /* 0x0007e20000000800 */
[----:B------:R-:W-:Y:S01]  /*3a50*/  LOP3.LUT R4, R31, UR4, R14, 0x96, !PT ;  /* 0x000000041f047c12 */ /* 0x000fe2000f8e960e */
[----:B------:R-:W-:-:S04]  /*3a60*/  IMAD.WIDE.U32 R8, R8, -0x326172a9, RZ ;  /* 0xcd9e8d5708087825 */ /* 0x000fc800078e00ff */
[----:B------:R-:W-:Y:S01]  /*3a70*/  IMAD.WIDE.U32 R28, R11, -0x2daee0ad, RZ ;  /* 0xd2511f530b1c7825 */ /* 0x000fe200078e00ff */
[----:B------:R-:W-:-:S03]  /*3a80*/  LOP3.LUT R41, R9, UR5, R10, 0x96, !PT ;  /* 0x0000000509297c12 */ /* 0x000fc6000f8e960a */
[----:B-1----:R-:W-:-:S05]  /*3a90*/  FMUL.FTZ R5, R136, c[0x0][0x23c] ;  /* 0x00008f0088057a20 */ /* 0x002fca0000410000 */
[----:B------:R-:W-:Y:S01]  /*3aa0*/  FSEL R22, R5, RZ, P1 ;  /* 0x000000ff05167208 */ /* 0x000fe20000800000 */
[----:B---3--:R-:W-:Y:S01]  /*3ab0*/  FFMA.FTZ R7, R59, c[0x0][0x23c], -R3 ;  /* 0x00008f003b077a23 */ /* 0x008fe20000010803 */
[----:B------:R-:W-:Y:S02]  /*3ac0*/  FSETP.NEU.FTZ.AND P1, PT, R134, -INF , PT ;  /* 0xff8000008600780b */ /* 0x000fe40003f3d000 */
[----:B--2---:R-:W-:Y:S01]  /*3ad0*/  FMNMX.FTZ R137, R137, R17, !PT ;  /* 0x0000001189897209 */ /* 0x004fe20007810000 */
[--C-:B------:R-:W-:Y:S01]  /*3ae0*/  FFMA.FTZ R5, R63, c[0x0][0x23c], -R22.reuse ;  /* 0x00008f003f057a23 */ /* 0x100fe20000010816 */
[----:B------:R1:W-:Y:S01]  /*3af0*/  MUFU.EX2 R241, R7 ;  /* 0x0000000700f17308 */ /* 0x0003e20000000800 */
[--C-:B------:R-:W-:Y:S02]  /*3b00*/  FFMA.FTZ R11, R64, c[0x0][0x23c], -R22.reuse ;  /* 0x00008f00400b7a23 */ /* 0x100fe40000010816 */
[----:B------:R-:W2:Y:S01]  /*3b10*/  SHFL.BFLY PT, R13, R137, 0x1, 0x1f ;  /* 0x0c201f00890d7f89 */ /* 0x000ea200000e0000 */
[----:B------:R-:W-:-:S04]  /*3b20*/  FFMA.FTZ R9, R67, c[0x0][0x23c], -R22 ;  /* 0x00008f0043097a23 */ /* 0x000fc80000010816 */
[----:B------:R3:W-:Y:S01]  /*3b30*/  MUFU.EX2 R240, R5 ;  /* 0x0000000500f07308 */ /* 0x0007e20000000800 */
[----:B-1----:R-:W-:-:S07]  /*3b40*/  IMAD.WIDE.U32 R6, R19, -0x326172a9, RZ ;  /* 0xcd9e8d5713067825 */ /* 0x002fce00078e00ff */
[----:B------:R1:W-:Y:S01]  /*3b50*/  MUFU.EX2 R237, R11 ;  /* 0x0000000b00ed7308 */ /* 0x0003e20000000800 */
[----:B------:R-:W-:Y:S02]  /*3b60*/  LOP3.LUT R31, R7, UR5, R16, 0x96, !PT ;  /* 0x00000005071f7c12 */ /* 0x000fe4000f8e9610 */
[----:B------:R-:W-:Y:S01]  /*3b70*/  LOP3.LUT R7, R29, UR4, R12, 0x96, !PT ;  /* 0x000000041d077c12 */ /* 0x000fe2000f8e960c */
[----:B---3--:R-:W-:-:S04]  /*3b80*/  IMAD.WIDE.U32 R4, R4, -0x326172a9, RZ ;  /* 0xcd9e8d5704047825 */ /* 0x008fc800078e00ff */
[----:B------:R-:W-:Y:S01]  /*3b90*/  MUFU.EX2 R207, R9 ;  /* 0x0000000900cf7308 */ /* 0x000fe20000000800 */
[----:B------:R-:W3:Y:S01]  /*3ba0*/  LDSM.16.MT88.4 R16, [R204+0x4000] ;  /* 0x00400000cc10783b */ /* 0x000ee20000004200 */
[----:B--2---:R-:W-:Y:S02]  /*3bb0*/  FMNMX.FTZ R137, R137, R13, !PT ;  /* 0x0000000d89897209 */ /* 0x004fe40007810000 */
[----:B------:R-:W-:Y:S01]  /*3bc0*/  LOP3.LUT R10, R5, UR15, R6, 0x96, !PT ;  /* 0x0000000f050a7c12 */ /* 0x000fe2000f8e9606 */
[----:B------:R-:W-:Y:S01]  /*3bd0*/  FFMA.FTZ R6, R66, c[0x0][0x23c], -R22 ;  /* 0x00008f0042067a23 */ /* 0x000fe20000010816 */
[C---:B------:R-:W-:Y:S02]  /*3be0*/  LOP3.LUT R12, R4.reuse, 0xff, RZ, 0xc0, !PT ;  /* 0x000000ff040c7812 */ /* 0x040fe400078ec0ff */
[----:B-1----:R-:W-:Y:S01]  /*3bf0*/  LOP3.LUT R11, R4, 0xffff, RZ, 0xc0, !PT ;  /* 0x0000ffff040b7812 */ /* 0x002fe200078ec0ff */
[----:B------:R-:W-:Y:S01]  /*3c00*/  FMUL.FTZ R5, R134, c[0x0][0x23c] ;  /* 0x00008f0086057a20 */ /* 0x000fe20000410000 */
[----:B------:R1:W-:Y:S01]  /*3c10*/  MUFU.EX2 R61, R6 ;  /* 0x00000006003d7308 */ /* 0x0003e20000000800 */
[----:B------:R-:W-:-:S02]  /*3c20*/  SHF.R.U32.HI R15, RZ, 0x10, R4 ;  /* 0x00000010ff0f7819 */ /* 0x000fc40000011604 */
[----:B------:R-:W-:Y:S02]  /*3c30*/  SHF.R.U32.HI R23, RZ, 0x18, R4 ;  /* 0x00000018ff177819 */ /* 0x000fe40000011604 */
[----:B------:R-:W-:Y:S02]  /*3c40*/  FSEL R21, R5, RZ, P1 ;  /* 0x000000ff05157208 */ /* 0x000fe40000800000 */
[----:B------:R-:W-:-:S03]  /*3c50*/  FSETP.NEU.FTZ.AND P1, PT, R137, -INF , PT ;  /* 0xff8000008900780b */ /* 0x000fc60003f3d000 */
[--C-:B------:R-:W-:Y:S02]  /*3c60*/  FFMA.FTZ R0, R70, c[0x0][0x23c], -R21.reuse ;  /* 0x00008f0046007a23 */ /* 0x100fe40000010815 */
[----:B------:R-:W-:Y:S02]  /*3c70*/  FFMA.FTZ R5, R65, c[0x0][0x23c], -R21 ;  /* 0x00008f0041057a23 */ /* 0x000fe40000010815 */
[----:B------:R2:W-:Y:S01]  /*3c80*/  MUFU.EX2 R153, R0 ;  /* 0x0000000000997308 */ /* 0x0005e20000000800 */
[----:B-1----:R-:W-:-:S05]  /*3c90*/  IMAD.WIDE.U32 R6, R7, -0x326172a9, RZ ;  /* 0xcd9e8d5707067825 */ /* 0x002fca00078e00ff */
[C---:B------:R-:W-:Y:S02]  /*3ca0*/  LOP3.LUT R2, R6.reuse, 0xffff, RZ, 0xc0, !PT ;  /* 0x0000ffff06027812 */ /* 0x040fe400078ec0ff */
[----:B------:R1:W-:Y:S01]  /*3cb0*/  MUFU.EX2 R154, R5 ;  /* 0x00000005009a7308 */ /* 0x0003e20000000800 */
[----:B------:R-:W-:Y:S02]  /*3cc0*/  LOP3.LUT R4, R7, UR15, R8, 0x96, !PT ;  /* 0x0000000f07047c12 */ /* 0x000fe4000f8e9608 */
[----:B------:R-:W-:Y:S02]  /*3cd0*/  SHF.R.U32.HI R8, RZ, 0x8, R11 ;  /* 0x00000008ff087819 */ /* 0x000fe4000001160b */
[----:B------:R-:W-:Y:S02]  /*3ce0*/  LOP3.LUT R7, R6, 0xff, RZ, 0xc0, !PT ;  /* 0x000000ff06077812 */ /* 0x000fe400078ec0ff */
[----:B------:R-:W-:Y:S01]  /*3cf0*/  SHF.R.U32.HI R9, RZ, 0x10, R6 ;  /* 0x00000010ff097819 */ /* 0x000fe20000011606 */
[----:B--2---:R-:W-:Y:S01]  /*3d00*/  FFMA.FTZ R0, R69, c[0x0][0x23c], -R21 ;  /* 0x00008f0045007a23 */ /* 0x004fe20000010815 */
[----:B------:R-:W-:-:S02]  /*3d10*/  PRMT R14, R12, 0x5410, R8 ;  /* 0x000054100c0e7816 */ /* 0x000fc40000000008 */
[----:B------:R-:W-:Y:S02]  /*3d20*/  SHF.R.U32.HI R11, RZ, 0x18, R6 ;  /* 0x00000018ff0b7819 */ /* 0x000fe40000011606 */
[--C-:B------:R-:W-:Y:S01]  /*3d30*/  SHF.R.U32.HI R6, RZ, 0x10, R4.reuse ;  /* 0x00000010ff067819 */ /* 0x100fe20000011604 */
[----:B------:R-:W2:Y:S01]  /*3d40*/  MUFU.EX2 R0, R0 ;  /* 0x0000000000007308 */ /* 0x000ea20000000800 */
[----:B------:R-:W-:Y:S02]  /*3d50*/  SHF.R.U32.HI R8, RZ, 0x18, R4 ;  /* 0x00000018ff087819 */ /* 0x000fe40000011604 */
[----:B-1----:R-:W-:Y:S01]  /*3d60*/  SHF.R.U32.HI R5, RZ, 0x8, R2 ;  /* 0x00000008ff057819 */ /* 0x002fe20000011602 */
[----:B------:R-:W-:Y:S01]  /*3d70*/  FFMA.FTZ R2, R68, c[0x0][0x23c], -R21 ;  /* 0x00008f0044027a23 */ /* 0x000fe20000010815 */
[----:B------:R-:W-:Y:S02]  /*3d80*/  LOP3.LUT R6, R6, 0xff, RZ, 0xc0, !PT ;  /* 0x000000ff06067812 */ /* 0x000fe400078ec0ff */
[----:B------:R-:W-:Y:S01]  /*3d90*/  PRMT R12, R7, 0x5410, R5 ;  /* 0x00005410070c7816 */ /* 0x000fe20000000005 */
[----:B------:R1:W4:Y:S01]  /*3da0*/  MUFU.EX2 R238, R2 ;  /* 0x0000000200ee7308 */ /* 0x0003220000000800 */
[----:B------:R-:W-:-:S02]  /*3db0*/  LOP3.LUT R5, R4, 0xffff, RZ, 0xc0, !PT ;  /* 0x0000ffff04057812 */ /* 0x000fc400078ec0ff */
[----:B------:R-:W-:Y:S02]  /*3dc0*/  LOP3.LUT R7, R9, 0xff, RZ, 0xc0, !PT ;  /* 0x000000ff09077812 */ /* 0x000fe400078ec0ff */
[----:B------:R-:W-:Y:S02]  /*3dd0*/  LOP3.LUT R9, R4, 0xff, RZ, 0xc0, !PT ;  /* 0x000000ff04097812 */ /* 0x000fe400078ec0ff */
[----:B------:R-:W-:Y:S01]  /*3de0*/  SHF.R.U32.HI R5, RZ, 0x8, R5 ;  /* 0x00000008ff057819 */ /* 0x000fe20000011605 */
[----:B--2---:R2:W-:Y:S04]  /*3df0*/  STL [R1+0x8], R0 ;  /* 0x0000080001007387 */ /* 0x0045e80000100800 */
[----:B------:R-:W3:Y:S01]  /*3e00*/  LDL.LU R76, [R1+0x8] ;  /* 0x00000800014c7983 */ /* 0x000ee20000300800 */
[----:B-1----:R-:W-:-:S05]  /*3e10*/  FMUL.FTZ R2, R137, c[0x0][0x23c] ;  /* 0x00008f0089027a20 */ /* 0x002fca0000410000 */
[----:B------:R-:W-:Y:S02]  /*3e20*/  FSEL R20, R2, RZ, P1 ;  /* 0x000000ff02147208 */ /* 0x000fe40000800000 */
[----:B------:R-:W-:Y:S02]  /*3e30*/  PRMT R2, R7, 0x5410, R11 ;  /* 0x0000541007027816 */ /* 0x000fe4000000000b */
[----:B------:R-:W-:Y:S01]  /*3e40*/  PRMT R5, R9, 0x5410, R5 ;  /* 0x0000541009057816 */ /* 0x000fe20000000005 */
[----:B------:R-:W-:Y:S01]  /*3e50*/  FFMA.FTZ R4, R75, c[0x0][0x23c], -R20 ;  /* 0x00008f004b047a23 */ /* 0x000fe20000010814 */
[----:B------:R-:W-:Y:S01]  /*3e60*/  PRMT R11, R6, 0x5410, R8 ;  /* 0x00005410060b7816 */ /* 0x000fe20000000008 */
[--C-:B------:R-:W-:Y:S01]  /*3e70*/  HSET2.LE.AND R7, R2, R93.reuse, PT ;  /* 0x0000005d02077233 */ /* 0x100fe20003803000 */
[----:B------:R-:W-:Y:S01]  /*3e80*/  F2FP.PACK_AB R2, R207, R61 ;  /* 0x0000003dcf02723e */ /* 0x000fe200000000ff */
[----:B------:R4:W-:Y:S01]  /*3e90*/  MUFU.EX2 R60, R4 ;  /* 0x00000004003c7308 */ /* 0x0009e20000000800 */
[----:B------:R-:W-:-:S02]  /*3ea0*/  HSET2.LE.AND R5, R5, R93, PT ;  /* 0x0000005d05057233 */ /* 0x000fc40003803000 */
[----:B--2---:R-:W-:Y:S01]  /*3eb0*/  HSET2.LE.AND R0, R12, R93, PT ;  /* 0x0000005d0c007233 */ /* 0x004fe20003803000 */
[----:B------:R-:W-:Y:S01]  /*3ec0*/  FFMA.FTZ R9, R71, c[0x0][0x23c], -R20 ;  /* 0x00008f0047097a23 */ /* 0x000fe20000010814 */
[----:B------:R-:W-:-:S03]  /*3ed0*/  F2FP.PACK_AB R8, R237, R240 ;  /* 0x000000f0ed08723e */ /* 0x000fc600000000ff */
[----:B------:R-:W-:Y:S01]  /*3ee0*/  LOP3.LUT R6, R0, R2, RZ, 0xc0, !PT ;  /* 0x0000000200067212 */ /* 0x000fe200078ec0ff */
[----:B------:R1:W-:Y:S01]  /*3ef0*/  MUFU.EX2 R227, R9 ;  /* 0x0000000900e37308 */ /* 0x0003e20000000800 */
[----:B------:R-:W-:Y:S01]  /*3f00*/  HSET2.LE.AND R0, R11, R93, PT ;  /* 0x0000005d0b007233 */ /* 0x000fe20003803000 */
[----:B----4-:R-:W-:-:S04]  /*3f10*/  F2FP.PACK_AB R4, R153, R238 ;  /* 0x000000ee9904723e */ /* 0x010fc800000000ff */
[----:B------:R-:W-:Y:S02]  /*3f20*/  LOP3.LUT R7, R7, R4, RZ, 0xc0, !PT ;  /* 0x0000000407077212 */ /* 0x000fe400078ec0ff */
[----:B------:R-:W-:Y:S02]  /*3f30*/  LOP3.LUT R4, R5, R8, RZ, 0xc0, !PT ;  /* 0x0000000805047212 */ /* 0x000fe400078ec0ff */
[----:B------:R-:W-:Y:S01]  /*3f40*/  LOP3.LUT R8, R10, 0xffff, RZ, 0xc0, !PT ;  /* 0x0000ffff0a087812 */ /* 0x000fe200078ec0ff */
[----:B-1----:R-:W-:-:S04]  /*3f50*/  FFMA.FTZ R9, R74, c[0x0][0x23c], -R20 ;  /* 0x00008f004a097a23 */ /* 0x002fc80000010814 */
[----:B------:R1:W-:Y:S01]  /*3f60*/  MUFU.EX2 R155, R9 ;  /* 0x00000009009b7308 */ /* 0x0003e20000000800 */
[----:B------:R-:W-:-:S04]  /*3f70*/  LOP3.LUT R11, R15, 0xff, RZ, 0xc0, !PT ;  /* 0x000000ff0f0b7812 */ /* 0x000fc800078ec0ff */
[----:B------:R-:W-:Y:S02]  /*3f80*/  PRMT R11, R11, 0x5410, R23 ;  /* 0x000054100b0b7816 */ /* 0x000fe40000000017 */
[----:B-1----:R-:W-:-:S03]  /*3f90*/  LOP3.LUT R9, R10, 0xff, RZ, 0xc0, !PT ;  /* 0x000000ff0a097812 */ /* 0x002fc600078ec0ff */
[----:B------:R-:W-:Y:S01]  /*3fa0*/  HSET2.LE.AND R11, R11, R93, PT ;  /* 0x0000005d0b0b7233 */ /* 0x000fe20003803000 */
[----:B------:R-:W-:Y:S01]  /*3fb0*/  UIADD3 UR14, UR23, 0x646e171e, URZ ;  /* 0x646e171e170e7890 */ /* 0x000fe2000fffe03f */
[----:B------:R-:W-:-:S04]  /*3fc0*/  FFMA.FTZ R13, R82, c[0x0][0x23c], -R22 ;  /* 0x00008f00520d7a23 */ /* 0x000fc80000010816 */
[----:B------:R-:W-:Y:S01]  /*3fd0*/  MUFU.EX2 R224, R13 ;  /* 0x0000000d00e07308 */ /* 0x000fe20000000800 */
[----:B---3--:R-:W-:-:S04]  /*3fe0*/  F2FP.PACK_AB R2, R76, R154 ;  /* 0x0000009a4c02723e */ /* 0x008fc800000000ff */
[----:B------:R-:W-:Y:S02]  /*3ff0*/  LOP3.LUT R5, R0, R2, RZ, 0xc0, !PT ;  /* 0x0000000200057212 */ /* 0x000fe400078ec0ff */
[----:B------:R-:W-:Y:S01]  /*4000*/  SHF.R.U32.HI R2, RZ, 0x8, R8 ;  /* 0x00000008ff027819 */ /* 0x000fe20000011608 */
[----:B------:R-:W-:Y:S01]  /*4010*/  FFMA.FTZ R8, R84, c[0x0][0x23c], -R20 ;  /* 0x00008f0054087a23 */ /* 0x000fe20000010814 */
[----:B------:R-:W-:Y:S02]  /*4020*/  SHF.R.U32.HI R0, RZ, 0x10, R10 ;  /* 0x00000010ff007819 */ /* 0x000fe4000001160a */
[----:B------:R-:W-:Y:S01]  /*4030*/  PRMT R12, R9, 0x5410, R2 ;  /* 0x00005410090c7816 */ /* 0x000fe20000000002 */
[----:B------:R1:W2:Y:S01]  /*4040*/  MUFU.EX2 R235, R8 ;  /* 0x0000000800eb7308 */ /* 0x0002a20000000800 */
[----:B------:R-:W-:Y:S01]  /*4050*/  LOP3.LUT R9, R0, 0xff, RZ, 0xc0, !PT ;  /* 0x000000ff00097812 */ /* 0x000fe200078ec0ff */
[----:B------:R-:W-:Y:S01]  /*4060*/  HSET2.LE.AND R0, R14, R93, PT ;  /* 0x0000005d0e007233 */ /* 0x000fe20003803000 */
[----:B------:R-:W-:-:S02]  /*4070*/  SHF.R.U32.HI R10, RZ, 0x18, R10 ;  /* 0x00000018ff0a7819 */ /* 0x000fc4000001160a */
[----:B------:R-:W-:Y:S02]  /*4080*/  F2FP.PACK_AB R2, R234, R189 ;  /* 0x000000bdea02723e */ /* 0x000fe400000000ff */
[----:B------:R-:W-:Y:S02]  /*4090*/  PRMT R9, R9, 0x5410, R10 ;  /* 0x0000541009097816 */ /* 0x000fe4000000000a */
[----:B------:R-:W-:Y:S01]  /*40a0*/  LOP3.LUT R10, R0, R2, RZ, 0xc0, !PT ;  /* 0x00000002000a7212 */ /* 0x000fe200078ec0ff */
[--C-:B------:R-:W-:Y:S01]  /*40b0*/  FFMA.FTZ R2, R80, c[0x0][0x23c], -R22.reuse ;  /* 0x00008f0050027a23 */ /* 0x100fe20000010816 */
[--C-:B------:R-:W-:Y:S01]  /*40c0*/  HSET2.LE.AND R0, R12, R93.reuse, PT ;  /* 0x0000005d0c007233 */ /* 0x100fe20003803000 */
[----:B-1----:R-:W-:Y:S02]  /*40d0*/  FFMA.FTZ R8, R77, c[0x0][0x23c], -R22 ;  /* 0x00008f004d087a23 */ /* 0x002fe40000010816 */
[----:B------:R1:W-:Y:S01]  /*40e0*/  MUFU.EX2 R242, R2 ;  /* 0x0000000200f27308 */ /* 0x0003e20000000800 */
[----:B------:R-:W-:Y:S01]  /*40f0*/  HMMA.16816.F32 R48, R4, R16, RZ ;  /* 0x000000100430723c */ /* 0x000fe200000018ff */
[----:B------:R-:W-:-:S06]  /*4100*/  HSET2.LE.AND R9, R9, R93, PT ;  /* 0x0000005d09097233 */ /* 0x000fcc0003803000 */
[----:B------:R3:W-:Y:S01]  /*4110*/  MUFU.EX2 R233, R8 ;  /* 0x0000000800e97308 */ /* 0x0007e20000000800 */
[----:B------:R-:W-:Y:S01]  /*4120*/  HMMA.16816.F32 R44, R4, R24, RZ ;  /* 0x00000018042c723c */ /* 0x000fe200000018ff */
[----:B--2---:R-:W-:Y:S02]  /*4130*/  F2FP.PACK_AB R12, R235, R60 ;  /* 0x0000003ceb0c723e */ /* 0x004fe400000000ff */
[----:B-1----:R-:W-:-:S05]  /*4140*/  F2FP.PACK_AB R2, R239, R236 ;  /* 0x000000ecef02723e */ /* 0x002fca00000000ff */
[----:B------:R-:W-:Y:S01]  /*4150*/  HMMA.16816.F32 R32, R4, R18, RZ ;  /* 0x000000120420723c */ /* 0x000fe200000018ff */
[----:B---3--:R-:W-:-:S07]  /*4160*/  F2FP.PACK_AB R8, R155, R227 ;  /* 0x000000e39b08723e */ /* 0x008fce00000000ff */
[----:B------:R-:W-:Y:S01]  /*4170*/  HMMA.16816.F32 R36, R4, R26, RZ ;  /* 0x0000001a0424723c */ /* 0x000fe200000018ff */
[----:B------:R-:W-:Y:S02]  /*4180*/  LOP3.LUT R11, R11, R8, RZ, 0xc0, !PT ;  /* 0x000000080b0b7212 */ /* 0x000fe400078ec0ff */
[----:B------:R-:W-:Y:S01]  /*4190*/  LOP3.LUT R8, R0, R2, RZ, 0xc0, !PT ;  /* 0x0000000200087212 */ /* 0x000fe200078ec0ff */
[----:B------:R-:W-:-:S03]  /*41a0*/  FFMA.FTZ R0, R81, c[0x0][0x23c], -R22 ;  /* 0x00008f0051007a23 */ /* 0x000fc60000010816 */
[----:B------:R-:W-:Y:S01]  /*41b0*/  IMAD.WIDE.U32 R4, R41, -0x2daee0ad, RZ ;  /* 0xd2511f5329047825 */ /* 0x000fe200078e00ff */
[----:B------:R-:W-:Y:S01]  /*41c0*/  LOP3.LUT R9, R9, R12, RZ, 0xc0, !PT ;  /* 0x0000000c09097212 */ /* 0x000fe200078ec0ff */
[----:B------:R1:W2:Y:S02]  /*41d0*/  MUFU.EX2 R228, R0 ;  /* 0x0000000000e47308 */ /* 0x0002a40000000800 */
[----:B------:R-:W-:-:S04]  /*41e0*/  IMAD.WIDE.U32 R6, R31, -0x2daee0ad, RZ ;  /* 0xd2511f531f067825 */ /* 0x000fc800078e00ff */
[----:B------:R-:W-:Y:S01]  /*41f0*/  FFMA.FTZ R12, R85, c[0x0][0x23c], -R21 ;  /* 0x00008f00550c7a23 */ /* 0x000fe20000010815 */
[----:B------:R-:W-:Y:S02]  /*4200*/  LOP3.LUT R2, R7, UR14, R30, 0x96, !PT ;  /* 0x0000000e07027c12 */ /* 0x000fe4000f8e961e */
[----:B------:R-:W-:Y:S01]  /*4210*/  LOP3.LUT R23, R6, 0xffff, RZ, 0xc0, !PT ;  /* 0x0000ffff06177812 */ /* 0x000fe200078ec0ff */
[----:B------:R3:W-:Y:S01]  /*4220*/  MUFU.EX2 R77, R12 ;  /* 0x0000000c004d7308 */ /* 0x0007e20000000800 */
[C---:B------:R-:W-:Y:S02]  /*4230*/  LOP3.LUT R14, R4.reuse, 0xff, RZ, 0xc0, !PT ;  /* 0x000000ff040e7812 */ /* 0x040fe400078ec0ff */
[----:B-1----:R-:W-:Y:S02]  /*4240*/  LOP3.LUT R0, R5, UR14, R28, 0x96, !PT ;  /* 0x0000000e05007c12 */ /* 0x002fe4000f8e961c */
[----:B------:R-:W-:Y:S02]  /*4250*/  LOP3.LUT R5, R4, 0xffff, RZ, 0xc0, !PT ;  /* 0x0000ffff04057812 */ /* 0x000fe400078ec0ff */
[----:B------:R-:W-:-:S02]  /*4260*/  SHF.R.U32.HI R13, RZ, 0x10, R4 ;  /* 0x00000010ff0d7819 */ /* 0x000fc40000011604 */
[----:B------:R-:W-:Y:S02]  /*4270*/  SHF.R.U32.HI R7, RZ, 0x8, R5 ;  /* 0x00000008ff077819 */ /* 0x000fe40000011605 */
[----:B---3--:R-:W-:Y:S01]  /*4280*/  SHF.R.U32.HI R12, RZ, 0x18, R4 ;  /* 0x00000018ff0c7819 */ /* 0x008fe20000011604 */
[----:B------:R-:W-:Y:S01]  /*4290*/  FFMA.FTZ R4, R83, c[0x0][0x23c], -R21 ;  /* 0x00008f0053047a23 */ /* 0x000fe20000010815 */
[----:B------:R-:W-:Y:S01]  /*42a0*/  PRMT R14, R14, 0x5410, R7 ;  /* 0x000054100e0e7816 */ /* 0x000fe20000000007 */
[----:B------:R-:W-:Y:S01]  /*42b0*/  FFMA.FTZ R7, R89, c[0x0][0x23c], -R21 ;  /* 0x00008f0059077a23 */ /* 0x000fe20000010815 */
[----:B------:R-:W-:Y:S01]  /*42c0*/  LOP3.LUT R5, R13, 0xff, RZ, 0xc0, !PT ;  /* 0x000000ff0d057812 */ /* 0x000fe200078ec0ff */
[----:B------:R1:W-:Y:S03]  /*42d0*/  MUFU.EX2 R225, R4 ;  /* 0x0000000400e17308 */ /* 0x0003e60000000800 */
[----:B------:R-:W-:-:S02]  /*42e0*/  PRMT R12, R5, 0x5410, R12 ;  /* 0x00005410050c7816 */ /* 0x000fc4000000000c */
[----:B------:R-:W-:-:S03]  /*42f0*/  SHF.R.U32.HI R5, RZ, 0x10, R0 ;  /* 0x00000010ff057819 */ /* 0x000fc60000011600 */
[----:B------:R-:W3:Y:S01]  /*4300*/  MUFU.EX2 R231, R7 ;  /* 0x0000000700e77308 */ /* 0x000ee20000000800 */
[----:B------:R-:W-:Y:S01]  /*4310*/  HMMA.16816.F32 R56, R8, R16, RZ ;  /* 0x000000100838723c */ /* 0x000fe200000018ff */
[----:B-1----:R-:W-:-:S07]  /*4320*/  FFMA.FTZ R4, R86, c[0x0][0x23c], -R21 ;  /* 0x00008f0056047a23 */ /* 0x002fce0000010815 */
[C---:B------:R-:W-:Y:S01]  /*4330*/  HMMA.16816.F32 R72, R8.reuse, R18, RZ ;  /* 0x000000120848723c */ /* 0x040fe200000018ff */
[----:B------:R-:W1:Y:S01]  /*4340*/  LDSM.16.MT88.4 R16, [R204+0x4400] ;  /* 0x00440000cc10783b */ /* 0x000e620000004200 */
[----:B------:R4:W1:Y:S06]  /*4350*/  MUFU.EX2 R229, R4 ;  /* 0x0000000400e57308 */ /* 0x00086c0000000800 */
[----:B------:R-:W-:Y:S01]  /*4360*/  HMMA.16816.F32 R64, R8, R24, RZ ;  /* 0x000000180840723c */ /* 0x000fe200000018ff */
[----:B------:R-:W-:-:S07]  /*4370*/  LOP3.LUT R28, R6, 0xff, RZ, 0xc0, !PT ;  /* 0x000000ff061c7812 */ /* 0x000fce00078ec0ff */
[----:B------:R-:W-:Y:S01]  /*4380*/  HMMA.16816.F32 R68, R8, R26, RZ ;  /* 0x0000001a0844723c */ /* 0x000fe200000018ff */
[----:B------:R-:W1:Y:S01]  /*4390*/  LDSM.16.MT88.4 R24, [R205+0x4400] ;  /* 0x00440000cd18783b */ /* 0x000e620000004200 */
[----:B----4-:R-:W-:-:S05]  /*43a0*/  LOP3.LUT R4, R0, 0xffff, RZ, 0xc0, !PT ;  /* 0x0000ffff00047812 */ /* 0x010fca00078ec0ff */
[----:B------:R-:W-:Y:S02]  /*43b0*/  LOP3.LUT R9, R0, 0xff, RZ, 0xc0, !PT ;  /* 0x000000ff00097812 */ /* 0x000fe400078ec0ff */
[----:B------:R-:W-:Y:S02]  /*43c0*/  SHF.R.U32.HI R8, RZ, 0x18, R0 ;  /* 0x00000018ff087819 */ /* 0x000fe40000011600 */
[----:B------:R-:W-:Y:S01]  /*43d0*/  LOP3.LUT R0, R5, 0xff, RZ, 0xc0, !PT ;  /* 0x000000ff05007812 */ /* 0x000fe200078ec0ff */
[----:B------:R-:W-:Y:S01]  /*43e0*/  FFMA.FTZ R5, R87, c[0x0][0x23c], -R3 ;  /* 0x00008f0057057a23 */ /* 0x000fe20000010803 */
[--C-:B------:R-:W-:Y:S02]  /*43f0*/  SHF.R.U32.HI R13, RZ, 0x10, R6.reuse ;  /* 0x00000010ff0d7819 */ /* 0x100fe40000011606 */
[----:B------:R-:W-:Y:S02]  /*4400*/  SHF.R.U32.HI R15, RZ, 0x18, R6 ;  /* 0x00000018ff0f7819 */ /* 0x000fe40000011606 */
[----:B------:R-:W-:-:S02]  /*4410*/  PRMT R8, R0, 0x5410, R8 ;  /* 0x0000541000087816 */ /* 0x000fc40000000008 */
[----:B------:R-:W-:Y:S01]  /*4420*/  SHF.R.U32.HI R6, RZ, 0x8, R4 ;  /* 0x00000008ff067819 */ /* 0x000fe20000011604 */
[----:B------:R-:W-:Y:S01]  /*4430*/  FFMA.FTZ R4, R88, c[0x0][0x23c], -R3 ;  /* 0x00008f0058047a23 */ /* 0x000fe20000010803 */
[----:B------:R4:W-:Y:S01]  /*4440*/  MUFU.EX2 R226, R5 ;  /* 0x0000000500e27308 */ /* 0x0009e20000000800 */
[--C-:B------:R-:W-:Y:S01]  /*4450*/  HSET2.LE.AND R0, R14, R93.reuse, PT ;  /* 0x0000005d0e007233 */ /* 0x100fe20003803000 */
[----:B------:R-:W-:Y:S01]  /*4460*/  PRMT R9, R9, 0x5410, R6 ;  /* 0x0000541009097816 */ /* 0x000fe20000000006 */
[----:B------:R-:W-:Y:S01]  /*4470*/  HSET2.LE.AND R7, R12, R93, PT ;  /* 0x0000005d0c077233 */ /* 0x000fe20003803000 */
[----:B--2---:R-:W-:-:S04]  /*4480*/  F2FP.PACK_AB R6, R228, R224 ;  /* 0x000000e0e406723e */ /* 0x004fc800000000ff */
[----:B------:R1:W2:Y:S01]  /*4490*/  MUFU.EX2 R206, R4 ;  /* 0x0000000400ce7308 */ /* 0x0002a20000000800 */
[----:B------:R-:W-:Y:S01]  /*44a0*/  LOP3.LUT R6, R0, R6, RZ, 0xc0, !PT ;  /* 0x0000000600067212 */ /* 0x000fe200078ec0ff */
[--C-:B------:R-:W-:Y:S02]  /*44b0*/  HSET2.LE.AND R0, R9, R93.reuse, PT ;  /* 0x0000005d09007233 */ /* 0x100fe40003803000 */
[----:B----4-:R-:W-:Y:S01]  /*44c0*/  HSET2.LE.AND R5, R8, R93, PT ;  /* 0x0000005d08057233 */ /* 0x010fe20003803000 */
[----:B---3--:R-:W-:-:S04]  /*44d0*/  F2FP.PACK_AB R8, R231, R77 ;  /* 0x0000004de708723e */ /* 0x008fc800000000ff */
[----:B------:R-:W-:Y:S02]  /*44e0*/  LOP3.LUT R5, R5, R8, RZ, 0xc0, !PT ;  /* 0x0000000805057212 */ /* 0x000fe400078ec0ff */
[----:B-1----:R-:W-:Y:S01]  /*44f0*/  F2FP.PACK_AB R4, R229, R225 ;  /* 0x000000e1e504723e */ /* 0x002fe200000000ff */
[----:B------:R-:W-:-:S03]  /*4500*/  FFMA.FTZ R8, R90, c[0x0][0x23c], -R20 ;  /* 0x00008f005a087a23 */ /* 0x000fc60000010814 */
[----:B------:R-:W-:Y:S02]  /*4510*/  LOP3.LUT R7, R7, R4, RZ, 0xc0, !PT ;  /* 0x0000000407077212 */ /* 0x000fe400078ec0ff */
[----:B------:R-:W-:Y:S01]  /*4520*/  F2FP.PACK_AB R4, R242, R233 ;  /* 0x000000e9f204723e */ /* 0x000fe200000000ff */
[----:B------:R-:W-:Y:S01]  /*4530*/  FFMA.FTZ R9, R100, c[0x0][0x23c], -R20 ;  /* 0x00008f0064097a23 */ /* 0x000fe20000010814 */
[----:B------:R-:W-:Y:S01]  /*4540*/  LOP3.LUT R11, R13, 0xff, RZ, 0xc0, !PT ;  /* 0x000000ff0d0b7812 */ /* 0x000fe200078ec0ff */
[----:B------:R1:W-:Y:S01]  /*4550*/  MUFU.EX2 R220, R8 ;  /* 0x0000000800dc7308 */ /* 0x0003e20000000800 */
[----:B------:R-:W-:Y:S02]  /*4560*/  LOP3.LUT R4, R0, R4, RZ, 0xc0, !PT ;  /* 0x0000000400047212 */ /* 0x000fe400078ec0ff */
[----:B------:R-:W-:Y:S02]  /*4570*/  LOP3.LUT R0, R2, 0xffff, RZ, 0xc0, !PT ;  /* 0x0000ffff02007812 */ /* 0x000fe400078ec0ff */
[----:B------:R-:W-:Y:S01]  /*4580*/  PRMT R13, R11, 0x5410, R15 ;  /* 0x000054100b0d7816 */ /* 0x000fe2000000000f */
[----:B------:R-:W-:-:S02]  /*4590*/  IMAD.MOV.U32 R15, RZ, RZ, R227 ;  /* 0x000000ffff0f7224 */ /* 0x000fc400078e00e3 */
[----:B------:R3:W-:Y:S01]  /*45a0*/  MUFU.EX2 R223, R9 ;  /* 0x0000000900df7308 */ /* 0x0007e20000000800 */
[----:B------:R-:W-:Y:S01]  /*45b0*/  SHF.R.U32.HI R10, RZ, 0x8, R0 ;  /* 0x00000008ff0a7819 */ /* 0x000fe20000011600 */
[----:B-1----:R-:W-:Y:S01]  /*45c0*/  FFMA.FTZ R8, R91, c[0x0][0x23c], -R20 ;  /* 0x00008f005b087a23 */ /* 0x002fe20000010814 */
[----:B------:R-:W-:-:S05]  /*45d0*/  LOP3.LUT R0, R2, 0xff, RZ, 0xc0, !PT ;  /* 0x000000ff02007812 */ /* 0x000fca00078ec0ff */
[----:B------:R1:W-:Y:S01]  /*45e0*/  MUFU.EX2 R227, R8 ;  /* 0x0000000800e37308 */ /* 0x0003e20000000800 */
[----:B---3--:R-:W-:Y:S02]  /*45f0*/  SHF.R.U32.HI R9, RZ, 0x8, R23 ;  /* 0x00000008ff097819 */ /* 0x008fe40000011617 */
[----:B------:R-:W-:Y:S02]  /*4600*/  PRMT R11, R0, 0x5410, R10 ;  /* 0x00005410000b7816 */ /* 0x000fe4000000000a */
[----:B------:R-:W-:Y:S02]  /*4610*/  PRMT R12, R28, 0x5410, R9 ;  /* 0x000054101c0c7816 */ /* 0x000fe40000000009 */
[----:B------:R-:W-:Y:S01]  /*4620*/  IADD3 R9, R96, 0x1, RZ ;  /* 0x0000000160097810 */ /* 0x000fe20007ffe0ff */
[----:B-1----:R-:W-:Y:S01]  /*4630*/  FFMA.FTZ R8, R101, c[0x0][0x23c], -R20 ;  /* 0x00008f0065087a23 */ /* 0x002fe20000010814 */
[----:B------:R-:W-:-:S03]  /*4640*/  SHF.R.U32.HI R0, RZ, 0x10, R2 ;  /* 0x00000010ff007819 */ /* 0x000fc60000011602 */
[----:B------:R1:W3:Y:S01]  /*4650*/  MUFU.EX2 R14, R8 ;  /* 0x00000008000e7308 */ /* 0x0002e20000000800 */
[----:B------:R-:W-:Y:S02]  /*4660*/  LOP3.LUT R9, R95, UR23, R9, 0x96, !PT ;  /* 0x000000175f097c12 */ /* 0x000fe4000f8e9609 */
[----:B------:R-:W-:Y:S02]  /*4670*/  SHF.R.U32.HI R2, RZ, 0x18, R2 ;  /* 0x00000018ff027819 */ /* 0x000fe40000011602 */
[----:B------:R-:W-:Y:S01]  /*4680*/  LOP3.LUT R0, R0, 0xff, RZ, 0xc0, !PT ;  /* 0x000000ff00007812 */ /* 0x000fe200078ec0ff */
[----:B------:R-:W-:Y:S02]  /*4690*/  IMAD.MOV.U32 R100, RZ, RZ, R60 ;  /* 0x000000ffff647224 */ /* 0x000fe400078e003c */
[----:B------:R-:W-:Y:S02]  /*46a0*/  IMAD.MOV.U32 R23, RZ, RZ, R61 ;  /* 0x000000ffff177224 */ /* 0x000fe400078e003d */
[----:B------:R-:W-:Y:S01]  /*46b0*/  IMAD.WIDE.U32 R28, R9, -0x326172a9, RZ ;  /* 0xcd9e8d57091c7825 */ /* 0x000fe200078e00ff */
[----:B------:R-:W-:Y:S01]  /*46c0*/  HMMA.16816.F32 R60, R4, R16, R48 ;  /* 0x00000010043c723c */ /* 0x000fe20000001830 */
[----:B-1----:R-:W-:Y:S01]  /*46d0*/  PRMT R8, R0, 0x5410, R2 ;  /* 0x0000541000087816 */ /* 0x002fe20000000002 */
[----:B------:R-:W-:-:S06]  /*46e0*/  HSET2.LE.AND R0, R12, R93, PT ;  /* 0x0000005d0c007233 */ /* 0x000fcc0003803000 */
[----:B------:R-:W-:Y:S01]  /*46f0*/  HMMA.16816.F32 R48, R4, R24, R44 ;  /* 0x000000180430723c */ /* 0x000fe2000000182c */
[----:B--2---:R-:W-:Y:S02]  /*4700*/  F2FP.PACK_AB R2, R226, R206 ;  /* 0x000000cee202723e */ /* 0x004fe400000000ff */
[----:B------:R-:W-:-:S05]  /*4710*/  LOP3.LUT R9, R29, UR13, R40, 0x96, !PT ;  /* 0x0000000d1d097c12 */ /* 0x000fca000f8e9628 */
[----:B------:R-:W-:Y:S01]  /*4720*/  HMMA.16816.F32 R44, R4, R18, R32 ;  /* 0x00000012042c723c */ /* 0x000fe20000001820 */
[----:B------:R-:W-:Y:S01]  /*4730*/  LOP3.LUT R12, R53, UR11, R28, 0x96, !PT ;  /* 0x0000000b350c7c12 */ /* 0x000fe2000f8e961c */
[----:B------:R-:W-:Y:S01]  /*4740*/  LDSM.16.MT88.4 R32, [R205+0x4800] ;  /* 0x00480000cd20783b */ /* 0x000fe20000004200 */
[----:B------:R-:W-:-:S05]  /*4750*/  LOP3.LUT R10, R0, R2, RZ, 0xc0, !PT ;  /* 0x00000002000a7212 */ /* 0x000fca00078ec0ff */
[----:B------:R-:W-:Y:S01]  /*4760*/  HMMA.16816.F32 R36, R4, R26, R36 ;  /* 0x0000001a0424723c */ /* 0x000fe20000001824 */
[----:B------:R-:W-:-:S06]  /*4770*/  HSET2.LE.AND R0, R13, R93, PT ;  /* 0x0000005d0d007233 */ /* 0x000fcc0003803000 */
[--C-:B------:R-:W-:Y:S01]  /*4780*/  HSET2.LE.AND R4, R11, R93.reuse, PT ;  /* 0x0000005d0b047233 */ /* 0x100fe20003803000 */
[----:B------:R-:W-:Y:S01]  /*4790*/  F2FP.PACK_AB R5, R241, R152 ;  /* 0x00000098f105723e */ /* 0x000fe200000000ff */
[----:B------:R-:W-:Y:S01]  /*47a0*/  HSET2.LE.AND R6, R8, R93, PT ;  /* 0x0000005d08067233 */ /* 0x000fe20003803000 */
[----:B---3--:R-:W-:Y:S02]  /*47b0*/  F2FP.PACK_AB R7, R14, R223 ;  /* 0x000000df0e07723e */ /* 0x008fe400000000ff */
[----:B------:R-:W-:Y:S01]  /*47c0*/  LOP3.LUT R8, R4, R5, RZ, 0xc0, !PT ;  /* 0x0000000504087212 */ /* 0x000fe200078ec0ff */
[----:B------:R-:W-:Y:S01]  /*47d0*/  IMAD.WIDE.U32 R4, R9, -0x2daee0ad, RZ ;  /* 0xd2511f5309047825 */ /* 0x000fe200078e00ff */
[----:B------:R-:W-:Y:S02]  /*47e0*/  F2FP.PACK_AB R2, R227, R220 ;  /* 0x000000dce302723e */ /* 0x000fe400000000ff */
[----:B------:R-:W-:Y:S01]  /*47f0*/  LOP3.LUT R9, R6, R7, RZ, 0xc0, !PT ;  /* 0x0000000706097212 */ /* 0x000fe200078ec0ff */
[----:B------:R-:W-:Y:S01]  /*4800*/  IMAD.WIDE.U32 R6, R12, -0x2daee0ad, RZ ;  /* 0xd2511f530c067825 */ /* 0x000fe200078e00ff */
[----:B------:R-:W-:-:S02]  /*4810*/  LOP3.LUT R11, R0, R2, RZ, 0xc0, !PT ;  /* 0x00000002000b7212 */ /* 0x000fc400078ec0ff */
[----:B------:R-:W-:Y:S02]  /*4820*/  LOP3.LUT R2, R5, UR10, R92, 0x96, !PT ;  /* 0x0000000a05027c12 */ /* 0x000fe4000f8e965c */
[----:B------:R-:W-:-:S03]  /*4830*/  LOP3.LUT R0, R7, UR8, R4, 0x96, !PT ;  /* 0x0000000807007c12 */ /* 0x000fc6000f8e9604 */
[----:B------:R-:W-:Y:S01]  /*4840*/  HMMA.16816.F32 R80, R8, R16, R56 ;  /* 0x000000100850723c */ /* 0x000fe20000001838 */
[----:B------:R-:W-:-:S06]  /*4850*/  IMAD.WIDE.U32 R4, R2, -0x326172a9, RZ ;  /* 0xcd9e8d5702047825 */ /* 0x000fcc00078e00ff */
[----:B------:R-:W-:Y:S01]  /*4860*/  IMAD.WIDE.U32 R16, R0, -0x326172a9, RZ ;  /* 0xcd9e8d5700107825 */ /* 0x000fe200078e00ff */
[----:B------:R-:W-:-:S04]  /*4870*/  LOP3.LUT R2, R5, UR9, R52, 0x96, !PT ;  /* 0x0000000905027c12 */ /* 0x000fc8000f8e9634 */
[----:B------:R-:W-:Y:S01]  /*4880*/  LOP3.LUT R0, R17, UR7, R4, 0x96, !PT ;  /* 0x0000000711007c12 */ /* 0x000fe2000f8e9604 */
[----:B------:R-:W-:-:S04]  /*4890*/  IMAD.WIDE.U32 R4, R2, -0x2daee0ad, RZ ;  /* 0xd2511f5302047825 */ /* 0x000fc800078e00ff */
[----:B------:R-:W-:Y:S01]  /*48a0*/  IMAD.WIDE.U32 R30, R0, -0x2daee0ad, RZ ;  /* 0xd2511f53001e7825 */ /* 0x000fe200078e00ff */
[----:B------:R-:W-:-:S04]  /*48b0*/  LOP3.LUT R7, R5, UR6, R6, 0x96, !PT ;  /* 0x0000000605077c12 */ /* 0x000fc8000f8e9606 */
[----:B------:R-:W-:Y:S01]  /*48c0*/  LOP3.LUT R0, R31, UR4, R4, 0x96, !PT ;  /* 0x000000041f007c12 */ /* 0x000fe2000f8e9604 */
[----:B------:R-:W-:-:S04]  /*48d0*/  FFMA.FTZ R2, R99, c[0x0][0x23c], -R22 ;  /* 0x00008f0063027a23 */ /* 0x000fc80000010816 */
[----:B------:R-:W-:Y:S01]  /*48e0*/  IMAD.WIDE.U32 R4, R0, -0x326172a9, RZ ;  /* 0xcd9e8d5700047825 */ /* 0x000fe200078e00ff */
[----:B------:R1:W-:Y:S04]  /*48f0*/  MUFU.EX2 R230, R2 ;  /* 0x0000000200e67308 */ /* 0x0003e80000000800 */
[----:B------:R-:W-:Y:S01]  /*4900*/  LOP3.LUT R0, R4, 0xffff, RZ, 0xc0, !PT ;  /* 0x0000ffff04007812 */ /* 0x000fe200078ec0ff */
[----:B------:R-:W-:Y:S02]  /*4910*/  IMAD.MOV.U32 R31, RZ, RZ, R206 ;  /* 0x000000ffff1f7224 */ /* 0x000fe400078e00ce */
[----:B------:R-:W-:Y:S02]  /*4920*/  FFMA.FTZ R6, R102, c[0x0][0x23c], -R22 ;  /* 0x00008f0066067a23 */ /* 0x000fe40000010816 */
[----:B------:R-:W-:-:S04]  /*4930*/  IMAD.WIDE.U32 R12, R7, -0x326172a9, RZ ;  /* 0xcd9e8d57070c7825 */ /* 0x000fc800078e00ff */
[----:B-1----:R-:W-:-:S04]  /*4940*/  FFMA.FTZ R2, R97, c[0x0][0x23c], -R22 ;  /* 0x00008f0061027a23 */ /* 0x002fc80000010816 */
[----:B------:R1:W-:Y:S01]  /*4950*/  MUFU.EX2 R206, R2 ;  /* 0x0000000200ce7308 */ /* 0x0003e20000000800 */
[----:B------:R-:W-:Y:S01]  /*4960*/  IMAD.MOV.U32 R102, RZ, RZ, R231 ;  /* 0x000000ffff667224 */ /* 0x000fe200078e00e7 */
[----:B------:R-:W-:Y:S06]  /*4970*/  HMMA.16816.F32 R56, R8, R18, R72 ;  /* 0x000000120838723c */ /* 0x000fec0000001848 */
[----:B------:R2:W-:Y:S01]  /*4980*/  MUFU.EX2 R231, R6 ;  /* 0x0000000600e77308 */ /* 0x0005e20000000800 */
[----:B------:R-:W-:Y:S01]  /*4990*/  IMAD.MOV.U32 R18, RZ, RZ, R14 ;  /* 0x000000ffff127224 */ /* 0x000fe200078e000e */
[----:B-1----:R-:W-:-:S02]  /*49a0*/  SHF.R.U32.HI R2, RZ, 0x8, R0 ;  /* 0x00000008ff027819 */ /* 0x002fc40000011600 */
[----:B------:R-:W-:-:S04]  /*49b0*/  LOP3.LUT R0, R4, 0xff, RZ, 0xc0, !PT ;  /* 0x000000ff04007812 */ /* 0x000fc800078ec0ff */
[----:B------:R-:W-:Y:S01]  /*49c0*/  PRMT R14, R0, 0x5410, R2 ;  /* 0x00005410000e7816 */ /* 0x000fe20000000002 */
[----:B--2---:R-:W-:Y:S01]  /*49d0*/  FFMA.FTZ R6, R98, c[0x0][0x23c], -R22 ;  /* 0x00008f0062067a23 */ /* 0x004fe20000010816 */
[----:B------:R-:W-:Y:S02]  /*49e0*/  SHF.R.U32.HI R2, RZ, 0x10, R4 ;  /* 0x00000010ff027819 */ /* 0x000fe40000011604 */
[----:B------:R-:W-:Y:S01]  /*49f0*/  LOP3.LUT R0, R5, UR15, R12, 0x96, !PT ;  /* 0x0000000f05007c12 */ /* 0x000fe2000f8e960c */
[----:B------:R-:W-:Y:S01]  /*4a00*/  FFMA.FTZ R5, R105, c[0x0][0x23c], -R21 ;  /* 0x00008f0069057a23 */ /* 0x000fe20000010815 */
[----:B------:R1:W2:Y:S08]  /*4a10*/  MUFU.EX2 R252, R6 ;  /* 0x0000000600fc7308 */ /* 0x0002b00000000800 */
[----:B------:R3:W-:Y:S01]  /*4a20*/  MUFU.EX2 R250, R5 ;  /* 0x0000000500fa7308 */ /* 0x0007e20000000800 */
[----:B-1----:R-:W-:-:S02]  /*4a30*/  SHF.R.U32.HI R6, RZ, 0x18, R4 ;  /* 0x00000018ff067819 */ /* 0x002fc40000011604 */
[----:B------:R-:W-:Y:S02]  /*4a40*/  LOP3.LUT R4, R2, 0xff, RZ, 0xc0, !PT ;  /* 0x000000ff02047812 */ /* 0x000fe400078ec0ff */
[----:B------:R-:W-:Y:S02]  /*4a50*/  LOP3.LUT R2, R0, 0xffff, RZ, 0xc0, !PT ;  /* 0x0000ffff00027812 */ /* 0x000fe400078ec0ff */
[----:B------:R-:W-:Y:S01]  /*4a60*/  PRMT R7, R4, 0x5410, R6 ;  /* 0x0000541004077816 */ /* 0x000fe20000000006 */
[----:B---3--:R-:W-:Y:S01]  /*4a70*/  FFMA.FTZ R5, R103, c[0x0][0x23c], -R21 ;  /* 0x00008f0067057a23 */ /* 0x008fe20000010815 */
[----:B------:R-:W-:Y:S02]  /*4a80*/  SHF.R.U32.HI R4, RZ, 0x8, R2 ;  /* 0x00000008ff047819 */ /* 0x000fe40000011602 */
[----:B------:R-:W-:Y:S01]  /*4a90*/  LOP3.LUT R2, R0, 0xff, RZ, 0xc0, !PT ;  /* 0x000000ff00027812 */ /* 0x000fe200078ec0ff */
[----:B------:R1:W-:Y:S01]  /*4aa0*/  MUFU.EX2 R251, R5 ;  /* 0x0000000500fb7308 */ /* 0x0003e20000000800 */
[----:B------:R-:W-:Y:S02]  /*4ab0*/  HMMA.16816.F32 R64, R8, R24, R64 ;  /* 0x000000180840723c */ /* 0x000fe40000001840 */
[----:B------:R-:W-:-:S02]  /*4ac0*/  PRMT R12, R2, 0x5410, R4 ;  /* 0x00005410020c7816 */ /* 0x000fc40000000004 */
[----:B------:R-:W-:-:S04]  /*4ad0*/  SHF.R.U32.HI R4, RZ, 0x10, R0 ;  /* 0x00000010ff047819 */ /* 0x000fc80000011600 */
[----:B------:R-:W-:Y:S01]  /*4ae0*/  HMMA.16816.F32 R68, R8, R26, R68 ;  /* 0x0000001a0844723c */ /* 0x000fe20000001844 */
[----:B------:R-:W3:Y:S01]  /*4af0*/  LDSM.16.MT88.4 R24, [R204+0x4800] ;  /* 0x00480000cc18783b */ /* 0x000ee20000004200 */
[----:B-1----:R-:W-:Y:S01]  /*4b00*/  FFMA.FTZ R5, R104, c[0x0][0x23c], -R21 ;  /* 0x00008f0068057a23 */ /* 0x002fe20000010815 */
[----:B------:R-:W-:-:S03]  /*4b10*/  SHF.R.U32.HI R2, RZ, 0x18, R0 ;  /* 0x00000018ff027819 */ /* 0x000fc60000011600 */
[----:B------:R1:W4:Y:S01]  /*4b20*/  MUFU.EX2 R249, R5 ;  /* 0x0000000500f97308 */ /* 0x0003220000000800 */
[----:B------:R-:W-:Y:S01]  /*4b30*/  LOP3.LUT R0, R4, 0xff, RZ, 0xc0, !PT ;  /* 0x000000ff04007812 */ /* 0x000fe200078ec0ff */
[----:B------:R-:W-:-:S06]  /*4b40*/  FFMA.FTZ R4, R106, c[0x0][0x23c], -R21 ;  /* 0x00008f006a047a23 */ /* 0x000fcc0000010815 */
[----:B------:R3:W3:Y:S01]  /*4b50*/  MUFU.EX2 R248, R4 ;  /* 0x0000000400f87308 */ /* 0x0006e20000000800 */
[----:B-1----:R-:W-:Y:S01]  /*4b60*/  PRMT R5, R0, 0x5410, R2 ;  /* 0x0000541000057816 */ /* 0x002fe20000000002 */
[----:B------:R-:W-:Y:S01]  /*4b70*/  HSET2.LE.AND R0, R14, R93, PT ;  /* 0x0000005d0e007233 */ /* 0x000fe20003803000 */
[----:B--2---:R-:W-:-:S04]  /*4b80*/  F2FP.PACK_AB R2, R252, R231 ;  /* 0x000000e7fc02723e */ /* 0x004fc800000000ff */
[----:B------:R-:W-:Y:S01]  /*4b90*/  LOP3.LUT R6, R0, R2, RZ, 0xc0, !PT ;  /* 0x0000000200067212 */ /* 0x000fe200078ec0ff */
[----:B------:R-:W-:Y:S01]  /*4ba0*/  HSET2.LE.AND R0, R7, R93, PT ;  /* 0x0000005d07007233 */ /* 0x000fe20003803000 */
[----:B----4-:R-:W-:-:S04]  /*4bb0*/  F2FP.PACK_AB R2, R249, R251 ;  /* 0x000000fbf902723e */ /* 0x010fc800000000ff */
[----:B------:R-:W-:Y:S01]  /*4bc0*/  LOP3.LUT R7, R0, R2, RZ, 0xc0, !PT ;  /* 0x0000000200077212 */ /* 0x000fe200078ec0ff */
[----:B------:R-:W-:Y:S01]  /*4bd0*/  HSET2.LE.AND R0, R12, R93, PT ;  /* 0x0000005d0c007233 */ /* 0x000fe20003803000 */
[----:B------:R-:W-:-:S04]  /*4be0*/  F2FP.PACK_AB R2, R206, R230 ;  /* 0x000000e6ce02723e */ /* 0x000fc800000000ff */
[----:B---3--:R-:W-:Y:S01]  /*4bf0*/  LOP3.LUT R4, R0, R2, RZ, 0xc0, !PT ;  /* 0x0000000200047212 */ /* 0x008fe200078ec0ff */
[----:B------:R-:W-:Y:S01]  /*4c00*/  HSET2.LE.AND R0, R5, R93, PT ;  /* 0x0000005d05007233 */ /* 0x000fe20003803000 */
[----:B------:R-:W-:-:S04]  /*4c10*/  F2FP.PACK_AB R2, R248, R250 ;  /* 0x000000faf802723e */ /* 0x000fc800000000ff */
[----:B------:R-:W-:Y:S02]  /*4c20*/  LOP3.LUT R5, R0, R2, RZ, 0xc0, !PT ;  /* 0x0000000200057212 */ /* 0x000fe400078ec0ff */
[----:B------:R-:W-:Y:S02]  /*4c30*/  LOP3.LUT R0, R29, UR13, R54, 0x96, !PT ;  /* 0x0000000d1d007c12 */ /* 0x000fe4000f8e9636 */
[----:B------:R-:W-:-:S03]  /*4c40*/  LOP3.LUT R2, R43, UR11, R28, 0x96, !PT ;  /* 0x0000000b2b027c12 */ /* 0x000fc6000f8e961c */
[C---:B------:R-:W-:Y:S08]  /*4c50*/  HMMA.16816.F32 R60, R4.reuse, R24, R60 ;  /* 0x00000018043c723c */ /* 0x040ff0000000183c */
        /* <DEDUP_REMOVED lines=8> */
[----:B------:R-:W-:Y:S02]  /*4ce0*/  FFMA.FTZ R2, R190, c[0x0][0x23c], -R3 ;  /* 0x00008f00be027a23 */ /* 0x000fe40000010803 */
[----:B------:R-:W-:Y:S02]  /*4cf0*/  IMAD.WIDE.U32 R8, R0, -0x326172a9, RZ ;  /* 0xcd9e8d5700087825 */ /* 0x000fe400078e00ff */
[----:B------:R1:W-:Y:S03]  /*4d00*/  MUFU.EX2 R244, R2 ;  /* 0x0000000200f47308 */ /* 0x0003e60000000800 */
[----:B------:R-:W-:Y:S02]  /*4d10*/  LOP3.LUT R0, R9, UR7, R6, 0x96, !PT ;  /* 0x0000000709007c12 */ /* 0x000fe4000f8e9606 */
[----:B------:R-:W-:-:S03]  /*4d20*/  LOP3.LUT R14, R13, UR5, R16, 0x96, !PT ;  /* 0x000000050d0e7c12 */ /* 0x000fc6000f8e9610 */
[----:B------:R-:W-:Y:S01]  /*4d30*/  IMAD.WIDE.U32 R12, R0, -0x2daee0ad, RZ ;  /* 0xd2511f53000c7825 */ /* 0x000fe200078e00ff */
[----:B-1----:R-:W-:-:S05]  /*4d40*/  LOP3.LUT R2, R7, UR9, R42, 0x96, !PT ;  /* 0x0000000907027c12 */ /* 0x002fca000f8e962a */
[----:B------:R-:W-:-:S04]  /*4d50*/  IMAD.WIDE.U32 R6, R2, -0x2daee0ad, RZ ;  /* 0xd2511f5302067825 */ /* 0x000fc800078e00ff */
[--C-:B------:R-:W-:Y:S01]  /*4d60*/  FFMA.FTZ R5, R120, c[0x0][0x23c], -R3.reuse ;  /* 0x00008f0078057a23 */ /* 0x100fe20000010803 */
[----:B------:R-:W-:Y:S01]  /*4d70*/  LOP3.LUT R2, R7, UR6, R4, 0x96, !PT ;  /* 0x0000000607027c12 */ /* 0x000fe2000f8e9604 */
[----:B------:R-:W-:Y:S01]  /*4d80*/  FFMA.FTZ R4, R108, c[0x0][0x23c], -R3 ;  /* 0x00008f006c047a23 */ /* 0x000fe20000010803 */
[----:B------:R-:W-:Y:S01]  /*4d90*/  LOP3.LUT R0, R13, UR4, R6, 0x96, !PT ;  /* 0x000000040d007c12 */ /* 0x000fe2000f8e9606 */
[----:B------:R-:W-:Y:S02]  /*4da0*/  MUFU.EX2 R245, R5 ;  /* 0x0000000500f57308 */ /* 0x000fe40000000800 */
[----:B------:R-:W-:-:S04]  /*4db0*/  IMAD.WIDE.U32 R6, R2, -0x326172a9, RZ ;  /* 0xcd9e8d5702067825 */ /* 0x000fc800078e00ff */
[----:B------:R-:W-:Y:S02]  /*4dc0*/  FFMA.FTZ R2, R107, c[0x0][0x23c], -R3 ;  /* 0x00008f006b027a23 */ /* 0x000fe40000010803 */
[----:B------:R1:W-:Y:S01]  /*4dd0*/  MUFU.EX2 R247, R4 ;  /* 0x0000000400f77308 */ /* 0x0003e20000000800 */
[----:B------:R-:W-:-:S07]  /*4de0*/  LOP3.LUT R13, R7, UR5, R8, 0x96, !PT ;  /* 0x00000005070d7c12 */ /* 0x000fce000f8e9608 */
[----:B------:R2:W3:Y:S01]  /*4df0*/  MUFU.EX2 R246, R2 ;  /* 0x0000000200f67308 */ /* 0x0004e20000000800 */
[----:B-1----:R-:W-:-:S05]  /*4e00*/  IMAD.WIDE.U32 R4, R0, -0x326172a9, RZ ;  /* 0xcd9e8d5700047825 */ /* 0x002fca00078e00ff */
[----:B------:R-:W-:Y:S02]  /*4e10*/  LOP3.LUT R0, R5, UR15, R6, 0x96, !PT ;  /* 0x0000000f05007c12 */ /* 0x000fe4000f8e9606 */
[C---:B--2---:R-:W-:Y:S02]  /*4e20*/  LOP3.LUT R2, R4.reuse, 0xffff, RZ, 0xc0, !PT ;  /* 0x0000ffff04027812 */ /* 0x044fe400078ec0ff */
[----:B------:R-:W-:Y:S02]  /*4e30*/  LOP3.LUT R7, R4, 0xff, RZ, 0xc0, !PT ;  /* 0x000000ff04077812 */ /* 0x000fe400078ec0ff */
[--C-:B------:R-:W-:Y:S02]  /*4e40*/  SHF.R.U32.HI R6, RZ, 0x10, R4.reuse ;  /* 0x00000010ff067819 */ /* 0x100fe40000011604 */
[----:B------:R-:W-:Y:S01]  /*4e50*/  SHF.R.U32.HI R8, RZ, 0x18, R4 ;  /* 0x00000018ff087819 */ /* 0x000fe20000011604 */
[----:B------:R-:W-:Y:S01]  /*4e60*/  FFMA.FTZ R4, R121, c[0x0][0x23c], -R20 ;  /* 0x00008f0079047a23 */ /* 0x000fe20000010814 */
[----:B------:R-:W-:Y:S01]  /*4e70*/  SHF.R.U32.HI R2, RZ, 0x8, R2 ;  /* 0x00000008ff027819 */ /* 0x000fe20000011602 */
[----:B------:R-:W-:-:S02]  /*4e80*/  FFMA.FTZ R5, R109, c[0x0][0x23c], -R3 ;  /* 0x00008f006d057a23 */ /* 0x000fc40000010803 */
[----:B------:R-:W-:Y:S01]  /*4e90*/  IMAD.MOV.U32 R97, RZ, RZ, R238 ;  /* 0x000000ffff617224 */ /* 0x000fe200078e00ee */
[----:B------:R-:W-:Y:S01]  /*4ea0*/  PRMT R9, R7, 0x5410, R2 ;  /* 0x0000541007097816 */ /* 0x000fe20000000002 */
[----:B------:R1:W-:Y:S01]  /*4eb0*/  MUFU.EX2 R238, R4 ;  /* 0x0000000400ee7308 */ /* 0x0003e20000000800 */
[----:B------:R-:W-:Y:S01]  /*4ec0*/  LOP3.LUT R2, R0, 0xffff, RZ, 0xc0, !PT ;  /* 0x0000ffff00027812 */ /* 0x000fe200078ec0ff */
[----:B------:R-:W-:-:S06]  /*4ed0*/  IMAD.MOV.U32 R19, RZ, RZ, R242 ;  /* 0x000000ffff137224 */ /* 0x000fcc00078e00f2 */
[----:B------:R2:W-:Y:S01]  /*4ee0*/  MUFU.EX2 R243, R5 ;  /* 0x0000000500f37308 */ /* 0x0005e20000000800 */
[----:B-1----:R-:W-:-:S04]  /*4ef0*/  LOP3.LUT R4, R6, 0xff, RZ, 0xc0, !PT ;  /* 0x000000ff06047812 */ /* 0x002fc800078ec0ff */
[----:B------:R-:W-:Y:S01]  /*4f00*/  PRMT R7, R4, 0x5410, R8 ;  /* 0x0000541004077816 */ /* 0x000fe20000000008 */
[----:B--2---:R-:W-:Y:S01]  /*4f10*/  FFMA.FTZ R5, R110, c[0x0][0x23c], -R20 ;  /* 0x00008f006e057a23 */ /* 0x004fe20000010814 */
[----:B------:R-:W-:Y:S02]  /*4f20*/  SHF.R.U32.HI R4, RZ, 0x8, R2 ;  /* 0x00000008ff047819 */ /* 0x000fe40000011602 */
[----:B------:R-:W-:Y:S01]  /*4f30*/  LOP3.LUT R2, R0, 0xff, RZ, 0xc0, !PT ;  /* 0x000000ff00027812 */ /* 0x000fe200078ec0ff */
[----:B------:R1:W-:Y:S01]  /*4f40*/  MUFU.EX2 R242, R5 ;  /* 0x0000000500f27308 */ /* 0x0003e20000000800 */
[----:B------:R-:W-:Y:S02]  /*4f50*/  IMAD.MOV.U32 R98, RZ, RZ, R241 ;  /* 0x000000ffff627224 */ /* 0x000fe400078e00f1 */
[----:B------:R-:W-:Y:S02]  /*4f60*/  PRMT R8, R2, 0x5410, R4 ;  /* 0x0000541002087816 */ /* 0x000fe40000000004 */
[----:B------:R-:W-:-:S02]  /*4f70*/  SHF.R.U32.HI R2, RZ, 0x10, R0 ;  /* 0x00000010ff027819 */ /* 0x000fc40000011600 */
[----:B------:R-:W-:Y:S01]  /*4f80*/  SHF.R.U32.HI R4, RZ, 0x18, R0 ;  /* 0x00000018ff047819 */ /* 0x000fe20000011600 */
[----:B-1----:R-:W-:-:S04]  /*4f90*/  FFMA.FTZ R5, R112, c[0x0][0x23c], -R20 ;  /* 0x00008f0070057a23 */ /* 0x002fc80000010814 */
[----:B------:R-:W1:Y:S01]  /*4fa0*/  MUFU.EX2 R241, R5 ;  /* 0x0000000500f17308 */ /* 0x000e620000000800 */
[----:B------:R-:W-:Y:S01]  /*4fb0*/  LOP3.LUT R0, R2, 0xff, RZ, 0xc0, !PT ;  /* 0x000000ff02007812 */ /* 0x000fe200078ec0ff */
[----:B------:R-:W-:Y:S02]  /*4fc0*/  FFMA.FTZ R2, R122, c[0x0][0x23c], -R20 ;  /* 0x00008f007a027a23 */ /* 0x000fe40000010814 */
[----:B------:R-:W-:Y:S01]  /*4fd0*/  IMAD.MOV.U32 R103, RZ, RZ, R233 ;  /* 0x000000ffff677224 */ /* 0x000fe200078e00e9 */
[----:B------:R-:W-:Y:S01]  /*4fe0*/  PRMT R6, R0, 0x5410, R4 ;  /* 0x0000541000067816 */ /* 0x000fe20000000004 */
[----:B------:R-:W-:Y:S02]  /*4ff0*/  HSET2.LE.AND R0, R9, R93, PT ;  /* 0x0000005d09007233 */ /* 0x000fe40003803000 */
[----:B------:R3:W2:Y:S01]  /*5000*/  MUFU.EX2 R233, R2 ;  /* 0x0000000200e97308 */ /* 0x0006a20000000800 */
[----:B------:R-:W-:Y:S01]  /*5010*/  FFMA.FTZ R4, R113, c[0x0][0x23c], -R3 ;  /* 0x00008f0071047a23 */ /* 0x000fe20000010803 */
[----:B---3--:R-:W-:-:S04]  /*5020*/  F2FP.PACK_AB R2, R246, R247 ;  /* 0x000000f7f602723e */ /* 0x008fc800000000ff */
[----:B------:R-:W-:Y:S01]  /*5030*/  LOP3.LUT R10, R0, R2, RZ, 0xc0, !PT ;  /* 0x00000002000a7212 */ /* 0x000fe200078ec0ff */
[----:B------:R-:W-:Y:S01]  /*5040*/  HSET2.LE.AND R0, R7, R93, PT ;  /* 0x0000005d07007233 */ /* 0x000fe20003803000 */
[----:B-1----:R-:W-:Y:S01]  /*5050*/  F2FP.PACK_AB R2, R241, R242 ;  /* 0x000000f2f102723e */ /* 0x002fe200000000ff */
[----:B------:R-:W-:-:S03]  /*5060*/  FFMA.FTZ R5, R114, c[0x0][0x23c], -R22 ;  /* 0x00008f0072057a23 */ /* 0x000fc60000010816 */
[----:B------:R-:W-:Y:S01]  /*5070*/  LOP3.LUT R11, R0, R2, RZ, 0xc0, !PT ;  /* 0x00000002000b7212 */ /* 0x000fe200078ec0ff */
[----:B------:R-:W-:Y:S01]  /*5080*/  HSET2.LE.AND R0, R8, R93, PT ;  /* 0x0000005d08007233 */ /* 0x000fe20003803000 */
[----:B------:R-:W-:Y:S01]  /*5090*/  F2FP.PACK_AB R2, R245, R244 ;  /* 0x000000f4f502723e */ /* 0x000fe200000000ff */
[----:B------:R-:W-:Y:S02]  /*50a0*/  IMAD.MOV.U32 R105, RZ, RZ, R240 ;  /* 0x000000ffff697224 */ /* 0x000fe400078e00f0 */
[----:B------:R-:W-:Y:S01]  /*50b0*/  IMAD.MOV.U32 R99, RZ, RZ, R235 ;  /* 0x000000ffff637224 */ /* 0x000fe200078e00eb */
[----:B------:R1:W-:Y:S01]  /*50c0*/  MUFU.EX2 R240, R4 ;  /* 0x0000000400f07308 */ /* 0x0003e20000000800 */
[----:B------:R-:W-:Y:S02]  /*50d0*/  LOP3.LUT R8, R0, R2, RZ, 0xc0, !PT ;  /* 0x0000000200087212 */ /* 0x000fe400078ec0ff */
[----:B------:R-:W-:-:S05]  /*50e0*/  IADD3 R0, R96, 0x3, RZ ;  /* 0x0000000360007810 */ /* 0x000fca0007ffe0ff */
[----:B------:R2:W-:Y:S01]  /*50f0*/  MUFU.EX2 R235, R5 ;  /* 0x0000000500eb7308 */ /* 0x0005e20000000800 */
[----:B------:R-:W-:Y:S01]  /*5100*/  LOP3.LUT R0, R95, UR23, R0, 0x96, !PT ;  /* 0x000000175f007c12 */ /* 0x000fe2000f8e9600 */
[----:B-1----:R-:W-:Y:S01]  /*5110*/  HSET2.LE.AND R4, R6, R93, PT ;  /* 0x0000005d06047233 */ /* 0x002fe20003803000 */
[----:B--2---:R-:W-:-:S04]  /*5120*/  F2FP.PACK_AB R5, R233, R238 ;  /* 0x000000eee905723e */ /* 0x004fc800000000ff */
[----:B------:R-:W-:Y:S02]  /*5130*/  LOP3.LUT R9, R4, R5, RZ, 0xc0, !PT ;  /* 0x0000000504097212 */ /* 0x000fe400078ec0ff */
[----:B------:R-:W-:Y:S01]  /*5140*/  IADD3 R4, R96, 0x2, RZ ;  /* 0x0000000260047810 */ /* 0x000fe20007ffe0ff */
[----:B------:R-:W-:-:S03]  /*5150*/  IMAD.WIDE.U32 R28, R0, -0x326172a9, RZ ;  /* 0xcd9e8d57001c7825 */ /* 0x000fc600078e00ff */
[----:B------:R-:W-:Y:S01]  /*5160*/  LOP3.LUT R4, R95, UR23, R4, 0x96, !PT ;  /* 0x000000175f047c12 */ /* 0x000fe2000f8e9604 */
[--C-:B------:R-:W-:Y:S02]  /*5170*/  FFMA.FTZ R6, R111, c[0x0][0x23c], -R22.reuse ;  /* 0x00008f006f067a23 */ /* 0x100fe40000010816 */
[----:B------:R-:W-:Y:S02]  /*5180*/  FFMA.FTZ R0, R115, c[0x0][0x23c], -R22 ;  /* 0x00008f0073007a23 */ /* 0x000fe40000010816 */
[----:B------:R-:W-:Y:S02]  /*5190*/  IMAD.MOV.U32 R101, RZ, RZ, R234 ;  /* 0x000000ffff657224 */ /* 0x000fe400078e00ea */
[----:B------:R-:W-:Y:S01]  /*51a0*/  IMAD.MOV.U32 R106, RZ, RZ, R18 ;  /* 0x000000ffff6a7224 */ /* 0x000fe200078e0012 */
[----:B------:R1:W-:Y:S01]  /*51b0*/  MUFU.EX2 R234, R6 ;  /* 0x0000000600ea7308 */ /* 0x0003e20000000800 */
[----:B------:R-:W-:Y:S02]  /*51c0*/  IMAD.MOV.U32 R104, RZ, RZ, R19 ;  /* 0x000000ffff687224 */ /* 0x000fe400078e0013 */
[----:B------:R-:W-:-:S02]  /*51d0*/  IMAD.MOV.U32 R107, RZ, RZ, R230 ;  /* 0x000000ffff6b7224 */ /* 0x000fc400078e00e6 */
[----:B------:R-:W-:-:S03]  /*51e0*/  IMAD.WIDE.U32 R18, R4, -0x326172a9, RZ ;  /* 0xcd9e8d5704127825 */ /* 0x000fc600078e00ff */
[----:B------:R2:W-:Y:S01]  /*51f0*/  MUFU.EX2 R230, R0 ;  /* 0x0000000000e67308 */ /* 0x0005e20000000800 */
[----:B------:R-:W-:Y:S02]  /*5200*/  FFMA.FTZ R2, R116, c[0x0][0x23c], -R22 ;  /* 0x00008f0074027a23 */ /* 0x000fe40000010816 */
[----:B------:R-:W-:-:S04]  /*5210*/  IMAD.WIDE.U32 R4, R14, -0x2daee0ad, RZ ;  /* 0xd2511f530e047825 */ /* 0x000fc800078e00ff */
[----:B-1----:R-:W-:-:S04]  /*5220*/  IMAD.WIDE.U32 R6, R13, -0x2daee0ad, RZ ;  /* 0xd2511f530d067825 */ /* 0x002fc800078e00ff */
[----:B------:R-:W-:Y:S02]  /*5230*/  IMAD.MOV.U32 R112, RZ, RZ, R231 ;  /* 0x000000ffff707224 */ /* 0x000fe400078e00e7 */
[----:B--2---:R-:W-:Y:S01]  /*5240*/  FFMA.FTZ R0, R118, c[0x0][0x23c], -R21 ;  /* 0x00008f0076007a23 */ /* 0x004fe20000010815 */
[----:B------:R1:W2:Y:S01]  /*5250*/  MUFU.EX2 R231, R2 ;  /* 0x0000000200e77308 */ /* 0x0002a20000000800 */
[----:B------:R-:W-:Y:S02]  /*5260*/  IMAD.MOV.U32 R113, RZ, RZ, R229 ;  /* 0x000000ffff717224 */ /* 0x000fe400078e00e5 */
[----:B------:R-:W-:-:S05]  /*5270*/  IMAD.MOV.U32 R114, RZ, RZ, R228 ;  /* 0x000000ffff727224 */ /* 0x000fca00078e00e4 */
[----:B------:R3:W-:Y:S01]  /*5280*/  MUFU.EX2 R229, R0 ;  /* 0x0000000000e57308 */ /* 0x0007e20000000800 */
[C---:B------:R-:W-:Y:S02]  /*5290*/  LOP3.LUT R14, R4.reuse, 0xff, RZ, 0xc0, !PT ;  /* 0x000000ff040e7812 */ /* 0x040fe400078ec0ff */
[----:B-1----:R-:W-:Y:S01]  /*52a0*/  LOP3.LUT R2, R7, UR14, R12, 0x96, !PT ;  /* 0x0000000e07027c12 */ /* 0x002fe2000f8e960c */
[----:B------:R-:W-:Y:S01]  /*52b0*/  FFMA.FTZ R12, R117, c[0x0][0x23c], -R21 ;  /* 0x00008f00750c7a23 */ /* 0x000fe20000010815 */
[----:B---3--:R-:W-:-:S03]  /*52c0*/  LOP3.LUT R0, R4, 0xffff, RZ, 0xc0, !PT ;  /* 0x0000ffff04007812 */ /* 0x008fc600078ec0ff */
[----:B------:R1:W-:Y:S01]  /*52d0*/  MUFU.EX2 R228, R12 ;  /* 0x0000000c00e47308 */ /* 0x0003e20000000800 */
[----:B------:R-:W-:Y:S02]  /*52e0*/  SHF.R.U32.HI R13, RZ, 0x8, R0 ;  /* 0x00000008ff0d7819 */ /* 0x000fe40000011600 */
[----:B------:R-:W-:Y:S02]  /*52f0*/  LOP3.LUT R0, R5, UR14, R30, 0x96, !PT ;  /* 0x0000000e05007c12 */ /* 0x000fe4000f8e961e */
[--C-:B------:R-:W-:Y:S01]  /*5300*/  SHF.R.U32.HI R5, RZ, 0x10, R4.reuse ;  /* 0x00000010ff057819 */ /* 0x100fe20000011604 */
[----:B------:R-:W-:Y:S01]  /*5310*/  IMAD.MOV.U32 R111, RZ, RZ, R227 ;  /* 0x000000ffff6f7224 */ /* 0x000fe200078e00e3 */
[----:B------:R-:W-:Y:S01]  /*5320*/  HMMA.16816.F32 R36, R8, R24, R80 ;  /* 0x000000180824723c */ /* 0x000fe20000001850 */
[----:B-1----:R-:W-:Y:S01]  /*5330*/  SHF.R.U32.HI R12, RZ, 0x18, R4 ;  /* 0x00000018ff0c7819 */ /* 0x002fe20000011604 */
[----:B------:R-:W-:-:S06]  /*5340*/  FFMA.FTZ R4, R119, c[0x0][0x23c], -R21 ;  /* 0x00008f0077047a23 */ /* 0x000fcc0000010815 */
[C---:B------:R-:W-:Y:S01]  /*5350*/  HMMA.16816.F32 R44, R8.reuse, R26, R56 ;  /* 0x0000001a082c723c */ /* 0x040fe20000001838 */
[----:B------:R-:W-:Y:S01]  /*5360*/  PRMT R14, R14, 0x5410, R13 ;  /* 0x000054100e0e7816 */ /* 0x000fe2000000000d */
[----:B------:R-:W-:Y:S01]  /*5370*/  IMAD.MOV.U32 R122, RZ, RZ, R226 ;  /* 0x000000ffff7a7224 */ /* 0x000fe200078e00e2 */
[----:B------:R1:W3:Y:S01]  /*5380*/  MUFU.EX2 R227, R4 ;  /* 0x0000000400e37308 */ /* 0x0002e20000000800 */
[----:B------:R-:W-:Y:S01]  /*5390*/  LOP3.LUT R5, R5, 0xff, RZ, 0xc0, !PT ;  /* 0x000000ff05057812 */ /* 0x000fe200078ec0ff */
[----:B------:R-:W4:Y:S03]  /*53a0*/  LDSM.16.MT88.4 R24, [R204+0x4c00] ;  /* 0x004c0000cc18783b */ /* 0x000f260000004200 */
[----:B------:R-:W-:Y:S01]  /*53b0*/  HMMA.16816.F32 R48, R8, R32, R64 ;  /* 0x000000200830723c */ /* 0x000fe20000001840 */
[----:B------:R-:W-:-:S07]  /*53c0*/  PRMT R13, R5, 0x5410, R12 ;  /* 0x00005410050d7816 */ /* 0x000fce000000000c */
[----:B------:R-:W-:Y:S01]  /*53d0*/  HMMA.16816.F32 R68, R8, R34, R68 ;  /* 0x000000220844723c */ /* 0x000fe20000001844 */
[----:B------:R-:W4:Y:S01]  /*53e0*/  LDSM.16.MT88.4 R32, [R205+0x4c00] ;  /* 0x004c0000cd20783b */ /* 0x000f220000004200 */
[----:B-1----:R-:W-:-:S05]  /*53f0*/  LOP3.LUT R4, R0, 0xffff, RZ, 0xc0, !PT ;  /* 0x0000ffff00047812 */ /* 0x002fca00078ec0ff */
[----:B------:R-:W-:Y:S01]  /*5400*/  FFMA.FTZ R8, R125, c[0x0][0x23c], -R21 ;  /* 0x00008f007d087a23 */ /* 0x000fe20000010815 */
[----:B------:R-:W-:Y:S02]  /*5410*/  LOP3.LUT R10, R0, 0xff, RZ, 0xc0, !PT ;  /* 0x000000ff000a7812 */ /* 0x000fe400078ec0ff */
[----:B------:R-:W-:Y:S01]  /*5420*/  SHF.R.U32.HI R4, RZ, 0x8, R4 ;  /* 0x00000008ff047819 */ /* 0x000fe20000011604 */
[----:B------:R1:W1:Y:S01]  /*5430*/  MUFU.EX2 R226, R8 ;  /* 0x0000000800e27308 */ /* 0x0002620000000800 */
[----:B------:R-:W-:Y:S02]  /*5440*/  SHF.R.U32.HI R9, RZ, 0x10, R0 ;  /* 0x00000010ff097819 */ /* 0x000fe40000011600 */
[----:B------:R-:W-:Y:S02]  /*5450*/  PRMT R12, R10, 0x5410, R4 ;  /* 0x000054100a0c7816 */ /* 0x000fe40000000004 */
[----:B------:R-:W-:Y:S02]  /*5460*/  LOP3.LUT R5, R9, 0xff, RZ, 0xc0, !PT ;  /* 0x000000ff09057812 */ /* 0x000fe400078ec0ff */
[----:B--2---:R-:W-:Y:S01]  /*5470*/  F2FP.PACK_AB R4, R230, R231 ;  /* 0x000000e7e604723e */ /* 0x004fe200000000ff */
[----:B------:R-:W-:Y:S01]  /*5480*/  FFMA.FTZ R9, R123, c[0x0][0x23c], -R3 ;  /* 0x00008f007b097a23 */ /* 0x000fe20000010803 */
[----:B-1----:R-:W-:Y:S01]  /*5490*/  SHF.R.U32.HI R8, RZ, 0x18, R0 ;  /* 0x00000018ff087819 */ /* 0x002fe20000011600 */
[----:B------:R-:W-:-:S03]  /*54a0*/  HSET2.LE.AND R0, R14, R93, PT ;  /* 0x0000005d0e007233 */ /* 0x000fc60003803000 */
[----:B------:R-:W-:Y:S02]  /*54b0*/  PRMT R11, R5, 0x5410, R8 ;  /* 0x00005410050b7816 */ /* 0x000fe40000000008 */
[----:B------:R-:W-:Y:S01]  /*54c0*/  LOP3.LUT R10, R0, R4, RZ, 0xc0, !PT ;  /* 0x00000004000a7212 */ /* 0x000fe200078ec0ff */
[--C-:B------:R-:W-:Y:S01]  /*54d0*/  HSET2.LE.AND R0, R13, R93.reuse, PT ;  /* 0x0000005d0d007233 */ /* 0x100fe20003803000 */
[----:B---3--:R-:W-:Y:S01]  /*54e0*/  F2FP.PACK_AB R4, R227, R228 ;  /* 0x000000e4e304723e */ /* 0x008fe200000000ff */
[----:B------:R-:W-:Y:S02]  /*54f0*/  IMAD.MOV.U32 R121, RZ, RZ, R225 ;  /* 0x000000ffff797224 */ /* 0x000fe400078e00e1 */
[----:B------:R1:W-:Y:S01]  /*5500*/  MUFU.EX2 R225, R9 ;  /* 0x0000000900e17308 */ /* 0x0003e20000000800 */
[----:B------:R-:W-:Y:S02]  /*5510*/  FFMA.FTZ R8, R124, c[0x0][0x23c], -R3 ;  /* 0x00008f007c087a23 */ /* 0x000fe40000010803 */
[----:B------:R-:W-:Y:S01]  /*5520*/  IMAD.MOV.U32 R116, RZ, RZ, R220 ;  /* 0x000000ffff747224 */ /* 0x000fe200078e00dc */
[----:B------:R-:W-:Y:S01]  /*5530*/  HSET2.LE.AND R5, R12, R93, PT ;  /* 0x0000005d0c057233 */ /* 0x000fe20003803000 */
[----:B------:R-:W-:-:S03]  /*5540*/  IMAD.MOV.U32 R109, RZ, RZ, R224 ;  /* 0x000000ffff6d7224 */ /* 0x000fc600078e00e0 */
[----:B------:R2:W3:Y:S01]  /*5550*/  MUFU.EX2 R224, R8 ;  /* 0x0000000800e07308 */ /* 0x0004e20000000800 */
[----:B-1----:R-:W-:Y:S01]  /*5560*/  HSET2.LE.AND R9, R11, R93, PT ;  /* 0x0000005d0b097233 */ /* 0x002fe20003803000 */
[----:B------:R-:W-:Y:S01]  /*5570*/  LOP3.LUT R11, R0, R4, RZ, 0xc0, !PT ;  /* 0x00000004000b7212 */ /* 0x000fe200078ec0ff */
[----:B------:R-:W-:-:S05]  /*5580*/  FFMA.FTZ R4, R139, c[0x0][0x23c], -R20 ;  /* 0x00008f008b047a23 */ /* 0x000fca0000010814 */
[----:B------:R1:W-:Y:S01]  /*5590*/  MUFU.EX2 R220, R4 ;  /* 0x0000000400dc7308 */ /* 0x0003e20000000800 */
[----:B------:R-:W-:Y:S01]  /*55a0*/  IMAD.MOV.U32 R120, RZ, RZ, R223 ;  /* 0x000000ffff787224 */ /* 0x000fe200078e00df */
[----:B--2---:R-:W-:Y:S02]  /*55b0*/  F2FP.PACK_AB R8, R234, R235 ;  /* 0x000000ebea08723e */ /* 0x004fe400000000ff */
[----:B------:R-:W-:Y:S02]  /*55c0*/  LOP3.LUT R0, R6, 0xffff, RZ, 0xc0, !PT ;  /* 0x0000ffff06007812 */ /* 0x000fe400078ec0ff */
[----:B------:R-:W-:Y:S02]  /*55d0*/  LOP3.LUT R8, R5, R8, RZ, 0xc0, !PT ;  /* 0x0000000805087212 */ /* 0x000fe400078ec0ff */
[----:B------:R-:W-:Y:S01]  /*55e0*/  SHF.R.U32.HI R5, RZ, 0x10, R6 ;  /* 0x00000010ff057819 */ /* 0x000fe20000011606 */
[----:B-1----:R-:W-:-:S04]  /*55f0*/  FFMA.FTZ R4, R126, c[0x0][0x23c], -R20 ;  /* 0x00008f007e047a23 */ /* 0x002fc80000010814 */
[----:B------:R1:W-:Y:S01]  /*5600*/  MUFU.EX2 R223, R4 ;  /* 0x0000000400df7308 */ /* 0x0003e20000000800 */
[----:B------:R-:W-:Y:S02]  /*5610*/  F2FP.PACK_AB R12, R226, R229 ;  /* 0x000000e5e20c723e */ /* 0x000fe400000000ff */
[----:B------:R-:W-:Y:S02]  /*5620*/  LOP3.LUT R7, R6, 0xff, RZ, 0xc0, !PT ;  /* 0x000000ff06077812 */ /* 0x000fe400078ec0ff */
[----:B------:R-:W-:Y:S02]  /*5630*/  SHF.R.U32.HI R0, RZ, 0x8, R0 ;  /* 0x00000008ff007819 */ /* 0x000fe40000011600 */
[----:B------:R-:W-:Y:S02]  /*5640*/  SHF.R.U32.HI R6, RZ, 0x18, R6 ;  /* 0x00000018ff067819 */ /* 0x000fe40000011606 */
[----:B------:R-:W-:Y:S01]  /*5650*/  LOP3.LUT R5, R5, 0xff, RZ, 0xc0, !PT ;  /* 0x000000ff05057812 */ /* 0x000fe200078ec0ff */
[----:B-1----:R-:W-:-:S04]  /*5660*/  FFMA.FTZ R4, R127, c[0x0][0x23c], -R20 ;  /* 0x00008f007f047a23 */ /* 0x002fc80000010814 */
[----:B------:R1:W-:Y:S01]  /*5670*/  MUFU.EX2 R190, R4 ;  /* 0x0000000400be7308 */ /* 0x0003e20000000800 */
[----:B------:R-:W-:Y:S01]  /*5680*/  IMAD.MOV.U32 R95, RZ, RZ, R189 ;  /* 0x000000ffff5f7224 */ /* 0x000fe200078e00bd */
[----:B------:R-:W-:Y:S02]  /*5690*/  LOP3.LUT R9, R9, R12, RZ, 0xc0, !PT ;  /* 0x0000000c09097212 */ /* 0x000fe400078ec0ff */
[----:B------:R-:W-:Y:S02]  /*56a0*/  PRMT R12, R7, 0x5410, R0 ;  /* 0x00005410070c7816 */ /* 0x000fe40000000000 */
[----:B------:R-:W-:Y:S02]  /*56b0*/  LOP3.LUT R0, R2, 0xffff, RZ, 0xc0, !PT ;  /* 0x0000ffff02007812 */ /* 0x000fe400078ec0ff */
[----:B------:R-:W-:Y:S02]  /*56c0*/  PRMT R13, R5, 0x5410, R6 ;  /* 0x00005410050d7816 */ /* 0x000fe40000000006 */
[----:B------:R-:W-:Y:S01]  /*56d0*/  SHF.R.U32.HI R6, RZ, 0x10, R2 ;  /* 0x00000010ff067819 */ /* 0x000fe20000011602 */
[----:B-1----:R-:W-:-:S04]  /*56e0*/  FFMA.FTZ R4, R191, c[0x0][0x23c], -R20 ;  /* 0x00008f00bf047a23 */ /* 0x002fc80000010814 */
[----:B------:R-:W1:Y:S01]  /*56f0*/  MUFU.EX2 R189, R4 ;  /* 0x0000000400bd7308 */ /* 0x000e620000000800 */
[----:B------:R-:W-:Y:S01]  /*5700*/  IMAD.MOV.U32 R108, RZ, RZ, R98 ;  /* 0x000000ffff6c7224 */ /* 0x000fe200078e0062 */
[----:B------:R-:W-:Y:S01]  /*5710*/  SHF.R.U32.HI R7, RZ, 0x8, R0 ;  /* 0x00000008ff077819 */ /* 0x000fe20000011600 */
[----:B------:R-:W-:Y:S01]  /*5720*/  IMAD.MOV.U32 R98, RZ, RZ, R15 ;  /* 0x000000ffff627224 */ /* 0x000fe200078e000f */
[----:B------:R-:W-:Y:S02]  /*5730*/  LOP3.LUT R5, R2, 0xff, RZ, 0xc0, !PT ;  /* 0x000000ff02057812 */ /* 0x000fe400078ec0ff */
[----:B------:R-:W-:Y:S02]  /*5740*/  LOP3.LUT R15, R19, UR13, R54, 0x96, !PT ;  /* 0x0000000d130f7c12 */ /* 0x000fe4000f8e9636 */
[----:B------:R-:W-:Y:S02]  /*5750*/  SHF.R.U32.HI R2, RZ, 0x18, R2 ;  /* 0x00000018ff027819 */ /* 0x000fe40000011602 */
[----:B------:R-:W-:Y:S01]  /*5760*/  LOP3.LUT R0, R6, 0xff, RZ, 0xc0, !PT ;  /* 0x000000ff06007812 */ /* 0x000fe200078ec0ff */
[----:B------:R-:W-:-:S03]  /*5770*/  IMAD.WIDE.U32 R16, R15, -0x2daee0ad, RZ ;  /* 0xd2511f530f107825 */ /* 0x000fc600078e00ff */
[----:B------:R-:W-:Y:S01]  /*5780*/  PRMT R6, R0, 0x5410, R2 ;  /* 0x0000541000067816 */ /* 0x000fe20000000002 */
[C---:B----4-:R-:W-:Y:S01]  /*5790*/  HMMA.16816.F32 R64, R8.reuse, R24, R60 ;  /* 0x000000180840723c */ /* 0x050fe2000000183c */
[--C-:B------:R-:W-:Y:S01]  /*57a0*/  HSET2.LE.AND R0, R12, R93.reuse, PT ;  /* 0x0000005d0c007233 */ /* 0x100fe20003803000 */
[----:B---3--:R-:W-:Y:S02]  /*57b0*/  F2FP.PACK_AB R2, R224, R225 ;  /* 0x000000e1e002723e */ /* 0x008fe400000000ff */
[----:B------:R-:W-:Y:S01]  /*57c0*/  PRMT R5, R5, 0x5410, R7 ;  /* 0x0000541005057816 */ /* 0x000fe20000000007 */
[--C-:B------:R-:W-:Y:S01]  /*57d0*/  HSET2.LE.AND R6, R6, R93.reuse, PT ;  /* 0x0000005d06067233 */ /* 0x100fe20003803000 */
[----:B-1----:R-:W-:Y:S02]  /*57e0*/  F2FP.PACK_AB R7, R189, R220 ;  /* 0x000000dcbd07723e */ /* 0x002fe400000000ff */
[----:B------:R-:W-:Y:S01]  /*57f0*/  HMMA.16816.F32 R60, R8, R26, R72 ;  /* 0x0000001a083c723c */ /* 0x000fe20000001848 */
[----:B------:R-:W-:Y:S01]  /*5800*/  LOP3.LUT R14, R0, R2, RZ, 0xc0, !PT ;  /* 0x00000002000e7212 */ /* 0x000fe200078ec0ff */
[----:B------:R-:W-:Y:S01]  /*5810*/  HSET2.LE.AND R0, R13, R93, PT ;  /* 0x0000005d0d007233 */ /* 0x000fe20003803000 */
[----:B------:R-:W-:-:S05]  /*5820*/  LOP3.LUT R13, R6, R7, RZ, 0xc0, !PT ;  /* 0x00000007060d7212 */ /* 0x000fca00078ec0ff */
[----:B------:R-:W-:Y:S01]  /*5830*/  HMMA.16816.F32 R72, R8, R32, R88 ;  /* 0x000000200848723c */ /* 0x000fe20000001858 */
[----:B------:R-:W-:-:S07]  /*5840*/  F2FP.PACK_AB R2, R190, R223 ;  /* 0x000000dfbe02723e */ /* 0x000fce00000000ff */
[----:B------:R-:W-:Y:S07]  /*5850*/  HMMA.16816.F32 R56, R8, R34, R84 ;  /* 0x000000220838723c */ /* 0x000fee0000001854 */
[----:B------:R-:W-:Y:S02]  /*5860*/  LOP3.LUT R8, R17, UR10, R78, 0x96, !PT ;  /* 0x0000000a11087c12 */ /* 0x000fe4000f8e964e */
[----:B------:R-:W-:-:S03]  /*5870*/  LOP3.LUT R9, R43, UR11, R18, 0x96, !PT ;  /* 0x0000000b2b097c12 */ /* 0x000fc6000f8e9612 */
[----:B------:R-:W-:Y:S01]  /*5880*/  IMAD.WIDE.U32 R6, R8, -0x326172a9, RZ ;  /* 0xcd9e8d5708067825 */ /* 0x000fe200078e00ff */
[----:B------:R-:W-:-:S03]  /*5890*/  LOP3.LUT R19, R19, UR13, R40, 0x96, !PT ;  /* 0x0000000d13137c12 */ /* 0x000fc6000f8e9628 */
[----:B------:R-:W-:Y:S01]  /*58a0*/  IMAD.WIDE.U32 R8, R9, -0x2daee0ad, RZ ;  /* 0xd2511f5309087825 */ /* 0x000fe200078e00ff */
[----:B------:R-:W-:Y:S02]  /*58b0*/  LOP3.LUT R15, R0, R2, RZ, 0xc0, !PT ;  /* 0x00000002000f7212 */ /* 0x000fe400078ec0ff */
[----:B------:R-:W-:Y:S02]  /*58c0*/  LOP3.LUT R2, R7, UR9, R42, 0x96, !PT ;  /* 0x0000000907027c12 */ /* 0x000fe4000f8e962a */
[----:B------:R-:W-:Y:S01]  /*58d0*/  LOP3.LUT R0, R53, UR11, R18, 0x96, !PT ;  /* 0x0000000b35007c12 */ /* 0x000fe2000f8e9612 */
[----:B------:R-:W-:Y:S01]  /*58e0*/  IMAD.WIDE.U32 R18, R19, -0x2daee0ad, RZ ;  /* 0xd2511f5313127825 */ /* 0x000fe200078e00ff */
[----:B------:R-:W-:Y:S01]  /*58f0*/  LOP3.LUT R7, R9, UR8, R16, 0x96, !PT ;  /* 0x0000000809077c12 */ /* 0x000fe2000f8e9610 */
[----:B------:R-:W-:Y:S01]  /*5900*/  HSET2.LE.AND R4, R5, R93, PT ;  /* 0x0000005d05047233 */ /* 0x000fe20003803000 */
[----:B------:R-:W-:Y:S01]  /*5910*/  F2FP.PACK_AB R5, R240, R243 ;  /* 0x000000f3f005723e */ /* 0x000fe200000000ff */
[----:B------:R-:W-:-:S04]  /*5920*/  IMAD.WIDE.U32 R10, R0, -0x2daee0ad, RZ ;  /* 0xd2511f53000a7825 */ /* 0x000fc800078e00ff */
[----:B------:R-:W-:Y:S01]  /*5930*/  IMAD.WIDE.U32 R16, R7, -0x326172a9, RZ ;  /* 0xcd9e8d5707107825 */ /* 0x000fe200078e00ff */
[----:B------:R-:W-:Y:S02]  /*5940*/  LOP3.LUT R7, R19, UR10, R92, 0x96, !PT ;  /* 0x0000000a13077c12 */ /* 0x000fe4000f8e965c */
[----:B------:R-:W-:Y:S01]  /*5950*/  LOP3.LUT R12, R4, R5, RZ, 0xc0, !PT ;  /* 0x00000005040c7212 */ /* 0x000fe200078ec0ff */
[----:B------:R-:W-:Y:S01]  /*5960*/  IMAD.WIDE.U32 R4, R2, -0x2daee0ad, RZ ;  /* 0xd2511f5302047825 */ /* 0x000fe200078e00ff */
[----:B------:R-:W-:Y:S02]  /*5970*/  LOP3.LUT R0, R17, UR7, R6, 0x96, !PT ;  /* 0x0000000711007c12 */ /* 0x000fe4000f8e9606 */
[----:B------:R-:W-:Y:S01]  /*5980*/  LOP3.LUT R2, R11, UR8, R18, 0x96, !PT ;  /* 0x000000080b027c12 */ /* 0x000fe2000f8e9612 */
[----:B------:R-:W-:Y:S02]  /*5990*/  IMAD.WIDE.U32 R6, R7, -0x326172a9, RZ ;  /* 0xcd9e8d5707067825 */ /* 0x000fe400078e00ff */
[----:B------:R-:W-:Y:S01]  /*59a0*/  HMMA.16816.F32 R84, R12, R26, R44 ;  /* 0x0000001a0c54723c */ /* 0x000fe2000000182c */
[----:B------:R-:W-:Y:S01]  /*59b0*/  LOP3.LUT R11, R5, UR6, R8, 0x96, !PT ;  /* 0x00000006050b7c12 */ /* 0x000fe2000f8e9608 */
[----:B------:R-:W-:Y:S01]  /*59c0*/  IMAD.WIDE.U32 R8, R2, -0x326172a9, RZ ;  /* 0xcd9e8d5702087825 */ /* 0x000fe200078e00ff */
[----:B------:R-:W-:Y:S04]  /*59d0*/  LDSM.16.MT88.4 R44, [R205+0x5000] ;  /* 0x00500000cd2c783b */ /* 0x000fe80000004200 */
[----:B------:R-:W-:Y:S01]  /*59e0*/  IMAD.WIDE.U32 R26, R0, -0x2daee0ad, RZ ;  /* 0xd2511f53001a7825 */ /* 0x000fe200078e00ff */
[----:B------:R-:W-:-:S02]  /*59f0*/  LOP3.LUT R0, R7, UR9, R52, 0x96, !PT ;  /* 0x0000000907007c12 */ /* 0x000fc4000f8e9634 */
[----:B------:R-:W-:Y:S01]  /*5a00*/  LOP3.LUT R5, R9, UR7, R6, 0x96, !PT ;  /* 0x0000000709057c12 */ /* 0x000fe2000f8e9606 */
[----:B------:R-:W-:Y:S02]  /*5a10*/  FFMA.FTZ R2, R129, c[0x0][0x23c], -R3 ;  /* 0x00008f0081027a23 */ /* 0x000fe40000010803 */
[----:B------:R-:W-:-:S04]  /*5a20*/  IMAD.WIDE.U32 R18, R0, -0x2daee0ad, RZ ;  /* 0xd2511f5300127825 */ /* 0x000fc800078e00ff */
[----:B------:R-:W-:Y:S02]  /*5a30*/  FFMA.FTZ R0, R128, c[0x0][0x23c], -R3 ;  /* 0x00008f0080007a23 */ /* 0x000fe40000010803 */
[----:B------:R-:W-:Y:S01]  /*5a40*/  IMAD.MOV.U32 R110, RZ, RZ, R105 ;  /* 0x000000ffff6e7224 */ /* 0x000fe200078e0069 */
[----:B------:R1:W-:Y:S01]  /*5a50*/  MUFU.EX2 R139, R2 ;  /* 0x00000002008b7308 */ /* 0x0003e20000000800 */
[----:B------:R-:W-:Y:S01]  /*5a60*/  IMAD.MOV.U32 R105, RZ, RZ, R31 ;  /* 0x000000ffff697224 */ /* 0x000fe200078e001f */
[C---:B------:R-:W-:Y:S02]  /*5a70*/  LOP3.LUT R31, R29.reuse, UR13, R54, 0x96, !PT ;  /* 0x0000000d1d1f7c12 */ /* 0x040fe4000f8e9636 */
[----:B------:R-:W-:Y:S01]  /*5a80*/  LOP3.LUT R54, R29, UR13, R40, 0x96, !PT ;  /* 0x0000000d1d367c12 */ /* 0x000fe2000f8e9628 */
[----:B------:R-:W-:-:S03]  /*5a90*/  IMAD.WIDE.U32 R40, R5, -0x2daee0ad, RZ ;  /* 0xd2511f5305287825 */ /* 0x000fc600078e00ff */
[----:B------:R2:W-:Y:S01]  /*5aa0*/  MUFU.EX2 R129, R0 ;  /* 0x0000000000817308 */ /* 0x0005e20000000800 */
[----:B------:R-:W-:Y:S01]  /*5ab0*/  IMAD.WIDE.U32 R6, R11, -0x326172a9, RZ ;  /* 0xcd9e8d570b067825 */ /* 0x000fe200078e00ff */
[----:B------:R-:W-:Y:S02]  /*5ac0*/  LOP3.LUT R10, R19, UR6, R10, 0x96, !PT ;  /* 0x00000006130a7c12 */ /* 0x000fe4000f8e960a */
[----:B-1----:R-:W-:Y:S01]  /*5ad0*/  LOP3.LUT R2, R27, UR4, R4, 0x96, !PT ;  /* 0x000000041b027c12 */ /* 0x002fe2000f8e9604 */
[----:B------:R-:W-:Y:S01]  /*5ae0*/  HMMA.16816.F32 R80, R12, R24, R36 ;  /* 0x000000180c50723c */ /* 0x000fe20000001824 */
[----:B--2---:R-:W-:-:S03]  /*5af0*/  FFMA.FTZ R0, R130, c[0x0][0x23c], -R22 ;  /* 0x00008f0082007a23 */ /* 0x004fc60000010816 */
[----:B------:R-:W-:Y:S01]  /*5b00*/  IMAD.WIDE.U32 R4, R2, -0x326172a9, RZ ;  /* 0xcd9e8d5702047825 */ /* 0x000fe200078e00ff */
[----:B------:R-:W-:Y:S01]  /*5b10*/  LOP3.LUT R2, R41, UR4, R18, 0x96, !PT ;  /* 0x0000000429027c12 */ /* 0x000fe2000f8e9612 */
[----:B------:R1:W-:Y:S01]  /*5b20*/  MUFU.EX2 R128, R0 ;  /* 0x0000000000807308 */ /* 0x0003e20000000800 */
[----:B------:R-:W-:Y:S02]  /*5b30*/  LOP3.LUT R36, R7, UR5, R16, 0x96, !PT ;  /* 0x0000000507247c12 */ /* 0x000fe4000f8e9610 */
[----:B------:R-:W-:Y:S01]  /*5b40*/  LOP3.LUT R16, R5, UR15, R6, 0x96, !PT ;  /* 0x0000000f05107c12 */ /* 0x000fe2000f8e9606 */
[----:B------:R-:W-:Y:S01]  /*5b50*/  IMAD.WIDE.U32 R6, R10, -0x326172a9, RZ ;  /* 0xcd9e8d570a067825 */ /* 0x000fe200078e00ff */
[C---:B------:R-:W-:Y:S02]  /*5b60*/  LOP3.LUT R9, R4.reuse, 0xffff, RZ, 0xc0, !PT ;  /* 0x0000ffff04097812 */ /* 0x040fe400078ec0ff */
[----:B------:R-:W-:Y:S02]  /*5b70*/  LOP3.LUT R11, R4, 0xff, RZ, 0xc0, !PT ;  /* 0x000000ff040b7812 */ /* 0x000fe400078ec0ff */
[----:B------:R-:W-:-:S02]  /*5b80*/  SHF.R.U32.HI R19, RZ, 0x10, R4 ;  /* 0x00000010ff137819 */ /* 0x000fc40000011604 */
[----:B------:R-:W-:Y:S01]  /*5b90*/  SHF.R.U32.HI R27, RZ, 0x18, R4 ;  /* 0x00000018ff1b7819 */ /* 0x000fe20000011604 */
[----:B-1----:R-:W-:Y:S02]  /*5ba0*/  FFMA.FTZ R0, R131, c[0x0][0x23c], -R22 ;  /* 0x00008f0083007a23 */ /* 0x002fe40000010816 */
[----:B------:R-:W-:Y:S02]  /*5bb0*/  IMAD.WIDE.U32 R4, R2, -0x326172a9, RZ ;  /* 0xcd9e8d5702047825 */ /* 0x000fe400078e00ff */
[----:B------:R1:W-:Y:S01]  /*5bc0*/  MUFU.EX2 R127, R0 ;  /* 0x00000000007f7308 */ /* 0x0003e20000000800 */
[----:B------:R-:W-:Y:S01]  /*5bd0*/  SHF.R.U32.HI R2, RZ, 0x8, R9 ;  /* 0x00000008ff027819 */ /* 0x000fe20000011609 */
[----:B------:R-:W-:Y:S01]  /*5be0*/  HMMA.16816.F32 R88, R12, R32, R48 ;  /* 0x000000200c58723c */ /* 0x000fe20000001830 */
[----:B------:R-:W-:Y:S02]  /*5bf0*/  LOP3.LUT R39, R7, UR5, R8, 0x96, !PT ;  /* 0x0000000507277c12 */ /* 0x000fe4000f8e9608 */
[----:B------:R-:W-:Y:S01]  /*5c00*/  LOP3.LUT R10, R4, 0xff, RZ, 0xc0, !PT ;  /* 0x000000ff040a7812 */ /* 0x000fe200078ec0ff */
[----:B-1----:R-:W-:-:S04]  /*5c10*/  FFMA.FTZ R0, R133, c[0x0][0x23c], -R22 ;  /* 0x00008f0085007a23 */ /* 0x002fc80000010816 */
[----:B------:R1:W-:Y:S01]  /*5c20*/  MUFU.EX2 R126, R0 ;  /* 0x00000000007e7308 */ /* 0x0003e20000000800 */
[--C-:B------:R-:W-:Y:S02]  /*5c30*/  SHF.R.U32.HI R7, RZ, 0x10, R4.reuse ;  /* 0x00000010ff077819 */ /* 0x100fe40000011604 */
[----:B------:R-:W-:Y:S01]  /*5c40*/  SHF.R.U32.HI R8, RZ, 0x18, R4 ;  /* 0x00000018ff087819 */ /* 0x000fe20000011604 */
[----:B------:R-:W-:Y:S01]  /*5c50*/  IMAD.MOV.U32 R96, RZ, RZ, R103 ;  /* 0x000000ffff607224 */ /* 0x000fe200078e0067 */
[----:B------:R-:W-:Y:S01]  /*5c60*/  PRMT R32, R11, 0x5410, R2 ;  /* 0x000054100b207816 */ /* 0x000fe20000000002 */
[----:B------:R-:W-:Y:S01]  /*5c70*/  FFMA.FTZ R2, R135, c[0x0][0x23c], -R21 ;  /* 0x00008f0087027a23 */ /* 0x000fe20000010815 */
[----:B-1----:R-:W-:Y:S02]  /*5c80*/  LOP3.LUT R0, R5, UR15, R6, 0x96, !PT ;  /* 0x0000000f05007c12 */ /* 0x002fe4000f8e9606 */
[----:B------:R-:W-:Y:S01]  /*5c90*/  LOP3.LUT R6, R4, 0xffff, RZ, 0xc0, !PT ;  /* 0x0000ffff04067812 */ /* 0x000fe200078ec0ff */
[----:B------:R-:W-:-:S04]  /*5ca0*/  FFMA.FTZ R5, R132, c[0x0][0x23c], -R22 ;  /* 0x00008f0084057a23 */ /* 0x000fc80000010816 */
[----:B------:R1:W2:Y:S01]  /*5cb0*/  MUFU.EX2 R125, R5 ;  /* 0x00000005007d7308 */ /* 0x0002a20000000800 */
[----:B------:R-:W-:Y:S02]  /*5cc0*/  IMAD.MOV.U32 R103, RZ, RZ, R102 ;  /* 0x000000ffff677224 */ /* 0x000fe400078e0066 */
[----:B------:R-:W-:Y:S01]  /*5cd0*/  IMAD.MOV.U32 R102, RZ, RZ, R23 ;  /* 0x000000ffff667224 */ /* 0x000fe200078e0017 */
[----:B------:R-:W-:-:S04]  /*5ce0*/  LOP3.LUT R23, R43, UR11, R28, 0x96, !PT ;  /* 0x0000000b2b177c12 */ /* 0x000fc8000f8e961c */
[----:B------:R3:W-:Y:S01]  /*5cf0*/  MUFU.EX2 R124, R2 ;  /* 0x00000002007c7308 */ /* 0x0007e20000000800 */
[----:B-1----:R-:W-:-:S05]  /*5d00*/  IMAD.WIDE.U32 R4, R31, -0x2daee0ad, RZ ;  /* 0xd2511f531f047825 */ /* 0x002fca00078e00ff */
[----:B------:R-:W-:Y:S01]  /*5d10*/  LOP3.LUT R17, R5, UR10, R78, 0x96, !PT ;  /* 0x0000000a05117c12 */ /* 0x000fe2000f8e964e */
[----:B------:R-:W-:Y:S01]  /*5d20*/  FFMA.FTZ R5, R140, c[0x0][0x23c], -R21 ;  /* 0x00008f008c057a23 */ /* 0x000fe20000010815 */
[----:B---3--:R-:W-:Y:S01]  /*5d30*/  SHF.R.U32.HI R2, RZ, 0x8, R6 ;  /* 0x00000008ff027819 */ /* 0x008fe20000011606 */
[----:B------:R-:W-:Y:S01]  /*5d40*/  IMAD.WIDE.U32 R24, R23, -0x2daee0ad, RZ ;  /* 0xd2511f5317187825 */ /* 0x000fe200078e00ff */
[----:B------:R-:W-:Y:S01]  /*5d50*/  LOP3.LUT R6, R7, 0xff, RZ, 0xc0, !PT ;  /* 0x000000ff07067812 */ /* 0x000fe200078ec0ff */
[----:B------:R1:W3:Y:S01]  /*5d60*/  MUFU.EX2 R123, R5 ;  /* 0x00000005007b7308 */ /* 0x0002e20000000800 */
[----:B------:R-:W-:Y:S02]  /*5d70*/  PRMT R10, R10, 0x5410, R2 ;  /* 0x000054100a0a7816 */ /* 0x000fe40000000002 */
[----:B------:R-:W-:Y:S02]  /*5d80*/  LOP3.LUT R2, R0, 0xffff, RZ, 0xc0, !PT ;  /* 0x0000ffff00027812 */ /* 0x000fe400078ec0ff */
[----:B------:R-:W-:-:S02]  /*5d90*/  LOP3.LUT R18, R25, UR8, R4, 0x96, !PT ;  /* 0x0000000819127c12 */ /* 0x000fc4000f8e9604 */
[----:B------:R-:W-:Y:S02]  /*5da0*/  PRMT R8, R6, 0x5410, R8 ;  /* 0x0000541006087816 */ /* 0x000fe40000000008 */
[----:B------:R-:W-:Y:S02]  /*5db0*/  LOP3.LUT R6, R0, 0xff, RZ, 0xc0, !PT ;  /* 0x000000ff00067812 */ /* 0x000fe400078ec0ff */
[----:B------:R-:W-:Y:S01]  /*5dc0*/  SHF.R.U32.HI R4, RZ, 0x8, R2 ;  /* 0x00000008ff047819 */ /* 0x000fe20000011602 */
[----:B------:R-:W-:-:S03]  /*5dd0*/  IMAD.MOV.U32 R94, RZ, RZ, R116 ;  /* 0x000000ffff5e7224 */ /* 0x000fc600078e0074 */
[----:B------:R-:W-:Y:S01]  /*5de0*/  PRMT R9, R6, 0x5410, R4 ;  /* 0x0000541006097816 */ /* 0x000fe20000000004 */
[--C-:B-1----:R-:W-:Y:S02]  /*5df0*/  FFMA.FTZ R5, R141, c[0x0][0x23c], -R21.reuse ;  /* 0x00008f008d057a23 */ /* 0x102fe40000010815 */
[----:B------:R-:W-:Y:S01]  /*5e00*/  FFMA.FTZ R4, R156, c[0x0][0x23c], -R21 ;  /* 0x00008f009c047a23 */ /* 0x000fe20000010815 */
[----:B------:R-:W-:Y:S01]  /*5e10*/  SHF.R.U32.HI R2, RZ, 0x10, R0 ;  /* 0x00000010ff027819 */ /* 0x000fe20000011600 */
[----:B------:R-:W-:Y:S02]  /*5e20*/  IMAD.MOV.U32 R78, RZ, RZ, R96 ;  /* 0x000000ffff4e7224 */ /* 0x000fe400078e0060 */
[----:B------:R-:W-:Y:S02]  /*5e30*/  IMAD.MOV.U32 R96, RZ, RZ, R122 ;  /* 0x000000ffff607224 */ /* 0x000fe400078e007a */
[----:B------:R-:W-:Y:S01]  /*5e40*/  IMAD.MOV.U32 R116, RZ, RZ, R121 ;  /* 0x000000ffff747224 */ /* 0x000fe200078e0079 */
[----:B------:R3:W-:Y:S01]  /*5e50*/  MUFU.EX2 R122, R5 ;  /* 0x00000005007a7308 */ /* 0x0007e20000000800 */
[----:B------:R-:W-:Y:S01]  /*5e60*/  SHF.R.U32.HI R7, RZ, 0x18, R0 ;  /* 0x00000018ff077819 */ /* 0x000fe20000011600 */
[----:B------:R-:W-:Y:S01]  /*5e70*/  HSET2.LE.AND R0, R10, R93, PT ;  /* 0x0000005d0a007233 */ /* 0x000fe20003803000 */
[----:B------:R-:W-:-:S05]  /*5e80*/  LOP3.LUT R6, R2, 0xff, RZ, 0xc0, !PT ;  /* 0x000000ff02067812 */ /* 0x000fca00078ec0ff */
[----:B------:R1:W4:Y:S01]  /*5e90*/  MUFU.EX2 R121, R4 ;  /* 0x0000000400797308 */ /* 0x0003220000000800 */
[----:B--2---:R-:W-:Y:S02]  /*5ea0*/  F2FP.PACK_AB R2, R125, R126 ;  /* 0x0000007e7d02723e */ /* 0x004fe400000000ff */
[----:B------:R-:W-:Y:S02]  /*5eb0*/  LOP3.LUT R43, R53, UR11, R28, 0x96, !PT ;  /* 0x0000000b352b7c12 */ /* 0x000fe4000f8e961c */
[----:B------:R-:W2:Y:S01]  /*5ec0*/  LDSM.16.MT88.4 R28, [R204+0x5000] ;  /* 0x00500000cc1c783b */ /* 0x000ea20000004200 */
[----:B---3--:R-:W-:Y:S01]  /*5ed0*/  F2FP.PACK_AB R5, R123, R124 ;  /* 0x0000007c7b05723e */ /* 0x008fe200000000ff */
[----:B-1----:R-:W-:Y:S01]  /*5ee0*/  HSET2.LE.AND R4, R8, R93, PT ;  /* 0x0000005d08047233 */ /* 0x002fe20003803000 */
[----:B------:R-:W-:Y:S01]  /*5ef0*/  LOP3.LUT R10, R0, R2, RZ, 0xc0, !PT ;  /* 0x00000002000a7212 */ /* 0x000fe200078ec0ff */
[----:B------:R-:W-:-:S03]  /*5f00*/  FFMA.FTZ R8, R143, c[0x0][0x23c], -R3 ;  /* 0x00008f008f087a23 */ /* 0x000fc60000010803 */
[----:B------:R-:W-:Y:S01]  /*5f10*/  LOP3.LUT R11, R4, R5, RZ, 0xc0, !PT ;  /* 0x00000005040b7212 */ /* 0x000fe200078ec0ff */
[----:B------:R-:W-:Y:S01]  /*5f20*/  FFMA.FTZ R4, R142, c[0x0][0x23c], -R3 ;  /* 0x00008f008e047a23 */ /* 0x000fe20000010803 */
[----:B------:R-:W-:Y:S01]  /*5f30*/  HSET2.LE.AND R0, R9, R93, PT ;  /* 0x0000005d09007233 */ /* 0x000fe20003803000 */
[----:B------:R-:W-:Y:S01]  /*5f40*/  PRMT R6, R6, 0x5410, R7 ;  /* 0x0000541006067816 */ /* 0x000fe20000000007 */
[----:B------:R-:W-:Y:S01]  /*5f50*/  IMAD.MOV.U32 R130, RZ, RZ, R95 ;  /* 0x000000ffff827224 */ /* 0x000fe200078e005f */
[----:B------:R-:W-:Y:S01]  /*5f60*/  F2FP.PACK_AB R2, R127, R128 ;  /* 0x000000807f02723e */ /* 0x000fe200000000ff */
[----:B------:R1:W-:Y:S01]  /*5f70*/  MUFU.EX2 R119, R4 ;  /* 0x0000000400777308 */ /* 0x0003e20000000800 */
[----:B------:R-:W-:-:S07]  /*5f80*/  IMAD.MOV.U32 R95, RZ, RZ, R120 ;  /* 0x000000ffff5f7224 */ /* 0x000fce00078e0078 */
[----:B------:R3:W2:Y:S01]  /*5f90*/  MUFU.EX2 R120, R8 ;  /* 0x0000000800787308 */ /* 0x0006a20000000800 */
[----:B-1----:R-:W-:-:S07]  /*5fa0*/  FFMA.FTZ R4, R149, c[0x0][0x23c], -R3 ;  /* 0x00008f0095047a23 */ /* 0x002fce0000010803 */
[----:B------:R1:W-:Y:S01]  /*5fb0*/  MUFU.EX2 R118, R4 ;  /* 0x0000000400767308 */ /* 0x0003e20000000800 */
[----:B---3--:R-:W-:Y:S01]  /*5fc0*/  LOP3.LUT R8, R0, R2, RZ, 0xc0, !PT ;  /* 0x0000000200087212 */ /* 0x008fe200078ec0ff */
[----:B------:R-:W-:Y:S01]  /*5fd0*/  HSET2.LE.AND R0, R6, R93, PT ;  /* 0x0000005d06007233 */ /* 0x000fe20003803000 */
[----:B----4-:R-:W-:Y:S01]  /*5fe0*/  F2FP.PACK_AB R2, R121, R122 ;  /* 0x0000007a7902723e */ /* 0x010fe200000000ff */
[----:B------:R-:W-:-:S03]  /*5ff0*/  IMAD.WIDE.U32 R6, R18, -0x326172a9, RZ ;  /* 0xcd9e8d5712067825 */ /* 0x000fc600078e00ff */
[----:B------:R-:W-:Y:S01]  /*6000*/  LOP3.LUT R9, R0, R2, RZ, 0xc0, !PT ;  /* 0x0000000200097212 */ /* 0x000fe200078ec0ff */
[----:B------:R-:W-:Y:S02]  /*6010*/  FFMA.FTZ R0, R148, c[0x0][0x23c], -R3 ;  /* 0x00008f0094007a23 */ /* 0x000fe40000010803 */
[----:B-1----:R-:W-:Y:S02]  /*6020*/  IMAD.WIDE.U32 R4, R17, -0x326172a9, RZ ;  /* 0xcd9e8d5711047825 */ /* 0x002fe400078e00ff */
[----:B------:R1:W-:Y:S03]  /*6030*/  MUFU.EX2 R117, R0 ;  /* 0x0000000000757308 */ /* 0x0003e60000000800 */
[----:B------:R-:W-:Y:S01]  /*6040*/  LOP3.LUT R5, R5, UR9, R42, 0x96, !PT ;  /* 0x0000000905057c12 */ /* 0x000fe2000f8e962a */
[----:B------:R-:W-:Y:S01]  /*6050*/  FFMA.FTZ R2, R192, c[0x0][0x23c], -R20 ;  /* 0x00008f00c0027a23 */ /* 0x000fe20000010814 */
[----:B------:R-:W-:Y:S01]  /*6060*/  HMMA.16816.F32 R68, R12, R34, R68 ;  /* 0x000000220c44723c */ /* 0x000fe20000001844 */
[----:B------:R-:W-:-:S02]  /*6070*/  IMAD.MOV.U32 R37, RZ, RZ, R116 ;  /* 0x000000ffff257224 */ /* 0x000fc400078e0074 */
[----:B------:R3:W-:Y:S01]  /*6080*/  MUFU.EX2 R116, R2 ;  /* 0x0000000200747308 */ /* 0x0007e20000000800 */
[----:B-1----:R-:W-:Y:S01]  /*6090*/  LOP3.LUT R0, R7, UR7, R4, 0x96, !PT ;  /* 0x0000000707007c12 */ /* 0x002fe2000f8e9604 */
[----:B------:R-:W-:Y:S02]  /*60a0*/  IMAD.WIDE.U32 R4, R5, -0x2daee0ad, RZ ;  /* 0xd2511f5305047825 */ /* 0x000fe400078e00ff */
[----:B------:R-:W-:Y:S02]  /*60b0*/  LOP3.LUT R12, R19, 0xff, RZ, 0xc0, !PT ;  /* 0x000000ff130c7812 */ /* 0x000fe400078ec0ff */
[----:B------:R-:W-:Y:S01]  /*60c0*/  IMAD.WIDE.U32 R18, R0, -0x2daee0ad, RZ ;  /* 0xd2511f5300127825 */ /* 0x000fe200078e00ff */
[----:B---3--:R-:W-:-:S03]  /*60d0*/  LOP3.LUT R2, R5, UR6, R24, 0x96, !PT ;  /* 0x0000000605027c12 */ /* 0x008fc6000f8e9618 */
[----:B------:R-:W-:Y:S01]  /*60e0*/  FFMA.FTZ R7, R193, c[0x0][0x23c], -R20 ;  /* 0x00008f00c1077a23 */ /* 0x000fe20000010814 */
[----:B------:R-:W-:Y:S02]  /*60f0*/  PRMT R15, R12, 0x5410, R27 ;  /* 0x000054100c0f7816 */ /* 0x000fe4000000001b */
[----:B------:R-:W-:Y:S01]  /*6100*/  LOP3.LUT R0, R19, UR4, R4, 0x96, !PT ;  /* 0x0000000413007c12 */ /* 0x000fe2000f8e9604 */
[----:B------:R1:W-:Y:S01]  /*6110*/  MUFU.EX2 R115, R7 ;  /* 0x0000000700737308 */ /* 0x0003e20000000800 */
[----:B------:R-:W-:-:S04]  /*6120*/  IMAD.WIDE.U32 R12, R2, -0x326172a9, RZ ;  /* 0xcd9e8d57020c7825 */ /* 0x000fc800078e00ff */
[----:B------:R-:W-:Y:S02]  /*6130*/  FFMA.FTZ R2, R162, c[0x0][0x23c], -R20 ;  /* 0x00008f00a2027a23 */ /* 0x000fe40000010814 */
[----:B------:R-:W-:Y:S02]  /*6140*/  IMAD.MOV.U32 R49, RZ, RZ, R114 ;  /* 0x000000ffff317224 */ /* 0x000fe400078e0072 */
[----:B------:R-:W-:Y:S02]  /*6150*/  IMAD.MOV.U32 R191, RZ, RZ, R112 ;  /* 0x000000ffffbf7224 */ /* 0x000fe400078e0070 */
[----:B------:R3:W-:Y:S01]  /*6160*/  MUFU.EX2 R112, R2 ;  /* 0x0000000200707308 */ /* 0x0007e20000000800 */
[----:B-1----:R-:W-:Y:S02]  /*6170*/  FFMA.FTZ R7, R160, c[0x0][0x23c], -R20 ;  /* 0x00008f00a0077a23 */ /* 0x002fe40000010814 */
[----:B------:R-:W-:-:S05]  /*6180*/  IMAD.MOV.U32 R42, RZ, RZ, R95 ;  /* 0x000000ffff2a7224 */ /* 0x000fca00078e005f */
[----:B------:R1:W4:Y:S01]  /*6190*/  MUFU.EX2 R114, R7 ;  /* 0x0000000700727308 */ /* 0x0003220000000800 */
[----:B------:R-:W-:Y:S01]  /*61a0*/  IMAD.WIDE.U32 R4, R0, -0x326172a9, RZ ;  /* 0xcd9e8d5700047825 */ /* 0x000fe200078e00ff */
[----:B------:R-:W-:Y:S01]  /*61b0*/  LOP3.LUT R0, R16, 0xffff, RZ, 0xc0, !PT ;  /* 0x0000ffff10007812 */ /* 0x000fe200078ec0ff */
[C---:B--2---:R-:W-:Y:S02]  /*61c0*/  HMMA.16816.F32 R140, R8.reuse, R28, R64 ;  /* 0x0000001c088c723c */ /* 0x044fe40000001840 */
[----:B------:R-:W-:Y:S02]  /*61d0*/  IMAD.MOV.U32 R95, RZ, RZ, R99 ;  /* 0x000000ffff5f7224 */ /* 0x000fe400078e0063 */
[----:B------:R-:W-:Y:S02]  /*61e0*/  IMAD.MOV.U32 R99, RZ, RZ, R101 ;  /* 0x000000ffff637224 */ /* 0x000fe400078e0065 */
[----:B------:R-:W-:Y:S01]  /*61f0*/  IMAD.MOV.U32 R55, RZ, RZ, R100 ;  /* 0x000000ffff377224 */ /* 0x000fe200078e0064 */
[----:B---3--:R-:W-:Y:S01]  /*6200*/  SHF.R.U32.HI R2, RZ, 0x10, R16 ;  /* 0x00000010ff027819 */ /* 0x008fe20000011610 */
[----:B------:R-:W-:Y:S01]  /*6210*/  IMAD.MOV.U32 R101, RZ, RZ, R155 ;  /* 0x000000ffff657224 */ /* 0x000fe200078e009b */
[----:B------:R-:W-:Y:S01]  /*6220*/  HMMA.16816.F32 R72, R8, R44, R72 ;  /* 0x0000002c0848723c */ /* 0x000fe20000001848 */
[----:B------:R-:W-:-:S02]  /*6230*/  IMAD.MOV.U32 R100, RZ, RZ, R154 ;  /* 0x000000ffff647224 */ /* 0x000fc400078e009a */
[----:B------:R-:W-:Y:S02]  /*6240*/  IMAD.MOV.U32 R51, RZ, RZ, R153 ;  /* 0x000000ffff337224 */ /* 0x000fe400078e0099 */
[----:B------:R-:W-:Y:S01]  /*6250*/  IMAD.MOV.U32 R131, RZ, RZ, R152 ;  /* 0x000000ffff837224 */ /* 0x000fe200078e0098 */
[----:B-1----:R-:W-:Y:S02]  /*6260*/  SHF.R.U32.HI R7, RZ, 0x8, R0 ;  /* 0x00000008ff077819 */ /* 0x002fe40000011600 */
[----:B------:R-:W-:Y:S01]  /*6270*/  HMMA.16816.F32 R152, R8, R30, R60 ;  /* 0x0000001e0898723c */ /* 0x000fe2000000183c */
[----:B------:R-:W-:Y:S01]  /*6280*/  LOP3.LUT R17, R13, UR5, R6, 0x96, !PT ;  /* 0x000000050d117c12 */ /* 0x000fe2000f8e9606 */
[----:B------:R-:W-:Y:S01]  /*6290*/  HSET2.LE.AND R0, R32, R93, PT ;  /* 0x0000005d20007233 */ /* 0x000fe20003803000 */
[----:B------:R-:W-:-:S05]  /*62a0*/  LOP3.LUT R6, R2, 0xff, RZ, 0xc0, !PT ;  /* 0x000000ff02067812 */ /* 0x000fca00078ec0ff */
[----:B------:R-:W-:Y:S01]  /*62b0*/  HMMA.16816.F32 R64, R8, R46, R56 ;  /* 0x0000002e0840723c */ /* 0x000fe20000001838 */
[----:B------:R-:W-:-:S06]  /*62c0*/  F2FP.PACK_AB R2, R119, R120 ;  /* 0x000000787702723e */ /* 0x000fcc00000000ff */
[----:B------:R-:W-:Y:S01]  /*62d0*/  LOP3.LUT R9, R16, 0xff, RZ, 0xc0, !PT ;  /* 0x000000ff10097812 */ /* 0x000fe200078ec0ff */
[----:B------:R-:W-:-:S03]  /*62e0*/  FFMA.FTZ R8, R150, c[0x0][0x23c], -R3 ;  /* 0x00008f0096087a23 */ /* 0x000fc60000010803 */
[----:B------:R-:W-:Y:S01]  /*62f0*/  PRMT R9, R9, 0x5410, R7 ;  /* 0x0000541009097816 */ /* 0x000fe20000000007 */
[----:B------:R-:W-:Y:S01]  /*6300*/  FFMA.FTZ R7, R151, c[0x0][0x23c], -R3 ;  /* 0x00008f0097077a23 */ /* 0x000fe20000010803 */
[----:B------:R-:W-:Y:S01]  /*6310*/  SHF.R.U32.HI R10, RZ, 0x18, R16 ;  /* 0x00000018ff0a7819 */ /* 0x000fe20000011610 */
[----:B------:R-:W-:Y:S01]  /*6320*/  IMAD.MOV.U32 R48, RZ, RZ, R111 ;  /* 0x000000ffff307224 */ /* 0x000fe200078e006f */
[----:B------:R-:W-:Y:S01]  /*6330*/  LOP3.LUT R14, R0, R2, RZ, 0xc0, !PT ;  /* 0x00000002000e7212 */ /* 0x000fe200078ec0ff */
[----:B------:R-:W-:Y:S01]  /*6340*/  HSET2.LE.AND R0, R15, R93, PT ;  /* 0x0000005d0f007233 */ /* 0x000fe20003803000 */
[----:B------:R4:W-:Y:S01]  /*6350*/  MUFU.EX2 R111, R7 ;  /* 0x00000007006f7308 */ /* 0x0009e20000000800 */
[----:B------:R-:W-:Y:S01]  /*6360*/  IMAD.MOV.U32 R50, RZ, RZ, R113 ;  /* 0x000000ffff327224 */ /* 0x000fe200078e0071 */
[----:B------:R-:W-:-:S06]  /*6370*/  LOP3.LUT R19, R5, UR15, R12, 0x96, !PT ;  /* 0x0000000f05137c12 */ /* 0x000fcc000f8e960c */
[----:B------:R1:W-:Y:S01]  /*6380*/  MUFU.EX2 R113, R8 ;  /* 0x0000000800717308 */ /* 0x0003e20000000800 */
[----:B----4-:R-:W-:-:S04]  /*6390*/  F2FP.PACK_AB R7, R112, R114 ;  /* 0x000000727007723e */ /* 0x010fc800000000ff */
[----:B------:R-:W-:Y:S01]  /*63a0*/  LOP3.LUT R15, R0, R7, RZ, 0xc0, !PT ;  /* 0x00000007000f7212 */ /* 0x000fe200078ec0ff */
[----:B------:R-:W-:Y:S01]  /*63b0*/  FFMA.FTZ R0, R157, c[0x0][0x23c], -R3 ;  /* 0x00008f009d007a23 */ /* 0x000fe20000010803 */
[----:B-1----:R-:W-:Y:S01]  /*63c0*/  PRMT R8, R6, 0x5410, R10 ;  /* 0x0000541006087816 */ /* 0x002fe2000000000a */
[----:B------:R-:W-:Y:S01]  /*63d0*/  HSET2.LE.AND R6, R9, R93, PT ;  /* 0x0000005d09067233 */ /* 0x000fe20003803000 */
[----:B------:R-:W-:Y:S01]  /*63e0*/  F2FP.PACK_AB R9, R129, R139 ;  /* 0x0000008b8109723e */ /* 0x000fe200000000ff */
[----:B------:R-:W-:Y:S01]  /*63f0*/  IMAD.MOV.U32 R132, RZ, RZ, R109 ;  /* 0x000000ffff847224 */ /* 0x000fe200078e006d */
[----:B------:R-:W-:Y:S01]  /*6400*/  LOP3.LUT R34, R4, 0xffff, RZ, 0xc0, !PT ;  /* 0x0000ffff04227812 */ /* 0x000fe200078ec0ff */
[----:B------:R-:W-:Y:S01]  /*6410*/  IMAD.MOV.U32 R33, RZ, RZ, R96 ;  /* 0x000000ffff217224 */ /* 0x000fe200078e0060 */
[----:B------:R-:W-:Y:S01]  /*6420*/  LOP3.LUT R12, R6, R9, RZ, 0xc0, !PT ;  /* 0x00000009060c7212 */ /* 0x000fe200078ec0ff */
[----:B------:R-:W-:Y:S01]  /*6430*/  IMAD.WIDE.U32 R6, R36, -0x2daee0ad, RZ ;  /* 0xd2511f5324067825 */ /* 0x000fe200078e00ff */
[----:B------:R1:W-:Y:S01]  /*6440*/  MUFU.EX2 R109, R0 ;  /* 0x00000000006d7308 */ /* 0x0003e20000000800 */
[----:B------:R-:W-:-:S02]  /*6450*/  LOP3.LUT R38, R4, 0xff, RZ, 0xc0, !PT ;  /* 0x000000ff04267812 */ /* 0x000fc400078ec0ff */
[----:B------:R-:W-:Y:S01]  /*6460*/  IMAD.MOV.U32 R133, RZ, RZ, R37 ;  /* 0x000000ffff857224 */ /* 0x000fe200078e0025 */
[----:B------:R-:W-:Y:S01]  /*6470*/  SHF.R.U32.HI R37, RZ, 0x10, R4 ;  /* 0x00000010ff257819 */ /* 0x000fe20000011604 */
[----:B------:R-:W-:Y:S01]  /*6480*/  IMAD.MOV.U32 R96, RZ, RZ, R110 ;  /* 0x000000ffff607224 */ /* 0x000fe200078e006e */
[----:B------:R-:W-:Y:S01]  /*6490*/  SHF.R.U32.HI R36, RZ, 0x18, R4 ;  /* 0x00000018ff247819 */ /* 0x000fe20000011604 */
[----:B------:R-:W-:Y:S01]  /*64a0*/  IMAD.WIDE.U32 R4, R17, -0x2daee0ad, RZ ;  /* 0xd2511f5311047825 */ /* 0x000fe200078e00ff */
[----:B------:R-:W-:Y:S01]  /*64b0*/  HSET2.LE.AND R2, R8, R93, PT ;  /* 0x0000005d08027233 */ /* 0x000fe20003803000 */
[----:B------:R-:W-:Y:S02]  /*64c0*/  F2FP.PACK_AB R8, R115, R116 ;  /* 0x000000747308723e */ /* 0x000fe400000000ff */
[----:B------:R-:W-:Y:S02]  /*64d0*/  IMAD.MOV.U32 R157, RZ, RZ, R131 ;  /* 0x000000ffff9d7224 */ /* 0x000fe400078e0083 */
[----:B-1----:R-:W-:-:S02]  /*64e0*/  FFMA.FTZ R0, R146, c[0x0][0x23c], -R3 ;  /* 0x00008f0092007a23 */ /* 0x002fc40000010803 */
[----:B------:R-:W-:Y:S02]  /*64f0*/  IMAD.MOV.U32 R146, RZ, RZ, R51 ;  /* 0x000000ffff927224 */ /* 0x000fe400078e0033 */
[----:B------:R-:W-:Y:S02]  /*6500*/  IMAD.MOV.U32 R51, RZ, RZ, R55 ;  /* 0x000000ffff337224 */ /* 0x000fe400078e0037 */
[----:B------:R-:W-:Y:S02]  /*6510*/  IMAD.MOV.U32 R55, RZ, RZ, R95 ;  /* 0x000000ffff377224 */ /* 0x000fe400078e005f */
[----:B------:R-:W-:Y:S01]  /*6520*/  IMAD.MOV.U32 R95, RZ, RZ, R96 ;  /* 0x000000ffff5f7224 */ /* 0x000fe200078e0060 */
[----:B------:R-:W-:Y:S01]  /*6530*/  LOP3.LUT R23, R5, UR14, R18, 0x96, !PT ;  /* 0x0000000e05177c12 */ /* 0x000fe2000f8e9612 */
[----:B------:R-:W-:Y:S01]  /*6540*/  IMAD.MOV.U32 R131, RZ, RZ, R33 ;  /* 0x000000ffff837224 */ /* 0x000fe200078e0021 */
[C---:B------:R-:W-:Y:S01]  /*6550*/  LOP3.LUT R24, R4.reuse, 0xffff, RZ, 0xc0, !PT ;  /* 0x0000ffff04187812 */ /* 0x040fe200078ec0ff */
[----:B------:R-:W-:Y:S01]  /*6560*/  IMAD.MOV.U32 R96, RZ, RZ, R108 ;  /* 0x000000ffff607224 */ /* 0x000fe200078e006c */
[----:B------:R-:W-:Y:S01]  /*6570*/  LOP3.LUT R35, R4, 0xff, RZ, 0xc0, !PT ;  /* 0x000000ff04237812 */ /* 0x000fe200078ec0ff */
[----:B------:R1:W-:Y:S01]  /*6580*/  MUFU.EX2 R108, R0 ;  /* 0x00000000006c7308 */ /* 0x0003e20000000800 */
[----:B------:R-:W-:-:S02]  /*6590*/  SHF.R.U32.HI R32, RZ, 0x10, R4 ;  /* 0x00000010ff207819 */ /* 0x000fc40000011604 */
[----:B------:R-:W-:Y:S01]  /*65a0*/  SHF.R.U32.HI R27, RZ, 0x18, R4 ;  /* 0x00000018ff1b7819 */ /* 0x000fe20000011604 */
[----:B------:R-:W-:Y:S01]  /*65b0*/  IMAD.WIDE.U32 R4, R54, -0x2daee0ad, RZ ;  /* 0xd2511f5336047825 */ /* 0x000fe200078e00ff */
[----:B------:R-:W-:-:S03]  /*65c0*/  LOP3.LUT R13, R2, R8, RZ, 0xc0, !PT ;  /* 0x00000008020d7212 */ /* 0x000fc600078ec0ff */
[----:B------:R-:W-:Y:S02]  /*65d0*/  IMAD.MOV.U32 R192, RZ, RZ, R131 ;  /* 0x000000ffffc07224 */ /* 0x000fe400078e0083 */
[----:B------:R-:W-:Y:S02]  /*65e0*/  IMAD.MOV.U32 R131, RZ, RZ, R107 ;  /* 0x000000ffff837224 */ /* 0x000fe400078e006b */
[--C-:B------:R-:W-:Y:S02]  /*65f0*/  FFMA.FTZ R2, R159, c[0x0][0x23c], -R3.reuse ;  /* 0x00008f009f027a23 */ /* 0x100fe40000010803 */
[----:B-1----:R-:W-:-:S04]  /*6600*/  FFMA.FTZ R0, R147, c[0x0][0x23c], -R3 ;  /* 0x00008f0093007a23 */ /* 0x002fc80000010803 */
[----:B------:R1:W-:Y:S01]  /*6610*/  MUFU.EX2 R107, R0 ;  /* 0x00000000006b7308 */ /* 0x0003e20000000800 */
[----:B------:R-:W-:Y:S01]  /*6620*/  IMAD.MOV.U32 R151, RZ, RZ, R106 ;  /* 0x000000ffff977224 */ /* 0x000fe200078e006a */
[----:B------:R-:W-:Y:S01]  /*6630*/  LOP3.LUT R11, R7, UR14, R26, 0x96, !PT ;  /* 0x0000000e070b7c12 */ /* 0x000fe2000f8e961a */
[----:B------:R-:W-:Y:S01]  /*6640*/  FFMA.FTZ R10, R158, c[0x0][0x23c], -R3 ;  /* 0x00008f009e0a7a23 */ /* 0x000fe20000010803 */
[----:B------:R-:W-:Y:S01]  /*6650*/  HMMA.16816.F32 R80, R12, R28, R80 ;  /* 0x0000001c0c50723c */ /* 0x000fe20000001850 */
[C---:B------:R-:W-:Y:S02]  /*6660*/  LOP3.LUT R25, R6.reuse, 0xffff, RZ, 0xc0, !PT ;  /* 0x0000ffff06197812 */ /* 0x040fe400078ec0ff */
[--C-:B------:R-:W-:Y:S01]  /*6670*/  SHF.R.U32.HI R26, RZ, 0x10, R6.reuse ;  /* 0x00000010ff1a7819 */ /* 0x100fe20000011606 */
[----:B------:R2:W-:Y:S01]  /*6680*/  MUFU.EX2 R106, R2 ;  /* 0x00000002006a7308 */ /* 0x0005e20000000800 */
[----:B------:R-:W-:Y:S02]  /*6690*/  SHF.R.U32.HI R33, RZ, 0x18, R6 ;  /* 0x00000018ff217819 */ /* 0x000fe40000011606 */
[----:B------:R-:W-:-:S02]  /*66a0*/  LOP3.LUT R29, R6, 0xff, RZ, 0xc0, !PT ;  /* 0x000000ff061d7812 */ /* 0x000fc400078ec0ff */
[----:B-1----:R-:W-:-:S03]  /*66b0*/  LOP3.LUT R0, R5, UR10, R92, 0x96, !PT ;  /* 0x0000000a05007c12 */ /* 0x002fc6000f8e965c */
[----:B------:R1:W-:Y:S01]  /*66c0*/  MUFU.EX2 R110, R10 ;  /* 0x0000000a006e7308 */ /* 0x0003e20000000800 */
[----:B------:R-:W-:Y:S02]  /*66d0*/  IMAD.MOV.U32 R160, RZ, RZ, R105 ;  /* 0x000000ffffa07224 */ /* 0x000fe400078e0069 */
[----:B------:R-:W-:-:S04]  /*66e0*/  IMAD.WIDE.U32 R6, R0, -0x326172a9, RZ ;  /* 0xcd9e8d5700067825 */ /* 0x000fc800078e00ff */
[--C-:B--2---:R-:W-:Y:S02]  /*66f0*/  FFMA.FTZ R2, R161, c[0x0][0x23c], -R3.reuse ;  /* 0x00008f00a1027a23 */ /* 0x104fe40000010803 */
[--C-:B------:R-:W-:Y:S02]  /*6700*/  FFMA.FTZ R5, R145, c[0x0][0x23c], -R3.reuse ;  /* 0x00008f0091057a23 */ /* 0x100fe40000010803 */
[----:B------:R2:W-:Y:S01]  /*6710*/  MUFU.EX2 R105, R2 ;  /* 0x0000000200697308 */ /* 0x0005e20000000800 */
[----:B------:R-:W-:Y:S01]  /*6720*/  LOP3.LUT R0, R7, UR9, R52, 0x96, !PT ;  /* 0x0000000907007c12 */ /* 0x000fe2000f8e9634 */
[----:B-1----:R-:W-:-:S04]  /*6730*/  FFMA.FTZ R10, R144, c[0x0][0x23c], -R3 ;  /* 0x00008f00900a7a23 */ /* 0x002fc80000010803 */
[----:B------:R-:W-:-:S04]  /*6740*/  IMAD.WIDE.U32 R8, R0, -0x2daee0ad, RZ ;  /* 0xd2511f5300087825 */ /* 0x000fc800078e00ff */
[----:B--2---:R-:W-:-:S05]  /*6750*/  IMAD.WIDE.U32 R2, R43, -0x2daee0ad, RZ ;  /* 0xd2511f532b027825 */ /* 0x004fca00078e00ff */
[----:B------:R-:W-:Y:S01]  /*6760*/  LOP3.LUT R3, R3, UR8, R4, 0x96, !PT ;  /* 0x0000000803037c12 */ /* 0x000fe2000f8e9604 */
[----:B------:R-:W-:Y:S02]  /*6770*/  IMAD.MOV.U32 R150, RZ, RZ, R104 ;  /* 0x000000ffff967224 */ /* 0x000fe400078e0068 */
[----:B------:R1:W-:Y:S01]  /*6780*/  MUFU.EX2 R104, R5 ;  /* 0x0000000500687308 */ /* 0x0003e20000000800 */
[----:B------:R-:W-:Y:S01]  /*6790*/  LOP3.LUT R2, R9, UR6, R2, 0x96, !PT ;  /* 0x0000000609027c12 */ /* 0x000fe2000f8e9602 */
[----:B------:R-:W-:Y:S02]  /*67a0*/  FFMA.FTZ R0, R170, c[0x0][0x23c], -R20 ;  /* 0x00008f00aa007a23 */ /* 0x000fe40000010814 */
[----:B------:R-:W-:-:S04]  /*67b0*/  IMAD.MOV.U32 R162, RZ, RZ, R103 ;  /* 0x000000ffffa27224 */ /* 0x000fc800078e0067 */
[----:B------:R2:W-:Y:S01]  /*67c0*/  MUFU.EX2 R103, R0 ;  /* 0x0000000000677308 */ /* 0x0005e20000000800 */
[----:B-1----:R-:W-:-:S05]  /*67d0*/  IMAD.WIDE.U32 R4, R3, -0x326172a9, RZ ;  /* 0xcd9e8d5703047825 */ /* 0x002fca00078e00ff */
[----:B------:R-:W-:Y:S01]  /*67e0*/  LOP3.LUT R5, R5, UR7, R6, 0x96, !PT ;  /* 0x0000000705057c12 */ /* 0x000fe2000f8e9606 */
[----:B------:R-:W-:-:S04]  /*67f0*/  IMAD.WIDE.U32 R6, R2, -0x326172a9, RZ ;  /* 0xcd9e8d5702067825 */ /* 0x000fc800078e00ff */
[----:B--2---:R-:W-:Y:S02]  /*6800*/  FFMA.FTZ R0, R171, c[0x0][0x23c], -R20 ;  /* 0x00008f00ab007a23 */ /* 0x004fe40000010814 */
[----:B------:R-:W-:Y:S01]  /*6810*/  IMAD.WIDE.U32 R2, R39, -0x2daee0ad, RZ ;  /* 0xd2511f5327027825 */ /* 0x000fe200078e00ff */
[----:B------:R-:W-:-:S03]  /*6820*/  LOP3.LUT R9, R7, UR5, R4, 0x96, !PT ;  /* 0x0000000507097c12 */ /* 0x000fc6000f8e9604 */
[----:B------:R-:W-:Y:S02]  /*6830*/  IMAD.MOV.U32 R148, RZ, RZ, R102 ;  /* 0x000000ffff947224 */ /* 0x000fe400078e0066 */
[----:B------:R-:W-:Y:S01]  /*6840*/  IMAD.MOV.U32 R161, RZ, RZ, R237 ;  /* 0x000000ffffa17224 */ /* 0x000fe200078e00ed */
[----:B------:R1:W-:Y:S01]  /*6850*/  MUFU.EX2 R102, R0 ;  /* 0x0000000000667308 */ /* 0x0003e20000000800 */
[----:B------:R-:W-:Y:S01]  /*6860*/  IMAD.WIDE.U32 R4, R5, -0x2daee0ad, RZ ;  /* 0xd2511f5305047825 */ /* 0x000fe200078e00ff */
[----:B------:R-:W-:Y:S06]  /*6870*/  HMMA.16816.F32 R60, R12, R30, R84 ;  /* 0x0000001e0c3c723c */ /* 0x000fec0000001854 */
[----:B------:R2:W-:Y:S01]  /*6880*/  MUFU.EX2 R237, R10 ;  /* 0x0000000a00ed7308 */ /* 0x0005e20000000800 */
[----:B------:R-:W-:Y:S01]  /*6890*/  IMAD.MOV.U32 R79, RZ, RZ, R101 ;  /* 0x000000ffff4f7224 */ /* 0x000fe200078e0065 */
[----:B------:R-:W-:-:S02]  /*68a0*/  LOP3.LUT R18, R2, 0xff, RZ, 0xc0, !PT ;  /* 0x000000ff02127812 */ /* 0x000fc400078ec0ff */
[----:B-1----:R-:W-:Y:S02]  /*68b0*/  LOP3.LUT R0, R3, UR14, R40, 0x96, !PT ;  /* 0x0000000e03007c12 */ /* 0x002fe4000f8e9628 */
[----:B------:R-:W-:Y:S02]  /*68c0*/  SHF.R.U32.HI R28, RZ, 0x10, R2 ;  /* 0x00000010ff1c7819 */ /* 0x000fe40000011602 */
[----:B--2---:R-:W-:Y:S01]  /*68d0*/  LOP3.LUT R10, R2, 0xffff, RZ, 0xc0, !PT ;  /* 0x0000ffff020a7812 */ /* 0x004fe200078ec0ff */
[----:B------:R-:W-:Y:S01]  /*68e0*/  FFMA.FTZ R3, R168, c[0x0][0x23c], -R20 ;  /* 0x00008f00a8037a23 */ /* 0x000fe20000010814 */
[----:B------:R-:W-:-:S03]  /*68f0*/  SHF.R.U32.HI R30, RZ, 0x18, R2 ;  /* 0x00000018ff1e7819 */ /* 0x000fc60000011602 */
[----:B------:R1:W-:Y:S01]  /*6900*/  MUFU.EX2 R101, R3 ;  /* 0x0000000300657308 */ /* 0x0003e20000000800 */
[----:B------:R-:W-:Y:S01]  /*6910*/  LOP3.LUT R5, R5, UR4, R8, 0x96, !PT ;  /* 0x0000000405057c12 */ /* 0x000fe2000f8e9608 */
[----:B------:R-:W-:Y:S02]  /*6920*/  IMAD.MOV.U32 R147, RZ, RZ, R132 ;  /* 0x000000ffff937224 */ /* 0x000fe400078e0084 */
[----:B------:R-:W-:Y:S02]  /*6930*/  IMAD.MOV.U32 R193, RZ, RZ, R133 ;  /* 0x000000ffffc17224 */ /* 0x000fe400078e0085 */
[----:B------:R-:W-:Y:S02]  /*6940*/  IMAD.MOV.U32 R135, RZ, RZ, R48 ;  /* 0x000000ffff877224 */ /* 0x000fe400078e0030 */
[----:B------:R-:W-:Y:S02]  /*6950*/  IMAD.MOV.U32 R132, RZ, RZ, R49 ;  /* 0x000000ffff847224 */ /* 0x000fe400078e0031 */
[----:B------:R-:W-:-:S02]  /*6960*/  IMAD.MOV.U32 R133, RZ, RZ, R50 ;  /* 0x000000ffff857224 */ /* 0x000fc400078e0032 */
[----:B-1----:R-:W-:-:S05]  /*6970*/  IMAD.WIDE.U32 R2, R9, -0x2daee0ad, RZ ;  /* 0xd2511f5309027825 */ /* 0x002fca00078e00ff */
[----:B------:R-:W-:Y:S02]  /*6980*/  LOP3.LUT R17, R3, UR14, R4, 0x96, !PT ;  /* 0x0000000e03117c12 */ /* 0x000fe4000f8e9604 */
[C---:B------:R-:W-:Y:S02]  /*6990*/  LOP3.LUT R39, R2.reuse, 0xffff, RZ, 0xc0, !PT ;  /* 0x0000ffff02277812 */ /* 0x040fe400078ec0ff */
[----:B------:R-:W-:Y:S02]  /*69a0*/  LOP3.LUT R49, R2, 0xff, RZ, 0xc0, !PT ;  /* 0x000000ff02317812 */ /* 0x000fe400078ec0ff */
[--C-:B------:R-:W-:Y:S02]  /*69b0*/  SHF.R.U32.HI R48, RZ, 0x10, R2.reuse ;  /* 0x00000010ff307819 */ /* 0x100fe40000011602 */
[----:B------:R-:W-:Y:S01]  /*69c0*/  SHF.R.U32.HI R50, RZ, 0x18, R2 ;  /* 0x00000018ff327819 */ /* 0x000fe20000011602 */
[----:B------:R-:W-:-:S04]  /*69d0*/  IMAD.WIDE.U32 R2, R5, -0x326172a9, RZ ;  /* 0xcd9e8d5705027825 */ /* 0x000fc800078e00ff */
[----:B------:R-:W-:Y:S01]  /*69e0*/  IMAD.MOV.U32 R54, RZ, RZ, R51 ;  /* 0x000000ffff367224 */ /* 0x000fe200078e0033 */
[----:B------:R-:W-:Y:S01]  /*69f0*/  LOP3.LUT R16, R3, UR15, R6, 0x96, !PT ;  /* 0x0000000f03107c12 */ /* 0x000fe2000f8e9606 */
[----:B------:R-:W-:Y:S01]  /*6a00*/  FFMA.FTZ R4, R163, c[0x0][0x23c], -R20 ;  /* 0x00008f00a3047a23 */ /* 0x000fe20000010814 */
[----:B------:R-:W-:Y:S01]  /*6a10*/  LOP3.LUT R51, R2, 0xffff, RZ, 0xc0, !PT ;  /* 0x0000ffff02337812 */ /* 0x000fe200078ec0ff */
[----:B------:R-:W-:Y:S01]  /*6a20*/  FFMA.FTZ R3, R196, c[0x0][0x23c], -R22 ;  /* 0x00008f00c4037a23 */ /* 0x000fe20000010816 */
[----:B------:R-:W-:Y:S02]  /*6a30*/  LOP3.LUT R58, R2, 0xff, RZ, 0xc0, !PT ;  /* 0x000000ff023a7812 */ /* 0x000fe400078ec0ff */
[--C-:B------:R-:W-:Y:S02]  /*6a40*/  SHF.R.U32.HI R56, RZ, 0x10, R2.reuse ;  /* 0x00000010ff387819 */ /* 0x100fe40000011602 */
[----:B------:R-:W-:Y:S02]  /*6a50*/  SHF.R.U32.HI R57, RZ, 0x18, R2 ;  /* 0x00000018ff397819 */ /* 0x000fe40000011602 */
[----:B------:R-:W-:Y:S01]  /*6a60*/  SHF.R.U32.HI R2, RZ, 0x8, R34 ;  /* 0x00000008ff027819 */ /* 0x000fe20000011622 */
[----:B------:R-:W-:-:S02]  /*6a70*/  IMAD.MOV.U32 R158, RZ, RZ, R96 ;  /* 0x000000ffff9e7224 */ /* 0x000fc400078e0060 */
[----:B------:R-:W-:Y:S01]  /*6a80*/  IMAD.MOV.U32 R156, RZ, RZ, R99 ;  /* 0x000000ffff9c7224 */ /* 0x000fe200078e0063 */
[----:B------:R1:W-:Y:S01]  /*6a90*/  MUFU.EX2 R96, R3 ;  /* 0x0000000300607308 */ /* 0x0003e20000000800 */
[----:B------:R-:W-:Y:S02]  /*6aa0*/  PRMT R38, R38, 0x5410, R2 ;  /* 0x0000541026267816 */ /* 0x000fe40000000002 */
[----:B------:R-:W-:Y:S01]  /*6ab0*/  LOP3.LUT R2, R37, 0xff, RZ, 0xc0, !PT ;  /* 0x000000ff25027812 */ /* 0x000fe200078ec0ff */
[----:B------:R-:W-:-:S04]  /*6ac0*/  IMAD.MOV.U32 R92, RZ, RZ, R95 ;  /* 0x000000ffff5c7224 */ /* 0x000fc800078e005f */
[----:B------:R2:W-:Y:S01]  /*6ad0*/  MUFU.EX2 R99, R4 ;  /* 0x0000000400637308 */ /* 0x0005e20000000800 */
[----:B------:R-:W-:Y:S01]  /*6ae0*/  IMAD.MOV.U32 R59, RZ, RZ, R98 ;  /* 0x000000ffff3b7224 */ /* 0x000fe200078e0062 */
[----:B------:R-:W-:Y:S01]  /*6af0*/  PRMT R37, R2, 0x5410, R36 ;  /* 0x0000541002257816 */ /* 0x000fe20000000024 */
[----:B-1----:R-:W-:Y:S01]  /*6b00*/  FFMA.FTZ R3, R176, c[0x0][0x23c], -R22 ;  /* 0x00008f00b0037a23 */ /* 0x002fe20000010816 */
[----:B------:R-:W-:-:S04]  /*6b10*/  LOP3.LUT R2, R26, 0xff, RZ, 0xc0, !PT ;  /* 0x000000ff1a027812 */ /* 0x000fc800078ec0ff */
[----:B------:R1:W-:Y:S01]  /*6b20*/  MUFU.EX2 R95, R3 ;  /* 0x00000003005f7308 */ /* 0x0003e20000000800 */
[----:B--2---:R-:W-:-:S07]  /*6b30*/  FFMA.FTZ R4, R195, c[0x0][0x23c], -R22 ;  /* 0x00008f00c3047a23 */ /* 0x004fce0000010816 */
[----:B------:R2:W-:Y:S01]  /*6b40*/  MUFU.EX2 R98, R4 ;  /* 0x0000000400627308 */ /* 0x0005e20000000800 */
[----:B------:R-:W-:Y:S02]  /*6b50*/  IMAD.MOV.U32 R159, RZ, RZ, R55 ;  /* 0x000000ffff9f7224 */ /* 0x000fe400078e0037 */
[----:B------:R-:W-:Y:S01]  /*6b60*/  IMAD.MOV.U32 R149, RZ, RZ, R97 ;  /* 0x000000ffff957224 */ /* 0x000fe200078e0061 */
[----:B-1----:R-:W-:Y:S02]  /*6b70*/  SHF.R.U32.HI R3, RZ, 0x8, R25 ;  /* 0x00000008ff037819 */ /* 0x002fe40000011619 */
[----:B------:R-:W-:Y:S02]  /*6b80*/  PRMT R31, R2, 0x5410, R33 ;  /* 0x00005410021f7816 */ /* 0x000fe40000000021 */
[----:B------:R-:W-:Y:S01]  /*6b90*/  PRMT R29, R29, 0x5410, R3 ;  /* 0x000054101d1d7816 */ /* 0x000fe20000000003 */
[----:B--2---:R-:W-:Y:S01]  /*6ba0*/  FFMA.FTZ R4, R194, c[0x0][0x23c], -R22 ;  /* 0x00008f00c2047a23 */ /* 0x004fe20000010816 */
[----:B------:R-:W-:-:S03]  /*6bb0*/  SHF.R.U32.HI R3, RZ, 0x8, R24 ;  /* 0x00000008ff037819 */ /* 0x000fc60000011618 */
[----:B------:R1:W2:Y:S01]  /*6bc0*/  MUFU.EX2 R97, R4 ;  /* 0x0000000400617308 */ /* 0x0002a20000000800 */
[----:B------:R-:W-:Y:S01]  /*6bd0*/  LOP3.LUT R2, R32, 0xff, RZ, 0xc0, !PT ;  /* 0x000000ff20027812 */ /* 0x000fe200078ec0ff */
[----:B------:R-:W-:Y:S02]  /*6be0*/  IMAD.MOV.U32 R53, RZ, RZ, R159 ;  /* 0x000000ffff357224 */ /* 0x000fe400078e009f */
[----:B------:R-:W-:Y:S02]  /*6bf0*/  IMAD.MOV.U32 R145, RZ, RZ, R147 ;  /* 0x000000ffff917224 */ /* 0x000fe400078e0093 */
[----:B------:R-:W-:Y:S02]  /*6c00*/  IMAD.MOV.U32 R159, RZ, RZ, R157 ;  /* 0x000000ffff9f7224 */ /* 0x000fe400078e009d */
[----:B------:R-:W-:Y:S01]  /*6c10*/  IMAD.MOV.U32 R147, RZ, RZ, R78 ;  /* 0x000000ffff937224 */ /* 0x000fe200078e004e */
[----:B------:R-:W-:Y:S01]  /*6c20*/  PRMT R78, R35, 0x5410, R3 ;  /* 0x00005410234e7816 */ /* 0x000fe20000000003 */
[----:B------:R-:W-:Y:S01]  /*6c30*/  IMAD.MOV.U32 R157, RZ, RZ, R77 ;  /* 0x000000ffff9d7224 */ /* 0x000fe200078e004d */
[----:B------:R-:W-:Y:S01]  /*6c40*/  PRMT R77, R2, 0x5410, R27 ;  /* 0x00005410024d7816 */ /* 0x000fe2000000001b */
[----:B-1----:R-:W-:Y:S01]  /*6c50*/  FFMA.FTZ R4, R197, c[0x0][0x23c], -R21 ;  /* 0x00008f00c5047a23 */ /* 0x002fe20000010815 */
[----:B------:R-:W-:Y:S01]  /*6c60*/  LOP3.LUT R2, R0, 0xffff, RZ, 0xc0, !PT ;  /* 0x0000ffff00027812 */ /* 0x000fe200078ec0ff */
[----:B------:R-:W-:Y:S01]  /*6c70*/  IMAD.MOV.U32 R197, RZ, RZ, R161 ;  /* 0x000000ffffc57224 */ /* 0x000fe200078e00a1 */
[----:B------:R-:W-:Y:S01]  /*6c80*/  SHF.R.U32.HI R5, RZ, 0x8, R10 ;  /* 0x00000008ff057819 */ /* 0x000fe2000001160a */
[----:B------:R-:W-:Y:S01]  /*6c90*/  IMAD.MOV.U32 R161, RZ, RZ, R146 ;  /* 0x000000ffffa17224 */ /* 0x000fe200078e0092 */
[----:B------:R-:W1:Y:S01]  /*6ca0*/  LDSM.16.MT88.4 R24, [R204+0x5400] ;  /* 0x00540000cc18783b */ /* 0x000e620000004200 */
[----:B------:R-:W-:-:S02]  /*6cb0*/  IMAD.MOV.U32 R146, RZ, RZ, R94 ;  /* 0x000000ffff927224 */ /* 0x000fc400078e005e */
[----:B------:R3:W-:Y:S01]  /*6cc0*/  MUFU.EX2 R94, R4 ;  /* 0x00000004005e7308 */ /* 0x0007e20000000800 */
[----:B------:R-:W-:Y:S01]  /*6cd0*/  FFMA.FTZ R3, R177, c[0x0][0x23c], -R21 ;  /* 0x00008f00b1037a23 */ /* 0x000fe20000010815 */
[----:B------:R-:W4:Y:S01]  /*6ce0*/  LDSM.16.MT88.4 R32, [R205+0x5400] ;  /* 0x00540000cd20783b */ /* 0x000f220000004200 */
[----:B------:R-:W-:Y:S02]  /*6cf0*/  IMAD.MOV.U32 R52, RZ, RZ, R92 ;  /* 0x000000ffff347224 */ /* 0x000fe400078e005c */
[----:B------:R-:W-:-:S03]  /*6d00*/  IMAD.MOV.U32 R144, RZ, RZ, R54 ;  /* 0x000000ffff907224 */ /* 0x000fc600078e0036 */
[----:B------:R2:W-:Y:S01]  /*6d10*/  MUFU.EX2 R87, R3 ;  /* 0x0000000300577308 */ /* 0x0005e20000000800 */
[----:B------:R-:W-:Y:S02]  /*6d20*/  IMAD.MOV.U32 R54, RZ, RZ, R42 ;  /* 0x000000ffff367224 */ /* 0x000fe400078e002a */
[----:B---3--:R-:W-:-:S05]  /*6d30*/  FFMA.FTZ R4, R198, c[0x0][0x23c], -R21 ;  /* 0x00008f00c6047a23 */ /* 0x008fca0000010815 */
[----:B------:R3:W1:Y:S01]  /*6d40*/  MUFU.EX2 R92, R4 ;  /* 0x00000004005c7308 */ /* 0x0006620000000800 */
[----:B------:R-:W-:Y:S01]  /*6d50*/  HMMA.16816.F32 R40, R12, R44, R88 ;  /* 0x0000002c0c28723c */ /* 0x000fe20000001858 */
[----:B--2---:R-:W-:Y:S02]  /*6d60*/  SHF.R.U32.HI R3, RZ, 0x8, R2 ;  /* 0x00000008ff037819 */ /* 0x004fe40000011602 */
[----:B------:R-:W-:Y:S01]  /*6d70*/  LOP3.LUT R2, R0, 0xff, RZ, 0xc0, !PT ;  /* 0x000000ff00027812 */ /* 0x000fe200078ec0ff */
[----:B---3--:R-:W-:-:S04]  /*6d80*/  FFMA.FTZ R4, R179, c[0x0][0x23c], -R21 ;  /* 0x00008f00b3047a23 */ /* 0x008fc80000010815 */
[----:B------:R2:W3:Y:S01]  /*6d90*/  MUFU.EX2 R88, R4 ;  /* 0x0000000400587308 */ /* 0x0004e20000000800 */
[----:B------:R-:W-:Y:S01]  /*6da0*/  PRMT R8, R18, 0x5410, R5 ;  /* 0x0000541012087816 */ /* 0x000fe20000000005 */
[----:B------:R-:W-:Y:S01]  /*6db0*/  FFMA.FTZ R7, R169, c[0x0][0x23c], -R20 ;  /* 0x00008f00a9077a23 */ /* 0x000fe20000010814 */
[----:B------:R-:W-:Y:S01]  /*6dc0*/  SHF.R.U32.HI R5, RZ, 0x18, R0 ;  /* 0x00000018ff057819 */ /* 0x000fe20000011600 */
[----:B------:R-:W-:Y:S01]  /*6dd0*/  IMAD.MOV.U32 R55, RZ, RZ, R100 ;  /* 0x000000ffff377224 */ /* 0x000fe200078e0064 */
[----:B--2---:R-:W-:Y:S01]  /*6de0*/  PRMT R4, R2, 0x5410, R3 ;  /* 0x0000541002047816 */ /* 0x004fe20000000003 */
[----:B------:R-:W-:Y:S01]  /*6df0*/  FFMA.FTZ R3, R178, c[0x0][0x23c], -R20 ;  /* 0x00008f00b2037a23 */ /* 0x000fe20000010814 */
[----:B------:R-:W-:-:S03]  /*6e00*/  SHF.R.U32.HI R2, RZ, 0x10, R0 ;  /* 0x00000010ff027819 */ /* 0x000fc60000011600 */
[----:B------:R2:W-:Y:S01]  /*6e10*/  MUFU.EX2 R86, R3 ;  /* 0x0000000300567308 */ /* 0x0005e20000000800 */
[----:B------:R-:W-:-:S07]  /*6e20*/  HSET2.LE.AND R0, R4, R93, PT ;  /* 0x0000005d04007233 */ /* 0x000fce0003803000 */
[----:B------:R1:W1:Y:S01]  /*6e30*/  MUFU.EX2 R100, R7 ;  /* 0x0000000700647308 */ /* 0x0002620000000800 */
[----:B--2---:R-:W-:Y:S02]  /*6e40*/  LOP3.LUT R3, R2, 0xff, RZ, 0xc0, !PT ;  /* 0x000000ff02037812 */ /* 0x004fe400078ec0ff */
[----:B------:R-:W-:Y:S02]  /*6e50*/  F2FP.PACK_AB R2, R97, R98 ;  /* 0x000000626102723e */ /* 0x000fe400000000ff */
[----:B------:R-:W-:Y:S02]  /*6e60*/  PRMT R5, R3, 0x5410, R5 ;  /* 0x0000541003057816 */ /* 0x000fe40000000005 */
[----:B-1----:R-:W-:Y:S02]  /*6e70*/  LOP3.LUT R7, R28, 0xff, RZ, 0xc0, !PT ;  /* 0x000000ff1c077812 */ /* 0x002fe400078ec0ff */
[----:B------:R-:W-:Y:S01]  /*6e80*/  LOP3.LUT R4, R0, R2, RZ, 0xc0, !PT ;  /* 0x0000000200047212 */ /* 0x000fe200078ec0ff */
[--C-:B------:R-:W-:Y:S01]  /*6e90*/  HSET2.LE.AND R0, R5, R93.reuse, PT ;  /* 0x0000005d05007233 */ /* 0x100fe20003803000 */
[----:B------:R-:W-:Y:S01]  /*6ea0*/  PRMT R7, R7, 0x5410, R30 ;  /* 0x0000541007077816 */ /* 0x000fe2000000001e */
[--C-:B------:R-:W-:Y:S01]  /*6eb0*/  FFMA.FTZ R5, R165, c[0x0][0x23c], -R20.reuse ;  /* 0x00008f00a5057a23 */ /* 0x100fe20000010814 */
[----:B------:R-:W-:Y:S01]  /*6ec0*/  F2FP.PACK_AB R2, R92, R94 ;  /* 0x0000005e5c02723e */ /* 0x000fe200000000ff */
[----:B------:R-:W-:Y:S01]  /*6ed0*/  FFMA.FTZ R6, R164, c[0x0][0x23c], -R20 ;  /* 0x00008f00a4067a23 */ /* 0x000fe20000010814 */
[--C-:B------:R-:W-:Y:S01]  /*6ee0*/  HSET2.LE.AND R3, R8, R93.reuse, PT ;  /* 0x0000005d08037233 */ /* 0x100fe20003803000 */
[----:B------:R1:W-:Y:S01]  /*6ef0*/  MUFU.EX2 R84, R5 ;  /* 0x0000000500547308 */ /* 0x0003e20000000800 */
[----:B------:R-:W-:Y:S01]  /*6f00*/  HSET2.LE.AND R7, R7, R93, PT ;  /* 0x0000005d07077233 */ /* 0x000fe20003803000 */
[----:B---3--:R-:W-:Y:S01]  /*6f10*/  F2FP.PACK_AB R8, R88, R87 ;  /* 0x000000575808723e */ /* 0x008fe200000000ff */
[----:B------:R-:W-:-:S02]  /*6f20*/  IMAD.MOV.U32 R198, RZ, RZ, R148 ;  /* 0x000000ffffc67224 */ /* 0x000fc400078e0094 */
[----:B------:R-:W-:Y:S01]  /*6f30*/  IMAD.MOV.U32 R148, RZ, RZ, R79 ;  /* 0x000000ffff947224 */ /* 0x000fe200078e004f */
[----:B------:R-:W-:Y:S02]  /*6f40*/  LOP3.LUT R7, R7, R8, RZ, 0xc0, !PT ;  /* 0x0000000807077212 */ /* 0x000fe400078ec0ff */
[----:B------:R2:W-:Y:S01]  /*6f50*/  MUFU.EX2 R85, R6 ;  /* 0x0000000600557308 */ /* 0x0005e20000000800 */
[C---:B------:R-:W-:Y:S02]  /*6f60*/  LOP3.LUT R8, R11.reuse, 0xff, RZ, 0xc0, !PT ;  /* 0x000000ff0b087812 */ /* 0x040fe400078ec0ff */
[----:B-1----:R-:W-:Y:S01]  /*6f70*/  LOP3.LUT R5, R0, R2, RZ, 0xc0, !PT ;  /* 0x0000000200057212 */ /* 0x002fe200078ec0ff */
[----:B------:R-:W-:Y:S01]  /*6f80*/  FFMA.FTZ R2, R180, c[0x0][0x23c], -R22 ;  /* 0x00008f00b4027a23 */ /* 0x000fe20000010816 */
[----:B------:R-:W-:-:S03]  /*6f90*/  LOP3.LUT R0, R11, 0xffff, RZ, 0xc0, !PT ;  /* 0x0000ffff0b007812 */ /* 0x000fc600078ec0ff */
[----:B------:R1:W-:Y:S01]  /*6fa0*/  MUFU.EX2 R79, R2 ;  /* 0x00000002004f7308 */ /* 0x0003e20000000800 */
[----:B------:R-:W-:Y:S02]  /*6fb0*/  SHF.R.U32.HI R0, RZ, 0x8, R0 ;  /* 0x00000008ff007819 */ /* 0x000fe40000011600 */
[----:B--2---:R-:W-:Y:S01]  /*6fc0*/  F2FP.PACK_AB R6, R95, R96 ;  /* 0x000000605f06723e */ /* 0x004fe200000000ff */
[----:B------:R-:W-:Y:S01]  /*6fd0*/  HMMA.16816.F32 R44, R12, R46, R68 ;  /* 0x0000002e0c2c723c */ /* 0x000fe20000001844 */
[--C-:B------:R-:W-:Y:S02]  /*6fe0*/  SHF.R.U32.HI R9, RZ, 0x18, R11.reuse ;  /* 0x00000018ff097819 */ /* 0x100fe4000001160b */
[----:B------:R-:W-:Y:S02]  /*6ff0*/  LOP3.LUT R6, R3, R6, RZ, 0xc0, !PT ;  /* 0x0000000603067212 */ /* 0x000fe400078ec0ff */
[----:B------:R-:W-:Y:S02]  /*7000*/  SHF.R.U32.HI R3, RZ, 0x10, R11 ;  /* 0x00000010ff037819 */ /* 0x000fe4000001160b */
[----:B------:R-:W-:Y:S01]  /*7010*/  PRMT R11, R8, 0x5410, R0 ;  /* 0x00005410080b7816 */ /* 0x000fe20000000000 */
[----:B------:R-:W-:Y:S01]  /*7020*/  HSET2.LE.AND R0, R29, R93, PT ;  /* 0x0000005d1d007233 */ /* 0x000fe20003803000 */
[----:B-1----:R-:W-:Y:S01]  /*7030*/  FFMA.FTZ R2, R181, c[0x0][0x23c], -R22 ;  /* 0x00008f00b5027a23 */ /* 0x002fe20000010816 */
[----:B------:R-:W-:-:S03]  /*7040*/  LOP3.LUT R3, R3, 0xff, RZ, 0xc0, !PT ;  /* 0x000000ff03037812 */ /* 0x000fc600078ec0ff */
[----:B------:R1:W-:Y:S01]  /*7050*/  MUFU.EX2 R71, R2 ;  /* 0x0000000200477308 */ /* 0x0003e20000000800 */
[----:B------:R-:W-:Y:S01]  /*7060*/  PRMT R9, R3, 0x5410, R9 ;  /* 0x0000541003097816 */ /* 0x000fe20000000009 */
[----:B------:R-:W-:Y:S01]  /*7070*/  IMAD.MOV.U32 R176, RZ, RZ, R161 ;  /* 0x000000ffffb07224 */ /* 0x000fe200078e00a1 */
[----:B------:R-:W-:Y:S01]  /*7080*/  HSET2.LE.AND R3, R11, R93, PT ;  /* 0x0000005d0b037233 */ /* 0x000fe20003803000 */
[----:B------:R-:W-:Y:S01]  /*7090*/  IMAD.MOV.U32 R170, RZ, RZ, R151 ;  /* 0x000000ffffaa7224 */ /* 0x000fe200078e0097 */
[----:B------:R-:W-:Y:S01]  /*70a0*/  F2FP.PACK_AB R12, R102, R103 ;  /* 0x00000067660c723e */ /* 0x000fe200000000ff */
[----:B------:R-:W-:Y:S01]  /*70b0*/  IMAD.MOV.U32 R161, RZ, RZ, R150 ;  /* 0x000000ffffa17224 */ /* 0x000fe200078e0096 */
[----:B-1----:R-:W-:-:S04]  /*70c0*/  F2FP.PACK_AB R2, R111, R113 ;  /* 0x000000716f02723e */ /* 0x002fc800000000ff */
[----:B------:R-:W-:Y:S01]  /*70d0*/  LOP3.LUT R10, R0, R2, RZ, 0xc0, !PT ;  /* 0x00000002000a7212 */ /* 0x000fe200078ec0ff */
[--C-:B------:R-:W-:Y:S01]  /*70e0*/  HSET2.LE.AND R0, R31, R93.reuse, PT ;  /* 0x0000005d1f007233 */ /* 0x100fe20003803000 */
[----:B------:R-:W-:Y:S01]  /*70f0*/  F2FP.PACK_AB R2, R100, R101 ;  /* 0x000000656402723e */ /* 0x000fe200000000ff */
[----:B------:R-:W-:Y:S01]  /*7100*/  IMAD.MOV.U32 R151, RZ, RZ, R149 ;  /* 0x000000ffff977224 */ /* 0x000fe200078e0095 */
[----:B------:R-:W-:Y:S01]  /*7110*/  HSET2.LE.AND R9, R9, R93, PT ;  /* 0x0000005d09097233 */ /* 0x000fe20003803000 */
[----:B------:R-:W-:Y:S01]  /*7120*/  FFMA.FTZ R8, R172, c[0x0][0x23c], -R22 ;  /* 0x00008f00ac087a23 */ /* 0x000fe20000010816 */
[----:B------:R-:W-:Y:S01]  /*7130*/  LOP3.LUT R11, R0, R2, RZ, 0xc0, !PT ;  /* 0x00000002000b7212 */ /* 0x000fe200078ec0ff */
[----:B------:R-:W-:Y:S01]  /*7140*/  IMAD.MOV.U32 R91, RZ, RZ, R52 ;  /* 0x000000ffff5b7224 */ /* 0x000fe200078e0034 */
[----:B------:R-:W-:Y:S01]  /*7150*/  HMMA.16816.F32 R140, R4, R24, R140 ;  /* 0x00000018048c723c */ /* 0x000fe2000000188c */
[----:B------:R-:W-:Y:S01]  /*7160*/  IMAD.MOV.U32 R90, RZ, RZ, R53 ;  /* 0x000000ffff5a7224 */ /* 0x000fe200078e0035 */
[----:B------:R-:W-:Y:S01]  /*7170*/  LOP3.LUT R0, R19, 0xffff, RZ, 0xc0, !PT ;  /* 0x0000ffff13007812 */ /* 0x000fe200078ec0ff */
[----:B------:R-:W-:Y:S01]  /*7180*/  IMAD.MOV.U32 R196, RZ, RZ, R159 ;  /* 0x000000ffffc47224 */ /* 0x000fe200078e009f */
[----:B------:R-:W1:Y:S01]  /*7190*/  LDSM.16.MT88.4 R28, [R204+0x5800] ;  /* 0x00580000cc1c783b */ /* 0x000e620000004200 */
[----:B------:R-:W-:-:S02]  /*71a0*/  IMAD.MOV.U32 R194, RZ, RZ, R54 ;  /* 0x000000ffffc27224 */ /* 0x000fc400078e0036 */
[----:B------:R-:W-:Y:S01]  /*71b0*/  IMAD.MOV.U32 R168, RZ, RZ, R157 ;  /* 0x000000ffffa87224 */ /* 0x000fe200078e009d */
[C---:B------:R-:W-:Y:S01]  /*71c0*/  HMMA.16816.F32 R152, R4.reuse, R26, R152 ;  /* 0x0000001a0498723c */ /* 0x040fe20000001898 */
[----:B------:R-:W-:Y:S02]  /*71d0*/  IMAD.MOV.U32 R171, RZ, RZ, R158 ;  /* 0x000000ffffab7224 */ /* 0x000fe400078e009e */
[----:B------:R-:W-:Y:S02]  /*71e0*/  IMAD.MOV.U32 R150, RZ, RZ, R156 ;  /* 0x000000ffff967224 */ /* 0x000fe400078e009c */
[----:B------:R-:W-:Y:S02]  /*71f0*/  IMAD.MOV.U32 R149, RZ, RZ, R55 ;  /* 0x000000ffff957224 */ /* 0x000fe400078e0037 */
[----:B------:R-:W-:Y:S01]  /*7200*/  FFMA.FTZ R2, R183, c[0x0][0x23c], -R21 ;  /* 0x00008f00b7027a23 */ /* 0x000fe20000010815 */
[----:B----4-:R-:W-:Y:S01]  /*7210*/  HMMA.16816.F32 R156, R4, R32, R72 ;  /* 0x00000020049c723c */ /* 0x010fe20000001848 */
[----:B------:R2:W-:Y:S01]  /*7220*/  MUFU.EX2 R70, R8 ;  /* 0x0000000800467308 */ /* 0x0005e20000000800 */
[----:B------:R-:W-:-:S02]  /*7230*/  LOP3.LUT R9, R9, R12, RZ, 0xc0, !PT ;  /* 0x0000000c09097212 */ /* 0x000fc400078ec0ff */
[----:B------:R-:W-:-:S04]  /*7240*/  LOP3.LUT R12, R19, 0xff, RZ, 0xc0, !PT ;  /* 0x000000ff130c7812 */ /* 0x000fc800078ec0ff */
[----:B------:R-:W-:Y:S01]  /*7250*/  HMMA.16816.F32 R52, R4, R34, R64 ;  /* 0x000000220434723c */ /* 0x000fe20000001840 */
[----:B------:R3:W-:Y:S06]  /*7260*/  MUFU.EX2 R68, R2 ;  /* 0x0000000200447308 */ /* 0x0007ec0000000800 */
[----:B------:R-:W-:Y:S01]  /*7270*/  SHF.R.U32.HI R6, RZ, 0x10, R19 ;  /* 0x00000010ff067819 */ /* 0x000fe20000011613 */
[----:B------:R-:W-:Y:S01]  /*7280*/  FFMA.FTZ R7, R182, c[0x0][0x23c], -R21 ;  /* 0x00008f00b6077a23 */ /* 0x000fe20000010815 */
[----:B--2---:R-:W-:Y:S02]  /*7290*/  F2FP.PACK_AB R8, R117, R118 ;  /* 0x000000767508723e */ /* 0x004fe400000000ff */
[----:B------:R-:W-:-:S02]  /*72a0*/  SHF.R.U32.HI R5, RZ, 0x18, R19 ;  /* 0x00000018ff057819 */ /* 0x000fc40000011613 */
[----:B------:R-:W-:Y:S02]  /*72b0*/  SHF.R.U32.HI R4, RZ, 0x8, R39 ;  /* 0x00000008ff047819 */ /* 0x000fe40000011627 */
[----:B---3--:R-:W-:Y:S02]  /*72c0*/  SHF.R.U32.HI R2, RZ, 0x8, R0 ;  /* 0x00000008ff027819 */ /* 0x008fe40000011600 */
[----:B------:R-:W-:Y:S01]  /*72d0*/  LOP3.LUT R0, R6, 0xff, RZ, 0xc0, !PT ;  /* 0x000000ff06007812 */ /* 0x000fe200078ec0ff */
[----:B------:R2:W3:Y:S01]  /*72e0*/  MUFU.EX2 R67, R7 ;  /* 0x0000000700437308 */ /* 0x0004e20000000800 */
[----:B------:R-:W-:Y:S02]  /*72f0*/  LOP3.LUT R8, R3, R8, RZ, 0xc0, !PT ;  /* 0x0000000803087212 */ /* 0x000fe400078ec0ff */
[----:B------:R-:W-:Y:S02]  /*7300*/  LOP3.LUT R3, R48, 0xff, RZ, 0xc0, !PT ;  /* 0x000000ff30037812 */ /* 0x000fe400078ec0ff */
[----:B------:R-:W-:Y:S01]  /*7310*/  PRMT R36, R12, 0x5410, R2 ;  /* 0x000054100c247816 */ /* 0x000fe20000000002 */
[----:B------:R-:W-:Y:S01]  /*7320*/  FFMA.FTZ R2, R174, c[0x0][0x23c], -R21 ;  /* 0x00008f00ae027a23 */ /* 0x000fe20000010815 */
[----:B------:R-:W-:Y:S01]  /*7330*/  PRMT R49, R49, 0x5410, R4 ;  /* 0x0000541031317816 */ /* 0x000fe20000000004 */
[----:B------:R-:W-:Y:S01]  /*7340*/  FFMA.FTZ R13, R173, c[0x0][0x23c], -R22 ;  /* 0x00008f00ad0d7a23 */ /* 0x000fe20000010816 */
[----:B------:R-:W-:Y:S01]  /*7350*/  PRMT R15, R0, 0x5410, R5 ;  /* 0x00005410000f7816 */ /* 0x000fe20000000005 */
[----:B------:R-:W-:Y:S01]  /*7360*/  FFMA.FTZ R5, R166, c[0x0][0x23c], -R21 ;  /* 0x00008f00a6057a23 */ /* 0x000fe20000010815 */
[----:B------:R-:W-:-:S02]  /*7370*/  LOP3.LUT R0, R16, 0xffff, RZ, 0xc0, !PT ;  /* 0x0000ffff10007812 */ /* 0x000fc400078ec0ff */
[----:B------:R-:W-:Y:S01]  /*7380*/  SHF.R.U32.HI R4, RZ, 0x10, R16 ;  /* 0x00000010ff047819 */ /* 0x000fe20000011610 */
[----:B------:R4:W-:Y:S01]  /*7390*/  MUFU.EX2 R66, R2 ;  /* 0x0000000200427308 */ /* 0x0009e20000000800 */
[----:B------:R-:W-:Y:S02]  /*73a0*/  PRMT R48, R3, 0x5410, R50 ;  /* 0x0000541003307816 */ /* 0x000fe40000000032 */
[----:B------:R-:W-:Y:S02]  /*73b0*/  SHF.R.U32.HI R3, RZ, 0x8, R51 ;  /* 0x00000008ff037819 */ /* 0x000fe40000011633 */
[----:B------:R-:W-:Y:S02]  /*73c0*/  LOP3.LUT R6, R16, 0xff, RZ, 0xc0, !PT ;  /* 0x000000ff10067812 */ /* 0x000fe400078ec0ff */
[----:B--2---:R-:W-:Y:S01]  /*73d0*/  SHF.R.U32.HI R7, RZ, 0x18, R16 ;  /* 0x00000018ff077819 */ /* 0x004fe20000011610 */
[----:B------:R-:W-:Y:S01]  /*73e0*/  MUFU.EX2 R69, R13 ;  /* 0x0000000d00457308 */ /* 0x000fe20000000800 */
[----:B------:R-:W-:-:S02]  /*73f0*/  SHF.R.U32.HI R0, RZ, 0x8, R0 ;  /* 0x00000008ff007819 */ /* 0x000fc40000011600 */
[----:B------:R-:W-:Y:S02]  /*7400*/  LOP3.LUT R4, R4, 0xff, RZ, 0xc0, !PT ;  /* 0x000000ff04047812 */ /* 0x000fe400078ec0ff */
[----:B------:R-:W-:Y:S02]  /*7410*/  PRMT R12, R58, 0x5410, R3 ;  /* 0x000054103a0c7816 */ /* 0x000fe40000000003 */
[----:B----4-:R-:W-:Y:S01]  /*7420*/  LOP3.LUT R2, R56, 0xff, RZ, 0xc0, !PT ;  /* 0x000000ff38027812 */ /* 0x010fe200078ec0ff */
[----:B------:R3:W2:Y:S01]  /*7430*/  MUFU.EX2 R65, R5 ;  /* 0x0000000500417308 */ /* 0x0006a20000000800 */
[----:B------:R-:W-:Y:S02]  /*7440*/  PRMT R0, R6, 0x5410, R0 ;  /* 0x0000541006007816 */ /* 0x000fe40000000000 */
[----:B------:R-:W-:Y:S01]  /*7450*/  PRMT R14, R2, 0x5410, R57 ;  /* 0x00005410020e7816 */ /* 0x000fe20000000039 */
[--C-:B------:R-:W-:Y:S01]  /*7460*/  FFMA.FTZ R2, R184, c[0x0][0x23c], -R20.reuse ;  /* 0x00008f00b8027a23 */ /* 0x100fe20000010814 */
[----:B------:R-:W-:Y:S01]  /*7470*/  PRMT R3, R4, 0x5410, R7 ;  /* 0x0000541004037816 */ /* 0x000fe20000000007 */
[--C-:B------:R-:W-:Y:S01]  /*7480*/  HSET2.LE.AND R0, R0, R93.reuse, PT ;  /* 0x0000005d00007233 */ /* 0x100fe20003803000 */
[----:B------:R-:W-:Y:S01]  /*7490*/  FFMA.FTZ R4, R185, c[0x0][0x23c], -R20 ;  /* 0x00008f00b9047a23 */ /* 0x000fe20000010814 */
[----:B------:R4:W-:Y:S02]  /*74a0*/  MUFU.EX2 R64, R2 ;  /* 0x0000000200407308 */ /* 0x0009e40000000800 */
[----:B------:R-:W-:Y:S01]  /*74b0*/  HSET2.LE.AND R3, R3, R93, PT ;  /* 0x0000005d03037233 */ /* 0x000fe20003803000 */
[----:B------:R-:W-:-:S02]  /*74c0*/  IMAD.MOV.U32 R177, RZ, RZ, R59 ;  /* 0x000000ffffb17224 */ /* 0x000fc400078e003b */
[----:B------:R-:W-:Y:S01]  /*74d0*/  HMMA.16816.F32 R56, R8, R26, R60 ;  /* 0x0000001a0838723c */ /* 0x000fe2000000183c */
[----:B---3--:R-:W-:Y:S02]  /*74e0*/  F2FP.PACK_AB R5, R67, R68 ;  /* 0x000000444305723e */ /* 0x008fe400000000ff */
[----:B------:R3:W-:Y:S01]  /*74f0*/  MUFU.EX2 R63, R4 ;  /* 0x00000004003f7308 */ /* 0x0007e20000000800 */
[--C-:B------:R-:W-:Y:S01]  /*7500*/  FFMA.FTZ R6, R167, c[0x0][0x23c], -R20.reuse ;  /* 0x00008f00a7067a23 */ /* 0x100fe20000010814 */
[----:B------:R-:W-:Y:S02]  /*7510*/  LOP3.LUT R5, R3, R5, RZ, 0xc0, !PT ;  /* 0x0000000503057212 */ /* 0x000fe400078ec0ff */
[----:B----4-:R-:W-:Y:S01]  /*7520*/  F2FP.PACK_AB R2, R71, R79 ;  /* 0x0000004f4702723e */ /* 0x010fe200000000ff */
[--C-:B------:R-:W-:Y:S01]  /*7530*/  HSET2.LE.AND R3, R14, R93.reuse, PT ;  /* 0x0000005d0e037233 */ /* 0x100fe20003803000 */
[----:B------:R-:W-:Y:S01]  /*7540*/  FFMA.FTZ R13, R175, c[0x0][0x23c], -R20 ;  /* 0x00008f00af0d7a23 */ /* 0x000fe20000010814 */
[----:B--2---:R-:W-:Y:S01]  /*7550*/  F2FP.PACK_AB R7, R65, R66 ;  /* 0x000000424107723e */ /* 0x004fe200000000ff */
[----:B------:R-:W-:Y:S01]  /*7560*/  IMAD.MOV.U32 R179, RZ, RZ, R236 ;  /* 0x000000ffffb37224 */ /* 0x000fe200078e00ec */
[----:B---3--:R-:W-:Y:S01]  /*7570*/  LOP3.LUT R4, R0, R2, RZ, 0xc0, !PT ;  /* 0x0000000200047212 */ /* 0x008fe200078ec0ff */
[----:B------:R-:W-:Y:S01]  /*7580*/  HSET2.LE.AND R0, R12, R93, PT ;  /* 0x0000005d0c007233 */ /* 0x000fe20003803000 */
[----:B------:R-:W-:Y:S01]  /*7590*/  F2FP.PACK_AB R2, R69, R70 ;  /* 0x000000464502723e */ /* 0x000fe200000000ff */
[----:B------:R-:W-:Y:S01]  /*75a0*/  IMAD.MOV.U32 R89, RZ, RZ, R144 ;  /* 0x000000ffff597224 */ /* 0x000fe200078e0090 */
[----:B------:R2:W-:Y:S01]  /*75b0*/  MUFU.EX2 R62, R6 ;  /* 0x00000006003e7308 */ /* 0x0005e20000000800 */
[----:B------:R-:W-:-:S02]  /*75c0*/  LOP3.LUT R7, R3, R7, RZ, 0xc0, !PT ;  /* 0x0000000703077212 */ /* 0x000fc400078ec0ff */
[----:B------:R-:W-:Y:S02]  /*75d0*/  LOP3.LUT R14, R23, 0xff, RZ, 0xc0, !PT ;  /* 0x000000ff170e7812 */ /* 0x000fe400078ec0ff */
[----:B------:R-:W-:-:S03]  /*75e0*/  SHF.R.U32.HI R3, RZ, 0x10, R23 ;  /* 0x00000010ff037819 */ /* 0x000fc60000011617 */
[----:B------:R3:W4:Y:S01]  /*75f0*/  MUFU.EX2 R236, R13 ;  /* 0x0000000d00ec7308 */ /* 0x0007220000000800 */
[----:B------:R-:W-:Y:S02]  /*7600*/  IMAD.MOV.U32 R178, RZ, RZ, R90 ;  /* 0x000000ffffb27224 */ /* 0x000fe400078e005a */
[----:B------:R-:W-:Y:S01]  /*7610*/  IMAD.MOV.U32 R90, RZ, RZ, R197 ;  /* 0x000000ffff5a7224 */ /* 0x000fe200078e00c5 */
[----:B--2---:R-:W-:Y:S02]  /*7620*/  LOP3.LUT R6, R0, R2, RZ, 0xc0, !PT ;  /* 0x0000000200067212 */ /* 0x004fe400078ec0ff */
[----:B------:R-:W-:Y:S01]  /*7630*/  LOP3.LUT R2, R23, 0xffff, RZ, 0xc0, !PT ;  /* 0x0000ffff17027812 */ /* 0x000fe200078ec0ff */
[----:B------:R-:W-:Y:S02]  /*7640*/  IMAD.MOV.U32 R197, RZ, RZ, R207 ;  /* 0x000000ffffc57224 */ /* 0x000fe400078e00cf */
[----:B------:R2:W5:Y:S01]  /*7650*/  LDL.LU R207, [R1+0x54] ;  /* 0x0000540001cf7983 */ /* 0x0005620000300800 */
[----:B---3--:R-:W-:Y:S01]  /*7660*/  SHF.R.U32.HI R13, RZ, 0x18, R23 ;  /* 0x00000018ff0d7819 */ /* 0x008fe20000011617 */
[----:B------:R-:W-:-:S02]  /*7670*/  FADD.FTZ R23, R179, R239 ;  /* 0x000000efb3177221 */ /* 0x000fc40000010000 */
[----:B------:R-:W-:Y:S02]  /*7680*/  IMAD.MOV.U32 R179, RZ, RZ, R89 ;  /* 0x000000ffffb37224 */ /* 0x000fe400078e0059 */
[----:B------:R-:W-:Y:S02]  /*7690*/  IMAD.MOV.U32 R89, RZ, RZ, R91 ;  /* 0x000000ffff597224 */ /* 0x000fe400078e005b */
[----:B------:R-:W-:Y:S02]  /*76a0*/  IMAD.MOV.U32 R91, RZ, RZ, R130 ;  /* 0x000000ffff5b7224 */ /* 0x000fe400078e0082 */
[----:B------:R-:W-:Y:S02]  /*76b0*/  IMAD.MOV.U32 R130, RZ, RZ, R206 ;  /* 0x000000ffff827224 */ /* 0x000fe400078e00ce */
[----:B------:R2:W5:Y:S01]  /*76c0*/  LDL.LU R206, [R1+0x50] ;  /* 0x0000500001ce7983 */ /* 0x0005620000300800 */
[----:B------:R-:W-:Y:S02]  /*76d0*/  IMAD.MOV.U32 R195, RZ, RZ, R145 ;  /* 0x000000ffffc37224 */ /* 0x000fe400078e0091 */
[----:B------:R-:W-:-:S02]  /*76e0*/  IMAD.MOV.U32 R163, RZ, RZ, R147 ;  /* 0x000000ffffa37224 */ /* 0x000fc400078e0093 */
[----:B------:R-:W-:Y:S02]  /*76f0*/  IMAD.MOV.U32 R169, RZ, RZ, R146 ;  /* 0x000000ffffa97224 */ /* 0x000fe400078e0092 */
[----:B------:R-:W-:Y:S01]  /*7700*/  HMMA.16816.F32 R144, R8, R24, R80 ;  /* 0x000000180890723c */ /* 0x000fe20000001850 */
[----:B------:R-:W3:Y:S01]  /*7710*/  LDSM.16.MT88.4 R24, [R205+0x5800] ;  /* 0x00580000cd18783b */ /* 0x000ee20000004200 */
[----:B------:R-:W-:-:S06]  /*7720*/  LOP3.LUT R0, R17, 0xffff, RZ, 0xc0, !PT ;  /* 0x0000ffff11007812 */ /* 0x000fcc00078ec0ff */
[C---:B------:R-:W-:Y:S08]  /*7730*/  HMMA.16816.F32 R40, R8.reuse, R32, R40 ;  /* 0x000000200828723c */ /* 0x040ff00000001828 */
[----:B------:R-:W-:Y:S01]  /*7740*/  HMMA.16816.F32 R44, R8, R34, R44 ;  /* 0x00000022082c723c */ /* 0x000fe2000000182c */
[----:B------:R-:W-:Y:S01]  /*7750*/  LOP3.LUT R12, R17, 0xff, RZ, 0xc0, !PT ;  /* 0x000000ff110c7812 */ /* 0x000fe200078ec0ff */
[----:B------:R-:W-:Y:S01]  /*7760*/  FFMA.FTZ R16, R203, c[0x0][0x23c], -R21 ;  /* 0x00008f00cb107a23 */ /* 0x000fe20000010815 */
[----:B------:R-:W-:Y:S04]  /*7770*/  LDSM.16.MT88.4 R32, [R205+0x5c00] ;  /* 0x005c0000cd20783b */ /* 0x000fe80000004200 */
[----:B------:R-:W-:Y:S01]  /*7780*/  SHF.R.U32.HI R9, RZ, 0x10, R17 ;  /* 0x00000010ff097819 */ /* 0x000fe20000011611 */
[----:B------:R-:W-:Y:S01]  /*7790*/  FFMA.FTZ R8, R201, c[0x0][0x23c], -R22 ;  /* 0x00008f00c9087a23 */ /* 0x000fe20000010816 */
[----:B------:R-:W-:-:S02]  /*77a0*/  SHF.R.U32.HI R10, RZ, 0x8, R2 ;  /* 0x00000008ff0a7819 */ /* 0x000fc40000011602 */
[----:B------:R-:W-:Y:S01]  /*77b0*/  SHF.R.U32.HI R2, RZ, 0x8, R0 ;  /* 0x00000008ff027819 */ /* 0x000fe20000011600 */
[----:B------:R1:W-:Y:S01]  /*77c0*/  MUFU.EX2 R61, R8 ;  /* 0x00000008003d7308 */ /* 0x0003e20000000800 */
[----:B------:R-:W-:Y:S02]  /*77d0*/  SHF.R.U32.HI R11, RZ, 0x18, R17 ;  /* 0x00000018ff0b7819 */ /* 0x000fe40000011611 */
[----:B------:R-:W-:-:S04]  /*77e0*/  LOP3.LUT R0, R9, 0xff, RZ, 0xc0, !PT ;  /* 0x000000ff09007812 */ /* 0x000fc800078ec0ff */
[----:B------:R-:W-:Y:S01]  /*77f0*/  PRMT R17, R0, 0x5410, R11 ;  /* 0x0000541000117816 */ /* 0x000fe2000000000b */
[----:B------:R-:W-:Y:S01]  /*7800*/  FFMA.FTZ R0, R200, c[0x0][0x23c], -R22 ;  /* 0x00008f00c8007a23 */ /* 0x000fe20000010816 */
[----:B------:R-:W-:Y:S01]  /*7810*/  PRMT R18, R12, 0x5410, R2 ;  /* 0x000054100c127816 */ /* 0x000fe20000000002 */
[--C-:B------:R-:W-:Y:S01]  /*7820*/  FFMA.FTZ R2, R199, c[0x0][0x23c], -R22.reuse ;  /* 0x00008f00c7027a23 */ /* 0x100fe20000010816 */
[----:B-1----:R-:W-:Y:S01]  /*7830*/  LOP3.LUT R8, R3, 0xff, RZ, 0xc0, !PT ;  /* 0x000000ff03087812 */ /* 0x002fe200078ec0ff */
[----:B------:R-:W-:Y:S01]  /*7840*/  FFMA.FTZ R3, R202, c[0x0][0x23c], -R22 ;  /* 0x00008f00ca037a23 */ /* 0x000fe20000010816 */
[----:B------:R-:W-:Y:S01]  /*7850*/  PRMT R20, R14, 0x5410, R10 ;  /* 0x000054100e147816 */ /* 0x000fe2000000000a */
[----:B------:R-:W-:Y:S01]  /*7860*/  FFMA.FTZ R14, R218, c[0x0][0x23c], -R21 ;  /* 0x00008f00da0e7a23 */ /* 0x000fe20000010815 */
[----:B------:R-:W-:Y:S01]  /*7870*/  PRMT R19, R8, 0x5410, R13 ;  /* 0x0000541008137816 */ /* 0x000fe2000000000d */
[----:B------:R1:W1:Y:S01]  /*7880*/  MUFU.EX2 R60, R3 ;  /* 0x00000003003c7308 */ /* 0x0002620000000800 */
[--C-:B------:R-:W-:Y:S01]  /*7890*/  FFMA.FTZ R22, R187, c[0x0][0x23c], -R21.reuse ;  /* 0x00008f00bb167a23 */ /* 0x100fe20000010815 */
[--C-:B------:R-:W-:Y:S01]  /*78a0*/  HSET2.LE.AND R8, R36, R93.reuse, PT ;  /* 0x0000005d24087233 */ /* 0x100fe20003803000 */
[----:B------:R-:W-:Y:S01]  /*78b0*/  F2FP.PACK_AB R11, R84, R85 ;  /* 0x00000055540b723e */ /* 0x000fe200000000ff */
[----:B------:R-:W-:Y:S01]  /*78c0*/  FFMA.FTZ R21, R186, c[0x0][0x23c], -R21 ;  /* 0x00008f00ba157a23 */ /* 0x000fe20000010815 */
[----:B------:R-:W-:Y:S01]  /*78d0*/  HSET2.LE.AND R12, R15, R93, PT ;  /* 0x0000005d0f0c7233 */ /* 0x000fe20003803000 */
[----:B------:R-:W-:-:S02]  /*78e0*/  F2FP.PACK_AB R9, R109, R110 ;  /* 0x0000006e6d09723e */ /* 0x000fc400000000ff */
[----:B------:R2:W-:Y:S01]  /*78f0*/  MUFU.EX2 R51, R0 ;  /* 0x0000000000337308 */ /* 0x0005e20000000800 */
[----:B------:R-:W-:Y:S01]  /*7900*/  HMMA.16816.F32 R140, R4, R28, R140 ;  /* 0x0000001c048c723c */ /* 0x000fe2000000188c */
[----:B------:R-:W-:Y:S01]  /*7910*/  F2FP.PACK_AB R13, R86, R99 ;  /* 0x00000063560d723e */ /* 0x000fe200000000ff */
[----:B------:R-:W-:Y:S01]  /*7920*/  IMAD.MOV.U32 R165, RZ, RZ, R89 ;  /* 0x000000ffffa57224 */ /* 0x000fe200078e0059 */
[----:B-1----:R-:W-:-:S05]  /*7930*/  HSET2.LE.AND R3, R37, R93, PT ;  /* 0x0000005d25037233 */ /* 0x002fca0003803000 */
[----:B------:R-:W-:Y:S01]  /*7940*/  HMMA.16816.F32 R152, R4, R30, R152 ;  /* 0x0000001e0498723c */ /* 0x000fe20000001898 */
[----:B------:R-:W-:Y:S01]  /*7950*/  IMAD.MOV.U32 R164, RZ, RZ, R76 ;  /* 0x000000ffffa47224 */ /* 0x000fe200078e004c */
[----:B------:R-:W-:Y:S01]  /*7960*/  LOP3.LUT R8, R8, R9, RZ, 0xc0, !PT ;  /* 0x0000000908087212 */ /* 0x000fe200078ec0ff */
[----:B------:R-:W-:Y:S01]  /*7970*/  IMAD.MOV.U32 R89, RZ, RZ, R177 ;  /* 0x000000ffff597224 */ /* 0x000fe200078e00b1 */
[----:B------:R-:W-:Y:S01]  /*7980*/  LOP3.LUT R11, R3, R11, RZ, 0xc0, !PT ;  /* 0x0000000b030b7212 */ /* 0x000fe200078ec0ff */
[----:B--2---:R-:W-:-:S03]  /*7990*/  HSET2.LE.AND R0, R38, R93, PT ;  /* 0x0000005d26007233 */ /* 0x004fc60003803000 */
[----:B---3--:R-:W-:Y:S01]  /*79a0*/  HMMA.16816.F32 R156, R4, R24, R156 ;  /* 0x00000018049c723c */ /* 0x008fe2000000189c */
[----:B------:R-:W-:Y:S01]  /*79b0*/  HSET2.LE.AND R3, R20, R93, PT ;  /* 0x0000005d14037233 */ /* 0x000fe20003803000 */
[----:B------:R1:W-:Y:S01]  /*79c0*/  MUFU.EX2 R239, R2 ;  /* 0x0000000200ef7308 */ /* 0x0003e20000000800 */
[----:B------:R-:W-:-:S05]  /*79d0*/  LOP3.LUT R9, R12, R13, RZ, 0xc0, !PT ;  /* 0x0000000d0c097212 */ /* 0x000fca00078ec0ff */
[----:B------:R-:W-:Y:S01]  /*79e0*/  HMMA.16816.F32 R36, R4, R26, R52 ;  /* 0x0000001a0424723c */ /* 0x000fe20000001834 */
[----:B------:R-:W-:Y:S01]  /*79f0*/  HSET2.LE.AND R13, R17, R93, PT ;  /* 0x0000005d110d7233 */ /* 0x000fe20003803000 */
[----:B------:R-:W-:Y:S01]  /*7a00*/  MUFU.EX2 R50, R14 ;  /* 0x0000000e00327308 */ /* 0x000fe20000000800 */
[----:B------:R-:W-:-:S04]  /*7a10*/  IMAD.MOV.U32 R180, RZ, RZ, R90 ;  /* 0x000000ffffb47224 */ /* 0x000fc800078e005a */
[----:B------:R-:W-:Y:S02]  /*7a20*/  FADD.FTZ R4, R179, R178 ;  /* 0x000000b2b3047221 */ /* 0x000fe40000010000 */
[----:B------:R-:W-:Y:S02]  /*7a30*/  IMAD.MOV.U32 R179, RZ, RZ, R91 ;  /* 0x000000ffffb37224 */ /* 0x000fe400078e005b */
[----:B------:R-:W-:Y:S01]  /*7a40*/  IMAD.MOV.U32 R178, RZ, RZ, R149 ;  /* 0x000000ffffb27224 */ /* 0x000fe200078e0095 */
[----:B------:R2:W3:Y:S01]  /*7a50*/  MUFU.EX2 R20, R16 ;  /* 0x0000001000147308 */ /* 0x0004e20000000800 */
[----:B-1----:R-:W-:Y:S01]  /*7a60*/  F2FP.PACK_AB R2, R107, R108 ;  /* 0x0000006c6b02723e */ /* 0x002fe200000000ff */
[----:B------:R-:W-:Y:S02]  /*7a70*/  IMAD.MOV.U32 R90, RZ, RZ, R198 ;  /* 0x000000ffff5a7224 */ /* 0x000fe400078e00c6 */
[----:B------:R-:W-:Y:S02]  /*7a80*/  IMAD.MOV.U32 R91, RZ, RZ, R151 ;  /* 0x000000ffff5b7224 */ /* 0x000fe400078e0097 */
[----:B------:R-:W-:-:S02]  /*7a90*/  IMAD.MOV.U32 R177, RZ, RZ, R150 ;  /* 0x000000ffffb17224 */ /* 0x000fc400078e0096 */
[----:B------:R-:W-:Y:S01]  /*7aa0*/  MUFU.EX2 R22, R22 ;  /* 0x0000001600167308 */ /* 0x000fe20000000800 */
[----:B------:R-:W-:Y:S02]  /*7ab0*/  FADD.FTZ R17, R178, R164 ;  /* 0x000000a4b2117221 */ /* 0x000fe40000010000 */
[----:B------:R-:W-:Y:S02]  /*7ac0*/  FADD.FTZ R5, R179, R23 ;  /* 0x00000017b3057221 */ /* 0x000fe40000010000 */
[----:B------:R-:W-:-:S03]  /*7ad0*/  IMAD.MOV.U32 R198, RZ, RZ, R148 ;  /* 0x000000ffffc67224 */ /* 0x000fc600078e0094 */
[----:B------:R-:W1:Y:S01]  /*7ae0*/  MUFU.EX2 R21, R21 ;  /* 0x0000001500157308 */ /* 0x000e620000000800 */
[----:B------:R-:W-:Y:S01]  /*7af0*/  FADD.FTZ R4, R89, R4 ;  /* 0x0000000459047221 */ /* 0x000fe20000010000 */
[----:B------:R-:W-:Y:S01]  /*7b00*/  LOP3.LUT R10, R0, R2, RZ, 0xc0, !PT ;  /* 0x00000002000a7212 */ /* 0x000fe200078ec0ff */
[--C-:B------:R-:W-:Y:S01]  /*7b10*/  HSET2.LE.AND R12, R19, R93.reuse, PT ;  /* 0x0000005d130c7233 */ /* 0x100fe20003803000 */
[----:B------:R-:W-:Y:S01]  /*7b20*/  FADD.FTZ R6, R165, R180 ;  /* 0x000000b4a5067221 */ /* 0x000fe20000010000 */
[--C-:B------:R-:W-:Y:S01]  /*7b30*/  HSET2.LE.AND R7, R18, R93.reuse, PT ;  /* 0x0000005d12077233 */ /* 0x100fe20003803000 */
[----:B------:R-:W-:Y:S01]  /*7b40*/  FADD.FTZ R19, R91, R17 ;  /* 0x000000115b137221 */ /* 0x000fe20000010000 */
[--C-:B------:R-:W-:Y:S01]  /*7b50*/  HSET2.LE.AND R2, R78, R93.reuse, PT ;  /* 0x0000005d4e027233 */ /* 0x100fe20003803000 */
[----:B------:R-:W-:Y:S01]  /*7b60*/  FADD.FTZ R18, R177, R5 ;  /* 0x00000005b1127221 */ /* 0x000fe20000010000 */
[--C-:B------:R-:W-:Y:S01]  /*7b70*/  HSET2.LE.AND R0, R77, R93.reuse, PT ;  /* 0x0000005d4d007233 */ /* 0x100fe20003803000 */
[----:B------:R-:W-:Y:S01]  /*7b80*/  FADD.FTZ R17, R198, R4 ;  /* 0x00000004c6117221 */ /* 0x000fe20000010000 */
[----:B------:R-:W-:Y:S01]  /*7b90*/  F2FP.PACK_AB R5, R237, R104 ;  /* 0x00000068ed05723e */ /* 0x000fe200000000ff */
[--C-:B------:R-:W-:Y:S01]  /*7ba0*/  HSET2.LE.AND R15, R48, R93.reuse, PT ;  /* 0x0000005d300f7233 */ /* 0x100fe20003803000 */
[----:B----4-:R-:W-:Y:S01]  /*7bb0*/  F2FP.PACK_AB R4, R236, R62 ;  /* 0x0000003eec04723e */ /* 0x010fe200000000ff */
[----:B--2---:R-:W-:Y:S01]  /*7bc0*/  FADD.FTZ R16, R90, R6 ;  /* 0x000000065a107221 */ /* 0x004fe20000010000 */
[----:B------:R-:W-:Y:S01]  /*7bd0*/  F2FP.PACK_AB R6, R105, R106 ;  /* 0x0000006a6906723e */ /* 0x000fe200000000ff */
[----:B------:R-:W-:Y:S01]  /*7be0*/  IMAD.MOV.U32 R198, RZ, RZ, R170 ;  /* 0x000000ffffc67224 */ /* 0x000fe200078e00aa */
[----:B------:R-:W-:Y:S01]  /*7bf0*/  LOP3.LUT R170, R2, R5, RZ, 0xc0, !PT ;  /* 0x0000000502aa7212 */ /* 0x000fe200078ec0ff */
[----:B------:R-:W-:Y:S01]  /*7c00*/  IMAD.MOV.U32 R177, RZ, RZ, R171 ;  /* 0x000000ffffb17224 */ /* 0x000fe200078e00ab */
[----:B------:R-:W-:Y:S01]  /*7c10*/  LOP3.LUT R171, R0, R4, RZ, 0xc0, !PT ;  /* 0x0000000400ab7212 */ /* 0x000fe200078ec0ff */
[----:B------:R-:W-:Y:S01]  /*7c20*/  HSET2.LE.AND R14, R49, R93, PT ;  /* 0x0000005d310e7233 */ /* 0x000fe20003803000 */
[----:B------:R-:W-:Y:S01]  /*7c30*/  F2FP.PACK_AB R2, R63, R64 ;  /* 0x000000403f02723e */ /* 0x000fe200000000ff */
[----:B------:R-:W-:Y:S01]  /*7c40*/  IMAD.MOV.U32 R89, RZ, RZ, R194 ;  /* 0x000000ffff597224 */ /* 0x000fe200078e00c2 */
[----:B------:R-:W-:Y:S01]  /*7c50*/  F2FP.PACK_AB R0, R60, R61 ;  /* 0x0000003d3c00723e */ /* 0x000fe200000000ff */
[----:B------:R-:W-:Y:S01]  /*7c60*/  IMAD.MOV.U32 R91, RZ, RZ, R168 ;  /* 0x000000ffff5b7224 */ /* 0x000fe200078e00a8 */
[----:B------:R-:W-:Y:S01]  /*7c70*/  LOP3.LUT R168, R3, R6, RZ, 0xc0, !PT ;  /* 0x0000000603a87212 */ /* 0x000fe200078ec0ff */
[----:B------:R-:W-:Y:S01]  /*7c80*/  IMAD.MOV.U32 R194, RZ, RZ, R169 ;  /* 0x000000ffffc27224 */ /* 0x000fe200078e00a9 */
[----:B---3--:R-:W-:Y:S01]  /*7c90*/  F2FP.PACK_AB R3, R20, R50 ;  /* 0x000000321403723e */ /* 0x008fe200000000ff */
[----:B------:R-:W-:Y:S01]  /*7ca0*/  IMAD.MOV.U32 R178, RZ, RZ, R176 ;  /* 0x000000ffffb27224 */ /* 0x000fe200078e00b0 */
[----:B------:R-:W-:Y:S01]  /*7cb0*/  LOP3.LUT R169, R12, R2, RZ, 0xc0, !PT ;  /* 0x000000020ca97212 */ /* 0x000fe200078ec0ff */
[----:B------:R-:W-:Y:S01]  /*7cc0*/  IMAD.MOV.U32 R179, RZ, RZ, R196 ;  /* 0x000000ffffb37224 */ /* 0x000fe200078e00c4 */
[----:B------:R-:W-:Y:S01]  /*7cd0*/  LOP3.LUT R164, R7, R0, RZ, 0xc0, !PT ;  /* 0x0000000007a47212 */ /* 0x000fe200078ec0ff */
[----:B------:R-:W2:Y:S01]  /*7ce0*/  LDSM.16.MT88.4 R148, [R204+0x5c00] ;  /* 0x005c0000cc94783b */ /* 0x000ea20000004200 */
[----:B-1----:R-:W-:-:S02]  /*7cf0*/  F2FP.PACK_AB R2, R21, R22 ;  /* 0x000000161502723e */ /* 0x002fc400000000ff */
[----:B------:R-:W-:Y:S01]  /*7d00*/  F2FP.PACK_AB R0, R239, R51 ;  /* 0x00000033ef00723e */ /* 0x000fe200000000ff */
[----:B------:R-:W-:Y:S01]  /*7d10*/  FADD.FTZ R16, R197, R16 ;  /* 0x00000010c5107221 */ /* 0x000fe20000010000 */
[----:B------:R-:W-:Y:S01]  /*7d20*/  LOP3.LUT R165, R13, R3, RZ, 0xc0, !PT ;  /* 0x000000030da57212 */ /* 0x000fe200078ec0ff */
[----:B------:R-:W-:Y:S01]  /*7d30*/  IMAD.MOV.U32 R90, RZ, RZ, R163 ;  /* 0x000000ffff5a7224 */ /* 0x000fe200078e00a3 */
[----:B------:R-:W-:Y:S01]  /*7d40*/  LOP3.LUT R167, R15, R2, RZ, 0xc0, !PT ;  /* 0x000000020fa77212 */ /* 0x000fe200078ec0ff */
[----:B------:R-:W-:Y:S01]  /*7d50*/  FADD.FTZ R3, R178, R19 ;  /* 0x00000013b2037221 */ /* 0x000fe20000010000 */
[----:B------:R-:W-:Y:S01]  /*7d60*/  LOP3.LUT R166, R14, R0, RZ, 0xc0, !PT ;  /* 0x000000000ea67212 */ /* 0x000fe200078ec0ff */
[----:B------:R-:W-:Y:S02]  /*7d70*/  FADD.FTZ R2, R179, R18 ;  /* 0x00000012b3027221 */ /* 0x000fe40000010000 */
[----:B------:R-:W-:Y:S02]  /*7d80*/  FADD.FTZ R0, R89, R17 ;  /* 0x0000001159007221 */ /* 0x000fe40000010000 */
[----:B------:R-:W-:-:S02]  /*7d90*/  IMAD.MOV.U32 R197, RZ, RZ, R161 ;  /* 0x000000ffffc57224 */ /* 0x000fc400078e00a1 */
[----:B------:R-:W-:Y:S02]  /*7da0*/  FADD.FTZ R4, R90, R16 ;  /* 0x000000105a047221 */ /* 0x000fe40000010000 */
[----:B------:R-:W-:Y:S02]  /*7db0*/  IMAD.MOV.U32 R176, RZ, RZ, R162 ;  /* 0x000000ffffb07224 */ /* 0x000fe400078e00a2 */
[----:B------:R-:W-:Y:S02]  /*7dc0*/  FADD.FTZ R3, R91, R3 ;  /* 0x000000035b037221 */ /* 0x000fe40000010000 */
[----:B------:R-:W-:Y:S02]  /*7dd0*/  IMAD.MOV.U32 R196, RZ, RZ, R160 ;  /* 0x000000ffffc47224 */ /* 0x000fe400078e00a0 */
        /* <DEDUP_REMOVED lines=83> */
[----:B------:R-:W-:-:S05]  /*8310*/  FADD.FTZ R3, R86, R3 ;  /* 0x0000000356037221 */ /* 0x000fca0000010000 */
[----:B------:R-:W-:Y:S01]  /*8320*/  HMMA.16816.F32 R160, R8, R24, R40 ;  /* 0x0000001808a0723c */ /* 0x000fe20000001828 */
[----:B------:R-:W-:Y:S02]  /*8330*/  FADD.FTZ R2, R71, R2 ;  /* 0x0000000247027221 */ /* 0x000fe40000010000 */
[----:B------:R-:W-:-:S05]  /*8340*/  FADD.FTZ R0, R67, R0 ;  /* 0x0000000043007221 */ /* 0x000fca0000010000 */
[----:B------:R-:W-:Y:S01]  /*8350*/  HMMA.16816.F32 R8, R8, R26, R44 ;  /* 0x0000001a0808723c */ /* 0x000fe2000000182c */
[----:B------:R-:W1:Y:S01]  /*8360*/  LDC.U8 R76, c[0x0][0x2d8] ;  /* 0x0000b600ff4c7b82 */ /* 0x000e620000000000 */
        /* <DEDUP_REMOVED lines=23> */
[----:B------:R-:W-:-:S05]  /*84e0*/  FADD.FTZ R236, R236, R3 ;  /* 0x00000003ecec7221 */ /* 0x000fca0000010000 */
[----:B------:R-:W-:Y:S01]  /*84f0*/  HMMA.16816.F32 R144, R168, R148, R144 ;  /* 0x00000094a890723c */ /* 0x000fe20000001890 */
[----:B------:R-:W-:Y:S02]  /*8500*/  FADD.FTZ R239, R239, R2 ;  /* 0x00000002efef7221 */ /* 0x000fe40000010000 */
[----:B------:R-:W-:-:S05]  /*8510*/  FADD.FTZ R238, R21, R0 ;  /* 0x0000000015ee7221 */ /* 0x000fca0000010000 */
[----:B------:R-:W-:Y:S08]  /*8520*/  HMMA.16816.F32 R156, R164, R32, R156 ;  /* 0x00000020a49c723c */ /* 0x000ff0000000189c */
[C---:B------:R-:W-:Y:S08]  /*8530*/  HMMA.16816.F32 R148, R168.reuse, R150, R28 ;  /* 0x00000096a894723c */ /* 0x040ff0000000181c */
[----:B------:R-:W-:Y:S08]  /*8540*/  HMMA.16816.F32 R160, R168, R32, R160 ;  /* 0x00000020a8a0723c */ /* 0x000ff000000018a0 */
[-C--:B------:R-:W-:Y:S08]  /*8550*/  HMMA.16816.F32 R164, R164, R34.reuse, R36 ;  /* 0x00000022a4a4723c */ /* 0x080ff00000001824 */
[----:B------:R-:W-:Y:S01]  /*8560*/  HMMA.16816.F32 R168, R168, R34, R8 ;  /* 0x00000022a8a8723c */ /* 0x000fe20000001808 */
[----:B------:R-:W-:Y:S07]  /*8570*/  @!P0 BRA `(.L_x_215) ;  /* 0x000066e000008947 */ /* 0x000fee0003800000 */
[----:B-1----:R-:W-:Y:S01]  /*8580*/  IMAD.WIDE.U32 R234, R188, -0x326172a9, RZ ;  /* 0xcd9e8d57bcea7825 */ /* 0x002fe200078e00ff */
[----:B------:R-:W-:-:S02]  /*8590*/  IADD3 R217, R217, -0x2, RZ ;  /* 0xfffffffed9d97810 */ /* 0x000fc40007ffe0ff */
[----:B------:R-:W-:Y:S01]  /*85a0*/  MOV R132, R137 ;  /* 0x0000008900847202 */ /* 0x000fe20000000f00 */
[----:B------:R-:W-:Y:S01]  /*85b0*/  IMAD.WIDE.U32 R232, R232, -0x326172a9, RZ ;  /* 0xcd9e8d57e8e87825 */ /* 0x000fe200078e00ff */
[----:B------:R-:W-:Y:S02]  /*85c0*/  LOP3.LUT R224, R235, R222, RZ, 0x3c, !PT ;  /* 0x000000deebe07212 */ /* 0x000fe400078e3cff */
[----:B------:R-:W-:Y:S01]  /*85d0*/  MOV R3, R138 ;  /* 0x0000008a00037202 */ /* 0x000fe20000000f00 */
[----:B------:R-:W-:Y:S01]  /*85e0*/  IMAD.WIDE.U32 R218, R219, -0x2daee0ad, RZ ;  /* 0xd2511f53dbda7825 */ /* 0x000fe200078e00ff */
[----:B------:R-:W-:Y:S02]  /*85f0*/  LOP3.LUT R222, R233, R222, RZ, 0x3c, !PT ;  /* 0x000000dee9de7212 */ /* 0x000fe400078e3cff */
[----:B------:R-:W-:Y:S01]  /*8600*/  MOV R135, R134 ;  /* 0x0000008600877202 */ /* 0x000fe20000000f00 */
[----:B------:R-:W-:Y:S01]  /*8610*/  IMAD.WIDE.U32 R224, R224, -0x2daee0ad, RZ ;  /* 0xd2511f53e0e07825 */ /* 0x000fe200078e00ff */
[----:B------:R-:W-:-:S02]  /*8620*/  MOV R133, R136 ;  /* 0x0000008800857202 */ /* 0x000fc40000000f00 */
[----:B------:R-:W-:Y:S01]  /*8630*/  PRMT R220, R76, 0x7054, R76 ;  /* 0x000070544cdc7816 */ /* 0x000fe2000000004c */
[----:B------:R-:W-:Y:S01]  /*8640*/  IMAD.WIDE.U32 R222, R222, -0x2daee0ad, RZ ;  /* 0xd2511f53dede7825 */ /* 0x000fe200078e00ff */
[----:B------:R-:W-:Y:S05]  /*8650*/  BRA `(.L_x_216) ;  /* 0x000001b000007947 */ /* 0x000fea0003800000 */
.L_x_218:
[----:B------:R-:W2:Y:S01]  /*8660*/  LDL.64 R228, [R1+0x30] ;  /* 0x0000300001e47983 */ /* 0x000ea20000100a00 */
[----:B------:R-:W-:Y:S03]  /*8670*/  IADD3 R0, R217, -0x1, RZ ;  /* 0xffffffffd9007810 */ /* 0x000fe60007ffe0ff */
[----:B------:R-:W3:Y:S01]  /*8680*/  LDL.64 R226, [R1+0x20] ;  /* 0x0000200001e27983 */ /* 0x000ee20000100a00 */
[----:B------:R-:W-:Y:S01]  /*8690*/  SHF.R.S32.HI R2, RZ, 0x1f, R0 ;  /* 0x0000001fff027819 */ /* 0x000fe20000011400 */
[----:B------:R-:W-:Y:S04]  /*86a0*/  IMAD.WIDE.U32 R136, R0, c[0x0][0x198], RZ ;  /* 0x0000660000887a25 */ /* 0x000fe800078e00ff */
[----:B------:R-:W-:Y:S04]  /*86b0*/  IMAD R2, R2, c[0x0][0x198], RZ ;  /* 0x0000660002027a24 */ /* 0x000fe800078e02ff */
[----:B------:R-:W-:Y:S04]  /*86c0*/  IMAD R2, R0, c[0x0][0x19c], R2 ;  /* 0x0000670000027a24 */ /* 0x000fe800078e0202 */
[----:B------:R-:W-:Y:S01]  /*86d0*/  IMAD.IADD R2, R137, 0x1, R2 ;  /* 0x0000000189027824 */ /* 0x000fe200078e0202 */
[----:B--2---:R-:W-:Y:S04]  /*86e0*/  LEA R0, P1, R136, R228, 0x7 ;  /* 0x000000e488007211 */ /* 0x004fe800078238ff */
[----:B------:R-:W-:Y:S02]  /*86f0*/  LEA R172, P2, R0, c[0x0][0x168], 0x1 ;  /* 0x00005a0000ac7a11 */ /* 0x000fe400078408ff */
[----:B---3--:R-:W-:Y:S02]  /*8700*/  LEA.HI.X R2, R136, R227, R2, 0x7, P1 ;  /* 0x000000e388027211 */ /* 0x008fe400008f3c02 */
        /* <DEDUP_REMOVED lines=16> */
.L_x_216:
[----:B------:R-:W2:Y:S01]  /*8810*/  LDL.64 R10, [R1+0x28] ;  /* 0x00002800010a7983 */ /* 0x000ea20000100a00 */
[----:B------:R-:W-:Y:S01]  /*8820*/  SHF.R.S32.HI R0, RZ, 0x1f, R217 ;  /* 0x0000001fff007819 */ /* 0x000fe200000114d9 */
[----:B------:R-:W-:Y:S04]  /*8830*/  DEPBAR.LE SB0, 0x0 ;  /* 0x000080000000791a */ /* 0x000fe80000000000 */
[----:B------:R-:W3:Y:S01]  /*8840*/  LDL R6, [R1+0x1c] ;  /* 0x00001c0001067983 */ /* 0x000ee20000100800 */
[----:B------:R-:W-:Y:S02]  /*8850*/  IMAD R0, R0, c[0x0][0x1a0], RZ ;  /* 0x0000680000007a24 */ /* 0x000fe400078e02ff */
[C---:B------:R-:W-:Y:S01]  /*8860*/  IMAD.WIDE.U32 R4, R217.reuse, c[0x0][0x1a0], RZ ;  /* 0x00006800d9047a25 */ /* 0x040fe200078e00ff */
[----:B------:R-:W-:Y:S03]  /*8870*/  BAR.SYNC.DEFER_BLOCKING 0x0 ;  /* 0x0000000000007b1d */ /* 0x000fe60000010000 */
        /* <DEDUP_REMOVED lines=20> */
[----:B-----5:R-:W-:Y:S08]  /*89c0*/  LDSM.16.M88.4 R128, [R207] ;  /* 0x00000000cf80783b */ /* 0x020ff00000000200 */
[----:B------:R-:W2:Y:S08]  /*89d0*/  LDSM.16.M88.4 R16, [R206] ;  /* 0x00000000ce10783b */ /* 0x000eb00000000200 */
[----:B------:R-:W1:Y:S08]  /*89e0*/  LDSM.16.M88.4 R124, [R207+0x1000] ;  /* 0x00100000cf7c783b */ /* 0x000e700000000200 */
[----:B------:R-:W3:Y:S08]  /*89f0*/  LDSM.16.M88.4 R32, [R206+0x400] ;  /* 0x00040000ce20783b */ /* 0x000ef00000000200 */
[----:B------:R-:W0:Y:S08]  /*8a00*/  LDGDEPBAR ;  /* 0x00000000000079af */ /* 0x000e300000000000 */
[----:B------:R-:W4:Y:S01]  /*8a10*/  LDSM.16.M88.4 R48, [R206+0x800] ;  /* 0x00080000ce30783b */ /* 0x000f220000000200 */
[-C--:B--2---:R-:W-:Y:S07]  /*8a20*/  HMMA.16816.F32 R4, R128, R16.reuse, RZ ;  /* 0x000000108004723c */ /* 0x084fee00000018ff */
[----:B------:R-:W2:Y:S01]  /*8a30*/  LDSM.16.M88.4 R64, [R206+0xc00] ;  /* 0x000c0000ce40783b */ /* 0x000ea20000000200 */
[C---:B-1----:R-:W-:Y:S07]  /*8a40*/  HMMA.16816.F32 R8, R124.reuse, R16, RZ ;  /* 0x000000107c08723c */ /* 0x042fee00000018ff */
[----:B------:R-:W1:Y:S01]  /*8a50*/  LDSM.16.M88.4 R80, [R206+0x1000] ;  /* 0x00100000ce50783b */ /* 0x000e620000000200 */
[-C--:B------:R-:W-:Y:S07]  /*8a60*/  HMMA.16816.F32 R12, R124, R18.reuse, RZ ;  /* 0x000000127c0c723c */ /* 0x080fee00000018ff */
[----:B------:R-:W1:Y:S01]  /*8a70*/  LDSM.16.M88.4 R96, [R206+0x1400] ;  /* 0x00140000ce60783b */ /* 0x000e620000000200 */
[C---:B------:R-:W-:Y:S07]  /*8a80*/  HMMA.16816.F32 R16, R128.reuse, R18, RZ ;  /* 0x000000128010723c */ /* 0x040fee00000018ff */
[----:B------:R-:W1:Y:S01]  /*8a90*/  LDSM.16.M88.4 R112, [R206+0x1800] ;  /* 0x00180000ce70783b */ /* 0x000e620000000200 */
[-C--:B---3--:R-:W-:Y:S07]  /*8aa0*/  HMMA.16816.F32 R20, R128, R32.reuse, RZ ;  /* 0x000000208014723c */ /* 0x088fee00000018ff */
[----:B------:R-:W3:Y:S01]  /*8ab0*/  LDSM.16.M88.4 R136, [R206+0x1c00] ;  /* 0x001c0000ce88783b */ /* 0x000ee20000000200 */
[C---:B------:R-:W-:Y:S07]  /*8ac0*/  HMMA.16816.F32 R24, R124.reuse, R32, RZ ;  /* 0x000000207c18723c */ /* 0x040fee00000018ff */
[----:B------:R-:W-:Y:S01]  /*8ad0*/  LDSM.16.M88.4 R172, [R208] ;  /* 0x00000000d0ac783b */ /* 0x000fe20000000200 */
[-C--:B------:R-:W-:Y:S07]  /*8ae0*/  HMMA.16816.F32 R28, R124, R34.reuse, RZ ;  /* 0x000000227c1c723c */ /* 0x080fee00000018ff */
[----:B------:R-:W1:Y:S01]  /*8af0*/  LDSM.16.M88.4 R176, [R209] ;  /* 0x00000000d1b0783b */ /* 0x000e620000000200 */
[C---:B------:R-:W-:Y:S07]  /*8b00*/  HMMA.16816.F32 R32, R128.reuse, R34, RZ ;  /* 0x000000228020723c */ /* 0x040fee00000018ff */
[----:B------:R-:W1:Y:S01]  /*8b10*/  LDSM.16.M88.4 R180, [R208+0x1000] ;  /* 0x00100000d0b4783b */ /* 0x000e620000000200 */
[-C--:B----4-:R-:W-:Y:S07]  /*8b20*/  HMMA.16816.F32 R36, R128, R48.reuse, RZ ;  /* 0x000000308024723c */ /* 0x090fee00000018ff */
[----:B------:R-:W4:Y:S01]  /*8b30*/  LDSM.16.M88.4 R184, [R216] ;  /* 0x00000000d8b8783b */ /* 0x000f220000000200 */
[C---:B------:R-:W-:Y:S07]  /*8b40*/  HMMA.16816.F32 R40, R124.reuse, R48, RZ ;  /* 0x000000307c28723c */ /* 0x040fee00000018ff */
[----:B------:R-:W1:Y:S01]  /*8b50*/  LDSM.16.M88.4 R188, [R215] ;  /* 0x00000000d7bc783b */ /* 0x000e620000000200 */
[-C--:B------:R-:W-:Y:S07]  /*8b60*/  HMMA.16816.F32 R44, R124, R50.reuse, RZ ;  /* 0x000000327c2c723c */ /* 0x080fee00000018ff */
[----:B------:R-:W1:Y:S01]  /*8b70*/  LDSM.16.M88.4 R192, [R214] ;  /* 0x00000000d6c0783b */ /* 0x000e620000000200 */
[C---:B------:R-:W-:Y:S07]  /*8b80*/  HMMA.16816.F32 R48, R128.reuse, R50, RZ ;  /* 0x000000328030723c */ /* 0x040fee00000018ff */
[----:B------:R-:W3:Y:S01]  /*8b90*/  LDSM.16.M88.4 R196, [R213] ;  /* 0x00000000d5c4783b */ /* 0x000ee20000000200 */
[-C--:B--2---:R-:W-:Y:S07]  /*8ba0*/  HMMA.16816.F32 R52, R128, R64.reuse, RZ ;  /* 0x000000408034723c */ /* 0x084fee00000018ff */
[----:B------:R-:W-:Y:S01]  /*8bb0*/  LDSM.16.M88.4 R200, [R211] ;  /* 0x00000000d3c8783b */ /* 0x000fe20000000200 */
        /* <DEDUP_REMOVED lines=15> */
[-C--:B---3--:R-:W-:Y:S08]  /*8cb0*/  HMMA.16816.F32 R116, R128, R136.reuse, RZ ;  /* 0x000000888074723c */ /* 0x088ff000000018ff */
[C---:B------:R-:W-:Y:S08]  /*8cc0*/  HMMA.16816.F32 R120, R124.reuse, R136, RZ ;  /* 0x000000887c78723c */ /* 0x040ff000000018ff */
[-C--:B------:R-:W-:Y:S08]  /*8cd0*/  HMMA.16816.F32 R124, R124, R138.reuse, RZ ;  /* 0x0000008a7c7c723c */ /* 0x080ff000000018ff */
[----:B------:R-:W-:Y:S01]  /*8ce0*/  HMMA.16816.F32 R128, R128, R138, RZ ;  /* 0x0000008a8080723c */ /* 0x000fe200000018ff */
[----:B------:R-:W1:Y:S07]  /*8cf0*/  LDSM.16.M88.4 R136, [R212] ;  /* 0x00000000d488783b */ /* 0x000e6e0000000200 */
[-C--:B------:R-:W-:Y:S08]  /*8d00*/  HMMA.16816.F32 R4, R172, R176.reuse, R4 ;  /* 0x000000b0ac04723c */ /* 0x080ff00000001804 */
[C---:B------:R-:W-:Y:S08]  /*8d10*/  HMMA.16816.F32 R8, R180.reuse, R176, R8 ;  /* 0x000000b0b408723c */ /* 0x040ff00000001808 */
[-C--:B------:R-:W-:Y:S08]  /*8d20*/  HMMA.16816.F32 R12, R180, R178.reuse, R12 ;  /* 0x000000b2b40c723c */ /* 0x080ff0000000180c */
[C---:B------:R-:W-:Y:S01]  /*8d30*/  HMMA.16816.F32 R16, R172.reuse, R178, R16 ;  /* 0x000000b2ac10723c */ /* 0x040fe20000001810 */
[----:B------:R-:W2:Y:S01]  /*8d40*/  LDSM.16.M88.4 R176, [R210] ;  /* 0x00000000d2b0783b */ /* 0x000ea20000000200 */
[----:B------:R-:W-:Y:S06]  /*8d50*/  DEPBAR.LE SB0, 0x0 ;  /* 0x000080000000791a */ /* 0x000fec0000000000 */
[-C--:B----4-:R-:W-:Y:S01]  /*8d60*/  HMMA.16816.F32 R20, R172, R184.reuse, R20 ;  /* 0x000000b8ac14723c */ /* 0x090fe20000001814 */
        /* <DEDUP_REMOVED lines=29> */
.L_x_217:
[----:B------:R-:W-:Y:S01]  /*8f40*/  FMNMX.FTZ R0, R4, R3, !PT ;  /* 0x0000000304007209 */ /* 0x000fe20007810000 */
[----:B------:R-:W-:Y:S01]  /*8f50*/  STL [R1+0x90], R239 ;  /* 0x000090ef01007387 */ /* 0x000fe20000100800 */
[----:B------:R-:W-:Y:S01]  /*8f60*/  IMAD.SHL.U32 R183, R217, 0x4, RZ ;  /* 0x00000004d9b77824 */ /* 0x000fe200078e00ff */
[----:B------:R-:W-:Y:S02]  /*8f70*/  LOP3.LUT R184, R223, UR12, R218, 0x96, !PT ;  /* 0x0000000cdfb87c12 */ /* 0x000fe4000f8e96da */
[----:B------:R-:W-:Y:S01]  /*8f80*/  FMNMX.FTZ R0, R5, R0, !PT ;  /* 0x0000000005007209 */ /* 0x000fe20007810000 */
[----:B------:R-:W-:Y:S02]  /*8f90*/  STL [R1+0x8c], R238 ;  /* 0x00008cee01007387 */ /* 0x000fe40000100800 */
[----:B------:R-:W-:Y:S01]  /*8fa0*/  IMAD.WIDE.U32 R184, R184, -0x326172a9, RZ ;  /* 0xcd9e8d57b8b87825 */ /* 0x000fe200078e00ff */
[----:B------:R-:W-:Y:S01]  /*8fb0*/  FMNMX.FTZ R0, R16, R0, !PT ;  /* 0x0000000010007209 */ /* 0x000fe20007810000 */
[----:B------:R-:W-:Y:S03]  /*8fc0*/  STL [R1+0x7c], R221 ;  /* 0x00007cdd01007387 */ /* 0x000fe60000100800 */
[----:B------:R-:W-:Y:S01]  /*8fd0*/  FMNMX.FTZ R2, R17, R0, !PT ;  /* 0x0000000011027209 */ /* 0x000fe20007810000 */
[----:B------:R-:W-:Y:S01]  /*8fe0*/  STL [R1+0x78], R216 ;  /* 0x000078d801007387 */ /* 0x000fe20000100800 */
[----:B------:R-:W-:Y:S02]  /*8ff0*/  FMNMX.FTZ R0, R6, R132, !PT ;  /* 0x0000008406007209 */ /* 0x000fe40007810000 */
        /* <DEDUP_REMOVED lines=122> */
[----:B-1----:R-:W-:Y:S04]  /*97a0*/  FMNMX.FTZ R138, R138, R136, !PT ;  /* 0x000000888a8a7209 */ /* 0x002fe80007810000 */
[C---:B------:R-:W-:Y:S01]  /*97b0*/  FSETP.NEU.FTZ.AND P1, PT, R138.reuse, -INF , PT ;  /* 0xff8000008a00780b */ /* 0x040fe20003f3d000 */
[----:B------:R-:W-:Y:S01]  /*97c0*/  FMUL.FTZ R182, R138, c[0x0][0x23c] ;  /* 0x00008f008ab67a20 */ /* 0x000fe20000410000 */
[----:B--2---:R-:W-:Y:S02]  /*97d0*/  FMNMX.FTZ R137, R0, R137, !PT ;  /* 0x0000008900897209 */ /* 0x004fe40007810000 */
[----:B------:R-:W-:Y:S02]  /*97e0*/  FMNMX.FTZ R0, R95, R2, !PT ;  /* 0x000000025f007209 */ /* 0x000fe40007810000 */
[----:B------:R-:W-:Y:S01]  /*97f0*/  FMNMX.FTZ R2, R108, R134, !PT ;  /* 0x000000866c027209 */ /* 0x000fe20007810000 */
[----:B------:R-:W1:Y:S01]  /*9800*/  SHFL.BFLY PT, R139, R137, 0x1, 0x1f ;  /* 0x0c201f00898b7f89 */ /* 0x000e6200000e0000 */
[----:B------:R-:W-:Y:S02]  /*9810*/  FSEL R182, R182, RZ, P1 ;  /* 0x000000ffb6b67208 */ /* 0x000fe40000800000 */
[----:B------:R-:W-:Y:S02]  /*9820*/  FMNMX.FTZ R2, R109, R2, !PT ;  /* 0x000000026d027209 */ /* 0x000fe40007810000 */
[----:B------:R-:W-:Y:S01]  /*9830*/  FMNMX.FTZ R0, R106, R0, !PT ;  /* 0x000000006a007209 */ /* 0x000fe20007810000 */
[--C-:B------:R-:W-:Y:S01]  /*9840*/  FFMA.FTZ R16, R16, c[0x0][0x23c], -R182.reuse ;  /* 0x00008f0010107a23 */ /* 0x100fe200000108b6 */
[----:B------:R-:W-:Y:S01]  /*9850*/  FMNMX.FTZ R2, R120, R2, !PT ;  /* 0x0000000278027209 */ /* 0x000fe20007810000 */
[--C-:B------:R-:W-:Y:S01]  /*9860*/  FFMA.FTZ R4, R4, c[0x0][0x23c], -R182.reuse ;  /* 0x00008f0004047a23 */ /* 0x100fe200000108b6 */
[----:B------:R-:W-:Y:S01]  /*9870*/  FMNMX.FTZ R0, R107, R0, !PT ;  /* 0x000000006b007209 */ /* 0x000fe20007810000 */
[--C-:B------:R-:W-:Y:S01]  /*9880*/  FFMA.FTZ R48, R48, c[0x0][0x23c], -R182.reuse ;  /* 0x00008f0030307a23 */ /* 0x100fe200000108b6 */
[----:B------:R-:W-:Y:S01]  /*9890*/  FMNMX.FTZ R136, R121, R2, !PT ;  /* 0x0000000279887209 */ /* 0x000fe20007810000 */
[----:B------:R2:W-:Y:S01]  /*98a0*/  MUFU.EX2 R193, R4 ;  /* 0x0000000400c17308 */ /* 0x0005e20000000800 */
        /* <DEDUP_REMOVED lines=9> */
[----:B------:R-:W3:Y:S01]  /*9940*/  MUFU.EX2 R2, R16 ;  /* 0x0000001000027308 */ /* 0x000ee20000000800 */
[--C-:B------:R-:W-:Y:S01]  /*9950*/  FFMA.FTZ R21, R21, c[0x0][0x23c], -R182.reuse ;  /* 0x00008f0015157a23 */ /* 0x100fe200000108b6 */
[----:B------:R-:W4:Y:S01]  /*9960*/  SHFL.BFLY PT, R134, R136, 0x2, 0x1f ;  /* 0x0c401f0088867f89 */ /* 0x000f2200000e0000 */
[----:B------:R-:W-:Y:S01]  /*9970*/  FMNMX.FTZ R0, R123, R0, !PT ;  /* 0x000000007b007209 */ /* 0x000fe20007810000 */
[--C-:B------:R-:W-:Y:S01]  /*9980*/  FFMA.FTZ R17, R17, c[0x0][0x23c], -R182.reuse ;  /* 0x00008f0011117a23 */ /* 0x100fe200000108b6 */
[----:B-1----:R-:W-:Y:S01]  /*9990*/  FMNMX.FTZ R137, R137, R139, !PT ;  /* 0x0000008b89897209 */ /* 0x002fe20007810000 */
[--C-:B------:R-:W-:Y:S01]  /*99a0*/  FFMA.FTZ R32, R32, c[0x0][0x23c], -R182.reuse ;  /* 0x00008f0020207a23 */ /* 0x100fe200000108b6 */
[----:B------:R-:W-:Y:S01]  /*99b0*/  FMNMX.FTZ R0, R126, R0, !PT ;  /* 0x000000007e007209 */ /* 0x000fe20007810000 */
[--C-:B------:R-:W-:Y:S01]  /*99c0*/  FFMA.FTZ R33, R33, c[0x0][0x23c], -R182.reuse ;  /* 0x00008f0021217a23 */ /* 0x100fe200000108b6 */
[----:B------:R-:W-:Y:S01]  /*99d0*/  FSETP.NEU.FTZ.AND P1, PT, R137, -INF , PT ;  /* 0xff8000008900780b */ /* 0x000fe20003f3d000 */
[----:B------:R-:W-:Y:S01]  /*99e0*/  MUFU.EX2 R198, R5 ;  /* 0x0000000500c67308 */ /* 0x000fe20000000800 */
[----:B------:R-:W-:Y:S01]  /*99f0*/  FMNMX.FTZ R0, R127, R0, !PT ;  /* 0x000000007f007209 */ /* 0x000fe20007810000 */
[----:B------:R-:W-:Y:S01]  /*9a00*/  FMUL.FTZ R181, R137, c[0x0][0x23c] ;  /* 0x00008f0089b57a20 */ /* 0x000fe20000410000 */
[----:B--2---:R-:W-:Y:S01]  /*9a10*/  LOP3.LUT R4, R219, UR23, R183, 0x96, !PT ;  /* 0x00000017db047c12 */ /* 0x004fe2000f8e96b7 */
[--C-:B------:R-:W-:Y:S03]  /*9a20*/  FFMA.FTZ R49, R49, c[0x0][0x23c], -R182.reuse ;  /* 0x00008f0031317a23 */ /* 0x100fe600000108b6 */
[----:B------:R-:W-:Y:S01]  /*9a30*/  FSEL R181, R181, RZ, P1 ;  /* 0x000000ffb5b57208 */ /* 0x000fe20000800000 */
[--C-:B------:R-:W-:Y:S02]  /*9a40*/  FFMA.FTZ R36, R36, c[0x0][0x23c], -R182.reuse ;  /* 0x00008f0024247a23 */ /* 0x100fe400000108b6 */
[----:B------:R-:W-:Y:S01]  /*9a50*/  MUFU.EX2 R203, R20 ;  /* 0x0000001400cb7308 */ /* 0x000fe20000000800 */
[--C-:B------:R-:W-:Y:S02]  /*9a60*/  FFMA.FTZ R37, R37, c[0x0][0x23c], -R182.reuse ;  /* 0x00008f0025257a23 */ /* 0x100fe400000108b6 */
[--C-:B------:R-:W-:Y:S01]  /*9a70*/  FFMA.FTZ R18, R18, c[0x0][0x23c], -R181.reuse ;  /* 0x00008f0012127a23 */ /* 0x100fe200000108b5 */
[----:B---3--:R-:W-:Y:S01]  /*9a80*/  STL [R1+0x14], R2 ;  /* 0x0000140201007387 */ /* 0x008fe20000100800 */
[--C-:B------:R-:W-:Y:S01]  /*9a90*/  FFMA.FTZ R7, R7, c[0x0][0x23c], -R181.reuse ;  /* 0x00008f0007077a23 */ /* 0x100fe200000108b5 */
[----:B----4-:R-:W-:Y:S01]  /*9aa0*/  FMNMX.FTZ R136, R136, R134, !PT ;  /* 0x0000008688887209 */ /* 0x010fe20007810000 */
[--C-:B------:R-:W-:Y:S01]  /*9ab0*/  FFMA.FTZ R6, R6, c[0x0][0x23c], -R181.reuse ;  /* 0x00008f0006067a23 */ /* 0x100fe200000108b5 */
[----:B------:R-:W1:Y:S01]  /*9ac0*/  SHFL.BFLY PT, R2, R0, 0x2, 0x1f ;  /* 0x0c401f0000027f89 */ /* 0x000e6200000e0000 */
[--C-:B------:R-:W-:Y:S01]  /*9ad0*/  FFMA.FTZ R19, R19, c[0x0][0x23c], -R181.reuse ;  /* 0x00008f0013137a23 */ /* 0x100fe200000108b5 */
[----:B------:R-:W2:Y:S01]  /*9ae0*/  MUFU.EX2 R210, R18 ;  /* 0x0000001200d27308 */ /* 0x000ea20000000800 */
[--C-:B------:R-:W-:Y:S02]  /*9af0*/  FFMA.FTZ R34, R34, c[0x0][0x23c], -R181.reuse ;  /* 0x00008f0022227a23 */ /* 0x100fe400000108b5 */
[--C-:B------:R-:W-:Y:S02]  /*9b00*/  FFMA.FTZ R51, R51, c[0x0][0x23c], -R181.reuse ;  /* 0x00008f0033337a23 */ /* 0x100fe400000108b5 */
[--C-:B------:R-:W-:Y:S01]  /*9b10*/  FFMA.FTZ R67, R67, c[0x0][0x23c], -R181.reuse ;  /* 0x00008f0043437a23 */ /* 0x100fe200000108b5 */
[----:B------:R-:W3:Y:S01]  /*9b20*/  SHFL.BFLY PT, R16, R136, 0x1, 0x1f ;  /* 0x0c201f0088107f89 */ /* 0x000ee200000e0000 */
[--C-:B------:R-:W-:Y:S02]  /*9b30*/  FFMA.FTZ R35, R35, c[0x0][0x23c], -R181.reuse ;  /* 0x00008f0023237a23 */ /* 0x100fe400000108b5 */
[--C-:B------:R-:W-:Y:S01]  /*9b40*/  FFMA.FTZ R22, R22, c[0x0][0x23c], -R181.reuse ;  /* 0x00008f0016167a23 */ /* 0x100fe200000108b5 */
[----:B------:R-:W4:Y:S01]  /*9b50*/  MUFU.EX2 R209, R7 ;  /* 0x0000000700d17308 */ /* 0x000f220000000800 */
[--C-:B------:R-:W-:Y:S02]  /*9b60*/  FFMA.FTZ R23, R23, c[0x0][0x23c], -R181.reuse ;  /* 0x00008f0017177a23 */ /* 0x100fe400000108b5 */
[--C-:B------:R-:W-:Y:S02]  /*9b70*/  FFMA.FTZ R50, R50, c[0x0][0x23c], -R181.reuse ;  /* 0x00008f0032327a23 */ /* 0x100fe400000108b5 */
[--C-:B------:R-:W-:Y:S02]  /*9b80*/  FFMA.FTZ R52, R52, c[0x0][0x23c], -R182.reuse ;  /* 0x00008f0034347a23 */ /* 0x100fe400000108b6 */
[--C-:B------:R-:W-:Y:S02]  /*9b90*/  FFMA.FTZ R53, R53, c[0x0][0x23c], -R182.reuse ;  /* 0x00008f0035357a23 */ /* 0x100fe400000108b6 */
[----:B------:R-:W-:Y:S01]  /*9ba0*/  FFMA.FTZ R55, R55, c[0x0][0x23c], -R181 ;  /* 0x00008f0037377a23 */ /* 0x000fe200000108b5 */
[----:B------:R4:W-:Y:S01]  /*9bb0*/  MUFU.EX2 R239, R6 ;  /* 0x0000000600ef7308 */ /* 0x0009e20000000800 */
[--C-:B------:R-:W-:Y:S01]  /*9bc0*/  FFMA.FTZ R80, R80, c[0x0][0x23c], -R182.reuse ;  /* 0x00008f0050507a23 */ /* 0x100fe200000108b6 */
[----:B-1----:R-:W-:Y:S01]  /*9bd0*/  FMNMX.FTZ R0, R0, R2, !PT ;  /* 0x0000000200007209 */ /* 0x002fe20007810000 */
[--C-:B------:R-:W-:Y:S01]  /*9be0*/  FFMA.FTZ R81, R81, c[0x0][0x23c], -R182.reuse ;  /* 0x00008f0051517a23 */ /* 0x100fe200000108b6 */
[----:B--2---:R-:W-:Y:S01]  /*9bf0*/  STL [R1+0x18], R210 ;  /* 0x000018d201007387 */ /* 0x004fe20000100800 */
[--C-:B------:R-:W-:Y:S02]  /*9c00*/  FFMA.FTZ R68, R68, c[0x0][0x23c], -R182.reuse ;  /* 0x00008f0044447a23 */ /* 0x100fe400000108b6 */
[--C-:B------:R-:W-:Y:S01]  /*9c10*/  FFMA.FTZ R69, R69, c[0x0][0x23c], -R182.reuse ;  /* 0x00008f0045457a23 */ /* 0x100fe200000108b6 */
[----:B------:R-:W1:Y:S01]  /*9c20*/  SHFL.BFLY PT, R2, R0, 0x1, 0x1f ;  /* 0x0c201f0000027f89 */ /* 0x000e6200000e0000 */
[--C-:B------:R-:W-:Y:S01]  /*9c30*/  FFMA.FTZ R96, R96, c[0x0][0x23c], -R182.reuse ;  /* 0x00008f0060607a23 */ /* 0x100fe200000108b6 */
[----:B------:R-:W-:Y:S01]  /*9c40*/  MUFU.EX2 R213, R19 ;  /* 0x0000001300d57308 */ /* 0x000fe20000000800 */
[----:B---3--:R-:W-:Y:S01]  /*9c50*/  FMNMX.FTZ R136, R136, R16, !PT ;  /* 0x0000001088887209 */ /* 0x008fe20007810000 */
[--C-:B------:R-:W-:Y:S02]  /*9c60*/  FFMA.FTZ R97, R97, c[0x0][0x23c], -R182.reuse ;  /* 0x00008f0061617a23 */ /* 0x100fe400000108b6 */
[--C-:B------:R-:W-:Y:S01]  /*9c70*/  FFMA.FTZ R84, R84, c[0x0][0x23c], -R182.reuse ;  /* 0x00008f0054547a23 */ /* 0x100fe200000108b6 */
[C---:B------:R-:W-:Y:S01]  /*9c80*/  FSETP.NEU.FTZ.AND P1, PT, R136.reuse, -INF , PT ;  /* 0xff8000008800780b */ /* 0x040fe20003f3d000 */
[----:B------:R-:W-:Y:S01]  /*9c90*/  FMUL.FTZ R139, R136, c[0x0][0x23c] ;  /* 0x00008f00888b7a20 */ /* 0x000fe20000410000 */
[----:B----4-:R-:W-:Y:S01]  /*9ca0*/  STL [R1+0xc], R209 ;  /* 0x00000cd101007387 */ /* 0x010fe20000100800 */
[----:B------:R-:W-:Y:S02]  /*9cb0*/  FFMA.FTZ R85, R85, c[0x0][0x23c], -R182 ;  /* 0x00008f0055557a23 */ /* 0x000fe400000108b6 */
[----:B------:R-:W-:Y:S01]  /*9cc0*/  MUFU.EX2 R207, R21 ;  /* 0x0000001500cf7308 */ /* 0x000fe20000000800 */
[----:B------:R-:W-:Y:S01]  /*9cd0*/  FSEL R139, R139, RZ, P1 ;  /* 0x000000ff8b8b7208 */ /* 0x000fe20000800000 */
[----:B------:R-:W-:Y:S04]  /*9ce0*/  IMAD.WIDE.U32 R4, R4, -0x326172a9, RZ ;  /* 0xcd9e8d5704047825 */ /* 0x000fe800078e00ff */
[--C-:B------:R-:W-:Y:S01]  /*9cf0*/  FFMA.FTZ R9, R9, c[0x0][0x23c], -R139.reuse ;  /* 0x00008f0009097a23 */ /* 0x100fe2000001088b */
[C---:B------:R-:W-:Y:S01]  /*9d00*/  LOP3.LUT R6, R5.reuse, UR13, R234, 0x96, !PT ;  /* 0x0000000d05067c12 */ /* 0x040fe2000f8e96ea */
[--C-:B------:R-:W-:Y:S01]  /*9d10*/  FFMA.FTZ R12, R12, c[0x0][0x23c], -R139.reuse ;  /* 0x00008f000c0c7a23 */ /* 0x100fe2000001088b */
[----:B------:R-:W-:Y:S01]  /*9d20*/  LOP3.LUT R5, R5, UR13, R232, 0x96, !PT ;  /* 0x0000000d05057c12 */ /* 0x000fe2000f8e96e8 */
[----:B------:R-:W-:Y:S01]  /*9d30*/  MUFU.EX2 R214, R34 ;  /* 0x0000002200d67308 */ /* 0x000fe20000000800 */
[--C-:B------:R-:W-:Y:S01]  /*9d40*/  FFMA.FTZ R13, R13, c[0x0][0x23c], -R139.reuse ;  /* 0x00008f000d0d7a23 */ /* 0x100fe2000001088b */
[----:B-1----:R-:W-:Y:S01]  /*9d50*/  FMNMX.FTZ R134, R0, R2, !PT ;  /* 0x0000000200867209 */ /* 0x002fe20007810000 */
[--C-:B------:R-:W-:Y:S02]  /*9d60*/  FFMA.FTZ R28, R28, c[0x0][0x23c], -R139.reuse ;  /* 0x00008f001c1c7a23 */ /* 0x100fe4000001088b */
[--C-:B------:R-:W-:Y:S01]  /*9d70*/  FFMA.FTZ R44, R44, c[0x0][0x23c], -R139.reuse ;  /* 0x00008f002c2c7a23 */ /* 0x100fe2000001088b */
[----:B------:R-:W-:Y:S01]  /*9d80*/  FSETP.NEU.FTZ.AND P1, PT, R134, -INF , PT ;  /* 0xff8000008600780b */ /* 0x000fe20003f3d000 */
[--C-:B------:R-:W-:Y:S02]  /*9d90*/  FFMA.FTZ R45, R45, c[0x0][0x23c], -R139.reuse ;  /* 0x00008f002d2d7a23 */ /* 0x100fe4000001088b */
[--C-:B------:R-:W-:Y:S01]  /*9da0*/  FFMA.FTZ R56, R56, c[0x0][0x23c], -R139.reuse ;  /* 0x00008f0038387a23 */ /* 0x100fe2000001088b */
[----:B------:R-:W1:Y:S01]  /*9db0*/  MUFU.EX2 R0, R9 ;  /* 0x0000000900007308 */ /* 0x000e620000000800 */
[----:B------:R-:W-:Y:S02]  /*9dc0*/  FMUL.FTZ R180, R134, c[0x0][0x23c] ;  /* 0x00008f0086b47a20 */ /* 0x000fe40000410000 */
[--C-:B------:R-:W-:Y:S02]  /*9dd0*/  FFMA.FTZ R57, R57, c[0x0][0x23c], -R139.reuse ;  /* 0x00008f0039397a23 */ /* 0x100fe4000001088b */
[--C-:B------:R-:W-:Y:S01]  /*9de0*/  FFMA.FTZ R61, R61, c[0x0][0x23c], -R139.reuse ;  /* 0x00008f003d3d7a23 */ /* 0x100fe2000001088b */
[----:B------:R-:W-:Y:S01]  /*9df0*/  FSEL R180, R180, RZ, P1 ;  /* 0x000000ffb4b47208 */ /* 0x000fe20000800000 */
        /* <DEDUP_REMOVED lines=8> */
[----:B------:R-:W2:Y:S01]  /*9e80*/  MUFU.EX2 R202, R10 ;  /* 0x0000000a00ca7308 */ /* 0x000ea20000000800 */
[--C-:B------:R-:W-:Y:S02]  /*9e90*/  FFMA.FTZ R47, R47, c[0x0][0x23c], -R180.reuse ;  /* 0x00008f002f2f7a23 */ /* 0x100fe400000108b4 */
[--C-:B------:R-:W-:Y:S01]  /*9ea0*/  FFMA.FTZ R58, R58, c[0x0][0x23c], -R180.reuse ;  /* 0x00008f003a3a7a23 */ /* 0x100fe200000108b4 */
[----:B-1----:R1:W-:Y:S01]  /*9eb0*/  STL [R1+0x4], R0 ;  /* 0x0000040001007387 */ /* 0x0023e20000100800 */
        /* <DEDUP_REMOVED lines=11> */
[----:B------:R-:W-:Y:S01]  /*9f70*/  FFMA.FTZ R43, R43, c[0x0][0x23c], -R180 ;  /* 0x00008f002b2b7a23 */ /* 0x000fe200000108b4 */
[----:B--2---:R-:W-:Y:S01]  /*9f80*/  STL [R1], R202 ;  /* 0x000000ca01007387 */ /* 0x004fe20000100800 */
[--C-:B------:R-:W-:Y:S01]  /*9f90*/  FFMA.FTZ R60, R60, c[0x0][0x23c], -R139.reuse ;  /* 0x00008f003c3c7a23 */ /* 0x100fe2000001088b */
[----:B------:R-:W-:Y:S01]  /*9fa0*/  LOP3.LUT R10, R225, UR12, R218, 0x96, !PT ;  /* 0x0000000ce10a7c12 */ /* 0x000fe2000f8e96da */
[--C-:B------:R-:W-:Y:S02]  /*9fb0*/  FFMA.FTZ R77, R77, c[0x0][0x23c], -R139.reuse ;  /* 0x00008f004d4d7a23 */ /* 0x100fe4000001088b */
[--C-:B------:R-:W-:Y:S01]  /*9fc0*/  FFMA.FTZ R112, R112, c[0x0][0x23c], -R182.reuse ;  /* 0x00008f0070707a23 */ /* 0x100fe200000108b6 */
[----:B-1----:R-:W1:Y:S01]  /*9fd0*/  MUFU.EX2 R0, R11 ;  /* 0x0000000b00007308 */ /* 0x002e620000000800 */
        /* <DEDUP_REMOVED lines=8> */
[----:B---3--:R-:W-:Y:S01]  /*a060*/  LOP3.LUT R14, R185, UR11, R4, 0x96, !PT ;  /* 0x0000000bb90e7c12 */ /* 0x008fe2000f8e9604 */
[--C-:B------:R-:W-:Y:S02]  /*a070*/  FFMA.FTZ R29, R29, c[0x0][0x23c], -R139.reuse ;  /* 0x00008f001d1d7a23 */ /* 0x100fe4000001088b */
[----:B------:R-:W-:Y:S02]  /*a080*/  FFMA.FTZ R40, R40, c[0x0][0x23c], -R139 ;  /* 0x00008f0028287a23 */ /* 0x000fe4000001088b */
[----:B------:R-:W-:Y:S01]  /*a090*/  FFMA.FTZ R62, R62, c[0x0][0x23c], -R180 ;  /* 0x00008f003e3e7a23 */ /* 0x000fe200000108b4 */
[----:B------:R3:W-:Y:S01]  /*a0a0*/  MUFU.EX2 R186, R8 ;  /* 0x0000000800ba7308 */ /* 0x0007e20000000800 */
[--C-:B------:R-:W-:Y:S02]  /*a0b0*/  FFMA.FTZ R38, R38, c[0x0][0x23c], -R181.reuse ;  /* 0x00008f0026267a23 */ /* 0x100fe400000108b5 */
[--C-:B------:R-:W-:Y:S01]  /*a0c0*/  FFMA.FTZ R39, R39, c[0x0][0x23c], -R181.reuse ;  /* 0x00008f0027277a23 */ /* 0x100fe200000108b5 */
[----:B-1----:R1:W-:Y:S01]  /*a0d0*/  STL [R1+0x10], R0 ;  /* 0x0000100001007387 */ /* 0x0023e20000100800 */
[----:B------:R-:W-:Y:S03]  /*a0e0*/  IMAD.WIDE.U32 R10, R10, -0x326172a9, RZ ;  /* 0xcd9e8d570a0a7825 */ /* 0x000fe600078e00ff */
[----:B------:R4:W-:Y:S01]  /*a0f0*/  STL [R1+0x80], R217 ;  /* 0x000080d901007387 */ /* 0x0009e20000100800 */
[--C-:B------:R-:W-:Y:S01]  /*a100*/  FFMA.FTZ R54, R54, c[0x0][0x23c], -R181.reuse ;  /* 0x00008f0036367a23 */ /* 0x100fe200000108b5 */
[----:B------:R-:W-:Y:S01]  /*a110*/  MUFU.EX2 R194, R35 ;  /* 0x0000002300c27308 */ /* 0x000fe20000000800 */
[----:B------:R-:W-:Y:S01]  /*a120*/  LOP3.LUT R18, R11, UR11, R4, 0x96, !PT ;  /* 0x0000000b0b127c12 */ /* 0x000fe2000f8e9604 */
[--C-:B------:R-:W-:Y:S02]  /*a130*/  FFMA.FTZ R82, R82, c[0x0][0x23c], -R181.reuse ;  /* 0x00008f0052527a23 */ /* 0x100fe400000108b5 */
[--C-:B------:R-:W-:Y:S02]  /*a140*/  FFMA.FTZ R83, R83, c[0x0][0x23c], -R181.reuse ;  /* 0x00008f0053537a23 */ /* 0x100fe400000108b5 */
[----:B------:R-:W-:Y:S04]  /*a150*/  IMAD.WIDE.U32 R18, R18, -0x2daee0ad, RZ ;  /* 0xd2511f5312127825 */ /* 0x000fe800078e00ff */
[----:B------:R2:W-:Y:S01]  /*a160*/  MUFU.EX2 R191, R17 ;  /* 0x0000001100bf7308 */ /* 0x0005e20000000800 */
[--C-:B------:R-:W-:Y:S02]  /*a170*/  FFMA.FTZ R70, R70, c[0x0][0x23c], -R181.reuse ;  /* 0x00008f0046467a23 */ /* 0x100fe400000108b5 */
[----:B------:R-:W-:Y:S02]  /*a180*/  FFMA.FTZ R71, R71, c[0x0][0x23c], -R181 ;  /* 0x00008f0047477a23 */ /* 0x000fe400000108b5 */
[----:B------:R-:W-:Y:S02]  /*a190*/  FFMA.FTZ R72, R72, c[0x0][0x23c], -R139 ;  /* 0x00008f0048487a23 */ /* 0x000fe4000001088b */
[----:B------:R-:W-:Y:S01]  /*a1a0*/  FFMA.FTZ R75, R75, c[0x0][0x23c], -R180 ;  /* 0x00008f004b4b7a23 */ /* 0x000fe200000108b4 */
[----:B-1----:R-:W-:Y:S02]  /*a1b0*/  IADD3 R0, R183, 0x1, RZ ;  /* 0x00000001b7007810 */ /* 0x002fe40007ffe0ff */
[----:B------:R1:W-:Y:S01]  /*a1c0*/  MUFU.EX2 R195, R22 ;  /* 0x0000001600c37308 */ /* 0x0003e20000000800 */
[----:B------:R-:W-:Y:S01]  /*a1d0*/  IMAD.WIDE.U32 R6, R6, -0x2daee0ad, RZ ;  /* 0xd2511f5306067825 */ /* 0x000fe200078e00ff */
[----:B----4-:R-:W4:Y:S01]  /*a1e0*/  LDL.LU R217, [R1+0x14] ;  /* 0x0000140001d97983 */ /* 0x010f220000300800 */
[----:B------:R-:W-:Y:S02]  /*a1f0*/  LOP3.LUT R0, R219, UR23, R0, 0x96, !PT ;  /* 0x00000017db007c12 */ /* 0x000fe4000f8e9600 */
[--C-:B------:R-:W-:Y:S01]  /*a200*/  FFMA.FTZ R98, R98, c[0x0][0x23c], -R181.reuse ;  /* 0x00008f0062627a23 */ /* 0x100fe200000108b5 */
[----:B------:R-:W-:Y:S01]  /*a210*/  LOP3.LUT R16, R19, UR8, R6, 0x96, !PT ;  /* 0x0000000813107c12 */ /* 0x000fe2000f8e9606 */
[--C-:B------:R-:W-:Y:S02]  /*a220*/  FFMA.FTZ R99, R99, c[0x0][0x23c], -R181.reuse ;  /* 0x00008f0063637a23 */ /* 0x100fe400000108b5 */
[----:B------:R-:W-:Y:S01]  /*a230*/  IMAD.WIDE.U32 R12, R0, -0x326172a9, RZ ;  /* 0xcd9e8d57000c7825 */ /* 0x000fe200078e00ff */
[----:B------:R-:W-:Y:S01]  /*a240*/  MUFU.EX2 R208, R23 ;  /* 0x0000001700d07308 */ /* 0x000fe20000000800 */
[----:B------:R-:W-:Y:S02]  /*a250*/  LOP3.LUT R0, R7, UR10, R224, 0x96, !PT ;  /* 0x0000000a07007c12 */ /* 0x000fe4000f8e96e0 */
[--C-:B------:R-:W-:Y:S01]  /*a260*/  FFMA.FTZ R86, R86, c[0x0][0x23c], -R181.reuse ;  /* 0x00008f0056567a23 */ /* 0x100fe200000108b5 */
[----:B------:R-:W-:Y:S01]  /*a270*/  LOP3.LUT R2, R13, UR13, R232, 0x96, !PT ;  /* 0x0000000d0d027c12 */ /* 0x000fe2000f8e96e8 */
[----:B------:R-:W-:Y:S01]  /*a280*/  FFMA.FTZ R87, R87, c[0x0][0x23c], -R181 ;  /* 0x00008f0057577a23 */ /* 0x000fe200000108b5 */
[----:B------:R-:W-:Y:S01]  /*a290*/  LOP3.LUT R176, R13, UR13, R234, 0x96, !PT ;  /* 0x0000000d0db07c12 */ /* 0x000fe2000f8e96ea */
[----:B--2---:R-:W-:Y:S01]  /*a2a0*/  IMAD.WIDE.U32 R14, R14, -0x2daee0ad, RZ ;  /* 0xd2511f530e0e7825 */ /* 0x004fe200078e00ff */
[--C-:B------:R-:W-:Y:S02]  /*a2b0*/  LOP3.LUT R178, R11, UR11, R12.reuse, 0x96, !PT ;  /* 0x0000000b0bb27c12 */ /* 0x100fe4000f8e960c */
[----:B------:R-:W-:Y:S01]  /*a2c0*/  MUFU.EX2 R226, R24 ;  /* 0x0000001800e27308 */ /* 0x000fe20000000800 */
[----:B------:R-:W-:Y:S01]  /*a2d0*/  IMAD.WIDE.U32 R20, R2, -0x2daee0ad, RZ ;  /* 0xd2511f5302147825 */ /* 0x000fe200078e00ff */
[----:B---3--:R-:W-:Y:S03]  /*a2e0*/  LOP3.LUT R8, R185, UR11, R12, 0x96, !PT ;  /* 0x0000000bb9087c12 */ /* 0x008fe6000f8e960c */
[----:B------:R-:W-:Y:S04]  /*a2f0*/  IMAD.WIDE.U32 R4, R5, -0x2daee0ad, RZ ;  /* 0xd2511f5305047825 */ /* 0x000fe800078e00ff */
[----:B------:R-:W-:Y:S01]  /*a300*/  IMAD.WIDE.U32 R16, R16, -0x326172a9, RZ ;  /* 0xcd9e8d5710107825 */ /* 0x000fe200078e00ff */
[----:B------:R2:W-:Y:S01]  /*a310*/  MUFU.EX2 R190, R32 ;  /* 0x0000002000be7308 */ /* 0x0005e20000000800 */
[----:B------:R-:W-:Y:S02]  /*a320*/  LOP3.LUT R12, R15, UR8, R4, 0x96, !PT ;  /* 0x000000080f0c7c12 */ /* 0x000fe4000f8e9604 */
[--C-:B------:R-:W-:Y:S01]  /*a330*/  LOP3.LUT R6, R5, UR10, R222.reuse, 0x96, !PT ;  /* 0x0000000a05067c12 */ /* 0x100fe2000f8e96de */
[----:B------:R-:W-:Y:S01]  /*a340*/  IMAD.WIDE.U32 R4, R0, -0x326172a9, RZ ;  /* 0xcd9e8d5700047825 */ /* 0x000fe200078e00ff */
[----:B------:R-:W-:Y:S03]  /*a350*/  LOP3.LUT R0, R21, UR10, R222, 0x96, !PT ;  /* 0x0000000a15007c12 */ /* 0x000fe6000f8e96de */
[----:B------:R-:W-:Y:S01]  /*a360*/  IMAD.WIDE.U32 R12, R12, -0x326172a9, RZ ;  /* 0xcd9e8d570c0c7825 */ /* 0x000fe200078e00ff */
[----:B------:R-:W-:Y:S01]  /*a370*/  LOP3.LUT R7, R5, UR9, R10, 0x96, !PT ;  /* 0x0000000905077c12 */ /* 0x000fe2000f8e960a */
[----:B------:R3:W3:Y:S02]  /*a380*/  MUFU.EX2 R187, R33 ;  /* 0x0000002100bb7308 */ /* 0x0006e40000000800 */
[----:B------:R-:W-:Y:S04]  /*a390*/  IMAD.WIDE.U32 R34, R0, -0x326172a9, RZ ;  /* 0xcd9e8d5700227825 */ /* 0x000fe800078e00ff */
[--C-:B------:R-:W-:Y:S02]  /*a3a0*/  FFMA.FTZ R0, R25, c[0x0][0x23c], -R139.reuse ;  /* 0x00008f0019007a23 */ /* 0x100fe4000001088b */
[----:B------:R-:W-:Y:S02]  /*a3b0*/  IMAD.WIDE.U32 R8, R8, -0x2daee0ad, RZ ;  /* 0xd2511f5308087825 */ /* 0x000fe400078e00ff */
[----:B------:R3:W3:Y:S02]  /*a3c0*/  MUFU.EX2 R206, R0 ;  /* 0x0000000000ce7308 */ /* 0x0006e40000000800 */
[----:B------:R-:W-:Y:S01]  /*a3d0*/  FFMA.FTZ R63, R63, c[0x0][0x23c], -R180 ;  /* 0x00008f003f3f7a23 */ /* 0x000fe200000108b4 */
[----:B-1----:R-:W-:Y:S01]  /*a3e0*/  LOP3.LUT R22, R9, UR8, R20, 0x96, !PT ;  /* 0x0000000809167c12 */ /* 0x002fe2000f8e9614 */
[----:B------:R-:W-:Y:S01]  /*a3f0*/  FFMA.FTZ R78, R78, c[0x0][0x23c], -R180 ;  /* 0x00008f004e4e7a23 */ /* 0x000fe200000108b4 */
[----:B------:R-:W-:Y:S01]  /*a400*/  LOP3.LUT R20, R17, UR7, R4, 0x96, !PT ;  /* 0x0000000711147c12 */ /* 0x000fe2000f8e9604 */
[----:B------:R-:W-:Y:S01]  /*a410*/  IMAD.WIDE.U32 R4, R6, -0x326172a9, RZ ;  /* 0xcd9e8d5706047825 */ /* 0x000fe200078e00ff */
[----:B--2---:R-:W-:Y:S03]  /*a420*/  LOP3.LUT R32, R35, UR9, R184, 0x96, !PT ;  /* 0x0000000923207c12 */ /* 0x004fe6000f8e96b8 */
[----:B------:R1:W-:Y:S01]  /*a430*/  MUFU.EX2 R201, R26 ;  /* 0x0000001a00c97308 */ /* 0x0003e20000000800 */
[----:B------:R-:W-:Y:S01]  /*a440*/  IMAD.WIDE.U32 R22, R22, -0x326172a9, RZ ;  /* 0xcd9e8d5716167825 */ /* 0x000fe200078e00ff */
[----:B------:R-:W-:Y:S02]  /*a450*/  LOP3.LUT R24, R13, UR7, R4, 0x96, !PT ;  /* 0x000000070d187c12 */ /* 0x000fe4000f8e9604 */
[----:B------:R-:W-:Y:S01]  /*a460*/  LOP3.LUT R5, R5, UR9, R184, 0x96, !PT ;  /* 0x0000000905057c12 */ /* 0x000fe2000f8e96b8 */
[----:B------:R-:W-:Y:S01]  /*a470*/  IMAD.WIDE.U32 R20, R20, -0x2daee0ad, RZ ;  /* 0xd2511f5314147825 */ /* 0x000fe200078e00ff */
[----:B------:R-:W-:Y:S03]  /*a480*/  LOP3.LUT R19, R23, UR7, R34, 0x96, !PT ;  /* 0x0000000717137c12 */ /* 0x000fe6000f8e9622 */
[----:B------:R-:W-:Y:S01]  /*a490*/  IMAD.WIDE.U32 R24, R24, -0x2daee0ad, RZ ;  /* 0xd2511f5318187825 */ /* 0x000fe200078e00ff */
[----:B------:R2:W-:Y:S03]  /*a4a0*/  MUFU.EX2 R189, R27 ;  /* 0x0000001b00bd7308 */ /* 0x0005e60000000800 */
[----:B------:R-:W-:Y:S04]  /*a4b0*/  IMAD.WIDE.U32 R6, R7, -0x2daee0ad, RZ ;  /* 0xd2511f5307067825 */ /* 0x000fe800078e00ff */
[----:B------:R-:W-:Y:S01]  /*a4c0*/  IMAD.WIDE.U32 R4, R5, -0x2daee0ad, RZ ;  /* 0xd2511f5305047825 */ /* 0x000fe200078e00ff */
[----:B------:R-:W-:Y:S02]  /*a4d0*/  LOP3.LUT R15, R7, UR6, R18, 0x96, !PT ;  /* 0x00000006070f7c12 */ /* 0x000fe4000f8e9612 */
[----:B------:R1:W-:Y:S01]  /*a4e0*/  MUFU.EX2 R200, R29 ;  /* 0x0000001d00c87308 */ /* 0x0003e20000000800 */
[----:B------:R-:W-:Y:S01]  /*a4f0*/  IMAD.WIDE.U32 R18, R19, -0x2daee0ad, RZ ;  /* 0xd2511f5313127825 */ /* 0x000fe200078e00ff */
[----:B------:R-:W-:Y:S02]  /*a500*/  LOP3.LUT R6, R21, UR4, R6, 0x96, !PT ;  /* 0x0000000415067c12 */ /* 0x000fe4000f8e9606 */
[----:B------:R-:W-:Y:S01]  /*a510*/  LOP3.LUT R4, R25, UR4, R4, 0x96, !PT ;  /* 0x0000000419047c12 */ /* 0x000fe2000f8e9604 */
[----:B---3--:R-:W-:Y:S01]  /*a520*/  IMAD.WIDE.U32 R32, R32, -0x2daee0ad, RZ ;  /* 0xd2511f5320207825 */ /* 0x008fe200078e00ff */
[----:B------:R-:W-:Y:S03]  /*a530*/  LOP3.LUT R9, R5, UR6, R14, 0x96, !PT ;  /* 0x0000000605097c12 */ /* 0x000fe6000f8e960e */
[----:B------:R-:W-:Y:S01]  /*a540*/  IMAD.WIDE.U32 R14, R15, -0x326172a9, RZ ;  /* 0xcd9e8d570f0e7825 */ /* 0x000fe200078e00ff */
[----:B------:R3:W-:Y:S01]  /*a550*/  MUFU.EX2 R227, R31 ;  /* 0x0000001f00e37308 */ /* 0x0007e20000000800 */
[----:B------:R-:W-:Y:S02]  /*a560*/  LOP3.LUT R0, R33, UR6, R8, 0x96, !PT ;  /* 0x0000000621007c12 */ /* 0x000fe4000f8e9608 */
[----:B------:R-:W-:Y:S01]  /*a570*/  IMAD.WIDE.U32 R8, R9, -0x326172a9, RZ ;  /* 0xcd9e8d5709087825 */ /* 0x000fe200078e00ff */
[----:B------:R-:W-:Y:S02]  /*a580*/  LOP3.LUT R32, R19, UR4, R32, 0x96, !PT ;  /* 0x0000000413207c12 */ /* 0x000fe4000f8e9620 */
[----:B------:R-:W-:Y:S01]  /*a590*/  LOP3.LUT R2, R15, UR5, R16, 0x96, !PT ;  /* 0x000000050f027c12 */ /* 0x000fe2000f8e9610 */
[----:B------:R-:W-:Y:S01]  /*a5a0*/  IMAD.WIDE.U32 R6, R6, -0x326172a9, RZ ;  /* 0xcd9e8d5706067825 */ /* 0x000fe200078e00ff */
[----:B------:R-:W-:Y:S02]  /*a5b0*/  LOP3.LUT R23, R9, UR5, R12, 0x96, !PT ;  /* 0x0000000509177c12 */ /* 0x000fe4000f8e960c */
[----:B------:R-:W-:Y:S01]  /*a5c0*/  MUFU.EX2 R212, R28 ;  /* 0x0000001c00d47308 */ /* 0x000fe20000000800 */
[----:B------:R-:W-:Y:S01]  /*a5d0*/  IMAD.WIDE.U32 R4, R4, -0x326172a9, RZ ;  /* 0xcd9e8d5704047825 */ /* 0x000fe200078e00ff */
[C---:B------:R-:W-:Y:S02]  /*a5e0*/  LOP3.LUT R21, R6.reuse, 0xffff, RZ, 0xc0, !PT ;  /* 0x0000ffff06157812 */ /* 0x040fe400078ec0ff */
[----:B------:R-:W-:Y:S01]  /*a5f0*/  LOP3.LUT R25, R6, 0xff, RZ, 0xc0, !PT ;  /* 0x000000ff06197812 */ /* 0x000fe200078ec0ff */
[----:B------:R-:W-:Y:S01]  /*a600*/  FFMA.FTZ R79, R79, c[0x0][0x23c], -R180 ;  /* 0x00008f004f4f7a23 */ /* 0x000fe200000108b4 */
[----:B------:R-:W-:Y:S01]  /*a610*/  SHF.R.U32.HI R33, RZ, 0x18, R6 ;  /* 0x00000018ff217819 */ /* 0x000fe20000011606 */
[--C-:B------:R-:W-:Y:S01]  /*a620*/  FFMA.FTZ R73, R73, c[0x0][0x23c], -R139.reuse ;  /* 0x00008f0049497a23 */ /* 0x100fe2000001088b */
[----:B------:R-:W-:Y:S01]  /*a630*/  SHF.R.U32.HI R16, RZ, 0x10, R4 ;  /* 0x00000010ff107819 */ /* 0x000fe20000011604 */
[--C-:B------:R-:W-:Y:S01]  /*a640*/  FFMA.FTZ R88, R88, c[0x0][0x23c], -R139.reuse ;  /* 0x00008f0058587a23 */ /* 0x100fe2000001088b */
[----:B------:R-:W-:Y:S01]  /*a650*/  MUFU.EX2 R238, R30 ;  /* 0x0000001e00ee7308 */ /* 0x000fe20000000800 */
[----:B------:R-:W-:Y:S01]  /*a660*/  LOP3.LUT R14, R7, UR15, R14, 0x96, !PT ;  /* 0x0000000f070e7c12 */ /* 0x000fe2000f8e960e */
[--C-:B------:R-:W-:Y:S01]  /*a670*/  FFMA.FTZ R89, R89, c[0x0][0x23c], -R139.reuse ;  /* 0x00008f0059597a23 */ /* 0x100fe2000001088b */
[----:B-1----:R-:W-:Y:S01]  /*a680*/  SHF.R.U32.HI R26, RZ, 0x10, R6 ;  /* 0x00000010ff1a7819 */ /* 0x002fe20000011606 */
[----:B------:R-:W-:Y:S01]  /*a690*/  IMAD.WIDE.U32 R6, R0, -0x326172a9, RZ ;  /* 0xcd9e8d5700067825 */ /* 0x000fe200078e00ff */
[----:B------:R-:W-:Y:S02]  /*a6a0*/  LOP3.LUT R13, R5, UR15, R8, 0x96, !PT ;  /* 0x0000000f050d7c12 */ /* 0x000fe4000f8e9608 */
[----:B------:R-:W-:Y:S01]  /*a6b0*/  LOP3.LUT R15, R4, 0xffff, RZ, 0xc0, !PT ;  /* 0x0000ffff040f7812 */ /* 0x000fe200078ec0ff */
[----:B------:R-:W-:Y:S01]  /*a6c0*/  IMAD.WIDE.U32 R8, R32, -0x326172a9, RZ ;  /* 0xcd9e8d5720087825 */ /* 0x000fe200078e00ff */
[----:B------:R-:W-:Y:S01]  /*a6d0*/  LOP3.LUT R22, R7, UR5, R22, 0x96, !PT ;  /* 0x0000000507167c12 */ /* 0x000fe2000f8e9616 */
[----:B------:R-:W-:Y:S01]  /*a6e0*/  MUFU.EX2 R192, R40 ;  /* 0x0000002800c07308 */ /* 0x000fe20000000800 */
[----:B------:R-:W-:Y:S01]  /*a6f0*/  LOP3.LUT R19, R4, 0xff, RZ, 0xc0, !PT ;  /* 0x000000ff04137812 */ /* 0x000fe200078ec0ff */
[----:B------:R-:W-:Y:S01]  /*a700*/  FFMA.FTZ R90, R90, c[0x0][0x23c], -R180 ;  /* 0x00008f005a5a7a23 */ /* 0x000fe200000108b4 */
[----:B------:R-:W-:Y:S01]  /*a710*/  LOP3.LUT R12, R9, UR15, R6, 0x96, !PT ;  /* 0x0000000f090c7c12 */ /* 0x000fe2000f8e9606 */
[----:B------:R-:W-:Y:S01]  /*a720*/  IMAD.WIDE.U32 R6, R2, -0x2daee0ad, RZ ;  /* 0xd2511f5302067825 */ /* 0x000fe200078e00ff */
[----:B------:R-:W-:Y:S02]  /*a730*/  SHF.R.U32.HI R17, RZ, 0x18, R4 ;  /* 0x00000018ff117819 */ /* 0x000fe40000011604 */
[----:B------:R-:W-:Y:S01]  /*a740*/  LOP3.LUT R32, R8, 0xffff, RZ, 0xc0, !PT ;  /* 0x0000ffff08207812 */ /* 0x000fe200078ec0ff */
[----:B------:R-:W-:Y:S01]  /*a750*/  IMAD.WIDE.U32 R4, R23, -0x2daee0ad, RZ ;  /* 0xd2511f5317047825 */ /* 0x000fe200078e00ff */
[----:B------:R-:W-:Y:S01]  /*a760*/  SHF.R.U32.HI R23, RZ, 0x18, R6 ;  /* 0x00000018ff177819 */ /* 0x000fe20000011606 */
[----:B------:R1:W-:Y:S01]  /*a770*/  MUFU.EX2 R199, R42 ;  /* 0x0000002a00c77308 */ /* 0x0003e20000000800 */
[----:B------:R-:W-:Y:S01]  /*a780*/  SHF.R.U32.HI R34, RZ, 0x10, R8 ;  /* 0x00000010ff227819 */ /* 0x000fe20000011608 */
[----:B------:R-:W-:Y:S01]  /*a790*/  FFMA.FTZ R91, R91, c[0x0][0x23c], -R180 ;  /* 0x00008f005b5b7a23 */ /* 0x000fe200000108b4 */
[----:B--2---:R-:W-:Y:S01]  /*a7a0*/  SHF.R.U32.HI R27, RZ, 0x10, R6 ;  /* 0x00000010ff1b7819 */ /* 0x004fe20000011606 */
[--C-:B------:R-:W-:Y:S01]  /*a7b0*/  FFMA.FTZ R92, R92, c[0x0][0x23c], -R139.reuse ;  /* 0x00008f005c5c7a23 */ /* 0x100fe2000001088b */
[----:B------:R-:W-:Y:S01]  /*a7c0*/  LOP3.LUT R29, R6, 0xff, RZ, 0xc0, !PT ;  /* 0x000000ff061d7812 */ /* 0x000fe200078ec0ff */
[----:B------:R-:W-:Y:S01]  /*a7d0*/  FFMA.FTZ R93, R93, c[0x0][0x23c], -R139 ;  /* 0x00008f005d5d7a23 */ /* 0x000fe2000001088b */
[----:B------:R-:W-:Y:S01]  /*a7e0*/  LOP3.LUT R172, R8, 0xff, RZ, 0xc0, !PT ;  /* 0x000000ff08ac7812 */ /* 0x000fe200078ec0ff */
[----:B------:R-:W-:Y:S01]  /*a7f0*/  FFMA.FTZ R94, R94, c[0x0][0x23c], -R180 ;  /* 0x00008f005e5e7a23 */ /* 0x000fe200000108b4 */
[----:B------:R-:W-:Y:S01]  /*a800*/  SHF.R.U32.HI R35, RZ, 0x18, R8 ;  /* 0x00000018ff237819 */ /* 0x000fe20000011608 */
[----:B------:R2:W1:Y:S01]  /*a810*/  MUFU.EX2 R179, R44 ;  /* 0x0000002c00b37308 */ /* 0x0004620000000800 */
[----:B------:R-:W-:Y:S01]  /*a820*/  LOP3.LUT R8, R7, UR14, R20, 0x96, !PT ;  /* 0x0000000e07087c12 */ /* 0x000fe2000f8e9614 */
[----:B------:R-:W-:Y:S01]  /*a830*/  FFMA.FTZ R95, R95, c[0x0][0x23c], -R180 ;  /* 0x00008f005f5f7a23 */ /* 0x000fe200000108b4 */
[----:B------:R-:W-:Y:S01]  /*a840*/  LOP3.LUT R20, R6, 0xffff, RZ, 0xc0, !PT ;  /* 0x0000ffff06147812 */ /* 0x000fe200078ec0ff */
[--C-:B------:R-:W-:Y:S01]  /*a850*/  FFMA.FTZ R114, R114, c[0x0][0x23c], -R181.reuse ;  /* 0x00008f0072727a23 */ /* 0x100fe200000108b5 */
[----:B------:R-:W-:Y:S01]  /*a860*/  LOP3.LUT R7, R26, 0xff, RZ, 0xc0, !PT ;  /* 0x000000ff1a077812 */ /* 0x000fe200078ec0ff */
[----:B------:R-:W-:Y:S01]  /*a870*/  FFMA.FTZ R115, R115, c[0x0][0x23c], -R181 ;  /* 0x00008f0073737a23 */ /* 0x000fe200000108b5 */
[----:B------:R-:W-:Y:S01]  /*a880*/  SHF.R.U32.HI R6, RZ, 0x8, R15 ;  /* 0x00000008ff067819 */ /* 0x000fe2000001160f */
[----:B------:R-:W-:Y:S01]  /*a890*/  FFMA.FTZ R102, R102, c[0x0][0x23c], -R181 ;  /* 0x00008f0066667a23 */ /* 0x000fe200000108b5 */
[----:B------:R-:W-:Y:S01]  /*a8a0*/  PRMT R33, R7, 0x5410, R33 ;  /* 0x0000541007217816 */ /* 0x000fe20000000021 */
[----:B------:R-:W-:Y:S01]  /*a8b0*/  MUFU.EX2 R188, R41 ;  /* 0x0000002900bc7308 */ /* 0x000fe20000000800 */
[----:B---3--:R-:W-:Y:S01]  /*a8c0*/  PRMT R31, R19, 0x5410, R6 ;  /* 0x00005410131f7816 */ /* 0x008fe20000000006 */
[----:B------:R-:W-:Y:S01]  /*a8d0*/  FFMA.FTZ R103, R103, c[0x0][0x23c], -R181 ;  /* 0x00008f0067677a23 */ /* 0x000fe200000108b5 */
[----:B------:R-:W-:Y:S01]  /*a8e0*/  SHF.R.U32.HI R0, RZ, 0x8, R21 ;  /* 0x00000008ff007819 */ /* 0x000fe20000011615 */
[--C-:B------:R-:W-:Y:S01]  /*a8f0*/  FFMA.FTZ R130, R130, c[0x0][0x23c], -R181.reuse ;  /* 0x00008f0082827a23 */ /* 0x100fe200000108b5 */
[----:B------:R-:W-:Y:S01]  /*a900*/  LOP3.LUT R7, R14, 0xffff, RZ, 0xc0, !PT ;  /* 0x0000ffff0e077812 */ /* 0x000fe200078ec0ff */
[--C-:B------:R-:W-:Y:S01]  /*a910*/  FFMA.FTZ R131, R131, c[0x0][0x23c], -R181.reuse ;  /* 0x00008f0083837a23 */ /* 0x100fe200000108b5 */
[----:B------:R-:W-:Y:S01]  /*a920*/  LOP3.LUT R6, R13, 0xffff, RZ, 0xc0, !PT ;  /* 0x0000ffff0d067812 */ /* 0x000fe200078ec0ff */
[----:B------:R-:W-:Y:S01]  /*a930*/  FFMA.FTZ R118, R118, c[0x0][0x23c], -R181 ;  /* 0x00008f0076767a23 */ /* 0x000fe200000108b5 */
[----:B------:R-:W-:Y:S01]  /*a940*/  PRMT R173, R25, 0x5410, R0 ;  /* 0x0000541019ad7816 */ /* 0x000fe20000000000 */
[----:B------:R3:W-:Y:S01]  /*a950*/  MUFU.EX2 R196, R43 ;  /* 0x0000002b00c47308 */ /* 0x0007e20000000800 */
[----:B------:R-:W-:Y:S01]  /*a960*/  LOP3.LUT R0, R16, 0xff, RZ, 0xc0, !PT ;  /* 0x000000ff10007812 */ /* 0x000fe200078ec0ff */
[----:B------:R-:W-:Y:S01]  /*a970*/  FFMA.FTZ R104, R104, c[0x0][0x23c], -R139 ;  /* 0x00008f0068687a23 */ /* 0x000fe2000001088b */
[----:B------:R-:W-:Y:S01]  /*a980*/  SHF.R.U32.HI R15, RZ, 0x8, R7 ;  /* 0x00000008ff0f7819 */ /* 0x000fe20000011607 */
[--C-:B-1----:R-:W-:Y:S01]  /*a990*/  HSET2.LE.AND R42, R173, R220.reuse, PT ;  /* 0x000000dcad2a7233 */ /* 0x102fe20003803000 */
[----:B------:R-:W-:Y:S01]  /*a9a0*/  SHF.R.U32.HI R7, RZ, 0x8, R6 ;  /* 0x00000008ff077819 */ /* 0x000fe20000011606 */
[----:B--2---:R-:W-:Y:S01]  /*a9b0*/  IMAD.MOV.U32 R44, RZ, RZ, R187 ;  /* 0x000000ffff2c7224 */ /* 0x004fe200078e00bb */
[----:B------:R-:W-:Y:S01]  /*a9c0*/  SHF.R.U32.HI R6, RZ, 0x10, R13 ;  /* 0x00000010ff067819 */ /* 0x000fe2000001160d */
[--C-:B------:R-:W-:Y:S01]  /*a9d0*/  FFMA.FTZ R105, R105, c[0x0][0x23c], -R139.reuse ;  /* 0x00008f0069697a23 */ /* 0x100fe2000001088b */
[----:B------:R-:W-:Y:S01]  /*a9e0*/  LOP3.LUT R2, R5, UR14, R24, 0x96, !PT ;  /* 0x0000000e05027c12 */ /* 0x000fe2000f8e9618 */
[----:B------:R-:W-:Y:S01]  /*a9f0*/  MUFU.EX2 R221, R48 ;  /* 0x0000003000dd7308 */ /* 0x000fe20000000800 */
[----:B------:R-:W-:Y:S01]  /*aa00*/  LOP3.LUT R21, R4, 0xffff, RZ, 0xc0, !PT ;  /* 0x0000ffff04157812 */ /* 0x000fe200078ec0ff */
[--C-:B------:R-:W-:Y:S01]  /*aa10*/  FFMA.FTZ R108, R108, c[0x0][0x23c], -R139.reuse ;  /* 0x00008f006c6c7a23 */ /* 0x100fe2000001088b */
[----:B------:R-:W-:Y:S01]  /*aa20*/  SHF.R.U32.HI R24, RZ, 0x10, R4 ;  /* 0x00000010ff187819 */ /* 0x000fe20000011604 */
[----:B------:R-:W-:Y:S01]  /*aa30*/  FFMA.FTZ R109, R109, c[0x0][0x23c], -R139 ;  /* 0x00008f006d6d7a23 */ /* 0x000fe2000001088b */
[----:B------:R-:W-:Y:S01]  /*aa40*/  LOP3.LUT R30, R4, 0xff, RZ, 0xc0, !PT ;  /* 0x000000ff041e7812 */ /* 0x000fe200078ec0ff */
[----:B------:R-:W-:Y:S01]  /*aa50*/  FFMA.FTZ R106, R106, c[0x0][0x23c], -R180 ;  /* 0x00008f006a6a7a23 */ /* 0x000fe200000108b4 */
[----:B------:R-:W-:Y:S01]  /*aa60*/  SHF.R.U32.HI R28, RZ, 0x18, R4 ;  /* 0x00000018ff1c7819 */ /* 0x000fe20000011604 */
[----:B------:R-:W-:Y:S01]  /*aa70*/  IMAD.WIDE.U32 R4, R22, -0x2daee0ad, RZ ;  /* 0xd2511f5316047825 */ /* 0x000fe200078e00ff */
[----:B------:R-:W-:Y:S01]  /*aa80*/  PRMT R174, R0, 0x5410, R17 ;  /* 0x0000541000ae7816 */ /* 0x000fe20000000011 */
[----:B------:R1:W2:Y:S01]  /*aa90*/  MUFU.EX2 R187, R46 ;  /* 0x0000002e00bb7308 */ /* 0x0002a20000000800 */
[----:B------:R-:W-:Y:S01]  /*aaa0*/  LOP3.LUT R17, R14, 0xff, RZ, 0xc0, !PT ;  /* 0x000000ff0e117812 */ /* 0x000fe200078ec0ff */
[----:B------:R-:W-:Y:S01]  /*aab0*/  FFMA.FTZ R107, R107, c[0x0][0x23c], -R180 ;  /* 0x00008f006b6b7a23 */ /* 0x000fe200000108b4 */
[----:B------:R-:W-:Y:S01]  /*aac0*/  SHF.R.U32.HI R16, RZ, 0x18, R14 ;  /* 0x00000018ff107819 */ /* 0x000fe2000001160e */
[--C-:B---3--:R-:W-:Y:S01]  /*aad0*/  HSET2.LE.AND R43, R33, R220.reuse, PT ;  /* 0x000000dc212b7233 */ /* 0x108fe20003803000 */
[----:B------:R-:W-:Y:S01]  /*aae0*/  LOP3.LUT R6, R6, 0xff, RZ, 0xc0, !PT ;  /* 0x000000ff06067812 */ /* 0x000fe200078ec0ff */
[----:B------:R-:W-:Y:S01]  /*aaf0*/  FFMA.FTZ R110, R110, c[0x0][0x23c], -R180 ;  /* 0x00008f006e6e7a23 */ /* 0x000fe200000108b4 */
[----:B------:R-:W-:Y:S01]  /*ab00*/  SHF.R.U32.HI R9, RZ, 0x10, R14 ;  /* 0x00000010ff097819 */ /* 0x000fe2000001160e */
[--C-:B------:R-:W-:Y:S01]  /*ab10*/  FFMA.FTZ R111, R111, c[0x0][0x23c], -R180.reuse ;  /* 0x00008f006f6f7a23 */ /* 0x100fe200000108b4 */
[----:B------:R-:W-:Y:S01]  /*ab20*/  LOP3.LUT R14, R13, 0xff, RZ, 0xc0, !PT ;  /* 0x000000ff0d0e7812 */ /* 0x000fe200078ec0ff */
[----:B------:R-:W-:Y:S01]  /*ab30*/  MUFU.EX2 R228, R47 ;  /* 0x0000002f00e47308 */ /* 0x000fe20000000800 */
[----:B------:R-:W-:Y:S01]  /*ab40*/  SHF.R.U32.HI R13, RZ, 0x18, R13 ;  /* 0x00000018ff0d7819 */ /* 0x000fe2000001160d */
[----:B------:R-:W-:Y:S01]  /*ab50*/  FFMA.FTZ R126, R126, c[0x0][0x23c], -R180 ;  /* 0x00008f007e7e7a23 */ /* 0x000fe200000108b4 */
[----:B------:R-:W-:Y:S01]  /*ab60*/  LOP3.LUT R0, R5, UR14, R18, 0x96, !PT ;  /* 0x0000000e05007c12 */ /* 0x000fe2000f8e9612 */
[--C-:B------:R-:W-:Y:S01]  /*ab70*/  FFMA.FTZ R120, R120, c[0x0][0x23c], -R139.reuse ;  /* 0x00008f0078787a23 */ /* 0x100fe2000001088b */
[----:B------:R-:W-:Y:S01]  /*ab80*/  LOP3.LUT R22, R4, 0xff, RZ, 0xc0, !PT ;  /* 0x000000ff04167812 */ /* 0x000fe200078ec0ff */
[----:B------:R-:W-:Y:S01]  /*ab90*/  FFMA.FTZ R121, R121, c[0x0][0x23c], -R139 ;  /* 0x00008f0079797a23 */ /* 0x000fe2000001088b */
[----:B------:R-:W-:Y:S01]  /*aba0*/  PRMT R26, R14, 0x5410, R7 ;  /* 0x000054100e1a7816 */ /* 0x000fe20000000007 */
[----:B------:R-:W-:Y:S01]  /*abb0*/  FFMA.FTZ R122, R122, c[0x0][0x23c], -R180 ;  /* 0x00008f007a7a7a23 */ /* 0x000fe200000108b4 */
[----:B------:R-:W-:Y:S01]  /*abc0*/  LOP3.LUT R14, R4, 0xffff, RZ, 0xc0, !PT ;  /* 0x0000ffff040e7812 */ /* 0x000fe200078ec0ff */
[----:B------:R-:W-:Y:S01]  /*abd0*/  MUFU.EX2 R47, R56 ;  /* 0x00000038002f7308 */ /* 0x000fe20000000800 */
[----:B------:R-:W-:Y:S01]  /*abe0*/  SHF.R.U32.HI R18, RZ, 0x10, R4 ;  /* 0x00000010ff127819 */ /* 0x000fe20000011604 */
[----:B------:R-:W-:Y:S01]  /*abf0*/  FFMA.FTZ R123, R123, c[0x0][0x23c], -R180 ;  /* 0x00008f007b7b7a23 */ /* 0x000fe200000108b4 */
[----:B------:R-:W-:Y:S01]  /*ac00*/  PRMT R13, R6, 0x5410, R13 ;  /* 0x00005410060d7816 */ /* 0x000fe2000000000d */
[----:B-1----:R-:W-:Y:S01]  /*ac10*/  IMAD.MOV.U32 R46, RZ, RZ, R206 ;  /* 0x000000ffff2e7224 */ /* 0x002fe200078e00ce */
[----:B------:R-:W-:Y:S01]  /*ac20*/  LOP3.LUT R6, R27, 0xff, RZ, 0xc0, !PT ;  /* 0x000000ff1b067812 */ /* 0x000fe200078ec0ff */
[----:B------:R-:W-:Y:S01]  /*ac30*/  FFMA.FTZ R180, R127, c[0x0][0x23c], -R180 ;  /* 0x00008f007fb47a23 */ /* 0x000fe200000108b4 */
[----:B------:R-:W-:Y:S01]  /*ac40*/  LOP3.LUT R5, R34, 0xff, RZ, 0xc0, !PT ;  /* 0x000000ff22057812 */ /* 0x000fe200078ec0ff */
[--C-:B------:R-:W-:Y:S01]  /*ac50*/  HSET2.LE.AND R34, R31, R220.reuse, PT ;  /* 0x000000dc1f227233 */ /* 0x100fe20003803000 */
[----:B------:R-:W-:Y:S01]  /*ac60*/  SHF.R.U32.HI R19, RZ, 0x18, R4 ;  /* 0x00000018ff137819 */ /* 0x000fe20000011604 */
[----:B------:R-:W1:Y:S01]  /*ac70*/  MUFU.EX2 R197, R49 ;  /* 0x0000003100c57308 */ /* 0x000e620000000800 */
[----:B------:R-:W-:Y:S01]  /*ac80*/  SHF.R.U32.HI R4, RZ, 0x8, R32 ;  /* 0x00000008ff047819 */ /* 0x000fe20000011620 */
[--C-:B------:R-:W-:Y:S01]  /*ac90*/  HSET2.LE.AND R32, R26, R220.reuse, PT ;  /* 0x000000dc1a207233 */ /* 0x100fe20003803000 */
[----:B------:R-:W-:Y:S01]  /*aca0*/  PRMT R23, R6, 0x5410, R23 ;  /* 0x0000541006177816 */ /* 0x000fe20000000017 */
[----:B------:R-:W-:Y:S01]  /*acb0*/  IMAD.MOV.U32 R31, RZ, RZ, R207 ;  /* 0x000000ffff1f7224 */ /* 0x000fe200078e00cf */
[----:B------:R-:W-:Y:S01]  /*acc0*/  LOP3.LUT R6, R24, 0xff, RZ, 0xc0, !PT ;  /* 0x000000ff18067812 */ /* 0x000fe200078ec0ff */
[----:B------:R-:W-:Y:S01]  /*acd0*/  IMAD.MOV.U32 R24, RZ, RZ, R177 ;  /* 0x000000ffff187224 */ /* 0x000fe200078e00b1 */
[----:B------:R-:W-:Y:S01]  /*ace0*/  LOP3.LUT R9, R9, 0xff, RZ, 0xc0, !PT ;  /* 0x000000ff09097812 */ /* 0x000fe200078ec0ff */
[----:B------:R-:W-:Y:S01]  /*acf0*/  IMAD.MOV.U32 R26, RZ, RZ, R203 ;  /* 0x000000ffff1a7224 */ /* 0x000fe200078e00cb */
[----:B------:R-:W-:Y:S01]  /*ad00*/  PRMT R27, R172, 0x5410, R4 ;  /* 0x00005410ac1b7816 */ /* 0x000fe20000000004 */
[----:B------:R-:W-:Y:S01]  /*ad10*/  MUFU.EX2 R250, R67 ;  /* 0x0000004300fa7308 */ /* 0x000fe20000000800 */
[----:B------:R-:W-:Y:S01]  /*ad20*/  PRMT R175, R5, 0x5410, R35 ;  /* 0x0000541005af7816 */ /* 0x000fe20000000023 */
[--C-:B------:R-:W-:Y:S01]  /*ad30*/  HSET2.LE.AND R35, R174, R220.reuse, PT ;  /* 0x000000dcae237233 */ /* 0x100fe20003803000 */
[----:B------:R-:W-:Y:S01]  /*ad40*/  LOP3.LUT R5, R12, 0xffff, RZ, 0xc0, !PT ;  /* 0x0000ffff0c057812 */ /* 0x000fe200078ec0ff */
[--C-:B------:R-:W-:Y:S01]  /*ad50*/  HSET2.LE.AND R33, R13, R220.reuse, PT ;  /* 0x000000dc0d217233 */ /* 0x100fe20003803000 */
[----:B------:R-:W-:Y:S01]  /*ad60*/  SHF.R.U32.HI R4, RZ, 0x10, R12 ;  /* 0x00000010ff047819 */ /* 0x000fe2000001160c */
[--C-:B------:R-:W-:Y:S01]  /*ad70*/  HSET2.LE.AND R174, R27, R220.reuse, PT ;  /* 0x000000dc1bae7233 */ /* 0x100fe20003803000 */
[----:B------:R-:W-:Y:S01]  /*ad80*/  PRMT R25, R9, 0x5410, R16 ;  /* 0x0000541009197816 */ /* 0x000fe20000000010 */
[----:B------:R-:W-:Y:S01]  /*ad90*/  IMAD.MOV.U32 R27, RZ, RZ, R179 ;  /* 0x000000ffff1b7224 */ /* 0x000fe200078e00b3 */
[----:B------:R-:W-:Y:S01]  /*ada0*/  SHF.R.U32.HI R7, RZ, 0x8, R20 ;  /* 0x00000008ff077819 */ /* 0x000fe20000011614 */
[----:B------:R-:W-:Y:S01]  /*adb0*/  MUFU.EX2 R249, R62 ;  /* 0x0000003e00f97308 */ /* 0x000fe20000000800 */
[----:B------:R-:W-:Y:S01]  /*adc0*/  LOP3.LUT R4, R4, 0xff, RZ, 0xc0, !PT ;  /* 0x000000ff04047812 */ /* 0x000fe200078ec0ff */
[--C-:B------:R-:W-:Y:S01]  /*add0*/  HSET2.LE.AND R41, R25, R220.reuse, PT ;  /* 0x000000dc19297233 */ /* 0x100fe20003803000 */
[----:B------:R-:W-:Y:S01]  /*ade0*/  LOP3.LUT R9, R12, 0xff, RZ, 0xc0, !PT ;  /* 0x000000ff0c097812 */ /* 0x000fe200078ec0ff */
[----:B------:R-:W-:Y:S01]  /*adf0*/  IMAD.MOV.U32 R25, RZ, RZ, R211 ;  /* 0x000000ffff197224 */ /* 0x000fe200078e00d3 */
[----:B------:R-:W-:Y:S01]  /*ae00*/  SHF.R.U32.HI R12, RZ, 0x18, R12 ;  /* 0x00000018ff0c7819 */ /* 0x000fe2000001160c */
[--C-:B------:R-:W-:Y:S01]  /*ae10*/  HSET2.LE.AND R175, R175, R220.reuse, PT ;  /* 0x000000dcafaf7233 */ /* 0x100fe20003803000 */
[----:B------:R-:W-:Y:S01]  /*ae20*/  PRMT R28, R6, 0x5410, R28 ;  /* 0x00005410061c7816 */ /* 0x000fe2000000001c */
[----:B------:R-:W-:Y:S01]  /*ae30*/  FFMA.FTZ R124, R124, c[0x0][0x23c], -R139 ;  /* 0x00008f007c7c7a23 */ /* 0x000fe2000001088b */
[----:B------:R-:W-:Y:S01]  /*ae40*/  SHF.R.U32.HI R5, RZ, 0x8, R5 ;  /* 0x00000008ff057819 */ /* 0x000fe20000011605 */
[----:B------:R3:W-:Y:S01]  /*ae50*/  MUFU.EX2 R211, R58 ;  /* 0x0000003a00d37308 */ /* 0x0007e20000000800 */
[----:B------:R-:W-:Y:S01]  /*ae60*/  SHF.R.U32.HI R6, RZ, 0x10, R8 ;  /* 0x00000010ff067819 */ /* 0x000fe20000011608 */
[----:B------:R-:W-:Y:S01]  /*ae70*/  FFMA.FTZ R139, R125, c[0x0][0x23c], -R139 ;  /* 0x00008f007d8b7a23 */ /* 0x000fe2000001088b */
[----:B------:R-:W-:Y:S02]  /*ae80*/  PRMT R20, R4, 0x5410, R12 ;  /* 0x0000541004147816 */ /* 0x000fe4000000000c */
[----:B------:R-:W-:Y:S02]  /*ae90*/  PRMT R29, R29, 0x5410, R7 ;  /* 0x000054101d1d7816 */ /* 0x000fe40000000007 */
[----:B------:R-:W-:Y:S01]  /*aea0*/  SHF.R.U32.HI R7, RZ, 0x8, R21 ;  /* 0x00000008ff077819 */ /* 0x000fe20000011615 */
[--C-:B------:R-:W-:Y:S01]  /*aeb0*/  HSET2.LE.AND R173, R20, R220.reuse, PT ;  /* 0x000000dc14ad7233 */ /* 0x100fe20003803000 */
[----:B------:R-:W-:Y:S01]  /*aec0*/  LOP3.LUT R4, R2, 0xffff, RZ, 0xc0, !PT ;  /* 0x0000ffff02047812 */ /* 0x000fe200078ec0ff */
[----:B------:R1:W1:Y:S01]  /*aed0*/  MUFU.EX2 R21, R45 ;  /* 0x0000002d00157308 */ /* 0x0002620000000800 */
[----:B------:R-:W-:Y:S01]  /*aee0*/  PRMT R172, R9, 0x5410, R5 ;  /* 0x0000541009ac7816 */ /* 0x000fe20000000005 */
[----:B--2---:R-:W-:Y:S01]  /*aef0*/  IMAD.MOV.U32 R20, RZ, RZ, R187 ;  /* 0x000000ffff147224 */ /* 0x004fe200078e00bb */
[----:B------:R-:W-:Y:S02]  /*af00*/  SHF.R.U32.HI R9, RZ, 0x18, R8 ;  /* 0x00000018ff097819 */ /* 0x000fe40000011608 */
[----:B------:R-:W-:Y:S01]  /*af10*/  LOP3.LUT R6, R6, 0xff, RZ, 0xc0, !PT ;  /* 0x000000ff06067812 */ /* 0x000fe200078ec0ff */
[--C-:B------:R-:W-:Y:S01]  /*af20*/  HSET2.LE.AND R172, R172, R220.reuse, PT ;  /* 0x000000dcacac7233 */ /* 0x100fe20003803000 */
[----:B------:R-:W-:Y:S02]  /*af30*/  LOP3.LUT R5, R8, 0xffff, RZ, 0xc0, !PT ;  /* 0x0000ffff08057812 */ /* 0x000fe400078ec0ff */
[----:B------:R-:W-:Y:S01]  /*af40*/  PRMT R40, R17, 0x5410, R15 ;  /* 0x0000541011287816 */ /* 0x000fe2000000000f */
[----:B------:R-:W-:Y:S01]  /*af50*/  MUFU.EX2 R248, R63 ;  /* 0x0000003f00f87308 */ /* 0x000fe20000000800 */
[----:B------:R-:W-:Y:S02]  /*af60*/  PRMT R30, R30, 0x5410, R7 ;  /* 0x000054101e1e7816 */ /* 0x000fe40000000007 */
[----:B------:R-:W-:Y:S01]  /*af70*/  LOP3.LUT R7, R2, 0xff, RZ, 0xc0, !PT ;  /* 0x000000ff02077812 */ /* 0x000fe200078ec0ff */
[--C-:B------:R-:W-:Y:S01]  /*af80*/  HSET2.LE.AND R40, R40, R220.reuse, PT ;  /* 0x000000dc28287233 */ /* 0x100fe20003803000 */
[----:B------:R-:W-:Y:S01]  /*af90*/  PRMT R15, R6, 0x5410, R9 ;  /* 0x00005410060f7816 */ /* 0x000fe20000000009 */
[--C-:B---3--:R-:W-:Y:S01]  /*afa0*/  HSET2.LE.AND R58, R30, R220.reuse, PT ;  /* 0x000000dc1e3a7233 */ /* 0x108fe20003803000 */
[----:B------:R-:W-:Y:S01]  /*afb0*/  SHF.R.U32.HI R6, RZ, 0x18, R2 ;  /* 0x00000018ff067819 */ /* 0x000fe20000011602 */
[----:B-1----:R-:W-:Y:S01]  /*afc0*/  IMAD.MOV.U32 R30, RZ, RZ, R197 ;  /* 0x000000ffff1e7224 */ /* 0x002fe200078e00c5 */
[----:B------:R-:W-:Y:S01]  /*afd0*/  LOP3.LUT R12, R8, 0xff, RZ, 0xc0, !PT ;  /* 0x000000ff080c7812 */ /* 0x000fe200078ec0ff */
[----:B------:R-:W-:Y:S01]  /*afe0*/  MUFU.EX2 R207, R65 ;  /* 0x0000004100cf7308 */ /* 0x000fe20000000800 */
[----:B------:R-:W-:Y:S01]  /*aff0*/  SHF.R.U32.HI R8, RZ, 0x8, R5 ;  /* 0x00000008ff087819 */ /* 0x000fe20000011605 */
[--C-:B------:R-:W-:Y:S01]  /*b000*/  HSET2.LE.AND R49, R15, R220.reuse, PT ;  /* 0x000000dc0f317233 */ /* 0x100fe20003803000 */
[----:B------:R-:W-:Y:S01]  /*b010*/  SHF.R.U32.HI R5, RZ, 0x8, R4 ;  /* 0x00000008ff057819 */ /* 0x000fe20000011604 */
[----:B------:R-:W-:Y:S01]  /*b020*/  IMAD.MOV.U32 R45, RZ, RZ, R208 ;  /* 0x000000ffff2d7224 */ /* 0x000fe200078e00d0 */
[----:B------:R-:W-:Y:S02]  /*b030*/  SHF.R.U32.HI R4, RZ, 0x10, R2 ;  /* 0x00000010ff047819 */ /* 0x000fe40000011602 */
[----:B------:R-:W-:Y:S02]  /*b040*/  LOP3.LUT R2, R0, 0xffff, RZ, 0xc0, !PT ;  /* 0x0000ffff00027812 */ /* 0x000fe400078ec0ff */
[----:B------:R-:W-:Y:S01]  /*b050*/  PRMT R17, R7, 0x5410, R5 ;  /* 0x0000541007117816 */ /* 0x000fe20000000005 */
[----:B------:R-:W-:Y:S01]  /*b060*/  MUFU.EX2 R208, R64 ;  /* 0x0000004000d07308 */ /* 0x000fe20000000800 */
[----:B------:R-:W-:Y:S02]  /*b070*/  LOP3.LUT R5, R4, 0xff, RZ, 0xc0, !PT ;  /* 0x000000ff04057812 */ /* 0x000fe400078ec0ff */
[----:B------:R-:W-:Y:S01]  /*b080*/  LOP3.LUT R4, R0, 0xff, RZ, 0xc0, !PT ;  /* 0x000000ff00047812 */ /* 0x000fe200078ec0ff */
[--C-:B------:R-:W-:Y:S01]  /*b090*/  HSET2.LE.AND R56, R17, R220.reuse, PT ;  /* 0x000000dc11387233 */ /* 0x100fe20003803000 */
[----:B------:R-:W-:Y:S01]  /*b0a0*/  SHF.R.U32.HI R2, RZ, 0x8, R2 ;  /* 0x00000008ff027819 */ /* 0x000fe20000011602 */
[----:B------:R-:W-:Y:S01]  /*b0b0*/  IMAD.MOV.U32 R17, RZ, RZ, R200 ;  /* 0x000000ffff117224 */ /* 0x000fe200078e00c8 */
[----:B------:R-:W-:Y:S02]  /*b0c0*/  PRMT R16, R12, 0x5410, R8 ;  /* 0x000054100c107816 */ /* 0x000fe40000000008 */
[----:B------:R-:W-:Y:S01]  /*b0d0*/  SHF.R.U32.HI R8, RZ, 0x8, R14 ;  /* 0x00000008ff087819 */ /* 0x000fe2000001160e */
[----:B------:R-:W-:Y:S01]  /*b0e0*/  MUFU.EX2 R252, R60 ;  /* 0x0000003c00fc7308 */ /* 0x000fe20000000800 */
[----:B------:R-:W-:Y:S01]  /*b0f0*/  PRMT R14, R5, 0x5410, R6 ;  /* 0x00005410050e7816 */ /* 0x000fe20000000006 */
[--C-:B------:R-:W-:Y:S01]  /*b100*/  HSET2.LE.AND R48, R16, R220.reuse, PT ;  /* 0x000000dc10307233 */ /* 0x100fe20003803000 */
[----:B------:R-:W-:Y:S01]  /*b110*/  SHF.R.U32.HI R5, RZ, 0x10, R0 ;  /* 0x00000010ff057819 */ /* 0x000fe20000011600 */
[----:B------:R-:W-:Y:S01]  /*b120*/  IMAD.MOV.U32 R16, RZ, RZ, R194 ;  /* 0x000000ffff107224 */ /* 0x000fe200078e00c2 */
[----:B------:R-:W-:Y:S02]  /*b130*/  LOP3.LUT R7, R18, 0xff, RZ, 0xc0, !PT ;  /* 0x000000ff12077812 */ /* 0x000fe400078ec0ff */
[----:B------:R-:W-:Y:S02]  /*b140*/  PRMT R18, R4, 0x5410, R2 ;  /* 0x0000541004127816 */ /* 0x000fe40000000002 */
[----:B------:R-:W-:Y:S01]  /*b150*/  SHF.R.U32.HI R4, RZ, 0x18, R0 ;  /* 0x00000018ff047819 */ /* 0x000fe20000011600 */
[----:B------:R-:W-:Y:S01]  /*b160*/  MUFU.EX2 R206, R61 ;  /* 0x0000003d00ce7308 */ /* 0x000fe20000000800 */
[----:B------:R-:W-:Y:S01]  /*b170*/  PRMT R19, R7, 0x5410, R19 ;  /* 0x0000541007137816 */ /* 0x000fe20000000013 */
[----:B------:R-:W-:Y:S01]  /*b180*/  IMAD.WIDE.U32 R6, R178, -0x2daee0ad, RZ ;  /* 0xd2511f53b2067825 */ /* 0x000fe200078e00ff */
[----:B----4-:R1:W-:Y:S01]  /*b190*/  STL [R1+0x84], R217 ;  /* 0x000084d901007387 */ /* 0x0103e20000100800 */
[----:B------:R-:W-:Y:S02]  /*b1a0*/  F2FP.PACK_AB R0, R191, R217 ;  /* 0x000000d9bf00723e */ /* 0x000fe400000000ff */
[----:B------:R-:W-:Y:S01]  /*b1b0*/  PRMT R22, R22, 0x5410, R8 ;  /* 0x0000541016167816 */ /* 0x000fe20000000008 */
[----:B------:R-:W-:Y:S01]  /*b1c0*/  IMAD.WIDE.U32 R8, R176, -0x2daee0ad, RZ ;  /* 0xd2511f53b0087825 */ /* 0x000fe200078e00ff */
[----:B------:R-:W-:Y:S01]  /*b1d0*/  LOP3.LUT R42, R42, R0, RZ, 0xc0, !PT ;  /* 0x000000002a2a7212 */ /* 0x000fe200078ec0ff */
[--C-:B------:R-:W-:Y:S01]  /*b1e0*/  HSET2.LE.AND R179, R19, R220.reuse, PT ;  /* 0x000000dc13b37233 */ /* 0x100fe20003803000 */
[----:B------:R2:W-:Y:S01]  /*b1f0*/  MUFU.EX2 R178, R50 ;  /* 0x0000003200b27308 */ /* 0x0005e20000000800 */
[----:B------:R-:W-:Y:S01]  /*b200*/  IMAD.MOV.U32 R19, RZ, RZ, R192 ;  /* 0x000000ffff137224 */ /* 0x000fe200078e00c0 */
[----:B------:R-:W-:Y:S02]  /*b210*/  F2FP.PACK_AB R0, R213, R210 ;  /* 0x000000d2d500723e */ /* 0x000fe400000000ff */
[----:B------:R-:W-:Y:S02]  /*b220*/  LOP3.LUT R2, R5, 0xff, RZ, 0xc0, !PT ;  /* 0x000000ff05027812 */ /* 0x000fe400078ec0ff */
[----:B------:R-:W-:Y:S02]  /*b230*/  LOP3.LUT R43, R43, R0, RZ, 0xc0, !PT ;  /* 0x000000002b2b7212 */ /* 0x000fe400078ec0ff */
[----:B------:R-:W-:Y:S02]  /*b240*/  PRMT R177, R2, 0x5410, R4 ;  /* 0x0000541002b17816 */ /* 0x000fe40000000004 */
[----:B------:R3:W3:Y:S01]  /*b250*/  MUFU.EX2 R210, R57 ;  /* 0x0000003900d27308 */ /* 0x0006e20000000800 */
[----:B------:R-:W-:Y:S02]  /*b260*/  F2FP.PACK_AB R4, R209, R239 ;  /* 0x000000efd104723e */ /* 0x000fe400000000ff */
[----:B------:R-:W-:Y:S01]  /*b270*/  LOP3.LUT R5, R9, UR10, R224, 0x96, !PT ;  /* 0x0000000a09057c12 */ /* 0x000fe2000f8e96e0 */
[--C-:B------:R-:W-:Y:S01]  /*b280*/  HSET2.LE.AND R177, R177, R220.reuse, PT ;  /* 0x000000dcb1b17233 */ /* 0x100fe20003803000 */
[----:B------:R-:W-:Y:S02]  /*b290*/  LOP3.LUT R8, R7, UR8, R8, 0x96, !PT ;  /* 0x0000000807087c12 */ /* 0x000fe4000f8e9608 */
[----:B------:R-:W-:Y:S01]  /*b2a0*/  LOP3.LUT R41, R41, R4, RZ, 0xc0, !PT ;  /* 0x0000000429297212 */ /* 0x000fe200078ec0ff */
[----:B------:R-:W-:Y:S01]  /*b2b0*/  IMAD.WIDE.U32 R12, R5, -0x326172a9, RZ ;  /* 0xcd9e8d57050c7825 */ /* 0x000fe200078e00ff */
[----:B-1----:R-:W4:Y:S01]  /*b2c0*/  LDL.LU R217, [R1+0x10] ;  /* 0x0000100001d97983 */ /* 0x002f220000300800 */
[----:B------:R1:W-:Y:S01]  /*b2d0*/  MUFU.EX2 R209, R59 ;  /* 0x0000003b00d17308 */ /* 0x0003e20000000800 */
[----:B------:R-:W-:Y:S01]  /*b2e0*/  F2FP.PACK_AB R4, R24, R216 ;  /* 0x000000d81804723e */ /* 0x000fe200000000ff */
[----:B------:R-:W-:Y:S01]  /*b2f0*/  IMAD.WIDE.U32 R8, R8, -0x326172a9, RZ ;  /* 0xcd9e8d5708087825 */ /* 0x000fe200078e00ff */
[----:B------:R1:W-:Y:S01]  /*b300*/  STL [R1+0x88], R213 ;  /* 0x000088d501007387 */ /* 0x0003e20000100800 */
[--C-:B--2---:R-:W-:Y:S01]  /*b310*/  HSET2.LE.AND R50, R29, R220.reuse, PT ;  /* 0x000000dc1d327233 */ /* 0x104fe20003803000 */
[----:B------:R-:W-:Y:S01]  /*b320*/  LOP3.LUT R34, R34, R4, RZ, 0xc0, !PT ;  /* 0x0000000422227212 */ /* 0x000fe200078ec0ff */
[----:B------:R-:W-:Y:S01]  /*b330*/  IMAD.MOV.U32 R29, RZ, RZ, R21 ;  /* 0x000000ffff1d7224 */ /* 0x000fe200078e0015 */
[----:B------:R-:W-:Y:S02]  /*b340*/  F2FP.PACK_AB R4, R194, R214 ;  /* 0x000000d6c204723e */ /* 0x000fe400000000ff */
[----:B------:R-:W-:Y:S01]  /*b350*/  LOP3.LUT R12, R9, UR7, R12, 0x96, !PT ;  /* 0x00000007090c7c12 */ /* 0x000fe2000f8e960c */
[----:B------:R2:W2:Y:S01]  /*b360*/  MUFU.EX2 R21, R51 ;  /* 0x0000003300157308 */ /* 0x0004a20000000800 */
[----:B------:R-:W-:Y:S01]  /*b370*/  F2FP.PACK_AB R2, R198, R193 ;  /* 0x000000c1c602723e */ /* 0x000fe200000000ff */
[--C-:B---3--:R-:W-:Y:S03]  /*b380*/  HSET2.LE.AND R57, R14, R220.reuse, PT ;  /* 0x000000dc0e397233 */ /* 0x108fe60003803000 */
[----:B------:R-:W-:Y:S02]  /*b390*/  LOP3.LUT R40, R40, R2, RZ, 0xc0, !PT ;  /* 0x0000000228287212 */ /* 0x000fe400078ec0ff */
[----:B------:R-:W-:Y:S03]  /*b3a0*/  F2FP.PACK_AB R176, R210, R47 ;  /* 0x0000002fd2b0723e */ /* 0x000fe600000000ff */
[----:B------:R3:W-:Y:S01]  /*b3b0*/  MUFU.EX2 R243, R36 ;  /* 0x0000002400f37308 */ /* 0x0007e20000000800 */
[--C-:B-1----:R-:W-:Y:S01]  /*b3c0*/  HSET2.LE.AND R59, R28, R220.reuse, PT ;  /* 0x000000dc1c3b7233 */ /* 0x102fe20003803000 */
[----:B------:R-:W-:Y:S01]  /*b3d0*/  IMAD.MOV.U32 R28, RZ, RZ, R199 ;  /* 0x000000ffff1c7224 */ /* 0x000fe200078e00c7 */
[----:B------:R-:W4:Y:S07]  /*b3e0*/  LDL.LU R213, [R1+0x4] ;  /* 0x0000040001d57983 */ /* 0x000f2e0000300800 */
[----:B------:R1:W-:Y:S01]  /*b3f0*/  MUFU.EX2 R242, R37 ;  /* 0x0000002500f27308 */ /* 0x0003e20000000800 */
[--C-:B--2---:R-:W-:Y:S01]  /*b400*/  HSET2.LE.AND R51, R23, R220.reuse, PT ;  /* 0x000000dc17337233 */ /* 0x104fe20003803000 */
[----:B------:R-:W-:Y:S01]  /*b410*/  IMAD.MOV.U32 R23, RZ, RZ, R201 ;  /* 0x000000ffff177224 */ /* 0x000fe200078e00c9 */
[----:B------:R-:W-:Y:S03]  /*b420*/  F2FP.PACK_AB R67, R21, R178 ;  /* 0x000000b21543723e */ /* 0x000fe600000000ff */
[----:B------:R-:W-:Y:S04]  /*b430*/  LOP3.LUT R51, R51, R4, RZ, 0xc0, !PT ;  /* 0x0000000433337212 */ /* 0x000fe800078ec0ff */
[----:B------:R-:W-:Y:S01]  /*b440*/  MUFU.EX2 R241, R38 ;  /* 0x0000002600f17308 */ /* 0x000fe20000000800 */
[----:B------:R-:W-:Y:S01]  /*b450*/  LOP3.LUT R4, R13, UR9, R10, 0x96, !PT ;  /* 0x000000090d047c12 */ /* 0x000fe2000f8e960a */
[----:B------:R-:W-:Y:S04]  /*b460*/  IMAD.WIDE.U32 R12, R12, -0x2daee0ad, RZ ;  /* 0xd2511f530c0c7825 */ /* 0x000fe800078e00ff */
[----:B------:R-:W-:Y:S04]  /*b470*/  IMAD.WIDE.U32 R4, R4, -0x2daee0ad, RZ ;  /* 0xd2511f5304047825 */ /* 0x000fe800078e00ff */
[----:B---3--:R-:W-:Y:S01]  /*b480*/  IMAD.MOV.U32 R36, RZ, RZ, R195 ;  /* 0x000000ffff247224 */ /* 0x008fe200078e00c3 */
[----:B------:R-:W-:Y:S01]  /*b490*/  LOP3.LUT R4, R13, UR4, R4, 0x96, !PT ;  /* 0x000000040d047c12 */ /* 0x000fe2000f8e9604 */
[----:B------:R-:W-:Y:S01]  /*b4a0*/  MUFU.EX2 R240, R39 ;  /* 0x0000002700f07308 */ /* 0x000fe20000000800 */
[----:B------:R-:W-:Y:S01]  /*b4b0*/  LOP3.LUT R6, R5, UR6, R6, 0x96, !PT ;  /* 0x0000000605067c12 */ /* 0x000fe2000f8e9606 */
[----:B-1----:R-:W-:Y:S02]  /*b4c0*/  IMAD.MOV.U32 R37, RZ, RZ, R193 ;  /* 0x000000ffff257224 */ /* 0x002fe400078e00c1 */
[----:B------:R-:W-:Y:S04]  /*b4d0*/  IMAD.WIDE.U32 R4, R4, -0x326172a9, RZ ;  /* 0xcd9e8d5704047825 */ /* 0x000fe800078e00ff */
[----:B------:R-:W-:Y:S02]  /*b4e0*/  IMAD.WIDE.U32 R6, R6, -0x326172a9, RZ ;  /* 0xcd9e8d5706067825 */ /* 0x000fe400078e00ff */
[----:B------:R1:W-:Y:S03]  /*b4f0*/  MUFU.EX2 R246, R53 ;  /* 0x0000003500f67308 */ /* 0x0003e60000000800 */
[----:B------:R-:W-:Y:S02]  /*b500*/  LOP3.LUT R8, R7, UR5, R8, 0x96, !PT ;  /* 0x0000000507087c12 */ /* 0x000fe4000f8e9608 */
[----:B------:R-:W-:Y:S04]  /*b510*/  LOP3.LUT R7, R5, UR15, R6, 0x96, !PT ;  /* 0x0000000f05077c12 */ /* 0x000fe8000f8e9606 */
[----:B------:R-:W-:Y:S01]  /*b520*/  LOP3.LUT R64, R7, 0xff, RZ, 0xc0, !PT ;  /* 0x000000ff07407812 */ /* 0x000fe200078ec0ff */
[----:B------:R2:W-:Y:S01]  /*b530*/  MUFU.EX2 R247, R52 ;  /* 0x0000003400f77308 */ /* 0x0005e20000000800 */
[----:B------:R-:W-:Y:S04]  /*b540*/  SHF.R.U32.HI R65, RZ, 0x10, R7 ;  /* 0x00000010ff417819 */ /* 0x000fe80000011607 */
[----:B------:R-:W-:Y:S05]  /*b550*/  LOP3.LUT R65, R65, 0xff, RZ, 0xc0, !PT ;  /* 0x000000ff41417812 */ /* 0x000fea00078ec0ff */
[----:B------:R-:W-:Y:S01]  /*b560*/  MUFU.EX2 R244, R55 ;  /* 0x0000003700f47308 */ /* 0x000fe20000000800 */
[----:B-1----:R-:W-:Y:S09]  /*b570*/  IMAD.MOV.U32 R53, RZ, RZ, R188 ;  /* 0x000000ffff357224 */ /* 0x002ff200078e00bc */
[----:B------:R1:W-:Y:S01]  /*b580*/  MUFU.EX2 R245, R54 ;  /* 0x0000003600f57308 */ /* 0x0003e20000000800 */
[----:B--2---:R-:W-:Y:S09]  /*b590*/  IMAD.MOV.U32 R52, RZ, RZ, R191 ;  /* 0x000000ffff347224 */ /* 0x004ff200078e00bf */
[----:B------:R-:W-:Y:S10]  /*b5a0*/  MUFU.EX2 R96, R96 ;  /* 0x0000006000607308 */ /* 0x000ff40000000800 */
[----:B------:R-:W-:Y:S01]  /*b5b0*/  MUFU.EX2 R97, R97 ;  /* 0x0000006100617308 */ /* 0x000fe20000000800 */
[----:B-1----:R-:W-:Y:S09]  /*b5c0*/  IMAD.MOV.U32 R54, RZ, RZ, R186 ;  /* 0x000000ffff367224 */ /* 0x002ff200078e00ba */
[----:B------:R-:W-:Y:S10]  /*b5d0*/  MUFU.EX2 R98, R98 ;  /* 0x0000006200627308 */ /* 0x000ff40000000800 */
        /* <DEDUP_REMOVED lines=16> */
[----:B------:R-:W-:Y:S01]  /*b6e0*/  MUFU.EX2 R95, R95 ;  /* 0x0000005f005f7308 */ /* 0x000fe20000000800 */
[----:B----4-:R-:W-:Y:S01]  /*b6f0*/  IMAD.MOV.U32 R117, RZ, RZ, R217 ;  /* 0x000000ffff757224 */ /* 0x010fe200078e00d9 */
[----:B------:R-:W-:Y:S08]  /*b700*/  F2FP.PACK_AB R2, R217, R202 ;  /* 0x000000cad902723e */ /* 0x000ff000000000ff */
[----:B------:R-:W-:Y:S01]  /*b710*/  MUFU.EX2 R114, R114 ;  /* 0x0000007200727308 */ /* 0x000fe20000000800 */
[----:B------:R-:W-:Y:S02]  /*b720*/  LOP3.LUT R33, R33, R2, RZ, 0xc0, !PT ;  /* 0x0000000221217212 */ /* 0x000fe400078ec0ff */
[----:B------:R-:W-:Y:S04]  /*b730*/  F2FP.PACK_AB R2, R44, R190 ;  /* 0x000000be2c02723e */ /* 0x000fe800000000ff */
[----:B------:R-:W-:Y:S02]  /*b740*/  LOP3.LUT R50, R50, R2, RZ, 0xc0, !PT ;  /* 0x0000000232327212 */ /* 0x000fe400078ec0ff */
[----:B------:R-:W-:Y:S01]  /*b750*/  F2FP.PACK_AB R2, R45, R195 ;  /* 0x000000c32d02723e */ /* 0x000fe200000000ff */
[----:B------:R-:W-:Y:S03]  /*b760*/  MUFU.EX2 R115, R115 ;  /* 0x0000007300737308 */ /* 0x000fe60000000800 */
[----:B------:R-:W-:Y:S02]  /*b770*/  LOP3.LUT R49, R49, R2, RZ, 0xc0, !PT ;  /* 0x0000000231317212 */ /* 0x000fe400078ec0ff */
[----:B------:R-:W-:Y:S05]  /*b780*/  LOP3.LUT R2, R4, 0xff, RZ, 0xc0, !PT ;  /* 0x000000ff04027812 */ /* 0x000fea00078ec0ff */
[----:B------:R-:W-:Y:S01]  /*b790*/  MUFU.EX2 R100, R100 ;  /* 0x0000006400647308 */ /* 0x000fe20000000800 */
[----:B------:R-:W-:Y:S04]  /*b7a0*/  F2FP.PACK_AB R0, R213, R186 ;  /* 0x000000bad500723e */ /* 0x000fe800000000ff */
[----:B------:R-:W-:Y:S05]  /*b7b0*/  LOP3.LUT R32, R32, R0, RZ, 0xc0, !PT ;  /* 0x0000000020207212 */ /* 0x000fea00078ec0ff */
[----:B------:R-:W-:Y:S01]  /*b7c0*/  MUFU.EX2 R101, R101 ;  /* 0x0000006500657308 */ /* 0x000fe20000000800 */
[----:B------:R-:W-:Y:S04]  /*b7d0*/  F2FP.PACK_AB R0, R25, R215 ;  /* 0x000000d71900723e */ /* 0x000fe800000000ff */
[----:B------:R-:W-:Y:S02]  /*b7e0*/  LOP3.LUT R35, R35, R0, RZ, 0xc0, !PT ;  /* 0x0000000023237212 */ /* 0x000fe400078ec0ff */
[----:B------:R-:W-:Y:S03]  /*b7f0*/  F2FP.PACK_AB R0, R31, R26 ;  /* 0x0000001a1f00723e */ /* 0x000fe600000000ff */
[----:B------:R-:W-:Y:S01]  /*b800*/  MUFU.EX2 R102, R102 ;  /* 0x0000006600667308 */ /* 0x000fe20000000800 */
[----:B------:R-:W-:Y:S02]  /*b810*/  LOP3.LUT R48, R48, R0, RZ, 0xc0, !PT ;  /* 0x0000000030307212 */ /* 0x000fe400078ec0ff */
[----:B------:R-:W-:Y:S04]  /*b820*/  F2FP.PACK_AB R0, R46, R226 ;  /* 0x000000e22e00723e */ /* 0x000fe800000000ff */
[----:B------:R-:W-:Y:S02]  /*b830*/  LOP3.LUT R56, R56, R0, RZ, 0xc0, !PT ;  /* 0x0000000038387212 */ /* 0x000fe400078ec0ff */
[----:B------:R-:W-:Y:S01]  /*b840*/  F2FP.PACK_AB R0, R189, R23 ;  /* 0x00000017bd00723e */ /* 0x000fe200000000ff */
[----:B------:R-:W-:Y:S03]  /*b850*/  MUFU.EX2 R103, R103 ;  /* 0x0000006700677308 */ /* 0x000fe60000000800 */
[----:B------:R-:W-:Y:S02]  /*b860*/  LOP3.LUT R57, R57, R0, RZ, 0xc0, !PT ;  /* 0x0000000039397212 */ /* 0x000fe400078ec0ff */
[----:B------:R-:W-:Y:S04]  /*b870*/  F2FP.PACK_AB R0, R17, R212 ;  /* 0x000000d41100723e */ /* 0x000fe800000000ff */
[----:B------:R-:W-:Y:S01]  /*b880*/  LOP3.LUT R58, R58, R0, RZ, 0xc0, !PT ;  /* 0x000000003a3a7212 */ /* 0x000fe200078ec0ff */
        /* <DEDUP_REMOVED lines=11> */
[----:B------:R-:W-:Y:S04]  /*b940*/  LOP3.LUT R0, R4, 0xffff, RZ, 0xc0, !PT ;  /* 0x0000ffff04007812 */ /* 0x000fe800078ec0ff */
[----:B------:R-:W-:Y:S01]  /*b950*/  SHF.R.U32.HI R0, RZ, 0x8, R0 ;  /* 0x00000008ff007819 */ /* 0x000fe20000011600 */
[----:B------:R-:W-:Y:S03]  /*b960*/  MUFU.EX2 R107, R107 ;  /* 0x0000006b006b7308 */ /* 0x000fe60000000800 */
[----:B------:R-:W-:Y:S01]  /*b970*/  PRMT R0, R2, 0x5410, R0 ;  /* 0x0000541002007816 */ /* 0x000fe20000000000 */
[--C-:B------:R-:W-:Y:S01]  /*b980*/  FFMA.FTZ R2, R66, c[0x0][0x23c], -R181.reuse ;  /* 0x00008f0042027a23 */ /* 0x100fe200000108b5 */
[----:B------:R-:W-:Y:S01]  /*b990*/  F2FP.PACK_AB R66, R30, R221 ;  /* 0x000000dd1e42723e */ /* 0x000fe200000000ff */
[----:B------:R-:W-:Y:S02]  /*b9a0*/  FFMA.FTZ R181, R119, c[0x0][0x23c], -R181 ;  /* 0x00008f0077b57a23 */ /* 0x000fe400000108b5 */
[--C-:B------:R-:W-:Y:S02]  /*b9b0*/  HSET2.LE.AND R0, R0, R220.reuse, PT ;  /* 0x000000dc00007233 */ /* 0x100fe40003803000 */
[----:B------:R1:W2:Y:S03]  /*b9c0*/  MUFU.EX2 R251, R2 ;  /* 0x0000000200fb7308 */ /* 0x0002a60000000800 */
[----:B------:R-:W-:Y:S02]  /*b9d0*/  LOP3.LUT R66, R0, R66, RZ, 0xc0, !PT ;  /* 0x0000004200427212 */ /* 0x000fe400078ec0ff */
[----:B------:R-:W-:Y:S04]  /*b9e0*/  F2FP.PACK_AB R0, R228, R20 ;  /* 0x00000014e400723e */ /* 0x000fe800000000ff */
[----:B------:R-:W-:Y:S01]  /*b9f0*/  LOP3.LUT R175, R175, R0, RZ, 0xc0, !PT ;  /* 0x00000000afaf7212 */ /* 0x000fe200078ec0ff */
[----:B------:R-:W-:Y:S10]  /*ba00*/  MUFU.EX2 R108, R108 ;  /* 0x0000006c006c7308 */ /* 0x000ff40000000800 */
[----:B------:R-:W-:Y:S01]  /*ba10*/  MUFU.EX2 R109, R109 ;  /* 0x0000006d006d7308 */ /* 0x000fe20000000800 */
[--C-:B-1----:R-:W-:Y:S02]  /*ba20*/  SHF.R.U32.HI R2, RZ, 0x10, R4.reuse ;  /* 0x00000010ff027819 */ /* 0x102fe40000011604 */
[----:B------:R-:W-:Y:S02]  /*ba30*/  SHF.R.U32.HI R4, RZ, 0x18, R4 ;  /* 0x00000018ff047819 */ /* 0x000fe40000011604 */
[----:B------:R-:W-:Y:S05]  /*ba40*/  LOP3.LUT R2, R2, 0xff, RZ, 0xc0, !PT ;  /* 0x000000ff02027812 */ /* 0x000fea00078ec0ff */
[----:B------:R-:W-:Y:S01]  /*ba50*/  MUFU.EX2 R110, R110 ;  /* 0x0000006e006e7308 */ /* 0x000fe20000000800 */
[----:B------:R-:W-:Y:S01]  /*ba60*/  PRMT R2, R2, 0x5410, R4 ;  /* 0x0000541002027816 */ /* 0x000fe20000000004 */
[----:B------:R-:W-:Y:S04]  /*ba70*/  IMAD.WIDE.U32 R4, R8, -0x2daee0ad, RZ ;  /* 0xd2511f5308047825 */ /* 0x000fe800078e00ff */
[--C-:B------:R-:W-:Y:S01]  /*ba80*/  HSET2.LE.AND R0, R2, R220.reuse, PT ;  /* 0x000000dc02007233 */ /* 0x100fe20003803000 */
[----:B------:R-:W-:Y:S01]  /*ba90*/  LOP3.LUT R62, R4, 0xff, RZ, 0xc0, !PT ;  /* 0x000000ff043e7812 */ /* 0x000fe200078ec0ff */
[--C-:B------:R-:W-:Y:S01]  /*baa0*/  HSET2.LE.AND R2, R18, R220.reuse, PT ;  /* 0x000000dc12027233 */ /* 0x100fe20003803000 */
[----:B------:R-:W-:Y:S01]  /*bab0*/  IMAD.MOV.U32 R18, RZ, RZ, R226 ;  /* 0x000000ffff127224 */ /* 0x000fe200078e00e2 */
[--C-:B------:R-:W-:Y:S01]  /*bac0*/  SHF.R.U32.HI R63, RZ, 0x10, R4.reuse ;  /* 0x00000010ff3f7819 */ /* 0x100fe20000011604 */
[----:B------:R-:W-:Y:S01]  /*bad0*/  MUFU.EX2 R111, R111 ;  /* 0x0000006f006f7308 */ /* 0x000fe20000000800 */
[----:B------:R-:W-:Y:S02]  /*bae0*/  LOP3.LUT R67, R0, R67, RZ, 0xc0, !PT ;  /* 0x0000004300437212 */ /* 0x000fe400078ec0ff */
[----:B------:R-:W-:Y:S02]  /*baf0*/  F2FP.PACK_AB R0, R209, R211 ;  /* 0x000000d3d100723e */ /* 0x000fe400000000ff */
[----:B------:R-:W-:Y:S02]  /*bb00*/  LOP3.LUT R63, R63, 0xff, RZ, 0xc0, !PT ;  /* 0x000000ff3f3f7812 */ /* 0x000fe400078ec0ff */
[----:B------:R-:W-:Y:S02]  /*bb10*/  LOP3.LUT R177, R177, R0, RZ, 0xc0, !PT ;  /* 0x00000000b1b17212 */ /* 0x000fe400078ec0ff */
[----:B------:R-:W-:Y:S01]  /*bb20*/  LOP3.LUT R0, R4, 0xffff, RZ, 0xc0, !PT ;  /* 0x0000ffff04007812 */ /* 0x000fe200078ec0ff */
[----:B------:R-:W-:Y:S01]  /*bb30*/  MUFU.EX2 R118, R118 ;  /* 0x0000007600767308 */ /* 0x000fe20000000800 */
[----:B------:R-:W-:Y:S02]  /*bb40*/  SHF.R.U32.HI R4, RZ, 0x18, R4 ;  /* 0x00000018ff047819 */ /* 0x000fe40000011604 */
[----:B------:R-:W-:Y:S02]  /*bb50*/  SHF.R.U32.HI R0, RZ, 0x8, R0 ;  /* 0x00000008ff007819 */ /* 0x000fe40000011600 */
[----:B------:R-:W-:Y:S02]  /*bb60*/  PRMT R63, R63, 0x5410, R4 ;  /* 0x000054103f3f7816 */ /* 0x000fe40000000004 */
[----:B------:R-:W-:Y:S02]  /*bb70*/  PRMT R62, R62, 0x5410, R0 ;  /* 0x000054103e3e7816 */ /* 0x000fe40000000000 */
[----:B------:R-:W-:Y:S01]  /*bb80*/  F2FP.PACK_AB R0, R207, R208 ;  /* 0x000000d0cf00723e */ /* 0x000fe200000000ff */
[--C-:B------:R-:W-:Y:S01]  /*bb90*/  HSET2.LE.AND R63, R63, R220.reuse, PT ;  /* 0x000000dc3f3f7233 */ /* 0x100fe20003803000 */
[----:B------:R-:W-:Y:S01]  /*bba0*/  LOP3.LUT R6, R5, UR14, R12, 0x96, !PT ;  /* 0x0000000e05067c12 */ /* 0x000fe2000f8e960c */
[--C-:B------:R-:W-:Y:S01]  /*bbb0*/  HSET2.LE.AND R62, R62, R220.reuse, PT ;  /* 0x000000dc3e3e7233 */ /* 0x100fe20003803000 */
[----:B------:R-:W-:Y:S01]  /*bbc0*/  LOP3.LUT R176, R2, R176, RZ, 0xc0, !PT ;  /* 0x000000b002b07212 */ /* 0x000fe200078ec0ff */
[----:B------:R-:W-:Y:S01]  /*bbd0*/  MUFU.EX2 R181, R181 ;  /* 0x000000b500b57308 */ /* 0x000fe20000000800 */
[----:B------:R-:W-:Y:S02]  /*bbe0*/  LOP3.LUT R60, R6, 0xff, RZ, 0xc0, !PT ;  /* 0x000000ff063c7812 */ /* 0x000fe400078ec0ff */
[----:B------:R-:W-:Y:S01]  /*bbf0*/  LOP3.LUT R62, R62, R0, RZ, 0xc0, !PT ;  /* 0x000000003e3e7212 */ /* 0x000fe200078ec0ff */
[--C-:B------:R-:W-:Y:S01]  /*bc00*/  HSET2.LE.AND R0, R22, R220.reuse, PT ;  /* 0x000000dc16007233 */ /* 0x100fe20003803000 */
[----:B------:R-:W-:Y:S01]  /*bc10*/  IMAD.MOV.U32 R22, RZ, RZ, R178 ;  /* 0x000000ffff167224 */ /* 0x000fe200078e00b2 */
[----:B------:R-:W-:Y:S02]  /*bc20*/  F2FP.PACK_AB R178, R206, R252 ;  /* 0x000000fcceb2723e */ /* 0x000fe400000000ff */
[----:B------:R-:W-:Y:S02]  /*bc30*/  SHF.R.U32.HI R61, RZ, 0x10, R6 ;  /* 0x00000010ff3d7819 */ /* 0x000fe40000011606 */
[----:B------:R-:W-:Y:S01]  /*bc40*/  LOP3.LUT R178, R0, R178, RZ, 0xc0, !PT ;  /* 0x000000b200b27212 */ /* 0x000fe200078ec0ff */
[----:B------:R-:W-:Y:S01]  /*bc50*/  MUFU.EX2 R130, R130 ;  /* 0x0000008200827308 */ /* 0x000fe20000000800 */
[----:B--2---:R-:W-:Y:S02]  /*bc60*/  F2FP.PACK_AB R0, R250, R251 ;  /* 0x000000fbfa00723e */ /* 0x004fe400000000ff */
[----:B------:R-:W-:Y:S02]  /*bc70*/  LOP3.LUT R61, R61, 0xff, RZ, 0xc0, !PT ;  /* 0x000000ff3d3d7812 */ /* 0x000fe400078ec0ff */
[----:B------:R-:W-:Y:S02]  /*bc80*/  LOP3.LUT R63, R63, R0, RZ, 0xc0, !PT ;  /* 0x000000003f3f7212 */ /* 0x000fe400078ec0ff */
[----:B------:R-:W-:Y:S02]  /*bc90*/  LOP3.LUT R0, R7, 0xffff, RZ, 0xc0, !PT ;  /* 0x0000ffff07007812 */ /* 0x000fe400078ec0ff */
[----:B------:R-:W-:Y:S01]  /*bca0*/  SHF.R.U32.HI R7, RZ, 0x18, R7 ;  /* 0x00000018ff077819 */ /* 0x000fe20000011607 */
[----:B------:R-:W-:Y:S01]  /*bcb0*/  MUFU.EX2 R131, R131 ;  /* 0x0000008300837308 */ /* 0x000fe20000000800 */
[----:B------:R-:W-:Y:S02]  /*bcc0*/  SHF.R.U32.HI R0, RZ, 0x8, R0 ;  /* 0x00000008ff007819 */ /* 0x000fe40000011600 */
[----:B------:R-:W-:Y:S02]  /*bcd0*/  PRMT R65, R65, 0x5410, R7 ;  /* 0x0000541041417816 */ /* 0x000fe40000000007 */
[----:B------:R-:W-:Y:S02]  /*bce0*/  PRMT R64, R64, 0x5410, R0 ;  /* 0x0000541040407816 */ /* 0x000fe40000000000 */
[----:B------:R-:W-:Y:S01]  /*bcf0*/  F2FP.PACK_AB R0, R242, R243 ;  /* 0x000000f3f200723e */ /* 0x000fe200000000ff */
[--C-:B------:R-:W-:Y:S01]  /*bd00*/  HSET2.LE.AND R65, R65, R220.reuse, PT ;  /* 0x000000dc41417233 */ /* 0x100fe20003803000 */
[----:B------:R-:W-:Y:S01]  /*bd10*/  F2FP.PACK_AB R2, R248, R249 ;  /* 0x000000f9f802723e */ /* 0x000fe200000000ff */
[--C-:B------:R-:W-:Y:S01]  /*bd20*/  HSET2.LE.AND R64, R64, R220.reuse, PT ;  /* 0x000000dc40407233 */ /* 0x100fe20003803000 */
[----:B------:R-:W-:Y:S02]  /*bd30*/  MUFU.EX2 R126, R126 ;  /* 0x0000007e007e7308 */ /* 0x000fe40000000800 */
[----:B------:R-:W-:Y:S02]  /*bd40*/  LOP3.LUT R179, R179, R2, RZ, 0xc0, !PT ;  /* 0x00000002b3b37212 */ /* 0x000fe400078ec0ff */
[----:B------:R-:W-:Y:S02]  /*bd50*/  LOP3.LUT R64, R64, R0, RZ, 0xc0, !PT ;  /* 0x0000000040407212 */ /* 0x000fe400078ec0ff */
[----:B------:R-:W-:Y:S04]  /*bd60*/  F2FP.PACK_AB R0, R240, R241 ;  /* 0x000000f1f000723e */ /* 0x000fe800000000ff */
[----:B------:R-:W-:Y:S01]  /*bd70*/  LOP3.LUT R65, R65, R0, RZ, 0xc0, !PT ;  /* 0x0000000041417212 */ /* 0x000fe200078ec0ff */
[----:B------:R-:W-:Y:S01]  /*bd80*/  MUFU.EX2 R180, R180 ;  /* 0x000000b400b47308 */ /* 0x000fe20000000800 */
[----:B------:R-:W-:Y:S02]  /*bd90*/  LOP3.LUT R0, R6, 0xffff, RZ, 0xc0, !PT ;  /* 0x0000ffff06007812 */ /* 0x000fe400078ec0ff */
[----:B------:R-:W-:Y:S02]  /*bda0*/  SHF.R.U32.HI R6, RZ, 0x18, R6 ;  /* 0x00000018ff067819 */ /* 0x000fe40000011606 */
[----:B------:R-:W-:Y:S02]  /*bdb0*/  SHF.R.U32.HI R0, RZ, 0x8, R0 ;  /* 0x00000008ff007819 */ /* 0x000fe40000011600 */
[----:B------:R-:W-:Y:S02]  /*bdc0*/  PRMT R61, R61, 0x5410, R6 ;  /* 0x000054103d3d7816 */ /* 0x000fe40000000006 */
[----:B------:R-:W-:Y:S01]  /*bdd0*/  PRMT R60, R60, 0x5410, R0 ;  /* 0x000054103c3c7816 */ /* 0x000fe20000000000 */
[----:B------:R-:W-:Y:S01]  /*bde0*/  MUFU.EX2 R120, R120 ;  /* 0x0000007800787308 */ /* 0x000fe20000000800 */
[----:B------:R-:W-:Y:S01]  /*bdf0*/  F2FP.PACK_AB R0, R246, R247 ;  /* 0x000000f7f600723e */ /* 0x000fe200000000ff */
[--C-:B------:R-:W-:Y:S02]  /*be00*/  HSET2.LE.AND R61, R61, R220.reuse, PT ;  /* 0x000000dc3d3d7233 */ /* 0x100fe40003803000 */
[--C-:B------:R-:W-:Y:S05]  /*be10*/  HSET2.LE.AND R60, R60, R220.reuse, PT ;  /* 0x000000dc3c3c7233 */ /* 0x100fea0003803000 */
[----:B------:R-:W-:Y:S01]  /*be20*/  LOP3.LUT R60, R60, R0, RZ, 0xc0, !PT ;  /* 0x000000003c3c7212 */ /* 0x000fe200078ec0ff */
[----:B------:R-:W-:Y:S01]  /*be30*/  MUFU.EX2 R121, R121 ;  /* 0x0000007900797308 */ /* 0x000fe20000000800 */
[----:B------:R-:W-:Y:S04]  /*be40*/  F2FP.PACK_AB R0, R244, R245 ;  /* 0x000000f5f400723e */ /* 0x000fe800000000ff */
[----:B------:R-:W-:Y:S02]  /*be50*/  LOP3.LUT R61, R61, R0, RZ, 0xc0, !PT ;  /* 0x000000003d3d7212 */ /* 0x000fe400078ec0ff */
[----:B------:R-:W-:Y:S03]  /*be60*/  IADD3 R0, R183, 0x2, RZ ;  /* 0x00000002b7007810 */ /* 0x000fe60007ffe0ff */
[----:B------:R-:W-:Y:S01]  /*be70*/  MUFU.EX2 R122, R122 ;  /* 0x0000007a007a7308 */ /* 0x000fe20000000800 */
[----:B------:R-:W-:Y:S05]  /*be80*/  LOP3.LUT R0, R219, UR23, R0, 0x96, !PT ;  /* 0x00000017db007c12 */ /* 0x000fea000f8e9600 */
[----:B------:R-:W-:Y:S04]  /*be90*/  IMAD.WIDE.U32 R14, R0, -0x326172a9, RZ ;  /* 0xcd9e8d57000e7825 */ /* 0x000fe800078e00ff */
[----:B------:R-:W-:Y:S01]  /*bea0*/  MUFU.EX2 R123, R123 ;  /* 0x0000007b007b7308 */ /* 0x000fe20000000800 */
[----:B------:R-:W-:Y:S02]  /*beb0*/  LOP3.LUT R4, R15, UR13, R234, 0x96, !PT ;  /* 0x0000000d0f047c12 */ /* 0x000fe4000f8e96ea */
[----:B------:R-:W-:Y:S03]  /*bec0*/  LOP3.LUT R8, R11, UR11, R14, 0x96, !PT ;  /* 0x0000000b0b087c12 */ /* 0x000fe6000f8e960e */
[----:B------:R-:W-:Y:S04]  /*bed0*/  IMAD.WIDE.U32 R4, R4, -0x2daee0ad, RZ ;  /* 0xd2511f5304047825 */ /* 0x000fe800078e00ff */
[----:B------:R-:W-:Y:S01]  /*bee0*/  IMAD.WIDE.U32 R8, R8, -0x2daee0ad, RZ ;  /* 0xd2511f5308087825 */ /* 0x000fe200078e00ff */
[----:B------:R-:W-:Y:S01]  /*bef0*/  LOP3.LUT R6, R5, UR10, R224, 0x96, !PT ;  /* 0x0000000a05067c12 */ /* 0x000fe2000f8e96e0 */
[----:B------:R-:W-:Y:S03]  /*bf00*/  MUFU.EX2 R124, R124 ;  /* 0x0000007c007c7308 */ /* 0x000fe60000000800 */
[----:B------:R-:W-:Y:S01]  /*bf10*/  LOP3.LUT R9, R9, UR8, R4, 0x96, !PT ;  /* 0x0000000809097c12 */ /* 0x000fe2000f8e9604 */
[----:B------:R-:W-:Y:S05]  /*bf20*/  IMAD.WIDE.U32 R6, R6, -0x326172a9, RZ ;  /* 0xcd9e8d5706067825 */ /* 0x000fea00078e00ff */
[----:B------:R-:W-:Y:S01]  /*bf30*/  LOP3.LUT R4, R7, UR9, R10, 0x96, !PT ;  /* 0x0000000907047c12 */ /* 0x000fe2000f8e960a */
[----:B------:R-:W-:Y:S04]  /*bf40*/  MUFU.EX2 R139, R139 ;  /* 0x0000008b008b7308 */ /* 0x000fe80000000800 */
[----:B------:R-:W-:Y:S05]  /*bf50*/  IMAD.WIDE.U32 R4, R4, -0x2daee0ad, RZ ;  /* 0xd2511f5304047825 */ /* 0x000fea00078e00ff */
[----:B------:R-:W-:Y:S01]  /*bf60*/  LOP3.LUT R7, R5, UR6, R8, 0x96, !PT ;  /* 0x0000000605077c12 */ /* 0x000fe2000f8e9608 */
[----:B------:R-:W-:Y:S01]  /*bf70*/  IMAD.WIDE.U32 R8, R9, -0x326172a9, RZ ;  /* 0xcd9e8d5709087825 */ /* 0x000fe200078e00ff */
[----:B------:R-:W-:Y:S04]  /*bf80*/  MUFU.EX2 R116, R116 ;  /* 0x0000007400747308 */ /* 0x000fe80000000800 */
[----:B------:R-:W-:Y:S01]  /*bf90*/  LOP3.LUT R12, R9, UR7, R6, 0x96, !PT ;  /* 0x00000007090c7c12 */ /* 0x000fe2000f8e9606 */
[----:B------:R-:W-:Y:S04]  /*bfa0*/  IMAD.WIDE.U32 R6, R7, -0x326172a9, RZ ;  /* 0xcd9e8d5707067825 */ /* 0x000fe800078e00ff */
[----:B------:R-:W-:Y:S01]  /*bfb0*/  IMAD.WIDE.U32 R12, R12, -0x2daee0ad, RZ ;  /* 0xd2511f530c0c7825 */ /* 0x000fe200078e00ff */
[----:B------:R-:W-:Y:S01]  /*bfc0*/  LOP3.LUT R8, R7, UR5, R8, 0x96, !PT ;  /* 0x0000000507087c12 */ /* 0x000fe2000f8e9608 */
[----:B------:R-:W-:Y:S03]  /*bfd0*/  MUFU.EX2 R182, R182 ;  /* 0x000000b600b67308 */ /* 0x000fe60000000800 */
[----:B------:R-:W-:Y:S01]  /*bfe0*/  LOP3.LUT R4, R13, UR4, R4, 0x96, !PT ;  /* 0x000000040d047c12 */ /* 0x000fe2000f8e9604 */
[----:B------:R-:W-:Y:S04]  /*bff0*/  IMAD.MOV.U32 R13, RZ, RZ, R198 ;  /* 0x000000ffff0d7224 */ /* 0x000fe800078e00c6 */
[----:B------:R-:W-:Y:S05]  /*c000*/  IMAD.WIDE.U32 R4, R4, -0x326172a9, RZ ;  /* 0xcd9e8d5704047825 */ /* 0x000fea00078e00ff */
[C---:B------:R-:W-:Y:S02]  /*c010*/  LOP3.LUT R2, R4.reuse, 0xffff, RZ, 0xc0, !PT ;  /* 0x0000ffff04027812 */ /* 0x040fe400078ec0ff */
[----:B------:R-:W-:Y:S02]  /*c020*/  LOP3.LUT R0, R5, UR15, R6, 0x96, !PT ;  /* 0x0000000f05007c12 */ /* 0x000fe4000f8e9606 */
[----:B------:R-:W-:Y:S02]  /*c030*/  SHF.R.U32.HI R5, RZ, 0x8, R2 ;  /* 0x00000008ff057819 */ /* 0x000fe40000011602 */
[----:B------:R-:W-:Y:S04]  /*c040*/  LOP3.LUT R2, R4, 0xff, RZ, 0xc0, !PT ;  /* 0x000000ff04027812 */ /* 0x000fe800078ec0ff */
[----:B------:R-:W-:Y:S02]  /*c050*/  PRMT R199, R2, 0x5410, R5 ;  /* 0x0000541002c77816 */ /* 0x000fe40000000005 */
[--C-:B------:R-:W-:Y:S02]  /*c060*/  SHF.R.U32.HI R2, RZ, 0x10, R4.reuse ;  /* 0x00000010ff027819 */ /* 0x100fe40000011604 */
[----:B------:R-:W-:Y:S02]  /*c070*/  SHF.R.U32.HI R4, RZ, 0x18, R4 ;  /* 0x00000018ff047819 */ /* 0x000fe40000011604 */
[----:B------:R-:W-:Y:S04]  /*c080*/  LOP3.LUT R2, R2, 0xff, RZ, 0xc0, !PT ;  /* 0x000000ff02027812 */ /* 0x000fe800078ec0ff */
[----:B------:R-:W-:Y:S01]  /*c090*/  PRMT R197, R2, 0x5410, R4 ;  /* 0x0000541002c57816 */ /* 0x000fe20000000004 */
[----:B------:R-:W-:Y:S01]  /*c0a0*/  IMAD.WIDE.U32 R4, R8, -0x2daee0ad, RZ ;  /* 0xd2511f5308047825 */ /* 0x000fe200078e00ff */
[----:B------:R-:W-:Y:S04]  /*c0b0*/  LOP3.LUT R2, R0, 0xffff, RZ, 0xc0, !PT ;  /* 0x0000ffff00027812 */ /* 0x000fe800078ec0ff */
[--C-:B------:R-:W-:Y:S02]  /*c0c0*/  SHF.R.U32.HI R202, RZ, 0x10, R4.reuse ;  /* 0x00000010ffca7819 */ /* 0x100fe40000011604 */
[----:B------:R-:W-:Y:S02]  /*c0d0*/  SHF.R.U32.HI R203, RZ, 0x18, R4 ;  /* 0x00000018ffcb7819 */ /* 0x000fe40000011604 */
[C---:B------:R-:W-:Y:S02]  /*c0e0*/  LOP3.LUT R201, R4.reuse, 0xff, RZ, 0xc0, !PT ;  /* 0x000000ff04c97812 */ /* 0x040fe400078ec0ff */
[----:B------:R-:W-:Y:S02]  /*c0f0*/  LOP3.LUT R200, R4, 0xffff, RZ, 0xc0, !PT ;  /* 0x0000ffff04c87812 */ /* 0x000fe400078ec0ff */
[----:B------:R-:W-:Y:S02]  /*c100*/  SHF.R.U32.HI R4, RZ, 0x8, R2 ;  /* 0x00000008ff047819 */ /* 0x000fe40000011602 */
[----:B------:R-:W-:Y:S02]  /*c110*/  LOP3.LUT R2, R0, 0xff, RZ, 0xc0, !PT ;  /* 0x000000ff00027812 */ /* 0x000fe400078ec0ff */
[----:B------:R-:W-:Y:S01]  /*c120*/  LOP3.LUT R187, R5, UR14, R12, 0x96, !PT ;  /* 0x0000000e05bb7c12 */ /* 0x000fe2000f8e960c */
[----:B------:R-:W-:Y:S01]  /*c130*/  IMAD.MOV.U32 R12, RZ, RZ, R196 ;  /* 0x000000ffff0c7224 */ /* 0x000fe200078e00c4 */
[----:B------:R-:W-:Y:S02]  /*c140*/  PRMT R198, R2, 0x5410, R4 ;  /* 0x0000541002c67816 */ /* 0x000fe40000000004 */
[--C-:B------:R-:W-:Y:S02]  /*c150*/  SHF.R.U32.HI R4, RZ, 0x10, R0.reuse ;  /* 0x00000010ff047819 */ /* 0x100fe40000011600 */
[----:B------:R-:W-:Y:S02]  /*c160*/  SHF.R.U32.HI R2, RZ, 0x18, R0 ;  /* 0x00000018ff027819 */ /* 0x000fe40000011600 */
[----:B------:R-:W-:Y:S04]  /*c170*/  LOP3.LUT R0, R4, 0xff, RZ, 0xc0, !PT ;  /* 0x000000ff04007812 */ /* 0x000fe800078ec0ff */
[----:B------:R-:W-:Y:S02]  /*c180*/  PRMT R196, R0, 0x5410, R2 ;  /* 0x0000541000c47816 */ /* 0x000fe40000000002 */
[----:B------:R-:W-:Y:S04]  /*c190*/  IADD3 R0, R183, 0x3, RZ ;  /* 0x00000003b7007810 */ /* 0x000fe80007ffe0ff */
[----:B------:R-:W-:Y:S05]  /*c1a0*/  LOP3.LUT R0, R219, UR23, R0, 0x96, !PT ;  /* 0x00000017db007c12 */ /* 0x000fea000f8e9600 */
[----:B------:R-:W-:Y:S05]  /*c1b0*/  IMAD.WIDE.U32 R38, R0, -0x326172a9, RZ ;  /* 0xcd9e8d5700267825 */ /* 0x000fea00078e00ff */
[----:B------:R-:W-:Y:S02]  /*c1c0*/  LOP3.LUT R6, R39, UR13, R234, 0x96, !PT ;  /* 0x0000000d27067c12 */ /* 0x000fe4000f8e96ea */
[----:B------:R-:W-:Y:S01]  /*c1d0*/  LOP3.LUT R4, R11, UR11, R38, 0x96, !PT ;  /* 0x0000000b0b047c12 */ /* 0x000fe2000f8e9626 */
[----:B------:R-:W-:Y:S01]  /*c1e0*/  IMAD.MOV.U32 R11, RZ, RZ, R228 ;  /* 0x000000ffff0b7224 */ /* 0x000fe200078e00e4 */
[----:B------:R-:W-:Y:S01]  /*c1f0*/  LOP3.LUT R38, R185, UR11, R38, 0x96, !PT ;  /* 0x0000000bb9267c12 */ /* 0x000fe2000f8e9626 */
[----:B------:R-:W-:Y:S04]  /*c200*/  IMAD.WIDE.U32 R6, R6, -0x2daee0ad, RZ ;  /* 0xd2511f5306067825 */ /* 0x000fe800078e00ff */
[----:B------:R-:W-:Y:S01]  /*c210*/  IMAD.WIDE.U32 R4, R4, -0x2daee0ad, RZ ;  /* 0xd2511f5304047825 */ /* 0x000fe200078e00ff */
[----:B------:R-:W-:Y:S04]  /*c220*/  LOP3.LUT R8, R7, UR10, R224, 0x96, !PT ;  /* 0x0000000a07087c12 */ /* 0x000fe8000f8e96e0 */
[----:B------:R-:W-:Y:S01]  /*c230*/  LOP3.LUT R5, R5, UR8, R6, 0x96, !PT ;  /* 0x0000000805057c12 */ /* 0x000fe2000f8e9606 */
[----:B------:R-:W-:Y:S05]  /*c240*/  IMAD.WIDE.U32 R8, R8, -0x326172a9, RZ ;  /* 0xcd9e8d5708087825 */ /* 0x000fea00078e00ff */
[----:B------:R-:W-:Y:S01]  /*c250*/  LOP3.LUT R7, R9, UR9, R10, 0x96, !PT ;  /* 0x0000000909077c12 */ /* 0x000fe2000f8e960a */
[----:B------:R-:W-:Y:S04]  /*c260*/  IMAD.MOV.U32 R10, RZ, RZ, R227 ;  /* 0x000000ffff0a7224 */ /* 0x000fe800078e00e3 */
[----:B------:R-:W-:Y:S05]  /*c270*/  IMAD.WIDE.U32 R6, R7, -0x2daee0ad, RZ ;  /* 0xd2511f5307067825 */ /* 0x000fea00078e00ff */
[----:B------:R-:W-:Y:S01]  /*c280*/  LOP3.LUT R7, R7, UR6, R4, 0x96, !PT ;  /* 0x0000000607077c12 */ /* 0x000fe2000f8e9604 */
[----:B------:R-:W-:Y:S05]  /*c290*/  IMAD.WIDE.U32 R4, R5, -0x326172a9, RZ ;  /* 0xcd9e8d5705047825 */ /* 0x000fea00078e00ff */
[----:B------:R-:W-:Y:S05]  /*c2a0*/  LOP3.LUT R8, R5, UR7, R8, 0x96, !PT ;  /* 0x0000000705087c12 */ /* 0x000fea000f8e9608 */
[----:B------:R-:W-:Y:S05]  /*c2b0*/  IMAD.WIDE.U32 R8, R8, -0x2daee0ad, RZ ;  /* 0xd2511f5308087825 */ /* 0x000fea00078e00ff */
[----:B------:R-:W-:Y:S01]  /*c2c0*/  LOP3.LUT R5, R9, UR4, R6, 0x96, !PT ;  /* 0x0000000409057c12 */ /* 0x000fe2000f8e9606 */
[----:B------:R-:W-:Y:S05]  /*c2d0*/  IMAD.WIDE.U32 R6, R7, -0x326172a9, RZ ;  /* 0xcd9e8d5707067825 */ /* 0x000fea00078e00ff */
[----:B------:R-:W-:Y:S01]  /*c2e0*/  LOP3.LUT R7, R7, UR5, R4, 0x96, !PT ;  /* 0x0000000507077c12 */ /* 0x000fe2000f8e9604 */
        /* <DEDUP_REMOVED lines=11> */
[----:B------:R-:W-:Y:S03]  /*c3a0*/  LOP3.LUT R0, R15, UR13, R232, 0x96, !PT ;  /* 0x0000000d0f007c12 */ /* 0x000fe6000f8e96e8 */
[----:B------:R-:W-:Y:S01]  /*c3b0*/  IMAD.MOV.U32 R15, RZ, RZ, R190 ;  /* 0x000000ffff0f7224 */ /* 0x000fe200078e00be */
[----:B------:R-:W-:Y:S01]  /*c3c0*/  LOP3.LUT R188, R5, UR14, R8, 0x96, !PT ;  /* 0x0000000e05bc7c12 */ /* 0x000fe2000f8e9608 */
[----:B------:R-:W-:Y:S01]  /*c3d0*/  IMAD.WIDE.U32 R6, R0, -0x2daee0ad, RZ ;  /* 0xd2511f5300067825 */ /* 0x000fe200078e00ff */
[C---:B------:R-:W-:Y:S02]  /*c3e0*/  LOP3.LUT R226, R4.reuse, 0xffff, RZ, 0xc0, !PT ;  /* 0x0000ffff04e27812 */ /* 0x040fe400078ec0ff */
[----:B------:R-:W-:Y:S02]  /*c3f0*/  SHF.R.U32.HI R227, RZ, 0x10, R4 ;  /* 0x00000010ffe37819 */ /* 0x000fe40000011604 */
[----:B------:R-:W-:Y:S02]  /*c400*/  LOP3.LUT R0, R7, UR10, R222, 0x96, !PT ;  /* 0x0000000a07007c12 */ /* 0x000fe4000f8e96de */
[----:B------:R-:W-:Y:S02]  /*c410*/  LOP3.LUT R229, R4, 0xff, RZ, 0xc0, !PT ;  /* 0x000000ff04e57812 */ /* 0x000fe400078ec0ff */
[----:B------:R-:W-:Y:S01]  /*c420*/  SHF.R.U32.HI R228, RZ, 0x18, R4 ;  /* 0x00000018ffe47819 */ /* 0x000fe20000011604 */
[----:B------:R-:W-:Y:S01]  /*c430*/  IMAD.WIDE.U32 R8, R0, -0x326172a9, RZ ;  /* 0xcd9e8d5700087825 */ /* 0x000fe200078e00ff */
[----:B------:R-:W-:Y:S03]  /*c440*/  LOP3.LUT R4, R185, UR11, R14, 0x96, !PT ;  /* 0x0000000bb9047c12 */ /* 0x000fe6000f8e960e */
[----:B------:R-:W-:Y:S02]  /*c450*/  IMAD.MOV.U32 R14, RZ, RZ, R189 ;  /* 0x000000ffff0e7224 */ /* 0x000fe400078e00bd */
[----:B------:R-:W-:Y:S05]  /*c460*/  IMAD.WIDE.U32 R4, R4, -0x2daee0ad, RZ ;  /* 0xd2511f5304047825 */ /* 0x000fea00078e00ff */
[----:B------:R-:W-:Y:S02]  /*c470*/  LOP3.LUT R5, R5, UR8, R6, 0x96, !PT ;  /* 0x0000000805057c12 */ /* 0x000fe4000f8e9606 */
[----:B------:R-:W-:Y:S05]  /*c480*/  LOP3.LUT R6, R9, UR9, R184, 0x96, !PT ;  /* 0x0000000909067c12 */ /* 0x000fea000f8e96b8 */
        /* <DEDUP_REMOVED lines=17> */
[----:B------:R-:W-:Y:S02]  /*c5a0*/  PRMT R55, R2, 0x5410, R4 ;  /* 0x0000541002377816 */ /* 0x000fe40000000004 */
[C---:B------:R-:W-:Y:S04]  /*c5b0*/  LOP3.LUT R2, R0.reuse, 0xffff, RZ, 0xc0, !PT ;  /* 0x0000ffff00027812 */ /* 0x040fe800078ec0ff */
[----:B------:R-:W-:Y:S02]  /*c5c0*/  SHF.R.U32.HI R4, RZ, 0x8, R2 ;  /* 0x00000008ff047819 */ /* 0x000fe40000011602 */
[----:B------:R-:W-:Y:S04]  /*c5d0*/  LOP3.LUT R2, R0, 0xff, RZ, 0xc0, !PT ;  /* 0x000000ff00027812 */ /* 0x000fe800078ec0ff */
[----:B------:R-:W-:Y:S02]  /*c5e0*/  PRMT R191, R2, 0x5410, R4 ;  /* 0x0000541002bf7816 */ /* 0x000fe40000000004 */
[--C-:B------:R-:W-:Y:S02]  /*c5f0*/  SHF.R.U32.HI R4, RZ, 0x10, R0.reuse ;  /* 0x00000010ff047819 */ /* 0x100fe40000011600 */
[----:B------:R-:W-:Y:S02]  /*c600*/  SHF.R.U32.HI R2, RZ, 0x18, R0 ;  /* 0x00000018ff027819 */ /* 0x000fe40000011600 */
[----:B------:R-:W-:Y:S01]  /*c610*/  LOP3.LUT R0, R4, 0xff, RZ, 0xc0, !PT ;  /* 0x000000ff04007812 */ /* 0x000fe200078ec0ff */
[----:B------:R-:W-:Y:S03]  /*c620*/  IMAD.WIDE.U32 R4, R7, -0x2daee0ad, RZ ;  /* 0xd2511f5307047825 */ /* 0x000fe600078e00ff */
[----:B------:R-:W-:Y:S01]  /*c630*/  PRMT R190, R0, 0x5410, R2 ;  /* 0x0000541000be7816 */ /* 0x000fe20000000002 */
[----:B------:R-:W-:Y:S01]  /*c640*/  FADD.FTZ R0, -R134, R135 ;  /* 0x0000008786007221 */ /* 0x000fe20000010100 */
[----:B------:R-:W-:Y:S01]  /*c650*/  LOP3.LUT R192, R4, 0xffff, RZ, 0xc0, !PT ;  /* 0x0000ffff04c07812 */ /* 0x000fe200078ec0ff */
[----:B------:R-:W-:Y:S01]  /*c660*/  FADD.FTZ R2, -R136, R133 ;  /* 0x0000008588027221 */ /* 0x000fe20000010100 */
[--C-:B------:R-:W-:Y:S01]  /*c670*/  SHF.R.U32.HI R193, RZ, 0x10, R4.reuse ;  /* 0x00000010ffc17819 */ /* 0x100fe20000011604 */
[----:B------:R-:W-:Y:S01]  /*c680*/  FMUL.FTZ R0, R0, c[0x0][0x23c] ;  /* 0x00008f0000007a20 */ /* 0x000fe20000410000 */
[----:B------:R-:W-:Y:S01]  /*c690*/  SHF.R.U32.HI R194, RZ, 0x18, R4 ;  /* 0x00000018ffc27819 */ /* 0x000fe20000011604 */
[----:B------:R-:W-:Y:S01]  /*c6a0*/  FMUL.FTZ R2, R2, c[0x0][0x23c] ;  /* 0x00008f0002027a20 */ /* 0x000fe20000410000 */
[----:B------:R-:W-:Y:S01]  /*c6b0*/  LOP3.LUT R195, R4, 0xff, RZ, 0xc0, !PT ;  /* 0x000000ff04c37812 */ /* 0x000fe200078ec0ff */
[----:B------:R-:W-:Y:S01]  /*c6c0*/  FADD.FTZ R4, -R138, R3 ;  /* 0x000000038a047221 */ /* 0x000fe20000010100 */
[----:B------:R-:W-:Y:S01]  /*c6d0*/  LOP3.LUT R183, R5, UR14, R8, 0x96, !PT ;  /* 0x0000000e05b77c12 */ /* 0x000fe2000f8e9608 */
[----:B------:R-:W-:Y:S01]  /*c6e0*/  FADD.FTZ R3, -R137, R132 ;  /* 0x0000008489037221 */ /* 0x000fe20000010100 */
[----:B------:R-:W1:Y:S01]  /*c6f0*/  MUFU.EX2 R0, R0 ;  /* 0x0000000000007308 */ /* 0x000e620000000800 */
[----:B------:R-:W-:Y:S02]  /*c700*/  FMUL.FTZ R4, R4, c[0x0][0x23c] ;  /* 0x00008f0004047a20 */ /* 0x000fe40000410000 */
[----:B------:R-:W-:Y:S02]  /*c710*/  FMUL.FTZ R3, R3, c[0x0][0x23c] ;  /* 0x00008f0003037a20 */ /* 0x000fe40000410000 */
[----:B------:R-:W-:Y:S02]  /*c720*/  IMAD.MOV.U32 R132, RZ, RZ, R54 ;  /* 0x000000ffff847224 */ /* 0x000fe400078e0036 */
[----:B------:R-:W-:Y:S02]  /*c730*/  IMAD.MOV.U32 R54, RZ, RZ, R53 ;  /* 0x000000ffff367224 */ /* 0x000fe400078e0035 */
[----:B------:R-:W-:Y:S01]  /*c740*/  IMAD.MOV.U32 R53, RZ, RZ, R52 ;  /* 0x000000ffff357224 */ /* 0x000fe200078e0034 */
[----:B------:R-:W2:Y:S01]  /*c750*/  MUFU.EX2 R3, R3 ;  /* 0x0000000300037308 */ /* 0x000ea20000000800 */
[----:B------:R-:W-:Y:S02]  /*c760*/  IMAD.MOV.U32 R52, RZ, RZ, R19 ;  /* 0x000000ffff347224 */ /* 0x000fe400078e0013 */
[----:B------:R-:W-:Y:S02]  /*c770*/  IMAD.MOV.U32 R19, RZ, RZ, R36 ;  /* 0x000000ffff137224 */ /* 0x000fe400078e0024 */
[----:B------:R-:W-:Y:S02]  /*c780*/  IMAD.MOV.U32 R135, RZ, RZ, R14 ;  /* 0x000000ffff877224 */ /* 0x000fe400078e000e */
[----:B------:R-:W-:Y:S03]  /*c790*/  IMAD.MOV.U32 R133, RZ, RZ, R15 ;  /* 0x000000ffff857224 */ /* 0x000fe600078e000f */
[----:B------:R-:W3:Y:S01]  /*c7a0*/  MUFU.EX2 R36, R4 ;  /* 0x0000000400247308 */ /* 0x000ee20000000800 */
[C---:B-1----:R-:W-:Y:S02]  /*c7b0*/  FMUL.FTZ R14, R0.reuse, R154 ;  /* 0x0000009a000e7220 */ /* 0x042fe40000410000 */
[C---:B------:R-:W-:Y:S02]  /*c7c0*/  FMUL.FTZ R15, R0.reuse, R155 ;  /* 0x0000009b000f7220 */ /* 0x040fe40000410000 */
[----:B------:R-:W-:Y:S02]  /*c7d0*/  IMAD.MOV.U32 R155, RZ, RZ, R16 ;  /* 0x000000ffff9b7224 */ /* 0x000fe400078e0010 */
[----:B------:R-:W-:Y:S03]  /*c7e0*/  IMAD.MOV.U32 R154, RZ, RZ, R27 ;  /* 0x000000ffff9a7224 */ /* 0x000fe600078e001b */
[----:B------:R-:W1:Y:S01]  /*c7f0*/  MUFU.EX2 R2, R2 ;  /* 0x0000000200027308 */ /* 0x000e620000000800 */
[----:B------:R-:W-:Y:S02]  /*c800*/  FMUL.FTZ R27, R0, R159 ;  /* 0x0000009f001b7220 */ /* 0x000fe40000410000 */
[C---:B--2---:R-:W-:Y:S02]  /*c810*/  FMUL.FTZ R6, R3.reuse, R146 ;  /* 0x0000009203067220 */ /* 0x044fe40000410000 */
[C---:B------:R-:W-:Y:S02]  /*c820*/  FMUL.FTZ R7, R3.reuse, R147 ;  /* 0x0000009303077220 */ /* 0x040fe40000410000 */
[----:B------:R-:W-:Y:S02]  /*c830*/  IMAD.MOV.U32 R146, RZ, RZ, R22 ;  /* 0x000000ffff927224 */ /* 0x000fe400078e0016 */
[----:B------:R-:W-:Y:S02]  /*c840*/  IMAD.MOV.U32 R147, RZ, RZ, R21 ;  /* 0x000000ffff937224 */ /* 0x000fe400078e0015 */
[C---:B---3--:R-:W-:Y:S02]  /*c850*/  FMUL.FTZ R4, R36.reuse, R144 ;  /* 0x0000009024047220 */ /* 0x048fe40000410000 */
[----:B------:R-:W-:Y:S02]  /*c860*/  IMAD.MOV.U32 R144, RZ, RZ, R10 ;  /* 0x000000ffff907224 */ /* 0x000fe400078e000a */
[----:B------:R-:W-:Y:S02]  /*c870*/  FMUL.FTZ R5, R36, R145 ;  /* 0x0000009124057220 */ /* 0x000fe40000410000 */
[----:B------:R-:W-:Y:S02]  /*c880*/  IMAD.MOV.U32 R145, RZ, RZ, R11 ;  /* 0x000000ffff917224 */ /* 0x000fe400078e000b */
[C---:B------:R-:W-:Y:S02]  /*c890*/  FMUL.FTZ R10, R0.reuse, R142 ;  /* 0x0000008e000a7220 */ /* 0x040fe40000410000 */
[----:B------:R-:W-:Y:S02]  /*c8a0*/  FMUL.FTZ R11, R0, R143 ;  /* 0x0000008f000b7220 */ /* 0x000fe40000410000 */
[----:B------:R-:W-:Y:S02]  /*c8b0*/  IMAD.MOV.U32 R143, RZ, RZ, R20 ;  /* 0x000000ffff8f7224 */ /* 0x000fe400078e0014 */
[----:B------:R-:W-:Y:S02]  /*c8c0*/  IMAD.MOV.U32 R142, RZ, RZ, R30 ;  /* 0x000000ffff8e7224 */ /* 0x000fe400078e001e */
[----:B------:R-:W-:Y:S02]  /*c8d0*/  IMAD.MOV.U32 R30, RZ, RZ, R23 ;  /* 0x000000ffff1e7224 */ /* 0x000fe400078e0017 */
[C---:B-1----:R-:W-:Y:S01]  /*c8e0*/  FMUL.FTZ R8, R2.reuse, R140 ;  /* 0x0000008c02087220 */ /* 0x042fe20000410000 */
[----:B------:R-:W1:Y:S01]  /*c8f0*/  LDSM.16.MT88.4 R20, [R204+0x4000] ;  /* 0x00400000cc14783b */ /* 0x000e620000004200 */
[C---:B------:R-:W-:Y:S02]  /*c900*/  FMUL.FTZ R9, R2.reuse, R141 ;  /* 0x0000008d02097220 */ /* 0x040fe40000410000 */
[----:B------:R-:W-:Y:S02]  /*c910*/  IMAD.MOV.U32 R140, RZ, RZ, R12 ;  /* 0x000000ffff8c7224 */ /* 0x000fe400078e000c */
[----:B------:R-:W-:Y:S02]  /*c920*/  IMAD.MOV.U32 R141, RZ, RZ, R13 ;  /* 0x000000ffff8d7224 */ /* 0x000fe400078e000d */
[C---:B------:R-:W-:Y:S02]  /*c930*/  FMUL.FTZ R12, R2.reuse, R152 ;  /* 0x00000098020c7220 */ /* 0x040fe40000410000 */
[----:B------:R-:W-:Y:S02]  /*c940*/  FMUL.FTZ R13, R2, R153 ;  /* 0x00000099020d7220 */ /* 0x000fe40000410000 */
[----:B------:R-:W-:Y:S02]  /*c950*/  IMAD.MOV.U32 R152, RZ, RZ, R19 ;  /* 0x000000ffff987224 */ /* 0x000fe400078e0013 */
[----:B------:R-:W-:Y:S02]  /*c960*/  IMAD.MOV.U32 R153, RZ, RZ, R18 ;  /* 0x000000ffff997224 */ /* 0x000fe400078e0012 */
[C---:B------:R-:W-:Y:S02]  /*c970*/  FMUL.FTZ R16, R36.reuse, R148 ;  /* 0x0000009424107220 */ /* 0x040fe40000410000 */
[----:B------:R-:W-:Y:S02]  /*c980*/  IMAD.MOV.U32 R148, RZ, RZ, R17 ;  /* 0x000000ffff947224 */ /* 0x000fe400078e0011 */
[----:B------:R-:W-:Y:S02]  /*c990*/  FMUL.FTZ R17, R36, R149 ;  /* 0x0000009524117220 */ /* 0x000fe40000410000 */
[C---:B------:R-:W-:Y:S02]  /*c9a0*/  FMUL.FTZ R18, R3.reuse, R150 ;  /* 0x0000009603127220 */ /* 0x040fe40000410000 */
[C---:B------:R-:W-:Y:S02]  /*c9b0*/  FMUL.FTZ R19, R3.reuse, R151 ;  /* 0x0000009703137220 */ /* 0x040fe40000410000 */
[----:B------:R-:W-:Y:S02]  /*c9c0*/  IMAD.MOV.U32 R150, RZ, RZ, R25 ;  /* 0x000000ffff967224 */ /* 0x000fe400078e0019 */
[----:B------:R-:W-:Y:S02]  /*c9d0*/  IMAD.MOV.U32 R151, RZ, RZ, R24 ;  /* 0x000000ffff977224 */ /* 0x000fe400078e0018 */
[----:B------:R-:W-:Y:S02]  /*c9e0*/  IMAD.MOV.U32 R149, RZ, RZ, R26 ;  /* 0x000000ffff957224 */ /* 0x000fe400078e001a */
[----:B------:R-:W-:Y:S02]  /*c9f0*/  IMAD.MOV.U32 R159, RZ, RZ, R151 ;  /* 0x000000ffff9f7224 */ /* 0x000fe400078e0097 */
[----:B------:R-:W-:Y:S02]  /*ca00*/  IMAD.MOV.U32 R151, RZ, RZ, R154 ;  /* 0x000000ffff977224 */ /* 0x000fe400078e009a */
[----:B------:R-:W-:Y:S02]  /*ca10*/  IMAD.MOV.U32 R154, RZ, RZ, R153 ;  /* 0x000000ffff9a7224 */ /* 0x000fe400078e0099 */
[----:B------:R-:W-:Y:S02]  /*ca20*/  IMAD.MOV.U32 R153, RZ, RZ, R44 ;  /* 0x000000ffff997224 */ /* 0x000fe400078e002c */
[C---:B------:R-:W-:Y:S01]  /*ca30*/  FMUL.FTZ R24, R2.reuse, R156 ;  /* 0x0000009c02187220 */ /* 0x040fe20000410000 */
[-C--:B-1----:R-:W-:Y:S01]  /*ca40*/  HMMA.16816.F32 R4, R40, R20.reuse, R4 ;  /* 0x000000142804723c */ /* 0x082fe20000001804 */
[----:B------:R-:W-:Y:S02]  /*ca50*/  FMUL.FTZ R25, R2, R157 ;  /* 0x0000009d02197220 */ /* 0x000fe40000410000 */
[----:B------:R-:W-:Y:S02]  /*ca60*/  FMUL.FTZ R26, R0, R158 ;  /* 0x0000009e001a7220 */ /* 0x000fe40000410000 */
[----:B------:R-:W-:Y:S02]  /*ca70*/  IMAD.MOV.U32 R158, RZ, RZ, R153 ;  /* 0x000000ffff9e7224 */ /* 0x000fe400078e0099 */
[----:B------:R-:W-:Y:S01]  /*ca80*/  MUFU.EX2 R153, R77 ;  /* 0x0000004d00997308 */ /* 0x000fe20000000800 */
[C---:B------:R-:W-:Y:S07]  /*ca90*/  HMMA.16816.F32 R8, R32.reuse, R20, R8 ;  /* 0x000000142008723c */ /* 0x040fee0000001808 */
[C---:B------:R-:W-:Y:S01]  /*caa0*/  FMUL.FTZ R20, R36.reuse, R160 ;  /* 0x000000a024147220 */ /* 0x040fe20000410000 */
[-C--:B------:R-:W-:Y:S01]  /*cab0*/  HMMA.16816.F32 R12, R32, R22.reuse, R12 ;  /* 0x00000016200c723c */ /* 0x080fe2000000180c */
[----:B------:R-:W-:Y:S01]  /*cac0*/  FMUL.FTZ R21, R36, R161 ;  /* 0x000000a124157220 */ /* 0x000fe20000410000 */
[----:B------:R-:W-:Y:S02]  /*cad0*/  MUFU.EX2 R77, R74 ;  /* 0x0000004a004d7308 */ /* 0x000fe40000000800 */
[----:B------:R-:W-:Y:S02]  /*cae0*/  IMAD.MOV.U32 R161, RZ, RZ, R148 ;  /* 0x000000ffffa17224 */ /* 0x000fe400078e0094 */
[----:B------:R-:W-:Y:S02]  /*caf0*/  IMAD.MOV.U32 R160, RZ, RZ, R155 ;  /* 0x000000ffffa07224 */ /* 0x000fe400078e009b */
[----:B------:R-:W-:Y:S01]  /*cb00*/  IMAD.MOV.U32 R155, RZ, RZ, R152 ;  /* 0x000000ffff9b7224 */ /* 0x000fe200078e0098 */
[C---:B------:R-:W-:Y:S03]  /*cb10*/  HMMA.16816.F32 R16, R40.reuse, R22, R16 ;  /* 0x000000162810723c */ /* 0x040fe60000001810 */
[----:B------:R-:W-:Y:S02]  /*cb20*/  IMAD.MOV.U32 R148, RZ, RZ, R144 ;  /* 0x000000ffff947224 */ /* 0x000fe400078e0090 */
[----:B------:R-:W-:Y:S02]  /*cb30*/  IMAD.MOV.U32 R144, RZ, RZ, R47 ;  /* 0x000000ffff907224 */ /* 0x000fe400078e002f */
[C---:B------:R-:W-:Y:S02]  /*cb40*/  FMUL.FTZ R23, R3.reuse, R163 ;  /* 0x000000a303177220 */ /* 0x040fe40000410000 */
[----:B------:R-:W-:Y:S03]  /*cb50*/  IMAD.MOV.U32 R163, RZ, RZ, R150 ;  /* 0x000000ffffa37224 */ /* 0x000fe600078e0096 */
[----:B------:R-:W-:Y:S02]  /*cb60*/  IMAD.MOV.U32 R150, RZ, RZ, R141 ;  /* 0x000000ffff967224 */ /* 0x000fe400078e008d */
[----:B------:R-:W-:Y:S02]  /*cb70*/  IMAD.MOV.U32 R141, RZ, RZ, R46 ;  /* 0x000000ffff8d7224 */ /* 0x000fe400078e002e */
[----:B------:R-:W-:Y:S02]  /*cb80*/  IMAD.MOV.U32 R152, RZ, RZ, R45 ;  /* 0x000000ffff987224 */ /* 0x000fe400078e002d */
[C---:B------:R-:W-:Y:S01]  /*cb90*/  FMUL.FTZ R22, R3.reuse, R162 ;  /* 0x000000a203167220 */ /* 0x040fe20000410000 */
[----:B------:R-:W1:Y:S01]  /*cba0*/  LDSM.16.MT88.4 R44, [R205+0x4000] ;  /* 0x00400000cd2c783b */ /* 0x000e620000004200 */
[----:B------:R-:W-:Y:S02]  /*cbb0*/  IMAD.MOV.U32 R156, RZ, RZ, R161 ;  /* 0x000000ffff9c7224 */ /* 0x000fe400078e00a1 */
[----:B------:R-:W-:Y:S02]  /*cbc0*/  IMAD.MOV.U32 R161, RZ, RZ, R160 ;  /* 0x000000ffffa17224 */ /* 0x000fe400078e00a0 */
[----:B------:R-:W-:Y:S02]  /*cbd0*/  IMAD.MOV.U32 R160, RZ, RZ, R146 ;  /* 0x000000ffffa07224 */ /* 0x000fe400078e0092 */
[----:B------:R-:W-:Y:S02]  /*cbe0*/  IMAD.MOV.U32 R162, RZ, RZ, R149 ;  /* 0x000000ffffa27224 */ /* 0x000fe400078e0095 */
[----:B------:R-:W-:Y:S02]  /*cbf0*/  IMAD.MOV.U32 R149, RZ, RZ, R140 ;  /* 0x000000ffff957224 */ /* 0x000fe400078e008c */
[----:B------:R-:W-:Y:S02]  /*cc00*/  IMAD.MOV.U32 R140, RZ, RZ, R28 ;  /* 0x000000ffff8c7224 */ /* 0x000fe400078e001c */
        /* <DEDUP_REMOVED lines=8> */
[----:B------:R-:W-:Y:S02]  /*cc90*/  FMUL.FTZ R29, R2, R165 ;  /* 0x000000a5021d7220 */ /* 0x000fe40000410000 */
[----:B------:R-:W-:Y:S02]  /*cca0*/  IMAD.MOV.U32 R165, RZ, RZ, R150 ;  /* 0x000000ffffa57224 */ /* 0x000fe400078e0096 */
[----:B------:R-:W-:Y:S02]  /*ccb0*/  IMAD.MOV.U32 R150, RZ, RZ, R52 ;  /* 0x000000ffff967224 */ /* 0x000fe400078e0034 */
[----:B------:R-:W-:Y:S02]  /*ccc0*/  IMAD.MOV.U32 R155, RZ, RZ, R30 ;  /* 0x000000ffff9b7224 */ /* 0x000fe400078e001e */
[C---:B------:R-:W-:Y:S02]  /*ccd0*/  FMUL.FTZ R30, R0.reuse, R166 ;  /* 0x000000a6001e7220 */ /* 0x040fe40000410000 */
[----:B------:R-:W-:Y:S01]  /*cce0*/  IMAD.MOV.U32 R166, RZ, RZ, R133 ;  /* 0x000000ffffa67224 */ /* 0x000fe200078e0085 */
[-C--:B-1----:R-:W-:Y:S01]  /*ccf0*/  HMMA.16816.F32 R20, R40, R44.reuse, R20 ;  /* 0x0000002c2814723c */ /* 0x082fe20000001814 */
[----:B------:R-:W-:Y:S01]  /*cd00*/  MUFU.EX2 R133, R71 ;  /* 0x0000004700857308 */ /* 0x000fe20000000800 */
[----:B------:R-:W-:Y:S02]  /*cd10*/  IMAD.MOV.U32 R154, RZ, RZ, R31 ;  /* 0x000000ffff9a7224 */ /* 0x000fe400078e001f */
[----:B------:R-:W-:Y:S02]  /*cd20*/  FMUL.FTZ R31, R0, R167 ;  /* 0x000000a7001f7220 */ /* 0x000fe40000410000 */
[----:B------:R-:W-:Y:S02]  /*cd30*/  IMAD.MOV.U32 R167, RZ, RZ, R135 ;  /* 0x000000ffffa77224 */ /* 0x000fe400078e0087 */
[C---:B------:R-:W-:Y:S03]  /*cd40*/  HMMA.16816.F32 R24, R32.reuse, R44, R24 ;  /* 0x0000002c2018723c */ /* 0x040fe60000001818 */
[----:B------:R-:W-:Y:S05]  /*cd50*/  MUFU.EX2 R135, R76 ;  /* 0x0000004c00877308 */ /* 0x000fea0000000800 */
[-C--:B------:R-:W-:Y:S07]  /*cd60*/  HMMA.16816.F32 R28, R32, R46.reuse, R28 ;  /* 0x0000002e201c723c */ /* 0x080fee000000181c */
[C---:B------:R-:W-:Y:S02]  /*cd70*/  FMUL.FTZ R32, R36.reuse, R168 ;  /* 0x000000a824207220 */ /* 0x040fe40000410000 */
[----:B------:R-:W-:Y:S03]  /*cd80*/  FMUL.FTZ R33, R36, R169 ;  /* 0x000000a924217220 */ /* 0x000fe60000410000 */
[C---:B------:R-:W-:Y:S02]  /*cd90*/  FMUL.FTZ R34, R3.reuse, R170 ;  /* 0x000000aa03227220 */ /* 0x040fe40000410000 */
[----:B------:R-:W-:Y:S02]  /*cda0*/  FMUL.FTZ R35, R3, R171 ;  /* 0x000000ab03237220 */ /* 0x000fe40000410000 */
[----:B------:R-:W-:Y:S02]  /*cdb0*/  IMAD.MOV.U32 R168, RZ, RZ, R141 ;  /* 0x000000ffffa87224 */ /* 0x000fe400078e008d */
[----:B------:R-:W-:Y:S01]  /*cdc0*/  MUFU.EX2 R141, R80 ;  /* 0x00000050008d7308 */ /* 0x000fe20000000800 */
[----:B------:R-:W-:Y:S02]  /*cdd0*/  IMAD.MOV.U32 R171, RZ, RZ, R155 ;  /* 0x000000ffffab7224 */ /* 0x000fe400078e009b */
[----:B------:R-:W-:Y:S01]  /*cde0*/  HMMA.16816.F32 R32, R40, R46, R32 ;  /* 0x0000002e2820723c */ /* 0x000fe20000001820 */
[----:B------:R-:W1:Y:S01]  /*cdf0*/  LDSM.16.MT88.4 R40, [R204+0x4400] ;  /* 0x00440000cc28783b */ /* 0x000e620000004200 */
[----:B------:R-:W-:Y:S02]  /*ce00*/  IMAD.MOV.U32 R170, RZ, RZ, R154 ;  /* 0x000000ffffaa7224 */ /* 0x000fe400078e009a */
[----:B------:R-:W-:Y:S03]  /*ce10*/  IMAD.MOV.U32 R169, RZ, RZ, R152 ;  /* 0x000000ffffa97224 */ /* 0x000fe600078e0098 */
[----:B------:R-:W-:Y:S10]  /*ce20*/  MUFU.EX2 R155, R81 ;  /* 0x00000051009b7308 */ /* 0x000ff40000000800 */
[----:B------:R-:W-:Y:S10]  /*ce30*/  MUFU.EX2 R154, R83 ;  /* 0x00000053009a7308 */ /* 0x000ff40000000800 */
[----:B------:R-:W-:Y:S10]  /*ce40*/  MUFU.EX2 R83, R69 ;  /* 0x0000004500537308 */ /* 0x000ff40000000800 */
[----:B------:R-:W-:Y:S01]  /*ce50*/  MUFU.EX2 R81, R70 ;  /* 0x0000004600517308 */ /* 0x000fe20000000800 */
[-C--:B-1----:R-:W-:Y:S09]  /*ce60*/  HMMA.16816.F32 R4, R48, R40.reuse, R4 ;  /* 0x000000283004723c */ /* 0x082ff20000001804 */
[----:B------:R-:W-:Y:S01]  /*ce70*/  MUFU.EX2 R152, R79 ;  /* 0x0000004f00987308 */ /* 0x000fe20000000800 */
[C---:B------:R-:W-:Y:S08]  /*ce80*/  HMMA.16816.F32 R8, R56.reuse, R40, R8 ;  /* 0x000000283808723c */ /* 0x040ff00000001808 */
[-C--:B------:R-:W-:Y:S01]  /*ce90*/  HMMA.16816.F32 R12, R56, R42.reuse, R12 ;  /* 0x0000002a380c723c */ /* 0x080fe2000000180c */
[----:B------:R-:W-:Y:S07]  /*cea0*/  MUFU.EX2 R80, R73 ;  /* 0x0000004900507308 */ /* 0x000fee0000000800 */
[C---:B------:R-:W-:Y:S01]  /*ceb0*/  HMMA.16816.F32 R16, R48.reuse, R42, R16 ;  /* 0x0000002a3010723c */ /* 0x040fe20000001810 */
[----:B------:R-:W1:Y:S02]  /*cec0*/  LDSM.16.MT88.4 R40, [R205+0x4400] ;  /* 0x00440000cd28783b */ /* 0x000e640000004200 */
[----:B------:R-:W-:Y:S05]  /*ced0*/  MUFU.EX2 R79, R75 ;  /* 0x0000004b004f7308 */ /* 0x000fea0000000800 */
[-C--:B-1----:R-:W-:Y:S08]  /*cee0*/  HMMA.16816.F32 R20, R48, R40.reuse, R20 ;  /* 0x000000283014723c */ /* 0x082ff00000001814 */
[C---:B------:R-:W-:Y:S08]  /*cef0*/  HMMA.16816.F32 R24, R56.reuse, R40, R24 ;  /* 0x000000283818723c */ /* 0x040ff00000001818 */
[-C--:B------:R-:W-:Y:S08]  /*cf00*/  HMMA.16816.F32 R28, R56, R42.reuse, R28 ;  /* 0x0000002a381c723c */ /* 0x080ff0000000181c */
[----:B------:R-:W-:Y:S01]  /*cf10*/  HMMA.16816.F32 R32, R48, R42, R32 ;  /* 0x0000002a3020723c */ /* 0x000fe20000001820 */
[----:B------:R-:W1:Y:S06]  /*cf20*/  LDSM.16.MT88.4 R40, [R204+0x4800] ;  /* 0x00480000cc28783b */ /* 0x000e6c0000004200 */
[--C-:B------:R-:W-:Y:S02]  /*cf30*/  HSET2.LE.AND R51, R55, R220.reuse, PT ;  /* 0x000000dc37337233 */ /* 0x100fe40003803000 */
[--C-:B------:R-:W-:Y:S03]  /*cf40*/  HSET2.LE.AND R50, R189, R220.reuse, PT ;  /* 0x000000dcbd327233 */ /* 0x100fe60003803000 */
[--C-:B------:R-:W-:Y:S01]  /*cf50*/  HSET2.LE.AND R49, R190, R220.reuse, PT ;  /* 0x000000dcbe317233 */ /* 0x100fe20003803000 */
[-C--:B-1----:R-:W-:Y:S08]  /*cf60*/  HMMA.16816.F32 R4, R64, R40.reuse, R4 ;  /* 0x000000284004723c */ /* 0x082ff00000001804 */
[C---:B------:R-:W-:Y:S08]  /*cf70*/  HMMA.16816.F32 R8, R172.reuse, R40, R8 ;  /* 0x00000028ac08723c */ /* 0x040ff00000001808 */
[-C--:B------:R-:W-:Y:S08]  /*cf80*/  HMMA.16816.F32 R12, R172, R42.reuse, R12 ;  /* 0x0000002aac0c723c */ /* 0x080ff0000000180c */
[C---:B------:R-:W-:Y:S01]  /*cf90*/  HMMA.16816.F32 R16, R64.reuse, R42, R16 ;  /* 0x0000002a4010723c */ /* 0x040fe20000001810 */
[----:B------:R-:W1:Y:S07]  /*cfa0*/  LDSM.16.MT88.4 R40, [R205+0x4800] ;  /* 0x00480000cd28783b */ /* 0x000e6e0000004200 */
[-C--:B-1----:R-:W-:Y:S08]  /*cfb0*/  HMMA.16816.F32 R20, R64, R40.reuse, R20 ;  /* 0x000000284014723c */ /* 0x082ff00000001814 */
[C---:B------:R-:W-:Y:S08]  /*cfc0*/  HMMA.16816.F32 R24, R172.reuse, R40, R24 ;  /* 0x00000028ac18723c */ /* 0x040ff00000001818 */
[-C--:B------:R-:W-:Y:S07]  /*cfd0*/  HMMA.16816.F32 R28, R172, R42.reuse, R28 ;  /* 0x0000002aac1c723c */ /* 0x080fee000000181c */
[----:B------:R-:W-:Y:S01]  /*cfe0*/  IMAD.MOV.U32 R174, RZ, RZ, R149 ;  /* 0x000000ffffae7224 */ /* 0x000fe200078e0095 */
[----:B------:R-:W-:Y:S01]  /*cff0*/  HMMA.16816.F32 R32, R64, R42, R32 ;  /* 0x0000002a4020723c */ /* 0x000fe20000001820 */
[----:B------:R-:W-:Y:S01]  /*d000*/  IMAD.MOV.U32 R149, RZ, RZ, R140 ;  /* 0x000000ffff957224 */ /* 0x000fe200078e008c */
[----:B------:R-:W1:Y:S01]  /*d010*/  LDSM.16.MT88.4 R40, [R204+0x4c00] ;  /* 0x004c0000cc28783b */ /* 0x000e620000004200 */
[----:B------:R-:W-:Y:S01]  /*d020*/  MUFU.EX2 R140, R82 ;  /* 0x00000052008c7308 */ /* 0x000fe20000000800 */
[----:B------:R-:W-:Y:S02]  /*d030*/  IMAD.MOV.U32 R172, RZ, RZ, R132 ;  /* 0x000000ffffac7224 */ /* 0x000fe400078e0084 */
[----:B------:R-:W-:Y:S02]  /*d040*/  IMAD.MOV.U32 R173, RZ, RZ, R53 ;  /* 0x000000ffffad7224 */ /* 0x000fe400078e0035 */
[----:B------:R-:W-:Y:S04]  /*d050*/  IMAD.MOV.U32 R175, RZ, RZ, R148 ;  /* 0x000000ffffaf7224 */ /* 0x000fe800078e0094 */
[----:B------:R-:W-:Y:S01]  /*d060*/  IMAD.MOV.U32 R148, RZ, RZ, R54 ;  /* 0x000000ffff947224 */ /* 0x000fe200078e0036 */
[----:B------:R-:W-:Y:S10]  /*d070*/  MUFU.EX2 R82, R68 ;  /* 0x0000004400527308 */ /* 0x000ff40000000800 */
[----:B------:R-:W2:Y:S10]  /*d080*/  MUFU.EX2 R132, R78 ;  /* 0x0000004e00847308 */ /* 0x000eb40000000800 */
[----:B------:R-:W3:Y:S01]  /*d090*/  MUFU.EX2 R78, R72 ;  /* 0x00000048004e7308 */ /* 0x000ee20000000800 */
[-C--:B-1----:R-:W-:Y:S01]  /*d0a0*/  HMMA.16816.F32 R4, R60, R40.reuse, R4 ;  /* 0x000000283c04723c */ /* 0x082fe20000001804 */
[----:B--2---:R-:W-:Y:S07]  /*d0b0*/  F2FP.PACK_AB R48, R152, R132 ;  /* 0x000000849830723e */ /* 0x004fee00000000ff */
[C---:B------:R-:W-:Y:S01]  /*d0c0*/  HMMA.16816.F32 R8, R176.reuse, R40, R8 ;  /* 0x00000028b008723c */ /* 0x040fe20000001808 */
[----:B------:R-:W-:Y:S03]  /*d0d0*/  LOP3.LUT R51, R51, R48, RZ, 0xc0, !PT ;  /* 0x0000003033337212 */ /* 0x000fe600078ec0ff */
[--C-:B------:R-:W-:Y:S04]  /*d0e0*/  HSET2.LE.AND R48, R191, R220.reuse, PT ;  /* 0x000000dcbf307233 */ /* 0x100fe80003803000 */
[-C--:B------:R-:W-:Y:S08]  /*d0f0*/  HMMA.16816.F32 R12, R176, R42.reuse, R12 ;  /* 0x0000002ab00c723c */ /* 0x080ff0000000180c */
[C---:B------:R-:W-:Y:S01]  /*d100*/  HMMA.16816.F32 R16, R60.reuse, R42, R16 ;  /* 0x0000002a3c10723c */ /* 0x040fe20000001810 */
[----:B------:R-:W1:Y:S07]  /*d110*/  LDSM.16.MT88.4 R40, [R205+0x4c00] ;  /* 0x004c0000cd28783b */ /* 0x000e6e0000004200 */
[-C--:B-1----:R-:W-:Y:S08]  /*d120*/  HMMA.16816.F32 R20, R60, R40.reuse, R20 ;  /* 0x000000283c14723c */ /* 0x082ff00000001814 */
[C---:B------:R-:W-:Y:S08]  /*d130*/  HMMA.16816.F32 R24, R176.reuse, R40, R24 ;  /* 0x00000028b018723c */ /* 0x040ff00000001818 */
[-C--:B------:R-:W-:Y:S07]  /*d140*/  HMMA.16816.F32 R28, R176, R42.reuse, R28 ;  /* 0x0000002ab01c723c */ /* 0x080fee000000181c */
[----:B------:R-:W-:Y:S01]  /*d150*/  IMAD.MOV.U32 R179, RZ, RZ, R37 ;  /* 0x000000ffffb37224 */ /* 0x000fe200078e0025 */
[----:B------:R-:W-:Y:S01]  /*d160*/  LOP3.LUT R37, R39, UR13, R232, 0x96, !PT ;  /* 0x0000000d27257c12 */ /* 0x000fe2000f8e96e8 */
[----:B------:R-:W-:Y:S01]  /*d170*/  IMAD.WIDE.U32 R38, R38, -0x2daee0ad, RZ ;  /* 0xd2511f5326267825 */ /* 0x000fe200078e00ff */
[----:B------:R-:W-:Y:S03]  /*d180*/  HMMA.16816.F32 R32, R60, R42, R32 ;  /* 0x0000002a3c20723c */ /* 0x000fe60000001820 */
[----:B------:R-:W-:Y:S01]  /*d190*/  IMAD.WIDE.U32 R46, R37, -0x2daee0ad, RZ ;  /* 0xd2511f53252e7825 */ /* 0x000fe200078e00ff */
[----:B------:R-:W-:Y:S03]  /*d1a0*/  F2FP.PACK_AB R37, R155, R141 ;  /* 0x0000008d9b25723e */ /* 0x000fe600000000ff */
[----:B------:R-:W-:Y:S01]  /*d1b0*/  FFMA.FTZ R61, R36, R237, R179 ;  /* 0x000000ed243d7223 */ /* 0x000fe200000100b3 */
[----:B------:R-:W-:Y:S01]  /*d1c0*/  LOP3.LUT R44, R47, UR10, R222, 0x96, !PT ;  /* 0x0000000a2f2c7c12 */ /* 0x000fe2000f8e96de */
[----:B------:R-:W-:Y:S03]  /*d1d0*/  IMAD.MOV.U32 R179, RZ, RZ, R172 ;  /* 0x000000ffffb37224 */ /* 0x000fe600078e00ac */
[----:B------:R-:W-:Y:S01]  /*d1e0*/  IMAD.MOV.U32 R172, RZ, RZ, R165 ;  /* 0x000000ffffac7224 */ /* 0x000fe200078e00a5 */
[----:B------:R-:W-:Y:S01]  /*d1f0*/  LOP3.LUT R39, R39, UR8, R46, 0x96, !PT ;  /* 0x0000000827277c12 */ /* 0x000fe2000f8e962e */
[----:B------:R-:W-:Y:S01]  /*d200*/  IMAD.WIDE.U32 R44, R44, -0x326172a9, RZ ;  /* 0xcd9e8d572c2c7825 */ /* 0x000fe200078e00ff */
[--C-:B------:R-:W-:Y:S02]  /*d210*/  HSET2.LE.AND R42, R199, R220.reuse, PT ;  /* 0x000000dcc72a7233 */ /* 0x100fe40003803000 */
[--C-:B------:R-:W-:Y:S01]  /*d220*/  HSET2.LE.AND R43, R197, R220.reuse, PT ;  /* 0x000000dcc52b7233 */ /* 0x100fe20003803000 */
[----:B------:R-:W-:Y:S01]  /*d230*/  IMAD.MOV.U32 R165, RZ, RZ, R159 ;  /* 0x000000ffffa57224 */ /* 0x000fe200078e009f */
[----:B------:R-:W-:Y:S01]  /*d240*/  LOP3.LUT R40, R45, UR9, R184, 0x96, !PT ;  /* 0x000000092d287c12 */ /* 0x000fe2000f8e96b8 */
[----:B------:R-:W-:Y:S01]  /*d250*/  IMAD.MOV.U32 R159, RZ, RZ, R238 ;  /* 0x000000ffff9f7224 */ /* 0x000fe200078e00ee */
[----:B------:R-:W-:Y:S01]  /*d260*/  LOP3.LUT R42, R42, R37, RZ, 0xc0, !PT ;  /* 0x000000252a2a7212 */ /* 0x000fe200078ec0ff */
[----:B------:R-:W-:Y:S01]  /*d270*/  IMAD.MOV.U32 R178, RZ, RZ, R174 ;  /* 0x000000ffffb27224 */ /* 0x000fe200078e00ae */
[----:B------:R-:W-:Y:S01]  /*d280*/  F2FP.PACK_AB R37, R83, R82 ;  /* 0x000000525325723e */ /* 0x000fe200000000ff */
[----:B------:R-:W-:Y:S04]  /*d290*/  IMAD.WIDE.U32 R40, R40, -0x2daee0ad, RZ ;  /* 0xd2511f5328287825 */ /* 0x000fe800078e00ff */
[----:B------:R-:W-:Y:S01]  /*d2a0*/  IMAD.MOV.U32 R174, RZ, RZ, R169 ;  /* 0x000000ffffae7224 */ /* 0x000fe200078e00a9 */
[----:B------:R-:W-:Y:S01]  /*d2b0*/  LOP3.LUT R41, R41, UR6, R38, 0x96, !PT ;  /* 0x0000000629297c12 */ /* 0x000fe2000f8e9626 */
[----:B------:R-:W-:Y:S05]  /*d2c0*/  IMAD.WIDE.U32 R38, R39, -0x326172a9, RZ ;  /* 0xcd9e8d5727267825 */ /* 0x000fea00078e00ff */
[----:B------:R-:W-:Y:S02]  /*d2d0*/  LOP3.LUT R44, R39, UR7, R44, 0x96, !PT ;  /* 0x00000007272c7c12 */ /* 0x000fe4000f8e962c */
[----:B------:R-:W-:Y:S03]  /*d2e0*/  F2FP.PACK_AB R39, R153, R135 ;  /* 0x000000879927723e */ /* 0x000fe600000000ff */
[----:B------:R-:W-:Y:S01]  /*d2f0*/  IMAD.WIDE.U32 R56, R44, -0x2daee0ad, RZ ;  /* 0xd2511f532c387825 */ /* 0x000fe200078e00ff */
[----:B------:R-:W-:Y:S01]  /*d300*/  LOP3.LUT R50, R50, R39, RZ, 0xc0, !PT ;  /* 0x0000002732327212 */ /* 0x000fe200078ec0ff */
[----:B------:R-:W1:Y:S03]  /*d310*/  LDSM.16.MT88.4 R44, [R204+0x5000] ;  /* 0x00500000cc2c783b */ /* 0x000e660000004200 */
[----:B------:R-:W-:Y:S01]  /*d320*/  LOP3.LUT R52, R57, UR4, R40, 0x96, !PT ;  /* 0x0000000439347c12 */ /* 0x000fe2000f8e9628 */
[----:B------:R-:W-:Y:S04]  /*d330*/  IMAD.WIDE.U32 R40, R41, -0x326172a9, RZ ;  /* 0xcd9e8d5729287825 */ /* 0x000fe800078e00ff */
[----:B------:R-:W-:Y:S01]  /*d340*/  IMAD.WIDE.U32 R52, R52, -0x326172a9, RZ ;  /* 0xcd9e8d5734347825 */ /* 0x000fe200078e00ff */
[----:B------:R-:W-:Y:S01]  /*d350*/  LOP3.LUT R54, R41, UR5, R38, 0x96, !PT ;  /* 0x0000000529367c12 */ /* 0x000fe2000f8e9626 */
[--C-:B------:R-:W-:Y:S01]  /*d360*/  HSET2.LE.AND R41, R196, R220.reuse, PT ;  /* 0x000000dcc4297233 */ /* 0x100fe20003803000 */
[----:B------:R-:W-:Y:S02]  /*d370*/  F2FP.PACK_AB R38, R154, R140 ;  /* 0x0000008c9a26723e */ /* 0x000fe400000000ff */
[----:B------:R-:W-:Y:S01]  /*d380*/  LOP3.LUT R59, R53, UR15, R40, 0x96, !PT ;  /* 0x0000000f353b7c12 */ /* 0x000fe2000f8e9628 */
[--C-:B------:R-:W-:Y:S01]  /*d390*/  HSET2.LE.AND R40, R198, R220.reuse, PT ;  /* 0x000000dcc6287233 */ /* 0x100fe20003803000 */
[----:B------:R-:W-:Y:S02]  /*d3a0*/  LOP3.LUT R43, R43, R38, RZ, 0xc0, !PT ;  /* 0x000000262b2b7212 */ /* 0x000fe400078ec0ff */
[----:B------:R-:W-:Y:S02]  /*d3b0*/  F2FP.PACK_AB R38, R133, R81 ;  /* 0x000000518526723e */ /* 0x000fe400000000ff */
[----:B------:R-:W-:Y:S02]  /*d3c0*/  LOP3.LUT R40, R40, R37, RZ, 0xc0, !PT ;  /* 0x0000002528287212 */ /* 0x000fe400078ec0ff */
[----:B------:R-:W-:Y:S02]  /*d3d0*/  LOP3.LUT R41, R41, R38, RZ, 0xc0, !PT ;  /* 0x0000002629297212 */ /* 0x000fe400078ec0ff */
[----:B---3--:R-:W-:Y:S02]  /*d3e0*/  F2FP.PACK_AB R37, R80, R78 ;  /* 0x0000004e5025723e */ /* 0x008fe400000000ff */
[----:B------:R-:W-:Y:S02]  /*d3f0*/  F2FP.PACK_AB R38, R79, R77 ;  /* 0x0000004d4f26723e */ /* 0x000fe400000000ff */
[----:B------:R-:W-:Y:S02]  /*d400*/  LOP3.LUT R48, R48, R37, RZ, 0xc0, !PT ;  /* 0x0000002530307212 */ /* 0x000fe400078ec0ff */
[----:B------:R-:W-:Y:S02]  /*d410*/  LOP3.LUT R49, R49, R38, RZ, 0xc0, !PT ;  /* 0x0000002631317212 */ /* 0x000fe400078ec0ff */
[--C-:B------:R-:W-:Y:S02]  /*d420*/  SHF.R.U32.HI R57, RZ, 0x10, R52.reuse ;  /* 0x00000010ff397819 */ /* 0x100fe40000011634 */
[----:B------:R-:W-:Y:S02]  /*d430*/  SHF.R.U32.HI R58, RZ, 0x18, R52 ;  /* 0x00000018ff3a7819 */ /* 0x000fe40000011634 */
[----:B------:R-:W-:Y:S02]  /*d440*/  LOP3.LUT R39, R52, 0xffff, RZ, 0xc0, !PT ;  /* 0x0000ffff34277812 */ /* 0x000fe400078ec0ff */
[----:B------:R-:W-:Y:S02]  /*d450*/  LOP3.LUT R37, R186, 0xffff, RZ, 0xc0, !PT ;  /* 0x0000ffffba257812 */ /* 0x000fe400078ec0ff */
[----:B------:R-:W-:Y:S01]  /*d460*/  SHF.R.U32.HI R53, RZ, 0x8, R39 ;  /* 0x00000008ff357819 */ /* 0x000fe20000011627 */
[----:B------:R-:W-:Y:S01]  /*d470*/  IMAD.WIDE.U32 R38, R54, -0x2daee0ad, RZ ;  /* 0xd2511f5336267825 */ /* 0x000fe200078e00ff */
[-C--:B-1----:R-:W-:Y:S01]  /*d480*/  HMMA.16816.F32 R4, R40, R44.reuse, R4 ;  /* 0x0000002c2804723c */ /* 0x082fe20000001804 */
[----:B------:R-:W-:Y:S02]  /*d490*/  LOP3.LUT R54, R186, 0xff, RZ, 0xc0, !PT ;  /* 0x000000ffba367812 */ /* 0x000fe400078ec0ff */
[----:B------:R-:W-:Y:S02]  /*d4a0*/  SHF.R.U32.HI R37, RZ, 0x8, R37 ;  /* 0x00000008ff257819 */ /* 0x000fe40000011625 */
[----:B------:R-:W-:Y:S02]  /*d4b0*/  LOP3.LUT R56, R39, UR14, R56, 0x96, !PT ;  /* 0x0000000e27387c12 */ /* 0x000fe4000f8e9638 */
[----:B------:R-:W-:Y:S01]  /*d4c0*/  PRMT R74, R54, 0x5410, R37 ;  /* 0x00005410364a7816 */ /* 0x000fe20000000025 */
[C---:B------:R-:W-:Y:S01]  /*d4d0*/  HMMA.16816.F32 R8, R48.reuse, R44, R8 ;  /* 0x0000002c3008723c */ /* 0x040fe20000001808 */
[----:B------:R-:W-:Y:S03]  /*d4e0*/  SHF.R.U32.HI R37, RZ, 0x10, R186 ;  /* 0x00000010ff257819 */ /* 0x000fe600000116ba */
[----:B------:R-:W-:Y:S02]  /*d4f0*/  LOP3.LUT R69, R38, 0xffff, RZ, 0xc0, !PT ;  /* 0x0000ffff26457812 */ /* 0x000fe400078ec0ff */
[----:B------:R-:W-:Y:S02]  /*d500*/  LOP3.LUT R37, R37, 0xff, RZ, 0xc0, !PT ;  /* 0x000000ff25257812 */ /* 0x000fe400078ec0ff */
[----:B------:R-:W-:Y:S01]  /*d510*/  LOP3.LUT R45, R57, 0xff, RZ, 0xc0, !PT ;  /* 0x000000ff392d7812 */ /* 0x000fe200078ec0ff */
[-C--:B------:R-:W-:Y:S03]  /*d520*/  HMMA.16816.F32 R12, R48, R46.reuse, R12 ;  /* 0x0000002e300c723c */ /* 0x080fe6000000180c */
[----:B------:R-:W-:Y:S02]  /*d530*/  PRMT R75, R45, 0x5410, R58 ;  /* 0x000054102d4b7816 */ /* 0x000fe4000000003a */
[----:B------:R-:W-:Y:S02]  /*d540*/  LOP3.LUT R58, R202, 0xff, RZ, 0xc0, !PT ;  /* 0x000000ffca3a7812 */ /* 0x000fe400078ec0ff */
[----:B------:R-:W-:Y:S01]  /*d550*/  SHF.R.U32.HI R57, RZ, 0x18, R186 ;  /* 0x00000018ff397819 */ /* 0x000fe200000116ba */
[C---:B------:R-:W-:Y:S01]  /*d560*/  HMMA.16816.F32 R16, R40.reuse, R46, R16 ;  /* 0x0000002e2810723c */ /* 0x040fe20000001810 */
[----:B------:R-:W-:Y:S03]  /*d570*/  PRMT R66, R58, 0x5410, R203 ;  /* 0x000054103a427816 */ /* 0x000fe600000000cb */
[----:B------:R-:W-:Y:S01]  /*d580*/  FFMA.FTZ R58, R3, R236, R239 ;  /* 0x000000ec033a7223 */ /* 0x000fe200000100ef */
[----:B------:R-:W-:Y:S01]  /*d590*/  LOP3.LUT R45, R193, 0xff, RZ, 0xc0, !PT ;  /* 0x000000ffc12d7812 */ /* 0x000fe200078ec0ff */
[----:B------:R-:W2:Y:S01]  /*d5a0*/  LDL.LU R239, [R1+0x90] ;  /* 0x0000900001ef7983 */ /* 0x000ea20000300800 */
[----:B------:R-:W-:Y:S02]  /*d5b0*/  SHF.R.U32.HI R39, RZ, 0x10, R187 ;  /* 0x00000010ff277819 */ /* 0x000fe400000116bb */
[----:B------:R-:W-:Y:S01]  /*d5c0*/  PRMT R73, R37, 0x5410, R57 ;  /* 0x0000541025497816 */ /* 0x000fe20000000039 */
[----:B------:R-:W3:Y:S02]  /*d5d0*/  LDL.LU R238, [R1+0x8c] ;  /* 0x00008c0001ee7983 */ /* 0x000ee40000300800 */
[----:B------:R-:W-:Y:S02]  /*d5e0*/  SHF.R.U32.HI R57, RZ, 0x8, R192 ;  /* 0x00000008ff397819 */ /* 0x000fe400000116c0 */
[----:B------:R-:W-:Y:S02]  /*d5f0*/  PRMT R67, R45, 0x5410, R194 ;  /* 0x000054102d437816 */ /* 0x000fe400000000c2 */
[----:B------:R-:W-:Y:S02]  /*d600*/  LOP3.LUT R45, R39, 0xff, RZ, 0xc0, !PT ;  /* 0x000000ff272d7812 */ /* 0x000fe400078ec0ff */
[----:B------:R-:W-:Y:S02]  /*d610*/  PRMT R68, R195, 0x5410, R57 ;  /* 0x00005410c3447816 */ /* 0x000fe40000000039 */
[----:B------:R-:W-:Y:S02]  /*d620*/  SHF.R.U32.HI R57, RZ, 0x18, R187 ;  /* 0x00000018ff397819 */ /* 0x000fe400000116bb */
[----:B------:R-:W-:Y:S02]  /*d630*/  SHF.R.U32.HI R44, RZ, 0x8, R200 ;  /* 0x00000008ff2c7819 */ /* 0x000fe400000116c8 */
[----:B------:R-:W-:Y:S02]  /*d640*/  PRMT R60, R45, 0x5410, R57 ;  /* 0x000054102d3c7816 */ /* 0x000fe40000000039 */
[----:B------:R-:W-:Y:S02]  /*d650*/  LOP3.LUT R55, R52, 0xff, RZ, 0xc0, !PT ;  /* 0x000000ff34377812 */ /* 0x000fe400078ec0ff */
[----:B------:R-:W-:Y:S02]  /*d660*/  LOP3.LUT R47, R183, 0xff, RZ, 0xc0, !PT ;  /* 0x000000ffb72f7812 */ /* 0x000fe400078ec0ff */
[----:B------:R-:W-:Y:S02]  /*d670*/  PRMT R76, R55, 0x5410, R53 ;  /* 0x00005410374c7816 */ /* 0x000fe40000000035 */
[----:B------:R-:W1:Y:S01]  /*d680*/  LDSM.16.MT88.4 R52, [R205+0x5000] ;  /* 0x00500000cd34783b */ /* 0x000e620000004200 */
[--C-:B------:R-:W-:Y:S02]  /*d690*/  SHF.R.U32.HI R46, RZ, 0x18, R183.reuse ;  /* 0x00000018ff2e7819 */ /* 0x100fe400000116b7 */
[----:B------:R-:W-:Y:S02]  /*d6a0*/  F2FP.PACK_AB R3, R97, R96 ;  /* 0x000000606103723e */ /* 0x000fe400000000ff */
[----:B------:R-:W-:Y:S02]  /*d6b0*/  PRMT R62, R201, 0x5410, R44 ;  /* 0x00005410c93e7816 */ /* 0x000fe4000000002c */
[C---:B------:R-:W-:Y:S02]  /*d6c0*/  LOP3.LUT R44, R187.reuse, 0xffff, RZ, 0xc0, !PT ;  /* 0x0000ffffbb2c7812 */ /* 0x040fe400078ec0ff */
[----:B------:R-:W-:Y:S02]  /*d6d0*/  LOP3.LUT R37, R187, 0xff, RZ, 0xc0, !PT ;  /* 0x000000ffbb257812 */ /* 0x000fe400078ec0ff */
[----:B------:R-:W-:Y:S02]  /*d6e0*/  SHF.R.U32.HI R44, RZ, 0x8, R44 ;  /* 0x00000008ff2c7819 */ /* 0x000fe4000001162c */
[----:B------:R-:W-:Y:S02]  /*d6f0*/  SHF.R.U32.HI R70, RZ, 0x10, R38 ;  /* 0x00000010ff467819 */ /* 0x000fe40000011626 */
[----:B------:R-:W-:Y:S02]  /*d700*/  PRMT R65, R37, 0x5410, R44 ;  /* 0x0000541025417816 */ /* 0x000fe4000000002c */
[----:B------:R-:W-:Y:S02]  /*d710*/  SHF.R.U32.HI R44, RZ, 0x10, R183 ;  /* 0x00000010ff2c7819 */ /* 0x000fe400000116b7 */
[----:B------:R-:W-:Y:S01]  /*d720*/  LOP3.LUT R37, R183, 0xffff, RZ, 0xc0, !PT ;  /* 0x0000ffffb7257812 */ /* 0x000fe200078ec0ff */
[--C-:B------:R-:W-:Y:S01]  /*d730*/  HSET2.LE.AND R36, R65, R220.reuse, PT ;  /* 0x000000dc41247233 */ /* 0x100fe20003803000 */
[----:B------:R-:W-:Y:S02]  /*d740*/  LOP3.LUT R72, R38, 0xff, RZ, 0xc0, !PT ;  /* 0x000000ff26487812 */ /* 0x000fe400078ec0ff */
[----:B------:R-:W-:Y:S02]  /*d750*/  SHF.R.U32.HI R39, RZ, 0x8, R37 ;  /* 0x00000008ff277819 */ /* 0x000fe40000011625 */
[----:B------:R-:W-:Y:S02]  /*d760*/  LOP3.LUT R37, R44, 0xff, RZ, 0xc0, !PT ;  /* 0x000000ff2c257812 */ /* 0x000fe400078ec0ff */
[----:B------:R-:W-:Y:S01]  /*d770*/  PRMT R64, R47, 0x5410, R39 ;  /* 0x000054102f407816 */ /* 0x000fe20000000027 */
[--C-:B------:R-:W-:Y:S01]  /*d780*/  HSET2.LE.AND R39, R66, R220.reuse, PT ;  /* 0x000000dc42277233 */ /* 0x100fe20003803000 */
[----:B------:R-:W-:Y:S01]  /*d790*/  PRMT R63, R37, 0x5410, R46 ;  /* 0x00005410253f7816 */ /* 0x000fe2000000002e */
[--C-:B------:R-:W-:Y:S01]  /*d7a0*/  HSET2.LE.AND R37, R60, R220.reuse, PT ;  /* 0x000000dc3c257233 */ /* 0x100fe20003803000 */
[----:B------:R-:W4:Y:S01]  /*d7b0*/  LDSM.16.MT88.4 R44, [R204+0x5400] ;  /* 0x00540000cc2c783b */ /* 0x000f220000004200 */
[----:B------:R-:W-:Y:S01]  /*d7c0*/  SHF.R.U32.HI R71, RZ, 0x18, R38 ;  /* 0x00000018ff477819 */ /* 0x000fe20000011626 */
[--C-:B------:R-:W-:Y:S05]  /*d7d0*/  HSET2.LE.AND R38, R62, R220.reuse, PT ;  /* 0x000000dc3e267233 */ /* 0x100fea0003803000 */
[----:B------:R-:W-:Y:S01]  /*d7e0*/  LOP3.LUT R38, R38, R3, RZ, 0xc0, !PT ;  /* 0x0000000326267212 */ /* 0x000fe200078ec0ff */
[-C--:B-1----:R-:W-:Y:S01]  /*d7f0*/  HMMA.16816.F32 R20, R40, R52.reuse, R20 ;  /* 0x000000342814723c */ /* 0x082fe20000001814 */
[----:B------:R-:W-:Y:S04]  /*d800*/  F2FP.PACK_AB R3, R87, R86 ;  /* 0x000000565703723e */ /* 0x000fe800000000ff */
[----:B------:R-:W-:Y:S02]  /*d810*/  LOP3.LUT R37, R37, R3, RZ, 0xc0, !PT ;  /* 0x0000000325257212 */ /* 0x000fe400078ec0ff */
[----:B------:R-:W-:Y:S01]  /*d820*/  F2FP.PACK_AB R3, R93, R92 ;  /* 0x0000005c5d03723e */ /* 0x000fe200000000ff */
[C---:B------:R-:W-:Y:S07]  /*d830*/  HMMA.16816.F32 R24, R48.reuse, R52, R24 ;  /* 0x000000343018723c */ /* 0x040fee0000001818 */
[----:B------:R-:W-:Y:S01]  /*d840*/  SHF.R.U32.HI R53, RZ, 0x18, R59 ;  /* 0x00000018ff357819 */ /* 0x000fe2000001163b */
[-C--:B------:R-:W-:Y:S01]  /*d850*/  HMMA.16816.F32 R28, R48, R54.reuse, R28 ;  /* 0x00000036301c723c */ /* 0x080fe2000000181c */
[----:B------:R-:W-:Y:S06]  /*d860*/  F2FP.PACK_AB R52, R95, R94 ;  /* 0x0000005e5f34723e */ /* 0x000fec00000000ff */
[--C-:B------:R-:W-:Y:S01]  /*d870*/  HSET2.LE.AND R50, R68, R220.reuse, PT ;  /* 0x000000dc44327233 */ /* 0x100fe20003803000 */
[----:B------:R-:W-:Y:S01]  /*d880*/  HMMA.16816.F32 R32, R40, R54, R32 ;  /* 0x000000362820723c */ /* 0x000fe20000001820 */
[----:B------:R-:W1:Y:S03]  /*d890*/  LDSM.16.MT88.4 R40, [R205+0x5400] ;  /* 0x00540000cd28783b */ /* 0x000e660000004200 */
[----:B------:R-:W-:Y:S01]  /*d8a0*/  LOP3.LUT R50, R50, R3, RZ, 0xc0, !PT ;  /* 0x0000000332327212 */ /* 0x000fe200078ec0ff */
[--C-:B------:R-:W-:Y:S02]  /*d8b0*/  HSET2.LE.AND R51, R67, R220.reuse, PT ;  /* 0x000000dc43337233 */ /* 0x100fe40003803000 */
[----:B------:R-:W-:Y:S01]  /*d8c0*/  LOP3.LUT R54, R59, 0xff, RZ, 0xc0, !PT ;  /* 0x000000ff3b367812 */ /* 0x000fe200078ec0ff */
[--C-:B------:R-:W-:Y:S04]  /*d8d0*/  HSET2.LE.AND R48, R64, R220.reuse, PT ;  /* 0x000000dc40307233 */ /* 0x100fe80003803000 */
[----:B------:R-:W-:Y:S01]  /*d8e0*/  LOP3.LUT R51, R51, R52, RZ, 0xc0, !PT ;  /* 0x0000003433337212 */ /* 0x000fe200078ec0ff */
[--C-:B------:R-:W-:Y:S01]  /*d8f0*/  HSET2.LE.AND R49, R63, R220.reuse, PT ;  /* 0x000000dc3f317233 */ /* 0x100fe20003803000 */
[----:B--2---:R-:W-:Y:S01]  /*d900*/  FFMA.FTZ R57, R2, R239, R179 ;  /* 0x000000ef02397223 */ /* 0x004fe200000100b3 */
[----:B------:R-:W-:Y:S01]  /*d910*/  F2FP.PACK_AB R2, R85, R84 ;  /* 0x000000545502723e */ /* 0x000fe200000000ff */
[----:B------:R-:W3:Y:S02]  /*d920*/  LDL.LU R179, [R1] ;  /* 0x0000000001b37983 */ /* 0x000ee40000300800 */
[----:B------:R-:W-:Y:S01]  /*d930*/  FADD.FTZ R57, R213, R57 ;  /* 0x00000039d5397221 */ /* 0x000fe20000010000 */
[----:B------:R-:W-:Y:S02]  /*d940*/  LOP3.LUT R36, R36, R2, RZ, 0xc0, !PT ;  /* 0x0000000224247212 */ /* 0x000fe400078ec0ff */
[----:B------:R-:W-:Y:S04]  /*d950*/  F2FP.PACK_AB R2, R91, R90 ;  /* 0x0000005a5b02723e */ /* 0x000fe800000000ff */
[----:B------:R-:W-:Y:S02]  /*d960*/  LOP3.LUT R49, R49, R2, RZ, 0xc0, !PT ;  /* 0x0000000231317212 */ /* 0x000fe400078ec0ff */
[----:B------:R-:W-:Y:S04]  /*d970*/  SHF.R.U32.HI R2, RZ, 0x10, R59 ;  /* 0x00000010ff027819 */ /* 0x000fe8000001163b */
[----:B------:R-:W-:Y:S02]  /*d980*/  LOP3.LUT R3, R2, 0xff, RZ, 0xc0, !PT ;  /* 0x000000ff02037812 */ /* 0x000fe400078ec0ff */
[----:B------:R-:W-:Y:S01]  /*d990*/  SHF.R.U32.HI R2, RZ, 0x8, R226 ;  /* 0x00000008ff027819 */ /* 0x000fe200000116e2 */
[----:B---3--:R-:W-:Y:S01]  /*d9a0*/  FFMA.FTZ R62, R0, R238, R179 ;  /* 0x000000ee003e7223 */ /* 0x008fe200000100b3 */
[----:B------:R-:W-:Y:S01]  /*d9b0*/  F2FP.PACK_AB R0, R99, R98 ;  /* 0x000000626300723e */ /* 0x000fe200000000ff */
[----:B------:R-:W-:Y:S02]  /*d9c0*/  IMAD.MOV.U32 R179, RZ, RZ, R172 ;  /* 0x000000ffffb37224 */ /* 0x000fe400078e00ac */
[----:B------:R-:W-:Y:S01]  /*d9d0*/  IMAD.MOV.U32 R172, RZ, RZ, R173 ;  /* 0x000000ffffac7224 */ /* 0x000fe200078e00ad */
[----:B------:R-:W-:Y:S01]  /*d9e0*/  LOP3.LUT R39, R39, R0, RZ, 0xc0, !PT ;  /* 0x0000000027277212 */ /* 0x000fe200078ec0ff */
[----:B------:R-:W-:Y:S01]  /*d9f0*/  FADD.FTZ R65, R179, R61 ;  /* 0x0000003db3417221 */ /* 0x000fe20000010000 */
[----:B------:R-:W2:Y:S01]  /*da00*/  LDL.LU R173, [R1+0x18] ;  /* 0x0000180001ad7983 */ /* 0x000ea20000300800 */
[----:B------:R-:W-:Y:S01]  /*da10*/  IMAD.MOV.U32 R177, RZ, RZ, R172 ;  /* 0x000000ffffb17224 */ /* 0x000fe200078e00ac */
[----:B------:R-:W-:Y:S01]  /*da20*/  F2FP.PACK_AB R0, R89, R88 ;  /* 0x000000585900723e */ /* 0x000fe200000000ff */
[----:B------:R-:W-:Y:S01]  /*da30*/  IMAD.MOV.U32 R172, RZ, RZ, R171 ;  /* 0x000000ffffac7224 */ /* 0x000fe200078e00ab */
[----:B------:R-:W3:Y:S01]  /*da40*/  LDL.LU R179, [R1+0xc] ;  /* 0x00000c0001b37983 */ /* 0x000ee20000300800 */
[----:B------:R-:W-:Y:S01]  /*da50*/  IMAD.MOV.U32 R119, RZ, RZ, R177 ;  /* 0x000000ffff777224 */ /* 0x000fe200078e00b1 */
[-C--:B----4-:R-:W-:Y:S01]  /*da60*/  HMMA.16816.F32 R4, R36, R44.reuse, R4 ;  /* 0x0000002c2404723c */ /* 0x090fe20000001804 */
[----:B------:R-:W-:Y:S01]  /*da70*/  IMAD.MOV.U32 R177, RZ, RZ, R157 ;  /* 0x000000ffffb17224 */ /* 0x000fe200078e009d */
[----:B------:R-:W4:Y:S01]  /*da80*/  LDL.LU R213, [R1+0x88] ;  /* 0x0000880001d57983 */ /* 0x000f220000300800 */
[----:B------:R-:W-:Y:S01]  /*da90*/  IMAD.MOV.U32 R157, RZ, RZ, R161 ;  /* 0x000000ffff9d7224 */ /* 0x000fe200078e00a1 */
[----:B------:R-:W-:Y:S01]  /*daa0*/  LOP3.LUT R48, R48, R0, RZ, 0xc0, !PT ;  /* 0x0000000030307212 */ /* 0x000fe200078ec0ff */
[----:B------:R-:W-:Y:S01]  /*dab0*/  IMAD.MOV.U32 R161, RZ, RZ, R221 ;  /* 0x000000ffffa17224 */ /* 0x000fe200078e00dd */
[----:B------:R-:W4:Y:S01]  /*dac0*/  LDL.LU R217, [R1+0x84] ;  /* 0x0000840001d97983 */ /* 0x000f220000300800 */
[----:B------:R-:W-:Y:S02]  /*dad0*/  LOP3.LUT R0, R59, 0xffff, RZ, 0xc0, !PT ;  /* 0x0000ffff3b007812 */ /* 0x000fe400078ec0ff */
[----:B------:R-:W-:Y:S02]  /*dae0*/  PRMT R61, R3, 0x5410, R53 ;  /* 0x00005410033d7816 */ /* 0x000fe40000000035 */
[C---:B------:R-:W-:Y:S01]  /*daf0*/  HMMA.16816.F32 R8, R48.reuse, R44, R8 ;  /* 0x0000002c3008723c */ /* 0x040fe20000001808 */
[----:B------:R-:W-:Y:S02]  /*db00*/  SHF.R.U32.HI R52, RZ, 0x8, R0 ;  /* 0x00000008ff347819 */ /* 0x000fe40000011600 */
[----:B------:R-:W-:Y:S02]  /*db10*/  LOP3.LUT R0, R227, 0xff, RZ, 0xc0, !PT ;  /* 0x000000ffe3007812 */ /* 0x000fe400078ec0ff */
[----:B------:R-:W-:Y:S02]  /*db20*/  PRMT R60, R54, 0x5410, R52 ;  /* 0x00005410363c7816 */ /* 0x000fe40000000034 */
[----:B------:R-:W-:Y:S01]  /*db30*/  PRMT R171, R0, 0x5410, R228 ;  /* 0x0000541000ab7816 */ /* 0x000fe200000000e4 */
[-C--:B------:R-:W-:Y:S01]  /*db40*/  HMMA.16816.F32 R12, R48, R46.reuse, R12 ;  /* 0x0000002e300c723c */ /* 0x080fe2000000180c */
[C---:B------:R-:W-:Y:S03]  /*db50*/  LOP3.LUT R0, R188.reuse, 0xffff, RZ, 0xc0, !PT ;  /* 0x0000ffffbc007812 */ /* 0x040fe600078ec0ff */
[----:B------:R-:W-:Y:S01]  /*db60*/  LOP3.LUT R52, R188, 0xff, RZ, 0xc0, !PT ;  /* 0x000000ffbc347812 */ /* 0x000fe200078ec0ff */
[--C-:B------:R-:W-:Y:S01]  /*db70*/  HSET2.LE.AND R171, R171, R220.reuse, PT ;  /* 0x000000dcabab7233 */ /* 0x100fe20003803000 */
[----:B------:R-:W-:Y:S02]  /*db80*/  SHF.R.U32.HI R0, RZ, 0x8, R0 ;  /* 0x00000008ff007819 */ /* 0x000fe40000011600 */
[C---:B------:R-:W-:Y:S01]  /*db90*/  HMMA.16816.F32 R16, R36.reuse, R46, R16 ;  /* 0x0000002e2410723c */ /* 0x040fe20000001810 */
[----:B------:R-:W-:Y:S03]  /*dba0*/  SHF.R.U32.HI R44, RZ, 0x8, R69 ;  /* 0x00000008ff2c7819 */ /* 0x000fe60000011645 */
[----:B------:R-:W-:Y:S02]  /*dbb0*/  SHF.R.U32.HI R45, RZ, 0x18, R188 ;  /* 0x00000018ff2d7819 */ /* 0x000fe400000116bc */
[----:B------:R-:W-:Y:S01]  /*dbc0*/  PRMT R72, R72, 0x5410, R44 ;  /* 0x0000541048487816 */ /* 0x000fe2000000002c */
[--C-:B------:R-:W-:Y:S01]  /*dbd0*/  HSET2.LE.AND R46, R230, R220.reuse, PT ;  /* 0x000000dce62e7233 */ /* 0x100fe20003803000 */
[-C--:B-1----:R-:W-:Y:S01]  /*dbe0*/  HMMA.16816.F32 R20, R36, R40.reuse, R20 ;  /* 0x000000282414723c */ /* 0x082fe20000001814 */
[----:B------:R-:W-:Y:S03]  /*dbf0*/  LOP3.LUT R44, R56, 0xff, RZ, 0xc0, !PT ;  /* 0x000000ff382c7812 */ /* 0x000fe600078ec0ff */
[--C-:B------:R-:W-:Y:S01]  /*dc00*/  HSET2.LE.AND R47, R231, R220.reuse, PT ;  /* 0x000000dce72f7233 */ /* 0x100fe20003803000 */
[----:B------:R-:W-:Y:S03]  /*dc10*/  LOP3.LUT R3, R70, 0xff, RZ, 0xc0, !PT ;  /* 0x000000ff46037812 */ /* 0x000fe600078ec0ff */
[C---:B------:R-:W-:Y:S01]  /*dc20*/  HMMA.16816.F32 R24, R48.reuse, R40, R24 ;  /* 0x000000283018723c */ /* 0x040fe20000001818 */
[----:B------:R-:W-:Y:S06]  /*dc30*/  PRMT R71, R3, 0x5410, R71 ;  /* 0x0000541003477816 */ /* 0x000fec0000000047 */
[--C-:B------:R-:W-:Y:S01]  /*dc40*/  HSET2.LE.AND R40, R60, R220.reuse, PT ;  /* 0x000000dc3c287233 */ /* 0x100fe20003803000 */
[-C--:B------:R-:W-:Y:S01]  /*dc50*/  HMMA.16816.F32 R28, R48, R42.reuse, R28 ;  /* 0x0000002a301c723c */ /* 0x080fe2000000181c */
[----:B------:R-:W-:Y:S04]  /*dc60*/  F2FP.PACK_AB R41, R105, R104 ;  /* 0x000000686929723e */ /* 0x000fe800000000ff */
[----:B------:R-:W-:Y:S01]  /*dc70*/  LOP3.LUT R40, R40, R41, RZ, 0xc0, !PT ;  /* 0x0000002928287212 */ /* 0x000fe200078ec0ff */
[--C-:B------:R-:W-:Y:S02]  /*dc80*/  HSET2.LE.AND R41, R61, R220.reuse, PT ;  /* 0x000000dc3d297233 */ /* 0x100fe40003803000 */
[----:B------:R-:W-:Y:S07]  /*dc90*/  HMMA.16816.F32 R32, R36, R42, R32 ;  /* 0x0000002a2420723c */ /* 0x000fee0000001820 */
[--C-:B------:R-:W-:Y:S02]  /*dca0*/  HSET2.LE.AND R42, R76, R220.reuse, PT ;  /* 0x000000dc4c2a7233 */ /* 0x100fe40003803000 */
[--C-:B------:R-:W-:Y:S03]  /*dcb0*/  HSET2.LE.AND R43, R75, R220.reuse, PT ;  /* 0x000000dc4b2b7233 */ /* 0x100fe60003803000 */
[----:B--2---:R-:W-:Y:S02]  /*dcc0*/  IMAD.MOV.U32 R176, RZ, RZ, R173 ;  /* 0x000000ffffb07224 */ /* 0x004fe400078e00ad */
[----:B------:R-:W-:Y:S01]  /*dcd0*/  IMAD.MOV.U32 R173, RZ, RZ, R170 ;  /* 0x000000ffffad7224 */ /* 0x000fe200078e00aa */
[----:B------:R-:W-:Y:S01]  /*dce0*/  PRMT R170, R229, 0x5410, R2 ;  /* 0x00005410e5aa7816 */ /* 0x000fe20000000002 */
[----:B---3--:R-:W-:Y:S01]  /*dcf0*/  FADD.FTZ R58, R179, R58 ;  /* 0x0000003ab33a7221 */ /* 0x008fe20000010000 */
[----:B------:R-:W-:Y:S01]  /*dd00*/  SHF.R.U32.HI R2, RZ, 0x10, R188 ;  /* 0x00000010ff027819 */ /* 0x000fe200000116bc */
[----:B------:R-:W-:Y:S02]  /*dd10*/  IMAD.MOV.U32 R179, RZ, RZ, R175 ;  /* 0x000000ffffb37224 */ /* 0x000fe400078e00af */
[----:B------:R-:W-:Y:S01]  /*dd20*/  IMAD.MOV.U32 R175, RZ, RZ, R168 ;  /* 0x000000ffffaf7224 */ /* 0x000fe200078e00a8 */
[----:B------:R-:W-:Y:S01]  /*dd30*/  PRMT R168, R52, 0x5410, R0 ;  /* 0x0000541034a87816 */ /* 0x000fe20000000000 */
[----:B------:R-:W-:Y:S01]  /*dd40*/  IMAD.MOV.U32 R185, RZ, RZ, R176 ;  /* 0x000000ffffb97224 */ /* 0x000fe200078e00b0 */
[----:B------:R-:W-:Y:S01]  /*dd50*/  LOP3.LUT R0, R56, 0xffff, RZ, 0xc0, !PT ;  /* 0x0000ffff38007812 */ /* 0x000fe200078ec0ff */
[----:B----4-:R-:W-:Y:S01]  /*dd60*/  FADD.FTZ R52, R217, R65 ;  /* 0x00000041d9347221 */ /* 0x010fe20000010000 */
[----:B------:R-:W-:Y:S01]  /*dd70*/  LOP3.LUT R2, R2, 0xff, RZ, 0xc0, !PT ;  /* 0x000000ff02027812 */ /* 0x000fe200078ec0ff */
[----:B------:R-:W-:Y:S01]  /*dd80*/  IMAD.MOV.U32 R176, RZ, RZ, R164 ;  /* 0x000000ffffb07224 */ /* 0x000fe200078e00a4 */
[----:B------:R-:W-:Y:S01]  /*dd90*/  SHF.R.U32.HI R3, RZ, 0x8, R0 ;  /* 0x00000008ff037819 */ /* 0x000fe20000011600 */
[----:B------:R-:W2:Y:S01]  /*dda0*/  LDL.LU R217, [R1+0x80] ;  /* 0x0000800001d97983 */ /* 0x000ea20000300800 */
[----:B------:R-:W-:Y:S01]  /*ddb0*/  PRMT R169, R2, 0x5410, R45 ;  /* 0x0000541002a97816 */ /* 0x000fe2000000002d */
[----:B------:R-:W-:Y:S01]  /*ddc0*/  FADD.FTZ R45, R117, R62 ;  /* 0x0000003e752d7221 */ /* 0x000fe20000010000 */
[----:B------:R-:W-:Y:S01]  /*ddd0*/  SHF.R.U32.HI R2, RZ, 0x10, R56 ;  /* 0x00000010ff027819 */ /* 0x000fe20000011638 */
[----:B------:R-:W-:Y:S01]  /*dde0*/  IMAD.MOV.U32 R117, RZ, RZ, R165 ;  /* 0x000000ffff757224 */ /* 0x000fe200078e00a5 */
[----:B------:R-:W-:Y:S01]  /*ddf0*/  PRMT R164, R44, 0x5410, R3 ;  /* 0x000054102ca47816 */ /* 0x000fe20000000003 */
[----:B------:R-:W-:Y:S01]  /*de00*/  FADD.FTZ R3, R185, R58 ;  /* 0x0000003ab9037221 */ /* 0x000fe20000010000 */
[----:B------:R1:W5:Y:S01]  /*de10*/  LDL.LU R221, [R1+0x7c] ;  /* 0x00007c0001dd7983 */ /* 0x0003620000300800 */
[----:B------:R-:W-:Y:S01]  /*de20*/  IMAD.MOV.U32 R185, RZ, RZ, R119 ;  /* 0x000000ffffb97224 */ /* 0x000fe200078e0077 */
[----:B------:R-:W-:Y:S01]  /*de30*/  LOP3.LUT R2, R2, 0xff, RZ, 0xc0, !PT ;  /* 0x000000ff02027812 */ /* 0x000fe200078ec0ff */
[----:B------:R-:W-:Y:S01]  /*de40*/  IMAD.MOV.U32 R119, RZ, RZ, R117 ;  /* 0x000000ffff777224 */ /* 0x000fe200078e0075 */
[----:B------:R-:W-:Y:S01]  /*de50*/  SHF.R.U32.HI R56, RZ, 0x18, R56 ;  /* 0x00000018ff387819 */ /* 0x000fe20000011638 */
[----:B------:R-:W-:Y:S01]  /*de60*/  IMAD.MOV.U32 R117, RZ, RZ, R176 ;  /* 0x000000ffff757224 */ /* 0x000fe200078e00b0 */
[----:B------:R-:W-:Y:S01]  /*de70*/  F2FP.PACK_AB R0, R113, R112 ;  /* 0x000000707100723e */ /* 0x000fe200000000ff */
[----:B------:R-:W-:Y:S01]  /*de80*/  IMAD.MOV.U32 R176, RZ, RZ, R177 ;  /* 0x000000ffffb07224 */ /* 0x000fe200078e00b1 */
[----:B------:R-:W-:Y:S01]  /*de90*/  PRMT R165, R2, 0x5410, R56 ;  /* 0x0000541002a57816 */ /* 0x000fe20000000038 */
[----:B------:R-:W-:Y:S01]  /*dea0*/  FADD.FTZ R2, R185, R52 ;  /* 0x00000034b9027221 */ /* 0x000fe20000010000 */
[----:B------:R-:W-:Y:S01]  /*deb0*/  LOP3.LUT R46, R46, R0, RZ, 0xc0, !PT ;  /* 0x000000002e2e7212 */ /* 0x000fe200078ec0ff */
[----:B------:R-:W-:Y:S01]  /*dec0*/  IMAD.MOV.U32 R177, RZ, RZ, R178 ;  /* 0x000000ffffb17224 */ /* 0x000fe200078e00b2 */
[----:B------:R-:W3:Y:S01]  /*ded0*/  LDSM.16.MT88.4 R52, [R204+0x5800] ;  /* 0x00580000cc34783b */ /* 0x000ee20000004200 */
[----:B------:R-:W-:Y:S01]  /*dee0*/  IMAD.MOV.U32 R178, RZ, RZ, R179 ;  /* 0x000000ffffb27224 */ /* 0x000fe200078e00b3 */
[--C-:B------:R-:W-:Y:S01]  /*def0*/  HSET2.LE.AND R170, R170, R220.reuse, PT ;  /* 0x000000dcaaaa7233 */ /* 0x100fe20003803000 */
        /* <DEDUP_REMOVED lines=8> */
[----:B------:R-:W-:Y:S02]  /*df80*/  IMAD.MOV.U32 R117, RZ, RZ, R176 ;  /* 0x000000ffff757224 */ /* 0x000fe400078e00b0 */
[----:B------:R-:W-:Y:S02]  /*df90*/  FADD.FTZ R44, R216, R57 ;  /* 0x00000039d82c7221 */ /* 0x000fe40000010000 */
[----:B------:R-:W-:Y:S01]  /*dfa0*/  IMAD.MOV.U32 R173, RZ, RZ, R174 ;  /* 0x000000ffffad7224 */ /* 0x000fe200078e00ae */
[----:B------:R1:W5:Y:S01]  /*dfb0*/  LDL.LU R216, [R1+0x78] ;  /* 0x0000780001d87983 */ /* 0x0003620000300800 */
[----:B------:R-:W-:Y:S02]  /*dfc0*/  IMAD.MOV.U32 R174, RZ, RZ, R175 ;  /* 0x000000ffffae7224 */ /* 0x000fe400078e00af */
[----:B------:R-:W-:Y:S02]  /*dfd0*/  IMAD.MOV.U32 R175, RZ, RZ, R167 ;  /* 0x000000ffffaf7224 */ /* 0x000fe400078e00a7 */
[----:B------:R-:W-:Y:S02]  /*dfe0*/  IMAD.MOV.U32 R167, RZ, RZ, R166 ;  /* 0x000000ffffa77224 */ /* 0x000fe400078e00a6 */
[----:B------:R-:W-:Y:S02]  /*dff0*/  IMAD.MOV.U32 R176, RZ, RZ, R177 ;  /* 0x000000ffffb07224 */ /* 0x000fe400078e00b1 */
[----:B------:R-:W-:Y:S02]  /*e000*/  IMAD.MOV.U32 R177, RZ, RZ, R178 ;  /* 0x000000ffffb17224 */ /* 0x000fe400078e00b2 */
[----:B------:R-:W-:Y:S02]  /*e010*/  IMAD.MOV.U32 R178, RZ, RZ, R179 ;  /* 0x000000ffffb27224 */ /* 0x000fe400078e00b3 */
[----:B------:R-:W-:Y:S02]  /*e020*/  IMAD.MOV.U32 R179, RZ, RZ, R172 ;  /* 0x000000ffffb37224 */ /* 0x000fe400078e00ac */
[----:B------:R-:W-:Y:S01]  /*e030*/  FADD.FTZ R57, R117, R2 ;  /* 0x0000000275397221 */ /* 0x000fe20000010000 */
[----:B------:R-:W-:Y:S01]  /*e040*/  F2FP.PACK_AB R2, R101, R100 ;  /* 0x000000646502723e */ /* 0x000fe200000000ff */
[----:B------:R-:W-:Y:S01]  /*e050*/  FADD.FTZ R0, R215, R45 ;  /* 0x0000002dd7007221 */ /* 0x000fe20000010000 */
[--C-:B------:R-:W-:Y:S01]  /*e060*/  HSET2.LE.AND R45, R73, R220.reuse, PT ;  /* 0x000000dc492d7233 */ /* 0x100fe20003803000 */
[----:B------:R-:W-:Y:S01]  /*e070*/  IMAD.MOV.U32 R172, RZ, RZ, R173 ;  /* 0x000000ffffac7224 */ /* 0x000fe200078e00ad */
[----:B------:R1:W5:Y:S01]  /*e080*/  LDL.LU R215, [R1+0x74] ;  /* 0x0000740001d77983 */ /* 0x0003620000300800 */
[----:B------:R-:W-:Y:S02]  /*e090*/  IMAD.MOV.U32 R173, RZ, RZ, R174 ;  /* 0x000000ffffad7224 */ /* 0x000fe400078e00ae */
[----:B------:R-:W-:Y:S02]  /*e0a0*/  IMAD.MOV.U32 R174, RZ, RZ, R175 ;  /* 0x000000ffffae7224 */ /* 0x000fe400078e00af */
[----:B------:R-:W-:Y:S02]  /*e0b0*/  IMAD.MOV.U32 R175, RZ, RZ, R167 ;  /* 0x000000ffffaf7224 */ /* 0x000fe400078e00a7 */
[----:B------:R-:W-:Y:S02]  /*e0c0*/  FADD.FTZ R50, R179, R57 ;  /* 0x00000039b3327221 */ /* 0x000fe40000010000 */
[----:B------:R-:W-:Y:S01]  /*e0d0*/  FADD.FTZ R56, R119, R0 ;  /* 0x0000000077387221 */ /* 0x000fe20000010000 */
[----:B------:R-:W-:Y:S01]  /*e0e0*/  F2FP.PACK_AB R0, R115, R114 ;  /* 0x000000727300723e */ /* 0x000fe200000000ff */
[----:B------:R-:W-:Y:S02]  /*e0f0*/  FADD.FTZ R36, R175, R50 ;  /* 0x00000032af247221 */ /* 0x000fe40000010000 */
[----:B------:R-:W-:Y:S01]  /*e100*/  FADD.FTZ R58, R185, R44 ;  /* 0x0000002cb93a7221 */ /* 0x000fe20000010000 */
[--C-:B------:R-:W-:Y:S01]  /*e110*/  HSET2.LE.AND R44, R74, R220.reuse, PT ;  /* 0x000000dc4a2c7233 */ /* 0x100fe20003803000 */
[----:B------:R-:W-:Y:S01]  /*e120*/  FADD.FTZ R59, R213, R3 ;  /* 0x00000003d53b7221 */ /* 0x000fe20000010000 */
[----:B------:R-:W-:Y:S01]  /*e130*/  F2FP.PACK_AB R3, R103, R102 ;  /* 0x000000666703723e */ /* 0x000fe200000000ff */
[----:B------:R-:W-:Y:S01]  /*e140*/  FADD.FTZ R48, R178, R56 ;  /* 0x00000038b2307221 */ /* 0x000fe20000010000 */
[----:B------:R-:W-:Y:S01]  /*e150*/  LOP3.LUT R47, R47, R0, RZ, 0xc0, !PT ;  /* 0x000000002f2f7212 */ /* 0x000fe200078ec0ff */
[----:B------:R-:W-:Y:S01]  /*e160*/  FADD.FTZ R56, R158, R36 ;  /* 0x000000249e387221 */ /* 0x000fe20000010000 */
[----:B------:R-:W-:Y:S01]  /*e170*/  LOP3.LUT R44, R44, R2, RZ, 0xc0, !PT ;  /* 0x000000022c2c7212 */ /* 0x000fe200078ec0ff */
[----:B------:R-:W-:Y:S01]  /*e180*/  FADD.FTZ R2, R176, R59 ;  /* 0x0000003bb0027221 */ /* 0x000fe20000010000 */
[----:B------:R-:W4:Y:S01]  /*e190*/  LDSM.16.MT88.4 R36, [R205+0x5800] ;  /* 0x00580000cd24783b */ /* 0x000f220000004200 */
[----:B------:R-:W-:Y:S01]  /*e1a0*/  FADD.FTZ R0, R177, R58 ;  /* 0x0000003ab1007221 */ /* 0x000fe20000010000 */
[----:B------:R-:W-:Y:S01]  /*e1b0*/  LOP3.LUT R45, R45, R3, RZ, 0xc0, !PT ;  /* 0x000000032d2d7212 */ /* 0x000fe200078ec0ff */
[----:B------:R-:W-:Y:S01]  /*e1c0*/  FADD.FTZ R49, R172, R2 ;  /* 0x00000002ac317221 */ /* 0x000fe20000010000 */
[----:B------:R-:W-:Y:S01]  /*e1d0*/  F2FP.PACK_AB R2, R109, R108 ;  /* 0x0000006c6d02723e */ /* 0x000fe200000000ff */
[----:B------:R-:W-:Y:S01]  /*e1e0*/  FADD.FTZ R51, R173, R0 ;  /* 0x00000000ad337221 */ /* 0x000fe20000010000 */
[----:B------:R-:W-:Y:S01]  /*e1f0*/  F2FP.PACK_AB R0, R107, R106 ;  /* 0x0000006a6b00723e */ /* 0x000fe200000000ff */
[----:B------:R-:W-:Y:S01]  /*e200*/  IMAD.MOV.U32 R166, RZ, RZ, R214 ;  /* 0x000000ffffa67224 */ /* 0x000fe200078e00d6 */
[----:B------:R-:W-:Y:S01]  /*e210*/  F2FP.PACK_AB R3, R111, R110 ;  /* 0x0000006e6f03723e */ /* 0x000fe200000000ff */
[-C--:B---3--:R-:W-:Y:S01]  /*e220*/  HMMA.16816.F32 R4, R44, R52.reuse, R4 ;  /* 0x000000342c04723c */ /* 0x088fe20000001804 */
[----:B------:R-:W-:Y:S01]  /*e230*/  LOP3.LUT R41, R41, R0, RZ, 0xc0, !PT ;  /* 0x0000000029297212 */ /* 0x000fe200078ec0ff */
[----:B------:R-:W-:Y:S01]  /*e240*/  IMAD.MOV.U32 R167, RZ, RZ, R166 ;  /* 0x000000ffffa77224 */ /* 0x000fe200078e00a6 */
[----:B------:R-:W-:Y:S01]  /*e250*/  LOP3.LUT R42, R42, R2, RZ, 0xc0, !PT ;  /* 0x000000022a2a7212 */ /* 0x000fe200078ec0ff */
[----:B------:R-:W-:Y:S01]  /*e260*/  IMAD.MOV.U32 R166, RZ, RZ, R212 ;  /* 0x000000ffffa67224 */ /* 0x000fe200078e00d4 */
[----:B------:R-:W-:Y:S01]  /*e270*/  LOP3.LUT R43, R43, R3, RZ, 0xc0, !PT ;  /* 0x000000032b2b7212 */ /* 0x000fe200078ec0ff */
[----:B------:R-:W-:Y:S01]  /*e280*/  FADD.FTZ R2, R174, R48 ;  /* 0x00000030ae027221 */ /* 0x000fe20000010000 */
[----:B------:R1:W5:Y:S01]  /*e290*/  LDL.LU R214, [R1+0x70] ;  /* 0x0000700001d67983 */ /* 0x0003620000300800 */
[----:B------:R-:W-:Y:S01]  /*e2a0*/  FADD.FTZ R0, R166, R51 ;  /* 0x00000033a6007221 */ /* 0x000fe20000010000 */
[----:B------:R-:W-:Y:S02]  /*e2b0*/  F2FP.PACK_AB R48, R181, R118 ;  /* 0x00000076b530723e */ /* 0x000fe400000000ff */
[----:B------:R1:W5:Y:S01]  /*e2c0*/  LDL.LU R213, [R1+0x6c] ;  /* 0x00006c0001d57983 */ /* 0x0003620000300800 */
[----:B------:R-:W-:Y:S01]  /*e2d0*/  FADD.FTZ R3, R167, R49 ;  /* 0x00000031a7037221 */ /* 0x000fe20000010000 */
[C---:B------:R-:W-:Y:S01]  /*e2e0*/  HMMA.16816.F32 R8, R40.reuse, R52, R8 ;  /* 0x000000342808723c */ /* 0x040fe20000001808 */
[----:B------:R-:W-:Y:S01]  /*e2f0*/  FADD.FTZ R49, R159, R2 ;  /* 0x000000029f317221 */ /* 0x000fe20000010000 */
[----:B------:R1:W5:Y:S01]  /*e300*/  LDL.LU R212, [R1+0x68] ;  /* 0x0000680001d47983 */ /* 0x0003620000300800 */
[----:B------:R-:W-:Y:S01]  /*e310*/  FADD.FTZ R50, R156, R0 ;  /* 0x000000009c327221 */ /* 0x000fe20000010000 */
[----:B------:R-:W-:Y:S01]  /*e320*/  F2FP.PACK_AB R0, R129, R128 ;  /* 0x000000808100723e */ /* 0x000fe200000000ff */
[----:B------:R-:W-:Y:S01]  /*e330*/  FADD.FTZ R51, R157, R3 ;  /* 0x000000039d337221 */ /* 0x000fe20000010000 */
[----:B------:R-:W-:Y:S01]  /*e340*/  F2FP.PACK_AB R2, R131, R130 ;  /* 0x000000828302723e */ /* 0x000fe200000000ff */
[--C-:B------:R-:W-:Y:S01]  /*e350*/  HSET2.LE.AND R167, R71, R220.reuse, PT ;  /* 0x000000dc47a77233 */ /* 0x100fe20003803000 */
[-C--:B------:R-:W-:Y:S01]  /*e360*/  HMMA.16816.F32 R12, R40, R54.reuse, R12 ;  /* 0x00000036280c723c */ /* 0x080fe2000000180c */
[----:B------:R-:W-:Y:S03]  /*e370*/  LOP3.LUT R170, R170, R0, RZ, 0xc0, !PT ;  /* 0x00000000aaaa7212 */ /* 0x000fe600078ec0ff */
[----:B------:R-:W-:Y:S01]  /*e380*/  FADD.FTZ R0, R150, R50 ;  /* 0x0000003296007221 */ /* 0x000fe20000010000 */
[----:B------:R-:W-:Y:S01]  /*e390*/  LOP3.LUT R169, R169, R48, RZ, 0xc0, !PT ;  /* 0x00000030a9a97212 */ /* 0x000fe200078ec0ff */
[----:B------:R-:W-:Y:S01]  /*e3a0*/  FADD.FTZ R48, R163, R49 ;  /* 0x00000031a3307221 */ /* 0x000fe20000010000 */
[----:B------:R-:W-:Y:S01]  /*e3b0*/  F2FP.PACK_AB R3, R182, R116 ;  /* 0x00000074b603723e */ /* 0x000fe200000000ff */
[----:B------:R-:W-:Y:S01]  /*e3c0*/  IMAD.MOV.U32 R163, RZ, RZ, R162 ;  /* 0x000000ffffa37224 */ /* 0x000fe200078e00a2 */
[C---:B------:R-:W-:Y:S03]  /*e3d0*/  HMMA.16816.F32 R16, R44.reuse, R54, R16 ;  /* 0x000000362c10723c */ /* 0x040fe60000001810 */
[----:B------:R-:W-:Y:S01]  /*e3e0*/  FADD.FTZ R49, R149, R48 ;  /* 0x0000003095317221 */ /* 0x000fe20000010000 */
[----:B------:R-:W-:Y:S01]  /*e3f0*/  LOP3.LUT R171, R171, R2, RZ, 0xc0, !PT ;  /* 0x00000002abab7212 */ /* 0x000fe200078ec0ff */
[----:B------:R-:W-:Y:S01]  /*e400*/  FADD.FTZ R2, R241, R51 ;  /* 0x00000033f1027221 */ /* 0x000fe20000010000 */
[----:B------:R-:W-:Y:S01]  /*e410*/  F2FP.PACK_AB R48, R180, R126 ;  /* 0x0000007eb430723e */ /* 0x000fe200000000ff */
[----:B------:R-:W-:Y:S01]  /*e420*/  FADD.FTZ R51, R148, R0 ;  /* 0x0000000094337221 */ /* 0x000fe20000010000 */
[----:B------:R-:W-:Y:S01]  /*e430*/  F2FP.PACK_AB R0, R121, R120 ;  /* 0x000000787900723e */ /* 0x000fe200000000ff */
[----:B------:R-:W-:Y:S01]  /*e440*/  IMAD.MOV.U32 R162, RZ, RZ, R161 ;  /* 0x000000ffffa27224 */ /* 0x000fe200078e00a1 */
[-C--:B----4-:R-:W-:Y:S02]  /*e450*/  HMMA.16816.F32 R20, R44, R36.reuse, R20 ;  /* 0x000000242c14723c */ /* 0x090fe40000001814 */
[----:B------:R-:W-:Y:S01]  /*e460*/  IMAD.MOV.U32 R161, RZ, RZ, R160 ;  /* 0x000000ffffa17224 */ /* 0x000fe200078e00a0 */
[----:B------:R-:W-:Y:S01]  /*e470*/  LOP3.LUT R168, R168, R3, RZ, 0xc0, !PT ;  /* 0x00000003a8a87212 */ /* 0x000fe200078ec0ff */
[----:B------:R-:W-:Y:S01]  /*e480*/  FADD.FTZ R3, R243, R56 ;  /* 0x00000038f3037221 */ /* 0x000fe20000010000 */
[----:B------:R-:W-:Y:S01]  /*e490*/  LOP3.LUT R167, R167, R48, RZ, 0xc0, !PT ;  /* 0x00000030a7a77212 */ /* 0x000fe200078ec0ff */
[----:B------:R-:W-:Y:S01]  /*e4a0*/  IMAD.MOV.U32 R160, RZ, RZ, R151 ;  /* 0x000000ffffa07224 */ /* 0x000fe200078e0097 */
[----:B------:R-:W-:Y:S01]  /*e4b0*/  LOP3.LUT R164, R164, R0, RZ, 0xc0, !PT ;  /* 0x00000000a4a47212 */ /* 0x000fe200078ec0ff */
[----:B------:R-:W-:Y:S01]  /*e4c0*/  FADD.FTZ R50, R242, R3 ;  /* 0x00000003f2327221 */ /* 0x000fe20000010000 */
[----:B------:R-:W3:Y:S01]  /*e4d0*/  LDSM.16.MT88.4 R148, [R204+0x5c00] ;  /* 0x005c0000cc94783b */ /* 0x000ee20000004200 */
[C---:B------:R-:W-:Y:S02]  /*e4e0*/  HMMA.16816.F32 R24, R40.reuse, R36, R24 ;  /* 0x000000242818723c */ /* 0x040fe40000001818 */
[----:B------:R-:W-:Y:S01]  /*e4f0*/  FADD.FTZ R52, R240, R2 ;  /* 0x00000002f0347221 */ /* 0x000fe20000010000 */
[----:B------:R-:W-:Y:S01]  /*e500*/  F2FP.PACK_AB R2, R123, R122 ;  /* 0x0000007a7b02723e */ /* 0x000fe200000000ff */
[----:B------:R-:W-:Y:S01]  /*e510*/  FADD.FTZ R0, R163, R49 ;  /* 0x00000031a3007221 */ /* 0x000fe20000010000 */
[----:B------:R-:W-:Y:S01]  /*e520*/  F2FP.PACK_AB R3, R139, R124 ;  /* 0x0000007c8b03723e */ /* 0x000fe200000000ff */
[----:B------:R-:W-:Y:S01]  /*e530*/  FADD.FTZ R48, R162, R50 ;  /* 0x00000032a2307221 */ /* 0x000fe20000010000 */
[----:B------:R-:W-:Y:S01]  /*e540*/  LOP3.LUT R165, R165, R2, RZ, 0xc0, !PT ;  /* 0x00000002a5a57212 */ /* 0x000fe200078ec0ff */
[----:B------:R-:W-:Y:S01]  /*e550*/  FADD.FTZ R2, R160, R51 ;  /* 0x00000033a0027221 */ /* 0x000fe20000010000 */
[-C--:B------:R-:W-:Y:S03]  /*e560*/  HMMA.16816.F32 R28, R40, R38.reuse, R28 ;  /* 0x00000026281c723c */ /* 0x080fe6000000181c */
[----:B------:R-:W-:Y:S01]  /*e570*/  FADD.FTZ R0, R143, R0 ;  /* 0x000000008f007221 */ /* 0x000fe20000010000 */
[----:B------:R-:W-:Y:S01]  /*e580*/  HSET2.LE.AND R166, R72, R220, PT ;  /* 0x000000dc48a67233 */ /* 0x000fe20003803000 */
[----:B------:R-:W-:Y:S02]  /*e590*/  FADD.FTZ R51, R142, R48 ;  /* 0x000000308e337221 */ /* 0x000fe40000010000 */
[----:B------:R-:W-:Y:S01]  /*e5a0*/  FADD.FTZ R49, R146, R2 ;  /* 0x0000000292317221 */ /* 0x000fe20000010000 */
[----:B------:R-:W-:Y:S01]  /*e5b0*/  HMMA.16816.F32 R32, R44, R38, R32 ;  /* 0x000000262c20723c */ /* 0x000fe20000001820 */
[----:B------:R-:W-:Y:S03]  /*e5c0*/  FADD.FTZ R48, R145, R0 ;  /* 0x0000000091307221 */ /* 0x000fe60000010000 */
[----:B------:R-:W-:Y:S01]  /*e5d0*/  FADD.FTZ R0, R144, R49 ;  /* 0x0000003190007221 */ /* 0x000fe20000010000 */
[----:B------:R-:W-:Y:S01]  /*e5e0*/  LOP3.LUT R166, R166, R3, RZ, 0xc0, !PT ;  /* 0x00000003a6a67212 */ /* 0x000fe200078ec0ff */
[----:B------:R-:W-:Y:S02]  /*e5f0*/  FADD.FTZ R36, R211, R48 ;  /* 0x00000030d3247221 */ /* 0x000fe40000010000 */
[----:B------:R-:W-:Y:S01]  /*e600*/  FADD.FTZ R37, R210, R0 ;  /* 0x00000000d2257221 */ /* 0x000fe20000010000 */
[----:B------:R1:W5:Y:S03]  /*e610*/  LDL.LU R211, [R1+0x64] ;  /* 0x0000640001d37983 */ /* 0x0003660000300800 */
[----:B------:R-:W-:Y:S01]  /*e620*/  FADD.FTZ R0, R209, R36 ;  /* 0x00000024d1007221 */ /* 0x000fe20000010000 */
[----:B------:R1:W5:Y:S01]  /*e630*/  LDL.LU R210, [R1+0x60] ;  /* 0x0000600001d27983 */ /* 0x0003620000300800 */
[----:B------:R-:W-:Y:S02]  /*e640*/  FADD.FTZ R40, R252, R37 ;  /* 0x00000025fc287221 */ /* 0x000fe40000010000 */
[----:B------:R-:W-:Y:S01]  /*e650*/  FADD.FTZ R3, R161, R52 ;  /* 0x00000034a1037221 */ /* 0x000fe20000010000 */
[----:B------:R-:W4:Y:S01]  /*e660*/  LDSM.16.MT88.4 R36, [R205+0x5c00] ;  /* 0x005c0000cd24783b */ /* 0x000f220000004200 */
[----:B------:R-:W-:Y:S02]  /*e670*/  FADD.FTZ R0, R249, R0 ;  /* 0x00000000f9007221 */ /* 0x000fe40000010000 */
[----:B------:R-:W-:Y:S02]  /*e680*/  FADD.FTZ R50, R147, R3 ;  /* 0x0000000393327221 */ /* 0x000fe40000010000 */
[----:B------:R-:W-:Y:S01]  /*e690*/  FADD.FTZ R3, R247, R51 ;  /* 0x00000033f7037221 */ /* 0x000fe20000010000 */
[-C--:B---3--:R-:W-:Y:S01]  /*e6a0*/  HMMA.16816.F32 R144, R168, R148.reuse, R4 ;  /* 0x00000094a890723c */ /* 0x088fe20000001804 */
[----:B------:R-:W-:Y:S01]  /*e6b0*/  FADD.FTZ R2, R245, R50 ;  /* 0x00000032f5027221 */ /* 0x000fe20000010000 */
[----:B------:R1:W5:Y:S01]  /*e6c0*/  LDL.LU R209, [R1+0x5c] ;  /* 0x00005c0001d17983 */ /* 0x0003620000300800 */
[----:B------:R-:W-:Y:S02]  /*e6d0*/  FADD.FTZ R3, R246, R3 ;  /* 0x00000003f6037221 */ /* 0x000fe40000010000 */
[----:B------:R-:W-:Y:S02]  /*e6e0*/  FADD.FTZ R2, R244, R2 ;  /* 0x00000002f4027221 */ /* 0x000fe40000010000 */
[----:B------:R-:W-:Y:S02]  /*e6f0*/  FADD.FTZ R3, R208, R3 ;  /* 0x00000003d0037221 */ /* 0x000fe40000010000 */
[----:B------:R-:W-:Y:S01]  /*e700*/  FADD.FTZ R2, R251, R2 ;  /* 0x00000002fb027221 */ /* 0x000fe20000010000 */
[----:B------:R1:W5:Y:S02]  /*e710*/  LDL.LU R208, [R1+0x58] ;  /* 0x0000580001d07983 */ /* 0x0003640000300800 */
[----:B------:R-:W-:Y:S02]  /*e720*/  FADD.FTZ R3, R207, R3 ;  /* 0x00000003cf037221 */ /* 0x000fe40000010000 */
[----:B------:R-:W-:Y:S01]  /*e730*/  FADD.FTZ R41, R250, R2 ;  /* 0x00000002fa297221 */ /* 0x000fe20000010000 */
[----:B------:R1:W5:Y:S01]  /*e740*/  LDL.LU R207, [R1+0x54] ;  /* 0x0000540001cf7983 */ /* 0x0003620000300800 */
[----:B------:R-:W-:Y:S02]  /*e750*/  FADD.FTZ R2, R206, R40 ;  /* 0x00000028ce027221 */ /* 0x000fe40000010000 */
[----:B------:R-:W-:Y:S01]  /*e760*/  FADD.FTZ R0, R248, R0 ;  /* 0x00000000f8007221 */ /* 0x000fe20000010000 */
[----:B------:R1:W5:Y:S01]  /*e770*/  LDL.LU R206, [R1+0x50] ;  /* 0x0000500001ce7983 */ /* 0x0003620000300800 */
        /* <DEDUP_REMOVED lines=15> */
[----:B------:R-:W-:Y:S02]  /*e870*/  FADD.FTZ R0, R153, R5 ;  /* 0x0000000599007221 */ /* 0x000fe40000010000 */
[----:B------:R-:W-:Y:S02]  /*e880*/  FADD.FTZ R4, R152, R4 ;  /* 0x0000000498047221 */ /* 0x000fe40000010000 */
[-C--:B------:R-:W-:Y:S01]  /*e890*/  HMMA.16816.F32 R152, R164, R150.reuse, R12 ;  /* 0x00000096a498723c */ /* 0x080fe2000000180c */
[----:B------:R-:W-:Y:S02]  /*e8a0*/  FADD.FTZ R3, R84, R3 ;  /* 0x0000000354037221 */ /* 0x000fe40000010000 */
[----:B------:R-:W-:Y:S02]  /*e8b0*/  FADD.FTZ R2, R86, R2 ;  /* 0x0000000256027221 */ /* 0x000fe40000010000 */
[----:B------:R-:W-:Y:S02]  /*e8c0*/  FADD.FTZ R5, R88, R0 ;  /* 0x0000000058057221 */ /* 0x000fe40000010000 */
[----:B------:R-:W-:Y:S01]  /*e8d0*/  FADD.FTZ R0, R90, R4 ;  /* 0x000000045a007221 */ /* 0x000fe20000010000 */
[C---:B------:R-:W-:Y:S01]  /*e8e0*/  HMMA.16816.F32 R148, R168.reuse, R150, R16 ;  /* 0x00000096a894723c */ /* 0x040fe20000001810 */
[----:B------:R-:W-:Y:S03]  /*e8f0*/  FADD.FTZ R3, R85, R3 ;  /* 0x0000000355037221 */ /* 0x000fe60000010000 */
[----:B------:R-:W-:Y:S02]  /*e900*/  FADD.FTZ R2, R87, R2 ;  /* 0x0000000257027221 */ /* 0x000fe40000010000 */
[----:B------:R-:W-:Y:S02]  /*e910*/  FADD.FTZ R4, R89, R5 ;  /* 0x0000000559047221 */ /* 0x000fe40000010000 */
[----:B------:R-:W-:Y:S01]  /*e920*/  FADD.FTZ R0, R91, R0 ;  /* 0x000000005b007221 */ /* 0x000fe20000010000 */
[-C--:B----4-:R-:W-:Y:S03]  /*e930*/  HMMA.16816.F32 R160, R168, R36.reuse, R20 ;  /* 0x00000024a8a0723c */ /* 0x090fe60000001814 */
        /* <DEDUP_REMOVED lines=38> */
[----:B--2---:R-:W-:Y:S01]  /*eba0*/  IADD3 R0, R217, -0x1, RZ ;  /* 0xffffffffd9007810 */ /* 0x004fe20007ffe0ff */
[----:B------:R-:W-:Y:S02]  /*ebb0*/  FADD.FTZ R5, R130, R5 ;  /* 0x0000000582057221 */ /* 0x000fe40000010000 */
[----:B------:R-:W-:Y:S02]  /*ebc0*/  FADD.FTZ R237, R129, R4 ;  /* 0x0000000481ed7221 */ /* 0x000fe40000010000 */
[----:B------:R-:W-:Y:S02]  /*ebd0*/  FADD.FTZ R236, R131, R5 ;  /* 0x0000000583ec7221 */ /* 0x000fe40000010000 */
[----:B------:R-:W-:Y:S02]  /*ebe0*/  FADD.FTZ R239, R139, R3 ;  /* 0x000000038bef7221 */ /* 0x000fe40000010000 */
[----:B------:R-:W-:Y:S02]  /*ebf0*/  FADD.FTZ R238, R180, R2 ;  /* 0x00000002b4ee7221 */ /* 0x000fe40000010000 */
[----:B------:R-:W-:Y:S02]  /*ec00*/  IMAD.MOV.U32 R217, RZ, RZ, R0 ;  /* 0x000000ffffd97224 */ /* 0x000fe400078e0000 */
[----:B------:R-:W-:Y:S02]  /*ec10*/  IMAD.MOV.U32 R135, RZ, RZ, R134 ;  /* 0x000000ffff877224 */ /* 0x000fe400078e0086 */
[----:B------:R-:W-:Y:S02]  /*ec20*/  IMAD.MOV.U32 R132, RZ, RZ, R137 ;  /* 0x000000ffff847224 */ /* 0x000fe400078e0089 */
[----:B------:R-:W-:Y:S02]  /*ec30*/  IMAD.MOV.U32 R3, RZ, RZ, R138 ;  /* 0x000000ffff037224 */ /* 0x000fe400078e008a */
[----:B------:R-:W-:Y:S01]  /*ec40*/  IMAD.MOV.U32 R133, RZ, RZ, R136 ;  /* 0x000000ffff857224 */ /* 0x000fe200078e0088 */
[----:B-1---5:R-:W-:-:S05]  /*ec50*/  @P0 BRA `(.L_x_216) ;  /* 0xffff9bb000000947 */ /* 0x022fca000383ffff */
.L_x_215:
[----:B-1----:R-:W1:Y:S01]  /*ec60*/  SHFL.BFLY PT, R0, R236, 0x2, 0x1f ;  /* 0x0c401f00ec007f89 */ /* 0x002e6200000e0000 */
        /* <DEDUP_REMOVED lines=8> */
[----:B------:R-:W4:Y:S01]  /*ecf0*/  S2R R40, SR_TID.X ;  /* 0x0000000000287919 */ /* 0x000f220000002100 */
[----:B------:R-:W-:-:S04]  /*ed00*/  @P0 IMAD.MOV.U32 R23, RZ, RZ, c[0x0][0x210] ;  /* 0x00008400ff170624 */ /* 0x000fc800078e00ff */
        /* <DEDUP_REMOVED lines=8> */
[----:B------:R-:W-:-:S03]  /*ed90*/  SHF.R.S32.HI R24, RZ, 0x1f, R40 ;  /* 0x0000001fff187819 */ /* 0x000fc60000011428 */
[----:B------:R-:W4:Y:S01]  /*eda0*/  SHFL.BFLY PT, R5, R3, 0x1, 0x1f ;  /* 0x0c201f0003057f89 */ /* 0x000f2200000e0000 */
[----:B-1----:R-:W-:Y:S01]  /*edb0*/  FADD.FTZ R20, R0, R7 ;  /* 0x0000000700147221 */ /* 0x002fe20000010000 */
[----:B------:R-:W-:Y:S01]  /*edc0*/  MOV R0, 0x3f800000 ;  /* 0x3f80000000007802 */ /* 0x000fe20000000f00 */
[----:B--2---:R-:W-:-:S03]  /*edd0*/  FADD.FTZ R21, R2, R8 ;  /* 0x0000000802157221 */ /* 0x004fc60000010000 */
[----:B------:R-:W-:Y:S02]  /*ede0*/  FSETP.NE.FTZ.AND P5, PT, R20, RZ, PT ;  /* 0x000000ff1400720b */ /* 0x000fe40003fb5000 */
[----:B------:R-:W-:Y:S01]  /*edf0*/  MOV R2, 0x3f800000 ;  /* 0x3f80000000027802 */ /* 0x000fe20000000f00 */
[----:B---3--:R-:W-:Y:S01]  /*ee00*/  FADD.FTZ R19, R4, R6 ;  /* 0x0000000604137221 */ /* 0x008fe20000010000 */
[----:B------:R-:W-:Y:S02]  /*ee10*/  FSETP.NE.FTZ.AND P6, PT, R21, RZ, PT ;  /* 0x000000ff1500720b */ /* 0x000fe40003fd5000 */
[----:B------:R-:W-:Y:S01]  /*ee20*/  @!P0 MOV R6, c[0x0][0x214] ;  /* 0x0000850000068a02 */ /* 0x000fe20000000f00 */
[----:B----4-:R-:W-:Y:S01]  /*ee30*/  FADD.FTZ R22, R3, R5 ;  /* 0x0000000503167221 */ /* 0x010fe20000010000 */
[----:B------:R-:W-:Y:S01]  /*ee40*/  FSETP.NE.FTZ.AND P4, PT, R19, RZ, PT ;  /* 0x000000ff1300720b */ /* 0x000fe20003f95000 */
[----:B------:R-:W-:Y:S01]  /*ee50*/  IMAD.MOV.U32 R3, RZ, RZ, 0x3f800000 ;  /* 0x3f800000ff037424 */ /* 0x000fe200078e00ff */
[----:B------:R-:W-:-:S02]  /*ee60*/  LEA.HI R5, R24, R40, RZ, 0x2 ;  /* 0x0000002818057211 */ /* 0x000fc400078f10ff */
[----:B------:R-:W-:Y:S02]  /*ee70*/  LEA.HI R24, R24, R40, RZ, 0x5 ;  /* 0x0000002818187211 */ /* 0x000fe400078f28ff */
[----:B------:R-:W-:Y:S01]  /*ee80*/  FSETP.NE.FTZ.AND P3, PT, R22, RZ, PT ;  /* 0x000000ff1600720b */ /* 0x000fe20003f75000 */
[----:B------:R-:W1:Y:S01]  /*ee90*/  @P5 MUFU.RCP R3, R20 ;  /* 0x0000001400035308 */ /* 0x000e620000001000 */
[----:B------:R-:W-:Y:S02]  /*eea0*/  LOP3.LUT R4, R5, 0xfffffffc, RZ, 0xc0, !PT ;  /* 0xfffffffc05047812 */ /* 0x000fe400078ec0ff */
[----:B------:R-:W-:Y:S02]  /*eeb0*/  SHF.R.S32.HI R7, RZ, 0x5, R24 ;  /* 0x00000005ff077819 */ /* 0x000fe40000011418 */
[----:B------:R-:W-:Y:S01]  /*eec0*/  @!P0 SEL R23, R6, c[0x0][0x234], !P1 ;  /* 0x00008d0006178a07 */ /* 0x000fe20004800000 */
[----:B------:R-:W-:Y:S01]  /*eed0*/  IMAD.IADD R4, R40, 0x1, -R4 ;  /* 0x0000000128047824 */ /* 0x000fe200078e0a04 */
[----:B------:R-:W-:Y:S01]  /*eee0*/  MOV R6, 0x3f800000 ;  /* 0x3f80000000067802 */ /* 0x000fe20000000f00 */
[----:B------:R-:W2:Y:S01]  /*eef0*/  @P6 MUFU.RCP R0, R21 ;  /* 0x0000001500006308 */ /* 0x000ea20000001000 */
[----:B------:R-:W-:Y:S01]  /*ef00*/  ISETP.NE.OR P1, PT, RZ, UR4, !P1 ;  /* 0x00000004ff007c0c */ /* 0x000fe2000cf25670 */
[----:B------:R-:W-:Y:S01]  /*ef10*/  IMAD R8, R7, 0x100, R4 ;  /* 0x0000010007087824 */ /* 0x000fe200078e0204 */
[----:B------:R-:W-:-:S04]  /*ef20*/  SHF.R.S32.HI R4, RZ, 0x2, R5 ;  /* 0x00000002ff047819 */ /* 0x000fc80000011405 */
[----:B------:R-:W-:Y:S01]  /*ef30*/  SHF.R.S32.HI R5, RZ, 0x1f, R4 ;  /* 0x0000001fff057819 */ /* 0x000fe20000011404 */
[----:B------:R-:W3:Y:S01]  /*ef40*/  @P4 MUFU.RCP R2, R19 ;  /* 0x0000001300024308 */ /* 0x000ee20000001000 */
[----:B-1----:R-:W-:Y:S02]  /*ef50*/  FMUL.FTZ R3, R3, c[0x0][0x2dc] ;  /* 0x0000b70003037a20 */ /* 0x002fe40000410000 */
[----:B------:R-:W-:Y:S02]  /*ef60*/  LEA.HI R5, R5, R4, RZ, 0x3 ;  /* 0x0000000405057211 */ /* 0x000fe400078f18ff */
[C---:B------:R-:W-:Y:S02]  /*ef70*/  FMUL.FTZ R146, R3.reuse, R146 ;  /* 0x0000009203927220 */ /* 0x040fe40000410000 */
[C---:B------:R-:W-:Y:S01]  /*ef80*/  FMUL.FTZ R18, R3.reuse, R147 ;  /* 0x0000009303127220 */ /* 0x040fe20000410000 */
[----:B------:R-:W1:Y:S01]  /*ef90*/  @P3 MUFU.RCP R6, R22 ;  /* 0x0000001600063308 */ /* 0x000e620000001000 */
        /* <DEDUP_REMOVED lines=8> */
[----:B------:R-:W-:Y:S01]  /*f020*/  LOP3.LUT R3, R5, 0xfffffff8, RZ, 0xc0, !PT ;  /* 0xfffffff805037812 */ /* 0x000fe200078ec0ff */
[----:B--2---:R-:W-:Y:S01]  /*f030*/  FMUL.FTZ R0, R0, c[0x0][0x2dc] ;  /* 0x0000b70000007a20 */ /* 0x004fe20000410000 */
[----:B------:R-:W-:Y:S01]  /*f040*/  F2FP.PACK_AB R11, R11, R162 ;  /* 0x000000a20b0b723e */ /* 0x000fe200000000ff */
[----:B---3--:R-:W-:Y:S01]  /*f050*/  FMUL.FTZ R2, R2, c[0x0][0x2dc] ;  /* 0x0000b70002027a20 */ /* 0x008fe20000410000 */
[----:B------:R-:W-:Y:S01]  /*f060*/  IADD3 R4, R4, -R3, RZ ;  /* 0x8000000304047210 */ /* 0x000fe20007ffe0ff */
[----:B------:R-:W-:-:S02]  /*f070*/  FMUL.FTZ R144, R0, R144 ;  /* 0x0000009000907220 */ /* 0x000fc40000410000 */
[C---:B------:R-:W-:Y:S02]  /*f080*/  FMUL.FTZ R16, R0.reuse, R145 ;  /* 0x0000009100107220 */ /* 0x040fe40000410000 */
[C---:B------:R-:W-:Y:S02]  /*f090*/  FMUL.FTZ R148, R0.reuse, R148 ;  /* 0x0000009400947220 */ /* 0x040fe40000410000 */
[----:B------:R-:W-:Y:S01]  /*f0a0*/  FMUL.FTZ R15, R0, R149 ;  /* 0x00000095000f7220 */ /* 0x000fe20000410000 */
[----:B------:R-:W-:Y:S01]  /*f0b0*/  F2FP.PACK_AB R16, R16, R144 ;  /* 0x000000901010723e */ /* 0x000fe200000000ff */
[C---:B------:R-:W-:Y:S02]  /*f0c0*/  FMUL.FTZ R160, R0.reuse, R160 ;  /* 0x000000a000a07220 */ /* 0x040fe40000410000 */
[C---:B------:R-:W-:Y:S01]  /*f0d0*/  FMUL.FTZ R12, R0.reuse, R161 ;  /* 0x000000a1000c7220 */ /* 0x040fe20000410000 */
[----:B------:R-:W-:Y:S01]  /*f0e0*/  F2FP.PACK_AB R15, R15, R148 ;  /* 0x000000940f0f723e */ /* 0x000fe200000000ff */
[----:B------:R-:W-:-:S02]  /*f0f0*/  FMUL.FTZ R168, R0, R168 ;  /* 0x000000a800a87220 */ /* 0x000fc40000410000 */
[----:B------:R-:W-:Y:S01]  /*f100*/  FMUL.FTZ R7, R0, R169 ;  /* 0x000000a900077220 */ /* 0x000fe20000410000 */
[----:B------:R-:W-:Y:S01]  /*f110*/  F2FP.PACK_AB R12, R12, R160 ;  /* 0x000000a00c0c723e */ /* 0x000fe200000000ff */
[----:B-1----:R-:W-:Y:S01]  /*f120*/  FMUL.FTZ R0, R6, c[0x0][0x2dc] ;  /* 0x0000b70006007a20 */ /* 0x002fe20000410000 */
[----:B------:R-:W-:Y:S01]  /*f130*/  F2FP.PACK_AB R6, R171, R170 ;  /* 0x000000aaab06723e */ /* 0x000fe200000000ff */
[C---:B------:R-:W-:Y:S01]  /*f140*/  FMUL.FTZ R140, R2.reuse, R140 ;  /* 0x0000008c028c7220 */ /* 0x040fe20000410000 */
[----:B------:R-:W-:Y:S01]  /*f150*/  F2FP.PACK_AB R7, R7, R168 ;  /* 0x000000a80707723e */ /* 0x000fe200000000ff */
[C---:B------:R-:W-:Y:S02]  /*f160*/  FMUL.FTZ R17, R2.reuse, R141 ;  /* 0x0000008d02117220 */ /* 0x040fe40000410000 */
[C---:B------:R-:W-:Y:S02]  /*f170*/  FMUL.FTZ R152, R2.reuse, R152 ;  /* 0x0000009802987220 */ /* 0x040fe40000410000 */
[C---:B------:R-:W-:Y:S01]  /*f180*/  FMUL.FTZ R13, R2.reuse, R153 ;  /* 0x00000099020d7220 */ /* 0x040fe20000410000 */
[----:B------:R-:W-:Y:S01]  /*f190*/  F2FP.PACK_AB R17, R17, R140 ;  /* 0x0000008c1111723e */ /* 0x000fe200000000ff */
[----:B------:R-:W-:-:S02]  /*f1a0*/  FMUL.FTZ R156, R2, R156 ;  /* 0x0000009c029c7220 */ /* 0x000fc40000410000 */
[C---:B------:R-:W-:Y:S01]  /*f1b0*/  FMUL.FTZ R10, R2.reuse, R157 ;  /* 0x0000009d020a7220 */ /* 0x040fe20000410000 */
[----:B------:R-:W-:Y:S01]  /*f1c0*/  F2FP.PACK_AB R13, R13, R152 ;  /* 0x000000980d0d723e */ /* 0x000fe200000000ff */
[C---:B------:R-:W-:Y:S02]  /*f1d0*/  FMUL.FTZ R164, R2.reuse, R164 ;  /* 0x000000a402a47220 */ /* 0x040fe40000410000 */
[----:B------:R-:W-:Y:S01]  /*f1e0*/  FMUL.FTZ R5, R2, R165 ;  /* 0x000000a502057220 */ /* 0x000fe20000410000 */
[----:B------:R-:W-:Y:S01]  /*f1f0*/  LEA.HI R2, R4, R4, RZ, 0x1 ;  /* 0x0000000404027211 */ /* 0x000fe200078f08ff */
[----:B------:R-:W-:Y:S01]  /*f200*/  FMUL.FTZ R142, R0, R142 ;  /* 0x0000008e008e7220 */ /* 0x000fe20000410000 */
[----:B------:R-:W-:Y:S01]  /*f210*/  F2FP.PACK_AB R10, R10, R156 ;  /* 0x0000009c0a0a723e */ /* 0x000fe200000000ff */
[C---:B------:R-:W-:Y:S01]  /*f220*/  FMUL.FTZ R143, R0.reuse, R143 ;  /* 0x0000008f008f7220 */ /* 0x040fe20000410000 */
        /* <DEDUP_REMOVED lines=15> */
[----:B------:R-:W-:Y:S02]  /*f320*/  LOP3.LUT R3, R3, 0xc0, RZ, 0xc0, !PT ;  /* 0x000000c003037812 */ /* 0x000fe400078ec0ff */
[----:B------:R-:W-:Y:S01]  /*f330*/  LEA R2, R2, R8, 0x4 ;  /* 0x0000000802027211 */ /* 0x000fe200078e20ff */
[----:B------:R-:W-:Y:S01]  /*f340*/  IMAD.MOV.U32 R8, RZ, RZ, -0x10 ;  /* 0xfffffff0ff087424 */ /* 0x000fe200078e00ff */
[----:B------:R-:W-:-:S02]  /*f350*/  ISETP.NE.U32.AND P2, PT, R4, 0x1, PT ;  /* 0x000000010400780c */ /* 0x000fc40003f45070 */
[----:B------:R-:W-:Y:S02]  /*f360*/  LEA.HI R3, R3, R3, RZ, 0x1d ;  /* 0x0000000303037211 */ /* 0x000fe400078fe8ff */
[----:B------:R-:W-:Y:S02]  /*f370*/  SEL R8, R8, 0x10, !P2 ;  /* 0x0000001008087807 */ /* 0x000fe40005000000 */
[----:B------:R-:W-:Y:S02]  /*f380*/  LOP3.LUT P2, RZ, R0, 0x2, RZ, 0xc0, !PT ;  /* 0x0000000200ff7812 */ /* 0x000fe4000784c0ff */
[----:B------:R-:W-:Y:S02]  /*f390*/  LEA R2, R2, R3, 0x1 ;  /* 0x0000000302027211 */ /* 0x000fe400078e08ff */
[----:B------:R-:W-:Y:S02]  /*f3a0*/  F2FP.PACK_AB R4, R167, R166 ;  /* 0x000000a6a704723e */ /* 0x000fe400000000ff */
[----:B------:R-:W-:-:S04]  /*f3b0*/  SHF.L.U32 R0, R2, 0x1, RZ ;  /* 0x0000000102007819 */ /* 0x000fc800000006ff */
[C---:B------:R-:W-:Y:S01]  /*f3c0*/  IADD3 R2, R0.reuse, 0x20, RZ ;  /* 0x0000002000027810 */ /* 0x040fe20007ffe0ff */
[C---:B------:R-:W-:Y:S01]  /*f3d0*/  IMAD.IADD R3, R0.reuse, 0x1, R8 ;  /* 0x0000000100037824 */ /* 0x040fe200078e0208 */
[----:B------:R1:W-:Y:S01]  /*f3e0*/  STS [R0], R16 ;  /* 0x0000001000007388 */ /* 0x0003e20000000800 */
[----:B------:R-:W-:-:S03]  /*f3f0*/  @P2 IADD3 R2, R0, -0x20, RZ ;  /* 0xffffffe000022810 */ /* 0x000fc60007ffe0ff */
[----:B------:R-:W-:Y:S04]  /*f400*/  STS [R0+0x200], R18 ;  /* 0x0002001200007388 */ /* 0x000fe80000000800 */
[----:B------:R2:W-:Y:S04]  /*f410*/  STS [R3], R15 ;  /* 0x0000000f03007388 */ /* 0x0005e80000000800 */
[----:B------:R3:W-:Y:S04]  /*f420*/  STS [R3+0x200], R14 ;  /* 0x0002000e03007388 */ /* 0x0007e80000000800 */
[----:B------:R4:W-:Y:S04]  /*f430*/  STS [R0+0x1000], R17 ;  /* 0x0010001100007388 */ /* 0x0009e80000000800 */
[----:B------:R4:W-:Y:S04]  /*f440*/  STS [R0+0x1200], R142 ;  /* 0x0012008e00007388 */ /* 0x0009e80000000800 */
[----:B------:R4:W-:Y:S01]  /*f450*/  STS [R3+0x1000], R13 ;  /* 0x0010000d03007388 */ /* 0x0009e20000000800 */
[----:B-1----:R-:W-:-:S03]  /*f460*/  MOV R16, 0x7f800000 ;  /* 0x7f80000000107802 */ /* 0x002fc60000000f00 */
[----:B------:R-:W-:Y:S04]  /*f470*/  STS [R3+0x1200], R155 ;  /* 0x0012009b03007388 */ /* 0x000fe80000000800 */
[----:B------:R-:W-:Y:S01]  /*f480*/  STS [R2], R12 ;  /* 0x0000000c02007388 */ /* 0x000fe20000000800 */
[----:B--2---:R-:W-:-:S03]  /*f490*/  MOV R15, 0x7f800000 ;  /* 0x7f800000000f7802 */ /* 0x004fc60000000f00 */
[----:B------:R1:W-:Y:S01]  /*f4a0*/  STS [R2+0x200], R11 ;  /* 0x0002000b02007388 */ /* 0x0003e20000000800 */
[----:B---3--:R-:W-:-:S03]  /*f4b0*/  MOV R14, 0x7f800000 ;  /* 0x7f800000000e7802 */ /* 0x008fc60000000f00 */
[----:B------:R-:W2:Y:S04]  /*f4c0*/  S2R R18, SR_CTAID.Z ;  /* 0x0000000000127919 */ /* 0x000ea80000002700 */
[----:B----4-:R-:W1:Y:S01]  /*f4d0*/  S2R R17, SR_CTAID.Y ;  /* 0x0000000000117919 */ /* 0x010e620000002600 */
[----:B------:R-:W-:Y:S02]  /*f4e0*/  IADD3 R0, R8, R2, RZ ;  /* 0x0000000208007210 */ /* 0x000fe40007ffe0ff */
[----:B------:R-:W-:Y:S01]  /*f4f0*/  @P3 MUFU.LG2 R8, R22 ;  /* 0x0000001600083308 */ /* 0x000fe20000000c00 */
[----:B------:R-:W-:Y:S02]  /*f500*/  IMAD.MOV.U32 R13, RZ, RZ, 0x7f800000 ;  /* 0x7f800000ff0d7424 */ /* 0x000fe400078e00ff */
[----:B------:R3:W-:Y:S04]  /*f510*/  STS [R0], R7 ;  /* 0x0000000700007388 */ /* 0x0007e80000000800 */
[----:B------:R-:W-:Y:S04]  /*f520*/  STS [R0+0x200], R6 ;  /* 0x0002000600007388 */ /* 0x000fe80000000800 */
[----:B------:R-:W-:Y:S04]  /*f530*/  STS [R2+0x1000], R10 ;  /* 0x0010000a02007388 */ /* 0x000fe80000000800 */
[----:B------:R4:W-:Y:S04]  /*f540*/  STS [R2+0x1200], R9 ;  /* 0x0012000902007388 */ /* 0x0009e80000000800 */
[----:B------:R2:W-:Y:S01]  /*f550*/  STS [R0+0x1000], R5 ;  /* 0x0010000500007388 */ /* 0x0005e20000000800 */
[----:B-1----:R-:W-:-:S03]  /*f560*/  @!P1 IMAD R11, R17, c[0x0][0x214], RZ ;  /* 0x00008500110b9a24 */ /* 0x002fc600078e02ff */
[----:B------:R1:W-:Y:S04]  /*f570*/  STS [R0+0x1200], R4 ;  /* 0x0012000400007388 */ /* 0x0003e80000000800 */
[----:B------:R-:W-:Y:S06]  /*f580*/  BAR.SYNC.DEFER_BLOCKING 0x0 ;  /* 0x0000000000007b1d */ /* 0x000fec0000010000 */
[----:B------:R-:W1:Y:S01]  /*f590*/  S2R R12, SR_CTAID.X ;  /* 0x00000000000c7919 */ /* 0x000e620000002500 */
[----:B---3--:R-:W3:Y:S01]  /*f5a0*/  @P6 MUFU.LG2 R7, R21 ;  /* 0x0000001500076308 */ /* 0x008ee20000000c00 */
[----:B----4-:R-:W-:-:S07]  /*f5b0*/  CS2R R2, SRZ ;  /* 0x0000000000027805 */ /* 0x010fce000001ff00 */
[----:B------:R-:W4:Y:S01]  /*f5c0*/  @P5 MUFU.LG2 R9, R20 ;  /* 0x0000001400095308 */ /* 0x000f220000000c00 */
[----:B------:R-:W-:Y:S02]  /*f5d0*/  @!P1 MOV R2, R11 ;  /* 0x0000000b00029202 */ /* 0x000fe40000000f00 */
[----:B--2---:R-:W-:Y:S01]  /*f5e0*/  @P0 MOV R5, 0x1 ;  /* 0x0000000100050802 */ /* 0x004fe20000000f00 */
[----:B------:R-:W-:Y:S01]  /*f5f0*/  @!P0 IMAD R5, R23, c[0x0][0x1c0], RZ ;  /* 0x0000700017058a24 */ /* 0x000fe200078e02ff */
[----:B------:R-:W-:Y:S02]  /*f600*/  @!P1 SHF.R.S32.HI R3, RZ, 0x1f, R11 ;  /* 0x0000001fff039819 */ /* 0x000fe4000001140b */
[----:B-1----:R-:W-:Y:S01]  /*f610*/  LOP3.LUT R0, R24, 0xffffffe0, RZ, 0xc0, !PT ;  /* 0xffffffe018007812 */ /* 0x002fe200078ec0ff */
[----:B------:R-:W1:Y:S01]  /*f620*/  @P4 MUFU.LG2 R10, R19 ;  /* 0x00000013000a4308 */ /* 0x000e620000000c00 */
[----:B------:R2:W2:Y:S01]  /*f630*/  LDS.128 R36, [R221] ;  /* 0x00000000dd247984 */ /* 0x0004a20000000c00 */
[----:B------:R-:W-:Y:S01]  /*f640*/  @P0 MOV R4, c[0x0][0x210] ;  /* 0x0000840000040a02 */ /* 0x000fe20000000f00 */
[----:B------:R-:W-:-:S02]  /*f650*/  @!P0 IMAD.MOV.U32 R4, RZ, RZ, 0x1 ;  /* 0x00000001ff048424 */ /* 0x000fc400078e00ff */
[----:B------:R2:W2:Y:S01]  /*f660*/  LDS.128 R32, [R221+0x800] ;  /* 0x00080000dd207984 */ /* 0x0004a20000000c00 */
[----:B------:R-:W-:Y:S02]  /*f670*/  IMAD.IADD R6, R40, 0x1, -R0 ;  /* 0x0000000128067824 */ /* 0x000fe400078e0a00 */
[----:B------:R-:W-:Y:S01]  /*f680*/  IMAD R0, R17, R5, RZ ;  /* 0x0000000511007224 */ /* 0x000fe200078e02ff */
[----:B------:R2:W2:Y:S01]  /*f690*/  LDS.128 R28, [R221+0x1000] ;  /* 0x00100000dd1c7984 */ /* 0x0004a20000000c00 */
[----:B---3--:R-:W-:Y:S01]  /*f6a0*/  @P6 FMUL.FTZ R5, R7, 0.69314718246459960938 ;  /* 0x3f31721807056820 */ /* 0x008fe20000410000 */
[----:B------:R-:W-:Y:S01]  /*f6b0*/  LOP3.LUT P0, RZ, R6, 0x3, RZ, 0xc0, !PT ;  /* 0x0000000306ff7812 */ /* 0x000fe2000780c0ff */
[----:B------:R-:W-:Y:S01]  /*f6c0*/  @P3 FMUL.FTZ R6, R8, 0.69314718246459960938 ;  /* 0x3f31721808063820 */ /* 0x000fe20000410000 */
[----:B------:R3:W2:Y:S01]  /*f6d0*/  LDS.128 R24, [R221+0x1800] ;  /* 0x00180000dd187984 */ /* 0x0006a20000000c00 */
[----:B------:R-:W-:Y:S01]  /*f6e0*/  SEL R7, R0, RZ, P1 ;  /* 0x000000ff00077207 */ /* 0x000fe20000800000 */
[----:B------:R-:W-:-:S02]  /*f6f0*/  IMAD R0, R12, R4, RZ ;  /* 0x000000040c007224 */ /* 0x000fc400078e02ff */
[----:B------:R-:W-:Y:S02]  /*f700*/  @P6 FFMA.FTZ R16, R138, c[0x0][0x238], R5 ;  /* 0x00008e008a106a23 */ /* 0x000fe40000010005 */
[----:B------:R-:W-:Y:S01]  /*f710*/  IMAD R5, R18, R23, R7 ;  /* 0x0000001712057224 */ /* 0x000fe200078e0207 */
[----:B------:R-:W-:Y:S01]  /*f720*/  SHF.L.U32 R0, R0, 0x7, RZ ;  /* 0x0000000700007819 */ /* 0x000fe200000006ff */
[----:B----4-:R-:W-:Y:S02]  /*f730*/  @P5 FMUL.FTZ R9, R9, 0.69314718246459960938 ;  /* 0x3f31721809095820 */ /* 0x010fe40000410000 */
        /* <DEDUP_REMOVED lines=9> */
[----:B------:R-:W4:Y:S04]  /*f7d0*/  LDL.LU R42, [R1+0x48] ;  /* 0x00004800012a7983 */ /* 0x000f280000300800 */
[----:B------:R-:W4:Y:S01]  /*f7e0*/  LDL.LU R41, [R1+0x4c] ;  /* 0x00004c0001297983 */ /* 0x000f220000300800 */
[----:B------:R-:W-:-:S04]  /*f7f0*/  IMAD.MOV.U32 R7, RZ, RZ, c[0x0][0x214] ;  /* 0x00008500ff077624 */ /* 0x000fc800078e00ff */
[----:B------:R-:W-:Y:S02]  /*f800*/  IMAD R7, R12, -0x80, R7 ;  /* 0xffffff800c077824 */ /* 0x000fe400078e0207 */
[----:B----4-:R-:W-:-:S05]  /*f810*/  IMAD R0, R41, 0x10, R42 ;  /* 0x0000001029007824 */ /* 0x010fca00078e022a */
        /* <DEDUP_REMOVED lines=9> */
[C---:B------:R-:W-:Y:S01]  /*f8b0*/  @!P6 IADD3 R3, P0, R9.reuse, R8, RZ ;  /* 0x000000080903e210 */ /* 0x040fe20007f1e0ff */
[-C--:B------:R-:W-:Y:S02]  /*f8c0*/  @!P5 IMAD R2, R2, R4.reuse, RZ ;  /* 0x000000040202d224 */ /* 0x080fe400078e02ff */
[----:B------:R-:W-:Y:S01]  /*f8d0*/  @!P3 IMAD R7, R6, R4, RZ ;  /* 0x000000040607b224 */ /* 0x000fe200078e02ff */
[-C--:B------:R-:W-:Y:S02]  /*f8e0*/  @!P4 IADD3 R11, P1, R0, R8.reuse, RZ ;  /* 0x00000008000bc210 */ /* 0x080fe40007f3e0ff */
[-C--:B------:R-:W-:Y:S02]  /*f8f0*/  @!P5 IADD3 R4, P2, R2, R8.reuse, RZ ;  /* 0x000000080204d210 */ /* 0x080fe40007f5e0ff */
[----:B------:R-:W-:Y:S02]  /*f900*/  @!P6 LEA.HI.X.SX32 R9, R9, R5, 0x1, P0 ;  /* 0x000000050909e211 */ /* 0x000fe400000f0eff */
[----:B------:R-:W-:-:S02]  /*f910*/  @!P3 IADD3 R10, P0, R7, R8, RZ ;  /* 0x00000008070ab210 */ /* 0x000fc40007f1e0ff */
[-C--:B------:R-:W-:Y:S02]  /*f920*/  @!P4 LEA.HI.X.SX32 R12, R0, R5.reuse, 0x1, P1 ;  /* 0x00000005000cc211 */ /* 0x080fe400008f0eff */
[-C--:B------:R-:W-:Y:S02]  /*f930*/  @!P5 LEA.HI.X.SX32 R2, R2, R5.reuse, 0x1, P2 ;  /* 0x000000050202d211 */ /* 0x080fe400010f0eff */
[C---:B------:R-:W-:Y:S02]  /*f940*/  @!P5 LEA R6, P1, R4.reuse, c[0x0][0x200], 0x2 ;  /* 0x000080000406da11 */ /* 0x040fe400078210ff */
        /* <DEDUP_REMOVED lines=12> */
.L_x_220:
[----:B------:R-:W-:Y:S05]  /*fa10*/  BSYNC B0 ;  /* 0x0000000000007941 */ /* 0x000fea0003800000 */
.L_x_219:
[----:B-1----:R-:W4:Y:S01]  /*fa20*/  LDL.LU.64 R8, [R1+0x38] ;  /* 0x0000380001087983 */ /* 0x002f220000300a00 */
[----:B------:R-:W-:Y:S01]  /*fa30*/  SHF.R.S32.HI R0, RZ, 0x1f, R17 ;  /* 0x0000001fff007819 */ /* 0x000fe20000011411 */
[----:B------:R-:W-:-:S02]  /*fa40*/  ULDC.64 UR4, c[0x0][0x1e8] ;  /* 0x00007a0000047ab9 */ /* 0x000fc40000000a00 */
[----:B---3--:R-:W3:Y:S01]  /*fa50*/  LDL.LU.64 R6, [R1+0x40] ;  /* 0x0000400001067983 */ /* 0x008ee20000300a00 */
[----:B------:R-:W-:Y:S01]  /*fa60*/  SHF.R.S32.HI R4, RZ, 0x1f, R18 ;  /* 0x0000001fff047819 */ /* 0x000fe20000011412 */
[----:B------:R-:W-:Y:S01]  /*fa70*/  IMAD R0, R0, c[0x0][0x1e0], RZ ;  /* 0x0000780000007a24 */ /* 0x000fe200078e02ff */
[----:B------:R-:W-:Y:S02]  /*fa80*/  USHF.L.U32 UR7, UR4, 0x6, URZ ;  /* 0x0000000604077899 */ /* 0x000fe4000800063f */
[----:B------:R-:W-:Y:S01]  /*fa90*/  UMOV UR6, 0x6 ;  /* 0x0000000600067882 */ /* 0x000fe20000000000 */
[----:B------:R-:W-:Y:S01]  /*faa0*/  IMAD R0, R17, c[0x0][0x1e4], R0 ;  /* 0x0000790011007a24 */ /* 0x000fe200078e0200 */
[----:B------:R-:W-:Y:S01]  /*fab0*/  USHF.L.U64.HI UR5, UR4, UR6, UR5 ;  /* 0x0000000604057299 */ /* 0x000fe20008010205 */
[----:B------:R-:W-:-:S04]  /*fac0*/  IMAD R4, R4, c[0x0][0x1f0], RZ ;  /* 0x00007c0004047a24 */ /* 0x000fc800078e02ff */
[----:B------:R-:W-:Y:S01]  /*fad0*/  IMAD R4, R18, c[0x0][0x1f4], R4 ;  /* 0x00007d0012047a24 */ /* 0x000fe200078e0204 */
[--C-:B----4-:R-:W-:Y:S01]  /*fae0*/  SHF.R.S32.HI R3, RZ, 0x1f, R8.reuse ;  /* 0x0000001fff037819 */ /* 0x110fe20000011408 */
[----:B------:R-:W-:-:S04]  /*faf0*/  IMAD.MOV.U32 R2, RZ, RZ, R8 ;  /* 0x000000ffff027224 */ /* 0x000fc800078e0008 */
[----:B------:R-:W-:-:S04]  /*fb00*/  IMAD.WIDE.U32 R2, R17, c[0x0][0x1e0], R2 ;  /* 0x0000780011027a25 */ /* 0x000fc800078e0002 */
[----:B------:R-:W-:Y:S02]  /*fb10*/  IMAD.IADD R3, R3, 0x1, R0 ;  /* 0x0000000103037824 */ /* 0x000fe400078e0200 */
[----:B---3--:R-:W-:Y:S02]  /*fb20*/  IMAD R0, R7, c[0x0][0x1e8], RZ ;  /* 0x00007a0007007a24 */ /* 0x008fe400078e02ff */
        /* <DEDUP_REMOVED lines=8> */
[----:B--2---:R-:W-:Y:S01]  /*fbb0*/  STG.E.128 [R6.64], R36 ;  /* 0x0000002406007986 */ /* 0x004fe2000c101d14 */
[----:B------:R-:W-:Y:S02]  /*fbc0*/  IADD3.X R5, R7, UR5, RZ, P0, !PT ;  /* 0x0000000507057c10 */ /* 0x000fe400087fe4ff */
[----:B------:R-:W-:-:S03]  /*fbd0*/  IADD3 R2, P0, R4, UR7, RZ ;  /* 0x0000000704027c10 */ /* 0x000fc6000ff1e0ff */
[----:B------:R-:W-:Y:S01]  /*fbe0*/  STG.E.128 [R4.64], R32 ;  /* 0x0000002004007986 */ /* 0x000fe2000c101d14 */
[----:B------:R-:W-:Y:S02]  /*fbf0*/  IADD3.X R3, R5, UR5, RZ, P0, !PT ;  /* 0x0000000505037c10 */ /* 0x000fe400087fe4ff */
[----:B------:R-:W-:-:S03]  /*fc00*/  IADD3 R8, P0, R2, UR7, RZ ;  /* 0x0000000702087c10 */ /* 0x000fc6000ff1e0ff */
[----:B------:R-:W-:Y:S01]  /*fc10*/  STG.E.128 [R2.64], R28 ;  /* 0x0000001c02007986 */ /* 0x000fe2000c101d14 */
[----:B------:R-:W-:-:S05]  /*fc20*/  IADD3.X R9, R3, UR5, RZ, P0, !PT ;  /* 0x0000000503097c10 */ /* 0x000fca00087fe4ff */
[----:B------:R-:W-:Y:S01]  /*fc30*/  STG.E.128 [R8.64], R24 ;  /* 0x0000001808007986 */ /* 0x000fe2000c101d14 */
[----:B------:R-:W-:Y:S05]  /*fc40*/  EXIT ;  /* 0x000000000000794d */ /* 0x000fea0003800000 */
.L_x_213:
[----:B------:R-:W1:Y:S01]  /*fc50*/  LDC.U8 R10, c[0x0][0x329] ;  /* 0x0000ca40ff0a7b82 */ /* 0x000e620000000000 */
[----:B------:R-:W-:Y:S01]  /*fc60*/  LEA.HI R6, R7, R74, RZ, 0x2 ;  /* 0x0000004a07067211 */ /* 0x000fe200078f10ff */
[----:B------:R-:W-:Y:S01]  /*fc70*/  UMOV UR6, 0x6 ;  /* 0x0000000600067882 */ /* 0x000fe20000000000 */
[----:B------:R-:W-:Y:S01]  /*fc80*/  SHF.R.S32.HI R0, RZ, 0x1f, R26 ;  /* 0x0000001fff007819 */ /* 0x000fe2000001141a */
[----:B------:R-:W-:Y:S01]  /*fc90*/  ULDC.64 UR4, c[0x0][0x1e8] ;  /* 0x00007a0000047ab9 */ /* 0x000fe20000000a00 */
[----:B------:R-:W-:Y:S01]  /*fca0*/  LOP3.LUT R2, R6, 0x1ffffffc, RZ, 0xc0, !PT ;  /* 0x1ffffffc06027812 */ /* 0x000fe200078ec0ff */
[----:B------:R-:W-:Y:S01]  /*fcb0*/  USHF.L.U64.HI UR5, UR4, UR6, UR5 ;  /* 0x0000000604057299 */ /* 0x000fe20008010205 */
[----:B------:R-:W-:Y:S01]  /*fcc0*/  SHF.R.S32.HI R6, RZ, 0x2, R6 ;  /* 0x00000002ff067819 */ /* 0x000fe20000011406 */
[----:B------:R-:W2:Y:S01]  /*fcd0*/  LDC.U8 R9, c[0x0][0x328] ;  /* 0x0000ca00ff097b82 */ /* 0x000ea20000000000 */
[----:B------:R-:W-:Y:S01]  /*fce0*/  IMAD R0, R0, c[0x0][0x1e0], RZ ;  /* 0x0000780000007a24 */ /* 0x000fe200078e02ff */
[----:B------:R-:W-:Y:S01]  /*fcf0*/  SHF.R.S32.HI R8, RZ, 0x1f, R27 ;  /* 0x0000001fff087819 */ /* 0x000fe2000001141b */
[----:B------:R-:W-:Y:S01]  /*fd00*/  IMAD.IADD R2, R74, 0x1, -R2 ;  /* 0x000000014a027824 */ /* 0x000fe200078e0a02 */
[----:B------:R-:W-:Y:S01]  /*fd10*/  SHF.R.S32.HI R7, RZ, 0x1f, R6 ;  /* 0x0000001fff077819 */ /* 0x000fe20000011406 */
[----:B------:R-:W-:Y:S01]  /*fd20*/  IMAD R0, R26, c[0x0][0x1e4], R0 ;  /* 0x000079001a007a24 */ /* 0x000fe200078e0200 */
[----:B------:R-:W-:Y:S01]  /*fd30*/  LOP3.LUT P6, RZ, R74, 0x3, RZ, 0xc0, !PT ;  /* 0x000000034aff7812 */ /* 0x000fe200078cc0ff */
[----:B------:R-:W-:Y:S01]  /*fd40*/  IMAD.SHL.U32 R2, R2, 0x8, RZ ;  /* 0x0000000802027824 */ /* 0x000fe200078e00ff */
[----:B------:R-:W-:Y:S01]  /*fd50*/  IADD3 R16, -R75, c[0x0][0x214], RZ ;  /* 0x000085004b107a10 */ /* 0x000fe20007ffe1ff */
[----:B------:R-:W-:Y:S01]  /*fd60*/  IMAD R8, R8, c[0x0][0x1f0], RZ ;  /* 0x00007c0008087a24 */ /* 0x000fe200078e02ff */
[----:B------:R-:W-:Y:S01]  /*fd70*/  USHF.L.U32 UR4, UR4, 0x6, URZ ;  /* 0x0000000604047899 */ /* 0x000fe2000800063f */
[----:B------:R-:W-:Y:S01]  /*fd80*/  IMAD.WIDE R4, R204, 0x80, R6 ;  /* 0x00000080cc047825 */ /* 0x000fe200078e0206 */
[----:B------:R-:W-:-:S02]  /*fd90*/  SHF.R.S32.HI R3, RZ, 0x1f, R2 ;  /* 0x0000001fff037819 */ /* 0x000fc40000011402 */
[----:B------:R-:W-:Y:S01]  /*fda0*/  ISETP.GE.OR P5, PT, R6, R16, P6 ;  /* 0x000000100600720c */ /* 0x000fe200037a6670 */
[----:B------:R-:W-:Y:S01]  /*fdb0*/  IMAD R8, R27, c[0x0][0x1f4], R8 ;  /* 0x00007d001b087a24 */ /* 0x000fe200078e0208 */
[----:B-1----:R-:W-:Y:S01]  /*fdc0*/  ISETP.NE.AND P0, PT, R10, RZ, PT ;  /* 0x000000ff0a00720c */ /* 0x002fe20003f05270 */
[----:B------:R-:W-:-:S04]  /*fdd0*/  IMAD.WIDE.U32 R2, R26, c[0x0][0x1e0], R2 ;  /* 0x000078001a027a25 */ /* 0x000fc800078e0002 */
[----:B------:R-:W-:Y:S02]  /*fde0*/  IMAD.IADD R3, R0, 0x1, R3 ;  /* 0x0000000100037824 */ /* 0x000fe400078e0203 */
[----:B------:R-:W-:Y:S02]  /*fdf0*/  IMAD R13, R26, c[0x0][0x214], RZ ;  /* 0x000085001a0d7a24 */ /* 0x000fe400078e02ff */
[----:B------:R-:W-:-:S04]  /*fe00*/  IMAD.WIDE.U32 R2, R27, c[0x0][0x1f0], R2 ;  /* 0x00007c001b027a25 */ /* 0x000fc800078e0002 */
[----:B------:R-:W-:Y:S01]  /*fe10*/  @P0 IMAD.MOV.U32 R0, RZ, RZ, c[0x0][0x210] ;  /* 0x00008400ff000624 */ /* 0x000fe200078e00ff */
[----:B--2---:R-:W-:Y:S01]  /*fe20*/  @!P0 ISETP.NE.AND P1, PT, R9, RZ, PT ;  /* 0x000000ff0900820c */ /* 0x004fe20003f25270 */
        /* <DEDUP_REMOVED lines=9> */
[C---:B------:R-:W-:Y:S01]  /*fec0*/  IMAD R8, R4.reuse, c[0x0][0x1ec], R8 ;  /* 0x00007b0004087a24 */ /* 0x040fe200078e0208 */
[----:B------:R-:W-:Y:S01]  /*fed0*/  SHF.R.S32.HI R10, RZ, 0x1f, R13 ;  /* 0x0000001fff0a7819 */ /* 0x000fe2000001140d */
        /* <DEDUP_REMOVED lines=62> */
.L_x_221:
        /* <DEDUP_REMOVED lines=12> */
.L_x_613:


//--------------------- .text._ZN5flash16flash_fwd_kernelI23Flash_fwd_kernel_traitsILi32ELi128ELi128ELi4ELb0ELb0EN7cutlass6half_tE19Flash_kernel_traitsILi32ELi128ELi128ELi4ES3_EELb0ELb1ELb0ELb0ELb1ELb1ELb1ELb0EEEvNS_16Flash_fwd_paramsE --------------------------
	.section	.text._ZN5flash16flash_fwd_kernelI23Flash_fwd_kernel_traitsILi32ELi128ELi128ELi4ELb0ELb0EN7cutlass6half_tE19Flash_kernel_traitsILi32ELi128ELi128ELi4ES3_EELb0ELb1ELb0ELb0ELb1ELb1ELb1ELb0EEEvNS_16Flash_fwd_paramsE,"ax",@progbits
	.sectioninfo	@"SHI_REGISTERS=255"
	.align	128
        .global         _ZN5flash16flash_fwd_kernelI23Flash_fwd_kernel_traitsILi32ELi128ELi128ELi4ELb0ELb0EN7cutlass6half_tE19Flash_kernel_traitsILi32ELi128ELi128ELi4ES3_EELb0ELb1ELb0ELb0ELb1ELb1ELb1ELb0EEEvNS_16Flash_fwd_paramsE
        .type           _ZN5flash16flash_fwd_kernelI23Flash_fwd_kernel_traitsILi32ELi128ELi128ELi4ELb0ELb0EN7cutlass6half_tE19Flash_kernel_traitsILi32ELi128ELi128ELi4ES3_EELb0ELb1ELb0ELb0ELb1ELb1ELb1ELb0EEEvNS_16Flash_fwd_paramsE,@function
        .size           _ZN5flash16flash_fwd_kernelI23Flash_fwd_kernel_traitsILi32ELi128ELi128ELi4ELb0ELb0EN7cutlass6half_tE19Flash_kernel_traitsILi32ELi128ELi128ELi4ES3_EELb0ELb1ELb0ELb0ELb1ELb1ELb1ELb0EEEvNS_16Flash_fwd_paramsE,(.L_x_614 - _ZN5flash16flash_fwd_kernelI23Flash_fwd_kernel_traitsILi32ELi128ELi128ELi4ELb0ELb0EN7cutlass6half_tE19Flash_kernel_traitsILi32ELi128ELi128ELi4ES3_EELb0ELb1ELb0ELb0ELb1ELb1ELb1ELb0EEEvNS_16Flash_fwd_paramsE)
        .other          _ZN5flash16flash_fwd_kernelI23Flash_fwd_kernel_traitsILi32ELi128ELi128ELi4ELb0ELb0EN7cutlass6half_tE19Flash_kernel_traitsILi32ELi128ELi128ELi4ES3_EELb0ELb1ELb0ELb0ELb1ELb1ELb1ELb0EEEvNS_16Flash_fwd_paramsE,@"STO_CUDA_ENTRY STV_DEFAULT"
_ZN5flash16flash_fwd_kernelI23Flash_fwd_kernel_traitsILi32ELi128ELi128ELi4ELb0ELb0EN7cutlass6half_tE19Flash_kernel_traitsILi32ELi128ELi128ELi4ES3_EELb0ELb1ELb0ELb0ELb1ELb1ELb1ELb0EEEvNS_16Flash_fwd_paramsE:
.text._ZN5flash16flash_fwd_kernelI23Flash_fwd_kernel_traitsILi32ELi128ELi128ELi4ELb0ELb0EN7cutlass6half_tE19Flash_kernel_traitsILi32ELi128ELi128ELi4ES3_EELb0ELb1ELb0ELb0ELb1ELb1ELb1ELb0EEEvNS_16Flash_fwd_paramsE:
        /* <DEDUP_REMOVED lines=53> */
[C---:B------:R-:W-:Y:S01]  /*0350*/  LEA.HI R0, R5.reuse, R2, RZ, 0x1 ;  /* 0x0000000205007211 */ /* 0x040fe200078f08ff */
        /* <DEDUP_REMOVED lines=35> */
[----:B------:R-:W-:Y:S01]  /*0590*/  STL.64 [R1+0x30], R30 ;  /* 0x0000301e01007387 */ /* 0x000fe20000100a00 */
        /* <DEDUP_REMOVED lines=13> */
[----:B------:R-:W-:Y:S01]  /*0670*/  IMAD.IADD R136, R0, 0x1, -R7 ;  /* 0x0000000100887824 */ /* 0x000fe200078e0a07 */
[----:B------:R-:W-:Y:S01]  /*0680*/  SHF.R.S32.HI R15, RZ, 0x1, R15 ;  /* 0x00000001ff0f7819 */ /* 0x000fe2000001140f */
        /* <DEDUP_REMOVED lines=10> */
[----:B------:R-:W-:Y:S02]  /*0730*/  IMAD R5, R57, 0x8, R17 ;  /* 0x0000000839057824 */ /* 0x000fe400078e0211 */
        /* <DEDUP_REMOVED lines=55> */
[----:B------:R-:W-:Y:S01]  /*0ab0*/  IMAD R8, R9, c[0x0][0x1b0], RZ ;  /* 0x00006c0009087a24 */ /* 0x000fe200078e02ff */
[----:B------:R2:W-:Y:S01]  /*0ac0*/  STL.64 [R1+0x20], R22 ;  /* 0x0000201601007387 */ /* 0x0005e20000100a00 */
[----:B------:R-:W-:-:S02]  /*0ad0*/  IMAD R10, R59, UR7, RZ ;  /* 0x000000073b0a7c24 */ /* 0x000fc4000f8e02ff */
[----:B------:R-:W-:Y:S02]  /*0ae0*/  IMAD R8, R0, c[0x0][0x1b4], R8 ;  /* 0x00006d0000087a24 */ /* 0x000fe400078e0208 */
[----:B------:R-:W-:Y:S02]  /*0af0*/  IMAD.MOV.U32 R204, RZ, RZ, R22 ;  /* 0x000000ffffcc7224 */ /* 0x000fe400078e0016 */
[----:B------:R-:W-:Y:S02]  /*0b00*/  IMAD.IADD R205, R23, 0x1, R8 ;  /* 0x0000000117cd7824 */ /* 0x000fe400078e0208 */
[C---:B------:R-:W-:Y:S02]  /*0b10*/  IMAD R8, R12.reuse, UR8, R10 ;  /* 0x000000080c087c24 */ /* 0x040fe4000f8e020a */
[----:B------:R-:W-:Y:S01]  /*0b20*/  IMAD R9, R9, c[0x0][0x1b8], RZ ;  /* 0x00006e0009097a24 */ /* 0x000fe200078e02ff */
[----:B------:R-:W-:Y:S01]  /*0b30*/  STL.64 [R1+0x10], R204 ;  /* 0x000010cc01007387 */ /* 0x000fe20000100a00 */
[----:B------:R-:W-:-:S02]  /*0b40*/  IMAD R13, R12, c[0x0][0x1a0], RZ ;  /* 0x000068000c0d7a24 */ /* 0x000fc400078e02ff */
[----:B------:R-:W-:Y:S02]  /*0b50*/  IMAD R12, R0, c[0x0][0x1bc], R9 ;  /* 0x00006f00000c7a24 */ /* 0x000fe400078e0209 */
[----:B------:R-:W-:-:S04]  /*0b60*/  IMAD.WIDE.U32 R10, R59, c[0x0][0x1a0], RZ ;  /* 0x000068003b0a7a25 */ /* 0x000fc800078e00ff */
[----:B------:R-:W-:Y:S01]  /*0b70*/  IMAD R13, R59, c[0x0][0x1a4], R13 ;  /* 0x000069003b0d7a24 */ /* 0x000fe200078e020d */
[----:B-1----:R-:W-:-:S04]  /*0b80*/  IADD3 R2, P0, R2, UR13, RZ ;  /* 0x0000000d02027c10 */ /* 0x002fc8000ff1e0ff */
        /* <DEDUP_REMOVED lines=32> */
[----:B--2---:R-:W-:Y:S02]  /*0d90*/  IMAD R8, R19, 0x8, R20 ;  /* 0x0000000813087824 */ /* 0x004fe400078e0214 */
        /* <DEDUP_REMOVED lines=18> */
[----:B------:R-:W-:Y:S01]  /*0ec0*/  IADD3 R6, P1, R4, UR12, RZ ;  /* 0x0000000c04067c10 */ /* 0x000fe2000ff3e0ff */
[----:B------:R-:W-:Y:S01]  /*0ed0*/  IMAD R136, R136, 0x20, R58 ;  /* 0x0000002088887824 */ /* 0x000fe200078e023a */
        /* <DEDUP_REMOVED lines=21> */
[----:B------:R-:W3:Y:S02]  /*1030*/  LDSM.16.M88.4 R16, [R187+0x1000] ;  /* 0x00100000bb10783b */ /* 0x000ee40000000200 */
[----:B------:R-:W-:Y:S01]  /*1040*/  @P0 IADD3 R189, R186, -0x20, RZ ;  /* 0xffffffe0babd0810 */ /* 0x000fe20007ffe0ff */
[----:B------:R-:W-:Y:S01]  /*1050*/  IMAD.IADD R188, R187, 0x1, R0 ;  /* 0x00000001bbbc7824 */ /* 0x000fe200078e0200 */
[----:B------:R-:W4:Y:S04]  /*1060*/  LDSM.16.M88.4 R44, [R3+0x2400] ;  /* 0x00240000032c783b */ /* 0x000f280000000200 */
[----:B--2---:R-:W-:Y:S04]  /*1070*/  LDSM.16.M88.4 R4, [R188] ;  /* 0x00000000bc04783b */ /* 0x004fe80000000200 */
[----:B------:R-:W-:Y:S04]  /*1080*/  LDSM.16.M88.4 R48, [R189] ;  /* 0x00000000bd30783b */ /* 0x000fe80000000200 */
[----:B------:R-:W-:Y:S04]  /*1090*/  LDSM.16.M88.4 R12, [R188+0x1000] ;  /* 0x00100000bc0c783b */ /* 0x000fe80000000200 */
[----:B-1----:R-:W1:Y:S04]  /*10a0*/  LDSM.16.M88.4 R8, [R187] ;  /* 0x00000000bb08783b */ /* 0x002e680000000200 */
[----:B------:R-:W2:Y:S04]  /*10b0*/  LDSM.16.M88.4 R64, [R189+0x400] ;  /* 0x00040000bd40783b */ /* 0x000ea80000000200 */
[----:B------:R-:W5:Y:S04]  /*10c0*/  LDSM.16.M88.4 R52, [R3+0x2800] ;  /* 0x002800000334783b */ /* 0x000f680000000200 */
[----:B------:R-:W2:Y:S04]  /*10d0*/  LDSM.16.M88.4 R60, [R189+0x800] ;  /* 0x00080000bd3c783b */ /* 0x000ea80000000200 */
[----:B------:R-:W2:Y:S01]  /*10e0*/  LDSM.16.M88.4 R108, [R3+0x2c00] ;  /* 0x002c0000036c783b */ /* 0x000ea20000000200 */
[C---:B---3--:R-:W-:Y:S03]  /*10f0*/  HMMA.16816.F32 R24, R16.reuse, R40, RZ ;  /* 0x000000281018723c */ /* 0x048fe600000018ff */
[----:B------:R-:W3:Y:S04]  /*1100*/  LDSM.16.M88.4 R100, [R189+0xc00] ;  /* 0x000c0000bd64783b */ /* 0x000ee80000000200 */
[----:B------:R-:W2:Y:S01]  /*1110*/  LDSM.16.M88.4 R116, [R3+0x3000] ;  /* 0x003000000374783b */ /* 0x000ea20000000200 */
[----:B----4-:R-:W-:Y:S03]  /*1120*/  HMMA.16816.F32 R28, R16, R44, RZ ;  /* 0x0000002c101c723c */ /* 0x010fe600000018ff */
[----:B------:R-:W4:Y:S04]  /*1130*/  LDSM.16.M88.4 R112, [R189+0x1000] ;  /* 0x00100000bd70783b */ /* 0x000f280000000200 */
[----:B------:R-:W3:Y:S04]  /*1140*/  LDSM.16.M88.4 R96, [R3+0x3400] ;  /* 0x003400000360783b */ /* 0x000ee80000000200 */
[----:B------:R-:W3:Y:S01]  /*1150*/  LDSM.16.M88.4 R88, [R189+0x1400] ;  /* 0x00140000bd58783b */ /* 0x000ee20000000200 */
[----:B-1----:R-:W-:Y:S03]  /*1160*/  HMMA.16816.F32 R20, R8, R40, RZ ;  /* 0x000000280814723c */ /* 0x002fe600000018ff */
[----:B------:R-:W1:Y:S04]  /*1170*/  LDSM.16.M88.4 R92, [R3+0x3800] ;  /* 0x00380000035c783b */ /* 0x000e680000000200 */
[----:B------:R-:W1:Y:S01]  /*1180*/  LDSM.16.M88.4 R104, [R189+0x1800] ;  /* 0x00180000bd68783b */ /* 0x000e620000000200 */
[----:B------:R-:W-:Y:S03]  /*1190*/  HMMA.16816.F32 R32, R12, R48, R24 ;  /* 0x000000300c20723c */ /* 0x000fe60000001818 */
[----:B------:R2:W1:Y:S04]  /*11a0*/  LDSM.16.M88.4 R84, [R3+0x3c00] ;  /* 0x003c00000354783b */ /* 0x0004680000000200 */
[----:B------:R-:W1:Y:S01]  /*11b0*/  LDSM.16.M88.4 R80, [R189+0x1c00] ;  /* 0x001c0000bd50783b */ /* 0x000e620000000200 */
[----:B------:R-:W-:Y:S03]  /*11c0*/  HMMA.16816.F32 R24, R8, R44, RZ ;  /* 0x0000002c0818723c */ /* 0x000fe600000018ff */
[----:B------:R-:W0:Y:S05]  /*11d0*/  LDGDEPBAR ;  /* 0x00000000000079af */ /* 0x000e2a0000000000 */
[----:B------:R-:W-:Y:S08]  /*11e0*/  HMMA.16816.F32 R20, R4, R48, R20 ;  /* 0x000000300414723c */ /* 0x000ff00000001814 */
[----:B--2---:R-:W-:Y:S01]  /*11f0*/  HMMA.16816.F32 R36, R12, R64, R28 ;  /* 0x000000400c24723c */ /* 0x004fe2000000181c */
[----:B------:R-:W-:-:S05]  /*1200*/  LOP3.LUT R3, R121, 0xffffffe0, RZ, 0xc0, !PT ;  /* 0xffffffe079037812 */ /* 0x000fca00078ec0ff */
[----:B------:R-:W-:Y:S02]  /*1210*/  IMAD.IADD R3, R120, 0x1, -R3 ;  /* 0x0000000178037824 */ /* 0x000fe400078e0a03 */
[----:B-----5:R-:W-:Y:S01]  /*1220*/  HMMA.16816.F32 R28, R16, R52, RZ ;  /* 0x00000034101c723c */ /* 0x020fe200000018ff */
[----:B------:R-:W-:-:S07]  /*1230*/  DEPBAR.LE SB0, 0x0 ;  /* 0x000080000000791a */ /* 0x000fce0000000000 */
[----:B------:R-:W-:-:S04]  /*1240*/  FMUL.FTZ R2, R20, c[0x0][0x2ec] ;  /* 0x0000bb0014027a20 */ /* 0x000fc80000410000 */
[----:B------:R2:W-:Y:S11]  /*1250*/  MUFU.TANH R148, R2 ;  /* 0x0000000200947308 */ /* 0x0005f60000002400 */
[----:B------:R-:W-:Y:S01]  /*1260*/  @!UPT UIADD3 URZ, URZ, URZ, URZ ;  /* 0x0000003f3f3ff290 */ /* 0x000fe2000fffe03f */
[----:B------:R-:W-:Y:S01]  /*1270*/  HMMA.16816.F32 R28, R12, R60, R28 ;  /* 0x0000003c0c1c723c */ /* 0x000fe2000000181c */
[----:B--2---:R-:W-:-:S04]  /*1280*/  FMUL.FTZ R2, R21, c[0x0][0x2ec] ;  /* 0x0000bb0015027a20 */ /* 0x004fc80000410000 */
[----:B------:R2:W5:Y:S02]  /*1290*/  MUFU.TANH R147, R2 ;  /* 0x0000000200937308 */ /* 0x0005640000002400 */
[----:B--2---:R-:W-:-:S06]  /*12a0*/  FMUL.FTZ R2, R22, c[0x0][0x2ec] ;  /* 0x0000bb0016027a20 */ /* 0x004fcc0000410000 */
[----:B------:R2:W-:Y:S02]  /*12b0*/  MUFU.TANH R160, R2 ;  /* 0x0000000200a07308 */ /* 0x0005e40000002400 */
[----:B--2---:R-:W-:Y:S02]  /*12c0*/  FMUL.FTZ R2, R23, c[0x0][0x2ec] ;  /* 0x0000bb0017027a20 */ /* 0x004fe40000410000 */
[----:B------:R-:W-:Y:S04]  /*12d0*/  HMMA.16816.F32 R20, R4, R64, R24 ;  /* 0x000000400414723c */ /* 0x000fe80000001818 */
[----:B------:R2:W-:Y:S04]  /*12e0*/  MUFU.TANH R159, R2 ;  /* 0x00000002009f7308 */ /* 0x0005e80000002400 */
[----:B------:R-:W-:Y:S01]  /*12f0*/  HMMA.16816.F32 R24, R8, R52, RZ ;  /* 0x000000340818723c */ /* 0x000fe200000018ff */
[----:B--2---:R-:W-:-:S04]  /*1300*/  FMUL.FTZ R2, R32, c[0x0][0x2ec] ;  /* 0x0000bb0020027a20 */ /* 0x004fc80000410000 */
[----:B------:R2:W-:Y:S02]  /*1310*/  MUFU.TANH R194, R2 ;  /* 0x0000000200c27308 */ /* 0x0005e40000002400 */
[----:B--2---:R-:W-:-:S06]  /*1320*/  FMUL.FTZ R2, R33, c[0x0][0x2ec] ;  /* 0x0000bb0021027a20 */ /* 0x004fcc0000410000 */
        /* <DEDUP_REMOVED lines=21> */
[----:B--2---:R-:W-:Y:S02]  /*1480*/  FMUL.FTZ R2, R39, c[0x0][0x2ec] ;  /* 0x0000bb0027027a20 */ /* 0x004fe40000410000 */
[----:B------:R-:W-:Y:S04]  /*1490*/  HMMA.16816.F32 R36, R16, R108, RZ ;  /* 0x0000006c1024723c */ /* 0x000fe800000018ff */
[----:B------:R2:W-:Y:S02]  /*14a0*/  MUFU.TANH R190, R2 ;  /* 0x0000000200be7308 */ /* 0x0005e40000002400 */
[----:B--2---:R-:W-:-:S06]  /*14b0*/  FMUL.FTZ R2, R20, c[0x0][0x2ec] ;  /* 0x0000bb0014027a20 */ /* 0x004fcc0000410000 */
[----:B------:R2:W1:Y:S11]  /*14c0*/  MUFU.TANH R128, R2 ;  /* 0x0000000200807308 */ /* 0x0004760000002400 */
[----:B------:R-:W-:Y:S01]  /*14d0*/  @!UPT UIADD3 URZ, URZ, URZ, URZ ;  /* 0x0000003f3f3ff290 */ /* 0x000fe2000fffe03f */
[----:B---3--:R-:W-:Y:S01]  /*14e0*/  HMMA.16816.F32 R36, R12, R100, R36 ;  /* 0x000000640c24723c */ /* 0x008fe20000001824 */
[----:B--2---:R-:W-:-:S04]  /*14f0*/  FMUL.FTZ R2, R21, c[0x0][0x2ec] ;  /* 0x0000bb0015027a20 */ /* 0x004fc80000410000 */
        /* <DEDUP_REMOVED lines=17> */
[----:B------:R2:W-:Y:S11]  /*1610*/  MUFU.TANH R126, R2 ;  /* 0x00000002007e7308 */ /* 0x0005f60000002400 */
[----:B------:R-:W-:Y:S01]  /*1620*/  @!UPT UIADD3 URZ, URZ, URZ, URZ ;  /* 0x0000003f3f3ff290 */ /* 0x000fe2000fffe03f */
[----:B----4-:R-:W-:Y:S08]  /*1630*/  HMMA.16816.F32 R32, R12, R112, R28 ;  /* 0x000000700c20723c */ /* 0x010ff0000000181c */
[----:B------:R-:W-:Y:S01]  /*1640*/  HMMA.16816.F32 R28, R16, R96, RZ ;  /* 0x00000060101c723c */ /* 0x000fe200000018ff */
        /* <DEDUP_REMOVED lines=9> */
[----:B------:R2:W-:Y:S11]  /*16e0*/  MUFU.TANH R171, R2 ;  /* 0x0000000200ab7308 */ /* 0x0005f60000002400 */
[----:B------:R-:W-:Y:S08]  /*16f0*/  @!UPT UIADD3 URZ, URZ, URZ, URZ ;  /* 0x0000003f3f3ff290 */ /* 0x000ff0000fffe03f */
[----:B------:R-:W-:Y:S01]  /*1700*/  HMMA.16816.F32 R24, R4, R88, R24 ;  /* 0x000000580418723c */ /* 0x000fe20000001818 */
[----:B--2---:R-:W-:-:S04]  /*1710*/  FMUL.FTZ R2, R37, c[0x0][0x2ec] ;  /* 0x0000bb0025027a20 */ /* 0x004fc80000410000 */
[----:B------:R2:W-:Y:S02]  /*1720*/  MUFU.TANH R175, R2 ;  /* 0x0000000200af7308 */ /* 0x0005e40000002400 */
[----:B--2---:R-:W-:-:S06]  /*1730*/  FMUL.FTZ R2, R38, c[0x0][0x2ec] ;  /* 0x0000bb0026027a20 */ /* 0x004fcc0000410000 */
[----:B------:R2:W-:Y:S02]  /*1740*/  MUFU.TANH R172, R2 ;  /* 0x0000000200ac7308 */ /* 0x0005e40000002400 */
[----:B--2---:R-:W-:Y:S02]  /*1750*/  FMUL.FTZ R2, R39, c[0x0][0x2ec] ;  /* 0x0000bb0027027a20 */ /* 0x004fe40000410000 */
[----:B------:R-:W-:Y:S04]  /*1760*/  HMMA.16816.F32 R36, R12, R88, R28 ;  /* 0x000000580c24723c */ /* 0x000fe8000000181c */
[----:B------:R2:W-:Y:S04]  /*1770*/  MUFU.TANH R168, R2 ;  /* 0x0000000200a87308 */ /* 0x0005e80000002400 */
[----:B-1----:R-:W-:Y:S01]  /*1780*/  HMMA.16816.F32 R28, R8, R92, RZ ;  /* 0x0000005c081c723c */ /* 0x002fe200000018ff */
[----:B--2---:R-:W-:-:S04]  /*1790*/  FMUL.FTZ R2, R20, c[0x0][0x2ec] ;  /* 0x0000bb0014027a20 */ /* 0x004fc80000410000 */
[----:B------:R1:W-:Y:S11]  /*17a0*/  MUFU.TANH R101, R2 ;  /* 0x0000000200657308 */ /* 0x0003f60000002400 */
[----:B------:R-:W-:Y:S08]  /*17b0*/  @!UPT UIADD3 URZ, URZ, URZ, URZ ;  /* 0x0000003f3f3ff290 */ /* 0x000ff0000fffe03f */
[----:B------:R-:W-:Y:S01]  /*17c0*/  HMMA.16816.F32 R28, R4, R104, R28 ;  /* 0x00000068041c723c */ /* 0x000fe2000000181c */
[----:B-1----:R-:W-:-:S04]  /*17d0*/  FMUL.FTZ R2, R21, c[0x0][0x2ec] ;  /* 0x0000bb0015027a20 */ /* 0x002fc80000410000 */
[----:B------:R1:W-:Y:S02]  /*17e0*/  MUFU.TANH R100, R2 ;  /* 0x0000000200647308 */ /* 0x0003e40000002400 */
[----:B-1----:R-:W-:-:S06]  /*17f0*/  FMUL.FTZ R2, R22, c[0x0][0x2ec] ;  /* 0x0000bb0016027a20 */ /* 0x002fcc0000410000 */
[----:B------:R1:W-:Y:S02]  /*1800*/  MUFU.TANH R146, R2 ;  /* 0x0000000200927308 */ /* 0x0003e40000002400 */
[----:B-1----:R-:W-:Y:S02]  /*1810*/  FMUL.FTZ R2, R23, c[0x0][0x2ec] ;  /* 0x0000bb0017027a20 */ /* 0x002fe40000410000 */
[----:B------:R-:W-:Y:S04]  /*1820*/  HMMA.16816.F32 R20, R16, R92, RZ ;  /* 0x0000005c1014723c */ /* 0x000fe800000018ff */
[----:B------:R1:W-:Y:S02]  /*1830*/  MUFU.TANH R129, R2 ;  /* 0x0000000200817308 */ /* 0x0003e40000002400 */
[----:B-1----:R-:W-:-:S06]  /*1840*/  FMUL.FTZ R2, R32, c[0x0][0x2ec] ;  /* 0x0000bb0020027a20 */ /* 0x002fcc0000410000 */
[----:B------:R1:W-:Y:S11]  /*1850*/  MUFU.TANH R164, R2 ;  /* 0x0000000200a47308 */ /* 0x0003f60000002400 */
[----:B------:R-:W-:Y:S01]  /*1860*/  @!UPT UIADD3 URZ, URZ, URZ, URZ ;  /* 0x0000003f3f3ff290 */ /* 0x000fe2000fffe03f */
        /* <DEDUP_REMOVED lines=9> */
[----:B------:R1:W-:Y:S02]  /*1900*/  MUFU.TANH R109, R2 ;  /* 0x00000002006d7308 */ /* 0x0003e40000002400 */
[----:B-1----:R-:W-:-:S06]  /*1910*/  FMUL.FTZ R2, R25, c[0x0][0x2ec] ;  /* 0x0000bb0019027a20 */ /* 0x002fcc0000410000 */
        /* <DEDUP_REMOVED lines=21> */
[----:B------:R-:W-:Y:S04]  /*1a70*/  HMMA.16816.F32 R28, R4, R80, R32 ;  /* 0x00000050041c723c */ /* 0x000fe80000001820 */
[----:B------:R1:W-:Y:S04]  /*1a80*/  MUFU.TANH R177, R2 ;  /* 0x0000000200b17308 */ /* 0x0003e80000002400 */
[-C--:B------:R-:W-:Y:S08]  /*1a90*/  HMMA.16816.F32 R32, R16, R42.reuse, RZ ;  /* 0x0000002a1020723c */ /* 0x080ff000000018ff */
[----:B------:R-:W-:Y:S01]  /*1aa0*/  HMMA.16816.F32 R40, R8, R42, RZ ;  /* 0x0000002a0828723c */ /* 0x000fe200000018ff */
[----:B-1----:R-:W-:-:S04]  /*1ab0*/  FMUL.FTZ R2, R20, c[0x0][0x2ec] ;  /* 0x0000bb0014027a20 */ /* 0x002fc80000410000 */
[----:B------:R1:W-:Y:S03]  /*1ac0*/  MUFU.TANH R165, R2 ;  /* 0x0000000200a57308 */ /* 0x0003e60000002400 */
[----:B------:R-:W-:Y:S02]  /*1ad0*/  FMUL.FTZ R28, R28, c[0x0][0x2ec] ;  /* 0x0000bb001c1c7a20 */ /* 0x000fe40000410000 */
[----:B------:R-:W-:Y:S02]  /*1ae0*/  FMUL.FTZ R29, R29, c[0x0][0x2ec] ;  /* 0x0000bb001d1d7a20 */ /* 0x000fe40000410000 */
[----:B------:R-:W-:Y:S02]  /*1af0*/  FMUL.FTZ R30, R30, c[0x0][0x2ec] ;  /* 0x0000bb001e1e7a20 */ /* 0x000fe40000410000 */
[----:B------:R-:W-:Y:S01]  /*1b00*/  FMUL.FTZ R31, R31, c[0x0][0x2ec] ;  /* 0x0000bb001f1f7a20 */ /* 0x000fe20000410000 */
[----:B------:R-:W-:Y:S01]  /*1b10*/  MUFU.TANH R123, R28 ;  /* 0x0000001c007b7308 */ /* 0x000fe20000002400 */
[----:B------:R-:W-:Y:S01]  /*1b20*/  HMMA.16816.F32 R36, R12, R50, R32 ;  /* 0x000000320c24723c */ /* 0x000fe20000001820 */
[----:B-1----:R-:W-:-:S06]  /*1b30*/  FMUL.FTZ R2, R21, c[0x0][0x2ec] ;  /* 0x0000bb0015027a20 */ /* 0x002fcc0000410000 */
[----:B------:R-:W-:Y:S01]  /*1b40*/  MUFU.TANH R122, R29 ;  /* 0x0000001d007a7308 */ /* 0x000fe20000002400 */
[----:B------:R-:W-:Y:S07]  /*1b50*/  HMMA.16816.F32 R32, R8, R46, RZ ;  /* 0x0000002e0820723c */ /* 0x000fee00000018ff */
[----:B------:R1:W-:Y:S01]  /*1b60*/  MUFU.TANH R166, R2 ;  /* 0x0000000200a67308 */ /* 0x0003e20000002400 */
[----:B------:R-:W-:Y:S07]  /*1b70*/  HMMA.16816.F32 R40, R4, R50, R40 ;  /* 0x000000320428723c */ /* 0x000fee0000001828 */
[----:B------:R-:W-:Y:S01]  /*1b80*/  MUFU.TANH R200, R30 ;  /* 0x0000001e00c87308 */ /* 0x000fe20000002400 */
[----:B------:R-:W-:-:S02]  /*1b90*/  FMUL.FTZ R36, R36, c[0x0][0x2ec] ;  /* 0x0000bb0024247a20 */ /* 0x000fc40000410000 */
[----:B------:R-:W-:Y:S02]  /*1ba0*/  FMUL.FTZ R37, R37, c[0x0][0x2ec] ;  /* 0x0000bb0025257a20 */ /* 0x000fe40000410000 */
[----:B------:R-:W-:Y:S02]  /*1bb0*/  FMUL.FTZ R38, R38, c[0x0][0x2ec] ;  /* 0x0000bb0026267a20 */ /* 0x000fe40000410000 */
[----:B-1----:R-:W-:Y:S01]  /*1bc0*/  FMUL.FTZ R2, R22, c[0x0][0x2ec] ;  /* 0x0000bb0016027a20 */ /* 0x002fe20000410000 */
[----:B------:R1:W-:Y:S08]  /*1bd0*/  MUFU.TANH R199, R31 ;  /* 0x0000001f00c77308 */ /* 0x0003f00000002400 */
[----:B------:R2:W-:Y:S01]  /*1be0*/  MUFU.TANH R169, R2 ;  /* 0x0000000200a97308 */ /* 0x0005e20000002400 */
[----:B-1----:R-:W-:Y:S07]  /*1bf0*/  HMMA.16816.F32 R28, R16, R54, RZ ;  /* 0x00000036101c723c */ /* 0x002fee00000018ff */
[----:B------:R-:W-:Y:S01]  /*1c00*/  MUFU.TANH R144, R36 ;  /* 0x0000002400907308 */ /* 0x000fe20000002400 */
[----:B--2---:R-:W-:-:S07]  /*1c10*/  FMUL.FTZ R2, R23, c[0x0][0x2ec] ;  /* 0x0000bb0017027a20 */ /* 0x004fce0000410000 */
[----:B------:R-:W-:Y:S01]  /*1c20*/  MUFU.TANH R143, R37 ;  /* 0x00000025008f7308 */ /* 0x000fe20000002400 */
[----:B------:R-:W-:Y:S07]  /*1c30*/  HMMA.16816.F32 R20, R12, R80, R24 ;  /* 0x000000500c14723c */ /* 0x000fee0000001818 */
[----:B------:R1:W-:Y:S01]  /*1c40*/  MUFU.TANH R170, R2 ;  /* 0x0000000200aa7308 */ /* 0x0003e20000002400 */
[----:B------:R-:W-:Y:S07]  /*1c50*/  HMMA.16816.F32 R24, R16, R46, RZ ;  /* 0x0000002e1018723c */ /* 0x000fee00000018ff */
[----:B------:R2:W-:Y:S01]  /*1c60*/  MUFU.TANH R140, R38 ;  /* 0x00000026008c7308 */ /* 0x0005e20000002400 */
[----:B------:R-:W-:Y:S01]  /*1c70*/  HMMA.16816.F32 R76, R12, R62, R28 ;  /* 0x0000003e0c4c723c */ /* 0x000fe2000000181c */
[----:B-1----:R-:W-:-:S07]  /*1c80*/  FMUL.FTZ R2, R39, c[0x0][0x2ec] ;  /* 0x0000bb0027027a20 */ /* 0x002fce0000410000 */
[C---:B------:R-:W-:Y:S01]  /*1c90*/  HMMA.16816.F32 R28, R8.reuse, R86, RZ ;  /* 0x00000056081c723c */ /* 0x040fe200000018ff */
[----:B------:R-:W-:Y:S02]  /*1ca0*/  FMUL.FTZ R20, R20, c[0x0][0x2ec] ;  /* 0x0000bb0014147a20 */ /* 0x000fe40000410000 */
[----:B------:R-:W-:Y:S01]  /*1cb0*/  FMUL.FTZ R21, R21, c[0x0][0x2ec] ;  /* 0x0000bb0015157a20 */ /* 0x000fe20000410000 */
[----:B------:R-:W-:Y:S01]  /*1cc0*/  MUFU.TANH R131, R2 ;  /* 0x0000000200837308 */ /* 0x000fe20000002400 */
[----:B------:R-:W-:Y:S02]  /*1cd0*/  FMUL.FTZ R22, R22, c[0x0][0x2ec] ;  /* 0x0000bb0016167a20 */ /* 0x000fe40000410000 */
[----:B------:R-:W-:Y:S01]  /*1ce0*/  FMUL.FTZ R23, R23, c[0x0][0x2ec] ;  /* 0x0000bb0017177a20 */ /* 0x000fe20000410000 */
[----:B--2---:R-:W-:Y:S04]  /*1cf0*/  HMMA.16816.F32 R36, R8, R94, RZ ;  /* 0x0000005e0824723c */ /* 0x004fe800000018ff */
[----:B------:R-:W-:Y:S08]  /*1d00*/  MUFU.TANH R173, R20 ;  /* 0x0000001400ad7308 */ /* 0x000ff00000002400 */
[----:B------:R-:W-:Y:S04]  /*1d10*/  MUFU.TANH R174, R21 ;  /* 0x0000001500ae7308 */ /* 0x000fe80000002400 */
[----:B------:R-:W-:Y:S04]  /*1d20*/  HMMA.16816.F32 R48, R4, R82, R28 ;  /* 0x000000520430723c */ /* 0x000fe8000000181c */
[----:B------:R-:W-:Y:S08]  /*1d30*/  MUFU.TANH R178, R22 ;  /* 0x0000001600b27308 */ /* 0x000ff00000002400 */
[----:B------:R1:W-:Y:S11]  /*1d40*/  MUFU.TANH R179, R23 ;  /* 0x0000001700b37308 */ /* 0x0003f60000002400 */
[----:B------:R-:W-:Y:S01]  /*1d50*/  @!UPT UIADD3 URZ, URZ, URZ, URZ ;  /* 0x0000003f3f3ff290 */ /* 0x000fe2000fffe03f */
[----:B------:R-:W-:Y:S02]  /*1d60*/  FMUL.FTZ R48, R48, c[0x0][0x2ec] ;  /* 0x0000bb0030307a20 */ /* 0x000fe40000410000 */
[----:B------:R-:W-:Y:S01]  /*1d70*/  FMUL.FTZ R51, R51, c[0x0][0x2ec] ;  /* 0x0000bb0033337a20 */ /* 0x000fe20000410000 */
[----:B-1----:R-:W-:Y:S08]  /*1d80*/  HMMA.16816.F32 R20, R12, R66, R24 ;  /* 0x000000420c14723c */ /* 0x002ff00000001818 */
[----:B------:R-:W-:Y:S08]  /*1d90*/  HMMA.16816.F32 R24, R8, R54, RZ ;  /* 0x000000360818723c */ /* 0x000ff000000018ff */
[----:B------:R-:W-:Y:S08]  /*1da0*/  HMMA.16816.F32 R52, R4, R66, R32 ;  /* 0x000000420434723c */ /* 0x000ff00000001820 */
[----:B------:R-:W-:Y:S01]  /*1db0*/  FMUL.FTZ R2, R20, c[0x0][0x2ec] ;  /* 0x0000bb0014027a20 */ /* 0x000fe20000410000 */
[----:B------:R-:W-:Y:S03]  /*1dc0*/  HMMA.16816.F32 R32, R8, R110, RZ ;  /* 0x0000006e0820723c */ /* 0x000fe600000018ff */
[----:B------:R1:W-:Y:S05]  /*1dd0*/  MUFU.TANH R139, R2 ;  /* 0x00000002008b7308 */ /* 0x0003ea0000002400 */
[----:B------:R-:W-:Y:S08]  /*1de0*/  HMMA.16816.F32 R44, R4, R62, R24 ;  /* 0x0000003e042c723c */ /* 0x000ff00000001818 */
[----:B------:R-:W-:Y:S01]  /*1df0*/  HMMA.16816.F32 R24, R8, R118, RZ ;  /* 0x000000760818723c */ /* 0x000fe200000018ff */
[----:B-1----:R-:W-:-:S04]  /*1e00*/  FMUL.FTZ R2, R21, c[0x0][0x2ec] ;  /* 0x0000bb0015027a20 */ /* 0x002fc80000410000 */
[----:B------:R1:W-:Y:S03]  /*1e10*/  MUFU.TANH R135, R2 ;  /* 0x0000000200877308 */ /* 0x0003e60000002400 */
[C---:B------:R-:W-:Y:S08]  /*1e20*/  HMMA.16816.F32 R68, R4.reuse, R102, R32 ;  /* 0x000000660444723c */ /* 0x040ff00000001820 */
[----:B------:R-:W-:Y:S01]  /*1e30*/  HMMA.16816.F32 R60, R4, R106, R36 ;  /* 0x0000006a043c723c */ /* 0x000fe20000001824 */
[----:B------:R-:W-:-:S02]  /*1e40*/  FMUL.FTZ R46, R46, c[0x0][0x2ec] ;  /* 0x0000bb002e2e7a20 */ /* 0x000fc40000410000 */
[----:B------:R-:W-:Y:S02]  /*1e50*/  FMUL.FTZ R31, R45, c[0x0][0x2ec] ;  /* 0x0000bb002d1f7a20 */ /* 0x000fe40000410000 */
[----:B-1----:R-:W-:-:S03]  /*1e60*/  FMUL.FTZ R2, R22, c[0x0][0x2ec] ;  /* 0x0000bb0016027a20 */ /* 0x002fc60000410000 */
[----:B------:R-:W-:Y:S01]  /*1e70*/  HMMA.16816.F32 R72, R4, R114, R24 ;  /* 0x000000720448723c */ /* 0x000fe20000001818 */
[----:B------:R-:W-:Y:S01]  /*1e80*/  IMAD R36, R57, 0x10, R182 ;  /* 0x0000001039247824 */ /* 0x000fe200078e02b6 */
[----:B------:R1:W-:Y:S11]  /*1e90*/  MUFU.TANH R133, R2 ;  /* 0x0000000200857308 */ /* 0x0003f60000002400 */
[----:B------:R-:W-:Y:S03]  /*1ea0*/  @!UPT UIADD3 URZ, URZ, URZ, URZ ;  /* 0x0000003f3f3ff290 */ /* 0x000fe6000fffe03f */
[----:B------:R-:W-:Y:S02]  /*1eb0*/  FMUL.FTZ R61, R61, c[0x0][0x2ec] ;  /* 0x0000bb003d3d7a20 */ /* 0x000fe40000410000 */
[----:B------:R-:W-:Y:S02]  /*1ec0*/  FMUL.FTZ R60, R60, c[0x0][0x2ec] ;  /* 0x0000bb003c3c7a20 */ /* 0x000fe40000410000 */
[----:B-1----:R-:W-:Y:S02]  /*1ed0*/  FMUL.FTZ R2, R23, c[0x0][0x2ec] ;  /* 0x0000bb0017027a20 */ /* 0x002fe40000410000 */
[----:B------:R-:W-:Y:S01]  /*1ee0*/  HMMA.16816.F32 R20, R8, R98, RZ ;  /* 0x000000620814723c */ /* 0x000fe200000018ff */
[----:B------:R-:W-:Y:S01]  /*1ef0*/  MUFU.TANH R61, R61 ;  /* 0x0000003d003d7308 */ /* 0x000fe20000002400 */
[----:B------:R-:W-:Y:S02]  /*1f00*/  FMUL.FTZ R45, R73, c[0x0][0x2ec] ;  /* 0x0000bb00492d7a20 */ /* 0x000fe40000410000 */
[----:B------:R-:W-:-:S02]  /*1f10*/  FMUL.FTZ R62, R62, c[0x0][0x2ec] ;  /* 0x0000bb003e3e7a20 */ /* 0x000fc40000410000 */
[----:B------:R-:W-:Y:S02]  /*1f20*/  FMUL.FTZ R63, R63, c[0x0][0x2ec] ;  /* 0x0000bb003f3f7a20 */ /* 0x000fe40000410000 */
[----:B------:R-:W-:Y:S01]  /*1f30*/  IMAD.SHL.U32 R9, R120, 0x2, RZ ;  /* 0x0000000278097824 */ /* 0x000fe200078e00ff */
[----:B------:R1:W-:Y:S01]  /*1f40*/  MUFU.TANH R134, R2 ;  /* 0x0000000200867308 */ /* 0x0003e20000002400 */
[----:B------:R-:W-:Y:S02]  /*1f50*/  FMUL.FTZ R8, R43, c[0x0][0x2ec] ;  /* 0x0000bb002b087a20 */ /* 0x000fe40000410000 */
[----:B------:R-:W-:Y:S01]  /*1f60*/  FMUL.FTZ R10, R52, c[0x0][0x2ec] ;  /* 0x0000bb00340a7a20 */ /* 0x000fe20000410000 */
[----:B------:R-:W-:-:S04]  /*1f70*/  LOP3.LUT R9, R9, 0x6, RZ, 0xc0, !PT ;  /* 0x0000000609097812 */ /* 0x000fc800078ec0ff */
[----:B------:R-:W-:Y:S07]  /*1f80*/  MUFU.TANH R116, R8 ;  /* 0x0000000800747308 */ /* 0x000fee0000002400 */
[----:B------:R-:W-:Y:S01]  /*1f90*/  HMMA.16816.F32 R64, R4, R90, R20 ;  /* 0x0000005a0440723c */ /* 0x000fe20000001814 */
[----:B-1----:R-:W-:Y:S01]  /*1fa0*/  FMUL.FTZ R2, R76, c[0x0][0x2ec] ;  /* 0x0000bb004c027a20 */ /* 0x002fe20000410000 */
[----:B------:R-:W-:Y:S05]  /*1fb0*/  MUFU.TANH R81, R10 ;  /* 0x0000000a00517308 */ /* 0x000fea0000002400 */
[----:B------:R-:W-:-:S02]  /*1fc0*/  FMUL.FTZ R5, R44, c[0x0][0x2ec] ;  /* 0x0000bb002c057a20 */ /* 0x000fc40000410000 */
[----:B------:R-:W-:Y:S01]  /*1fd0*/  FMUL.FTZ R4, R55, c[0x0][0x2ec] ;  /* 0x0000bb0037047a20 */ /* 0x000fe20000410000 */
[----:B------:R1:W-:Y:S01]  /*1fe0*/  MUFU.TANH R141, R2 ;  /* 0x00000002008d7308 */ /* 0x0003e20000002400 */
[----:B------:R-:W-:-:S07]  /*1ff0*/  FMUL.FTZ R44, R47, c[0x0][0x2ec] ;  /* 0x0000bb002f2c7a20 */ /* 0x000fce0000410000 */
[----:B------:R-:W-:Y:S01]  /*2000*/  MUFU.TANH R113, R4 ;  /* 0x0000000400717308 */ /* 0x000fe20000002400 */
[----:B-1----:R-:W-:-:S07]  /*2010*/  FMUL.FTZ R2, R77, c[0x0][0x2ec] ;  /* 0x0000bb004d027a20 */ /* 0x002fce0000410000 */
[----:B------:R-:W-:Y:S08]  /*2020*/  MUFU.TANH R120, R46 ;  /* 0x0000002e00787308 */ /* 0x000ff00000002400 */
[----:B------:R1:W-:Y:S08]  /*2030*/  MUFU.TANH R142, R2 ;  /* 0x00000002008e7308 */ /* 0x0003f00000002400 */
[----:B------:R-:W-:Y:S01]  /*2040*/  MUFU.TANH R47, R31 ;  /* 0x0000001f002f7308 */ /* 0x000fe20000002400 */
[----:B-1----:R-:W-:-:S07]  /*2050*/  FMUL.FTZ R2, R40, c[0x0][0x2ec] ;  /* 0x0000bb0028027a20 */ /* 0x002fce0000410000 */
[----:B------:R1:W-:Y:S08]  /*2060*/  MUFU.TANH R55, R45 ;  /* 0x0000002d00377308 */ /* 0x0003f00000002400 */
[----:B------:R2:W-:Y:S01]  /*2070*/  MUFU.TANH R80, R2 ;  /* 0x0000000200507308 */ /* 0x0005e20000002400 */
[----:B-1----:R-:W-:-:S07]  /*2080*/  FMUL.FTZ R45, R64, c[0x0][0x2ec] ;  /* 0x0000bb00402d7a20 */ /* 0x002fce0000410000 */
[----:B------:R-:W-:Y:S01]  /*2090*/  MUFU.TANH R62, R62 ;  /* 0x0000003e003e7308 */ /* 0x000fe20000002400 */
[----:B--2---:R-:W-:-:S07]  /*20a0*/  FMUL.FTZ R2, R41, c[0x0][0x2ec] ;  /* 0x0000bb0029027a20 */ /* 0x004fce0000410000 */
[----:B------:R1:W2:Y:S02]  /*20b0*/  MUFU.TANH R77, R2 ;  /* 0x00000002004d7308 */ /* 0x0002a40000002400 */
[----:B-1----:R-:W-:-:S06]  /*20c0*/  FMUL.FTZ R2, R42, c[0x0][0x2ec] ;  /* 0x0000bb002a027a20 */ /* 0x002fcc0000410000 */
[----:B------:R1:W-:Y:S02]  /*20d0*/  MUFU.TANH R117, R2 ;  /* 0x0000000200757308 */ /* 0x0003e40000002400 */
[----:B-1----:R-:W-:-:S06]  /*20e0*/  SHF.R.S32.HI R2, RZ, 0x1f, R121 ;  /* 0x0000001fff027819 */ /* 0x002fcc0000011479 */
[----:B------:R-:W-:Y:S01]  /*20f0*/  MUFU.TANH R121, R44 ;  /* 0x0000002c00797308 */ /* 0x000fe20000002400 */
[----:B------:R-:W-:Y:S01]  /*2100*/  LEA.HI R8, R2, R57, RZ, 0x2 ;  /* 0x0000003902087211 */ /* 0x000fe200078f10ff */
[----:B------:R-:W-:Y:S01]  /*2110*/  IMAD R2, R59, 0x80, R9 ;  /* 0x000000803b027824 */ /* 0x000fe200078e0209 */
[----:B------:R-:W-:Y:S02]  /*2120*/  SHF.R.S32.HI R9, RZ, 0x1f, R3 ;  /* 0x0000001fff097819 */ /* 0x000fe40000011403 */
[----:B------:R-:W-:Y:S02]  /*2130*/  LOP3.LUT R8, R8, 0xfffffffc, RZ, 0xc0, !PT ;  /* 0xfffffffc08087812 */ /* 0x000fe400078ec0ff */
[----:B------:R-:W-:Y:S01]  /*2140*/  LEA.HI R32, R9, R3, RZ, 0x2 ;  /* 0x0000000309207211 */ /* 0x000fe200078f10ff */
[----:B------:R-:W-:Y:S01]  /*2150*/  FMUL.FTZ R3, R54, c[0x0][0x2ec] ;  /* 0x0000bb0036037a20 */ /* 0x000fe20000410000 */
[C---:B------:R-:W-:Y:S01]  /*2160*/  IADD3 R30, R2.reuse, 0x1, RZ ;  /* 0x00000001021e7810 */ /* 0x040fe20007ffe0ff */
[----:B------:R-:W-:Y:S01]  /*2170*/  IMAD.IADD R10, R57, 0x1, -R8 ;  /* 0x00000001390a7824 */ /* 0x000fe200078e0a08 */
[----:B------:R-:W-:Y:S01]  /*2180*/  SHF.R.S32.HI R37, RZ, 0x2, R32 ;  /* 0x00000002ff257819 */ /* 0x000fe20000011420 */
[----:B------:R1:W-:Y:S01]  /*2190*/  MUFU.TANH R112, R3 ;  /* 0x0000000300707308 */ /* 0x0003e20000002400 */
[----:B------:R-:W-:Y:S01]  /*21a0*/  FMUL.FTZ R8, R53, c[0x0][0x2ec] ;  /* 0x0000bb0035087a20 */ /* 0x000fe20000410000 */
[C---:B------:R-:W-:Y:S01]  /*21b0*/  IADD3 R23, R2.reuse, 0x20, RZ ;  /* 0x0000002002177810 */ /* 0x040fe20007ffe0ff */
[----:B------:R3:W-:Y:S01]  /*21c0*/  STL [R1+0x40], R10 ;  /* 0x0000400a01007387 */ /* 0x0007e20000100800 */
[----:B------:R-:W-:-:S02]  /*21d0*/  IADD3 R28, R2, 0x9, RZ ;  /* 0x00000009021c7810 */ /* 0x000fc40007ffe0ff */
[C---:B------:R-:W-:Y:S01]  /*21e0*/  IADD3 R25, R2.reuse, 0x18, RZ ;  /* 0x0000001802197810 */ /* 0x040fe20007ffe0ff */
[----:B------:R4:W-:Y:S01]  /*21f0*/  STL [R1+0x2c], R37 ;  /* 0x00002c2501007387 */ /* 0x0009e20000100800 */
[----:B------:R2:W-:Y:S01]  /*2200*/  MUFU.TANH R53, R5 ;  /* 0x0000000500357308 */ /* 0x0005e20000002400 */
[C---:B------:R-:W-:Y:S02]  /*2210*/  IADD3 R24, R2.reuse, 0x19, RZ ;  /* 0x0000001902187810 */ /* 0x040fe40007ffe0ff */
[C---:B------:R-:W-:Y:S02]  /*2220*/  IADD3 R27, R2.reuse, 0x10, RZ ;  /* 0x00000010021b7810 */ /* 0x040fe40007ffe0ff */
[C---:B------:R-:W-:Y:S02]  /*2230*/  IADD3 R21, R2.reuse, 0x28, RZ ;  /* 0x0000002802157810 */ /* 0x040fe40007ffe0ff */
[----:B------:R-:W-:Y:S01]  /*2240*/  IADD3 R20, R2, 0x29, RZ ;  /* 0x0000002902147810 */ /* 0x000fe20007ffe0ff */
[----:B------:R4:W4:Y:S01]  /*2250*/  MUFU.TANH R54, R8 ;  /* 0x0000000800367308 */ /* 0x0009220000002400 */
[----:B-1----:R-:W-:-:S02]  /*2260*/  IADD3 R3, R36, 0x1, R37 ;  /* 0x0000000124037810 */ /* 0x002fc40007ffe025 */
[----:B------:R-:W-:Y:S02]  /*2270*/  IADD3 R9, R2, 0x38, RZ ;  /* 0x0000003802097810 */ /* 0x000fe40007ffe0ff */
[----:B------:R-:W-:Y:S02]  /*2280*/  IADD3 R3, R56, -c[0x0][0x214], R3 ;  /* 0x8000850038037a10 */ /* 0x000fe40007ffe003 */
[----:B------:R-:W-:Y:S01]  /*2290*/  IADD3 R29, R2, 0x8, RZ ;  /* 0x00000008021d7810 */ /* 0x000fe20007ffe0ff */
[----:B--2---:R-:W-:Y:S01]  /*22a0*/  FMUL.FTZ R5, R68, c[0x0][0x2ec] ;  /* 0x0000bb0044057a20 */ /* 0x004fe20000410000 */
[----:B------:R-:W-:Y:S02]  /*22b0*/  IADD3 R4, R3, c[0x0][0x2e8], RZ ;  /* 0x0000ba0003047a10 */ /* 0x000fe40007ffe0ff */
[----:B------:R-:W-:Y:S01]  /*22c0*/  IADD3 R26, R2, 0x11, RZ ;  /* 0x00000011021a7810 */ /* 0x000fe20007ffe0ff */
[----:B------:R1:W-:Y:S01]  /*22d0*/  MUFU.TANH R46, R5 ;  /* 0x00000005002e7308 */ /* 0x0003e20000002400 */
[----:B------:R-:W-:-:S02]  /*22e0*/  IMNMX R3, R4, R56, PT ;  /* 0x0000003804037217 */ /* 0x000fc40003800200 */
[----:B---3--:R-:W-:Y:S02]  /*22f0*/  IADD3 R10, R2, 0x31, RZ ;  /* 0x00000031020a7810 */ /* 0x008fe40007ffe0ff */
[-C--:B------:R-:W-:Y:S02]  /*2300*/  ISETP.GE.AND P1, PT, R30, R3.reuse, PT ;  /* 0x000000031e00720c */ /* 0x080fe40003f26270 */
[CC--:B------:R-:W-:Y:S02]  /*2310*/  ISETP.GE.AND P2, PT, R2.reuse, R3.reuse, PT ;  /* 0x000000030200720c */ /* 0x0c0fe40003f46270 */
[----:B-----5:R-:W-:Y:S02]  /*2320*/  FSEL R68, R147, -INF , !P1 ;  /* 0xff80000093447808 */ /* 0x020fe40004800000 */
[----:B------:R-:W-:Y:S02]  /*2330*/  ISETP.GE.AND P1, PT, R23, R3, PT ;  /* 0x000000031700720c */ /* 0x000fe40003f26270 */
[----:B----4-:R-:W-:-:S02]  /*2340*/  IADD3 R8, R2, 0x39, RZ ;  /* 0x0000003902087810 */ /* 0x010fc40007ffe0ff */
[----:B------:R-:W-:Y:S01]  /*2350*/  FSEL R76, R148, -INF , !P2 ;  /* 0xff800000944c7808 */ /* 0x000fe20005000000 */
[----:B-1----:R-:W-:Y:S01]  /*2360*/  FMUL.FTZ R5, R69, c[0x0][0x2ec] ;  /* 0x0000bb0045057a20 */ /* 0x002fe20000410000 */
[-C--:B------:R-:W-:Y:S02]  /*2370*/  ISETP.GE.AND P6, PT, R28, R3.reuse, PT ;  /* 0x000000031c00720c */ /* 0x080fe40003fc6270 */
[-C--:B------:R-:W-:Y:S01]  /*2380*/  ISETP.GE.AND P4, PT, R25, R3.reuse, PT ;  /* 0x000000031900720c */ /* 0x080fe20003f86270 */
[----:B------:R1:W2:Y:S01]  /*2390*/  MUFU.TANH R44, R5 ;  /* 0x00000005002c7308 */ /* 0x0002a20000002400 */
[-C--:B------:R-:W-:Y:S02]  /*23a0*/  ISETP.GE.AND P2, PT, R24, R3.reuse, PT ;  /* 0x000000031800720c */ /* 0x080fe40003f46270 */
[----:B------:R-:W-:Y:S02]  /*23b0*/  FSEL R84, R128, -INF , !P1 ;  /* 0xff80000080547808 */ /* 0x000fe40004800000 */
[----:B------:R-:W-:-:S02]  /*23c0*/  ISETP.GE.AND P3, PT, R27, R3, PT ;  /* 0x000000031b00720c */ /* 0x000fc40003f66270 */
[-C--:B------:R-:W-:Y:S02]  /*23d0*/  ISETP.GE.AND P1, PT, R8, R3.reuse, PT ;  /* 0x000000030800720c */ /* 0x080fe40003f26270 */
[----:B------:R-:W-:Y:S02]  /*23e0*/  FSEL R77, R77, -INF , !P6 ;  /* 0xff8000004d4d7808 */ /* 0x000fe40007000000 */
[----:B------:R-:W-:Y:S02]  /*23f0*/  FSEL R81, R81, -INF , !P4 ;  /* 0xff80000051517808 */ /* 0x000fe40006000000 */
[----:B------:R-:W-:Y:S02]  /*2400*/  FSEL R73, R54, -INF , !P2 ;  /* 0xff80000036497808 */ /* 0x000fe40005000000 */
[-C--:B------:R-:W-:Y:S01]  /*2410*/  ISETP.GE.AND P6, PT, R21, R3.reuse, PT ;  /* 0x000000031500720c */ /* 0x080fe20003fc6270 */
[----:B------:R3:W-:Y:S01]  /*2420*/  MUFU.TANH R54, R45 ;  /* 0x0000002d00367308 */ /* 0x0007e20000002400 */
[----:B------:R-:W-:Y:S01]  /*2430*/  FSEL R69, R145, -INF , !P3 ;  /* 0xff80000091457808 */ /* 0x000fe20005800000 */
[----:B-1----:R-:W-:Y:S01]  /*2440*/  FMUL.FTZ R5, R72, c[0x0][0x2ec] ;  /* 0x0000bb0048057a20 */ /* 0x002fe20000410000 */
[----:B------:R-:W-:-:S02]  /*2450*/  ISETP.GE.AND P4, PT, R10, R3, PT ;  /* 0x000000030a00720c */ /* 0x000fc40003f86270 */
[----:B--2---:R-:W-:Y:S01]  /*2460*/  FSEL R96, R44, -INF , !P1 ;  /* 0xff8000002c607808 */ /* 0x004fe20004800000 */
[----:B------:R-:W-:Y:S01]  /*2470*/  FMUL.FTZ R44, R70, c[0x0][0x2ec] ;  /* 0x0000bb00462c7a20 */ /* 0x000fe20000410000 */
[-C--:B------:R-:W-:Y:S01]  /*2480*/  ISETP.GE.AND P3, PT, R20, R3.reuse, PT ;  /* 0x000000031400720c */ /* 0x080fe20003f66270 */
[----:B------:R-:W1:Y:S01]  /*2490*/  MUFU.TANH R5, R5 ;  /* 0x0000000500057308 */ /* 0x000e620000002400 */
[-C--:B------:R-:W-:Y:S02]  /*24a0*/  ISETP.GE.AND P2, PT, R9, R3.reuse, PT ;  /* 0x000000030900720c */ /* 0x080fe40003f46270 */
[----:B------:R-:W-:Y:S02]  /*24b0*/  ISETP.GE.AND P0, PT, R29, R3, PT ;  /* 0x000000031d00720c */ /* 0x000fe40003f06270 */
[----:B------:R-:W-:Y:S02]  /*24c0*/  FSEL R64, R53, -INF , !P6 ;  /* 0xff80000035407808 */ /* 0x000fe40007000000 */
[----:B------:R-:W-:Y:S01]  /*24d0*/  FSEL R92, R124, -INF , !P4 ;  /* 0xff8000007c5c7808 */ /* 0x000fe20006000000 */
[----:B---3--:R-:W-:Y:S01]  /*24e0*/  FMUL.FTZ R45, R65, c[0x0][0x2ec] ;  /* 0x0000bb00412d7a20 */ /* 0x008fe20000410000 */
[----:B------:R-:W-:Y:S01]  /*24f0*/  IADD3 R22, R2, 0x21, RZ ;  /* 0x0000002102167810 */ /* 0x000fe20007ffe0ff */
[----:B------:R-:W-:Y:S01]  /*2500*/  MUFU.TANH R124, R44 ;  /* 0x0000002c007c7308 */ /* 0x000fe20000002400 */
[----:B------:R-:W-:-:S02]  /*2510*/  FSEL R88, R47, -INF , !P3 ;  /* 0xff8000002f587808 */ /* 0x000fc40005800000 */
[----:B------:R-:W-:Y:S02]  /*2520*/  FSEL R93, R46, -INF , !P2 ;  /* 0xff8000002e5d7808 */ /* 0x000fe40005000000 */
[----:B------:R-:W-:Y:S02]  /*2530*/  FSEL R80, R80, -INF , !P0 ;  /* 0xff80000050507808 */ /* 0x000fe40004000000 */
[-C--:B------:R-:W-:Y:S01]  /*2540*/  ISETP.GE.AND P5, PT, R26, R3.reuse, PT ;  /* 0x000000031a00720c */ /* 0x080fe20003fa6270 */
[----:B------:R2:W3:Y:S01]  /*2550*/  MUFU.TANH R53, R45 ;  /* 0x0000002d00357308 */ /* 0x0004e20000002400 */
[----:B------:R-:W-:Y:S02]  /*2560*/  ISETP.GE.AND P0, PT, R22, R3, PT ;  /* 0x000000031600720c */ /* 0x000fe40003f06270 */
[C---:B------:R-:W-:Y:S02]  /*2570*/  IADD3 R11, R2.reuse, 0x30, RZ ;  /* 0x00000030020b7810 */ /* 0x040fe40007ffe0ff */
[----:B------:R-:W-:-:S02]  /*2580*/  IADD3 R7, R2, 0x40, RZ ;  /* 0x0000004002077810 */ /* 0x000fc40007ffe0ff */
[C---:B------:R-:W-:Y:S02]  /*2590*/  IADD3 R6, R2.reuse, 0x41, RZ ;  /* 0x0000004102067810 */ /* 0x040fe40007ffe0ff */
[----:B------:R-:W-:Y:S02]  /*25a0*/  FSEL R72, R137, -INF , !P5 ;  /* 0xff80000089487808 */ /* 0x000fe40006800000 */
[----:B------:R-:W-:Y:S02]  /*25b0*/  FSEL R85, R127, -INF , !P0 ;  /* 0xff8000007f557808 */ /* 0x000fe40004000000 */
[C---:B------:R-:W-:Y:S02]  /*25c0*/  IADD3 R33, R2.reuse, 0x50, RZ ;  /* 0x0000005002217810 */ /* 0x040fe40007ffe0ff */
[----:B------:R-:W-:Y:S01]  /*25d0*/  IADD3 R32, R2, 0x51, RZ ;  /* 0x0000005102207810 */ /* 0x000fe20007ffe0ff */
[----:B--2---:R-:W-:Y:S01]  /*25e0*/  HMMA.16816.F32 R44, R16, R110, RZ ;  /* 0x0000006e102c723c */ /* 0x004fe200000018ff */
[----:B------:R-:W-:-:S02]  /*25f0*/  ISETP.GE.AND P5, PT, R11, R3, PT ;  /* 0x000000030b00720c */ /* 0x000fc40003fa6270 */
[-C--:B------:R-:W-:Y:S02]  /*2600*/  ISETP.GE.AND P0, PT, R7, R3.reuse, PT ;  /* 0x000000030700720c */ /* 0x080fe40003f06270 */
[----:B------:R-:W-:Y:S02]  /*2610*/  ISETP.GE.AND P6, PT, R6, R3, PT ;  /* 0x000000030600720c */ /* 0x000fe40003fc6270 */
[C---:B------:R-:W-:Y:S02]  /*2620*/  IADD3 R35, R2.reuse, 0x48, RZ ;  /* 0x0000004802237810 */ /* 0x040fe40007ffe0ff */
[C---:B------:R-:W-:Y:S02]  /*2630*/  IADD3 R34, R2.reuse, 0x49, RZ ;  /* 0x0000004902227810 */ /* 0x040fe40007ffe0ff */
[C---:B------:R-:W-:Y:S02]  /*2640*/  IADD3 R31, R2.reuse, 0x58, RZ ;  /* 0x00000058021f7810 */ /* 0x040fe40007ffe0ff */
[----:B------:R-:W-:-:S02]  /*2650*/  IADD3 R36, R2, 0x59, RZ ;  /* 0x0000005902247810 */ /* 0x000fc40007ffe0ff */
[----:B------:R-:W-:Y:S02]  /*2660*/  IADD3 R37, R2, 0x60, RZ ;  /* 0x0000006002257810 */ /* 0x000fe40007ffe0ff */
[----:B------:R-:W-:Y:S02]  /*2670*/  FSEL R89, R126, -INF , !P5 ;  /* 0xff8000007e597808 */ /* 0x000fe40006800000 */
[-C--:B------:R-:W-:Y:S02]  /*2680*/  ISETP.GE.AND P4, PT, R33, R3.reuse, PT ;  /* 0x000000032100720c */ /* 0x080fe40003f86270 */
[----:B------:R-:W-:Y:S02]  /*2690*/  ISETP.GE.AND P2, PT, R32, R3, PT ;  /* 0x000000032000720c */ /* 0x000fe40003f46270 */
[----:B------:R-:W-:Y:S02]  /*26a0*/  FSEL R70, R101, -INF , !P0 ;  /* 0xff80000065467808 */ /* 0x000fe40004000000 */
[----:B------:R-:W-:-:S02]  /*26b0*/  FSEL R100, R100, -INF , !P6 ;  /* 0xff80000064647808 */ /* 0x000fc40007000000 */
[-C--:B------:R-:W-:Y:S02]  /*26c0*/  ISETP.GE.AND P3, PT, R35, R3.reuse, PT ;  /* 0x000000032300720c */ /* 0x080fe40003f66270 */
[-C--:B------:R-:W-:Y:S02]  /*26d0*/  ISETP.GE.AND P5, PT, R34, R3.reuse, PT ;  /* 0x000000032200720c */ /* 0x080fe40003fa6270 */
[-C--:B------:R-:W-:Y:S02]  /*26e0*/  ISETP.GE.AND P1, PT, R31, R3.reuse, PT ;  /* 0x000000031f00720c */ /* 0x080fe40003f26270 */
[-C--:B------:R-:W-:Y:S02]  /*26f0*/  ISETP.GE.AND P0, PT, R36, R3.reuse, PT ;  /* 0x000000032400720c */ /* 0x080fe40003f06270 */
[----:B------:R-:W-:Y:S02]  /*2700*/  ISETP.GE.AND P6, PT, R37, R3, PT ;  /* 0x000000032500720c */ /* 0x000fe40003fc6270 */
[----:B------:R-:W-:-:S02]  /*2710*/  IADD3 R38, R2, 0x61, RZ ;  /* 0x0000006102267810 */ /* 0x000fc40007ffe0ff */
[C---:B------:R-:W-:Y:S02]  /*2720*/  IADD3 R39, R2.reuse, 0x68, RZ ;  /* 0x0000006802277810 */ /* 0x040fe40007ffe0ff */
[C---:B------:R-:W-:Y:S02]  /*2730*/  IADD3 R40, R2.reuse, 0x69, RZ ;  /* 0x0000006902287810 */ /* 0x040fe40007ffe0ff */
[C---:B------:R-:W-:Y:S02]  /*2740*/  IADD3 R41, R2.reuse, 0x70, RZ ;  /* 0x0000007002297810 */ /* 0x040fe40007ffe0ff */
[C---:B------:R-:W-:Y:S02]  /*2750*/  IADD3 R42, R2.reuse, 0x71, RZ ;  /* 0x00000071022a7810 */ /* 0x040fe40007ffe0ff */
[C---:B------:R-:W-:Y:S02]  /*2760*/  IADD3 R43, R2.reuse, 0x78, RZ ;  /* 0x00000078022b7810 */ /* 0x040fe40007ffe0ff */
[----:B------:R-:W-:-:S02]  /*2770*/  IADD3 R52, R2, 0x79, RZ ;  /* 0x0000007902347810 */ /* 0x000fc40007ffe0ff */
[----:B------:R-:W-:Y:S02]  /*2780*/  FSEL R104, R109, -INF , !P4 ;  /* 0xff8000006d687808 */ /* 0x000fe40006000000 */
[----:B------:R-:W-:Y:S02]  /*2790*/  FSEL R110, R108, -INF , !P2 ;  /* 0xff8000006c6e7808 */ /* 0x000fe40005000000 */
[----:B-1----:R-:W-:Y:S02]  /*27a0*/  FSEL R101, R5, -INF , !P3 ;  /* 0xff80000005657808 */ /* 0x002fe40005800000 */
[----:B------:R-:W-:Y:S02]  /*27b0*/  FSEL R97, R55, -INF , !P5 ;  /* 0xff80000037617808 */ /* 0x000fe40006800000 */
[----:B------:R-:W-:Y:S01]  /*27c0*/  FSEL R109, R54, -INF , !P1 ;  /* 0xff800000366d7808 */ /* 0x000fe20004800000 */
[----:B------:R-:W1:Y:S01]  /*27d0*/  MUFU.TANH R55, R60 ;  /* 0x0000003c00377308 */ /* 0x000e620000002400 */
[----:B---3--:R-:W-:-:S02]  /*27e0*/  FSEL R108, R53, -INF , !P0 ;  /* 0xff800000356c7808 */ /* 0x008fc40004000000 */
[----:B------:R-:W-:Y:S02]  /*27f0*/  FSEL R105, R105, -INF , !P6 ;  /* 0xff80000069697808 */ /* 0x000fe40007000000 */
[-C--:B------:R-:W-:Y:S02]  /*2800*/  ISETP.GE.AND P3, PT, R38, R3.reuse, PT ;  /* 0x000000032600720c */ /* 0x080fe40003f66270 */
[-C--:B------:R-:W-:Y:S01]  /*2810*/  ISETP.GE.AND P5, PT, R39, R3.reuse, PT ;  /* 0x000000032700720c */ /* 0x080fe20003fa6270 */
[----:B------:R2:W3:Y:S01]  /*2820*/  MUFU.TANH R54, R48 ;  /* 0x0000003000367308 */ /* 0x0004e20000002400 */
[-C--:B------:R-:W-:Y:S02]  /*2830*/  ISETP.GE.AND P4, PT, R40, R3.reuse, PT ;  /* 0x000000032800720c */ /* 0x080fe40003f86270 */
[-C--:B------:R-:W-:Y:S02]  /*2840*/  ISETP.GE.AND P2, PT, R41, R3.reuse, PT ;  /* 0x000000032900720c */ /* 0x080fe40003f46270 */
[----:B------:R-:W-:-:S02]  /*2850*/  ISETP.GE.AND P1, PT, R42, R3, PT ;  /* 0x000000032a00720c */ /* 0x000fc40003f26270 */
[-C--:B------:R-:W-:Y:S02]  /*2860*/  ISETP.GE.AND P0, PT, R43, R3.reuse, PT ;  /* 0x000000032b00720c */ /* 0x080fe40003f06270 */
[----:B------:R-:W-:Y:S02]  /*2870*/  ISETP.GE.AND P6, PT, R52, R3, PT ;  /* 0x000000033400720c */ /* 0x000fe40003fc6270 */
[C---:B------:R-:W-:Y:S02]  /*2880*/  IADD3 R5, R4.reuse, 0x8, RZ ;  /* 0x0000000804057810 */ /* 0x040fe40007ffe0ff */
[C---:B------:R-:W-:Y:S02]  /*2890*/  IADD3 R53, R4.reuse, 0x40, RZ ;  /* 0x0000004004357810 */ /* 0x040fe40007ffe0ff */
[----:B------:R-:W-:Y:S01]  /*28a0*/  IADD3 R3, R4, 0x48, RZ ;  /* 0x0000004804037810 */ /* 0x000fe20007ffe0ff */
[----:B--2---:R-:W-:Y:S01]  /*28b0*/  FMUL.FTZ R48, R71, c[0x0][0x2ec] ;  /* 0x0000bb0047307a20 */ /* 0x004fe20000410000 */
[----:B------:R-:W-:-:S02]  /*28c0*/  IMNMX R5, R5, R56, PT ;  /* 0x0000003805057217 */ /* 0x000fc40003800200 */
[-C--:B------:R-:W-:Y:S01]  /*28d0*/  IMNMX R4, R53, R56.reuse, PT ;  /* 0x0000003835047217 */ /* 0x080fe20003800200 */
[----:B------:R-:W-:Y:S01]  /*28e0*/  FMUL.FTZ R53, R67, c[0x0][0x2ec] ;  /* 0x0000bb0043357a20 */ /* 0x000fe20000410000 */
[----:B------:R-:W-:Y:S01]  /*28f0*/  IMNMX R3, R3, R56, PT ;  /* 0x0000003803037217 */ /* 0x000fe20003800200 */
[----:B------:R-:W-:Y:S01]  /*2900*/  MUFU.TANH R48, R48 ;  /* 0x0000003000307308 */ /* 0x000fe20000002400 */
[----:B------:R-:W-:Y:S01]  /*2910*/  HMMA.16816.F32 R56, R12, R102, R44 ;  /* 0x000000660c38723c */ /* 0x000fe2000000182c */
[----:B-1----:R-:W-:Y:S02]  /*2920*/  FSEL R55, R55, -INF , !P5 ;  /* 0xff80000037377808 */ /* 0x002fe40006800000 */
[----:B------:R-:W-:Y:S02]  /*2930*/  FSEL R61, R61, -INF , !P4 ;  /* 0xff8000003d3d7808 */ /* 0x000fe40006000000 */
[-C--:B------:R-:W-:Y:S02]  /*2940*/  ISETP.GE.AND P5, PT, R30, R5.reuse, PT ;  /* 0x000000051e00720c */ /* 0x080fe40003fa6270 */
[----:B------:R-:W-:Y:S01]  /*2950*/  FMUL.FTZ R44, R49, c[0x0][0x2ec] ;  /* 0x0000bb00312c7a20 */ /* 0x000fe20000410000 */
[-C--:B------:R-:W-:Y:S01]  /*2960*/  ISETP.GE.AND P4, PT, R29, R5.reuse, PT ;  /* 0x000000051d00720c */ /* 0x080fe20003f86270 */
[----:B------:R-:W-:Y:S01]  /*2970*/  FMUL.FTZ R47, R74, c[0x0][0x2ec] ;  /* 0x0000bb004a2f7a20 */ /* 0x000fe20000410000 */
[----:B------:R-:W-:Y:S01]  /*2980*/  FSEL R60, R125, -INF , !P3 ;  /* 0xff8000007d3c7808 */ /* 0x000fe20005800000 */
[----:B------:R-:W-:Y:S01]  /*2990*/  FMUL.FTZ R46, R75, c[0x0][0x2ec] ;  /* 0x0000bb004b2e7a20 */ /* 0x000fe20000410000 */
[----:B------:R-:W-:Y:S01]  /*29a0*/  FSEL R65, R123, -INF , !P2 ;  /* 0xff8000007b417808 */ /* 0x000fe20005000000 */
[----:B------:R-:W1:Y:S01]  /*29b0*/  MUFU.TANH R44, R44 ;  /* 0x0000002c002c7308 */ /* 0x000e620000002400 */
[----:B------:R-:W-:Y:S01]  /*29c0*/  FMUL.FTZ R45, R66, c[0x0][0x2ec] ;  /* 0x0000bb00422d7a20 */ /* 0x000fe20000410000 */
[-C--:B------:R-:W-:Y:S01]  /*29d0*/  ISETP.GE.AND P3, PT, R2, R5.reuse, PT ;  /* 0x000000050200720c */ /* 0x080fe20003f66270 */
[----:B------:R-:W-:Y:S01]  /*29e0*/  FMUL.FTZ R49, R50, c[0x0][0x2ec] ;  /* 0x0000bb0032317a20 */ /* 0x000fe20000410000 */
[----:B------:R-:W-:-:S02]  /*29f0*/  ISETP.GE.AND P2, PT, R28, R5, PT ;  /* 0x000000051c00720c */ /* 0x000fc40003f46270 */
[----:B------:R-:W-:Y:S02]  /*2a00*/  FSEL R66, R122, -INF , !P1 ;  /* 0xff8000007a427808 */ /* 0x000fe40004800000 */
[----:B------:R-:W2:Y:S01]  /*2a10*/  MUFU.TANH R47, R47 ;  /* 0x0000002f002f7308 */ /* 0x000ea20000002400 */
[----:B---3--:R-:W-:Y:S02]  /*2a20*/  FSEL R54, R54, -INF , !P0 ;  /* 0xff80000036367808 */ /* 0x008fe40004000000 */
[----:B------:R-:W-:Y:S01]  /*2a30*/  FSEL R74, R159, -INF , !P5 ;  /* 0xff8000009f4a7808 */ /* 0x000fe20006800000 */
[----:B------:R-:W-:Y:S01]  /*2a40*/  FMUL.FTZ R56, R56, c[0x0][0x2ec] ;  /* 0x0000bb0038387a20 */ /* 0x000fe20000410000 */
[----:B------:R-:W-:Y:S01]  /*2a50*/  FSEL R75, R117, -INF , !P4 ;  /* 0xff800000754b7808 */ /* 0x000fe20006000000 */
[----:B------:R-:W-:Y:S01]  /*2a60*/  FMUL.FTZ R58, R58, c[0x0][0x2ec] ;  /* 0x0000bb003a3a7a20 */ /* 0x000fe20000410000 */
[-C--:B------:R-:W-:Y:S01]  /*2a70*/  ISETP.GE.AND P1, PT, R27, R5.reuse, PT ;  /* 0x000000051b00720c */ /* 0x080fe20003f26270 */
[----:B------:R-:W3:Y:S01]  /*2a80*/  MUFU.TANH R46, R46 ;  /* 0x0000002e002e7308 */ /* 0x000ee20000002400 */
[----:B-1----:R-:W-:Y:S01]  /*2a90*/  FSEL R71, R44, -INF , !P6 ;  /* 0xff8000002c477808 */ /* 0x002fe20007000000 */
[----:B------:R-:W-:Y:S01]  /*2aa0*/  FMUL.FTZ R59, R59, c[0x0][0x2ec] ;  /* 0x0000bb003b3b7a20 */ /* 0x000fe20000410000 */
[-C--:B------:R-:W-:Y:S01]  /*2ab0*/  ISETP.GE.AND P0, PT, R26, R5.reuse, PT ;  /* 0x000000051a00720c */ /* 0x080fe20003f06270 */
[----:B------:R-:W-:Y:S01]  /*2ac0*/  FMUL.FTZ R57, R57, c[0x0][0x2ec] ;  /* 0x0000bb0039397a20 */ /* 0x000fe20000410000 */
[----:B------:R-:W-:-:S02]  /*2ad0*/  ISETP.GE.AND P5, PT, R23, R5, PT ;  /* 0x000000051700720c */ /* 0x000fc40003fa6270 */
[-C--:B------:R-:W-:Y:S01]  /*2ae0*/  ISETP.GE.AND P4, PT, R22, R5.reuse, PT ;  /* 0x000000051600720c */ /* 0x080fe20003f86270 */
[----:B------:R-:W1:Y:S01]  /*2af0*/  MUFU.TANH R45, R45 ;  /* 0x0000002d002d7308 */ /* 0x000e620000002400 */
[----:B------:R-:W-:Y:S02]  /*2b00*/  FSEL R67, R160, -INF , !P3 ;  /* 0xff800000a0437808 */ /* 0x000fe40005800000 */
[----:B------:R-:W-:Y:S02]  /*2b10*/  FSEL R102, R116, -INF , !P2 ;  /* 0xff80000074667808 */ /* 0x000fe40005000000 */
[-C--:B------:R-:W-:Y:S02]  /*2b20*/  ISETP.GE.AND P6, PT, R25, R5.reuse, PT ;  /* 0x000000051900720c */ /* 0x080fe40003fc6270 */
[-C--:B------:R-:W-:Y:S01]  /*2b30*/  ISETP.GE.AND P3, PT, R24, R5.reuse, PT ;  /* 0x000000051800720c */ /* 0x080fe20003f66270 */
[----:B------:R-:W4:Y:S01]  /*2b40*/  MUFU.TANH R44, R53 ;  /* 0x00000035002c7308 */ /* 0x000f220000002400 */
[----:B------:R-:W-:-:S02]  /*2b50*/  ISETP.GE.AND P2, PT, R21, R5, PT ;  /* 0x000000051500720c */ /* 0x000fc40003f46270 */
[----:B------:R-:W-:Y:S02]  /*2b60*/  FSEL R103, R154, -INF , !P1 ;  /* 0xff8000009a677808 */ /* 0x000fe40004800000 */
[----:B------:R-:W-:Y:S02]  /*2b70*/  FSEL R111, R153, -INF , !P0 ;  /* 0xff800000996f7808 */ /* 0x000fe40004000000 */
[----:B------:R-:W-:Y:S01]  /*2b80*/  FSEL R116, R152, -INF , !P5 ;  /* 0xff80000098747808 */ /* 0x000fe20006800000 */
[----:B------:R-:W5:Y:S01]  /*2b90*/  MUFU.TANH R50, R63 ;  /* 0x0000003f00327308 */ /* 0x000f620000002400 */
[----:B------:R-:W-:Y:S02]  /*2ba0*/  FSEL R117, R151, -INF , !P4 ;  /* 0xff80000097757808 */ /* 0x000fe40006000000 */
[-C--:B------:R-:W-:Y:S02]  /*2bb0*/  ISETP.GE.AND P1, PT, R20, R5.reuse, PT ;  /* 0x000000051400720c */ /* 0x080fe40003f26270 */
[----:B------:R-:W-:-:S02]  /*2bc0*/  ISETP.GE.AND P0, PT, R11, R5, PT ;  /* 0x000000050b00720c */ /* 0x000fc40003f06270 */
[-C--:B------:R-:W-:Y:S01]  /*2bd0*/  ISETP.GE.AND P5, PT, R8, R5.reuse, PT ;  /* 0x000000050800720c */ /* 0x080fe20003fa6270 */
[----:B------:R-:W1:Y:S01]  /*2be0*/  MUFU.TANH R49, R49 ;  /* 0x0000003100317308 */ /* 0x000e620000002400 */
[-C--:B------:R-:W-:Y:S02]  /*2bf0*/  ISETP.GE.AND P4, PT, R7, R5.reuse, PT ;  /* 0x000000050700720c */ /* 0x080fe40003f86270 */
[----:B------:R-:W-:Y:S02]  /*2c00*/  FSEL R112, R112, -INF , !P6 ;  /* 0xff80000070707808 */ /* 0x000fe40007000000 */
[----:B------:R-:W-:Y:S02]  /*2c10*/  FSEL R113, R113, -INF , !P3 ;  /* 0xff80000071717808 */ /* 0x000fe40005800000 */
[----:B------:R-:W-:Y:S01]  /*2c20*/  FSEL R120, R120, -INF , !P2 ;  /* 0xff80000078787808 */ /* 0x000fe20005000000 */
[----:B------:R-:W-:Y:S01]  /*2c30*/  MUFU.TANH R56, R56 ;  /* 0x0000003800387308 */ /* 0x000fe20000002400 */
[----:B------:R-:W-:-:S02]  /*2c40*/  ISETP.GE.AND P6, PT, R10, R5, PT ;  /* 0x000000050a00720c */ /* 0x000fc40003fc6270 */
[-C--:B------:R-:W-:Y:S02]  /*2c50*/  ISETP.GE.AND P3, PT, R9, R5.reuse, PT ;  /* 0x000000050900720c */ /* 0x080fe40003f66270 */
[----:B------:R-:W-:Y:S02]  /*2c60*/  ISETP.GE.AND P2, PT, R6, R5, PT ;  /* 0x000000050600720c */ /* 0x000fe40003f46270 */
[----:B------:R-:W-:Y:S01]  /*2c70*/  FSEL R121, R121, -INF , !P1 ;  /* 0xff80000079797808 */ /* 0x000fe20004800000 */
[----:B------:R-:W-:Y:S01]  /*2c80*/  MUFU.TANH R58, R58 ;  /* 0x0000003a003a7308 */ /* 0x000fe20000002400 */
[----:B------:R-:W-:Y:S02]  /*2c90*/  FSEL R122, R150, -INF , !P0 ;  /* 0xff800000967a7808 */ /* 0x000fe40004000000 */
[----:B------:R-:W-:Y:S01]  /*2ca0*/  FSEL R125, R48, -INF , !P5 ;  /* 0xff800000307d7808 */ /* 0x000fe20006800000 */
[----:B------:R-:W-:Y:S01]  /*2cb0*/  FMUL.FTZ R48, R78, c[0x0][0x2ec] ;  /* 0x0000bb004e307a20 */ /* 0x000fe20000410000 */
[----:B------:R-:W-:-:S02]  /*2cc0*/  FSEL R126, R146, -INF , !P4 ;  /* 0xff800000927e7808 */ /* 0x000fc40006000000 */
[-C--:B------:R-:W-:Y:S01]  /*2cd0*/  ISETP.GE.AND P1, PT, R35, R5.reuse, PT ;  /* 0x000000052300720c */ /* 0x080fe20003f26270 */
[----:B------:R-:W-:Y:S01]  /*2ce0*/  MUFU.TANH R53, R48 ;  /* 0x0000003000357308 */ /* 0x000fe20000002400 */
[-C--:B------:R-:W-:Y:S02]  /*2cf0*/  ISETP.GE.AND P0, PT, R34, R5.reuse, PT ;  /* 0x000000052200720c */ /* 0x080fe40003f06270 */
[-C--:B------:R-:W-:Y:S02]  /*2d00*/  ISETP.GE.AND P5, PT, R31, R5.reuse, PT ;  /* 0x000000051f00720c */ /* 0x080fe40003fa6270 */
[----:B------:R-:W-:Y:S02]  /*2d10*/  ISETP.GE.AND P4, PT, R36, R5, PT ;  /* 0x000000052400720c */ /* 0x000fe40003f86270 */
[----:B------:R-:W-:Y:S01]  /*2d20*/  FSEL R123, R149, -INF , !P6 ;  /* 0xff800000957b7808 */ /* 0x000fe20007000000 */
[----:B------:R-:W-:Y:S01]  /*2d30*/  MUFU.TANH R59, R59 ;  /* 0x0000003b003b7308 */ /* 0x000fe20000002400 */
[----:B------:R-:W-:-:S02]  /*2d40*/  FSEL R124, R124, -INF , !P3 ;  /* 0xff8000007c7c7808 */ /* 0x000fc40005800000 */
[----:B------:R-:W-:Y:S02]  /*2d50*/  FSEL R128, R129, -INF , !P2 ;  /* 0xff80000081807808 */ /* 0x000fe40005000000 */
[-C--:B------:R-:W-:Y:S02]  /*2d60*/  ISETP.GE.AND P6, PT, R33, R5.reuse, PT ;  /* 0x000000052100720c */ /* 0x080fe40003fc6270 */
[-C--:B------:R-:W-:Y:S01]  /*2d70*/  ISETP.GE.AND P3, PT, R32, R5.reuse, PT ;  /* 0x000000052000720c */ /* 0x080fe20003f66270 */
[----:B------:R-:W-:Y:S01]  /*2d80*/  MUFU.TANH R57, R57 ;  /* 0x0000003900397308 */ /* 0x000fe20000002400 */
[----:B------:R-:W-:Y:S01]  /*2d90*/  BAR.SYNC.DEFER_BLOCKING 0x0 ;  /* 0x0000000000007b1d */ /* 0x000fe20000010000 */
[----:B------:R-:W-:Y:S02]  /*2da0*/  ISETP.GE.AND P2, PT, R37, R5, PT ;  /* 0x000000052500720c */ /* 0x000fe40003f46270 */
[----:B--2---:R-:W-:Y:S02]  /*2db0*/  FSEL R127, R47, -INF , !P1 ;  /* 0xff8000002f7f7808 */ /* 0x004fe40004800000 */
[----:B---3--:R-:W-:-:S02]  /*2dc0*/  FSEL R129, R46, -INF , !P0 ;  /* 0xff8000002e817808 */ /* 0x008fc40004000000 */
[----:B-1----:R-:W-:Y:S02]  /*2dd0*/  FSEL R137, R45, -INF , !P5 ;  /* 0xff8000002d897808 */ /* 0x002fe40006800000 */
[----:B----4-:R-:W-:Y:S02]  /*2de0*/  FSEL R153, R44, -INF , !P4 ;  /* 0xff8000002c997808 */ /* 0x010fe40006000000 */
[----:B------:R-:W-:Y:S01]  /*2df0*/  HMMA.16816.F32 R44, R16, R118, RZ ;  /* 0x00000076102c723c */ /* 0x000fe200000018ff */
[----:B------:R-:W-:Y:S02]  /*2e00*/  FSEL R130, R130, -INF , !P6 ;  /* 0xff80000082827808 */ /* 0x000fe40007000000 */
[----:B------:R-:W-:Y:S02]  /*2e10*/  FSEL R132, R132, -INF , !P3 ;  /* 0xff80000084847808 */ /* 0x000fe40005800000 */
[----:B------:R-:W-:Y:S02]  /*2e20*/  FSEL R156, R156, -INF , !P2 ;  /* 0xff8000009c9c7808 */ /* 0x000fe40005000000 */
[----:B------:R-:W-:-:S02]  /*2e30*/  ISETP.GE.AND P1, PT, R38, R5, PT ;  /* 0x000000052600720c */ /* 0x000fc40003f26270 */
[-C--:B------:R-:W-:Y:S02]  /*2e40*/  ISETP.GE.AND P0, PT, R39, R5.reuse, PT ;  /* 0x000000052700720c */ /* 0x080fe40003f06270 */
[-C--:B------:R-:W-:Y:S02]  /*2e50*/  ISETP.GE.AND P6, PT, R40, R5.reuse, PT ;  /* 0x000000052800720c */ /* 0x080fe40003fc6270 */
[-C--:B------:R-:W-:Y:S02]  /*2e60*/  ISETP.GE.AND P3, PT, R41, R5.reuse, PT ;  /* 0x000000052900720c */ /* 0x080fe40003f66270 */
[-C--:B------:R-:W-:Y:S02]  /*2e70*/  ISETP.GE.AND P5, PT, R42, R5.reuse, PT ;  /* 0x000000052a00720c */ /* 0x080fe40003fa6270 */
[-C--:B------:R-:W-:Y:S02]  /*2e80*/  ISETP.GE.AND P4, PT, R43, R5.reuse, PT ;  /* 0x000000052b00720c */ /* 0x080fe40003f86270 */
[----:B------:R-:W-:-:S02]  /*2e90*/  ISETP.GE.AND P2, PT, R52, R5, PT ;  /* 0x000000053400720c */ /* 0x000fc40003f46270 */
[----:B------:R-:W1:Y:S01]  /*2ea0*/  MUFU.TANH R5, R51 ;  /* 0x0000003300057308 */ /* 0x000e620000002400 */
[----:B------:R-:W-:Y:S02]  /*2eb0*/  FSEL R177, R177, -INF , !P1 ;  /* 0xff800000b1b17808 */ /* 0x000fe40004800000 */
[----:B------:R-:W-:Y:S02]  /*2ec0*/  FSEL R182, R62, -INF , !P0 ;  /* 0xff8000003eb67808 */ /* 0x000fe40004000000 */
[C---:B------:R-:W-:Y:S02]  /*2ed0*/  ISETP.GE.AND P1, PT, R2.reuse, R4, PT ;  /* 0x000000040200720c */ /* 0x040fe40003f26270 */
[----:B------:R-:W-:Y:S01]  /*2ee0*/  ISETP.GE.AND P0, PT, R2, R3, PT ;  /* 0x000000030200720c */ /* 0x000fe20003f06270 */
[----:B------:R-:W-:Y:S01]  /*2ef0*/  FMUL.FTZ R2, R79, c[0x0][0x2ec] ;  /* 0x0000bb004f027a20 */ /* 0x000fe20000410000 */
[----:B-----5:R-:W-:Y:S02]  /*2f00*/  FSEL R183, R50, -INF , !P6 ;  /* 0xff80000032b77808 */ /* 0x020fe40007000000 */
[----:B------:R-:W-:-:S02]  /*2f10*/  FSEL R200, R200, -INF , !P3 ;  /* 0xff800000c8c87808 */ /* 0x000fc40005800000 */
[C---:B------:R-:W-:Y:S01]  /*2f20*/  ISETP.GE.AND P6, PT, R30.reuse, R4, PT ;  /* 0x000000041e00720c */ /* 0x040fe20003fc6270 */
[----:B------:R-:W2:Y:S01]  /*2f30*/  MUFU.TANH R2, R2 ;  /* 0x0000000200027308 */ /* 0x000ea20000002400 */
[----:B------:R-:W-:Y:S02]  /*2f40*/  ISETP.GE.AND P3, PT, R30, R3, PT ;  /* 0x000000031e00720c */ /* 0x000fe40003f66270 */
[----:B------:R-:W-:Y:S02]  /*2f50*/  FSEL R199, R199, -INF , !P5 ;  /* 0xff800000c7c77808 */ /* 0x000fe40006800000 */
[----:B------:R-:W-:Y:S02]  /*2f60*/  FSEL R201, R49, -INF , !P4 ;  /* 0xff80000031c97808 */ /* 0x000fe40006000000 */
[----:B-1----:R-:W-:Y:S01]  /*2f70*/  FSEL R202, R5, -INF , !P2 ;  /* 0xff80000005ca7808 */ /* 0x002fe20005000000 */
[----:B------:R-:W-:Y:S01]  /*2f80*/  HMMA.16816.F32 R48, R12, R114, R44 ;  /* 0x000000720c30723c */ /* 0x000fe2000000182c */
[----:B------:R-:W-:-:S02]  /*2f90*/  FSEL R63, R194, -INF , !P1 ;  /* 0xff800000c23f7808 */ /* 0x000fc40004800000 */
[----:B------:R-:W-:Y:S02]  /*2fa0*/  FSEL R30, R195, -INF , !P0 ;  /* 0xff800000c31e7808 */ /* 0x000fe40004000000 */
[CC--:B------:R-:W-:Y:S02]  /*2fb0*/  ISETP.GE.AND P5, PT, R29.reuse, R4.reuse, PT ;  /* 0x000000041d00720c */ /* 0x0c0fe40003fa6270 */
[-C--:B------:R-:W-:Y:S01]  /*2fc0*/  ISETP.GE.AND P4, PT, R29, R3.reuse, PT ;  /* 0x000000031d00720c */ /* 0x080fe20003f86270 */
[----:B------:R-:W-:Y:S01]  /*2fd0*/  HMMA.16816.F32 R44, R16, R98, RZ ;  /* 0x00000062102c723c */ /* 0x000fe200000018ff */
[CC--:B------:R-:W-:Y:S02]  /*2fe0*/  ISETP.GE.AND P2, PT, R28.reuse, R4.reuse, PT ;  /* 0x000000041c00720c */ /* 0x0c0fe40003f46270 */
[----:B------:R-:W-:Y:S02]  /*2ff0*/  ISETP.GE.AND P1, PT, R28, R3, PT ;  /* 0x000000031c00720c */ /* 0x000fe40003f26270 */
[----:B------:R-:W-:-:S02]  /*3000*/  ISETP.GE.AND P0, PT, R27, R4, PT ;  /* 0x000000041b00720c */ /* 0x000fc40003f06270 */
[----:B------:R-:W-:Y:S02]  /*3010*/  FSEL R28, R196, -INF , !P6 ;  /* 0xff800000c41c7808 */ /* 0x000fe40007000000 */
[----:B------:R-:W-:Y:S02]  /*3020*/  FSEL R78, R193, -INF , !P3 ;  /* 0xff800000c14e7808 */ /* 0x000fe40005800000 */
[----:B------:R-:W-:Y:S02]  /*3030*/  FSEL R62, R144, -INF , !P5 ;  /* 0xff800000903e7808 */ /* 0x000fe40006800000 */
[----:B------:R-:W-:Y:S02]  /*3040*/  FSEL R115, R140, -INF , !P4 ;  /* 0xff8000008c737808 */ /* 0x000fe40006000000 */
[----:B------:R-:W-:Y:S01]  /*3050*/  FSEL R29, R143, -INF , !P2 ;  /* 0xff8000008f1d7808 */ /* 0x000fe20005000000 */
[----:B------:R-:W-:Y:S01]  /*3060*/  FMUL.FTZ R48, R48, c[0x0][0x2ec] ;  /* 0x0000bb0030307a20 */ /* 0x000fe20000410000 */
[----:B------:R-:W-:Y:S01]  /*3070*/  FSEL R99, R131, -INF , !P1 ;  /* 0xff80000083637808 */ /* 0x000fe20004800000 */
[----:B------:R-:W-:Y:S01]  /*3080*/  FMUL.FTZ R49, R49, c[0x0][0x2ec] ;  /* 0x0000bb0031317a20 */ /* 0x000fe20000410000 */
[----:B------:R-:W-:Y:S01]  /*3090*/  FSEL R114, R191, -INF , !P0 ;  /* 0xff800000bf727808 */ /* 0x000fe20004000000 */
[----:B------:R-:W-:Y:S01]  /*30a0*/  FMUL.FTZ R50, R50, c[0x0][0x2ec] ;  /* 0x0000bb0032327a20 */ /* 0x000fe20000410000 */
[-C--:B------:R-:W-:Y:S01]  /*30b0*/  ISETP.GE.AND P6, PT, R27, R3.reuse, PT ;  /* 0x000000031b00720c */ /* 0x080fe20003fc6270 */
[----:B------:R-:W1:Y:S01]  /*30c0*/  MUFU.TANH R48, R48 ;  /* 0x0000003000307308 */ /* 0x000e620000002400 */
[CC--:B------:R-:W-:Y:S01]  /*30d0*/  ISETP.GE.AND P3, PT, R26.reuse, R4.reuse, PT ;  /* 0x000000041a00720c */ /* 0x0c0fe20003f66270 */
[----:B------:R-:W-:Y:S01]  /*30e0*/  HMMA.16816.F32 R44, R12, R90, R44 ;  /* 0x0000005a0c2c723c */ /* 0x000fe2000000182c */
[----:B------:R-:W-:Y:S01]  /*30f0*/  ISETP.GE.AND P5, PT, R26, R3, PT ;  /* 0x000000031a00720c */ /* 0x000fe20003fa6270 */
[----:B------:R-:W-:Y:S01]  /*3100*/  FMUL.FTZ R51, R51, c[0x0][0x2ec] ;  /* 0x0000bb0033337a20 */ /* 0x000fe20000410000 */
[----:B------:R-:W-:-:S02]  /*3110*/  ISETP.GE.AND P4, PT, R25, R4, PT ;  /* 0x000000041900720c */ /* 0x000fc40003f86270 */
[-C--:B------:R-:W-:Y:S01]  /*3120*/  ISETP.GE.AND P2, PT, R25, R3.reuse, PT ;  /* 0x000000031900720c */ /* 0x080fe20003f46270 */
[----:B------:R-:W3:Y:S01]  /*3130*/  MUFU.TANH R49, R49 ;  /* 0x0000003100317308 */ /* 0x000ee20000002400 */
[CC--:B------:R-:W-:Y:S02]  /*3140*/  ISETP.GE.AND P1, PT, R24.reuse, R4.reuse, PT ;  /* 0x000000041800720c */ /* 0x0c0fe40003f26270 */
[----:B------:R-:W-:Y:S02]  /*3150*/  ISETP.GE.AND P0, PT, R24, R3, PT ;  /* 0x000000031800720c */ /* 0x000fe40003f06270 */
[----:B------:R-:W-:Y:S01]  /*3160*/  HMMA.16816.F32 R24, R16, R94, RZ ;  /* 0x0000005e1018723c */ /* 0x000fe200000018ff */
[----:B------:R-:W-:Y:S02]  /*3170*/  FSEL R131, R185, -INF , !P6 ;  /* 0xff800000b9837808 */ /* 0x000fe40007000000 */
[----:B------:R-:W-:Y:S01]  /*3180*/  ISETP.GE.AND P6, PT, R23, R4, PT ;  /* 0x000000041700720c */ /* 0x000fe20003fc6270 */
[----:B------:R-:W4:Y:S01]  /*3190*/  MUFU.TANH R50, R50 ;  /* 0x0000003200327308 */ /* 0x000f220000002400 */
[----:B------:R-:W-:-:S02]  /*31a0*/  FSEL R90, R133, -INF , !P2 ;  /* 0xff800000855a7808 */ /* 0x000fc40005000000 */
[-C--:B------:R-:W-:Y:S01]  /*31b0*/  ISETP.GE.AND P2, PT, R21, R4.reuse, PT ;  /* 0x000000041500720c */ /* 0x080fe20003f46270 */
[----:B------:R-:W-:Y:S01]  /*31c0*/  HMMA.16816.F32 R16, R16, R86, RZ ;  /* 0x000000561010723c */ /* 0x000fe200000018ff */
[----:B------:R-:W-:Y:S02]  /*31d0*/  FSEL R79, R135, -INF , !P1 ;  /* 0xff800000874f7808 */ /* 0x000fe40004800000 */
[-C--:B------:R-:W-:Y:S01]  /*31e0*/  ISETP.GE.AND P1, PT, R21, R3.reuse, PT ;  /* 0x000000031500720c */ /* 0x080fe20003f26270 */
[----:B------:R-:W5:Y:S01]  /*31f0*/  MUFU.TANH R51, R51 ;  /* 0x0000003300337308 */ /* 0x000f620000002400 */
[----:B------:R-:W-:Y:S01]  /*3200*/  FSEL R91, R134, -INF , !P0 ;  /* 0xff800000865b7808 */ /* 0x000fe20004000000 */
[----:B------:R-:W-:Y:S01]  /*3210*/  FMUL.FTZ R46, R46, c[0x0][0x2ec] ;  /* 0x0000bb002e2e7a20 */ /* 0x000fe20000410000 */
[----:B------:R-:W-:Y:S01]  /*3220*/  ISETP.GE.AND P0, PT, R20, R4, PT ;  /* 0x000000041400720c */ /* 0x000fe20003f06270 */
[----:B------:R-:W-:Y:S01]  /*3230*/  FMUL.FTZ R44, R44, c[0x0][0x2ec] ;  /* 0x0000bb002c2c7a20 */ /* 0x000fe20000410000 */
[----:B------:R-:W-:Y:S01]  /*3240*/  FSEL R94, R181, -INF , !P6 ;  /* 0xff800000b55e7808 */ /* 0x000fe20007000000 */
[----:B------:R-:W-:Y:S01]  /*3250*/  FMUL.FTZ R45, R45, c[0x0][0x2ec] ;  /* 0x0000bb002d2d7a20 */ /* 0x000fe20000410000 */
[-C--:B------:R-:W-:Y:S01]  /*3260*/  ISETP.GE.AND P6, PT, R20, R3.reuse, PT ;  /* 0x000000031400720c */ /* 0x080fe20003fc6270 */
[----:B------:R-:W1:Y:S01]  /*3270*/  MUFU.TANH R46, R46 ;  /* 0x0000002e002e7308 */ /* 0x000e620000002400 */
[----:B------:R-:W-:Y:S01]  /*3280*/  FSEL R133, R141, -INF , !P2 ;  /* 0xff8000008d857808 */ /* 0x000fe20005000000 */
[----:B------:R-:W-:Y:S01]  /*3290*/  FMUL.FTZ R47, R47, c[0x0][0x2ec] ;  /* 0x0000bb002f2f7a20 */ /* 0x000fe20000410000 */
[----:B------:R-:W-:Y:S01]  /*32a0*/  FSEL R141, R53, -INF , !P1 ;  /* 0xff800000358d7808 */ /* 0x000fe20004800000 */
[----:B------:R-:W-:Y:S01]  /*32b0*/  HMMA.16816.F32 R24, R12, R106, R24 ;  /* 0x0000006a0c18723c */ /* 0x000fe20000001818 */
[----:B------:R-:W-:-:S02]  /*32c0*/  ISETP.GE.AND P2, PT, R10, R3, PT ;  /* 0x000000030a00720c */ /* 0x000fc40003f46270 */
[-C--:B------:R-:W-:Y:S01]  /*32d0*/  ISETP.GE.AND P1, PT, R9, R4.reuse, PT ;  /* 0x000000040900720c */ /* 0x080fe20003f26270 */
[----:B------:R-:W-:Y:S01]  /*32e0*/  MUFU.TANH R44, R44 ;  /* 0x0000002c002c7308 */ /* 0x000fe20000002400 */
[----:B------:R-:W-:Y:S02]  /*32f0*/  FSEL R134, R142, -INF , !P0 ;  /* 0xff8000008e867808 */ /* 0x000fe40004000000 */
[----:B--2---:R-:W-:Y:S01]  /*3300*/  FSEL R142, R2, -INF , !P6 ;  /* 0xff800000028e7808 */ /* 0x004fe20007000000 */
[----:B------:R-:W-:Y:S01]  /*3310*/  HMMA.16816.F32 R12, R12, R82, R16 ;  /* 0x000000520c0c723c */ /* 0x000fe20000001810 */
[----:B------:R-:W-:Y:S02]  /*3320*/  FSEL R145, R168, -INF , !P2 ;  /* 0xff800000a8917808 */ /* 0x000fe40005000000 */
[----:B------:R-:W-:Y:S01]  /*3330*/  FSEL R107, R56, -INF , !P1 ;  /* 0xff800000386b7808 */ /* 0x000fe20004800000 */
[----:B------:R-:W-:Y:S01]  /*3340*/  MUFU.TANH R45, R45 ;  /* 0x0000002d002d7308 */ /* 0x000fe20000002400 */
[----:B------:R-:W-:-:S02]  /*3350*/  ISETP.GE.AND P2, PT, R6, R4, PT ;  /* 0x000000040600720c */ /* 0x000fc40003f46270 */
[-C--:B------:R-:W-:Y:S02]  /*3360*/  ISETP.GE.AND P1, PT, R6, R3.reuse, PT ;  /* 0x000000030600720c */ /* 0x080fe40003f26270 */
[----:B------:R-:W-:Y:S02]  /*3370*/  FSEL R118, R139, -INF , !P4 ;  /* 0xff8000008b767808 */ /* 0x000fe40006000000 */
[----:B------:R-:W-:Y:S01]  /*3380*/  FSEL R98, R192, -INF , !P3 ;  /* 0xff800000c0627808 */ /* 0x000fe20005800000 */
[----:B------:R-:W-:Y:S01]  /*3390*/  MUFU.TANH R47, R47 ;  /* 0x0000002f002f7308 */ /* 0x000fe20000002400 */
[-C--:B------:R-:W-:Y:S02]  /*33a0*/  ISETP.GE.AND P4, PT, R22, R3.reuse, PT ;  /* 0x000000031600720c */ /* 0x080fe40003f86270 */
[----:B------:R-:W-:Y:S01]  /*33b0*/  ISETP.GE.AND P3, PT, R23, R3, PT ;  /* 0x000000031700720c */ /* 0x000fe20003f66270 */
[----:B------:R-:W-:Y:S01]  /*33c0*/  FMUL.FTZ R2, R25, c[0x0][0x2ec] ;  /* 0x0000bb0019027a20 */ /* 0x000fe20000410000 */
[----:B------:R-:W-:Y:S01]  /*33d0*/  FSEL R140, R180, -INF , !P4 ;  /* 0xff800000b48c7808 */ /* 0x000fe20006000000 */
[----:B------:R-:W-:Y:S01]  /*33e0*/  FMUL.FTZ R24, R24, c[0x0][0x2ec] ;  /* 0x0000bb0018187a20 */ /* 0x000fe20000410000 */
[----:B------:R-:W-:Y:S01]  /*33f0*/  FSEL R119, R190, -INF , !P5 ;  /* 0xff800000be777808 */ /* 0x000fe20006800000 */
[----:B------:R2:W-:Y:S01]  /*3400*/  MUFU.TANH R6, R2 ;  /* 0x0000000200067308 */ /* 0x0005e20000002400 */
[----:B------:R-:W-:-:S02]  /*3410*/  FSEL R135, R176, -INF , !P3 ;  /* 0xff800000b0877808 */ /* 0x000fc40005800000 */
[-C--:B------:R-:W-:Y:S01]  /*3420*/  ISETP.GE.AND P4, PT, R10, R4.reuse, PT ;  /* 0x000000040a00720c */ /* 0x080fe20003f86270 */
[----:B------:R-:W-:Y:S01]  /*3430*/  FMUL.FTZ R12, R12, c[0x0][0x2ec] ;  /* 0x0000bb000c0c7a20 */ /* 0x000fe20000410000 */
[-C--:B------:R-:W-:Y:S01]  /*3440*/  ISETP.GE.AND P5, PT, R22, R4.reuse, PT ;  /* 0x000000041600720c */ /* 0x080fe20003fa6270 */
[----:B------:R-:W-:Y:S01]  /*3450*/  FMUL.FTZ R13, R13, c[0x0][0x2ec] ;  /* 0x0000bb000d0d7a20 */ /* 0x000fe20000410000 */
[----:B------:R-:W-:Y:S01]  /*3460*/  ISETP.GE.AND P3, PT, R11, R4, PT ;  /* 0x000000040b00720c */ /* 0x000fe20003f66270 */
[----:B------:R-:W-:Y:S01]  /*3470*/  MUFU.TANH R24, R24 ;  /* 0x0000001800187308 */ /* 0x000fe20000002400 */
[----:B------:R-:W-:Y:S01]  /*3480*/  ISETP.GE.AND P0, PT, R9, R3, PT ;  /* 0x000000030900720c */ /* 0x000fe20003f06270 */
[----:B------:R-:W-:Y:S01]  /*3490*/  FMUL.FTZ R14, R14, c[0x0][0x2ec] ;  /* 0x0000bb000e0e7a20 */ /* 0x000fe20000410000 */
[----:B------:R-:W-:Y:S02]  /*34a0*/  FSEL R106, R175, -INF , !P4 ;  /* 0xff800000af6a7808 */ /* 0x000fe40006000000 */
[----:B------:R-:W-:-:S02]  /*34b0*/  FSEL R95, R184, -INF , !P5 ;  /* 0xff800000b85f7808 */ /* 0x000fc40006800000 */
[----:B------:R-:W-:Y:S01]  /*34c0*/  FSEL R143, R171, -INF , !P3 ;  /* 0xff800000ab8f7808 */ /* 0x000fe20005800000 */
[----:B--2---:R-:W-:Y:S01]  /*34d0*/  FMUL.FTZ R2, R26, c[0x0][0x2ec] ;  /* 0x0000bb001a027a20 */ /* 0x004fe20000410000 */
[-C--:B------:R-:W-:Y:S01]  /*34e0*/  ISETP.GE.AND P4, PT, R7, R3.reuse, PT ;  /* 0x000000030700720c */ /* 0x080fe20003f86270 */
[----:B------:R-:W-:Y:S01]  /*34f0*/  MUFU.TANH R12, R12 ;  /* 0x0000000c000c7308 */ /* 0x000fe20000002400 */
[-C--:B------:R-:W-:Y:S02]  /*3500*/  ISETP.GE.AND P5, PT, R11, R3.reuse, PT ;  /* 0x000000030b00720c */ /* 0x080fe40003fa6270 */
[----:B------:R-:W-:Y:S02]  /*3510*/  ISETP.GE.AND P3, PT, R8, R3, PT ;  /* 0x000000030800720c */ /* 0x000fe40003f66270 */
[----:B------:R-:W-:Y:S02]  /*3520*/  FSEL R87, R58, -INF , !P0 ;  /* 0xff8000003a577808 */ /* 0x000fe40004000000 */
[----:B------:R-:W-:Y:S01]  /*3530*/  FSEL R148, R167, -INF , !P2 ;  /* 0xff800000a7947808 */ /* 0x000fe20005000000 */
[----:B------:R2:W-:Y:S01]  /*3540*/  MUFU.TANH R5, R2 ;  /* 0x0000000200057308 */ /* 0x0005e20000002400 */
[----:B------:R-:W-:-:S02]  /*3550*/  ISETP.GE.AND P0, PT, R35, R4, PT ;  /* 0x000000042300720c */ /* 0x000fc40003f06270 */
[----:B------:R-:W-:Y:S02]  /*3560*/  ISETP.GE.AND P2, PT, R33, R3, PT ;  /* 0x000000032100720c */ /* 0x000fe40003f46270 */
[----:B------:R-:W-:Y:S02]  /*3570*/  FSEL R151, R161, -INF , !P4 ;  /* 0xff800000a1977808 */ /* 0x000fe40006000000 */
[----:B------:R-:W-:Y:S01]  /*3580*/  FSEL R144, R172, -INF , !P5 ;  /* 0xff800000ac907808 */ /* 0x000fe20006800000 */
[----:B------:R-:W-:Y:S01]  /*3590*/  MUFU.TANH R13, R13 ;  /* 0x0000000d000d7308 */ /* 0x000fe20000002400 */
[----:B------:R-:W-:Y:S02]  /*35a0*/  FSEL R146, R59, -INF , !P3 ;  /* 0xff8000003b927808 */ /* 0x000fe40005800000 */
[----:B------:R-:W-:Y:S02]  /*35b0*/  ISETP.GE.AND P4, PT, R33, R4, PT ;  /* 0x000000042100720c */ /* 0x000fe40003f86270 */
[----:B------:R-:W-:-:S02]  /*35c0*/  FSEL R152, R158, -INF , !P1 ;  /* 0xff8000009e987808 */ /* 0x000fc40004800000 */
[-C--:B------:R-:W-:Y:S01]  /*35d0*/  ISETP.GE.AND P6, PT, R8, R4.reuse, PT ;  /* 0x000000040800720c */ /* 0x080fe20003fc6270 */
[----:B--2---:R-:W-:Y:S01]  /*35e0*/  FMUL.FTZ R2, R27, c[0x0][0x2ec] ;  /* 0x0000bb001b027a20 */ /* 0x004fe20000410000 */
[-C--:B------:R-:W-:Y:S01]  /*35f0*/  ISETP.GE.AND P5, PT, R7, R4.reuse, PT ;  /* 0x000000040700720c */ /* 0x080fe20003fa6270 */
[----:B------:R-:W-:Y:S01]  /*3600*/  MUFU.TANH R14, R14 ;  /* 0x0000000e000e7308 */ /* 0x000fe20000002400 */
[-C--:B------:R-:W-:Y:S02]  /*3610*/  ISETP.GE.AND P3, PT, R34, R4.reuse, PT ;  /* 0x000000042200720c */ /* 0x080fe40003f66270 */
[----:B------:R-:W-:Y:S02]  /*3620*/  ISETP.GE.AND P1, PT, R32, R4, PT ;  /* 0x000000042000720c */ /* 0x000fe40003f26270 */
[----:B-1----:R-:W-:Y:S02]  /*3630*/  FSEL R149, R48, -INF , !P0 ;  /* 0xff80000030957808 */ /* 0x002fe40004000000 */
[----:B------:R-:W-:Y:S01]  /*3640*/  FSEL R162, R162, -INF , !P2 ;  /* 0xff800000a2a27808 */ /* 0x000fe20005000000 */
[----:B------:R-:W1:Y:S01]  /*3650*/  MUFU.TANH R2, R2 ;  /* 0x0000000200027308 */ /* 0x000e620000002400 */
[----:B------:R-:W-:-:S02]  /*3660*/  ISETP.GE.AND P0, PT, R32, R3, PT ;  /* 0x000000032000720c */ /* 0x000fc40003f06270 */
[----:B------:R-:W-:Y:S02]  /*3670*/  ISETP.GE.AND P2, PT, R37, R4, PT ;  /* 0x000000042500720c */ /* 0x000fe40003f46270 */
[----:B------:R-:W-:Y:S02]  /*3680*/  FSEL R83, R155, -INF , !P4 ;  /* 0xff8000009b537808 */ /* 0x000fe40006000000 */
[----:B------:R-:W-:Y:S02]  /*3690*/  FSEL R86, R57, -INF , !P6 ;  /* 0xff80000039567808 */ /* 0x000fe40007000000 */
[----:B------:R-:W-:Y:S02]  /*36a0*/  FSEL R147, R164, -INF , !P5 ;  /* 0xff800000a4937808 */ /* 0x000fe40006800000 */
[----:B---3--:R-:W-:Y:S02]  /*36b0*/  FSEL R150, R49, -INF , !P3 ;  /* 0xff80000031967808 */ /* 0x008fe40005800000 */
[----:B------:R-:W-:-:S02]  /*36c0*/  FSEL R155, R157, -INF , !P1 ;  /* 0xff8000009d9b7808 */ /* 0x000fc40004800000 */
[-C--:B------:R-:W-:Y:S02]  /*36d0*/  ISETP.GE.AND P6, PT, R35, R3.reuse, PT ;  /* 0x000000032300720c */ /* 0x080fe40003fc6270 */
[-C--:B------:R-:W-:Y:S02]  /*36e0*/  ISETP.GE.AND P5, PT, R34, R3.reuse, PT ;  /* 0x000000032200720c */ /* 0x080fe40003fa6270 */
[-C--:B------:R-:W-:Y:S02]  /*36f0*/  ISETP.GE.AND P3, PT, R31, R3.reuse, PT ;  /* 0x000000031f00720c */ /* 0x080fe40003f66270 */
[----:B------:R-:W-:Y:S02]  /*3700*/  ISETP.GE.AND P1, PT, R37, R3, PT ;  /* 0x000000032500720c */ /* 0x000fe40003f26270 */
[----:B------:R-:W-:Y:S02]  /*3710*/  FSEL R163, R163, -INF , !P0 ;  /* 0xff800000a3a37808 */ /* 0x000fe40004000000 */
[----:B------:R-:W-:-:S02]  /*3720*/  FSEL R165, R165, -INF , !P2 ;  /* 0xff800000a5a57808 */ /* 0x000fc40005000000 */
[----:B------:R-:W-:Y:S02]  /*3730*/  ISETP.GE.AND P0, PT, R38, R4, PT ;  /* 0x000000042600720c */ /* 0x000fe40003f06270 */
[----:B------:R-:W-:Y:S02]  /*3740*/  ISETP.GE.AND P2, PT, R40, R3, PT ;  /* 0x000000032800720c */ /* 0x000fe40003f46270 */
[----:B----4-:R-:W-:Y:S02]  /*3750*/  FSEL R154, R50, -INF , !P6 ;  /* 0xff800000329a7808 */ /* 0x010fe40007000000 */
[----:B-----5:R-:W-:Y:S02]  /*3760*/  FSEL R82, R51, -INF , !P5 ;  /* 0xff80000033527808 */ /* 0x020fe40006800000 */
[----:B------:R-:W-:Y:S02]  /*3770*/  FSEL R164, R46, -INF , !P3 ;  /* 0xff8000002ea47808 */ /* 0x000fe40005800000 */
[----:B------:R-:W-:-:S02]  /*3780*/  FSEL R169, R169, -INF , !P1 ;  /* 0xff800000a9a97808 */ /* 0x000fc40004800000 */
[-C--:B------:R-:W-:Y:S02]  /*3790*/  ISETP.GE.AND P6, PT, R31, R4.reuse, PT ;  /* 0x000000041f00720c */ /* 0x080fe40003fc6270 */
[-C--:B------:R-:W-:Y:S02]  /*37a0*/  ISETP.GE.AND P5, PT, R36, R4.reuse, PT ;  /* 0x000000042400720c */ /* 0x080fe40003fa6270 */
[-C--:B------:R-:W-:Y:S02]  /*37b0*/  ISETP.GE.AND P3, PT, R39, R4.reuse, PT ;  /* 0x000000042700720c */ /* 0x080fe40003f66270 */
[----:B------:R-:W-:Y:S02]  /*37c0*/  ISETP.GE.AND P1, PT, R41, R4, PT ;  /* 0x000000042900720c */ /* 0x000fe40003f26270 */
[----:B------:R-:W-:Y:S02]  /*37d0*/  FSEL R166, R166, -INF , !P0 ;  /* 0xff800000a6a67808 */ /* 0x000fe40004000000 */
[----:B-1----:R-:W-:Y:S01]  /*37e0*/  FSEL R172, R2, -INF , !P2 ;  /* 0xff80000002ac7808 */ /* 0x002fe20005000000 */
[----:B------:R-:W-:Y:S01]  /*37f0*/  FMUL.FTZ R2, R15, c[0x0][0x2ec] ;  /* 0x0000bb000f027a20 */ /* 0x000fe20000410000 */
        /* <DEDUP_REMOVED lines=8> */
[-C--:B------:R-:W-:Y:S02]  /*3880*/  ISETP.GE.AND P3, PT, R42, R3.reuse, PT ;  /* 0x000000032a00720c */ /* 0x080fe40003f66270 */
[-C--:B------:R-:W-:Y:S02]  /*3890*/  ISETP.GE.AND P2, PT, R43, R3.reuse, PT ;  /* 0x000000032b00720c */ /* 0x080fe40003f46270 */
[----:B------:R-:W-:Y:S02]  /*38a0*/  ISETP.GE.AND P1, PT, R52, R3, PT ;  /* 0x000000033400720c */ /* 0x000fe40003f26270 */
[----:B------:R1:W2:Y:S01]  /*38b0*/  MUFU.TANH R3, R2 ;  /* 0x0000000200037308 */ /* 0x0002a20000002400 */
[----:B------:R-:W-:Y:S02]  /*38c0*/  FSEL R178, R178, -INF , !P0 ;  /* 0xff800000b2b27808 */ /* 0x000fe40004000000 */
[----:B------:R-:W-:-:S02]  /*38d0*/  ISETP.NE.AND P0, PT, R197, 0x1, PT ;  /* 0x00000001c500780c */ /* 0x000fc40003f05270 */
[----:B------:R-:W-:Y:S02]  /*38e0*/  FSEL R39, R47, -INF , !P4 ;  /* 0xff8000002f277808 */ /* 0x000fe40006000000 */
[-C--:B------:R-:W-:Y:S02]  /*38f0*/  ISETP.GE.AND P4, PT, R40, R4.reuse, PT ;  /* 0x000000042800720c */ /* 0x080fe40003f86270 */
[----:B------:R-:W-:Y:S02]  /*3900*/  FSEL R170, R170, -INF , !P6 ;  /* 0xff800000aaaa7808 */ /* 0x000fe40007000000 */
[----:B------:R-:W-:Y:S02]  /*3910*/  FSEL R171, R5, -INF , !P5 ;  /* 0xff80000005ab7808 */ /* 0x000fe40006800000 */
[----:B------:R-:W-:Y:S02]  /*3920*/  FSEL R167, R6, -INF , !P4 ;  /* 0xff80000006a77808 */ /* 0x000fe40006000000 */
[-C--:B------:R-:W-:Y:S01]  /*3930*/  ISETP.GE.AND P6, PT, R42, R4.reuse, PT ;  /* 0x000000042a00720c */ /* 0x080fe20003fc6270 */
[----:B-1----:R-:W-:Y:S01]  /*3940*/  IMAD.IADD R2, R138, 0x1, R136 ;  /* 0x000000018a027824 */ /* 0x002fe200078e0288 */
[----:B------:R-:W-:-:S02]  /*3950*/  ISETP.GE.AND P5, PT, R43, R4, PT ;  /* 0x000000042b00720c */ /* 0x000fc40003fa6270 */
[----:B------:R-:W-:Y:S02]  /*3960*/  ISETP.GE.AND P4, PT, R52, R4, PT ;  /* 0x000000043400720c */ /* 0x000fe40003f86270 */
[C---:B------:R-:W-:Y:S02]  /*3970*/  IADD3 R196, R189.reuse, 0x400, RZ ;  /* 0x00000400bdc47810 */ /* 0x040fe40007ffe0ff */
[C---:B------:R-:W-:Y:S02]  /*3980*/  IADD3 R195, R189.reuse, 0x800, RZ ;  /* 0x00000800bdc37810 */ /* 0x040fe40007ffe0ff */
[C---:B------:R-:W-:Y:S02]  /*3990*/  IADD3 R194, R189.reuse, 0xc00, RZ ;  /* 0x00000c00bdc27810 */ /* 0x040fe40007ffe0ff */
[C---:B------:R-:W-:Y:S02]  /*39a0*/  IADD3 R193, R189.reuse, 0x1000, RZ ;  /* 0x00001000bdc17810 */ /* 0x040fe40007ffe0ff */
[----:B------:R-:W-:-:S02]  /*39b0*/  IADD3 R192, R189, 0x1400, RZ ;  /* 0x00001400bdc07810 */ /* 0x000fc40007ffe0ff */
[C---:B------:R-:W-:Y:S02]  /*39c0*/  IADD3 R191, R189.reuse, 0x1800, RZ ;  /* 0x00001800bdbf7810 */ /* 0x040fe40007ffe0ff */
[----:B------:R-:W-:Y:S02]  /*39d0*/  IADD3 R190, R189, 0x1c00, RZ ;  /* 0x00001c00bdbe7810 */ /* 0x000fe40007ffe0ff */
[----:B------:R-:W-:Y:S02]  /*39e0*/  FSEL R174, R174, -INF , !P6 ;  /* 0xff800000aeae7808 */ /* 0x000fe40007000000 */
[----:B------:R-:W-:Y:S02]  /*39f0*/  FSEL R179, R179, -INF , !P3 ;  /* 0xff800000b3b37808 */ /* 0x000fe40005800000 */
[----:B------:R-:W-:Y:S02]  /*3a00*/  FSEL R175, R12, -INF , !P5 ;  /* 0xff8000000caf7808 */ /* 0x000fe40006800000 */
[----:B------:R-:W-:-:S02]  /*3a10*/  FSEL R176, R13, -INF , !P4 ;  /* 0xff8000000db07808 */ /* 0x000fc40006000000 */
[----:B------:R-:W-:Y:S02]  /*3a20*/  FSEL R180, R14, -INF , !P2 ;  /* 0xff8000000eb47808 */ /* 0x000fe40005000000 */
[----:B--2---:R-:W-:Y:S01]  /*3a30*/  FSEL R181, R3, -INF , !P1 ;  /* 0xff80000003b57808 */ /* 0x004fe20004800000 */
        /* <DEDUP_REMOVED lines=23> */
.L_x_223:
        /* <DEDUP_REMOVED lines=154> */
[----:B------:R-:W-:Y:S02]  /*4550*/  FMNMX.FTZ R7, R99, R5, !PT ;  /* 0x0000000563077209 */ /* 0x000fe40007810000 */
        /* <DEDUP_REMOVED lines=54> */
[----:B------:R-:W-:Y:S02]  /*48c0*/  FMNMX.FTZ R3, R164, R3, !PT ;  /* 0x00000003a4037209 */ /* 0x000fe40007810000 */
[----:B------:R-:W-:Y:S01]  /*48d0*/  F2FP.PACK_AB R13, R203, R210 ;  /* 0x000000d2cb0d723e */ /* 0x000fe200000000ff */
[----:B------:R-:W3:Y:S01]  /*48e0*/  SHFL.BFLY PT, R7, R36, 0x2, 0x1f ;  /* 0x0c401f0024077f89 */ /* 0x000ee200000e0000 */
[----:B------:R-:W-:-:S04]  /*48f0*/  FMNMX.FTZ R3, R39, R3, !PT ;  /* 0x0000000327037209 */ /* 0x000fc80007810000 */
[----:B------:R-:W-:Y:S01]  /*4900*/  FMNMX.FTZ R3, R169, R3, !PT ;  /* 0x00000003a9037209 */ /* 0x000fe20007810000 */
[----:B-1----:R-:W-:Y:S01]  /*4910*/  FFMA.FTZ R4, R103, c[0x0][0x23c], -R6 ;  /* 0x00008f0067047a23 */ /* 0x002fe20000010806 */
[----:B--2---:R-:W-:-:S03]  /*4920*/  F2FP.PACK_AB R15, R205, R209 ;  /* 0x000000d1cd0f723e */ /* 0x004fc600000000ff */
[----:B------:R1:W-:Y:S04]  /*4930*/  MUFU.EX2 R208, R4 ;  /* 0x0000000400d07308 */ /* 0x0003e80000000800 */
[----:B------:R-:W-:Y:S01]  /*4940*/  HMMA.16816.F32 R56, R12, R20, RZ ;  /* 0x000000140c38723c */ /* 0x000fe200000018ff */
[----:B---3--:R-:W-:-:S07]  /*4950*/  FMNMX.FTZ R36, R36, R7, !PT ;  /* 0x0000000724247209 */ /* 0x008fce0007810000 */
[----:B------:R-:W-:Y:S01]  /*4960*/  HMMA.16816.F32 R64, R12, R22, RZ ;  /* 0x000000160c40723c */ /* 0x000fe200000018ff */
[----:B------:R-:W2:Y:S01]  /*4970*/  SHFL.BFLY PT, R7, R36, 0x1, 0x1f ;  /* 0x0c201f0024077f89 */ /* 0x000ea200000e0000 */
[----:B-1----:R-:W-:-:S04]  /*4980*/  FFMA.FTZ R4, R111, c[0x0][0x23c], -R6 ;  /* 0x00008f006f047a23 */ /* 0x002fc80000010806 */
[----:B------:R1:W-:Y:S02]  /*4990*/  MUFU.EX2 R204, R4 ;  /* 0x0000000400cc7308 */ /* 0x0003e40000000800 */
[----:B------:R-:W-:Y:S01]  /*49a0*/  HMMA.16816.F32 R52, R12, R16, RZ ;  /* 0x000000100c34723c */ /* 0x000fe200000018ff */
[----:B-1----:R-:W-:Y:S01]  /*49b0*/  FFMA.FTZ R4, R112, c[0x0][0x23c], -R6 ;  /* 0x00008f0070047a23 */ /* 0x002fe20000010806 */
[----:B--2---:R-:W-:-:S04]  /*49c0*/  FMNMX.FTZ R36, R36, R7, !PT ;  /* 0x0000000724247209 */ /* 0x004fc80007810000 */
        /* <DEDUP_REMOVED lines=59> */
[--C-:B------:R-:W-:Y:S01]  /*4d80*/  FFMA.FTZ R0, R78, c[0x0][0x23c], -R4.reuse ;  /* 0x00008f004e007a23 */ /* 0x100fe20000010804 */
[----:B------:R-:W1:Y:S01]  /*4d90*/  LDSM.16.MT88.4 R28, [R184+0x4400] ;  /* 0x00440000b81c783b */ /* 0x000e620000004200 */
[----:B------:R-:W-:Y:S08]  /*4da0*/  MUFU.EX2 R96, R7 ;  /* 0x0000000700607308 */ /* 0x000ff00000000800 */
        /* <DEDUP_REMOVED lines=9> */
[C---:B------:R-:W-:Y:S08]  /*4e40*/  HMMA.16816.F32 R48, R8.reuse, R20, RZ ;  /* 0x000000140830723c */ /* 0x040ff000000018ff */
[----:B------:R-:W-:Y:S01]  /*4e50*/  HMMA.16816.F32 R40, R8, R16, RZ ;  /* 0x000000100828723c */ /* 0x000fe200000018ff */
[----:B--2---:R-:W-:-:S04]  /*4e60*/  FFMA.FTZ R0, R98, c[0x0][0x23c], -R5 ;  /* 0x00008f0062007a23 */ /* 0x004fc80000010805 */
[----:B------:R2:W3:Y:S03]  /*4e70*/  MUFU.EX2 R114, R0 ;  /* 0x0000000000727308 */ /* 0x0004e60000000800 */
[C---:B------:R-:W-:Y:S08]  /*4e80*/  HMMA.16816.F32 R44, R8.reuse, R22, RZ ;  /* 0x00000016082c723c */ /* 0x040ff000000018ff */
[----:B------:R-:W-:Y:S01]  /*4e90*/  HMMA.16816.F32 R32, R8, R18, RZ ;  /* 0x000000120820723c */ /* 0x000fe200000018ff */
[----:B--2---:R-:W-:-:S07]  /*4ea0*/  FFMA.FTZ R0, R118, c[0x0][0x23c], -R5 ;  /* 0x00008f0076007a23 */ /* 0x004fce0000010805 */
[----:B------:R-:W-:Y:S01]  /*4eb0*/  HMMA.16816.F32 R20, R12, R18, RZ ;  /* 0x000000120c14723c */ /* 0x000fe200000018ff */
[----:B------:R-:W2:Y:S01]  /*4ec0*/  LDSM.16.MT88.4 R12, [R184+0x4800] ;  /* 0x00480000b80c783b */ /* 0x000ea20000004200 */
[----:B---3--:R-:W-:Y:S01]  /*4ed0*/  F2FP.PACK_AB R8, R114, R112 ;  /* 0x000000707208723e */ /* 0x008fe200000000ff */
[----:B------:R3:W-:Y:S02]  /*4ee0*/  MUFU.EX2 R115, R0 ;  /* 0x0000000000737308 */ /* 0x0007e40000000800 */
[----:B------:R-:W4:Y:S01]  /*4ef0*/  LDSM.16.MT88.4 R16, [R185+0x4800] ;  /* 0x00480000b910783b */ /* 0x000f220000004200 */
[----:B---3--:R-:W-:-:S05]  /*4f00*/  FFMA.FTZ R0, R79, c[0x0][0x23c], -R5 ;  /* 0x00008f004f007a23 */ /* 0x008fca0000010805 */
[----:B------:R3:W5:Y:S02]  /*4f10*/  MUFU.EX2 R117, R0 ;  /* 0x0000000000757308 */ /* 0x0007640000000800 */
[----:B---3--:R-:W-:Y:S01]  /*4f20*/  FFMA.FTZ R0, R131, c[0x0][0x23c], -R4 ;  /* 0x00008f0083007a23 */ /* 0x008fe20000010804 */
[----:B-----5:R-:W-:-:S05]  /*4f30*/  F2FP.PACK_AB R10, R117, R115 ;  /* 0x00000073750a723e */ /* 0x020fca00000000ff */
[----:B------:R3:W-:Y:S02]  /*4f40*/  MUFU.EX2 R101, R0 ;  /* 0x0000000000657308 */ /* 0x0007e40000000800 */
[----:B---3--:R-:W-:-:S06]  /*4f50*/  FFMA.FTZ R0, R119, c[0x0][0x23c], -R4 ;  /* 0x00008f0077007a23 */ /* 0x008fcc0000010804 */
        /* <DEDUP_REMOVED lines=9> */
[C---:B-1----:R-:W-:Y:S08]  /*4ff0*/  HMMA.16816.F32 R136, R8.reuse, R28, R48 ;  /* 0x0000001c0888723c */ /* 0x042ff00000001830 */
[----:B------:R-:W-:Y:S01]  /*5000*/  HMMA.16816.F32 R60, R8, R24, R40 ;  /* 0x00000018083c723c */ /* 0x000fe20000001828 */
[----:B---3--:R-:W-:-:S04]  /*5010*/  FFMA.FTZ R0, R94, c[0x0][0x23c], -R5 ;  /* 0x00008f005e007a23 */ /* 0x008fc80000010805 */
        /* <DEDUP_REMOVED lines=13> */
[----:B------:R5:W-:Y:S03]  /*50f0*/  MUFU.EX2 R98, R0 ;  /* 0x0000000000627308 */ /* 0x000be60000000800 */
[----:B------:R-:W1:Y:S03]  /*5100*/  LDSM.16.MT88.4 R24, [R185+0x4c00] ;  /* 0x004c0000b918783b */ /* 0x000e660000004200 */
[C---:B------:R-:W-:Y:S08]  /*5110*/  HMMA.16816.F32 R48, R8.reuse, R30, R64 ;  /* 0x0000001e0830723c */ /* 0x040ff00000001840 */
[----:B------:R-:W-:Y:S01]  /*5120*/  HMMA.16816.F32 R56, R8, R28, R56 ;  /* 0x0000001c0838723c */ /* 0x000fe20000001838 */
[----:B-----5:R-:W-:-:S04]  /*5130*/  FFMA.FTZ R0, R134, c[0x0][0x23c], -R5 ;  /* 0x00008f0086007a23 */ /* 0x020fc80000010805 */
[----:B------:R5:W2:Y:S02]  /*5140*/  MUFU.EX2 R97, R0 ;  /* 0x0000000000617308 */ /* 0x000aa40000000800 */
[----:B---3--:R-:W-:Y:S01]  /*5150*/  F2FP.PACK_AB R8, R100, R99 ;  /* 0x000000636408723e */ /* 0x008fe200000000ff */
[----:B-----5:R-:W-:Y:S01]  /*5160*/  FFMA.FTZ R0, R135, c[0x0][0x23c], -R4 ;  /* 0x00008f0087007a23 */ /* 0x020fe20000010804 */
[----:B--2---:R-:W-:-:S04]  /*5170*/  F2FP.PACK_AB R10, R97, R98 ;  /* 0x00000062610a723e */ /* 0x004fc800000000ff */
        /* <DEDUP_REMOVED lines=12> */
[----:B----4-:R-:W-:Y:S01]  /*5240*/  HMMA.16816.F32 R60, R8, R16, R60 ;  /* 0x00000010083c723c */ /* 0x010fe2000000183c */
        /* <DEDUP_REMOVED lines=57> */
[--C-:B----4-:R-:W-:Y:S01]  /*55e0*/  FFMA.FTZ R0, R151, c[0x0][0x23c], -R4.reuse ;  /* 0x00008f0097007a23 */ /* 0x110fe20000010804 */
[----:B--2---:R-:W-:Y:S01]  /*55f0*/  F2FP.PACK_AB R10, R77, R78 ;  /* 0x0000004e4d0a723e */ /* 0x004fe200000000ff */
[----:B------:R-:W-:Y:S04]  /*5600*/  LDSM.16.MT88.4 R148, [R184+0x5c00] ;  /* 0x005c0000b894783b */ /* 0x000fe80000004200 */
        /* <DEDUP_REMOVED lines=13> */
[----:B--2---:R-:W-:-:S04]  /*56e0*/  FFMA.FTZ R0, R83, c[0x0][0x23c], -R5 ;  /* 0x00008f0053007a23 */ /* 0x004fc80000010805 */
        /* <DEDUP_REMOVED lines=26> */
[----:B---3--:R-:W-:Y:S02]  /*5890*/  F2FP.PACK_AB R9, R67, R66 ;  /* 0x000000424309723e */ /* 0x008fe400000000ff */
[----:B------:R-:W-:-:S03]  /*58a0*/  F2FP.PACK_AB R164, R243, R244 ;  /* 0x000000f4f3a4723e */ /* 0x000fc600000000ff */
        /* <DEDUP_REMOVED lines=17> */
[----:B------:R-:W-:Y:S02]  /*59c0*/  F2FP.PACK_AB R11, R111, R118 ;  /* 0x000000766f0b723e */ /* 0x000fe400000000ff */
[----:B------:R-:W-:-:S05]  /*59d0*/  F2FP.PACK_AB R166, R236, R239 ;  /* 0x000000efeca6723e */ /* 0x000fca00000000ff */
[----:B------:R-:W-:Y:S01]  /*59e0*/  HMMA.16816.F32 R140, R8, R20, R140 ;  /* 0x00000014088c723c */ /* 0x000fe2000000188c */
[----:B-1----:R-:W-:-:S07]  /*59f0*/  FFMA.FTZ R0, R168, c[0x0][0x23c], -R5 ;  /* 0x00008f00a8007a23 */ /* 0x002fce0000010805 */
[C---:B------:R-:W-:Y:S01]  /*5a00*/  HMMA.16816.F32 R20, R8.reuse, R22, R52 ;  /* 0x000000160814723c */ /* 0x040fe20000001834 */
[----:B------:R1:W-:Y:S07]  /*5a10*/  MUFU.EX2 R60, R0 ;  /* 0x00000000003c7308 */ /* 0x0003ee0000000800 */
[C---:B------:R-:W-:Y:S08]  /*5a20*/  HMMA.16816.F32 R48, R8.reuse, R24, R48 ;  /* 0x000000180830723c */ /* 0x040ff00000001830 */
[----:B------:R-:W-:Y:S01]  /*5a30*/  HMMA.16816.F32 R24, R8, R26, R28 ;  /* 0x0000001a0818723c */ /* 0x000fe2000000181c */
[----:B-1----:R-:W-:-:S04]  /*5a40*/  FFMA.FTZ R0, R167, c[0x0][0x23c], -R5 ;  /* 0x00008f00a7007a23 */ /* 0x002fc80000010805 */
[----:B------:R1:W4:Y:S02]  /*5a50*/  MUFU.EX2 R59, R0 ;  /* 0x00000000003b7308 */ /* 0x0003240000000800 */
[----:B---3--:R-:W-:Y:S01]  /*5a60*/  F2FP.PACK_AB R8, R61, R62 ;  /* 0x0000003e3d08723e */ /* 0x008fe200000000ff */
[----:B-1----:R-:W-:Y:S01]  /*5a70*/  FFMA.FTZ R0, R169, c[0x0][0x23c], -R4 ;  /* 0x00008f00a9007a23 */ /* 0x002fe20000010804 */
[----:B----4-:R-:W-:-:S04]  /*5a80*/  F2FP.PACK_AB R10, R59, R60 ;  /* 0x0000003c3b0a723e */ /* 0x010fc800000000ff */
        /* <DEDUP_REMOVED lines=10> */
[----:B------:R1:W3:Y:S02]  /*5b30*/  MUFU.EX2 R43, R0 ;  /* 0x00000000002b7308 */ /* 0x0002e40000000800 */
[C---:B--2---:R-:W-:Y:S08]  /*5b40*/  HMMA.16816.F32 R136, R8.reuse, R12, R136 ;  /* 0x0000000c0888723c */ /* 0x044ff00000001888 */
[----:B------:R-:W-:Y:S01]  /*5b50*/  HMMA.16816.F32 R144, R8, R14, R44 ;  /* 0x0000000e0890723c */ /* 0x000fe2000000182c */
[----:B-1----:R-:W-:-:S04]  /*5b60*/  FFMA.FTZ R0, R173, c[0x0][0x23c], -R5 ;  /* 0x00008f00ad007a23 */ /* 0x002fc80000010805 */
[----:B------:R1:W-:Y:S03]  /*5b70*/  MUFU.EX2 R42, R0 ;  /* 0x00000000002a7308 */ /* 0x0003e60000000800 */
[C---:B-----5:R-:W-:Y:S08]  /*5b80*/  HMMA.16816.F32 R156, R8.reuse, R16, R156 ;  /* 0x00000010089c723c */ /* 0x060ff0000000189c */
[----:B------:R-:W-:Y:S01]  /*5b90*/  HMMA.16816.F32 R32, R8, R18, R32 ;  /* 0x000000120820723c */ /* 0x000fe20000001820 */
[----:B-1----:R-:W-:-:S06]  /*5ba0*/  FFMA.FTZ R0, R174, c[0x0][0x23c], -R5 ;  /* 0x00008f00ae007a23 */ /* 0x002fcc0000010805 */
[----:B------:R-:W-:Y:S02]  /*5bb0*/  F2FP.PACK_AB R8, R242, R240 ;  /* 0x000000f0f208723e */ /* 0x000fe400000000ff */
[----:B------:R-:W-:Y:S01]  /*5bc0*/  F2FP.PACK_AB R9, R76, R87 ;  /* 0x000000574c09723e */ /* 0x000fe200000000ff */
[----:B------:R1:W2:Y:S01]  /*5bd0*/  MUFU.EX2 R41, R0 ;  /* 0x0000000000297308 */ /* 0x0002a20000000800 */
[----:B------:R-:W-:Y:S02]  /*5be0*/  F2FP.PACK_AB R10, R245, R241 ;  /* 0x000000f1f50a723e */ /* 0x000fe400000000ff */
[----:B---3--:R-:W-:-:S07]  /*5bf0*/  F2FP.PACK_AB R11, R43, R64 ;  /* 0x000000402b0b723e */ /* 0x008fce00000000ff */
[----:B------:R-:W-:Y:S01]  /*5c00*/  HMMA.16816.F32 R48, R8, R16, R48 ;  /* 0x000000100830723c */ /* 0x000fe20000001830 */
[----:B-1----:R-:W-:Y:S01]  /*5c10*/  FFMA.FTZ R0, R175, c[0x0][0x23c], -R5 ;  /* 0x00008f00af007a23 */ /* 0x002fe20000010805 */
[----:B--2---:R-:W-:-:S06]  /*5c20*/  F2FP.PACK_AB R160, R41, R42 ;  /* 0x0000002a29a0723e */ /* 0x004fcc00000000ff */
        /* <DEDUP_REMOVED lines=156> */
[----:B------:R-:W-:Y:S01]  /*65f0*/  FADD.FTZ R0, R28, R0 ;  /* 0x000000001c007221 */ /* 0x000fe20000010000 */
[----:B------:R1:W-:Y:S01]  /*6600*/  STL [R1], R5 ;  /* 0x0000000501007387 */ /* 0x0003e20000100800 */
[----:B------:R-:W-:-:S03]  /*6610*/  FADD.FTZ R2, R39, R2 ;  /* 0x0000000227027221 */ /* 0x000fc60000010000 */
[----:B------:R1:W-:Y:S04]  /*6620*/  STL [R1+0xc], R4 ;  /* 0x00000c0401007387 */ /* 0x0003e80000100800 */
[----:B------:R1:W-:Y:S04]  /*6630*/  STL [R1+0x4], R0 ;  /* 0x0000040001007387 */ /* 0x0003e80000100800 */
[----:B------:R1:W-:Y:S01]  /*6640*/  STL [R1+0x8], R2 ;  /* 0x0000080201007387 */ /* 0x0003e20000100800 */
[----:B------:R-:W-:Y:S05]  /*6650*/  @!P0 BRA `(.L_x_224) ;  /* 0x0000486000008947 */ /* 0x000fea0003800000 */
[----:B------:R-:W-:Y:S01]  /*6660*/  IADD3 R197, R197, -0x2, RZ ;  /* 0xfffffffec5c57810 */ /* 0x000fe20007ffe0ff */
[----:B------:R-:W-:Y:S01]  /*6670*/  IMAD.MOV.U32 R133, RZ, RZ, R37 ;  /* 0x000000ffff857224 */ /* 0x000fe200078e0025 */
[----:B------:R-:W-:Y:S01]  /*6680*/  MOV R135, R3 ;  /* 0x0000000300877202 */ /* 0x000fe20000000f00 */
[----:B------:R-:W-:Y:S01]  /*6690*/  IMAD.MOV.U32 R132, RZ, RZ, R38 ;  /* 0x000000ffff847224 */ /* 0x000fe200078e0026 */
[----:B------:R-:W-:Y:S01]  /*66a0*/  MOV R134, R36 ;  /* 0x0000002400867202 */ /* 0x000fe20000000f00 */
[----:B------:R-:W-:Y:S05]  /*66b0*/  BRA `(.L_x_225) ;  /* 0x000001b000007947 */ /* 0x000fea0003800000 */
.L_x_227:
        /* <DEDUP_REMOVED lines=27> */
.L_x_225:
[----:B------:R-:W2:Y:S01]  /*6870*/  LDL.64 R10, [R1+0x18] ;  /* 0x00001800010a7983 */ /* 0x000ea20000100a00 */
[----:B------:R-:W-:Y:S04]  /*6880*/  DEPBAR.LE SB0, 0x0 ;  /* 0x000080000000791a */ /* 0x000fe80000000000 */
[C---:B-1----:R-:W-:Y:S01]  /*6890*/  IMAD.WIDE.U32 R2, R197.reuse, c[0x0][0x1a0], RZ ;  /* 0x00006800c5027a25 */ /* 0x042fe200078e00ff */
[----:B------:R-:W3:Y:S01]  /*68a0*/  LDL R8, [R1+0x28] ;  /* 0x0000280001087983 */ /* 0x000ee20000100800 */
[----:B------:R-:W-:Y:S03]  /*68b0*/  SHF.R.S32.HI R0, RZ, 0x1f, R197 ;  /* 0x0000001fff007819 */ /* 0x000fe600000114c5 */
[----:B------:R-:W-:Y:S02]  /*68c0*/  BAR.SYNC.DEFER_BLOCKING 0x0 ;  /* 0x0000000000007b1d */ /* 0x000fe40000010000 */
[----:B------:R-:W-:Y:S04]  /*68d0*/  IMAD R0, R0, c[0x0][0x1a0], RZ ;  /* 0x0000680000007a24 */ /* 0x000fe800078e02ff */
[----:B------:R-:W-:Y:S05]  /*68e0*/  IMAD R4, R197, c[0x0][0x1a4], R0 ;  /* 0x00006900c5047a24 */ /* 0x000fea00078e0200 */
[----:B------:R-:W-:Y:S02]  /*68f0*/  IADD3 R4, R3, R4, RZ ;  /* 0x0000000403047210 */ /* 0x000fe40007ffe0ff */
[----:B--2---:R-:W-:Y:S04]  /*6900*/  LEA R0, P0, R2, R10, 0x7 ;  /* 0x0000000a02007211 */ /* 0x004fe800078038ff */
[----:B------:R-:W-:Y:S02]  /*6910*/  LEA R6, P1, R0, c[0x0][0x170], 0x1 ;  /* 0x00005c0000067a11 */ /* 0x000fe400078208ff */
[----:B---3--:R-:W-:Y:S02]  /*6920*/  LEA.HI.X R2, R2, R8, R4, 0x7, P0 ;  /* 0x0000000802027211 */ /* 0x008fe400000f3c04 */
[----:B------:R-:W-:Y:S02]  /*6930*/  IADD3 R4, P0, R6, UR12, RZ ;  /* 0x0000000c06047c10 */ /* 0x000fe4000ff1e0ff */
[----:B------:R-:W-:Y:S02]  /*6940*/  LEA.HI.X R7, R0, c[0x0][0x174], R2, 0x1, P1 ;  /* 0x00005d0000077a11 */ /* 0x000fe400008f0c02 */
[----:B------:R-:W-:Y:S02]  /*6950*/  IADD3 R2, P1, R4, UR12, RZ ;  /* 0x0000000c04027c10 */ /* 0x000fe4000ff3e0ff */
[----:B------:R-:W-:Y:S02]  /*6960*/  IADD3.X R5, R7, UR5, RZ, P0, !PT ;  /* 0x0000000507057c10 */ /* 0x000fe400087fe4ff */
[----:B------:R-:W-:Y:S02]  /*6970*/  IADD3 R8, P0, R2, UR12, RZ ;  /* 0x0000000c02087c10 */ /* 0x000fe4000ff1e0ff */
[----:B------:R-:W-:Y:S04]  /*6980*/  IADD3.X R3, R5, UR5, RZ, P1, !PT ;  /* 0x0000000505037c10 */ /* 0x000fe80008ffe4ff */
[----:B------:R-:W-:Y:S02]  /*6990*/  IADD3.X R9, R3, UR5, RZ, P0, !PT ;  /* 0x0000000503097c10 */ /* 0x000fe400087fe4ff */
[----:B------:R-:W-:Y:S01]  /*69a0*/  ISETP.GT.AND P0, PT, R197, RZ, PT ;  /* 0x000000ffc500720c */ /* 0x000fe20003f04270 */
[----:B------:R-:W-:Y:S01]  /*69b0*/  @!PT LDS RZ, [RZ] ;  /* 0x00000000fffff984 */ /* 0x000fe20000000800 */
[----:B------:R-:W-:Y:S01]  /*69c0*/  @!PT LDS RZ, [RZ] ;  /* 0x00000000fffff984 */ /* 0x000fe20000000800 */
[----:B------:R-:W-:Y:S01]  /*69d0*/  @!PT LDS RZ, [RZ] ;  /* 0x00000000fffff984 */ /* 0x000fe20000000800 */
[----:B------:R1:W-:Y:S08]  /*69e0*/  LDGSTS.E.BYPASS.LTC128B.128 [R198+0x4000], [R6.64] ;  /* 0x0400000006c67fae */ /* 0x0003f0000b901d4a */
[----:B------:R1:W-:Y:S08]  /*69f0*/  LDGSTS.E.BYPASS.LTC128B.128 [R198+0x4800], [R4.64] ;  /* 0x0480000004c67fae */ /* 0x0003f0000b901d4a */
[----:B------:R2:W-:Y:S08]  /*6a00*/  LDGSTS.E.BYPASS.LTC128B.128 [R198+0x5000], [R2.64] ;  /* 0x0500000002c67fae */ /* 0x0005f0000b901d4a */
[----:B------:R3:W-:Y:S08]  /*6a10*/  LDGSTS.E.BYPASS.LTC128B.128 [R198+0x5800], [R8.64] ;  /* 0x0580000008c67fae */ /* 0x0007f0000b901d4a */
[----:B------:R-:W-:Y:S08]  /*6a20*/  LDSM.16.M88.4 R128, [R187] ;  /* 0x00000000bb80783b */ /* 0x000ff00000000200 */
[----:B------:R-:W0:Y:S08]  /*6a30*/  LDGDEPBAR ;  /* 0x00000000000079af */ /* 0x000e300000000000 */
[----:B------:R-:W1:Y:S08]  /*6a40*/  LDSM.16.M88.4 R16, [R186] ;  /* 0x00000000ba10783b */ /* 0x000e700000000200 */
[----:B------:R-:W3:Y:S08]  /*6a50*/  LDSM.16.M88.4 R124, [R187+0x1000] ;  /* 0x00100000bb7c783b */ /* 0x000ef00000000200 */
[----:B------:R-:W4:Y:S08]  /*6a60*/  LDSM.16.M88.4 R32, [R186+0x400] ;  /* 0x00040000ba20783b */ /* 0x000f300000000200 */
[----:B------:R-:W5:Y:S08]  /*6a70*/  LDSM.16.M88.4 R48, [R186+0x800] ;  /* 0x00080000ba30783b */ /* 0x000f700000000200 */
[----:B------:R-:W2:Y:S08]  /*6a80*/  LDSM.16.M88.4 R64, [R186+0xc00] ;  /* 0x000c0000ba40783b */ /* 0x000eb00000000200 */
[----:B------:R-:W2:Y:S01]  /*6a90*/  LDSM.16.M88.4 R80, [R186+0x1000] ;  /* 0x00100000ba50783b */ /* 0x000ea20000000200 */
[-C--:B-1----:R-:W-:Y:S07]  /*6aa0*/  HMMA.16816.F32 R4, R128, R16.reuse, RZ ;  /* 0x000000108004723c */ /* 0x082fee00000018ff */
[----:B------:R-:W1:Y:S01]  /*6ab0*/  LDSM.16.M88.4 R96, [R186+0x1400] ;  /* 0x00140000ba60783b */ /* 0x000e620000000200 */
[C---:B---3--:R-:W-:Y:S07]  /*6ac0*/  HMMA.16816.F32 R8, R124.reuse, R16, RZ ;  /* 0x000000107c08723c */ /* 0x048fee00000018ff */
[----:B------:R-:W3:Y:S01]  /*6ad0*/  LDSM.16.M88.4 R112, [R186+0x1800] ;  /* 0x00180000ba70783b */ /* 0x000ee20000000200 */
[-C--:B------:R-:W-:Y:S07]  /*6ae0*/  HMMA.16816.F32 R12, R124, R18.reuse, RZ ;  /* 0x000000127c0c723c */ /* 0x080fee00000018ff */
[----:B------:R-:W1:Y:S01]  /*6af0*/  LDSM.16.M88.4 R168, [R186+0x1c00] ;  /* 0x001c0000baa8783b */ /* 0x000e620000000200 */
[C---:B------:R-:W-:Y:S07]  /*6b00*/  HMMA.16816.F32 R16, R128.reuse, R18, RZ ;  /* 0x000000128010723c */ /* 0x040fee00000018ff */
[----:B------:R-:W-:Y:S01]  /*6b10*/  LDSM.16.M88.4 R172, [R188] ;  /* 0x00000000bcac783b */ /* 0x000fe20000000200 */
[-C--:B----4-:R-:W-:Y:S07]  /*6b20*/  HMMA.16816.F32 R20, R128, R32.reuse, RZ ;  /* 0x000000208014723c */ /* 0x090fee00000018ff */
[----:B------:R-:W4:Y:S01]  /*6b30*/  LDSM.16.M88.4 R176, [R189] ;  /* 0x00000000bdb0783b */ /* 0x000f220000000200 */
[C---:B------:R-:W-:Y:S07]  /*6b40*/  HMMA.16816.F32 R24, R124.reuse, R32, RZ ;  /* 0x000000207c18723c */ /* 0x040fee00000018ff */
[----:B------:R-:W1:Y:S01]  /*6b50*/  LDSM.16.M88.4 R180, [R188+0x1000] ;  /* 0x00100000bcb4783b */ /* 0x000e620000000200 */
[-C--:B------:R-:W-:Y:S08]  /*6b60*/  HMMA.16816.F32 R28, R124, R34.reuse, RZ ;  /* 0x000000227c1c723c */ /* 0x080ff000000018ff */
[C---:B------:R-:W-:Y:S08]  /*6b70*/  HMMA.16816.F32 R32, R128.reuse, R34, RZ ;  /* 0x000000228020723c */ /* 0x040ff000000018ff */
[-C--:B-----5:R-:W-:Y:S08]  /*6b80*/  HMMA.16816.F32 R36, R128, R48.reuse, RZ ;  /* 0x000000308024723c */ /* 0x0a0ff000000018ff */
[C---:B------:R-:W-:Y:S08]  /*6b90*/  HMMA.16816.F32 R40, R124.reuse, R48, RZ ;  /* 0x000000307c28723c */ /* 0x040ff000000018ff */
[-C--:B------:R-:W-:Y:S08]  /*6ba0*/  HMMA.16816.F32 R44, R124, R50.reuse, RZ ;  /* 0x000000327c2c723c */ /* 0x080ff000000018ff */
[C---:B------:R-:W-:Y:S08]  /*6bb0*/  HMMA.16816.F32 R48, R128.reuse, R50, RZ ;  /* 0x000000328030723c */ /* 0x040ff000000018ff */
[-C--:B--2---:R-:W-:Y:S08]  /*6bc0*/  HMMA.16816.F32 R52, R128, R64.reuse, RZ ;  /* 0x000000408034723c */ /* 0x084ff000000018ff */
[C---:B------:R-:W-:Y:S08]  /*6bd0*/  HMMA.16816.F32 R56, R124.reuse, R64, RZ ;  /* 0x000000407c38723c */ /* 0x040ff000000018ff */
[-C--:B------:R-:W-:Y:S08]  /*6be0*/  HMMA.16816.F32 R60, R124, R66.reuse, RZ ;  /* 0x000000427c3c723c */ /* 0x080ff000000018ff */
[C---:B------:R-:W-:Y:S08]  /*6bf0*/  HMMA.16816.F32 R64, R128.reuse, R66, RZ ;  /* 0x000000428040723c */ /* 0x040ff000000018ff */
[-C--:B------:R-:W-:Y:S08]  /*6c00*/  HMMA.16816.F32 R68, R128, R80.reuse, RZ ;  /* 0x000000508044723c */ /* 0x080ff000000018ff */
[C---:B------:R-:W-:Y:S08]  /*6c10*/  HMMA.16816.F32 R72, R124.reuse, R80, RZ ;  /* 0x000000507c48723c */ /* 0x040ff000000018ff */
[-C--:B------:R-:W-:Y:S08]  /*6c20*/  HMMA.16816.F32 R76, R124, R82.reuse, RZ ;  /* 0x000000527c4c723c */ /* 0x080ff000000018ff */
[C---:B------:R-:W-:Y:S08]  /*6c30*/  HMMA.16816.F32 R80, R128.reuse, R82, RZ ;  /* 0x000000528050723c */ /* 0x040ff000000018ff */
[-C--:B-1----:R-:W-:Y:S08]  /*6c40*/  HMMA.16816.F32 R84, R128, R96.reuse, RZ ;  /* 0x000000608054723c */ /* 0x082ff000000018ff */
        /* <DEDUP_REMOVED lines=10> */
[----:B------:R-:W-:Y:S08]  /*6cf0*/  HMMA.16816.F32 R128, R128, R170, RZ ;  /* 0x000000aa8080723c */ /* 0x000ff000000018ff */
[-C--:B----4-:R-:W-:Y:S08]  /*6d00*/  HMMA.16816.F32 R4, R172, R176.reuse, R4 ;  /* 0x000000b0ac04723c */ /* 0x090ff00000001804 */
[C---:B------:R-:W-:Y:S08]  /*6d10*/  HMMA.16816.F32 R8, R180.reuse, R176, R8 ;  /* 0x000000b0b408723c */ /* 0x040ff00000001808 */
[-C--:B------:R-:W-:Y:S08]  /*6d20*/  HMMA.16816.F32 R12, R180, R178.reuse, R12 ;  /* 0x000000b2b40c723c */ /* 0x080ff0000000180c */
[----:B------:R-:W-:Y:S01]  /*6d30*/  FMUL.FTZ R4, R4, c[0x0][0x2ec] ;  /* 0x0000bb0004047a20 */ /* 0x000fe20000410000 */
[C---:B------:R-:W-:Y:S03]  /*6d40*/  HMMA.16816.F32 R16, R172.reuse, R178, R16 ;  /* 0x000000b2ac10723c */ /* 0x040fe60000001810 */
[----:B------:R-:W1:Y:S01]  /*6d50*/  MUFU.TANH R201, R4 ;  /* 0x0000000400c97308 */ /* 0x000e620000002400 */
[----:B------:R-:W-:Y:S02]  /*6d60*/  FMUL.FTZ R5, R5, c[0x0][0x2ec] ;  /* 0x0000bb0005057a20 */ /* 0x000fe40000410000 */
[----:B------:R-:W-:Y:S02]  /*6d70*/  FMUL.FTZ R6, R6, c[0x0][0x2ec] ;  /* 0x0000bb0006067a20 */ /* 0x000fe40000410000 */
[----:B------:R-:W-:Y:S04]  /*6d80*/  FMUL.FTZ R7, R7, c[0x0][0x2ec] ;  /* 0x0000bb0007077a20 */ /* 0x000fe80000410000 */
[----:B------:R-:W-:Y:S01]  /*6d90*/  FMUL.FTZ R8, R8, c[0x0][0x2ec] ;  /* 0x0000bb0008087a20 */ /* 0x000fe20000410000 */
[----:B------:R-:W2:Y:S01]  /*6da0*/  MUFU.TANH R209, R5 ;  /* 0x0000000500d17308 */ /* 0x000ea20000002400 */
[----:B------:R-:W-:Y:S02]  /*6db0*/  FMUL.FTZ R9, R9, c[0x0][0x2ec] ;  /* 0x0000bb0009097a20 */ /* 0x000fe40000410000 */
[----:B------:R-:W-:Y:S02]  /*6dc0*/  FMUL.FTZ R10, R10, c[0x0][0x2ec] ;  /* 0x0000bb000a0a7a20 */ /* 0x000fe40000410000 */
[----:B------:R-:W-:Y:S02]  /*6dd0*/  FMUL.FTZ R11, R11, c[0x0][0x2ec] ;  /* 0x0000bb000b0b7a20 */ /* 0x000fe40000410000 */
[----:B------:R-:W-:Y:S02]  /*6de0*/  FMUL.FTZ R12, R12, c[0x0][0x2ec] ;  /* 0x0000bb000c0c7a20 */ /* 0x000fe40000410000 */
[----:B------:R-:W-:Y:S01]  /*6df0*/  FMUL.FTZ R13, R13, c[0x0][0x2ec] ;  /* 0x0000bb000d0d7a20 */ /* 0x000fe20000410000 */
[----:B------:R-:W3:Y:S01]  /*6e00*/  MUFU.TANH R200, R6 ;  /* 0x0000000600c87308 */ /* 0x000ee20000002400 */
[----:B------:R-:W-:Y:S02]  /*6e10*/  FMUL.FTZ R14, R14, c[0x0][0x2ec] ;  /* 0x0000bb000e0e7a20 */ /* 0x000fe40000410000 */
[----:B------:R-:W-:Y:S02]  /*6e20*/  FMUL.FTZ R15, R15, c[0x0][0x2ec] ;  /* 0x0000bb000f0f7a20 */ /* 0x000fe40000410000 */
[----:B------:R-:W-:Y:S02]  /*6e30*/  FMUL.FTZ R16, R16, c[0x0][0x2ec] ;  /* 0x0000bb0010107a20 */ /* 0x000fe40000410000 */
[----:B------:R-:W-:Y:S02]  /*6e40*/  FMUL.FTZ R17, R17, c[0x0][0x2ec] ;  /* 0x0000bb0011117a20 */ /* 0x000fe40000410000 */
[----:B------:R-:W-:Y:S01]  /*6e50*/  FMUL.FTZ R18, R18, c[0x0][0x2ec] ;  /* 0x0000bb0012127a20 */ /* 0x000fe20000410000 */
[----:B------:R4:W1:Y:S01]  /*6e60*/  MUFU.TANH R207, R7 ;  /* 0x0000000700cf7308 */ /* 0x0008620000002400 */
[----:B------:R-:W-:Y:S09]  /*6e70*/  FMUL.FTZ R19, R19, c[0x0][0x2ec] ;  /* 0x0000bb0013137a20 */ /* 0x000ff20000410000 */
[----:B------:R-:W1:Y:S10]  /*6e80*/  MUFU.TANH R202, R8 ;  /* 0x0000000800ca7308 */ /* 0x000e740000002400 */
[----:B------:R-:W1:Y:S01]  /*6e90*/  MUFU.TANH R208, R9 ;  /* 0x0000000900d07308 */ /* 0x000e620000002400 */
[----:B----4-:R-:W4:Y:S09]  /*6ea0*/  LDSM.16.M88.4 R4, [R196] ;  /* 0x00000000c404783b */ /* 0x010f320000000200 */
[----:B------:R-:W1:Y:S10]  /*6eb0*/  MUFU.TANH R199, R10 ;  /* 0x0000000a00c77308 */ /* 0x000e740000002400 */
[----:B------:R5:W1:Y:S10]  /*6ec0*/  MUFU.TANH R206, R11 ;  /* 0x0000000b00ce7308 */ /* 0x000a740000002400 */
[----:B------:R-:W1:Y:S10]  /*6ed0*/  MUFU.TANH R205, R12 ;  /* 0x0000000c00cd7308 */ /* 0x000e740000002400 */
[----:B------:R-:W1:Y:S01]  /*6ee0*/  MUFU.TANH R204, R13 ;  /* 0x0000000d00cc7308 */ /* 0x000e620000002400 */
[----:B-----5:R-:W5:Y:S01]  /*6ef0*/  LDSM.16.M88.4 R8, [R195] ;  /* 0x00000000c308783b */ /* 0x020f620000000200 */
[-C--:B----4-:R-:W-:Y:S08]  /*6f00*/  HMMA.16816.F32 R20, R172, R4.reuse, R20 ;  /* 0x00000004ac14723c */ /* 0x090ff00000001814 */
[----:B------:R-:W4:Y:S01]  /*6f10*/  MUFU.TANH R203, R14 ;  /* 0x0000000e00cb7308 */ /* 0x000f220000002400 */
[C---:B------:R-:W-:Y:S09]  /*6f20*/  HMMA.16816.F32 R24, R180.reuse, R4, R24 ;  /* 0x00000004b418723c */ /* 0x040ff20000001818 */
[----:B------:R-:W1:Y:S01]  /*6f30*/  MUFU.TANH R179, R15 ;  /* 0x0000000f00b37308 */ /* 0x000e620000002400 */
[-C--:B------:R-:W-:Y:S08]  /*6f40*/  HMMA.16816.F32 R28, R180, R6.reuse, R28 ;  /* 0x00000006b41c723c */ /* 0x080ff0000000181c */
[C---:B------:R-:W-:Y:S01]  /*6f50*/  HMMA.16816.F32 R32, R172.reuse, R6, R32 ;  /* 0x00000006ac20723c */ /* 0x040fe20000001820 */
[----:B------:R-:W1:Y:S01]  /*6f60*/  MUFU.TANH R178, R16 ;  /* 0x0000001000b27308 */ /* 0x000e620000002400 */
[----:B------:R-:W1:Y:S02]  /*6f70*/  LDSM.16.M88.4 R4, [R194] ;  /* 0x00000000c204783b */ /* 0x000e640000000200 */
[----:B------:R-:W-:Y:S02]  /*6f80*/  FMUL.FTZ R21, R21, c[0x0][0x2ec] ;  /* 0x0000bb0015157a20 */ /* 0x000fe40000410000 */
[----:B------:R-:W-:Y:S02]  /*6f90*/  FMUL.FTZ R20, R20, c[0x0][0x2ec] ;  /* 0x0000bb0014147a20 */ /* 0x000fe40000410000 */
[----:B------:R-:W-:Y:S03]  /*6fa0*/  FMUL.FTZ R22, R22, c[0x0][0x2ec] ;  /* 0x0000bb0016167a20 */ /* 0x000fe60000410000 */
[----:B------:R-:W1:Y:S01]  /*6fb0*/  MUFU.TANH R176, R21 ;  /* 0x0000001500b07308 */ /* 0x000e620000002400 */
[----:B------:R-:W-:Y:S02]  /*6fc0*/  FMUL.FTZ R23, R23, c[0x0][0x2ec] ;  /* 0x0000bb0017177a20 */ /* 0x000fe40000410000 */
[----:B------:R-:W-:Y:S01]  /*6fd0*/  FMUL.FTZ R24, R24, c[0x0][0x2ec] ;  /* 0x0000bb0018187a20 */ /* 0x000fe20000410000 */
[-C--:B-----5:R-:W-:Y:S03]  /*6fe0*/  HMMA.16816.F32 R36, R172, R8.reuse, R36 ;  /* 0x00000008ac24723c */ /* 0x0a0fe60000001824 */
[----:B------:R-:W-:Y:S02]  /*6ff0*/  FMUL.FTZ R25, R25, c[0x0][0x2ec] ;  /* 0x0000bb0019197a20 */ /* 0x000fe40000410000 */
[----:B------:R-:W-:Y:S01]  /*7000*/  FMUL.FTZ R26, R26, c[0x0][0x2ec] ;  /* 0x0000bb001a1a7a20 */ /* 0x000fe20000410000 */
[----:B------:R-:W1:Y:S01]  /*7010*/  MUFU.TANH R170, R17 ;  /* 0x0000001100aa7308 */ /* 0x000e620000002400 */
[----:B------:R-:W-:Y:S01]  /*7020*/  FMUL.FTZ R27, R27, c[0x0][0x2ec] ;  /* 0x0000bb001b1b7a20 */ /* 0x000fe20000410000 */
[C---:B------:R-:W-:Y:S04]  /*7030*/  HMMA.16816.F32 R40, R180.reuse, R8, R40 ;  /* 0x00000008b428723c */ /* 0x040fe80000001828 */
[----:B------:R-:W-:Y:S02]  /*7040*/  FMUL.FTZ R28, R28, c[0x0][0x2ec] ;  /* 0x0000bb001c1c7a20 */ /* 0x000fe40000410000 */
[----:B------:R-:W-:Y:S02]  /*7050*/  FMUL.FTZ R29, R29, c[0x0][0x2ec] ;  /* 0x0000bb001d1d7a20 */ /* 0x000fe40000410000 */
[----:B------:R-:W2:Y:S01]  /*7060*/  MUFU.TANH R169, R18 ;  /* 0x0000001200a97308 */ /* 0x000ea20000002400 */
[-C--:B------:R-:W-:Y:S03]  /*7070*/  HMMA.16816.F32 R44, R180, R10.reuse, R44 ;  /* 0x0000000ab42c723c */ /* 0x080fe6000000182c */
[----:B------:R-:W-:Y:S02]  /*7080*/  FMUL.FTZ R30, R30, c[0x0][0x2ec] ;  /* 0x0000bb001e1e7a20 */ /* 0x000fe40000410000 */
[----:B------:R-:W-:Y:S02]  /*7090*/  FMUL.FTZ R31, R31, c[0x0][0x2ec] ;  /* 0x0000bb001f1f7a20 */ /* 0x000fe40000410000 */
[----:B------:R-:W-:Y:S01]  /*70a0*/  FMUL.FTZ R32, R32, c[0x0][0x2ec] ;  /* 0x0000bb0020207a20 */ /* 0x000fe20000410000 */
[C---:B------:R-:W-:Y:S01]  /*70b0*/  HMMA.16816.F32 R48, R172.reuse, R10, R48 ;  /* 0x0000000aac30723c */ /* 0x040fe20000001830 */
[----:B------:R-:W2:Y:S01]  /*70c0*/  MUFU.TANH R168, R19 ;  /* 0x0000001300a87308 */ /* 0x000ea20000002400 */
[----:B------:R-:W5:Y:S02]  /*70d0*/  LDSM.16.M88.4 R8, [R193] ;  /* 0x00000000c108783b */ /* 0x000f640000000200 */
[----:B------:R-:W-:Y:S02]  /*70e0*/  FMUL.FTZ R33, R33, c[0x0][0x2ec] ;  /* 0x0000bb0021217a20 */ /* 0x000fe40000410000 */
[----:B------:R-:W-:Y:S02]  /*70f0*/  FMUL.FTZ R34, R34, c[0x0][0x2ec] ;  /* 0x0000bb0022227a20 */ /* 0x000fe40000410000 */
[-C--:B-1----:R-:W-:Y:S03]  /*7100*/  HMMA.16816.F32 R52, R172, R4.reuse, R52 ;  /* 0x00000004ac34723c */ /* 0x082fe60000001834 */
[----:B------:R-:W1:Y:S01]  /*7110*/  MUFU.TANH R177, R20 ;  /* 0x0000001400b17308 */ /* 0x000e620000002400 */
[----:B------:R-:W-:Y:S02]  /*7120*/  FMUL.FTZ R40, R40, c[0x0][0x2ec] ;  /* 0x0000bb0028287a20 */ /* 0x000fe40000410000 */
[----:B------:R-:W-:Y:S02]  /*7130*/  FMUL.FTZ R35, R35, c[0x0][0x2ec] ;  /* 0x0000bb0023237a20 */ /* 0x000fe40000410000 */
[C---:B------:R-:W-:Y:S04]  /*7140*/  HMMA.16816.F32 R56, R180.reuse, R4, R56 ;  /* 0x00000004b438723c */ /* 0x040fe80000001838 */
[----:B------:R-:W-:Y:S01]  /*7150*/  FMUL.FTZ R39, R39, c[0x0][0x2ec] ;  /* 0x0000bb0027277a20 */ /* 0x000fe20000410000 */
[----:B------:R1:W1:Y:S01]  /*7160*/  MUFU.TANH R21, R40 ;  /* 0x0000002800157308 */ /* 0x0002620000002400 */
[----:B------:R-:W-:Y:S02]  /*7170*/  FMUL.FTZ R44, R44, c[0x0][0x2ec] ;  /* 0x0000bb002c2c7a20 */ /* 0x000fe40000410000 */
[-C--:B------:R-:W-:Y:S04]  /*7180*/  HMMA.16816.F32 R60, R180, R6.reuse, R60 ;  /* 0x00000006b43c723c */ /* 0x080fe8000000183c */
[----:B------:R-:W-:Y:S02]  /*7190*/  FMUL.FTZ R45, R45, c[0x0][0x2ec] ;  /* 0x0000bb002d2d7a20 */ /* 0x000fe40000410000 */
[----:B------:R-:W-:Y:S01]  /*71a0*/  FMUL.FTZ R46, R46, c[0x0][0x2ec] ;  /* 0x0000bb002e2e7a20 */ /* 0x000fe20000410000 */
[----:B------:R1:W1:Y:S01]  /*71b0*/  MUFU.TANH R171, R22 ;  /* 0x0000001600ab7308 */ /* 0x0002620000002400 */
[C---:B------:R-:W-:Y:S01]  /*71c0*/  HMMA.16816.F32 R64, R172.reuse, R6, R64 ;  /* 0x00000006ac40723c */ /* 0x040fe20000001840 */
[----:B------:R-:W1:Y:S03]  /*71d0*/  LDSM.16.M88.4 R4, [R192] ;  /* 0x00000000c004783b */ /* 0x000e660000000200 */
[----:B------:R-:W-:Y:S02]  /*71e0*/  FMUL.FTZ R47, R47, c[0x0][0x2ec] ;  /* 0x0000bb002f2f7a20 */ /* 0x000fe40000410000 */
[----:B------:R-:W-:Y:S02]  /*71f0*/  FMUL.FTZ R48, R48, c[0x0][0x2ec] ;  /* 0x0000bb0030307a20 */ /* 0x000fe40000410000 */
[----:B------:R-:W-:Y:S01]  /*7200*/  FMUL.FTZ R49, R49, c[0x0][0x2ec] ;  /* 0x0000bb0031317a20 */ /* 0x000fe20000410000 */
[----:B------:R-:W1:Y:S01]  /*7210*/  MUFU.TANH R23, R23 ;  /* 0x0000001700177308 */ /* 0x000e620000002400 */
[-C--:B-----5:R-:W-:Y:S03]  /*7220*/  HMMA.16816.F32 R68, R172, R8.reuse, R68 ;  /* 0x00000008ac44723c */ /* 0x0a0fe60000001844 */
[----:B------:R-:W-:Y:S02]  /*7230*/  FMUL.FTZ R50, R50, c[0x0][0x2ec] ;  /* 0x0000bb0032327a20 */ /* 0x000fe40000410000 */
[----:B------:R-:W-:Y:S02]  /*7240*/  FMUL.FTZ R51, R51, c[0x0][0x2ec] ;  /* 0x0000bb0033337a20 */ /* 0x000fe40000410000 */
[----:B------:R-:W-:Y:S01]  /*7250*/  FMUL.FTZ R52, R52, c[0x0][0x2ec] ;  /* 0x0000bb0034347a20 */ /* 0x000fe20000410000 */
[C---:B------:R-:W-:Y:S01]  /*7260*/  HMMA.16816.F32 R72, R180.reuse, R8, R72 ;  /* 0x00000008b448723c */ /* 0x040fe20000001848 */
[----:B------:R-:W2:Y:S03]  /*7270*/  MUFU.TANH R24, R24 ;  /* 0x0000001800187308 */ /* 0x000ea60000002400 */
[----:B------:R-:W-:Y:S02]  /*7280*/  FMUL.FTZ R53, R53, c[0x0][0x2ec] ;  /* 0x0000bb0035357a20 */ /* 0x000fe40000410000 */
[----:B------:R-:W-:Y:S02]  /*7290*/  FMUL.FTZ R54, R54, c[0x0][0x2ec] ;  /* 0x0000bb0036367a20 */ /* 0x000fe40000410000 */
[-C--:B------:R-:W-:Y:S03]  /*72a0*/  HMMA.16816.F32 R76, R180, R10.reuse, R76 ;  /* 0x0000000ab44c723c */ /* 0x080fe6000000184c */
[----:B------:R-:W2:Y:S01]  /*72b0*/  MUFU.TANH R25, R25 ;  /* 0x0000001900197308 */ /* 0x000ea20000002400 */
[----:B------:R-:W-:Y:S02]  /*72c0*/  FMUL.FTZ R55, R55, c[0x0][0x2ec] ;  /* 0x0000bb0037377a20 */ /* 0x000fe40000410000 */
[----:B------:R-:W-:Y:S02]  /*72d0*/  FMUL.FTZ R56, R56, c[0x0][0x2ec] ;  /* 0x0000bb0038387a20 */ /* 0x000fe40000410000 */
[C---:B------:R-:W-:Y:S01]  /*72e0*/  HMMA.16816.F32 R80, R172.reuse, R10, R80 ;  /* 0x0000000aac50723c */ /* 0x040fe20000001850 */
[----:B------:R-:W5:Y:S03]  /*72f0*/  LDSM.16.M88.4 R8, [R191] ;  /* 0x00000000bf08783b */ /* 0x000f660000000200 */
[----:B------:R-:W-:Y:S01]  /*7300*/  FMUL.FTZ R57, R57, c[0x0][0x2ec] ;  /* 0x0000bb0039397a20 */ /* 0x000fe20000410000 */
[----:B------:R-:W2:Y:S01]  /*7310*/  MUFU.TANH R26, R26 ;  /* 0x0000001a001a7308 */ /* 0x000ea20000002400 */
[----:B------:R-:W-:Y:S02]  /*7320*/  FMUL.FTZ R58, R58, c[0x0][0x2ec] ;  /* 0x0000bb003a3a7a20 */ /* 0x000fe40000410000 */
[-C--:B-1----:R-:W-:Y:S04]  /*7330*/  HMMA.16816.F32 R84, R172, R4.reuse, R84 ;  /* 0x00000004ac54723c */ /* 0x082fe80000001854 */
[----:B------:R-:W-:Y:S02]  /*7340*/  FMUL.FTZ R59, R59, c[0x0][0x2ec] ;  /* 0x0000bb003b3b7a20 */ /* 0x000fe40000410000 */
[----:B------:R-:W-:Y:S01]  /*7350*/  FMUL.FTZ R60, R60, c[0x0][0x2ec] ;  /* 0x0000bb003c3c7a20 */ /* 0x000fe20000410000 */
[----:B------:R-:W1:Y:S01]  /*7360*/  MUFU.TANH R27, R27 ;  /* 0x0000001b001b7308 */ /* 0x000e620000002400 */
[C---:B------:R-:W-:Y:S04]  /*7370*/  HMMA.16816.F32 R88, R180.reuse, R4, R88 ;  /* 0x00000004b458723c */ /* 0x040fe80000001858 */
[----:B------:R-:W-:Y:S02]  /*7380*/  FMUL.FTZ R61, R61, c[0x0][0x2ec] ;  /* 0x0000bb003d3d7a20 */ /* 0x000fe40000410000 */
[----:B------:R-:W-:Y:S02]  /*7390*/  FMUL.FTZ R62, R62, c[0x0][0x2ec] ;  /* 0x0000bb003e3e7a20 */ /* 0x000fe40000410000 */
[-C--:B------:R-:W-:Y:S01]  /*73a0*/  HMMA.16816.F32 R92, R180, R6.reuse, R92 ;  /* 0x00000006b45c723c */ /* 0x080fe2000000185c */
[----:B------:R-:W1:Y:S03]  /*73b0*/  MUFU.TANH R28, R28 ;  /* 0x0000001c001c7308 */ /* 0x000e660000002400 */
[----:B------:R-:W-:Y:S02]  /*73c0*/  FMUL.FTZ R63, R63, c[0x0][0x2ec] ;  /* 0x0000bb003f3f7a20 */ /* 0x000fe40000410000 */
[----:B------:R-:W-:Y:S02]  /*73d0*/  FMUL.FTZ R67, R67, c[0x0][0x2ec] ;  /* 0x0000bb0043437a20 */ /* 0x000fe40000410000 */
[C---:B------:R-:W-:Y:S01]  /*73e0*/  HMMA.16816.F32 R96, R172.reuse, R6, R96 ;  /* 0x00000006ac60723c */ /* 0x040fe20000001860 */
[----:B------:R-:W1:Y:S01]  /*73f0*/  LDSM.16.M88.4 R4, [R190] ;  /* 0x00000000be04783b */ /* 0x000e620000000200 */
[----:B------:R-:W-:Y:S04]  /*7400*/  DEPBAR.LE SB0, 0x0 ;  /* 0x000080000000791a */ /* 0x000fe80000000000 */
[----:B------:R-:W1:Y:S01]  /*7410*/  MUFU.TANH R29, R29 ;  /* 0x0000001d001d7308 */ /* 0x000e620000002400 */
[----:B------:R-:W-:Y:S02]  /*7420*/  FMUL.FTZ R68, R68, c[0x0][0x2ec] ;  /* 0x0000bb0044447a20 */ /* 0x000fe40000410000 */
[----:B------:R-:W-:Y:S01]  /*7430*/  BAR.SYNC.DEFER_BLOCKING 0x0 ;  /* 0x0000000000007b1d */ /* 0x000fe20000010000 */
[-C--:B-----5:R-:W-:Y:S05]  /*7440*/  HMMA.16816.F32 R100, R172, R8.reuse, R100 ;  /* 0x00000008ac64723c */ /* 0x0a0fea0000001864 */
        /* <DEDUP_REMOVED lines=12> */
[----:B------:R-:W2:Y:S03]  /*7510*/  MUFU.TANH R32, R32 ;  /* 0x0000002000207308 */ /* 0x000ea60000002400 */
        /* <DEDUP_REMOVED lines=8> */
[----:B------:R-:W1:Y:S01]  /*75a0*/  MUFU.TANH R34, R34 ;  /* 0x0000002200227308 */ /* 0x000e620000002400 */
[----:B------:R-:W-:Y:S02]  /*75b0*/  FMUL.FTZ R81, R81, c[0x0][0x2ec] ;  /* 0x0000bb0051517a20 */ /* 0x000fe40000410000 */
[-C--:B------:R-:W-:Y:S04]  /*75c0*/  HMMA.16816.F32 R124, R180, R6.reuse, R124 ;  /* 0x00000006b47c723c */ /* 0x080fe8000000187c */
[----:B------:R-:W-:Y:S02]  /*75d0*/  FMUL.FTZ R82, R82, c[0x0][0x2ec] ;  /* 0x0000bb0052527a20 */ /* 0x000fe40000410000 */
[----:B------:R-:W-:Y:S01]  /*75e0*/  FMUL.FTZ R83, R83, c[0x0][0x2ec] ;  /* 0x0000bb0053537a20 */ /* 0x000fe20000410000 */
[----:B------:R-:W1:Y:S01]  /*75f0*/  MUFU.TANH R35, R35 ;  /* 0x0000002300237308 */ /* 0x000e620000002400 */
[----:B------:R-:W-:Y:S04]  /*7600*/  HMMA.16816.F32 R128, R172, R6, R128 ;  /* 0x00000006ac80723c */ /* 0x000fe80000001880 */
[----:B------:R-:W-:Y:S02]  /*7610*/  FMUL.FTZ R84, R84, c[0x0][0x2ec] ;  /* 0x0000bb0054547a20 */ /* 0x000fe40000410000 */
[----:B------:R-:W-:Y:S02]  /*7620*/  FMUL.FTZ R85, R85, c[0x0][0x2ec] ;  /* 0x0000bb0055557a20 */ /* 0x000fe40000410000 */
[----:B------:R-:W-:Y:S01]  /*7630*/  FMUL.FTZ R86, R86, c[0x0][0x2ec] ;  /* 0x0000bb0056567a20 */ /* 0x000fe20000410000 */
[----:B------:R1:W1:Y:S03]  /*7640*/  MUFU.TANH R18, R39 ;  /* 0x0000002700127308 */ /* 0x0002660000002400 */
[----:B------:R-:W-:Y:S02]  /*7650*/  FMUL.FTZ R87, R87, c[0x0][0x2ec] ;  /* 0x0000bb0057577a20 */ /* 0x000fe40000410000 */
[----:B------:R-:W-:Y:S02]  /*7660*/  FMUL.FTZ R88, R88, c[0x0][0x2ec] ;  /* 0x0000bb0058587a20 */ /* 0x000fe40000410000 */
[----:B------:R-:W-:Y:S02]  /*7670*/  FMUL.FTZ R89, R89, c[0x0][0x2ec] ;  /* 0x0000bb0059597a20 */ /* 0x000fe40000410000 */
[----:B------:R-:W-:Y:S01]  /*7680*/  FMUL.FTZ R90, R90, c[0x0][0x2ec] ;  /* 0x0000bb005a5a7a20 */ /* 0x000fe20000410000 */
[----:B------:R-:W1:Y:S01]  /*7690*/  MUFU.TANH R44, R44 ;  /* 0x0000002c002c7308 */ /* 0x000e620000002400 */
[----:B------:R-:W-:Y:S02]  /*76a0*/  FMUL.FTZ R91, R91, c[0x0][0x2ec] ;  /* 0x0000bb005b5b7a20 */ /* 0x000fe40000410000 */
        /* <DEDUP_REMOVED lines=52> */
[----:B------:R1:W1:Y:S01]  /*79f0*/  MUFU.TANH R22, R36 ;  /* 0x0000002400167308 */ /* 0x0002620000002400 */
[----:B------:R-:W-:Y:S02]  /*7a00*/  FMUL.FTZ R43, R43, c[0x0][0x2ec] ;  /* 0x0000bb002b2b7a20 */ /* 0x000fe40000410000 */
[----:B------:R-:W-:Y:S02]  /*7a10*/  FMUL.FTZ R64, R64, c[0x0][0x2ec] ;  /* 0x0000bb0040407a20 */ /* 0x000fe40000410000 */
[----:B------:R-:W-:Y:S02]  /*7a20*/  FMUL.FTZ R65, R65, c[0x0][0x2ec] ;  /* 0x0000bb0041417a20 */ /* 0x000fe40000410000 */
[----:B------:R-:W-:Y:S02]  /*7a30*/  FMUL.FTZ R66, R66, c[0x0][0x2ec] ;  /* 0x0000bb0042427a20 */ /* 0x000fe40000410000 */
[----:B------:R-:W-:Y:S01]  /*7a40*/  FMUL.FTZ R0, R127, c[0x0][0x2ec] ;  /* 0x0000bb007f007a20 */ /* 0x000fe20000410000 */
[----:B------:R1:W1:Y:S10]  /*7a50*/  MUFU.TANH R20, R37 ;  /* 0x0000002500147308 */ /* 0x0002740000002400 */
[----:B------:R1:W1:Y:S10]  /*7a60*/  MUFU.TANH R19, R38 ;  /* 0x0000002600137308 */ /* 0x0002740000002400 */
[----:B------:R1:W1:Y:S10]  /*7a70*/  MUFU.TANH R17, R41 ;  /* 0x0000002900117308 */ /* 0x0002740000002400 */
[----:B------:R1:W1:Y:S10]  /*7a80*/  MUFU.TANH R16, R42 ;  /* 0x0000002a00107308 */ /* 0x0002740000002400 */
[----:B------:R1:W1:Y:S10]  /*7a90*/  MUFU.TANH R15, R43 ;  /* 0x0000002b000f7308 */ /* 0x0002740000002400 */
[----:B------:R-:W1:Y:S10]  /*7aa0*/  MUFU.TANH R53, R53 ;  /* 0x0000003500357308 */ /* 0x000e740000002400 */
        /* <DEDUP_REMOVED lines=74> */
[----:B------:R-:W1:Y:S10]  /*7f50*/  MUFU.TANH R128, R128 ;  /* 0x0000008000807308 */ /* 0x000e740000002400 */
[----:B------:R-:W1:Y:S10]  /*7f60*/  MUFU.TANH R129, R129 ;  /* 0x0000008100817308 */ /* 0x000e740000002400 */
[----:B------:R-:W1:Y:S10]  /*7f70*/  MUFU.TANH R130, R130 ;  /* 0x0000008200827308 */ /* 0x000e740000002400 */
[----:B------:R-:W1:Y:S02]  /*7f80*/  MUFU.TANH R131, R131 ;  /* 0x0000008300837308 */ /* 0x000e640000002400 */
[----:B-1234-:R-:W-:-:S05]  /*7f90*/  @P0 BRA `(.L_x_227) ;  /* 0xffffe72000000947 */ /* 0x01efca000383ffff */
.L_x_226:
        /* <DEDUP_REMOVED lines=102> */
[----:B------:R-:W-:Y:S03]  /*8600*/  FMNMX.FTZ R0, R179, R0, !PT ;  /* 0x00000000b3007209 */ /* 0x000fe60007810000 */
[----:B------:R-:W1:Y:S01]  /*8610*/  SHFL.BFLY PT, R37, R3, 0x2, 0x1f ;  /* 0x0c401f0003257f89 */ /* 0x000e6200000e0000 */
[----:B------:R-:W-:Y:S04]  /*8620*/  FMNMX.FTZ R0, R26, R0, !PT ;  /* 0x000000001a007209 */ /* 0x000fe80007810000 */
[----:B------:R-:W-:Y:S04]  /*8630*/  FMNMX.FTZ R0, R27, R0, !PT ;  /* 0x000000001b007209 */ /* 0x000fe80007810000 */
[----:B------:R-:W-:Y:S04]  /*8640*/  FMNMX.FTZ R0, R30, R0, !PT ;  /* 0x000000001e007209 */ /* 0x000fe80007810000 */
[----:B------:R-:W-:Y:S04]  /*8650*/  FMNMX.FTZ R0, R31, R0, !PT ;  /* 0x000000001f007209 */ /* 0x000fe80007810000 */
[----:B------:R-:W-:Y:S04]  /*8660*/  FMNMX.FTZ R0, R16, R0, !PT ;  /* 0x0000000010007209 */ /* 0x000fe80007810000 */
[----:B------:R-:W-:Y:S02]  /*8670*/  FMNMX.FTZ R0, R15, R0, !PT ;  /* 0x000000000f007209 */ /* 0x000fe40007810000 */
[----:B-1----:R-:W-:Y:S02]  /*8680*/  FMNMX.FTZ R37, R3, R37, !PT ;  /* 0x0000002503257209 */ /* 0x002fe40007810000 */
[----:B------:R-:W-:Y:S02]  /*8690*/  FMNMX.FTZ R38, R38, R6, !PT ;  /* 0x0000000626267209 */ /* 0x000fe40007810000 */
[----:B------:R-:W-:Y:S01]  /*86a0*/  FMNMX.FTZ R4, R4, R5, !PT ;  /* 0x0000000504047209 */ /* 0x000fe20007810000 */
[----:B------:R-:W1:Y:S01]  /*86b0*/  SHFL.BFLY PT, R7, R37, 0x1, 0x1f ;  /* 0x0c201f0025077f89 */ /* 0x000e6200000e0000 */
[----:B------:R-:W-:Y:S04]  /*86c0*/  FMNMX.FTZ R0, R46, R0, !PT ;  /* 0x000000002e007209 */ /* 0x000fe80007810000 */
[----:B------:R-:W-:Y:S03]  /*86d0*/  FMNMX.FTZ R0, R47, R0, !PT ;  /* 0x000000002f007209 */ /* 0x000fe60007810000 */
[----:B------:R-:W2:Y:S01]  /*86e0*/  SHFL.BFLY PT, R6, R38, 0x1, 0x1f ;  /* 0x0c201f0026067f89 */ /* 0x000ea200000e0000 */
[----:B------:R-:W-:Y:S04]  /*86f0*/  FMNMX.FTZ R0, R58, R0, !PT ;  /* 0x000000003a007209 */ /* 0x000fe80007810000 */
[----:B------:R-:W-:Y:S03]  /*8700*/  FMNMX.FTZ R0, R59, R0, !PT ;  /* 0x000000003b007209 */ /* 0x000fe60007810000 */
[----:B------:R-:W3:Y:S01]  /*8710*/  SHFL.BFLY PT, R36, R4, 0x1, 0x1f ;  /* 0x0c201f0004247f89 */ /* 0x000ee200000e0000 */
[----:B------:R-:W-:Y:S04]  /*8720*/  FMNMX.FTZ R0, R62, R0, !PT ;  /* 0x000000003e007209 */ /* 0x000fe80007810000 */
[----:B------:R-:W-:Y:S02]  /*8730*/  FMNMX.FTZ R0, R63, R0, !PT ;  /* 0x000000003f007209 */ /* 0x000fe40007810000 */
[----:B-1----:R-:W-:Y:S02]  /*8740*/  FMNMX.FTZ R37, R37, R7, !PT ;  /* 0x0000000725257209 */ /* 0x002fe40007810000 */
[----:B------:R-:W-:Y:S03]  /*8750*/  FMNMX.FTZ R0, R74, R0, !PT ;  /* 0x000000004a007209 */ /* 0x000fe60007810000 */
[----:B------:R-:W-:Y:S01]  /*8760*/  FMUL.FTZ R64, R37, c[0x0][0x23c] ;  /* 0x00008f0025407a20 */ /* 0x000fe20000410000 */
[----:B------:R-:W-:Y:S02]  /*8770*/  FMNMX.FTZ R0, R75, R0, !PT ;  /* 0x000000004b007209 */ /* 0x000fe40007810000 */
[----:B--2---:R-:W-:Y:S02]  /*8780*/  FMNMX.FTZ R38, R38, R6, !PT ;  /* 0x0000000626267209 */ /* 0x004fe40007810000 */
[----:B------:R-:W-:Y:S02]  /*8790*/  FMNMX.FTZ R0, R78, R0, !PT ;  /* 0x000000004e007209 */ /* 0x000fe40007810000 */
[C---:B------:R-:W-:Y:S01]  /*87a0*/  FSETP.NEU.FTZ.AND P1, PT, R38.reuse, -INF , PT ;  /* 0xff8000002600780b */ /* 0x040fe20003f3d000 */
[----:B------:R-:W-:Y:S01]  /*87b0*/  FMUL.FTZ R43, R38, c[0x0][0x23c] ;  /* 0x00008f00262b7a20 */ /* 0x000fe20000410000 */
[----:B------:R-:W-:Y:S02]  /*87c0*/  FMNMX.FTZ R0, R79, R0, !PT ;  /* 0x000000004f007209 */ /* 0x000fe40007810000 */
[----:B---3--:R-:W-:Y:S02]  /*87d0*/  FMNMX.FTZ R36, R4, R36, !PT ;  /* 0x0000002404247209 */ /* 0x008fe40007810000 */
[----:B------:R-:W-:Y:S02]  /*87e0*/  FSEL R43, R43, RZ, P1 ;  /* 0x000000ff2b2b7208 */ /* 0x000fe40000800000 */
[----:B------:R-:W-:Y:S01]  /*87f0*/  FSETP.NEU.FTZ.AND P1, PT, R37, -INF , PT ;  /* 0xff8000002500780b */ /* 0x000fe20003f3d000 */
[----:B------:R-:W-:Y:S01]  /*8800*/  FMUL.FTZ R65, R36, c[0x0][0x23c] ;  /* 0x00008f0024417a20 */ /* 0x000fe20000410000 */
[----:B------:R-:W-:Y:S01]  /*8810*/  FMNMX.FTZ R0, R90, R0, !PT ;  /* 0x000000005a007209 */ /* 0x000fe20007810000 */
[--C-:B------:R-:W-:Y:S01]  /*8820*/  FFMA.FTZ R4, R201, c[0x0][0x23c], -R43.reuse ;  /* 0x00008f00c9047a23 */ /* 0x100fe2000001082b */
[----:B------:R-:W-:Y:S01]  /*8830*/  FSEL R64, R64, RZ, P1 ;  /* 0x000000ff40407208 */ /* 0x000fe20000800000 */
[--C-:B------:R-:W-:Y:S01]  /*8840*/  FFMA.FTZ R8, R177, c[0x0][0x23c], -R43.reuse ;  /* 0x00008f00b1087a23 */ /* 0x100fe2000001082b */
[----:B------:R-:W-:Y:S01]  /*8850*/  FMNMX.FTZ R0, R91, R0, !PT ;  /* 0x000000005b007209 */ /* 0x000fe20007810000 */
[----:B------:R1:W-:Y:S01]  /*8860*/  MUFU.EX2 R210, R4 ;  /* 0x0000000400d27308 */ /* 0x0003e20000000800 */
[--C-:B------:R-:W-:Y:S01]  /*8870*/  FFMA.FTZ R5, R209, c[0x0][0x23c], -R43.reuse ;  /* 0x00008f00d1057a23 */ /* 0x100fe2000001082b */
[----:B------:R-:W-:Y:S01]  /*8880*/  FSETP.NEU.FTZ.AND P1, PT, R36, -INF , PT ;  /* 0xff8000002400780b */ /* 0x000fe20003f3d000 */
[--C-:B------:R-:W-:Y:S01]  /*8890*/  FFMA.FTZ R7, R32, c[0x0][0x23c], -R43.reuse ;  /* 0x00008f0020077a23 */ /* 0x100fe2000001082b */
[----:B------:R-:W-:Y:S01]  /*88a0*/  FMNMX.FTZ R0, R94, R0, !PT ;  /* 0x000000005e007209 */ /* 0x000fe20007810000 */
[--C-:B------:R-:W-:Y:S01]  /*88b0*/  FFMA.FTZ R6, R33, c[0x0][0x23c], -R43.reuse ;  /* 0x00008f0021067a23 */ /* 0x100fe2000001082b */
[----:B------:R-:W-:Y:S02]  /*88c0*/  FSEL R65, R65, RZ, P1 ;  /* 0x000000ff41417208 */ /* 0x000fe40000800000 */
[----:B------:R-:W-:Y:S02]  /*88d0*/  FMNMX.FTZ R0, R95, R0, !PT ;  /* 0x000000005f007209 */ /* 0x000fe40007810000 */
[----:B------:R2:W-:Y:S02]  /*88e0*/  MUFU.EX2 R236, R5 ;  /* 0x0000000500ec7308 */ /* 0x0005e40000000800 */
[----:B------:R-:W-:Y:S04]  /*88f0*/  FMNMX.FTZ R0, R106, R0, !PT ;  /* 0x000000006a007209 */ /* 0x000fe80007810000 */
[----:B------:R-:W-:Y:S04]  /*8900*/  FMNMX.FTZ R0, R107, R0, !PT ;  /* 0x000000006b007209 */ /* 0x000fe80007810000 */
[----:B------:R3:W-:Y:S01]  /*8910*/  MUFU.EX2 R126, R7 ;  /* 0x00000007007e7308 */ /* 0x0007e20000000800 */
[----:B------:R-:W-:Y:S01]  /*8920*/  FMNMX.FTZ R0, R110, R0, !PT ;  /* 0x000000006e007209 */ /* 0x000fe20007810000 */
[--C-:B-1----:R-:W-:Y:S03]  /*8930*/  FFMA.FTZ R4, R200, c[0x0][0x23c], -R64.reuse ;  /* 0x00008f00c8047a23 */ /* 0x102fe60000010840 */
[----:B------:R-:W-:Y:S04]  /*8940*/  FMNMX.FTZ R0, R111, R0, !PT ;  /* 0x000000006f007209 */ /* 0x000fe80007810000 */
[----:B------:R-:W-:Y:S01]  /*8950*/  FMNMX.FTZ R0, R122, R0, !PT ;  /* 0x000000007a007209 */ /* 0x000fe20007810000 */
[----:B------:R1:W-:Y:S03]  /*8960*/  MUFU.EX2 R209, R4 ;  /* 0x0000000400d17308 */ /* 0x0003e60000000800 */
[----:B------:R-:W-:Y:S01]  /*8970*/  FMNMX.FTZ R0, R123, R0, !PT ;  /* 0x000000007b007209 */ /* 0x000fe20007810000 */
[--C-:B--2---:R-:W-:Y:S03]  /*8980*/  FFMA.FTZ R5, R168, c[0x0][0x23c], -R64.reuse ;  /* 0x00008f00a8057a23 */ /* 0x104fe60000010840 */
[----:B------:R-:W-:Y:S03]  /*8990*/  FMNMX.FTZ R0, R40, R0, !PT ;  /* 0x0000000028007209 */ /* 0x000fe60007810000 */
[----:B------:R2:W-:Y:S01]  /*89a0*/  MUFU.EX2 R239, R5 ;  /* 0x0000000500ef7308 */ /* 0x0005e20000000800 */
[----:B------:R-:W-:Y:S01]  /*89b0*/  FMNMX.FTZ R0, R39, R0, !PT ;  /* 0x0000000027007209 */ /* 0x000fe20007810000 */
[----:B---3--:R-:W-:Y:S04]  /*89c0*/  FFMA.FTZ R7, R48, c[0x0][0x23c], -R43 ;  /* 0x00008f0030077a23 */ /* 0x008fe8000001082b */
[----:B------:R-:W3:Y:S04]  /*89d0*/  SHFL.BFLY PT, R2, R0, 0x2, 0x1f ;  /* 0x0c401f0000027f89 */ /* 0x000ee800000e0000 */
[----:B------:R4:W-:Y:S01]  /*89e0*/  MUFU.EX2 R246, R7 ;  /* 0x0000000700f67308 */ /* 0x0009e20000000800 */
[----:B-1----:R-:W-:Y:S09]  /*89f0*/  FFMA.FTZ R4, R207, c[0x0][0x23c], -R64 ;  /* 0x00008f00cf047a23 */ /* 0x002ff20000010840 */
[----:B------:R1:W-:Y:S01]  /*8a00*/  MUFU.EX2 R227, R4 ;  /* 0x0000000400e37308 */ /* 0x0003e20000000800 */
[----:B--2---:R-:W-:Y:S09]  /*8a10*/  FFMA.FTZ R5, R205, c[0x0][0x23c], -R65 ;  /* 0x00008f00cd057a23 */ /* 0x004ff20000010841 */
[----:B------:R2:W-:Y:S01]  /*8a20*/  MUFU.EX2 R180, R5 ;  /* 0x0000000500b47308 */ /* 0x0005e20000000800 */
[----:B---3--:R-:W-:Y:S01]  /*8a30*/  FMNMX.FTZ R2, R0, R2, !PT ;  /* 0x0000000200027209 */ /* 0x008fe20007810000 */
[----:B------:R-:W-:Y:S02]  /*8a40*/  FADD.FTZ R0, -R38, R132 ;  /* 0x0000008426007221 */ /* 0x000fe40000010100 */
[--C-:B----4-:R-:W-:Y:S02]  /*8a50*/  FFMA.FTZ R7, R14, c[0x0][0x23c], -R43.reuse ;  /* 0x00008f000e077a23 */ /* 0x110fe4000001082b */
[----:B------:R-:W3:Y:S01]  /*8a60*/  SHFL.BFLY PT, R3, R2, 0x1, 0x1f ;  /* 0x0c201f0002037f89 */ /* 0x000ee200000e0000 */
[----:B------:R-:W-:Y:S03]  /*8a70*/  FMUL.FTZ R0, R0, c[0x0][0x23c] ;  /* 0x00008f0000007a20 */ /* 0x000fe60000410000 */
[----:B------:R4:W-:Y:S01]  /*8a80*/  MUFU.EX2 R201, R8 ;  /* 0x0000000800c97308 */ /* 0x0009e20000000800 */
[--C-:B-1----:R-:W-:Y:S09]  /*8a90*/  FFMA.FTZ R4, R178, c[0x0][0x23c], -R43.reuse ;  /* 0x00008f00b2047a23 */ /* 0x102ff2000001082b */
[----:B------:R1:W-:Y:S01]  /*8aa0*/  MUFU.EX2 R229, R4 ;  /* 0x0000000400e57308 */ /* 0x0003e20000000800 */
[--C-:B--2---:R-:W-:Y:S09]  /*8ab0*/  FFMA.FTZ R5, R171, c[0x0][0x23c], -R64.reuse ;  /* 0x00008f00ab057a23 */ /* 0x104ff20000010840 */
[----:B------:R2:W-:Y:S01]  /*8ac0*/  MUFU.EX2 R42, R0 ;  /* 0x00000000002a7308 */ /* 0x0005e20000000800 */
[----:B---3--:R-:W-:Y:S01]  /*8ad0*/  FMNMX.FTZ R3, R2, R3, !PT ;  /* 0x0000000302037209 */ /* 0x008fe20007810000 */
[--C-:B----4-:R-:W-:Y:S03]  /*8ae0*/  FFMA.FTZ R8, R22, c[0x0][0x23c], -R43.reuse ;  /* 0x00008f0016087a23 */ /* 0x110fe6000001082b */
[C---:B------:R-:W-:Y:S01]  /*8af0*/  FSETP.NEU.FTZ.AND P1, PT, R3.reuse, -INF , PT ;  /* 0xff8000000300780b */ /* 0x040fe20003f3d000 */
[----:B------:R-:W-:Y:S04]  /*8b00*/  FMUL.FTZ R66, R3, c[0x0][0x23c] ;  /* 0x00008f0003427a20 */ /* 0x000fe80000410000 */
[----:B------:R3:W-:Y:S01]  /*8b10*/  MUFU.EX2 R177, R5 ;  /* 0x0000000500b17308 */ /* 0x0007e20000000800 */
[----:B------:R-:W-:Y:S01]  /*8b20*/  FSEL R66, R66, RZ, P1 ;  /* 0x000000ff42427208 */ /* 0x000fe20000800000 */
[----:B-1----:R-:W-:Y:S08]  /*8b30*/  FFMA.FTZ R4, R170, c[0x0][0x23c], -R43 ;  /* 0x00008f00aa047a23 */ /* 0x002ff0000001082b */
[----:B------:R1:W-:Y:S01]  /*8b40*/  MUFU.EX2 R247, R4 ;  /* 0x0000000400f77308 */ /* 0x0003e20000000800 */
[----:B--2---:R-:W-:Y:S04]  /*8b50*/  FADD.FTZ R0, -R37, R133 ;  /* 0x0000008525007221 */ /* 0x004fe80000010100 */
[----:B------:R-:W-:Y:S05]  /*8b60*/  FMUL.FTZ R0, R0, c[0x0][0x23c] ;  /* 0x00008f0000007a20 */ /* 0x000fea0000410000 */
[----:B------:R2:W-:Y:S01]  /*8b70*/  MUFU.EX2 R127, R6 ;  /* 0x00000006007f7308 */ /* 0x0005e20000000800 */
[----:B---3--:R-:W-:Y:S09]  /*8b80*/  FFMA.FTZ R5, R28, c[0x0][0x23c], -R65 ;  /* 0x00008f001c057a23 */ /* 0x008ff20000010841 */
[----:B------:R3:W4:Y:S01]  /*8b90*/  MUFU.EX2 R41, R0 ;  /* 0x0000000000297308 */ /* 0x0007220000000800 */
[----:B-1----:R-:W-:Y:S09]  /*8ba0*/  FFMA.FTZ R4, R169, c[0x0][0x23c], -R64 ;  /* 0x00008f00a9047a23 */ /* 0x002ff20000010840 */
[----:B------:R1:W-:Y:S01]  /*8bb0*/  MUFU.EX2 R219, R4 ;  /* 0x0000000400db7308 */ /* 0x0003e20000000800 */
[----:B--2---:R-:W-:Y:S09]  /*8bc0*/  FFMA.FTZ R6, R49, c[0x0][0x23c], -R43 ;  /* 0x00008f0031067a23 */ /* 0x004ff2000001082b */
[----:B------:R2:W-:Y:S01]  /*8bd0*/  MUFU.EX2 R225, R5 ;  /* 0x0000000500e17308 */ /* 0x0005e20000000800 */
[----:B---3--:R-:W-:Y:S04]  /*8be0*/  FADD.FTZ R0, -R36, R134 ;  /* 0x0000008624007221 */ /* 0x008fe80000010100 */
[----:B------:R-:W-:Y:S05]  /*8bf0*/  FMUL.FTZ R0, R0, c[0x0][0x23c] ;  /* 0x00008f0000007a20 */ /* 0x000fea0000410000 */
[----:B------:R3:W-:Y:S01]  /*8c00*/  MUFU.EX2 R249, R7 ;  /* 0x0000000700f97308 */ /* 0x0007e20000000800 */
[----:B-1----:R-:W-:Y:S09]  /*8c10*/  FFMA.FTZ R4, R202, c[0x0][0x23c], -R65 ;  /* 0x00008f00ca047a23 */ /* 0x002ff20000010841 */
[----:B------:R1:W-:Y:S01]  /*8c20*/  MUFU.EX2 R172, R4 ;  /* 0x0000000400ac7308 */ /* 0x0003e20000000800 */
[----:B--2---:R-:W-:Y:S02]  /*8c30*/  FFMA.FTZ R5, R19, c[0x0][0x23c], -R64 ;  /* 0x00008f0013057a23 */ /* 0x004fe40000010840 */
[----:B----4-:R-:W-:Y:S07]  /*8c40*/  FMUL.FTZ R19, R41, R151 ;  /* 0x0000009729137220 */ /* 0x010fee0000410000 */
[----:B------:R2:W-:Y:S01]  /*8c50*/  MUFU.EX2 R226, R5 ;  /* 0x0000000500e27308 */ /* 0x0005e20000000800 */
[----:B---3--:R-:W-:Y:S09]  /*8c60*/  FFMA.FTZ R7, R80, c[0x0][0x23c], -R43 ;  /* 0x00008f0050077a23 */ /* 0x008ff2000001082b */
[----:B------:R3:W-:Y:S01]  /*8c70*/  MUFU.EX2 R234, R8 ;  /* 0x0000000800ea7308 */ /* 0x0007e20000000800 */
[--C-:B-1----:R-:W-:Y:S09]  /*8c80*/  FFMA.FTZ R4, R208, c[0x0][0x23c], -R65.reuse ;  /* 0x00008f00d0047a23 */ /* 0x102ff20000010841 */
[----:B------:R1:W4:Y:S01]  /*8c90*/  MUFU.EX2 R175, R4 ;  /* 0x0000000400af7308 */ /* 0x0003220000000800 */
[----:B--2---:R-:W-:Y:S01]  /*8ca0*/  FFMA.FTZ R5, R44, c[0x0][0x23c], -R65 ;  /* 0x00008f002c057a23 */ /* 0x004fe20000010841 */
[----:B------:R-:W-:Y:S08]  /*8cb0*/  F2FP.PACK_AB R44, R236, R210 ;  /* 0x000000d2ec2c723e */ /* 0x000ff000000000ff */
[----:B------:R2:W-:Y:S01]  /*8cc0*/  MUFU.EX2 R220, R5 ;  /* 0x0000000500dc7308 */ /* 0x0005e20000000800 */
[--C-:B---3--:R-:W-:Y:S09]  /*8cd0*/  FFMA.FTZ R8, R52, c[0x0][0x23c], -R43.reuse ;  /* 0x00008f0034087a23 */ /* 0x108ff2000001082b */
[----:B------:R3:W-:Y:S01]  /*8ce0*/  MUFU.EX2 R133, R6 ;  /* 0x0000000600857308 */ /* 0x0007e20000000800 */
[----:B-1----:R-:W-:Y:S01]  /*8cf0*/  FFMA.FTZ R4, R199, c[0x0][0x23c], -R66 ;  /* 0x00008f00c7047a23 */ /* 0x002fe20000010842 */
[----:B----4-:R-:W-:Y:S08]  /*8d00*/  F2FP.PACK_AB R32, R175, R172 ;  /* 0x000000acaf20723e */ /* 0x010ff000000000ff */
[----:B------:R1:W-:Y:S01]  /*8d10*/  MUFU.EX2 R169, R4 ;  /* 0x0000000400a97308 */ /* 0x0003e20000000800 */
[----:B--2---:R-:W-:Y:S09]  /*8d20*/  FFMA.FTZ R5, R54, c[0x0][0x23c], -R64 ;  /* 0x00008f0036057a23 */ /* 0x004ff20000010840 */
[----:B------:R2:W-:Y:S01]  /*8d30*/  MUFU.EX2 R233, R5 ;  /* 0x0000000500e97308 */ /* 0x0005e20000000800 */
[----:B---3--:R-:W-:Y:S09]  /*8d40*/  FFMA.FTZ R6, R13, c[0x0][0x23c], -R43 ;  /* 0x00008f000d067a23 */ /* 0x008ff2000001082b */
[----:B------:R-:W3:Y:S01]  /*8d50*/  MUFU.EX2 R2, R0 ;  /* 0x0000000000027308 */ /* 0x000ee20000000800 */
[--C-:B-1----:R-:W-:Y:S09]  /*8d60*/  FFMA.FTZ R4, R206, c[0x0][0x23c], -R66.reuse ;  /* 0x00008f00ce047a23 */ /* 0x102ff20000010842 */
[----:B------:R1:W4:Y:S01]  /*8d70*/  MUFU.EX2 R173, R4 ;  /* 0x0000000400ad7308 */ /* 0x0003220000000800 */
[--C-:B--2---:R-:W-:Y:S02]  /*8d80*/  FFMA.FTZ R5, R60, c[0x0][0x23c], -R65.reuse ;  /* 0x00008f003c057a23 */ /* 0x104fe40000010841 */
[----:B------:R-:W-:Y:S07]  /*8d90*/  FFMA.FTZ R60, R89, c[0x0][0x23c], -R65 ;  /* 0x00008f00593c7a23 */ /* 0x000fee0000010841 */
[----:B------:R2:W-:Y:S01]  /*8da0*/  MUFU.EX2 R240, R8 ;  /* 0x0000000800f07308 */ /* 0x0005e20000000800 */
[C---:B---3--:R-:W-:Y:S02]  /*8db0*/  FMUL.FTZ R9, R2.reuse, R137 ;  /* 0x0000008902097220 */ /* 0x048fe40000410000 */
[----:B------:R-:W-:Y:S02]  /*8dc0*/  FMUL.FTZ R13, R2, R145 ;  /* 0x00000091020d7220 */ /* 0x000fe40000410000 */
[----:B------:R-:W-:Y:S05]  /*8dd0*/  FADD.FTZ R0, -R3, R135 ;  /* 0x0000008703007221 */ /* 0x000fea0000010100 */
[----:B------:R3:W-:Y:S01]  /*8de0*/  MUFU.EX2 R135, R6 ;  /* 0x0000000600877308 */ /* 0x0007e20000000800 */
[----:B------:R-:W-:Y:S02]  /*8df0*/  FMUL.FTZ R0, R0, c[0x0][0x23c] ;  /* 0x00008f0000007a20 */ /* 0x000fe40000410000 */
[----:B-1----:R-:W-:Y:S01]  /*8e00*/  FFMA.FTZ R4, R204, c[0x0][0x23c], -R65 ;  /* 0x00008f00cc047a23 */ /* 0x002fe20000010841 */
[----:B----4-:R-:W-:Y:S06]  /*8e10*/  F2FP.PACK_AB R33, R173, R169 ;  /* 0x000000a9ad21723e */ /* 0x010fec00000000ff */
[----:B------:R1:W-:Y:S01]  /*8e20*/  MUFU.EX2 R199, R4 ;  /* 0x0000000400c77308 */ /* 0x0003e20000000800 */
[--C-:B--2---:R-:W-:Y:S02]  /*8e30*/  FFMA.FTZ R8, R68, c[0x0][0x23c], -R43.reuse ;  /* 0x00008f0044087a23 */ /* 0x104fe4000001082b */
[--C-:B------:R-:W-:Y:S07]  /*8e40*/  FFMA.FTZ R68, R40, c[0x0][0x23c], -R66.reuse ;  /* 0x00008f0028447a23 */ /* 0x100fee0000010842 */
[----:B------:R2:W-:Y:S01]  /*8e50*/  MUFU.EX2 R215, R5 ;  /* 0x0000000500d77308 */ /* 0x0005e20000000800 */
[----:B---3--:R-:W-:Y:S09]  /*8e60*/  FFMA.FTZ R6, R81, c[0x0][0x23c], -R43 ;  /* 0x00008f0051067a23 */ /* 0x008ff2000001082b */
[----:B------:R3:W-:Y:S01]  /*8e70*/  MUFU.EX2 R221, R8 ;  /* 0x0000000800dd7308 */ /* 0x0007e20000000800 */
[----:B-1----:R-:W-:Y:S09]  /*8e80*/  FFMA.FTZ R4, R203, c[0x0][0x23c], -R66 ;  /* 0x00008f00cb047a23 */ /* 0x002ff20000010842 */
[----:B------:R1:W-:Y:S01]  /*8e90*/  MUFU.EX2 R174, R4 ;  /* 0x0000000400ae7308 */ /* 0x0003e20000000800 */
[----:B--2---:R-:W-:Y:S02]  /*8ea0*/  FFMA.FTZ R5, R70, c[0x0][0x23c], -R64 ;  /* 0x00008f0046057a23 */ /* 0x004fe40000010840 */
[----:B------:R-:W2:Y:S07]  /*8eb0*/  LDL.LU R70, [R1+0x8] ;  /* 0x0000080001467983 */ /* 0x000eae0000300800 */
[----:B------:R4:W-:Y:S01]  /*8ec0*/  MUFU.EX2 R212, R5 ;  /* 0x0000000500d47308 */ /* 0x0009e20000000800 */
[----:B---3--:R-:W-:Y:S09]  /*8ed0*/  FFMA.FTZ R8, R76, c[0x0][0x23c], -R65 ;  /* 0x00008f004c087a23 */ /* 0x008ff20000010841 */
[----:B------:R-:W3:Y:S01]  /*8ee0*/  MUFU.EX2 R0, R0 ;  /* 0x0000000000007308 */ /* 0x000ee20000000800 */
[----:B-1----:R-:W-:Y:S09]  /*8ef0*/  FFMA.FTZ R4, R179, c[0x0][0x23c], -R66 ;  /* 0x00008f00b3047a23 */ /* 0x002ff20000010842 */
[----:B------:R1:W5:Y:S01]  /*8f00*/  MUFU.EX2 R178, R4 ;  /* 0x0000000400b27308 */ /* 0x0003620000000800 */
[----:B----4-:R-:W-:Y:S09]  /*8f10*/  FMUL.FTZ R5, R42, R141 ;  /* 0x0000008d2a057220 */ /* 0x010ff20000410000 */
[----:B------:R4:W-:Y:S01]  /*8f20*/  MUFU.EX2 R228, R8 ;  /* 0x0000000800e47308 */ /* 0x0009e20000000800 */
[C---:B---3--:R-:W-:Y:S01]  /*8f30*/  FMUL.FTZ R10, R0.reuse, R138 ;  /* 0x0000008a000a7220 */ /* 0x048fe20000410000 */
[----:B------:R-:W-:Y:S01]  /*8f40*/  MOV R138, R133 ;  /* 0x00000085008a7202 */ /* 0x000fe20000000f00 */
[C---:B------:R-:W-:Y:S02]  /*8f50*/  FMUL.FTZ R11, R0.reuse, R139 ;  /* 0x0000008b000b7220 */ /* 0x040fe40000410000 */
[----:B------:R-:W-:Y:S05]  /*8f60*/  FMUL.FTZ R14, R0, R146 ;  /* 0x00000092000e7220 */ /* 0x000fea0000410000 */
[----:B------:R-:W-:Y:S01]  /*8f70*/  MUFU.EX2 R68, R68 ;  /* 0x0000004400447308 */ /* 0x000fe20000000800 */
[----:B-1----:R-:W-:Y:S09]  /*8f80*/  FFMA.FTZ R4, R176, c[0x0][0x23c], -R43 ;  /* 0x00008f00b0047a23 */ /* 0x002ff2000001082b */
[----:B------:R1:W-:Y:S01]  /*8f90*/  MUFU.EX2 R207, R4 ;  /* 0x0000000400cf7308 */ /* 0x0003e20000000800 */
[----:B----4-:R-:W-:Y:S02]  /*8fa0*/  FMUL.FTZ R8, R2, R136 ;  /* 0x0000008802087220 */ /* 0x010fe40000410000 */
[--C-:B-1----:R-:W-:Y:S07]  /*8fb0*/  FFMA.FTZ R4, R23, c[0x0][0x23c], -R64.reuse ;  /* 0x00008f0017047a23 */ /* 0x102fee0000010840 */
[----:B------:R1:W-:Y:S02]  /*8fc0*/  MUFU.EX2 R200, R4 ;  /* 0x0000000400c87308 */ /* 0x0003e40000000800 */
[--C-:B-1----:R-:W-:Y:S01]  /*8fd0*/  FFMA.FTZ R4, R34, c[0x0][0x23c], -R64.reuse ;  /* 0x00008f0022047a23 */ /* 0x102fe20000010840 */
[----:B------:R-:W-:Y:S07]  /*8fe0*/  F2FP.PACK_AB R34, R199, R180 ;  /* 0x000000b4c722723e */ /* 0x000fee00000000ff */
[----:B------:R1:W-:Y:S02]  /*8ff0*/  MUFU.EX2 R251, R4 ;  /* 0x0000000400fb7308 */ /* 0x0003e40000000800 */
[----:B-1----:R-:W-:Y:S01]  /*9000*/  FFMA.FTZ R4, R35, c[0x0][0x23c], -R64 ;  /* 0x00008f0023047a23 */ /* 0x002fe20000010840 */
[----:B-----5:R-:W-:Y:S07]  /*9010*/  F2FP.PACK_AB R35, R178, R174 ;  /* 0x000000aeb223723e */ /* 0x020fee00000000ff */
[----:B------:R1:W3:Y:S02]  /*9020*/  MUFU.EX2 R132, R4 ;  /* 0x0000000400847308 */ /* 0x0002e40000000800 */
[--C-:B-1----:R-:W-:Y:S01]  /*9030*/  FFMA.FTZ R4, R24, c[0x0][0x23c], -R65.reuse ;  /* 0x00008f0018047a23 */ /* 0x102fe20000010841 */
[----:B---3--:R-:W-:Y:S07]  /*9040*/  MOV R139, R132 ;  /* 0x00000084008b7202 */ /* 0x008fee0000000f00 */
[----:B------:R1:W-:Y:S02]  /*9050*/  MUFU.EX2 R170, R4 ;  /* 0x0000000400aa7308 */ /* 0x0003e40000000800 */
[--C-:B-1----:R-:W-:Y:S08]  /*9060*/  FFMA.FTZ R4, R25, c[0x0][0x23c], -R65.reuse ;  /* 0x00008f0019047a23 */ /* 0x102ff00000010841 */
[----:B------:R1:W-:Y:S02]  /*9070*/  MUFU.EX2 R203, R4 ;  /* 0x0000000400cb7308 */ /* 0x0003e40000000800 */
[--C-:B-1----:R-:W-:Y:S08]  /*9080*/  FFMA.FTZ R4, R26, c[0x0][0x23c], -R66.reuse ;  /* 0x00008f001a047a23 */ /* 0x102ff00000010842 */
[----:B------:R1:W3:Y:S10]  /*9090*/  MUFU.EX2 R26, R7 ;  /* 0x00000007001a7308 */ /* 0x0002f40000000800 */
[----:B------:R4:W-:Y:S01]  /*90a0*/  MUFU.EX2 R168, R4 ;  /* 0x0000000400a87308 */ /* 0x0009e20000000800 */
[--C-:B-1----:R-:W-:Y:S01]  /*90b0*/  FFMA.FTZ R7, R75, c[0x0][0x23c], -R66.reuse ;  /* 0x00008f004b077a23 */ /* 0x102fe20000010842 */
[----:B---3--:R-:W-:Y:S01]  /*90c0*/  MOV R136, R26 ;  /* 0x0000001a00887202 */ /* 0x008fe20000000f00 */
[----:B------:R-:W-:Y:S07]  /*90d0*/  FMUL.FTZ R26, R0, R158 ;  /* 0x0000009e001a7220 */ /* 0x000fee0000410000 */
[----:B------:R1:W-:Y:S01]  /*90e0*/  MUFU.EX2 R223, R7 ;  /* 0x0000000700df7308 */ /* 0x0003e20000000800 */
[--C-:B----4-:R-:W-:Y:S09]  /*90f0*/  FFMA.FTZ R4, R27, c[0x0][0x23c], -R66.reuse ;  /* 0x00008f001b047a23 */ /* 0x110ff20000010842 */
[----:B------:R3:W-:Y:S10]  /*9100*/  MUFU.EX2 R182, R4 ;  /* 0x0000000400b67308 */ /* 0x0007f40000000800 */
[----:B------:R4:W5:Y:S01]  /*9110*/  MUFU.EX2 R27, R6 ;  /* 0x00000006001b7308 */ /* 0x0009620000000800 */
[--C-:B-1----:R-:W-:Y:S09]  /*9120*/  FFMA.FTZ R7, R78, c[0x0][0x23c], -R66.reuse ;  /* 0x00008f004e077a23 */ /* 0x102ff20000010842 */
[----:B------:R1:W-:Y:S01]  /*9130*/  MUFU.EX2 R213, R7 ;  /* 0x0000000700d57308 */ /* 0x0003e20000000800 */
[----:B---3--:R-:W-:Y:S02]  /*9140*/  FFMA.FTZ R4, R29, c[0x0][0x23c], -R65 ;  /* 0x00008f001d047a23 */ /* 0x008fe40000010841 */
[----:B------:R-:W-:Y:S07]  /*9150*/  FMUL.FTZ R29, R2, R161 ;  /* 0x000000a1021d7220 */ /* 0x000fee0000410000 */
[----:B------:R3:W-:Y:S01]  /*9160*/  MUFU.EX2 R242, R4 ;  /* 0x0000000400f27308 */ /* 0x0007e20000000800 */
[C---:B----4-:R-:W-:Y:S01]  /*9170*/  FMUL.FTZ R6, R41.reuse, R142 ;  /* 0x0000008e29067220 */ /* 0x050fe20000410000 */
[----:B-----5:R-:W-:Y:S01]  /*9180*/  MOV R146, R27 ;  /* 0x0000001b00927202 */ /* 0x020fe20000000f00 */
[----:B------:R-:W-:Y:S01]  /*9190*/  FMUL.FTZ R27, R0, R159 ;  /* 0x0000009f001b7220 */ /* 0x000fe20000410000 */
[----:B------:R-:W-:Y:S01]  /*91a0*/  MOV R142, R135 ;  /* 0x00000087008e7202 */ /* 0x000fe20000000f00 */
[----:B-1----:R-:W-:Y:S02]  /*91b0*/  FMUL.FTZ R7, R41, R143 ;  /* 0x0000008f29077220 */ /* 0x002fe40000410000 */
[--C-:B---3--:R-:W-:Y:S02]  /*91c0*/  FFMA.FTZ R4, R30, c[0x0][0x23c], -R66.reuse ;  /* 0x00008f001e047a23 */ /* 0x108fe40000010842 */
[--C-:B------:R-:W-:Y:S02]  /*91d0*/  FFMA.FTZ R30, R97, c[0x0][0x23c], -R43.reuse ;  /* 0x00008f00611e7a23 */ /* 0x100fe4000001082b */
[----:B------:R1:W-:Y:S10]  /*91e0*/  MUFU.EX2 R217, R4 ;  /* 0x0000000400d97308 */ /* 0x0003f40000000800 */
[----:B------:R3:W-:Y:S01]  /*91f0*/  MUFU.EX2 R135, R30 ;  /* 0x0000001e00877308 */ /* 0x0007e20000000800 */
[----:B-1----:R-:W-:Y:S02]  /*9200*/  FFMA.FTZ R4, R31, c[0x0][0x23c], -R66 ;  /* 0x00008f001f047a23 */ /* 0x002fe40000010842 */
[C---:B------:R-:W-:Y:S07]  /*9210*/  FMUL.FTZ R31, R0.reuse, R163 ;  /* 0x000000a3001f7220 */ /* 0x040fee0000410000 */
[----:B------:R1:W-:Y:S01]  /*9220*/  MUFU.EX2 R235, R4 ;  /* 0x0000000400eb7308 */ /* 0x0003e20000000800 */
[----:B---3--:R-:W-:Y:S02]  /*9230*/  FMUL.FTZ R30, R0, R162 ;  /* 0x000000a2001e7220 */ /* 0x008fe40000410000 */
[----:B-1----:R-:W-:Y:S07]  /*9240*/  FFMA.FTZ R4, R20, c[0x0][0x23c], -R43 ;  /* 0x00008f0014047a23 */ /* 0x002fee000001082b */
[----:B------:R1:W-:Y:S02]  /*9250*/  MUFU.EX2 R250, R4 ;  /* 0x0000000400fa7308 */ /* 0x0003e40000000800 */
[--C-:B-1----:R-:W-:Y:S02]  /*9260*/  FFMA.FTZ R4, R18, c[0x0][0x23c], -R64.reuse ;  /* 0x00008f0012047a23 */ /* 0x102fe40000010840 */
[----:B------:R-:W-:Y:S06]  /*9270*/  FMUL.FTZ R18, R41, R150 ;  /* 0x0000009629127220 */ /* 0x000fec0000410000 */
[----:B------:R1:W-:Y:S02]  /*9280*/  MUFU.EX2 R243, R4 ;  /* 0x0000000400f37308 */ /* 0x0003e40000000800 */
[--C-:B-1----:R-:W-:Y:S08]  /*9290*/  FFMA.FTZ R4, R50, c[0x0][0x23c], -R64.reuse ;  /* 0x00008f0032047a23 */ /* 0x102ff00000010840 */
[----:B------:R1:W-:Y:S02]  /*92a0*/  MUFU.EX2 R238, R4 ;  /* 0x0000000400ee7308 */ /* 0x0003e40000000800 */
[----:B-1----:R-:W-:Y:S02]  /*92b0*/  FFMA.FTZ R4, R51, c[0x0][0x23c], -R64 ;  /* 0x00008f0033047a23 */ /* 0x002fe40000010840 */
[----:B------:R-:W-:Y:S06]  /*92c0*/  LDSM.16.MT88.4 R48, [R185+0x4000] ;  /* 0x00400000b930783b */ /* 0x000fec0000004200 */
[----:B------:R1:W3:Y:S02]  /*92d0*/  MUFU.EX2 R134, R4 ;  /* 0x0000000400867308 */ /* 0x0002e40000000800 */
[--C-:B-1----:R-:W-:Y:S01]  /*92e0*/  FFMA.FTZ R4, R21, c[0x0][0x23c], -R65.reuse ;  /* 0x00008f0015047a23 */ /* 0x102fe20000010841 */
[----:B---3--:R-:W-:Y:S01]  /*92f0*/  MOV R143, R134 ;  /* 0x00000086008f7202 */ /* 0x008fe20000000f00 */
[----:B------:R-:W1:Y:S06]  /*9300*/  LDSM.16.MT88.4 R20, [R184+0x4000] ;  /* 0x00400000b814783b */ /* 0x000e6c0000004200 */
[----:B------:R3:W-:Y:S02]  /*9310*/  MUFU.EX2 R176, R4 ;  /* 0x0000000400b07308 */ /* 0x0007e40000000800 */
[----:B---3--:R-:W-:Y:S02]  /*9320*/  FFMA.FTZ R4, R17, c[0x0][0x23c], -R65 ;  /* 0x00008f0011047a23 */ /* 0x008fe40000010841 */
[----:B------:R-:W-:Y:S06]  /*9330*/  FFMA.FTZ R17, R85, c[0x0][0x23c], -R43 ;  /* 0x00008f0055117a23 */ /* 0x000fec000001082b */
[----:B------:R3:W-:Y:S02]  /*9340*/  MUFU.EX2 R211, R4 ;  /* 0x0000000400d37308 */ /* 0x0007e40000000800 */
[--C-:B---3--:R-:W-:Y:S02]  /*9350*/  FFMA.FTZ R4, R16, c[0x0][0x23c], -R66.reuse ;  /* 0x00008f0010047a23 */ /* 0x108fe40000010842 */
[----:B------:R-:W-:Y:S01]  /*9360*/  FMUL.FTZ R16, R42, R148 ;  /* 0x000000942a107220 */ /* 0x000fe20000410000 */
[----:B------:R-:W-:Y:S05]  /*9370*/  MOV R148, R126 ;  /* 0x0000007e00947202 */ /* 0x000fea0000000f00 */
[----:B------:R3:W-:Y:S02]  /*9380*/  MUFU.EX2 R181, R4 ;  /* 0x0000000400b57308 */ /* 0x0007e40000000800 */
[--C-:B---3--:R-:W-:Y:S02]  /*9390*/  FFMA.FTZ R4, R15, c[0x0][0x23c], -R66.reuse ;  /* 0x00008f000f047a23 */ /* 0x108fe40000010842 */
[----:B------:R-:W-:Y:S01]  /*93a0*/  FMUL.FTZ R15, R0, R147 ;  /* 0x00000093000f7220 */ /* 0x000fe20000410000 */
[----:B------:R-:W-:Y:S05]  /*93b0*/  MOV R147, R127 ;  /* 0x0000007f00937202 */ /* 0x000fea0000000f00 */
[----:B------:R3:W-:Y:S10]  /*93c0*/  MUFU.EX2 R202, R4 ;  /* 0x0000000400ca7308 */ /* 0x0007f40000000800 */
[----:B------:R-:W-:Y:S01]  /*93d0*/  MUFU.EX2 R127, R60 ;  /* 0x0000003c007f7308 */ /* 0x000fe20000000800 */
[----:B---3--:R-:W-:Y:S01]  /*93e0*/  FFMA.FTZ R4, R45, c[0x0][0x23c], -R65 ;  /* 0x00008f002d047a23 */ /* 0x008fe20000010841 */
[----:B------:R-:W-:Y:S08]  /*93f0*/  F2FP.PACK_AB R45, R227, R209 ;  /* 0x000000d1e32d723e */ /* 0x000ff000000000ff */
[----:B------:R3:W-:Y:S02]  /*9400*/  MUFU.EX2 R237, R4 ;  /* 0x0000000400ed7308 */ /* 0x0007e40000000800 */
[--C-:B---3--:R-:W-:Y:S01]  /*9410*/  FFMA.FTZ R4, R46, c[0x0][0x23c], -R66.reuse ;  /* 0x00008f002e047a23 */ /* 0x108fe20000010842 */
[----:B------:R-:W-:Y:S07]  /*9420*/  F2FP.PACK_AB R46, R247, R229 ;  /* 0x000000e5f72e723e */ /* 0x000fee00000000ff */
[----:B------:R3:W-:Y:S02]  /*9430*/  MUFU.EX2 R208, R4 ;  /* 0x0000000400d07308 */ /* 0x0007e40000000800 */
[----:B---3--:R-:W-:Y:S01]  /*9440*/  FFMA.FTZ R4, R47, c[0x0][0x23c], -R66 ;  /* 0x00008f002f047a23 */ /* 0x008fe20000010842 */
[----:B------:R-:W-:Y:S07]  /*9450*/  F2FP.PACK_AB R47, R239, R219 ;  /* 0x000000dbef2f723e */ /* 0x000fee00000000ff */
[----:B------:R3:W-:Y:S02]  /*9460*/  MUFU.EX2 R241, R4 ;  /* 0x0000000400f17308 */ /* 0x0007e40000000800 */
[----:B---3--:R-:W-:Y:S08]  /*9470*/  FFMA.FTZ R4, R53, c[0x0][0x23c], -R43 ;  /* 0x00008f0035047a23 */ /* 0x008ff0000001082b */
[----:B------:R3:W-:Y:S02]  /*9480*/  MUFU.EX2 R245, R4 ;  /* 0x0000000400f57308 */ /* 0x0007e40000000800 */
[--C-:B---3--:R-:W-:Y:S02]  /*9490*/  FFMA.FTZ R4, R55, c[0x0][0x23c], -R64.reuse ;  /* 0x00008f0037047a23 */ /* 0x108fe40000010840 */
[----:B------:R-:W3:Y:S06]  /*94a0*/  LDSM.16.MT88.4 R52, [R184+0x4400] ;  /* 0x00440000b834783b */ /* 0x000eec0000004200 */
[----:B------:R4:W-:Y:S02]  /*94b0*/  MUFU.EX2 R248, R4 ;  /* 0x0000000400f87308 */ /* 0x0009e40000000800 */
[----:B----4-:R-:W-:Y:S02]  /*94c0*/  FFMA.FTZ R4, R12, c[0x0][0x23c], -R64 ;  /* 0x00008f000c047a23 */ /* 0x010fe40000010840 */
[----:B------:R-:W-:Y:S06]  /*94d0*/  FFMA.FTZ R12, R79, c[0x0][0x23c], -R66 ;  /* 0x00008f004f0c7a23 */ /* 0x000fec0000010842 */
[----:B------:R4:W-:Y:S10]  /*94e0*/  MUFU.EX2 R244, R4 ;  /* 0x0000000400f47308 */ /* 0x0009f40000000800 */
[----:B------:R5:W-:Y:S01]  /*94f0*/  MUFU.EX2 R222, R12 ;  /* 0x0000000c00de7308 */ /* 0x000be20000000800 */
[----:B----4-:R-:W-:Y:S02]  /*9500*/  FFMA.FTZ R4, R67, c[0x0][0x23c], -R64 ;  /* 0x00008f0043047a23 */ /* 0x010fe40000010840 */
[----:B------:R-:W-:Y:S07]  /*9510*/  FFMA.FTZ R67, R124, c[0x0][0x23c], -R65 ;  /* 0x00008f007c437a23 */ /* 0x000fee0000010841 */
[----:B------:R4:W1:Y:S01]  /*9520*/  MUFU.EX2 R179, R4 ;  /* 0x0000000400b37308 */ /* 0x0008620000000800 */
[----:B-----5:R-:W-:Y:S09]  /*9530*/  FFMA.FTZ R12, R84, c[0x0][0x23c], -R43 ;  /* 0x00008f00540c7a23 */ /* 0x020ff2000001082b */
[----:B------:R5:W-:Y:S10]  /*9540*/  MUFU.EX2 R206, R12 ;  /* 0x0000000c00ce7308 */ /* 0x000bf40000000800 */
[----:B------:R-:W-:Y:S01]  /*9550*/  MUFU.EX2 R67, R67 ;  /* 0x0000004300437308 */ /* 0x000fe20000000800 */
[--C-:B----4-:R-:W-:Y:S01]  /*9560*/  FFMA.FTZ R4, R56, c[0x0][0x23c], -R65.reuse ;  /* 0x00008f0038047a23 */ /* 0x110fe20000010841 */
[----:B-1----:R-:W-:Y:S08]  /*9570*/  MOV R141, R179 ;  /* 0x000000b3008d7202 */ /* 0x002ff00000000f00 */
[----:B------:R1:W-:Y:S01]  /*9580*/  MUFU.EX2 R183, R4 ;  /* 0x0000000400b77308 */ /* 0x0003e20000000800 */
[----:B-----5:R-:W-:Y:S09]  /*9590*/  FMUL.FTZ R12, R2, R144 ;  /* 0x00000090020c7220 */ /* 0x020ff20000410000 */
[----:B------:R4:W-:Y:S01]  /*95a0*/  MUFU.EX2 R179, R17 ;  /* 0x0000001100b37308 */ /* 0x0009e20000000800 */
[--C-:B-1----:R-:W-:Y:S09]  /*95b0*/  FFMA.FTZ R4, R57, c[0x0][0x23c], -R65.reuse ;  /* 0x00008f0039047a23 */ /* 0x102ff20000010841 */
[----:B------:R1:W-:Y:S01]  /*95c0*/  MUFU.EX2 R218, R4 ;  /* 0x0000000400da7308 */ /* 0x0003e20000000800 */
[----:B----4-:R-:W-:Y:S02]  /*95d0*/  FMUL.FTZ R17, R42, R149 ;  /* 0x000000952a117220 */ /* 0x010fe40000410000 */
[--C-:B-1----:R-:W-:Y:S07]  /*95e0*/  FFMA.FTZ R4, R58, c[0x0][0x23c], -R66.reuse ;  /* 0x00008f003a047a23 */ /* 0x102fee0000010842 */
[----:B------:R1:W-:Y:S02]  /*95f0*/  MUFU.EX2 R171, R4 ;  /* 0x0000000400ab7308 */ /* 0x0003e40000000800 */
[--C-:B-1----:R-:W-:Y:S02]  /*9600*/  FFMA.FTZ R4, R59, c[0x0][0x23c], -R66.reuse ;  /* 0x00008f003b047a23 */ /* 0x102fe40000010842 */
[----:B------:R-:W1:Y:S06]  /*9610*/  LDSM.16.MT88.4 R56, [R185+0x4400] ;  /* 0x00440000b938783b */ /* 0x000e6c0000004200 */
[----:B------:R4:W-:Y:S02]  /*9620*/  MUFU.EX2 R205, R4 ;  /* 0x0000000400cd7308 */ /* 0x0009e40000000800 */
[----:B----4-:R-:W-:Y:S08]  /*9630*/  FFMA.FTZ R4, R61, c[0x0][0x23c], -R65 ;  /* 0x00008f003d047a23 */ /* 0x010ff00000010841 */
[----:B------:R4:W-:Y:S02]  /*9640*/  MUFU.EX2 R232, R4 ;  /* 0x0000000400e87308 */ /* 0x0009e40000000800 */
[--C-:B----4-:R-:W-:Y:S08]  /*9650*/  FFMA.FTZ R4, R62, c[0x0][0x23c], -R66.reuse ;  /* 0x00008f003e047a23 */ /* 0x110ff00000010842 */
[----:B------:R4:W-:Y:S02]  /*9660*/  MUFU.EX2 R216, R4 ;  /* 0x0000000400d87308 */ /* 0x0009e40000000800 */
[----:B----4-:R-:W-:Y:S02]  /*9670*/  FFMA.FTZ R4, R63, c[0x0][0x23c], -R66 ;  /* 0x00008f003f047a23 */ /* 0x010fe40000010842 */
[----:B------:R-:W4:Y:S06]  /*9680*/  LDSM.16.MT88.4 R60, [R184+0x4800] ;  /* 0x00480000b83c783b */ /* 0x000f2c0000004200 */
[----:B------:R5:W-:Y:S02]  /*9690*/  MUFU.EX2 R224, R4 ;  /* 0x0000000400e07308 */ /* 0x000be40000000800 */
[----:B-----5:R-:W-:Y:S02]  /*96a0*/  FFMA.FTZ R4, R69, c[0x0][0x23c], -R43 ;  /* 0x00008f0045047a23 */ /* 0x020fe4000001082b */
[----:B------:R-:W5:Y:S06]  /*96b0*/  LDL.LU R69, [R1+0x4] ;  /* 0x0000040001457983 */ /* 0x000f6c0000300800 */
[----:B------:R1:W-:Y:S01]  /*96c0*/  MUFU.EX2 R24, R4 ;  /* 0x0000000400187308 */ /* 0x0003e20000000800 */
[----:B------:R-:W3:Y:S04]  /*96d0*/  LDL.LU R149, [R1+0xc] ;  /* 0x00000c0001957983 */ /* 0x000ee80000300800 */
[----:B------:R-:W3:Y:S01]  /*96e0*/  LDL.LU R150, [R1] ;  /* 0x0000000001967983 */ /* 0x000ee20000300800 */
[--C-:B-1----:R-:W-:Y:S04]  /*96f0*/  FFMA.FTZ R4, R71, c[0x0][0x23c], -R64.reuse ;  /* 0x00008f0047047a23 */ /* 0x102fe80000010840 */
[----:B------:R1:W1:Y:S02]  /*9700*/  MUFU.EX2 R25, R4 ;  /* 0x0000000400197308 */ /* 0x0002640000000800 */
[--C-:B-1----:R-:W-:Y:S01]  /*9710*/  FFMA.FTZ R4, R82, c[0x0][0x23c], -R64.reuse ;  /* 0x00008f0052047a23 */ /* 0x102fe20000010840 */
[----:B------:R-:W-:Y:S01]  /*9720*/  MOV R137, R25 ;  /* 0x0000001900897202 */ /* 0x000fe20000000f00 */
[----:B------:R-:W-:Y:S06]  /*9730*/  FMUL.FTZ R25, R2, R157 ;  /* 0x0000009d02197220 */ /* 0x000fec0000410000 */
[----:B------:R1:W-:Y:S02]  /*9740*/  MUFU.EX2 R252, R4 ;  /* 0x0000000400fc7308 */ /* 0x0003e40000000800 */
[----:B-1----:R-:W-:Y:S08]  /*9750*/  FFMA.FTZ R4, R83, c[0x0][0x23c], -R64 ;  /* 0x00008f0053047a23 */ /* 0x002ff00000010840 */
[----:B------:R1:W1:Y:S02]  /*9760*/  MUFU.EX2 R28, R4 ;  /* 0x00000004001c7308 */ /* 0x0002640000000800 */
[----:B-1----:R-:W-:Y:S01]  /*9770*/  FFMA.FTZ R4, R72, c[0x0][0x23c], -R65 ;  /* 0x00008f0048047a23 */ /* 0x002fe20000010841 */
[----:B------:R-:W-:Y:S01]  /*9780*/  MOV R145, R28 ;  /* 0x0000001c00917202 */ /* 0x000fe20000000f00 */
[----:B------:R-:W-:Y:S06]  /*9790*/  FFMA.FTZ R28, R96, c[0x0][0x23c], -R43 ;  /* 0x00008f00601c7a23 */ /* 0x000fec000001082b */
[----:B------:R1:W-:Y:S02]  /*97a0*/  MUFU.EX2 R214, R4 ;  /* 0x0000000400d67308 */ /* 0x0003e40000000800 */
[--C-:B-1----:R-:W-:Y:S08]  /*97b0*/  FFMA.FTZ R4, R73, c[0x0][0x23c], -R65.reuse ;  /* 0x00008f0049047a23 */ /* 0x102ff00000010841 */
[----:B------:R1:W-:Y:S02]  /*97c0*/  MUFU.EX2 R231, R4 ;  /* 0x0000000400e77308 */ /* 0x0003e40000000800 */
[----:B-1----:R-:W-:Y:S08]  /*97d0*/  FFMA.FTZ R4, R74, c[0x0][0x23c], -R66 ;  /* 0x00008f004a047a23 */ /* 0x002ff00000010842 */
[----:B------:R1:W-:Y:S02]  /*97e0*/  MUFU.EX2 R204, R4 ;  /* 0x0000000400cc7308 */ /* 0x0003e40000000800 */
[----:B-1----:R-:W-:Y:S08]  /*97f0*/  FFMA.FTZ R4, R77, c[0x0][0x23c], -R65 ;  /* 0x00008f004d047a23 */ /* 0x002ff00000010841 */
[----:B------:R1:W-:Y:S02]  /*9800*/  MUFU.EX2 R230, R4 ;  /* 0x0000000400e67308 */ /* 0x0003e40000000800 */
[----:B-1----:R-:W-:Y:S01]  /*9810*/  FMUL.FTZ R4, R42, R140 ;  /* 0x0000008c2a047220 */ /* 0x002fe20000410000 */
[----:B------:R-:W-:Y:S01]  /*9820*/  MOV R140, R24 ;  /* 0x00000018008c7202 */ /* 0x000fe20000000f00 */
[--C-:B------:R-:W-:Y:S05]  /*9830*/  FFMA.FTZ R24, R87, c[0x0][0x23c], -R64.reuse ;  /* 0x00008f0057187a23 */ /* 0x100fea0000010840 */
[-C--:B------:R-:W-:Y:S08]  /*9840*/  HMMA.16816.F32 R4, R44, R20.reuse, R4 ;  /* 0x000000142c04723c */ /* 0x080ff00000001804 */
[C---:B------:R-:W-:Y:S07]  /*9850*/  HMMA.16816.F32 R8, R32.reuse, R20, R8 ;  /* 0x000000142008723c */ /* 0x040fee0000001808 */
[--C-:B------:R-:W-:Y:S01]  /*9860*/  FFMA.FTZ R20, R86, c[0x0][0x23c], -R64.reuse ;  /* 0x00008f0056147a23 */ /* 0x100fe20000010840 */
[-C--:B------:R-:W-:Y:S03]  /*9870*/  HMMA.16816.F32 R12, R32, R22.reuse, R12 ;  /* 0x00000016200c723c */ /* 0x080fe6000000180c */
[----:B------:R1:W-:Y:S01]  /*9880*/  MUFU.EX2 R144, R20 ;  /* 0x0000001400907308 */ /* 0x0003e20000000800 */
[C---:B------:R-:W-:Y:S04]  /*9890*/  FMUL.FTZ R21, R42.reuse, R153 ;  /* 0x000000992a157220 */ /* 0x040fe80000410000 */
[C---:B------:R-:W-:Y:S05]  /*98a0*/  HMMA.16816.F32 R16, R44.reuse, R22, R16 ;  /* 0x000000162c10723c */ /* 0x040fea0000001810 */
[----:B------:R2:W-:Y:S02]  /*98b0*/  MUFU.EX2 R153, R24 ;  /* 0x0000001800997308 */ /* 0x0005e40000000800 */
[C---:B------:R-:W-:Y:S02]  /*98c0*/  FMUL.FTZ R22, R41.reuse, R154 ;  /* 0x0000009a29167220 */ /* 0x040fe40000410000 */
[----:B------:R-:W-:Y:S03]  /*98d0*/  FMUL.FTZ R23, R41, R155 ;  /* 0x0000009b29177220 */ /* 0x000fe60000410000 */
[----:B-1----:R-:W-:Y:S03]  /*98e0*/  FMUL.FTZ R20, R42, R152 ;  /* 0x000000982a147220 */ /* 0x002fe60000410000 */
[----:B------:R1:W-:Y:S04]  /*98f0*/  MUFU.EX2 R152, R28 ;  /* 0x0000001c00987308 */ /* 0x0003e80000000800 */
[-C--:B------:R-:W-:Y:S03]  /*9900*/  HMMA.16816.F32 R20, R44, R48.reuse, R20 ;  /* 0x000000302c14723c */ /* 0x080fe60000001814 */
[----:B--2---:R-:W-:Y:S07]  /*9910*/  FMUL.FTZ R24, R2, R156 ;  /* 0x0000009c02187220 */ /* 0x004fee0000410000 */
[C---:B------:R-:W-:Y:S07]  /*9920*/  HMMA.16816.F32 R24, R32.reuse, R48, R24 ;  /* 0x000000302018723c */ /* 0x040fee0000001818 */
[----:B------:R-:W-:Y:S01]  /*9930*/  FFMA.FTZ R48, R98, c[0x0][0x23c], -R64 ;  /* 0x00008f0062307a23 */ /* 0x000fe20000010840 */
[----:B------:R-:W-:Y:S01]  /*9940*/  F2FP.PACK_AB R49, R182, R168 ;  /* 0x000000a8b631723e */ /* 0x000fe200000000ff */
[----:B-1----:R-:W-:Y:S02]  /*9950*/  FMUL.FTZ R28, R2, R160 ;  /* 0x000000a0021c7220 */ /* 0x002fe40000410000 */
[----:B------:R1:W-:Y:S01]  /*9960*/  MUFU.EX2 R134, R48 ;  /* 0x0000003000867308 */ /* 0x0003e20000000800 */
[----:B-----5:R-:W-:Y:S02]  /*9970*/  FFMA.FTZ R0, R0, R69, R169 ;  /* 0x0000004500007223 */ /* 0x020fe400000100a9 */
[----:B------:R-:W-:Y:S02]  /*9980*/  FFMA.FTZ R2, R2, R70, R172 ;  /* 0x0000004602027223 */ /* 0x000fe400000100ac */
[-C--:B------:R-:W-:Y:S03]  /*9990*/  HMMA.16816.F32 R28, R32, R50.reuse, R28 ;  /* 0x00000032201c723c */ /* 0x080fe6000000181c */
[----:B------:R-:W-:Y:S04]  /*99a0*/  FADD.FTZ R0, R173, R0 ;  /* 0x00000000ad007221 */ /* 0x000fe80000010000 */
[C---:B------:R-:W-:Y:S02]  /*99b0*/  FMUL.FTZ R32, R42.reuse, R164 ;  /* 0x000000a42a207220 */ /* 0x040fe40000410000 */
[C---:B------:R-:W-:Y:S03]  /*99c0*/  FMUL.FTZ R33, R42.reuse, R165 ;  /* 0x000000a52a217220 */ /* 0x040fe60000410000 */
[C---:B------:R-:W-:Y:S02]  /*99d0*/  FMUL.FTZ R34, R41.reuse, R166 ;  /* 0x000000a629227220 */ /* 0x040fe40000410000 */
[C---:B------:R-:W-:Y:S02]  /*99e0*/  FMUL.FTZ R35, R41.reuse, R167 ;  /* 0x000000a729237220 */ /* 0x040fe40000410000 */
[----:B---3--:R-:W-:Y:S02]  /*99f0*/  FFMA.FTZ R41, R41, R149, R209 ;  /* 0x0000009529297223 */ /* 0x008fe400000100d1 */
[----:B------:R-:W-:Y:S02]  /*9a00*/  FFMA.FTZ R42, R42, R150, R210 ;  /* 0x000000962a2a7223 */ /* 0x000fe400000100d2 */
[----:B-1----:R-:W-:Y:S01]  /*9a10*/  FFMA.FTZ R48, R99, c[0x0][0x23c], -R64 ;  /* 0x00008f0063307a23 */ /* 0x002fe20000010840 */
[----:B------:R-:W-:Y:S03]  /*9a20*/  HMMA.16816.F32 R32, R44, R50, R32 ;  /* 0x000000322c20723c */ /* 0x000fe60000001820 */
[----:B------:R1:W-:Y:S01]  /*9a30*/  MUFU.EX2 R133, R48 ;  /* 0x0000003000857308 */ /* 0x0003e20000000800 */
[----:B------:R-:W-:Y:S02]  /*9a40*/  FADD.FTZ R40, R227, R41 ;  /* 0x00000029e3287221 */ /* 0x000fe40000010000 */
[----:B------:R-:W-:Y:S01]  /*9a50*/  FADD.FTZ R42, R236, R42 ;  /* 0x0000002aec2a7221 */ /* 0x000fe20000010000 */
[----:B------:R-:W-:Y:S01]  /*9a60*/  F2FP.PACK_AB R46, R147, R148 ;  /* 0x00000094932e723e */ /* 0x000fe200000000ff */
[----:B------:R-:W-:Y:S01]  /*9a70*/  FADD.FTZ R40, R219, R40 ;  /* 0x00000028db287221 */ /* 0x000fe20000010000 */
[----:B------:R-:W-:Y:S03]  /*9a80*/  F2FP.PACK_AB R44, R207, R201 ;  /* 0x000000c9cf2c723e */ /* 0x000fe600000000ff */
[----:B------:R-:W-:Y:S01]  /*9a90*/  F2FP.PACK_AB R45, R200, R177 ;  /* 0x000000b1c82d723e */ /* 0x000fe200000000ff */
[----:B------:R-:W-:Y:S01]  /*9aa0*/  FADD.FTZ R40, R239, R40 ;  /* 0x00000028ef287221 */ /* 0x000fe20000010000 */
[----:B------:R-:W-:Y:S01]  /*9ab0*/  F2FP.PACK_AB R47, R139, R251 ;  /* 0x000000fb8b2f723e */ /* 0x000fe200000000ff */
[----:B------:R-:W-:Y:S01]  /*9ac0*/  FADD.FTZ R0, R174, R0 ;  /* 0x00000000ae007221 */ /* 0x000fe20000010000 */
[----:B------:R-:W-:Y:S02]  /*9ad0*/  F2FP.PACK_AB R50, R242, R225 ;  /* 0x000000e1f232723e */ /* 0x000fe400000000ff */
[----:B------:R-:W-:Y:S03]  /*9ae0*/  F2FP.PACK_AB R51, R235, R217 ;  /* 0x000000d9eb33723e */ /* 0x000fe600000000ff */
[-C--:B------:R-:W-:Y:S03]  /*9af0*/  HMMA.16816.F32 R4, R44, R52.reuse, R4 ;  /* 0x000000342c04723c */ /* 0x080fe60000001804 */
[----:B-1----:R-:W-:Y:S04]  /*9b00*/  FFMA.FTZ R48, R88, c[0x0][0x23c], -R65 ;  /* 0x00008f0058307a23 */ /* 0x002fe80000010841 */
[----:B------:R1:W-:Y:S02]  /*9b10*/  MUFU.EX2 R132, R48 ;  /* 0x0000003000847308 */ /* 0x0003e40000000800 */
[----:B-1----:R-:W-:Y:S07]  /*9b20*/  F2FP.PACK_AB R48, R203, R170 ;  /* 0x000000aacb30723e */ /* 0x002fee00000000ff */
[C---:B------:R-:W-:Y:S07]  /*9b30*/  HMMA.16816.F32 R8, R48.reuse, R52, R8 ;  /* 0x000000343008723c */ /* 0x040fee0000001808 */
[--C-:B------:R-:W-:Y:S01]  /*9b40*/  FFMA.FTZ R52, R90, c[0x0][0x23c], -R66.reuse ;  /* 0x00008f005a347a23 */ /* 0x100fe20000010842 */
[-C--:B------:R-:W-:Y:S03]  /*9b50*/  HMMA.16816.F32 R12, R48, R54.reuse, R12 ;  /* 0x00000036300c723c */ /* 0x080fe6000000180c */
[----:B------:R1:W-:Y:S05]  /*9b60*/  MUFU.EX2 R126, R52 ;  /* 0x00000034007e7308 */ /* 0x0003ea0000000800 */
[C---:B------:R-:W-:Y:S08]  /*9b70*/  HMMA.16816.F32 R16, R44.reuse, R54, R16 ;  /* 0x000000362c10723c */ /* 0x040ff00000001810 */
[-C--:B------:R-:W-:Y:S08]  /*9b80*/  HMMA.16816.F32 R20, R44, R56.reuse, R20 ;  /* 0x000000382c14723c */ /* 0x080ff00000001814 */
[C---:B------:R-:W-:Y:S04]  /*9b90*/  HMMA.16816.F32 R24, R48.reuse, R56, R24 ;  /* 0x000000383018723c */ /* 0x040fe80000001818 */
[--C-:B-1----:R-:W-:Y:S03]  /*9ba0*/  FFMA.FTZ R52, R91, c[0x0][0x23c], -R66.reuse ;  /* 0x00008f005b347a23 */ /* 0x102fe60000010842 */
[----:B------:R-:W-:Y:S01]  /*9bb0*/  FFMA.FTZ R56, R100, c[0x0][0x23c], -R43 ;  /* 0x00008f0064387a23 */ /* 0x000fe2000001082b */
[-C--:B------:R-:W-:Y:S01]  /*9bc0*/  HMMA.16816.F32 R28, R48, R58.reuse, R28 ;  /* 0x0000003a301c723c */ /* 0x080fe2000000181c */
[----:B------:R1:W-:Y:S06]  /*9bd0*/  MUFU.EX2 R98, R52 ;  /* 0x0000003400627308 */ /* 0x0003ec0000000800 */
[--C-:B------:R-:W-:Y:S01]  /*9be0*/  FFMA.FTZ R48, R94, c[0x0][0x23c], -R66.reuse ;  /* 0x00008f005e307a23 */ /* 0x100fe20000010842 */
[----:B------:R-:W-:Y:S03]  /*9bf0*/  HMMA.16816.F32 R32, R44, R58, R32 ;  /* 0x0000003a2c20723c */ /* 0x000fe60000001820 */
[----:B------:R2:W-:Y:S01]  /*9c00*/  MUFU.EX2 R96, R48 ;  /* 0x0000003000607308 */ /* 0x0005e20000000800 */
[----:B------:R-:W-:Y:S02]  /*9c10*/  F2FP.PACK_AB R49, R202, R181 ;  /* 0x000000b5ca31723e */ /* 0x000fe400000000ff */
[----:B------:R-:W-:Y:S02]  /*9c20*/  F2FP.PACK_AB R50, R237, R220 ;  /* 0x000000dced32723e */ /* 0x000fe400000000ff */
[----:B------:R-:W-:Y:S04]  /*9c30*/  F2FP.PACK_AB R44, R250, R234 ;  /* 0x000000eafa2c723e */ /* 0x000fe800000000ff */
[----:B------:R-:W-:Y:S02]  /*9c40*/  F2FP.PACK_AB R45, R243, R226 ;  /* 0x000000e2f32d723e */ /* 0x000fe400000000ff */
[----:B------:R-:W-:Y:S02]  /*9c50*/  F2FP.PACK_AB R46, R138, R246 ;  /* 0x000000f68a2e723e */ /* 0x000fe400000000ff */
[----:B------:R-:W-:Y:S01]  /*9c60*/  F2FP.PACK_AB R47, R143, R238 ;  /* 0x000000ee8f2f723e */ /* 0x000fe200000000ff */
[--C-:B-1----:R-:W-:Y:S01]  /*9c70*/  FFMA.FTZ R52, R92, c[0x0][0x23c], -R65.reuse ;  /* 0x00008f005c347a23 */ /* 0x102fe20000010841 */
[----:B------:R-:W-:Y:S03]  /*9c80*/  F2FP.PACK_AB R51, R241, R208 ;  /* 0x000000d0f133723e */ /* 0x000fe600000000ff */
[----:B------:R1:W-:Y:S02]  /*9c90*/  MUFU.EX2 R99, R52 ;  /* 0x0000003400637308 */ /* 0x0003e40000000800 */
[-C--:B----4-:R-:W-:Y:S03]  /*9ca0*/  HMMA.16816.F32 R4, R44, R60.reuse, R4 ;  /* 0x0000003c2c04723c */ /* 0x090fe60000001804 */
[----:B--2---:R-:W-:Y:S05]  /*9cb0*/  FFMA.FTZ R48, R95, c[0x0][0x23c], -R66 ;  /* 0x00008f005f307a23 */ /* 0x004fea0000010842 */
[----:B------:R2:W-:Y:S01]  /*9cc0*/  MUFU.EX2 R94, R48 ;  /* 0x00000030005e7308 */ /* 0x0005e20000000800 */
[----:B-1----:R-:W-:Y:S09]  /*9cd0*/  FFMA.FTZ R52, R93, c[0x0][0x23c], -R65 ;  /* 0x00008f005d347a23 */ /* 0x002ff20000010841 */
[----:B------:R1:W-:Y:S01]  /*9ce0*/  MUFU.EX2 R93, R56 ;  /* 0x00000038005d7308 */ /* 0x0003e20000000800 */
[----:B--2---:R-:W-:Y:S09]  /*9cf0*/  F2FP.PACK_AB R48, R211, R176 ;  /* 0x000000b0d330723e */ /* 0x004ff200000000ff */
[----:B------:R2:W-:Y:S01]  /*9d00*/  MUFU.EX2 R97, R52 ;  /* 0x0000003400617308 */ /* 0x0005e20000000800 */
[C---:B------:R-:W-:Y:S07]  /*9d10*/  HMMA.16816.F32 R8, R48.reuse, R60, R8 ;  /* 0x0000003c3008723c */ /* 0x040fee0000001808 */
[--C-:B------:R-:W-:Y:S01]  /*9d20*/  FFMA.FTZ R60, R102, c[0x0][0x23c], -R64.reuse ;  /* 0x00008f00663c7a23 */ /* 0x100fe20000010840 */
[-C--:B------:R-:W-:Y:S03]  /*9d30*/  HMMA.16816.F32 R12, R48, R62.reuse, R12 ;  /* 0x0000003e300c723c */ /* 0x080fe6000000180c */
[----:B------:R3:W-:Y:S01]  /*9d40*/  MUFU.EX2 R91, R60 ;  /* 0x0000003c005b7308 */ /* 0x0007e20000000800 */
[--C-:B-1----:R-:W-:Y:S04]  /*9d50*/  FFMA.FTZ R56, R101, c[0x0][0x23c], -R43.reuse ;  /* 0x00008f0065387a23 */ /* 0x102fe8000001082b */
[C---:B------:R-:W-:Y:S01]  /*9d60*/  HMMA.16816.F32 R16, R44.reuse, R62, R16 ;  /* 0x0000003e2c10723c */ /* 0x040fe20000001810 */
[----:B--2---:R-:W1:Y:S04]  /*9d70*/  LDSM.16.MT88.4 R52, [R185+0x4800] ;  /* 0x00480000b934783b */ /* 0x004e680000004200 */
[----:B------:R2:W-:Y:S01]  /*9d80*/  MUFU.EX2 R92, R56 ;  /* 0x00000038005c7308 */ /* 0x0005e20000000800 */
[--C-:B---3--:R-:W-:Y:S09]  /*9d90*/  FFMA.FTZ R60, R103, c[0x0][0x23c], -R64.reuse ;  /* 0x00008f00673c7a23 */ /* 0x108ff20000010840 */
[----:B------:R3:W4:Y:S01]  /*9da0*/  MUFU.EX2 R90, R60 ;  /* 0x0000003c005a7308 */ /* 0x0007220000000800 */
[----:B--2---:R-:W2:Y:S01]  /*9db0*/  LDSM.16.MT88.4 R56, [R184+0x4c00] ;  /* 0x004c0000b838783b */ /* 0x004ea20000004200 */
[-C--:B-1----:R-:W-:Y:S07]  /*9dc0*/  HMMA.16816.F32 R20, R44, R52.reuse, R20 ;  /* 0x000000342c14723c */ /* 0x082fee0000001814 */
[----:B---3--:R-:W1:Y:S01]  /*9dd0*/  LDSM.16.MT88.4 R60, [R185+0x4c00] ;  /* 0x004c0000b93c783b */ /* 0x008e620000004200 */
[----:B----4-:R-:W-:Y:S01]  /*9de0*/  F2FP.PACK_AB R41, R90, R91 ;  /* 0x0000005b5a29723e */ /* 0x010fe200000000ff */
[C---:B------:R-:W-:Y:S07]  /*9df0*/  HMMA.16816.F32 R24, R48.reuse, R52, R24 ;  /* 0x000000343018723c */ /* 0x040fee0000001818 */
[--C-:B------:R-:W-:Y:S01]  /*9e00*/  FFMA.FTZ R52, R112, c[0x0][0x23c], -R43.reuse ;  /* 0x00008f0070347a23 */ /* 0x100fe2000001082b */
[-C--:B------:R-:W-:Y:S03]  /*9e10*/  HMMA.16816.F32 R28, R48, R54.reuse, R28 ;  /* 0x00000036301c723c */ /* 0x080fe6000000181c */
[----:B------:R3:W-:Y:S04]  /*9e20*/  MUFU.EX2 R89, R52 ;  /* 0x0000003400597308 */ /* 0x0007e80000000800 */
[----:B------:R-:W-:Y:S01]  /*9e30*/  FFMA.FTZ R48, R113, c[0x0][0x23c], -R43 ;  /* 0x00008f0071307a23 */ /* 0x000fe2000001082b */
[----:B------:R-:W-:Y:S04]  /*9e40*/  HMMA.16816.F32 R32, R44, R54, R32 ;  /* 0x000000362c20723c */ /* 0x000fe80000001820 */
[----:B------:R-:W-:Y:S01]  /*9e50*/  F2FP.PACK_AB R49, R205, R171 ;  /* 0x000000abcd31723e */ /* 0x000fe200000000ff */
[----:B------:R4:W-:Y:S01]  /*9e60*/  MUFU.EX2 R88, R48 ;  /* 0x0000003000587308 */ /* 0x0009e20000000800 */
[----:B------:R-:W-:Y:S02]  /*9e70*/  F2FP.PACK_AB R50, R232, R215 ;  /* 0x000000d7e832723e */ /* 0x000fe400000000ff */
[----:B------:R-:W-:Y:S04]  /*9e80*/  F2FP.PACK_AB R44, R245, R240 ;  /* 0x000000f0f52c723e */ /* 0x000fe800000000ff */
[----:B------:R-:W-:Y:S02]  /*9e90*/  F2FP.PACK_AB R45, R248, R233 ;  /* 0x000000e9f82d723e */ /* 0x000fe400000000ff */
[----:B------:R-:W-:Y:S02]  /*9ea0*/  F2FP.PACK_AB R46, R142, R249 ;  /* 0x000000f98e2e723e */ /* 0x000fe400000000ff */
[----:B------:R-:W-:Y:S02]  /*9eb0*/  F2FP.PACK_AB R47, R141, R244 ;  /* 0x000000f48d2f723e */ /* 0x000fe400000000ff */
[----:B------:R-:W-:Y:S01]  /*9ec0*/  F2FP.PACK_AB R51, R224, R216 ;  /* 0x000000d8e033723e */ /* 0x000fe200000000ff */
[--C-:B---3--:R-:W-:Y:S04]  /*9ed0*/  FFMA.FTZ R52, R115, c[0x0][0x23c], -R64.reuse ;  /* 0x00008f0073347a23 */ /* 0x108fe80000010840 */
[-C--:B--2---:R-:W-:Y:S01]  /*9ee0*/  HMMA.16816.F32 R4, R44, R56.reuse, R4 ;  /* 0x000000382c04723c */ /* 0x084fe20000001804 */
[----:B------:R2:W-:Y:S02]  /*9ef0*/  MUFU.EX2 R86, R52 ;  /* 0x0000003400567308 */ /* 0x0005e40000000800 */
[----:B----4-:R-:W-:Y:S08]  /*9f00*/  FFMA.FTZ R48, R114, c[0x0][0x23c], -R64 ;  /* 0x00008f0072307a23 */ /* 0x010ff00000010840 */
[----:B------:R3:W-:Y:S01]  /*9f10*/  MUFU.EX2 R87, R48 ;  /* 0x0000003000577308 */ /* 0x0007e20000000800 */
[--C-:B--2---:R-:W-:Y:S09]  /*9f20*/  FFMA.FTZ R52, R104, c[0x0][0x23c], -R65.reuse ;  /* 0x00008f0068347a23 */ /* 0x104ff20000010841 */
[----:B------:R2:W-:Y:S01]  /*9f30*/  MUFU.EX2 R85, R52 ;  /* 0x0000003400557308 */ /* 0x0005e20000000800 */
[----:B---3--:R-:W-:Y:S07]  /*9f40*/  F2FP.PACK_AB R48, R218, R183 ;  /* 0x000000b7da30723e */ /* 0x008fee00000000ff */
[C---:B------:R-:W-:Y:S07]  /*9f50*/  HMMA.16816.F32 R8, R48.reuse, R56, R8 ;  /* 0x000000383008723c */ /* 0x040fee0000001808 */
[--C-:B------:R-:W-:Y:S01]  /*9f60*/  FFMA.FTZ R56, R105, c[0x0][0x23c], -R65.reuse ;  /* 0x00008f0069387a23 */ /* 0x100fe20000010841 */
[-C--:B------:R-:W-:Y:S01]  /*9f70*/  HMMA.16816.F32 R12, R48, R58.reuse, R12 ;  /* 0x0000003a300c723c */ /* 0x080fe2000000180c */
[----:B--2---:R-:W2:Y:S02]  /*9f80*/  LDSM.16.MT88.4 R52, [R184+0x5000] ;  /* 0x00500000b834783b */ /* 0x004ea40000004200 */
[----:B------:R3:W-:Y:S05]  /*9f90*/  MUFU.EX2 R84, R56 ;  /* 0x0000003800547308 */ /* 0x0007ea0000000800 */
[C---:B------:R-:W-:Y:S08]  /*9fa0*/  HMMA.16816.F32 R16, R44.reuse, R58, R16 ;  /* 0x0000003a2c10723c */ /* 0x040ff00000001810 */
[-C--:B-1----:R-:W-:Y:S08]  /*9fb0*/  HMMA.16816.F32 R20, R44, R60.reuse, R20 ;  /* 0x0000003c2c14723c */ /* 0x082ff00000001814 */
[C---:B------:R-:W-:Y:S04]  /*9fc0*/  HMMA.16816.F32 R24, R48.reuse, R60, R24 ;  /* 0x0000003c3018723c */ /* 0x040fe80000001818 */
[--C-:B---3--:R-:W-:Y:S03]  /*9fd0*/  FFMA.FTZ R56, R106, c[0x0][0x23c], -R66.reuse ;  /* 0x00008f006a387a23 */ /* 0x108fe60000010842 */
[--C-:B------:R-:W-:Y:S01]  /*9fe0*/  FFMA.FTZ R60, R110, c[0x0][0x23c], -R66.reuse ;  /* 0x00008f006e3c7a23 */ /* 0x100fe20000010842 */
        /* <DEDUP_REMOVED lines=8> */
[----:B------:R-:W-:Y:S01]  /*a070*/  F2FP.PACK_AB R45, R137, R212 ;  /* 0x000000d4892d723e */ /* 0x000fe200000000ff */
[----:B------:R4:W-:Y:S01]  /*a080*/  MUFU.EX2 R79, R60 ;  /* 0x0000003c004f7308 */ /* 0x0009e20000000800 */
[----:B------:R-:W-:Y:S02]  /*a090*/  F2FP.PACK_AB R46, R146, R136 ;  /* 0x00000088922e723e */ /* 0x000fe400000000ff */
[----:B------:R-:W-:Y:S01]  /*a0a0*/  F2FP.PACK_AB R47, R145, R252 ;  /* 0x000000fc912f723e */ /* 0x000fe200000000ff */
[--C-:B-1----:R-:W-:Y:S01]  /*a0b0*/  FFMA.FTZ R56, R107, c[0x0][0x23c], -R66.reuse ;  /* 0x00008f006b387a23 */ /* 0x102fe20000010842 */
[----:B------:R-:W-:Y:S05]  /*a0c0*/  F2FP.PACK_AB R51, R222, R213 ;  /* 0x000000d5de33723e */ /* 0x000fea00000000ff */
[----:B------:R1:W-:Y:S01]  /*a0d0*/  MUFU.EX2 R82, R56 ;  /* 0x0000003800527308 */ /* 0x0003e20000000800 */
[-C--:B--2---:R-:W-:Y:S03]  /*a0e0*/  HMMA.16816.F32 R4, R44, R52.reuse, R4 ;  /* 0x000000342c04723c */ /* 0x084fe60000001804 */
[----:B---3--:R-:W-:Y:S06]  /*a0f0*/  FFMA.FTZ R48, R109, c[0x0][0x23c], -R65 ;  /* 0x00008f006d307a23 */ /* 0x008fec0000010841 */
[----:B------:R2:W-:Y:S01]  /*a100*/  MUFU.EX2 R80, R48 ;  /* 0x0000003000507308 */ /* 0x0005e20000000800 */
[----:B----4-:R-:W-:Y:S08]  /*a110*/  LDSM.16.MT88.4 R60, [R184+0x5400] ;  /* 0x00540000b83c783b */ /* 0x010ff00000004200 */
[----:B-1----:R-:W1:Y:S01]  /*a120*/  LDSM.16.MT88.4 R56, [R185+0x5000] ;  /* 0x00500000b938783b */ /* 0x002e620000004200 */
[----:B--2---:R-:W-:Y:S07]  /*a130*/  F2FP.PACK_AB R48, R231, R214 ;  /* 0x000000d6e730723e */ /* 0x004fee00000000ff */
[C---:B------:R-:W-:Y:S07]  /*a140*/  HMMA.16816.F32 R8, R48.reuse, R52, R8 ;  /* 0x000000343008723c */ /* 0x040fee0000001808 */
[----:B------:R-:W-:Y:S01]  /*a150*/  FFMA.FTZ R52, R111, c[0x0][0x23c], -R66 ;  /* 0x00008f006f347a23 */ /* 0x000fe20000010842 */
[-C--:B------:R-:W-:Y:S03]  /*a160*/  HMMA.16816.F32 R12, R48, R54.reuse, R12 ;  /* 0x00000036300c723c */ /* 0x080fe6000000180c */
[----:B------:R2:W-:Y:S05]  /*a170*/  MUFU.EX2 R78, R52 ;  /* 0x00000034004e7308 */ /* 0x0005ea0000000800 */
[C---:B------:R-:W-:Y:S08]  /*a180*/  HMMA.16816.F32 R16, R44.reuse, R54, R16 ;  /* 0x000000362c10723c */ /* 0x040ff00000001810 */
[-C--:B-1----:R-:W-:Y:S08]  /*a190*/  HMMA.16816.F32 R20, R44, R56.reuse, R20 ;  /* 0x000000382c14723c */ /* 0x082ff00000001814 */
[C---:B------:R-:W-:Y:S04]  /*a1a0*/  HMMA.16816.F32 R24, R48.reuse, R56, R24 ;  /* 0x000000383018723c */ /* 0x040fe80000001818 */
[--C-:B--2---:R-:W-:Y:S03]  /*a1b0*/  FFMA.FTZ R52, R116, c[0x0][0x23c], -R43.reuse ;  /* 0x00008f0074347a23 */ /* 0x104fe6000001082b */
[--C-:B------:R-:W-:Y:S01]  /*a1c0*/  FFMA.FTZ R56, R130, c[0x0][0x23c], -R64.reuse ;  /* 0x00008f0082387a23 */ /* 0x100fe20000010840 */
[----:B------:R1:W-:Y:S01]  /*a1d0*/  MUFU.EX2 R77, R52 ;  /* 0x00000034004d7308 */ /* 0x0003e20000000800 */
[-C--:B------:R-:W-:Y:S07]  /*a1e0*/  HMMA.16816.F32 R28, R48, R58.reuse, R28 ;  /* 0x0000003a301c723c */ /* 0x080fee000000181c */
[--C-:B------:R-:W-:Y:S01]  /*a1f0*/  FFMA.FTZ R48, R119, c[0x0][0x23c], -R64.reuse ;  /* 0x00008f0077307a23 */ /* 0x100fe20000010840 */
[----:B------:R-:W-:Y:S01]  /*a200*/  HMMA.16816.F32 R32, R44, R58, R32 ;  /* 0x0000003a2c20723c */ /* 0x000fe20000001820 */
[----:B------:R2:W-:Y:S03]  /*a210*/  MUFU.EX2 R71, R56 ;  /* 0x0000003800477308 */ /* 0x0005e60000000800 */
[----:B------:R-:W-:Y:S02]  /*a220*/  F2FP.PACK_AB R49, R98, R126 ;  /* 0x0000007e6231723e */ /* 0x000fe400000000ff */
[----:B------:R-:W-:Y:S02]  /*a230*/  F2FP.PACK_AB R50, R97, R99 ;  /* 0x000000636132723e */ /* 0x000fe400000000ff */
[----:B------:R-:W-:Y:S03]  /*a240*/  F2FP.PACK_AB R51, R94, R96 ;  /* 0x000000605e33723e */ /* 0x000fe600000000ff */
[----:B------:R3:W-:Y:S01]  /*a250*/  MUFU.EX2 R74, R48 ;  /* 0x00000030004a7308 */ /* 0x0007e20000000800 */
[----:B------:R-:W-:Y:S02]  /*a260*/  F2FP.PACK_AB R44, R179, R206 ;  /* 0x000000ceb32c723e */ /* 0x000fe400000000ff */
[----:B------:R-:W-:Y:S01]  /*a270*/  F2FP.PACK_AB R45, R153, R144 ;  /* 0x00000090992d723e */ /* 0x000fe200000000ff */
[--C-:B-1----:R-:W-:Y:S01]  /*a280*/  FFMA.FTZ R52, R117, c[0x0][0x23c], -R43.reuse ;  /* 0x00008f0075347a23 */ /* 0x102fe2000001082b */
[----:B------:R-:W-:Y:S02]  /*a290*/  F2FP.PACK_AB R46, R135, R152 ;  /* 0x00000098872e723e */ /* 0x000fe400000000ff */
[----:B------:R-:W-:Y:S03]  /*a2a0*/  F2FP.PACK_AB R47, R133, R134 ;  /* 0x00000086852f723e */ /* 0x000fe600000000ff */
[----:B------:R1:W4:Y:S01]  /*a2b0*/  MUFU.EX2 R76, R52 ;  /* 0x00000034004c7308 */ /* 0x0003220000000800 */
[----:B--2---:R-:W-:Y:S03]  /*a2c0*/  LDSM.16.MT88.4 R56, [R184+0x5800] ;  /* 0x00580000b838783b */ /* 0x004fe60000004200 */
[-C--:B------:R-:W-:Y:S03]  /*a2d0*/  HMMA.16816.F32 R4, R44, R60.reuse, R4 ;  /* 0x0000003c2c04723c */ /* 0x080fe60000001804 */
[--C-:B---3--:R-:W-:Y:S02]  /*a2e0*/  FFMA.FTZ R48, R128, c[0x0][0x23c], -R43.reuse ;  /* 0x00008f0080307a23 */ /* 0x108fe4000001082b */
[----:B------:R-:W-:Y:S02]  /*a2f0*/  FFMA.FTZ R43, R129, c[0x0][0x23c], -R43 ;  /* 0x00008f00812b7a23 */ /* 0x000fe4000001082b */
[----:B------:R2:W-:Y:S01]  /*a300*/  MUFU.EX2 R73, R48 ;  /* 0x0000003000497308 */ /* 0x0005e20000000800 */
[--C-:B-1----:R-:W-:Y:S01]  /*a310*/  FFMA.FTZ R52, R118, c[0x0][0x23c], -R64.reuse ;  /* 0x00008f0076347a23 */ /* 0x102fe20000010840 */
[----:B----4-:R-:W-:Y:S03]  /*a320*/  F2FP.PACK_AB R164, R76, R77 ;  /* 0x0000004d4ca4723e */ /* 0x010fe600000000ff */
[----:B------:R-:W-:Y:S05]  /*a330*/  FFMA.FTZ R64, R131, c[0x0][0x23c], -R64 ;  /* 0x00008f0083407a23 */ /* 0x000fea0000010840 */
[----:B------:R1:W3:Y:S10]  /*a340*/  MUFU.EX2 R75, R52 ;  /* 0x00000034004b7308 */ /* 0x0002f40000000800 */
[----:B------:R4:W5:Y:S01]  /*a350*/  MUFU.EX2 R72, R43 ;  /* 0x0000002b00487308 */ /* 0x0009620000000800 */
[----:B--2---:R-:W-:Y:S09]  /*a360*/  F2FP.PACK_AB R48, R127, R132 ;  /* 0x000000847f30723e */ /* 0x004ff200000000ff */
[----:B------:R-:W2:Y:S01]  /*a370*/  MUFU.EX2 R70, R64 ;  /* 0x0000004000467308 */ /* 0x000ea20000000800 */
[C---:B------:R-:W-:Y:S01]  /*a380*/  HMMA.16816.F32 R8, R48.reuse, R60, R8 ;  /* 0x0000003c3008723c */ /* 0x040fe20000001808 */
[----:B-1----:R-:W1:Y:S03]  /*a390*/  LDSM.16.MT88.4 R52, [R185+0x5400] ;  /* 0x00540000b934783b */ /* 0x002e660000004200 */
[----:B---3--:R-:W-:Y:S03]  /*a3a0*/  F2FP.PACK_AB R165, R74, R75 ;  /* 0x0000004b4aa5723e */ /* 0x008fe600000000ff */
[--C-:B------:R-:W-:Y:S01]  /*a3b0*/  FFMA.FTZ R60, R121, c[0x0][0x23c], -R65.reuse ;  /* 0x00008f00793c7a23 */ /* 0x100fe20000010841 */
[-C--:B------:R-:W-:Y:S03]  /*a3c0*/  HMMA.16816.F32 R12, R48, R62.reuse, R12 ;  /* 0x0000003e300c723c */ /* 0x080fe6000000180c */
[----:B------:R-:W-:Y:S01]  /*a3d0*/  MUFU.EX2 R64, R60 ;  /* 0x0000003c00407308 */ /* 0x000fe20000000800 */
[--C-:B----4-:R-:W-:Y:S01]  /*a3e0*/  FFMA.FTZ R43, R120, c[0x0][0x23c], -R65.reuse ;  /* 0x00008f00782b7a23 */ /* 0x110fe20000010841 */
[----:B-----5:R-:W-:Y:S01]  /*a3f0*/  F2FP.PACK_AB R166, R72, R73 ;  /* 0x0000004948a6723e */ /* 0x020fe200000000ff */
[----:B------:R-:W-:Y:S02]  /*a400*/  FFMA.FTZ R65, R125, c[0x0][0x23c], -R65 ;  /* 0x00008f007d417a23 */ /* 0x000fe40000010841 */
[C---:B------:R-:W-:Y:S05]  /*a410*/  HMMA.16816.F32 R16, R44.reuse, R62, R16 ;  /* 0x0000003e2c10723c */ /* 0x040fea0000001810 */
[----:B------:R3:W4:Y:S02]  /*a420*/  MUFU.EX2 R69, R43 ;  /* 0x0000002b00457308 */ /* 0x0007240000000800 */
[--C-:B------:R-:W-:Y:S01]  /*a430*/  FFMA.FTZ R62, R122, c[0x0][0x23c], -R66.reuse ;  /* 0x00008f007a3e7a23 */ /* 0x100fe20000010842 */
[----:B--2---:R-:W-:Y:S01]  /*a440*/  F2FP.PACK_AB R167, R70, R71 ;  /* 0x0000004746a7723e */ /* 0x004fe200000000ff */
[--C-:B------:R-:W-:Y:S03]  /*a450*/  FFMA.FTZ R63, R123, c[0x0][0x23c], -R66.reuse ;  /* 0x00008f007b3f7a23 */ /* 0x100fe60000010842 */
[----:B------:R-:W-:Y:S02]  /*a460*/  FFMA.FTZ R66, R39, c[0x0][0x23c], -R66 ;  /* 0x00008f0027427a23 */ /* 0x000fe40000010842 */
[----:B------:R-:W-:Y:S01]  /*a470*/  FADD.FTZ R39, R175, R2 ;  /* 0x00000002af277221 */ /* 0x000fe20000010000 */
[----:B------:R-:W2:Y:S01]  /*a480*/  MUFU.EX2 R65, R65 ;  /* 0x0000004100417308 */ /* 0x000ea20000000800 */
[----:B------:R-:W-:Y:S01]  /*a490*/  FADD.FTZ R2, R229, R42 ;  /* 0x0000002ae5027221 */ /* 0x000fe20000010000 */
[----:B------:R-:W-:Y:S03]  /*a4a0*/  F2FP.PACK_AB R42, R88, R89 ;  /* 0x00000059582a723e */ /* 0x000fe600000000ff */
[----:B------:R-:W-:Y:S04]  /*a4b0*/  FADD.FTZ R2, R247, R2 ;  /* 0x00000002f7027221 */ /* 0x000fe80000010000 */
[----:B------:R-:W-:Y:S01]  /*a4c0*/  FADD.FTZ R2, R201, R2 ;  /* 0x00000002c9027221 */ /* 0x000fe20000010000 */
[----:B------:R-:W5:Y:S01]  /*a4d0*/  MUFU.EX2 R66, R66 ;  /* 0x0000004200427308 */ /* 0x000f620000000800 */
[-C--:B-1----:R-:W-:Y:S03]  /*a4e0*/  HMMA.16816.F32 R20, R44, R52.reuse, R20 ;  /* 0x000000342c14723c */ /* 0x082fe60000001814 */
[----:B------:R-:W-:Y:S01]  /*a4f0*/  FADD.FTZ R61, R207, R2 ;  /* 0x00000002cf3d7221 */ /* 0x000fe20000010000 */
[----:B---3--:R-:W-:Y:S02]  /*a500*/  F2FP.PACK_AB R43, R86, R87 ;  /* 0x00000057562b723e */ /* 0x008fe400000000ff */
[----:B----4-:R-:W-:Y:S02]  /*a510*/  F2FP.PACK_AB R160, R64, R69 ;  /* 0x0000004540a0723e */ /* 0x010fe400000000ff */
[C---:B------:R-:W-:Y:S01]  /*a520*/  HMMA.16816.F32 R24, R48.reuse, R52, R24 ;  /* 0x000000343018723c */ /* 0x040fe20000001818 */
[----:B------:R-:W-:Y:S03]  /*a530*/  MUFU.EX2 R63, R63 ;  /* 0x0000003f003f7308 */ /* 0x000fe60000000800 */
[----:B--2---:R-:W-:Y:S03]  /*a540*/  F2FP.PACK_AB R162, R65, R67 ;  /* 0x0000004341a2723e */ /* 0x004fe600000000ff */
[----:B------:R-:W-:Y:S01]  /*a550*/  FADD.FTZ R53, R180, R39 ;  /* 0x00000027b4357221 */ /* 0x000fe20000010000 */
[-C--:B------:R-:W-:Y:S01]  /*a560*/  HMMA.16816.F32 R28, R48, R54.reuse, R28 ;  /* 0x00000036301c723c */ /* 0x080fe2000000181c */
[----:B------:R-:W1:Y:S02]  /*a570*/  LDSM.16.MT88.4 R48, [R185+0x5800] ;  /* 0x00580000b930783b */ /* 0x000e640000004200 */
[----:B------:R-:W2:Y:S01]  /*a580*/  MUFU.EX2 R62, R62 ;  /* 0x0000003e003e7308 */ /* 0x000ea20000000800 */
[----:B------:R-:W-:Y:S02]  /*a590*/  FADD.FTZ R39, R178, R0 ;  /* 0x00000000b2277221 */ /* 0x000fe40000010000 */
[----:B------:R-:W-:Y:S01]  /*a5a0*/  FADD.FTZ R0, R177, R40 ;  /* 0x00000028b1007221 */ /* 0x000fe20000010000 */
[----:B------:R-:W-:Y:S01]  /*a5b0*/  F2FP.PACK_AB R40, R92, R93 ;  /* 0x0000005d5c28723e */ /* 0x000fe200000000ff */
[----:B------:R-:W-:Y:S01]  /*a5c0*/  FADD.FTZ R53, R199, R53 ;  /* 0x00000035c7357221 */ /* 0x000fe20000010000 */
[----:B------:R-:W-:Y:S04]  /*a5d0*/  HMMA.16816.F32 R32, R44, R54, R32 ;  /* 0x000000362c20723c */ /* 0x000fe80000001820 */
[----:B------:R-:W-:Y:S01]  /*a5e0*/  FADD.FTZ R60, R200, R0 ;  /* 0x00000000c83c7221 */ /* 0x000fe20000010000 */
[----:B-----5:R-:W-:Y:S01]  /*a5f0*/  F2FP.PACK_AB R163, R66, R68 ;  /* 0x0000004442a3723e */ /* 0x020fe200000000ff */
[----:B------:R-:W-:Y:S01]  /*a600*/  FADD.FTZ R0, R148, R61 ;  /* 0x0000003d94007221 */ /* 0x000fe20000010000 */
[----:B------:R-:W-:Y:S01]  /*a610*/  F2FP.PACK_AB R44, R84, R85 ;  /* 0x00000055542c723e */ /* 0x000fe200000000ff */
[----:B------:R-:W-:Y:S01]  /*a620*/  FADD.FTZ R53, R170, R53 ;  /* 0x00000035aa357221 */ /* 0x000fe20000010000 */
[----:B------:R-:W3:Y:S01]  /*a630*/  LDSM.16.MT88.4 R148, [R184+0x5c00] ;  /* 0x005c0000b894783b */ /* 0x000ee20000004200 */
[-C--:B------:R-:W-:Y:S05]  /*a640*/  HMMA.16816.F32 R4, R40, R56.reuse, R4 ;  /* 0x000000382804723c */ /* 0x080fea0000001804 */
[----:B------:R-:W-:Y:S01]  /*a650*/  FADD.FTZ R52, R168, R39 ;  /* 0x00000027a8347221 */ /* 0x000fe20000010000 */
[----:B------:R-:W-:Y:S01]  /*a660*/  F2FP.PACK_AB R45, R82, R83 ;  /* 0x00000053522d723e */ /* 0x000fe200000000ff */
[----:B------:R-:W-:Y:S01]  /*a670*/  FADD.FTZ R39, R203, R53 ;  /* 0x00000035cb277221 */ /* 0x000fe20000010000 */
[----:B------:R-:W-:Y:S01]  /*a680*/  F2FP.PACK_AB R46, R80, R81 ;  /* 0x00000051502e723e */ /* 0x000fe200000000ff */
[----:B------:R-:W-:Y:S03]  /*a690*/  FADD.FTZ R2, R182, R52 ;  /* 0x00000034b6027221 */ /* 0x000fe60000010000 */
[----:B------:R-:W-:Y:S01]  /*a6a0*/  FADD.FTZ R53, R251, R60 ;  /* 0x0000003cfb357221 */ /* 0x000fe20000010000 */
[----:B------:R-:W-:Y:S01]  /*a6b0*/  F2FP.PACK_AB R47, R78, R79 ;  /* 0x0000004f4e2f723e */ /* 0x000fe200000000ff */
[----:B------:R-:W-:Y:S01]  /*a6c0*/  FADD.FTZ R52, R225, R39 ;  /* 0x00000027e1347221 */ /* 0x000fe20000010000 */
[----:B--2---:R-:W-:Y:S01]  /*a6d0*/  F2FP.PACK_AB R161, R63, R62 ;  /* 0x0000003e3fa1723e */ /* 0x004fe200000000ff */
        /* <DEDUP_REMOVED lines=11> */
[C---:B------:R-:W-:Y:S04]  /*a790*/  HMMA.16816.F32 R16, R40.reuse, R58, R16 ;  /* 0x0000003a2810723c */ /* 0x040fe80000001810 */
[----:B------:R-:W-:Y:S02]  /*a7a0*/  FADD.FTZ R39, R250, R52 ;  /* 0x00000034fa277221 */ /* 0x000fe40000010000 */
[----:B------:R-:W-:Y:S02]  /*a7b0*/  FADD.FTZ R2, R243, R2 ;  /* 0x00000002f3027221 */ /* 0x000fe40000010000 */
[----:B------:R-:W-:Y:S01]  /*a7c0*/  FADD.FTZ R53, R211, R53 ;  /* 0x00000035d3357221 */ /* 0x000fe20000010000 */
[-C--:B-1----:R-:W-:Y:S03]  /*a7d0*/  HMMA.16816.F32 R20, R40, R48.reuse, R20 ;  /* 0x000000302814723c */ /* 0x082fe60000001814 */
        /* <DEDUP_REMOVED lines=12> */
[----:B------:R-:W1:Y:S03]  /*a8a0*/  LDSM.16.MT88.4 R40, [R185+0x5c00] ;  /* 0x005c0000b928783b */ /* 0x000e660000004200 */
        /* <DEDUP_REMOVED lines=19> */
[-C--:B---3--:R-:W-:Y:S05]  /*a9e0*/  HMMA.16816.F32 R140, R164, R148.reuse, R4 ;  /* 0x00000094a48c723c */ /* 0x088fea0000001804 */
[----:B------:R-:W-:Y:S02]  /*a9f0*/  FADD.FTZ R2, R212, R2 ;  /* 0x00000002d4027221 */ /* 0x000fe40000010000 */
[----:B------:R-:W-:Y:S02]  /*aa00*/  FADD.FTZ R0, R214, R48 ;  /* 0x00000030d6007221 */ /* 0x000fe40000010000 */
[----:B------:R-:W-:Y:S03]  /*aa10*/  FADD.FTZ R2, R137, R2 ;  /* 0x0000000289027221 */ /* 0x000fe60000010000 */
[----:B------:R-:W-:Y:S02]  /*aa20*/  FADD.FTZ R0, R231, R0 ;  /* 0x00000000e7007221 */ /* 0x000fe40000010000 */
[----:B------:R-:W-:Y:S02]  /*aa30*/  FADD.FTZ R4, R223, R39 ;  /* 0x00000027df047221 */ /* 0x000fe40000010000 */
[----:B------:R-:W-:Y:S02]  /*aa40*/  FADD.FTZ R44, R136, R44 ;  /* 0x0000002c882c7221 */ /* 0x000fe40000010000 */
[----:B------:R-:W-:Y:S01]  /*aa50*/  FADD.FTZ R2, R252, R2 ;  /* 0x00000002fc027221 */ /* 0x000fe20000010000 */
[C---:B------:R-:W-:Y:S04]  /*aa60*/  HMMA.16816.F32 R136, R160.reuse, R148, R8 ;  /* 0x00000094a088723c */ /* 0x040fe80000001808 */
        /* <DEDUP_REMOVED lines=8> */
[----:B------:R-:W-:Y:S01]  /*aaf0*/  FADD.FTZ R2, R132, R5 ;  /* 0x0000000584027221 */ /* 0x000fe20000010000 */
[-C--:B------:R-:W-:Y:S03]  /*ab00*/  HMMA.16816.F32 R144, R160, R150.reuse, R12 ;  /* 0x00000096a090723c */ /* 0x080fe6000000180c */
[----:B------:R-:W-:Y:S01]  /*ab10*/  FADD.FTZ R4, R179, R4 ;  /* 0x00000004b3047221 */ /* 0x000fe20000010000 */
[----:B------:R-:W-:Y:S01]  /*ab20*/  MOV R132, R38 ;  /* 0x0000002600847202 */ /* 0x000fe20000000f00 */
[----:B------:R-:W-:Y:S02]  /*ab30*/  FADD.FTZ R0, R126, R0 ;  /* 0x000000007e007221 */ /* 0x000fe40000010000 */
[----:B------:R-:W-:Y:S01]  /*ab40*/  FADD.FTZ R5, R153, R6 ;  /* 0x0000000699057221 */ /* 0x000fe20000010000 */
[C---:B------:R-:W-:Y:S04]  /*ab50*/  HMMA.16816.F32 R148, R164.reuse, R150, R16 ;  /* 0x00000096a494723c */ /* 0x040fe80000001810 */
[----:B------:R-:W-:Y:S02]  /*ab60*/  FADD.FTZ R2, R127, R2 ;  /* 0x000000027f027221 */ /* 0x000fe40000010000 */
[----:B------:R-:W-:Y:S02]  /*ab70*/  FADD.FTZ R8, R152, R4 ;  /* 0x0000000498087221 */ /* 0x000fe40000010000 */
[----:B------:R-:W-:Y:S01]  /*ab80*/  FADD.FTZ R0, R98, R0 ;  /* 0x0000000062007221 */ /* 0x000fe20000010000 */
[-C--:B-1----:R-:W-:Y:S03]  /*ab90*/  HMMA.16816.F32 R152, R164, R40.reuse, R20 ;  /* 0x00000028a498723c */ /* 0x082fe60000001814 */
[----:B------:R-:W-:Y:S01]  /*aba0*/  FADD.FTZ R4, R134, R5 ;  /* 0x0000000586047221 */ /* 0x000fe20000010000 */
[----:B------:R-:W-:Y:S01]  /*abb0*/  MOV R134, R36 ;  /* 0x0000002400867202 */ /* 0x000fe20000000f00 */
[----:B------:R-:W-:Y:S02]  /*abc0*/  FADD.FTZ R2, R99, R2 ;  /* 0x0000000263027221 */ /* 0x000fe40000010000 */
[----:B------:R-:W-:Y:S01]  /*abd0*/  FADD.FTZ R8, R135, R8 ;  /* 0x0000000887087221 */ /* 0x000fe20000010000 */
[C---:B------:R-:W-:Y:S04]  /*abe0*/  HMMA.16816.F32 R156, R160.reuse, R40, R24 ;  /* 0x00000028a09c723c */ /* 0x040fe80000001818 */
[----:B------:R-:W-:Y:S01]  /*abf0*/  FADD.FTZ R0, R96, R0 ;  /* 0x0000000060007221 */ /* 0x000fe20000010000 */
[----:B------:R-:W-:Y:S01]  /*ac00*/  MOV R135, R3 ;  /* 0x0000000300877202 */ /* 0x000fe20000000f00 */
[----:B------:R-:W-:Y:S01]  /*ac10*/  FADD.FTZ R7, R133, R4 ;  /* 0x0000000485077221 */ /* 0x000fe20000010000 */
[----:B------:R-:W-:Y:S01]  /*ac20*/  MOV R133, R37 ;  /* 0x0000002500857202 */ /* 0x000fe20000000f00 */
        /* <DEDUP_REMOVED lines=32> */
[----:B------:R1:W-:Y:S01]  /*ae30*/  STL [R1], R6 ;  /* 0x0000000601007387 */ /* 0x0003e20000100800 */
[----:B------:R-:W-:Y:S02]  /*ae40*/  FADD.FTZ R0, R68, R4 ;  /* 0x0000000444007221 */ /* 0x000fe40000010000 */
[----:B------:R-:W-:Y:S02]  /*ae50*/  FADD.FTZ R4, R70, R5 ;  /* 0x0000000546047221 */ /* 0x000fe40000010000 */
[----:B------:R-:W-:Y:S02]  /*ae60*/  FADD.FTZ R2, R65, R2 ;  /* 0x0000000241027221 */ /* 0x000fe40000010000 */
[----:B------:R-:W-:Y:S01]  /*ae70*/  FADD.FTZ R0, R66, R0 ;  /* 0x0000000042007221 */ /* 0x000fe20000010000 */
[----:B------:R1:W-:Y:S04]  /*ae80*/  STL [R1+0xc], R4 ;  /* 0x00000c0401007387 */ /* 0x0003e80000100800 */
[----:B------:R1:W-:Y:S04]  /*ae90*/  STL [R1+0x8], R2 ;  /* 0x0000080201007387 */ /* 0x0003e80000100800 */
[----:B------:R1:W-:Y:S02]  /*aea0*/  STL [R1+0x4], R0 ;  /* 0x0000040001007387 */ /* 0x0003e40000100800 */
[----:B-1----:R-:W-:-:S05]  /*aeb0*/  @P0 BRA `(.L_x_225) ;  /* 0xffffb9b000000947 */ /* 0x002fca000383ffff */
.L_x_224:
[----:B------:R-:W2:Y:S04]  /*aec0*/  LDL.LU R9, [R1] ;  /* 0x0000000001097983 */ /* 0x000ea80000300800 */
[----:B------:R-:W3:Y:S04]  /*aed0*/  LDL.LU R8, [R1+0xc] ;  /* 0x00000c0001087983 */ /* 0x000ee80000300800 */
[----:B------:R-:W4:Y:S04]  /*aee0*/  LDL.LU R7, [R1+0x8] ;  /* 0x0000080001077983 */ /* 0x000f280000300800 */
[----:B------:R-:W5:Y:S01]  /*aef0*/  LDL.LU R6, [R1+0x4] ;  /* 0x0000040001067983 */ /* 0x000f620000300800 */
[----:B------:R-:W-:Y:S01]  /*af00*/  ULDC.U8 UR4, c[0x0][0x329] ;  /* 0x0000ca4000047ab9 */ /* 0x000fe20000000000 */
[----:B------:R-:W-:Y:S01]  /*af10*/  BSSY B0, `(.L_x_228) ;  /* 0x00000d6000007945 */ /* 0x000fe20003800000 */
[----:B------:R-:W-:Y:S01]  /*af20*/  ISETP.NE.AND P0, PT, RZ, UR4, PT ;  /* 0x00000004ff007c0c */ /* 0x000fe2000bf05270 */
[----:B------:R-:W1:Y:S01]  /*af30*/  S2R R27, SR_TID.X ;  /* 0x00000000001b7919 */ /* 0x000e620000002100 */
[----:B------:R-:W-:-:S02]  /*af40*/  ULDC.U8 UR5, c[0x0][0x328] ;  /* 0x0000ca0000057ab9 */ /* 0x000fc40000000000 */
[----:B------:R-:W-:-:S09]  /*af50*/  ISETP.NE.AND P1, PT, RZ, UR5, PT ;  /* 0x00000005ff007c0c */ /* 0x000fd2000bf25270 */
[----:B------:R-:W-:-:S05]  /*af60*/  @P0 MOV R25, c[0x0][0x210] ;  /* 0x0000840000190a02 */ /* 0x000fca0000000f00 */
[----:B------:R-:W-:Y:S01]  /*af70*/  @P0 IMAD R25, R25, c[0x0][0x214], RZ ;  /* 0x0000850019190a24 */ /* 0x000fe200078e02ff */
[----:B-1----:R-:W-:Y:S01]  /*af80*/  SHF.R.S32.HI R26, RZ, 0x1f, R27 ;  /* 0x0000001fff1a7819 */ /* 0x002fe2000001141b */
[----:B--2---:R-:W1:Y:S04]  /*af90*/  SHFL.BFLY PT, R5, R9, 0x2, 0x1f ;  /* 0x0c401f0009057f89 */ /* 0x004e6800000e0000 */
[----:B---3--:R-:W2:Y:S04]  /*afa0*/  SHFL.BFLY PT, R4, R8, 0x2, 0x1f ;  /* 0x0c401f0008047f89 */ /* 0x008ea800000e0000 */
[----:B----4-:R-:W3:Y:S04]  /*afb0*/  SHFL.BFLY PT, R2, R7, 0x2, 0x1f ;  /* 0x0c401f0007027f89 */ /* 0x010ee800000e0000 */
[----:B-----5:R-:W4:Y:S01]  /*afc0*/  SHFL.BFLY PT, R0, R6, 0x2, 0x1f ;  /* 0x0c401f0006007f89 */ /* 0x020f2200000e0000 */
[----:B-1----:R-:W-:-:S02]  /*afd0*/  FADD.FTZ R5, R5, R9 ;  /* 0x0000000905057221 */ /* 0x002fc40000010000 */
[----:B--2---:R-:W-:-:S03]  /*afe0*/  FADD.FTZ R4, R4, R8 ;  /* 0x0000000804047221 */ /* 0x004fc60000010000 */
[----:B------:R-:W1:Y:S01]  /*aff0*/  SHFL.BFLY PT, R9, R5, 0x1, 0x1f ;  /* 0x0c201f0005097f89 */ /* 0x000e6200000e0000 */
[----:B---3--:R-:W-:-:S03]  /*b000*/  FADD.FTZ R2, R2, R7 ;  /* 0x0000000702027221 */ /* 0x008fc60000010000 */
[----:B------:R-:W2:Y:S01]  /*b010*/  SHFL.BFLY PT, R8, R4, 0x1, 0x1f ;  /* 0x0c201f0004087f89 */ /* 0x000ea200000e0000 */
[----:B----4-:R-:W-:-:S03]  /*b020*/  FADD.FTZ R0, R0, R6 ;  /* 0x0000000600007221 */ /* 0x010fc60000010000 */
[----:B------:R-:W3:Y:S04]  /*b030*/  SHFL.BFLY PT, R7, R2, 0x1, 0x1f ;  /* 0x0c201f0002077f89 */ /* 0x000ee800000e0000 */
[----:B------:R-:W4:Y:S01]  /*b040*/  SHFL.BFLY PT, R6, R0, 0x1, 0x1f ;  /* 0x0c201f0000067f89 */ /* 0x000f2200000e0000 */
[----:B-1----:R-:W-:Y:S02]  /*b050*/  FADD.FTZ R23, R5, R9 ;  /* 0x0000000905177221 */ /* 0x002fe40000010000 */
[----:B--2---:R-:W-:-:S03]  /*b060*/  FADD.FTZ R22, R4, R8 ;  /* 0x0000000804167221 */ /* 0x004fc60000010000 */
[----:B------:R-:W-:Y:S01]  /*b070*/  FSETP.NE.FTZ.AND P6, PT, R23, RZ, PT ;  /* 0x000000ff1700720b */ /* 0x000fe20003fd5000 */
[----:B------:R-:W-:Y:S02]  /*b080*/  IMAD.MOV.U32 R4, RZ, RZ, 0x3f800000 ;  /* 0x3f800000ff047424 */ /* 0x000fe400078e00ff */
[----:B---3--:R-:W-:Y:S01]  /*b090*/  FADD.FTZ R21, R2, R7 ;  /* 0x0000000702157221 */ /* 0x008fe20000010000 */
[----:B------:R-:W-:Y:S01]  /*b0a0*/  FSETP.NE.FTZ.AND P5, PT, R22, RZ, PT ;  /* 0x000000ff1600720b */ /* 0x000fe20003fb5000 */
[----:B------:R-:W-:Y:S02]  /*b0b0*/  @!P0 IMAD.MOV.U32 R8, RZ, RZ, c[0x0][0x214] ;  /* 0x00008500ff088624 */ /* 0x000fe400078e00ff */
[----:B----4-:R-:W-:Y:S01]  /*b0c0*/  FADD.FTZ R24, R0, R6 ;  /* 0x0000000600187221 */ /* 0x010fe20000010000 */
[----:B------:R-:W-:Y:S01]  /*b0d0*/  MOV R0, 0x3f800000 ;  /* 0x3f80000000007802 */ /* 0x000fe20000000f00 */
[----:B------:R-:W-:Y:S01]  /*b0e0*/  IMAD.MOV.U32 R2, RZ, RZ, 0x3f800000 ;  /* 0x3f800000ff027424 */ /* 0x000fe200078e00ff */
[----:B------:R-:W-:-:S02]  /*b0f0*/  LEA.HI R6, R26, R27, RZ, 0x2 ;  /* 0x0000001b1a067211 */ /* 0x000fc400078f10ff */
[----:B------:R-:W-:Y:S02]  /*b100*/  FSETP.NE.FTZ.AND P4, PT, R21, RZ, PT ;  /* 0x000000ff1500720b */ /* 0x000fe40003f95000 */
[----:B------:R-:W1:Y:S01]  /*b110*/  @P6 MUFU.RCP R0, R23 ;  /* 0x0000001700006308 */ /* 0x000e620000001000 */
[-C--:B------:R-:W-:Y:S02]  /*b120*/  LEA.HI R26, R26, R27.reuse, RZ, 0x5 ;  /* 0x0000001b1a1a7211 */ /* 0x080fe400078f28ff */
[----:B------:R-:W-:Y:S02]  /*b130*/  LOP3.LUT R5, R6, 0xfffffffc, RZ, 0xc0, !PT ;  /* 0xfffffffc06057812 */ /* 0x000fe400078ec0ff */
[----:B------:R-:W-:Y:S02]  /*b140*/  FSETP.NE.FTZ.AND P3, PT, R24, RZ, PT ;  /* 0x000000ff1800720b */ /* 0x000fe40003f75000 */
[----:B------:R-:W-:Y:S01]  /*b150*/  SHF.R.S32.HI R7, RZ, 0x5, R26 ;  /* 0x00000005ff077819 */ /* 0x000fe2000001141a */
[----:B------:R-:W2:Y:S01]  /*b160*/  @P5 MUFU.RCP R4, R22 ;  /* 0x0000001600045308 */ /* 0x000ea20000001000 */
[----:B------:R-:W-:-:S02]  /*b170*/  IADD3 R5, -R5, R27, RZ ;  /* 0x0000001b05057210 */ /* 0x000fc40007ffe1ff */
[----:B------:R-:W-:Y:S02]  /*b180*/  @!P0 SEL R25, R8, c[0x0][0x234], !P1 ;  /* 0x00008d0008198a07 */ /* 0x000fe40004800000 */
[----:B------:R-:W-:Y:S02]  /*b190*/  LEA R9, R7, R5, 0x8 ;  /* 0x0000000507097211 */ /* 0x000fe400078e40ff */
[----:B------:R-:W-:Y:S01]  /*b1a0*/  SHF.R.S32.HI R5, RZ, 0x2, R6 ;  /* 0x00000002ff057819 */ /* 0x000fe20000011406 */
[C---:B-1----:R-:W-:Y:S01]  /*b1b0*/  FMUL.FTZ R140, R0.reuse, R140 ;  /* 0x0000008c008c7220 */ /* 0x042fe20000410000 */
[----:B------:R-:W1:Y:S01]  /*b1c0*/  @P4 MUFU.RCP R2, R21 ;  /* 0x0000001500024308 */ /* 0x000e620000001000 */
[C---:B------:R-:W-:Y:S01]  /*b1d0*/  FMUL.FTZ R18, R0.reuse, R141 ;  /* 0x0000008d00127220 */ /* 0x040fe20000410000 */
[----:B------:R-:W-:Y:S01]  /*b1e0*/  ISETP.NE.OR P1, PT, RZ, UR4, !P1 ;  /* 0x00000004ff007c0c */ /* 0x000fe2000cf25670 */
        /* <DEDUP_REMOVED lines=168> */
.L_x_229:
[----:B------:R-:W-:Y:S05]  /*bc70*/  BSYNC B0 ;  /* 0x0000000000007941 */ /* 0x000fea0003800000 */
.L_x_228:
[----:B-1----:R-:W3:Y:S01]  /*bc80*/  LDL.LU.64 R2, [R1+0x30] ;  /* 0x0000300001027983 */ /* 0x002ee20000300a00 */
        /* <DEDUP_REMOVED lines=32> */
.L_x_222:
        /* <DEDUP_REMOVED lines=104> */
.L_x_230:
        /* <DEDUP_REMOVED lines=15> */
.L_x_614:


//--------------------- .text._ZN5flash16flash_fwd_kernelI23Flash_fwd_kernel_traitsILi32ELi128ELi128ELi4ELb0ELb0EN7cutlass6half_tE19Flash_kernel_traitsILi32ELi128ELi128ELi4ES3_EELb1ELb1ELb0ELb0ELb0ELb1ELb0ELb0EEEvNS_16Flash_fwd_paramsE --------------------------
	.section	.text._ZN5flash16flash_fwd_kernelI23Flash_fwd_kernel_traitsILi32ELi128ELi128ELi4ELb0ELb0EN7cutlass6half_tE19Flash_kernel_traitsILi32ELi128ELi128ELi4ES3_EELb1ELb1ELb0ELb0ELb0ELb1ELb0ELb0EEEvNS_16Flash_fwd_paramsE,"ax",@progbits
	.sectioninfo	@"SHI_REGISTERS=255"
	.align	128
        .global         _ZN5flash16flash_fwd_kernelI23Flash_fwd_kernel_traitsILi32ELi128ELi128ELi4ELb0ELb0EN7cutlass6half_tE19Flash_kernel_traitsILi32ELi128ELi128ELi4ES3_EELb1ELb1ELb0ELb0ELb0ELb1ELb0ELb0EEEvNS_16Flash_fwd_paramsE
        .type           _ZN5flash16flash_fwd_kernelI23Flash_fwd_kernel_traitsILi32ELi128ELi128ELi4ELb0ELb0EN7cutlass6half_tE19Flash_kernel_traitsILi32ELi128ELi128ELi4ES3_EELb1ELb1ELb0ELb0ELb0ELb1ELb0ELb0EEEvNS_16Flash_fwd_paramsE,@function
        .size           _ZN5flash16flash_fwd_kernelI23Flash_fwd_kernel_traitsILi32ELi128ELi128ELi4ELb0ELb0EN7cutlass6half_tE19Flash_kernel_traitsILi32ELi128ELi128ELi4ES3_EELb1ELb1ELb0ELb0ELb0ELb1ELb0ELb0EEEvNS_16Flash_fwd_paramsE,(.L_x_615 - _ZN5flash16flash_fwd_kernelI23Flash_fwd_kernel_traitsILi32ELi128ELi128ELi4ELb0ELb0EN7cutlass6half_tE19Flash_kernel_traitsILi32ELi128ELi128ELi4ES3_EELb1ELb1ELb0ELb0ELb0ELb1ELb0ELb0EEEvNS_16Flash_fwd_paramsE)
        .other          _ZN5flash16flash_fwd_kernelI23Flash_fwd_kernel_traitsILi32ELi128ELi128ELi4ELb0ELb0EN7cutlass6half_tE19Flash_kernel_traitsILi32ELi128ELi128ELi4ES3_EELb1ELb1ELb0ELb0ELb0ELb1ELb0ELb0EEEvNS_16Flash_fwd_paramsE,@"STO_CUDA_ENTRY STV_DEFAULT"
_ZN5flash16flash_fwd_kernelI23Flash_fwd_kernel_traitsILi32ELi128ELi128ELi4ELb0ELb0EN7cutlass6half_tE19Flash_kernel_traitsILi32ELi128ELi128ELi4ES3_EELb1ELb1ELb0ELb0ELb0ELb1ELb0ELb0EEEvNS_16Flash_fwd_paramsE:
.text._ZN5flash16flash_fwd_kernelI23Flash_fwd_kernel_traitsILi32ELi128ELi128ELi4ELb0ELb0EN7cutlass6half_tE19Flash_kernel_traitsILi32ELi128ELi128ELi4ES3_EELb1ELb1ELb0ELb0ELb0ELb1ELb0ELb0EEEvNS_16Flash_fwd_paramsE:
        /* <DEDUP_REMOVED lines=18> */
[----:B------:R-:W5:Y:S01]  /*0120*/  S2UR UR12, SR_CTAID.Y ;  /* 0x00000000000c79c3 */ /* 0x000f620000002600 */
        /* <DEDUP_REMOVED lines=11> */
[----:B------:R-:W-:Y:S02]  /*01e0*/  ULDC.64 UR14, c[0x0][0x240] ;  /* 0x00009000000e7ab9 */ /* 0x000fe40000000a00 */
[----:B------:R-:W-:-:S02]  /*01f0*/  UISETP.EQ.OR.EX UP0, UPT, URZ, UR5, !UP3, UP0 ;  /* 0x000000053f00728c */ /* 0x000fc4000df02700 */
[----:B-----5:R-:W-:Y:S02]  /*0200*/  UIMAD.WIDE UR14, UR12, UR7, UR14 ;  /* 0x000000070c0e72a5 */ /* 0x020fe4000f8e020e */
[----:B-1----:R-:W-:-:S06]  /*0210*/  ULOP3.LUT UR9, UR11, UR8, UR12, 0xfe, !UPT ;  /* 0x000000080b097292 */ /* 0x002fcc000f8efe0c */
[----:B--2---:R-:W-:Y:S01]  /*0220*/  LOP3.LUT P3, RZ, R63, UR9, RZ, 0xfc, !PT ;  /* 0x000000093fff7c12 */ /* 0x004fe2000f86fcff */
[----:B------:R-:W-:Y:S02]  /*0230*/  ULDC.64 UR4, c[0x0][0x248] ;  /* 0x0000920000047ab9 */ /* 0x000fe40000000a00 */
[----:B------:R-:W-:-:S10]  /*0240*/  UIMAD.WIDE UR4, UR12, UR7, UR4 ;  /* 0x000000070c0472a5 */ /* 0x000fd4000f8e0204 */
[----:B------:R-:W-:Y:S02]  /*0250*/  @!P3 IMAD.MOV.U32 R10, RZ, RZ, c[0x0][0x308] ;  /* 0x0000c200ff0ab624 */ /* 0x000fe400078e00ff */
[----:B------:R-:W-:Y:S01]  /*0260*/  @!P3 IMAD.MOV.U32 R11, RZ, RZ, c[0x0][0x30c] ;  /* 0x0000c300ff0bb624 */ /* 0x000fe200078e00ff */
        /* <DEDUP_REMOVED lines=24> */
[----:B------:R-:W-:Y:S02]  /*03f0*/  UMOV UR15, 0xffffffff ;  /* 0xffffffff000f7882 */ /* 0x000fe40000000000 */
[----:B------:R-:W-:Y:S02]  /*0400*/  UMOV UR21, 0xffffffff ;  /* 0xffffffff00157882 */ /* 0x000fe40000000000 */
[----:B------:R-:W-:Y:S02]  /*0410*/  ULDC UR4, c[0x0][0x1c0] ;  /* 0x0000700000047ab9 */ /* 0x000fe40000000800 */
[----:B------:R-:W-:-:S02]  /*0420*/  UIMAD UR4, UR12, UR4, UR11 ;  /* 0x000000040c0472a4 */ /* 0x000fc4000f8e020b */
[----:B------:R-:W-:Y:S02]  /*0430*/  UMOV UR14, URZ ;  /* 0x0000003f000e7c82 */ /* 0x000fe40008000000 */
[----:B------:R-:W-:-:S04]  /*0440*/  USHF.L.U32 UR5, UR4, 0x5, URZ ;  /* 0x0000000504057899 */ /* 0x000fc8000800063f */
[----:B------:R-:W-:Y:S01]  /*0450*/  USHF.R.S32.HI UR4, URZ, 0x1f, UR5 ;  /* 0x0000001f3f047899 */ /* 0x000fe20008011405 */
[----:B-1----:R-:W-:-:S04]  /*0460*/  SHF.R.S32.HI R5, RZ, 0x1f, R63 ;  /* 0x0000001fff057819 */ /* 0x002fc8000001143f */
[----:B------:R-:W-:Y:S01]  /*0470*/  LEA.HI R28, R5, R63, RZ, 0x5 ;  /* 0x0000003f051c7211 */ /* 0x000fe200078f28ff */
        /* <DEDUP_REMOVED lines=22> */
.L_x_231:
[----:B------:R-:W-:Y:S02]  /*05e0*/  ULDC UR6, c[0x0][0x218] ;  /* 0x0000860000067ab9 */ /* 0x000fe40000000800 */
.L_x_232:
        /* <DEDUP_REMOVED lines=42> */
[----:B------:R-:W-:Y:S02]  /*0890*/  @!UP1 USHF.R.S32.HI UR16, URZ, 0x1f, UR12 ;  /* 0x0000001f3f109899 */ /* 0x000fe4000801140c */
[----:B------:R-:W-:Y:S02]  /*08a0*/  @UP1 UIMAD.WIDE.U32 UR28, UR21, UR4, URZ ;  /* 0x00000004151c12a5 */ /* 0x000fe4000f8e003f */
[----:B------:R-:W-:Y:S02]  /*08b0*/  @UP0 UIADD3 UR17, UR14, UR15, URZ ;  /* 0x0000000f0e110290 */ /* 0x000fe4000fffe03f */
[----:B------:R-:W-:Y:S02]  /*08c0*/  @!UP1 UIMAD UR16, UR16, UR6, URZ ;  /* 0x00000006101092a4 */ /* 0x000fe4000f8e023f */
[----:B------:R-:W-:Y:S02]  /*08d0*/  @UP1 UIMAD UR13, UR21, UR5, UR29 ;  /* 0x00000005150d12a4 */ /* 0x000fe4000f8e021d */
[----:B------:R-:W-:-:S02]  /*08e0*/  @!UP1 UIMAD.WIDE.U32 UR18, UR12, UR6, URZ ;  /* 0x000000060c1292a5 */ /* 0x000fc4000f8e003f */
[----:B------:R-:W-:Y:S02]  /*08f0*/  ULDC.64 UR4, c[0x0][0x198] ;  /* 0x0000660000047ab9 */ /* 0x000fe40000000a00 */
[----:B------:R-:W-:Y:S02]  /*0900*/  @UP0 UIMAD.WIDE.U32 UR30, UR17, UR4, URZ ;  /* 0x00000004111e02a5 */ /* 0x000fe4000f8e003f */
[----:B------:R-:W-:Y:S02]  /*0910*/  @!UP1 UIMAD UR16, UR12, UR7, UR16 ;  /* 0x000000070c1092a4 */ /* 0x000fe4000f8e0210 */
[----:B------:R-:W-:Y:S02]  /*0920*/  @UP1 UMOV UR6, UR28 ;  /* 0x0000001c00061c82 */ /* 0x000fe40008000000 */
[----:B------:R-:W-:Y:S02]  /*0930*/  @!UP1 UIADD3 UR13, UR19, UR16, URZ ;  /* 0x00000010130d9290 */ /* 0x000fe4000fffe03f */
[----:B------:R-:W-:-:S02]  /*0940*/  @UP0 UIMAD UR7, UR17, UR5, UR31 ;  /* 0x00000005110702a4 */ /* 0x000fc4000f8e021f */
        /* <DEDUP_REMOVED lines=12> */
[----:B------:R-:W-:Y:S02]  /*0a10*/  UMOV UR16, UR18 ;  /* 0x0000001200107c82 */ /* 0x000fe40008000000 */
[----:B------:R-:W-:-:S02]  /*0a20*/  UIMAD UR7, UR12, UR5, UR7 ;  /* 0x000000050c0772a4 */ /* 0x000fc4000f8e0207 */
[----:B------:R-:W-:-:S04]  /*0a30*/  UIMAD.WIDE.U32 UR16, UR12, UR4, UR16 ;  /* 0x000000040c1072a5 */ /* 0x000fc8000f8e0010 */
[----:B------:R-:W-:Y:S02]  /*0a40*/  UIADD3 UR7, UR17, UR7, URZ ;  /* 0x0000000711077290 */ /* 0x000fe4000fffe03f */
.L_x_234:
[----:B-1----:R-:W-:Y:S01]  /*0a50*/  IABS R4, c[0x0][0x1c8] ;  /* 0x0000720000047a13 */ /* 0x002fe20000000000 */
        /* <DEDUP_REMOVED lines=10> */
[----:B------:R-:W-:Y:S02]  /*0b00*/  USHF.R.S32.HI UR15, URZ, 0x1f, UR11 ;  /* 0x0000001f3f0f7899 */ /* 0x000fe4000801140b */
[----:B------:R-:W-:Y:S01]  /*0b10*/  @UP0 UMOV UR20, UR18 ;  /* 0x0000001200140c82 */ /* 0x000fe20008000000 */
[----:B-1----:R-:W-:Y:S02]  /*0b20*/  IABS R6, R6 ;  /* 0x0000000600067213 */ /* 0x002fe40000000000 */
[----:B--2---:R-:W-:-:S04]  /*0b30*/  IADD3 R2, R2, 0xffffffe, RZ ;  /* 0x0ffffffe02027810 */ /* 0x004fc80007ffe0ff */
        /* <DEDUP_REMOVED lines=32> */
.L_x_235:
[CC--:B------:R-:W-:Y:S01]  /*0d40*/  LEA.HI R21, R5.reuse, R63.reuse, RZ, 0x4 ;  /* 0x0000003f05157211 */ /* 0x0c0fe200078f20ff */
[----:B------:R-:W1:Y:S01]  /*0d50*/  S2R R252, SR_CTAID.X ;  /* 0x0000000000fc7919 */ /* 0x000e620000002500 */
[CC--:B------:R-:W-:Y:S01]  /*0d60*/  LEA.HI R29, R5.reuse, R63.reuse, RZ, 0x2 ;  /* 0x0000003f051d7211 */ /* 0x0c0fe200078f10ff */
[----:B------:R-:W-:Y:S01]  /*0d70*/  UIADD3 UR18, -UR8, UR10, URZ ;  /* 0x0000000a08127290 */ /* 0x000fe2000fffe13f */
[----:B------:R-:W-:Y:S01]  /*0d80*/  SHF.R.S32.HI R2, RZ, 0x4, R21 ;  /* 0x00000004ff027819 */ /* 0x000fe20000011415 */
[----:B------:R-:W2:Y:S01]  /*0d90*/  S2R R9, SR_CTAID.Z ;  /* 0x0000000000097919 */ /* 0x000ea20000002700 */
[----:B------:R-:W-:Y:S01]  /*0da0*/  LEA.HI R3, R5, R63, RZ, 0x3 ;  /* 0x0000003f05037211 */ /* 0x000fe200078f18ff */
[----:B------:R-:W-:Y:S01]  /*0db0*/  ULDC.64 UR4, c[0x0][0x1a8] ;  /* 0x00006a0000047ab9 */ /* 0x000fe20000000a00 */
[----:B------:R-:W-:Y:S01]  /*0dc0*/  LEA.HI R0, R21, R2, RZ, 0x1 ;  /* 0x0000000215007211 */ /* 0x000fe200078f08ff */
[----:B------:R-:W-:Y:S01]  /*0dd0*/  UIMAD UR4, UR15, UR4, URZ ;  /* 0x000000040f0472a4 */ /* 0x000fe2000f8e023f */
[----:B------:R-:W-:Y:S01]  /*0de0*/  LOP3.LUT R4, R29, 0xfffffffc, RZ, 0xc0, !PT ;  /* 0xfffffffc1d047812 */ /* 0x000fe200078ec0ff */
[----:B------:R-:W-:Y:S01]  /*0df0*/  UIADD3 UR27, UR26, -0x1, URZ ;  /* 0xffffffff1a1b7890 */ /* 0x000fe2000fffe03f */
[----:B------:R-:W-:Y:S01]  /*0e00*/  LOP3.LUT R0, R0, 0xfffffffe, RZ, 0xc0, !PT ;  /* 0xfffffffe00007812 */ /* 0x000fe200078ec0ff */
[----:B------:R-:W-:Y:S01]  /*0e10*/  UIMAD UR4, UR11, UR5, UR4 ;  /* 0x000000050b0472a4 */ /* 0x000fe2000f8e0204 */
[----:B------:R-:W-:Y:S01]  /*0e20*/  SHF.R.S32.HI R25, RZ, 0x3, R3 ;  /* 0x00000003ff197819 */ /* 0x000fe20000011403 */
[----:B------:R-:W-:Y:S01]  /*0e30*/  IMAD.IADD R4, R63, 0x1, -R4 ;  /* 0x000000013f047824 */ /* 0x000fe200078e0a04 */
[----:B------:R-:W-:Y:S01]  /*0e40*/  SHF.R.S32.HI R74, RZ, 0x5, R28 ;  /* 0x00000005ff4a7819 */ /* 0x000fe2000001141c */
[----:B------:R-:W-:Y:S01]  /*0e50*/  IMAD.IADD R26, R2, 0x1, -R0 ;  /* 0x00000001021a7824 */ /* 0x000fe200078e0a00 */
[----:B------:R-:W-:Y:S01]  /*0e60*/  LOP3.LUT R0, R3, 0xfffffff8, RZ, 0xc0, !PT ;  /* 0xfffffff803007812 */ /* 0x000fe200078ec0ff */
[----:B------:R-:W-:Y:S01]  /*0e70*/  IMAD.SHL.U32 R34, R4, 0x8, RZ ;  /* 0x0000000804227824 */ /* 0x000fe200078e00ff */
[----:B------:R-:W-:Y:S01]  /*0e80*/  SHF.R.S32.HI R2, RZ, 0x2, R29 ;  /* 0x00000002ff027819 */ /* 0x000fe2000001141d */
[----:B------:R-:W-:Y:S01]  /*0e90*/  UIMAD UR11, UR27, -0x80, UR9 ;  /* 0xffffff801b0b78a4 */ /* 0x000fe2000f8e0209 */
[----:B------:R-:W-:Y:S01]  /*0ea0*/  IMAD.MOV.U32 R205, RZ, RZ, c[0x0][0x19c] ;  /* 0x00006700ffcd7624 */ /* 0x000fe200078e00ff */
[----:B------:R-:W-:Y:S01]  /*0eb0*/  UMOV UR19, 0x7 ;  /* 0x0000000700137882 */ /* 0x000fe20000000000 */
[----:B------:R-:W-:Y:S01]  /*0ec0*/  IMAD.IADD R6, R63, 0x1, -R0 ;  /* 0x000000013f067824 */ /* 0x000fe200078e0a00 */
[C---:B------:R-:W-:Y:S01]  /*0ed0*/  IADD3 R32, R2.reuse, 0x20, RZ ;  /* 0x0000002002207810 */ /* 0x040fe20007ffe0ff */
[----:B------:R-:W-:Y:S01]  /*0ee0*/  IMAD.SHL.U32 R0, R25, 0x40, RZ ;  /* 0x0000004019007824 */ /* 0x000fe200078e00ff */
[----:B------:R-:W-:Y:S01]  /*0ef0*/  IADD3 R31, R2, 0x40, RZ ;  /* 0x00000040021f7810 */ /* 0x000fe20007ffe0ff */
[----:B------:R-:W-:Y:S01]  /*0f00*/  UISETP.GE.AND UP0, UPT, UR26, 0x2, UPT ;  /* 0x000000021a00788c */ /* 0x000fe2000bf06270 */
[----:B------:R-:W-:Y:S01]  /*0f10*/  ISETP.GE.AND P2, PT, R32, UR18, PT ;  /* 0x0000001220007c0c */ /* 0x000fe2000bf46270 */
[----:B------:R-:W-:Y:S01]  /*0f20*/  STL [R1+0x6c], R32 ;  /* 0x00006c2001007387 */ /* 0x000fe20000100800 */
[----:B------:R-:W-:-:S02]  /*0f30*/  IADD3 R30, R2, 0x60, RZ ;  /* 0x00000060021e7810 */ /* 0x000fc40007ffe0ff */
[----:B------:R-:W-:Y:S01]  /*0f40*/  LOP3.LUT R0, R0, 0xc0, RZ, 0xc0, !PT ;  /* 0x000000c000007812 */ /* 0x000fe200078ec0ff */
[----:B------:R-:W-:Y:S01]  /*0f50*/  STL [R1+0x70], R31 ;  /* 0x0000701f01007387 */ /* 0x000fe20000100800 */
[----:B------:R-:W-:Y:S02]  /*0f60*/  ISETP.GE.AND P1, PT, R31, UR18, PT ;  /* 0x000000121f007c0c */ /* 0x000fe4000bf26270 */
[----:B------:R-:W-:Y:S01]  /*0f70*/  SHF.R.S32.HI R3, RZ, 0x1f, R2 ;  /* 0x0000001fff037819 */ /* 0x000fe20000011402 */
[----:B------:R-:W-:Y:S01]  /*0f80*/  STL [R1+0x68], R30 ;  /* 0x0000681e01007387 */ /* 0x000fe20000100800 */
[----:B------:R-:W-:Y:S02]  /*0f90*/  LEA.HI R24, R6, R6, RZ, 0x1 ;  /* 0x0000000606187211 */ /* 0x000fe400078f08ff */
[----:B------:R-:W-:Y:S01]  /*0fa0*/  SHF.R.S32.HI R35, RZ, 0x1f, R34 ;  /* 0x0000001fff237819 */ /* 0x000fe20000011422 */
[----:B-1----:R-:W-:Y:S01]  /*0fb0*/  IMAD.WIDE R22, R252, 0x80, R2 ;  /* 0x00000080fc167825 */ /* 0x002fe200078e0202 */
[----:B------:R-:W-:-:S02]  /*0fc0*/  IADD3 R4, P4, R34, UR6, RZ ;  /* 0x0000000622047c10 */ /* 0x000fc4000ff9e0ff */
[----:B------:R-:W-:Y:S01]  /*0fd0*/  ISETP.GE.AND P3, PT, R2, UR18, PT ;  /* 0x0000001202007c0c */ /* 0x000fe2000bf66270 */
[----:B------:R-:W-:Y:S01]  /*0fe0*/  STL.64 [R1+0x48], R34 ;  /* 0x0000482201007387 */ /* 0x000fe20000100a00 */
[----:B------:R-:W-:Y:S01]  /*0ff0*/  ISETP.GE.AND P0, PT, R30, UR18, PT ;  /* 0x000000121e007c0c */ /* 0x000fe2000bf06270 */
[----:B------:R-:W-:Y:S01]  /*1000*/  IMAD R252, R252, 0x8, R74 ;  /* 0x00000008fcfc7824 */ /* 0x000fe200078e024a */
[----:B------:R-:W-:Y:S01]  /*1010*/  LOP3.LUT R8, R0, 0x18, R34, 0xf8, !PT ;  /* 0x0000001800087812 */ /* 0x000fe200078ef822 */
[----:B------:R1:W-:Y:S01]  /*1020*/  STL.64 [R1+0x30], R22 ;  /* 0x0000301601007387 */ /* 0x0003e20000100a00 */
[----:B------:R-:W-:Y:S02]  /*1030*/  SHF.R.U32.HI R7, RZ, 0x3, R0 ;  /* 0x00000003ff077819 */ /* 0x000fe40000011600 */
[----:B------:R-:W-:Y:S02]  /*1040*/  LOP3.LUT R0, R24, 0x7fffffe, RZ, 0xc0, !PT ;  /* 0x07fffffe18007812 */ /* 0x000fe400078ec0ff */
[----:B------:R-:W-:Y:S01]  /*1050*/  IADD3.X R5, R35, UR13, RZ, P4, !PT ;  /* 0x0000000d23057c10 */ /* 0x000fe2000a7fe4ff */
[----:B------:R-:W-:Y:S01]  /*1060*/  USHF.R.S32.HI UR13, URZ, 0x1f, UR27 ;  /* 0x0000001f3f0d7899 */ /* 0x000fe2000801141b */
[----:B------:R-:W-:Y:S01]  /*1070*/  @!P1 IADD3 R12, P5, R22, 0x40, RZ ;  /* 0x00000040160c9810 */ /* 0x000fe20007fbe0ff */
[----:B------:R-:W-:Y:S01]  /*1080*/  IMAD.IADD R27, R6, 0x1, -R0 ;  /* 0x00000001061b7824 */ /* 0x000fe200078e0a00 */
[C---:B------:R-:W-:Y:S01]  /*1090*/  @!P2 IADD3 R0, P6, R22.reuse, 0x20, RZ ;  /* 0x000000201600a810 */ /* 0x040fe20007fde0ff */
[----:B--2---:R-:W-:Y:S01]  /*10a0*/  IMAD.WIDE.U32 R4, R9, c[0x0][0x1a8], R4 ;  /* 0x00006a0009047a25 */ /* 0x004fe200078e0004 */
[----:B------:R-:W-:-:S02]  /*10b0*/  @!P0 IADD3 R13, P4, R22, 0x60, RZ ;  /* 0x00000060160d8810 */ /* 0x000fc40007f9e0ff */
[----:B------:R-:W-:Y:S01]  /*10c0*/  LOP3.LUT R20, R8, R7, RZ, 0x3c, !PT ;  /* 0x0000000708147212 */ /* 0x000fe200078e3cff */
[----:B------:R-:W-:Y:S01]  /*10d0*/  @!P3 IMAD R14, R23, c[0x0][0x190], RZ ;  /* 0x00006400170eba24 */ /* 0x000fe200078e02ff */
[----:B------:R-:W-:Y:S01]  /*10e0*/  IADD3 R5, R5, UR4, RZ ;  /* 0x0000000405057c10 */ /* 0x000fe2000fffe0ff */
[--C-:B------:R-:W-:Y:S01]  /*10f0*/  @!P2 IMAD.X R15, RZ, RZ, R23.reuse, P6 ;  /* 0x000000ffff0fa224 */ /* 0x100fe200030e0617 */
[----:B------:R-:W-:Y:S01]  /*1100*/  SHF.R.S32.HI R48, RZ, 0x1, R24 ;  /* 0x00000001ff307819 */ /* 0x000fe20000011418 */
[----:B------:R-:W-:Y:S02]  /*1110*/  @!P1 IMAD.X R16, RZ, RZ, R23, P5 ;  /* 0x000000ffff109224 */ /* 0x000fe400028e0617 */
[----:B------:R-:W-:Y:S02]  /*1120*/  @!P3 IMAD R17, R22, c[0x0][0x194], R14 ;  /* 0x000065001611ba24 */ /* 0x000fe400078e020e */
[----:B------:R-:W-:Y:S02]  /*1130*/  @!P2 IMAD R15, R15, c[0x0][0x190], RZ ;  /* 0x000064000f0faa24 */ /* 0x000fe400078e02ff */
[----:B------:R-:W-:-:S02]  /*1140*/  @!P2 IMAD.MOV.U32 R10, RZ, RZ, R4 ;  /* 0x000000ffff0aa224 */ /* 0x000fc400078e0004 */
[--C-:B------:R-:W-:Y:S02]  /*1150*/  @!P2 IMAD.MOV.U32 R11, RZ, RZ, R5.reuse ;  /* 0x000000ffff0ba224 */ /* 0x100fe400078e0005 */
[--C-:B------:R-:W-:Y:S02]  /*1160*/  @!P1 IMAD.MOV.U32 R8, RZ, RZ, R4.reuse ;  /* 0x000000ffff089224 */ /* 0x100fe400078e0004 */
[--C-:B------:R-:W-:Y:S02]  /*1170*/  @!P1 IMAD.MOV.U32 R9, RZ, RZ, R5.reuse ;  /* 0x000000ffff099224 */ /* 0x100fe400078e0005 */
[----:B------:R-:W-:Y:S02]  /*1180*/  @!P0 IMAD.MOV.U32 R6, RZ, RZ, R4 ;  /* 0x000000ffff068224 */ /* 0x000fe400078e0004 */
[----:B------:R-:W-:Y:S02]  /*1190*/  @!P0 IMAD.MOV.U32 R7, RZ, RZ, R5 ;  /* 0x000000ffff078224 */ /* 0x000fe400078e0005 */
[----:B------:R-:W-:-:S02]  /*11a0*/  @!P0 IMAD.X R14, RZ, RZ, R23, P4 ;  /* 0x000000ffff0e8224 */ /* 0x000fc400020e0617 */
[----:B------:R-:W-:Y:S02]  /*11b0*/  @!P1 IMAD R16, R16, c[0x0][0x190], RZ ;  /* 0x0000640010109a24 */ /* 0x000fe400078e02ff */
[----:B------:R-:W-:-:S04]  /*11c0*/  @!P3 IMAD.WIDE.U32 R4, R22, c[0x0][0x190], R4 ;  /* 0x000064001604ba25 */ /* 0x000fc800078e0004 */
[C---:B------:R-:W-:Y:S02]  /*11d0*/  @!P2 IMAD R19, R0.reuse, c[0x0][0x194], R15 ;  /* 0x000065000013aa24 */ /* 0x040fe400078e020f */
[----:B------:R-:W-:-:S04]  /*11e0*/  @!P2 IMAD.WIDE.U32 R10, R0, c[0x0][0x190], R10 ;  /* 0x00006400000aaa25 */ /* 0x000fc800078e000a */
[----:B------:R-:W-:Y:S02]  /*11f0*/  @!P0 IMAD R15, R14, c[0x0][0x190], RZ ;  /* 0x000064000e0f8a24 */ /* 0x000fe400078e02ff */
[----:B------:R-:W-:Y:S01]  /*1200*/  @!P1 IMAD R14, R12, c[0x0][0x194], R16 ;  /* 0x000065000c0e9a24 */ /* 0x000fe200078e0210 */
[----:B------:R-:W-:Y:S01]  /*1210*/  @!P3 LEA R16, P4, R4, c[0x0][0x160], 0x1 ;  /* 0x000058000410ba11 */ /* 0x000fe200078808ff */
[----:B------:R-:W-:Y:S02]  /*1220*/  @!P3 IMAD.IADD R0, R5, 0x1, R17 ;  /* 0x000000010500b824 */ /* 0x000fe400078e0211 */
[----:B------:R-:W-:Y:S01]  /*1230*/  @!P1 IMAD.WIDE.U32 R8, R12, c[0x0][0x190], R8 ;  /* 0x000064000c089a25 */ /* 0x000fe200078e0008 */
[----:B------:R-:W-:Y:S02]  /*1240*/  @!P2 LEA R12, P6, R10, c[0x0][0x160], 0x1 ;  /* 0x000058000a0caa11 */ /* 0x000fe400078c08ff */
[----:B------:R-:W-:Y:S01]  /*1250*/  @!P3 LEA.HI.X R17, R4, c[0x0][0x164], R0, 0x1, P4 ;  /* 0x000059000411ba11 */ /* 0x000fe200020f0c00 */
[----:B------:R-:W-:-:S02]  /*1260*/  @!P2 IMAD.IADD R0, R11, 0x1, R19 ;  /* 0x000000010b00a824 */ /* 0x000fc400078e0213 */
[C---:B------:R-:W-:Y:S02]  /*1270*/  @!P0 IMAD R5, R13.reuse, c[0x0][0x194], R15 ;  /* 0x000065000d058a24 */ /* 0x040fe400078e020f */
[----:B------:R-:W-:Y:S01]  /*1280*/  @!P0 IMAD.WIDE.U32 R6, R13, c[0x0][0x190], R6 ;  /* 0x000064000d068a25 */ /* 0x000fe200078e0006 */
[----:B------:R-:W-:Y:S02]  /*1290*/  @!P2 LEA.HI.X R13, R10, c[0x0][0x164], R0, 0x1, P6 ;  /* 0x000059000a0daa11 */ /* 0x000fe400030f0c00 */
[----:B------:R-:W-:Y:S01]  /*12a0*/  LEA.HI R0, R29, R2, RZ, 0x1 ;  /* 0x000000021d007211 */ /* 0x000fe200078f08ff */
[----:B------:R-:W-:Y:S01]  /*12b0*/  @!P0 IMAD.IADD R5, R7, 0x1, R5 ;  /* 0x0000000107058824 */ /* 0x000fe200078e0205 */
[----:B-1----:R-:W-:Y:S01]  /*12c0*/  @!P0 LEA R22, P4, R6, c[0x0][0x160], 0x1 ;  /* 0x0000580006168a11 */ /* 0x002fe200078808ff */
[----:B------:R-:W-:Y:S01]  /*12d0*/  @!P1 IMAD.IADD R4, R9, 0x1, R14 ;  /* 0x0000000109049824 */ /* 0x000fe200078e020e */
[----:B------:R-:W-:Y:S01]  /*12e0*/  LOP3.LUT R0, R0, 0x7fffffe, RZ, 0xc0, !PT ;  /* 0x07fffffe00007812 */ /* 0x000fe200078ec0ff */
[----:B------:R-:W-:Y:S01]  /*12f0*/  IMAD R7, R3, c[0x0][0x198], RZ ;  /* 0x0000660003077a24 */ /* 0x000fe200078e02ff */
[----:B------:R-:W-:-:S02]  /*1300*/  @!P1 LEA R14, P5, R8, c[0x0][0x160], 0x1 ;  /* 0x00005800080e9a11 */ /* 0x000fc400078a08ff */
[----:B------:R-:W-:Y:S01]  /*1310*/  @!P0 LEA.HI.X R23, R6, c[0x0][0x164], R5, 0x1, P4 ;  /* 0x0000590006178a11 */ /* 0x000fe200020f0c05 */
[----:B------:R-:W-:Y:S01]  /*1320*/  IMAD R6, R3, c[0x0][0x1a0], RZ ;  /* 0x0000680003067a24 */ /* 0x000fe200078e02ff */
[----:B------:R-:W-:Y:S01]  /*1330*/  @!P1 LEA.HI.X R15, R8, c[0x0][0x164], R4, 0x1, P5 ;  /* 0x00005900080f9a11 */ /* 0x000fe200028f0c04 */
[C---:B------:R-:W-:Y:S01]  /*1340*/  IMAD.IADD R3, R2.reuse, 0x1, -R0 ;  /* 0x0000000102037824 */ /* 0x040fe200078e0a00 */
[----:B------:R-:W-:Y:S01]  /*1350*/  LOP3.LUT R8, R21, 0xfffffff0, RZ, 0xc0, !PT ;  /* 0xfffffff015087812 */ /* 0x000fe200078ec0ff */
[C---:B------:R-:W-:Y:S01]  /*1360*/  IMAD R10, R2.reuse, c[0x0][0x19c], R7 ;  /* 0x00006700020a7a24 */ /* 0x040fe200078e0207 */
[----:B------:R-:W-:Y:S01]  /*1370*/  ISETP.GE.AND P5, PT, R2, UR11, PT ;  /* 0x0000000b02007c0c */ /* 0x000fe2000bfa6270 */
[----:B------:R-:W-:Y:S01]  /*1380*/  IMAD R7, R74, 0x8, R3 ;  /* 0x000000084a077824 */ /* 0x000fe200078e0203 */
[C---:B------:R-:W-:Y:S01]  /*1390*/  ISETP.GE.AND P6, PT, R2.reuse, UR11, PT ;  /* 0x0000000b02007c0c */ /* 0x040fe2000bfc6270 */
[----:B------:R-:W-:-:S04]  /*13a0*/  IMAD.WIDE.U32 R4, R2, c[0x0][0x198], R34 ;  /* 0x0000660002047a25 */ /* 0x000fc800078e0022 */
[----:B------:R-:W-:Y:S01]  /*13b0*/  IMAD.IADD R0, R63, 0x1, -R8 ;  /* 0x000000013f007824 */ /* 0x000fe200078e0a08 */
[----:B------:R-:W-:Y:S01]  /*13c0*/  IADD3 R4, P4, R4, UR16, RZ ;  /* 0x0000001004047c10 */ /* 0x000fe2000ff9e0ff */
[----:B------:R-:W-:Y:S01]  /*13d0*/  IMAD.U32 R7, R7, 0x20, R20 ;  /* 0x0000002007077824 */ /* 0x000fe200078e0014 */
[----:B------:R-:W-:Y:S01]  /*13e0*/  UIADD3 UR16, UR25, 0x646e171e, URZ ;  /* 0x646e171e19107890 */ /* 0x000fe2000fffe03f */
[----:B------:R-:W-:Y:S01]  /*13f0*/  IMAD R9, R2, c[0x0][0x1a4], R6 ;  /* 0x0000690002097a24 */ /* 0x000fe200078e0206 */
[-C--:B------:R-:W-:Y:S01]  /*1400*/  LEA.HI R8, R0, R0.reuse, RZ, 0x1 ;  /* 0x0000000000087211 */ /* 0x080fe200078f08ff */
[----:B------:R-:W-:Y:S01]  /*1410*/  IMAD.SHL.U32 R224, R7, 0x2, RZ ;  /* 0x0000000207e07824 */ /* 0x000fe200078e00ff */
[----:B------:R-:W-:Y:S01]  /*1420*/  IADD3.X R5, R5, UR7, R10, P4, !PT ;  /* 0x0000000705057c10 */ /* 0x000fe2000a7fe40a */
[----:B------:R-:W-:Y:S01]  /*1430*/  IMAD.WIDE.U32 R2, R2, c[0x0][0x1a0], R34 ;  /* 0x0000680002027a25 */ /* 0x000fe200078e0022 */
[----:B------:R-:W-:Y:S01]  /*1440*/  LOP3.LUT R6, R8, 0x7fffffe, RZ, 0xc0, !PT ;  /* 0x07fffffe08067812 */ /* 0x000fe200078ec0ff */
[----:B------:R-:W-:Y:S01]  /*1450*/  ULDC.64 UR6, c[0x0][0x198] ;  /* 0x0000660000067ab9 */ /* 0x000fe20000000a00 */
[----:B------:R-:W-:Y:S01]  /*1460*/  @!PT LDS RZ, [RZ] ;  /* 0x00000000fffff984 */ /* 0x000fe20000000800 */
[----:B------:R-:W-:Y:S01]  /*1470*/  @!PT LDS RZ, [RZ] ;  /* 0x00000000fffff984 */ /* 0x000fe20000000800 */
[----:B------:R-:W-:Y:S01]  /*1480*/  @!PT LDS RZ, [RZ] ;  /* 0x00000000fffff984 */ /* 0x000fe20000000800 */
[----:B------:R1:W-:Y:S01]  /*1490*/  @!P3 LDGSTS.E.BYPASS.LTC128B.128 [R224], [R16.64] ;  /* 0x0000000010e0bfae */ /* 0x0003e2000b901d56 */
[----:B------:R-:W-:Y:S01]  /*14a0*/  SHF.R.S32.HI R10, RZ, 0x1f, R0 ;  /* 0x0000001fff0a7819 */ /* 0x000fe20000011400 */
[----:B------:R-:W-:Y:S01]  /*14b0*/  USHF.L.U64.HI UR7, UR6, UR19, UR7 ;  /* 0x0000001306077299 */ /* 0x000fe20008010207 */
[----:B------:R-:W-:Y:S01]  /*14c0*/  IMAD.IADD R62, R0, 0x1, -R6 ;  /* 0x00000001003e7824 */ /* 0x000fe200078e0a06 */
[----:B------:R-:W-:Y:S01]  /*14d0*/  IADD3 R20, P4, R2, UR20, RZ ;  /* 0x0000001402147c10 */ /* 0x000fe2000ff9e0ff */
[----:B------:R-:W-:Y:S01]  /*14e0*/  IMAD.WIDE.U32 R28, R18, c[0x0][0x1b0], R4 ;  /* 0x00006c00121c7a25 */ /* 0x000fe200078e0004 */
[----:B------:R-:W-:Y:S01]  /*14f0*/  LEA.HI R19, R10, R0, RZ, 0x3 ;  /* 0x000000000a137211 */ /* 0x000fe200078f18ff */
[----:B------:R-:W-:Y:S01]  /*1500*/  USHF.L.U32 UR12, UR6, 0x7, URZ ;  /* 0x00000007060c7899 */ /* 0x000fe2000800063f */
[----:B------:R-:W-:Y:S01]  /*1510*/  IADD3.X R21, R3, UR17, R9, P4, !PT ;  /* 0x0000001103157c10 */ /* 0x000fe2000a7fe409 */
[----:B------:R-:W-:Y:S01]  /*1520*/  UIMAD UR4, UR7, UR27, URZ ;  /* 0x0000001b070472a4 */ /* 0x000fe2000f8e023f */
[----:B------:R-:W-:Y:S01]  /*1530*/  IMAD.U32 R2, RZ, RZ, UR27 ;  /* 0x0000001bff027e24 */ /* 0x000fe2000f8e00ff */
[----:B------:R-:W-:Y:S01]  /*1540*/  ISETP.GE.AND P4, PT, R32, UR11, PT ;  /* 0x0000000b20007c0c */ /* 0x000fe2000bf86270 */
[----:B------:R-:W-:Y:S01]  /*1550*/  IMAD.MOV.U32 R230, RZ, RZ, R28 ;  /* 0x000000ffffe67224 */ /* 0x000fe200078e001c */
[----:B------:R-:W-:Y:S01]  /*1560*/  UIMAD UR4, UR13, UR12, UR4 ;  /* 0x0000000c0d0472a4 */ /* 0x000fe2000f8e0204 */
[----:B------:R2:W-:Y:S01]  /*1570*/  @!P2 LDGSTS.E.BYPASS.LTC128B.128 [R224+0x800], [R12.64] ;  /* 0x008000000ce0afae */ /* 0x0005e2000b901d56 */
[----:B------:R-:W-:Y:S01]  /*1580*/  IMAD.SHL.U32 R4, R48, 0x40, RZ ;  /* 0x0000004030047824 */ /* 0x000fe200078e00ff */
[----:B------:R-:W-:Y:S01]  /*1590*/  ISETP.GE.AND P3, PT, R31, UR11, PT ;  /* 0x0000000b1f007c0c */ /* 0x000fe2000bf66270 */
[----:B------:R-:W-:Y:S01]  /*15a0*/  IMAD.SHL.U32 R5, R25, 0x8, RZ ;  /* 0x0000000819057824 */ /* 0x000fe200078e00ff */
[----:B------:R3:W-:Y:S01]  /*15b0*/  @!P1 LDGSTS.E.BYPASS.LTC128B.128 [R224+0x1000], [R14.64] ;  /* 0x010000000ee09fae */ /* 0x0007e2000b901d56 */
[----:B------:R-:W-:Y:S01]  /*15c0*/  IMAD.U32 R10, RZ, RZ, UR6 ;  /* 0x00000006ff0a7e24 */ /* 0x000fe2000f8e00ff */
[----:B------:R-:W-:Y:S01]  /*15d0*/  LOP3.LUT R4, R4, 0xc0, RZ, 0xc0, !PT ;  /* 0x000000c004047812 */ /* 0x000fe200078ec0ff */
[----:B------:R-:W-:Y:S01]  /*15e0*/  IMAD.WIDE.U32 R20, R18, c[0x0][0x1b8], R20 ;  /* 0x00006e0012147a25 */ /* 0x000fe200078e0014 */
[----:B------:R-:W-:Y:S01]  /*15f0*/  ISETP.GE.AND P2, PT, R30, UR11, PT ;  /* 0x0000000b1e007c0c */ /* 0x000fe2000bf46270 */
[----:B------:R4:W-:Y:S01]  /*1600*/  @!P0 LDGSTS.E.BYPASS.LTC128B.128 [R224+0x1800], [R22.64] ;  /* 0x0180000016e08fae */ /* 0x0009e2000b901d56 */
[----:B------:R-:W-:Y:S01]  /*1610*/  LOP3.LUT R7, R4, 0x8, R5, 0xf8, !PT ;  /* 0x0000000804077812 */ /* 0x000fe200078ef805 */
[----:B------:R-:W-:Y:S01]  /*1620*/  UIADD3 UR17, UR24, -0x4ab325aa, URZ ;  /* 0xb54cda5618117890 */ /* 0x000fe2000fffe03f */
[----:B------:R-:W-:Y:S01]  /*1630*/  SHF.R.S32.HI R9, RZ, 0x1, R8 ;  /* 0x00000001ff097819 */ /* 0x000fe20000011408 */
[----:B------:R-:W-:Y:S01]  /*1640*/  STL.64 [R1+0x28], R28 ;  /* 0x0000281c01007387 */ /* 0x000fe20000100a00 */
[----:B-1----:R-:W-:-:S02]  /*1650*/  SHF.R.S32.HI R16, RZ, 0x1f, R18 ;  /* 0x0000001fff107819 */ /* 0x002fc40000011412 */
[----:B------:R-:W-:Y:S01]  /*1660*/  SHF.R.S32.HI R6, RZ, 0x1f, R8 ;  /* 0x0000001fff067819 */ /* 0x000fe20000011408 */
[----:B------:R-:W-:Y:S01]  /*1670*/  IMAD.SHL.U32 R8, R205, 0x40, RZ ;  /* 0x00000040cd087824 */ /* 0x000fe200078e00ff */
[----:B------:R-:W-:Y:S01]  /*1680*/  SHF.R.U32.HI R5, RZ, 0x3, R4 ;  /* 0x00000003ff057819 */ /* 0x000fe20000011604 */
[----:B------:R-:W-:Y:S01]  /*1690*/  IMAD R0, R16, c[0x0][0x1b0], RZ ;  /* 0x00006c0010007a24 */ /* 0x000fe200078e02ff */
[----:B------:R-:W-:Y:S02]  /*16a0*/  LEA.HI R6, R6, R9, RZ, 0x2 ;  /* 0x0000000906067211 */ /* 0x000fe400078f10ff */
[----:B------:R-:W-:Y:S01]  /*16b0*/  LOP3.LUT R7, R7, R5, RZ, 0x3c, !PT ;  /* 0x0000000507077212 */ /* 0x000fe200078e3cff */
[----:B------:R-:W-:Y:S02]  /*16c0*/  IMAD R0, R18, c[0x0][0x1b4], R0 ;  /* 0x00006d0012007a24 */ /* 0x000fe400078e0200 */
[----:B------:R-:W-:Y:S02]  /*16d0*/  IMAD.U32 R5, RZ, RZ, UR6 ;  /* 0x00000006ff057e24 */ /* 0x000fe4000f8e00ff */
[----:B------:R-:W-:-:S02]  /*16e0*/  IMAD.IADD R231, R29, 0x1, R0 ;  /* 0x000000011de77824 */ /* 0x000fc400078e0200 */
[----:B------:R-:W-:Y:S02]  /*16f0*/  IMAD.U32 R0, RZ, RZ, UR6 ;  /* 0x00000006ff007e24 */ /* 0x000fe4000f8e00ff */
[----:B------:R-:W-:Y:S01]  /*1700*/  IMAD.WIDE.U32 R2, R2, UR12, R230 ;  /* 0x0000000c02027c25 */ /* 0x000fe2000f8e00e6 */
[----:B------:R-:W-:Y:S03]  /*1710*/  STL.64 [R1+0x20], R230 ;  /* 0x000020e601007387 */ /* 0x000fe60000100a00 */
[----:B--2---:R-:W-:Y:S01]  /*1720*/  IMAD.MOV.U32 R13, RZ, RZ, c[0x0][0x1a4] ;  /* 0x00006900ff0d7624 */ /* 0x004fe200078e00ff */
[----:B------:R-:W-:Y:S01]  /*1730*/  IADD3 R3, R3, UR4, RZ ;  /* 0x0000000403037c10 */ /* 0x000fe2000fffe0ff */
[----:B------:R-:W-:Y:S01]  /*1740*/  UIMAD.WIDE.U32 UR4, UR6, 0x40, URZ ;  /* 0x00000040060478a5 */ /* 0x000fe2000f8e003f */
[C---:B---3--:R-:W-:Y:S01]  /*1750*/  @!P5 LEA R14, P1, R2.reuse, c[0x0][0x168], 0x1 ;  /* 0x00005a00020eda11 */ /* 0x048fe200078208ff */
[----:B------:R-:W-:Y:S03]  /*1760*/  STL.64 [R1+0x60], R20 ;  /* 0x0000601401007387 */ /* 0x000fe60000100a00 */
[----:B------:R-:W-:-:S02]  /*1770*/  @!P5 LEA.HI.X R15, R2, c[0x0][0x16c], R3, 0x1, P1 ;  /* 0x00005b00020fda11 */ /* 0x000fc400008f0c03 */
[----:B------:R-:W-:-:S03]  /*1780*/  @!P4 LEA R0, P1, R0, R2, 0x5 ;  /* 0x000000020000c211 */ /* 0x000fc600078228ff */
[----:B------:R1:W-:Y:S01]  /*1790*/  @!P5 LDGSTS.E.BYPASS.LTC128B.128 [R224+0x2000], [R14.64] ;  /* 0x020000000ee0dfae */ /* 0x0003e2000b901d56 */
[----:B------:R-:W-:Y:S02]  /*17a0*/  @!P4 LEA.HI.X R4, R10, R3, R205, 0x5, P1 ;  /* 0x000000030a04c211 */ /* 0x000fe400008f2ccd */
[----:B------:R-:W-:Y:S02]  /*17b0*/  @!P4 LEA R10, P1, R0, c[0x0][0x168], 0x1 ;  /* 0x00005a00000aca11 */ /* 0x000fe400078208ff */
[----:B------:R-:W-:Y:S02]  /*17c0*/  ISETP.GE.AND P5, PT, R32, UR11, PT ;  /* 0x0000000b20007c0c */ /* 0x000fe4000bfa6270 */
[----:B------:R-:W-:Y:S01]  /*17d0*/  @!P4 LEA.HI.X R11, R0, c[0x0][0x16c], R4, 0x1, P1 ;  /* 0x00005b00000bca11 */ /* 0x000fe200008f0c04 */
[----:B------:R-:W-:Y:S01]  /*17e0*/  IMAD R0, R26, 0x8, R27 ;  /* 0x000000081a007824 */ /* 0x000fe200078e021b */
[----:B------:R-:W-:Y:S02]  /*17f0*/  LOP3.LUT R4, R6, 0xfffffffc, RZ, 0xc0, !PT ;  /* 0xfffffffc06047812 */ /* 0x000fe400078ec0ff */
[----:B------:R-:W-:Y:S01]  /*1800*/  @!P3 IADD3 R12, P1, R2, UR4, RZ ;  /* 0x00000004020cbc10 */ /* 0x000fe2000ff3e0ff */
[----:B------:R-:W-:Y:S01]  /*1810*/  IMAD.U32 R0, R0, 0x20, R7 ;  /* 0x0000002000007824 */ /* 0x000fe200078e0007 */
[----:B------:R2:W-:Y:S01]  /*1820*/  @!P4 LDGSTS.E.BYPASS.LTC128B.128 [R224+0x2800], [R10.64] ;  /* 0x028000000ae0cfae */ /* 0x0005e2000b901d56 */
[----:B------:R-:W-:Y:S01]  /*1830*/  IMAD.IADD R17, R9, 0x1, -R4 ;  /* 0x0000000109117824 */ /* 0x000fe200078e0a04 */
[----:B------:R-:W-:Y:S01]  /*1840*/  @!P3 IADD3.X R7, R3, UR5, R8, P1, !PT ;  /* 0x000000050307bc10 */ /* 0x000fe20008ffe408 */
[----:B------:R-:W-:Y:S01]  /*1850*/  @!P2 IMAD.WIDE.U32 R2, R5, 0x60, R2 ;  /* 0x000000600502a825 */ /* 0x000fe200078e0002 */
[----:B------:R-:W-:Y:S01]  /*1860*/  @!P3 LEA R6, P1, R12, c[0x0][0x168], 0x1 ;  /* 0x00005a000c06ba11 */ /* 0x000fe200078208ff */
[----:B------:R-:W-:Y:S01]  /*1870*/  ULDC.64 UR4, c[0x0][0x1a0] ;  /* 0x0000680000047ab9 */ /* 0x000fe20000000a00 */
[----:B------:R-:W-:Y:S01]  /*1880*/  ISETP.GE.AND P4, PT, R31, UR11, PT ;  /* 0x0000000b1f007c0c */ /* 0x000fe2000bf86270 */
[----:B------:R-:W-:Y:S01]  /*1890*/  IMAD R4, R16, c[0x0][0x1b8], RZ ;  /* 0x00006e0010047a24 */ /* 0x000fe200078e02ff */
[----:B------:R-:W-:Y:S01]  /*18a0*/  @!P3 LEA.HI.X R7, R12, c[0x0][0x16c], R7, 0x1, P1 ;  /* 0x00005b000c07ba11 */ /* 0x000fe200008f0c07 */
[----:B------:R-:W-:Y:S01]  /*18b0*/  @!P2 IMAD R5, R205, 0x60, RZ ;  /* 0x00000060cd05a824 */ /* 0x000fe200078e02ff */
[----:B------:R-:W-:Y:S01]  /*18c0*/  USHF.L.U64.HI UR19, UR4, UR19, UR5 ;  /* 0x0000001304137299 */ /* 0x000fe20008010205 */
[----:B------:R-:W-:Y:S01]  /*18d0*/  IMAD R8, R18, c[0x0][0x1bc], R4 ;  /* 0x00006f0012087a24 */ /* 0x000fe200078e0204 */
[----:B------:R-:W-:Y:S01]  /*18e0*/  @!P2 LEA R4, P0, R2, c[0x0][0x168], 0x1 ;  /* 0x00005a000204aa11 */ /* 0x000fe200078008ff */
[----:B------:R-:W-:Y:S01]  /*18f0*/  @!P2 IMAD.IADD R3, R3, 0x1, R5 ;  /* 0x000000010303a824 */ /* 0x000fe200078e0205 */
[----:B------:R3:W-:Y:S01]  /*1900*/  @!P3 LDGSTS.E.BYPASS.LTC128B.128 [R224+0x3000], [R6.64] ;  /* 0x0300000006e0bfae */ /* 0x0007e2000b901d56 */
[----:B------:R-:W-:Y:S01]  /*1910*/  USHF.L.U32 UR20, UR4, 0x7, URZ ;  /* 0x0000000704147899 */ /* 0x000fe2000800063f */
[----:B------:R-:W-:Y:S01]  /*1920*/  ISETP.GE.AND P3, PT, R30, UR11, PT ;  /* 0x0000000b1e007c0c */ /* 0x000fe2000bf66270 */
[----:B------:R-:W-:Y:S01]  /*1930*/  UIMAD UR5, UR19, UR27, URZ ;  /* 0x0000001b130572a4 */ /* 0x000fe2000f8e023f */
[----:B------:R-:W-:Y:S01]  /*1940*/  @!P2 LEA.HI.X R5, R2, c[0x0][0x16c], R3, 0x1, P0 ;  /* 0x00005b000205aa11 */ /* 0x000fe200000f0c03 */
[----:B------:R-:W-:Y:S01]  /*1950*/  IMAD.U32 R2, RZ, RZ, UR27 ;  /* 0x0000001bff027e24 */ /* 0x000fe2000f8e00ff */
[----:B------:R-:W-:Y:S01]  /*1960*/  UIMAD.WIDE.U32 UR14, UR4, 0x40, URZ ;  /* 0x00000040040e78a5 */ /* 0x000fe2000f8e003f */
[----:B-1----:R-:W-:Y:S01]  /*1970*/  IMAD.SHL.U32 R14, R13, 0x40, RZ ;  /* 0x000000400d0e7824 */ /* 0x002fe200078e00ff */
[----:B------:R-:W-:Y:S01]  /*1980*/  UIMAD UR5, UR13, UR20, UR5 ;  /* 0x000000140d0572a4 */ /* 0x000fe2000f8e0205 */
[----:B------:R1:W-:Y:S01]  /*1990*/  @!P2 LDGSTS.E.BYPASS.LTC128B.128 [R224+0x3800], [R4.64] ;  /* 0x0380000004e0afae */ /* 0x0003e2000b901d56 */
[----:B------:R-:W-:-:S02]  /*19a0*/  IMAD.SHL.U32 R204, R0, 0x2, RZ ;  /* 0x0000000200cc7824 */ /* 0x000fc400078e00ff */
[----:B------:R-:W-:Y:S01]  /*19b0*/  IMAD.MOV.U32 R0, RZ, RZ, 0x10 ;  /* 0x00000010ff007424 */ /* 0x000fe200078e00ff */
[----:B------:R-:W0:Y:S01]  /*19c0*/  LDGDEPBAR ;  /* 0x00000000000079af */ /* 0x000e220000000000 */
[----:B--2---:R-:W-:Y:S01]  /*19d0*/  IMAD.SHL.U32 R10, R17, 0x40, RZ ;  /* 0x00000040110a7824 */ /* 0x004fe200078e00ff */
[----:B------:R-:W-:Y:S01]  /*19e0*/  IADD3 R209, R204, 0x2020, RZ ;  /* 0x00002020ccd17810 */ /* 0x000fe20007ffe0ff */
[----:B------:R-:W-:Y:S02]  /*19f0*/  IMAD.U32 R11, RZ, RZ, UR4 ;  /* 0x00000004ff0b7e24 */ /* 0x000fe4000f8e00ff */
[----:B---3--:R-:W-:Y:S02]  /*1a00*/  IMAD.IADD R7, R21, 0x1, R8 ;  /* 0x0000000115077824 */ /* 0x008fe400078e0208 */
[----:B------:R-:W-:-:S04]  /*1a10*/  IMAD.MOV.U32 R6, RZ, RZ, R20 ;  /* 0x000000ffff067224 */ /* 0x000fc800078e0014 */
[----:B------:R-:W-:Y:S01]  /*1a20*/  IMAD.WIDE.U32 R2, R2, UR20, R6 ;  /* 0x0000001402027c25 */ /* 0x000fe2000f8e0006 */
[----:B------:R2:W-:Y:S03]  /*1a30*/  STL.64 [R1+0x50], R6 ;  /* 0x0000500601007387 */ /* 0x0005e60000100a00 */
[----:B-1----:R-:W-:Y:S01]  /*1a40*/  IMAD.U32 R4, RZ, RZ, UR4 ;  /* 0x00000004ff047e24 */ /* 0x002fe2000f8e00ff */
[----:B------:R-:W-:Y:S01]  /*1a50*/  IADD3 R3, R3, UR5, RZ ;  /* 0x0000000503037c10 */ /* 0x000fe2000fffe0ff */
[----:B------:R-:W-:Y:S01]  /*1a60*/  IMAD.U32 R5, RZ, RZ, UR4 ;  /* 0x00000004ff057e24 */ /* 0x000fe2000f8e00ff */
[----:B------:R-:W-:-:S04]  /*1a70*/  DEPBAR.LE SB0, 0x0 ;  /* 0x000080000000791a */ /* 0x000fc80000000000 */
[----:B------:R-:W-:Y:S01]  /*1a80*/  BAR.SYNC.DEFER_BLOCKING 0x0 ;  /* 0x0000000000007b1d */ /* 0x000fe20000010000 */
[----:B------:R-:W-:Y:S02]  /*1a90*/  @!P5 LEA R4, P1, R4, R2, 0x5 ;  /* 0x000000020404d211 */ /* 0x000fe400078228ff */
[C---:B------:R-:W-:Y:S02]  /*1aa0*/  @!P6 LEA R8, P2, R2.reuse, c[0x0][0x170], 0x1 ;  /* 0x00005c000208ea11 */ /* 0x040fe400078408ff */
[----:B------:R-:W-:Y:S02]  /*1ab0*/  @!P5 LEA.HI.X R5, R5, R3, R13, 0x5, P1 ;  /* 0x000000030505d211 */ /* 0x000fe400008f2c0d */
[C---:B------:R-:W-:Y:S02]  /*1ac0*/  @!P4 IADD3 R12, P0, R2.reuse, UR14, RZ ;  /* 0x0000000e020ccc10 */ /* 0x040fe4000ff1e0ff */
[--C-:B------:R-:W-:Y:S02]  /*1ad0*/  @!P6 LEA.HI.X R9, R2, c[0x0][0x174], R3.reuse, 0x1, P2 ;  /* 0x00005d000209ea11 */ /* 0x100fe400010f0c03 */
[----:B------:R-:W-:Y:S01]  /*1ae0*/  @!P4 IADD3.X R14, R3, UR15, R14, P0, !PT ;  /* 0x0000000f030ecc10 */ /* 0x000fe200087fe40e */
[----:B------:R-:W-:Y:S01]  /*1af0*/  @!P3 IMAD.WIDE.U32 R2, R11, 0x60, R2 ;  /* 0x000000600b02b825 */ /* 0x000fe200078e0002 */
[----:B--2---:R-:W-:-:S04]  /*1b00*/  @!P5 LEA R6, P1, R4, c[0x0][0x170], 0x1 ;  /* 0x00005c000406da11 */ /* 0x004fc800078208ff */
[----:B------:R-:W-:Y:S01]  /*1b10*/  @!P5 LEA.HI.X R7, R4, c[0x0][0x174], R5, 0x1, P1 ;  /* 0x00005d000407da11 */ /* 0x000fe200008f0c05 */
[----:B------:R-:W-:Y:S01]  /*1b20*/  IMAD.SHL.U32 R5, R26, 0x8, RZ ;  /* 0x000000081a057824 */ /* 0x000fe200078e00ff */
[----:B------:R-:W-:Y:S01]  /*1b30*/  LOP3.LUT R4, R10, 0xc0, RZ, 0xc0, !PT ;  /* 0x000000c00a047812 */ /* 0x000fe200078ec0ff */
[----:B------:R-:W-:Y:S01]  /*1b40*/  @!P3 IMAD R10, R13, 0x60, RZ ;  /* 0x000000600d0ab824 */ /* 0x000fe200078e02ff */
[----:B------:R-:W-:Y:S01]  /*1b50*/  @P6 STS [R224+0x4000], RZ ;  /* 0x004000ffe0006388 */ /* 0x000fe20000000800 */
[----:B------:R-:W-:Y:S01]  /*1b60*/  IMAD.SHL.U32 R13, R19, 0x20, RZ ;  /* 0x00000020130d7824 */ /* 0x000fe200078e00ff */
[----:B------:R-:W-:Y:S01]  /*1b70*/  LOP3.LUT R11, R4, 0x8, R5, 0xf8, !PT ;  /* 0x00000008040b7812 */ /* 0x000fe200078ef805 */
[----:B------:R-:W-:Y:S01]  /*1b80*/  @!P3 IMAD.IADD R3, R3, 0x1, R10 ;  /* 0x000000010303b824 */ /* 0x000fe200078e020a */
[----:B------:R-:W-:Y:S01]  /*1b90*/  SHF.R.U32.HI R5, RZ, 0x3, R4 ;  /* 0x00000003ff057819 */ /* 0x000fe20000011604 */
[----:B------:R-:W-:Y:S01]  /*1ba0*/  @P6 STS [R224+0x4004], RZ ;  /* 0x004004ffe0006388 */ /* 0x000fe20000000800 */
[----:B------:R-:W-:-:S02]  /*1bb0*/  @!P3 LEA R10, P0, R2, c[0x0][0x170], 0x1 ;  /* 0x00005c00020aba11 */ /* 0x000fc400078008ff */
[----:B------:R-:W-:Y:S01]  /*1bc0*/  LOP3.LUT R60, R13, 0xffffff00, RZ, 0xc0, !PT ;  /* 0xffffff000d3c7812 */ /* 0x000fe200078ec0ff */
[----:B------:R-:W-:Y:S01]  /*1bd0*/  @P6 STS.64 [R224+0x4008], RZ ;  /* 0x004008ffe0006388 */ /* 0x000fe20000000a00 */
[----:B------:R-:W-:Y:S02]  /*1be0*/  LOP3.LUT R73, R11, R5, RZ, 0x3c, !PT ;  /* 0x000000050b497212 */ /* 0x000fe400078e3cff */
[----:B------:R-:W-:Y:S01]  /*1bf0*/  @!P3 LEA.HI.X R11, R2, c[0x0][0x174], R3, 0x1, P0 ;  /* 0x00005d00020bba11 */ /* 0x000fe200000f0c03 */
[----:B------:R-:W-:Y:S01]  /*1c00*/  IMAD R2, R74, 0x200, R60 ;  /* 0x000002004a027824 */ /* 0x000fe200078e023c */
[----:B------:R-:W-:Y:S01]  /*1c10*/  @!P4 LEA R4, P1, R12, c[0x0][0x170], 0x1 ;  /* 0x00005c000c04ca11 */ /* 0x000fe200078208ff */
[----:B------:R-:W-:Y:S01]  /*1c20*/  @!PT LDS RZ, [RZ] ;  /* 0x00000000fffff984 */ /* 0x000fe20000000800 */
[----:B------:R-:W-:Y:S01]  /*1c30*/  @!PT LDS RZ, [RZ] ;  /* 0x00000000fffff984 */ /* 0x000fe20000000800 */
[----:B------:R-:W-:Y:S01]  /*1c40*/  @!PT LDS RZ, [RZ] ;  /* 0x00000000fffff984 */ /* 0x000fe20000000800 */
[----:B------:R1:W-:Y:S01]  /*1c50*/  @!P6 LDGSTS.E.BYPASS.LTC128B.128 [R224+0x4000], [R8.64] ;  /* 0x0400000008e0efae */ /* 0x0003e2000b901d56 */
[----:B------:R-:W-:Y:S01]  /*1c60*/  LOP3.LUT P0, RZ, R48, 0x2, RZ, 0xc0, !PT ;  /* 0x0000000230ff7812 */ /* 0x000fe2000780c0ff */
[----:B------:R-:W-:Y:S01]  /*1c70*/  IMAD R2, R62, 0x20, R2 ;  /* 0x000000203e027824 */ /* 0x000fe200078e0202 */
[----:B------:R-:W-:Y:S01]  /*1c80*/  @!P4 LEA.HI.X R5, R12, c[0x0][0x174], R14, 0x1, P1 ;  /* 0x00005d000c05ca11 */ /* 0x000fe200008f0c0e */
[----:B------:R-:W-:Y:S01]  /*1c90*/  @P5 STS.128 [R224+0x4800], RZ ;  /* 0x004800ffe0005388 */ /* 0x000fe20000000c00 */
[----:B------:R-:W-:Y:S01]  /*1ca0*/  LOP3.LUT P1, RZ, R17, 0x2, RZ, 0xc0, !PT ;  /* 0x0000000211ff7812 */ /* 0x000fe2000782c0ff */
[----:B------:R-:W-:Y:S01]  /*1cb0*/  IMAD.IADD R2, R73, 0x1, R2 ;  /* 0x0000000149027824 */ /* 0x000fe200078e0202 */
[----:B------:R-:W-:Y:S01]  /*1cc0*/  LEA R3, R74, UR8, 0x4 ;  /* 0x000000084a037c11 */ /* 0x000fe2000f8e20ff */
[----:B------:R-:W-:Y:S01]  /*1cd0*/  @!PT LDS RZ, [RZ] ;  /* 0x00000000fffff984 */ /* 0x000fe20000000800 */
[----:B------:R-:W-:Y:S01]  /*1ce0*/  @!PT LDS RZ, [RZ] ;  /* 0x00000000fffff984 */ /* 0x000fe20000000800 */
[----:B------:R-:W-:Y:S01]  /*1cf0*/  @!PT LDS RZ, [RZ] ;  /* 0x00000000fffff984 */ /* 0x000fe20000000800 */
[----:B------:R2:W-:Y:S01]  /*1d00*/  @!P5 LDGSTS.E.BYPASS.LTC128B.128 [R224+0x4800], [R6.64] ;  /* 0x0480000006e0dfae */ /* 0x0005e2000b901d56 */
[----:B------:R-:W-:Y:S01]  /*1d10*/  SEL R0, R0, 0xfffffff0, !P1 ;  /* 0xfffffff000007807 */ /* 0x000fe20004800000 */
[----:B------:R-:W-:Y:S01]  /*1d20*/  IMAD.SHL.U32 R207, R2, 0x2, RZ ;  /* 0x0000000202cf7824 */ /* 0x000fe200078e00ff */
[----:B------:R-:W-:Y:S01]  /*1d30*/  IADD3 R2, R204, 0x2000, RZ ;  /* 0x00002000cc027810 */ /* 0x000fe20007ffe0ff */
[----:B------:R-:W-:Y:S02]  /*1d40*/  @P4 STS.128 [R224+0x5000], RZ ;  /* 0x005000ffe0004388 */ /* 0x000fe40000000c00 */
[----:B------:R-:W-:Y:S01]  /*1d50*/  IMAD R208, R0, 0x2, R207 ;  /* 0x0000000200d07824 */ /* 0x000fe200078e02cf */
[----:B------:R-:W-:Y:S01]  /*1d60*/  @P0 IADD3 R209, R2, -0x20, RZ ;  /* 0xffffffe002d10810 */ /* 0x000fe20007ffe0ff */
[----:B------:R-:W-:Y:S01]  /*1d70*/  @!PT LDS RZ, [RZ] ;  /* 0x00000000fffff984 */ /* 0x000fe20000000800 */
[----:B------:R-:W-:Y:S01]  /*1d80*/  @!PT LDS RZ, [RZ] ;  /* 0x00000000fffff984 */ /* 0x000fe20000000800 */
[----:B------:R-:W-:Y:S01]  /*1d90*/  @!PT LDS RZ, [RZ] ;  /* 0x00000000fffff984 */ /* 0x000fe20000000800 */
[----:B------:R2:W-:Y:S01]  /*1da0*/  @!P4 LDGSTS.E.BYPASS.LTC128B.128 [R224+0x5000], [R4.64] ;  /* 0x0500000004e0cfae */ /* 0x0005e2000b901d56 */
[----:B------:R-:W-:-:S02]  /*1db0*/  SHF.R.S32.HI R2, RZ, 0x1f, R61 ;  /* 0x0000001fff027819 */ /* 0x000fc4000001143d */
[C---:B------:R-:W-:Y:S01]  /*1dc0*/  IADD3 R216, R209.reuse, 0x400, RZ ;  /* 0x00000400d1d87810 */ /* 0x040fe20007ffe0ff */
[----:B------:R-:W-:Y:S01]  /*1dd0*/  @P3 STS.128 [R224+0x5800], RZ ;  /* 0x005800ffe0003388 */ /* 0x000fe20000000c00 */
[----:B------:R-:W-:Y:S02]  /*1de0*/  LEA.HI R2, R2, R61, RZ, 0x2 ;  /* 0x0000003d02027211 */ /* 0x000fe400078f10ff */
[C---:B------:R-:W-:Y:S01]  /*1df0*/  IADD3 R215, R209.reuse, 0x800, RZ ;  /* 0x00000800d1d77810 */ /* 0x040fe20007ffe0ff */
[----:B------:R-:W-:Y:S01]  /*1e00*/  @!PT LDS RZ, [RZ] ;  /* 0x00000000fffff984 */ /* 0x000fe20000000800 */
[----:B------:R-:W-:Y:S01]  /*1e10*/  @!PT LDS RZ, [RZ] ;  /* 0x00000000fffff984 */ /* 0x000fe20000000800 */
[----:B------:R-:W-:Y:S01]  /*1e20*/  @!PT LDS RZ, [RZ] ;  /* 0x00000000fffff984 */ /* 0x000fe20000000800 */
[----:B------:R1:W-:Y:S01]  /*1e30*/  @!P3 LDGSTS.E.BYPASS.LTC128B.128 [R224+0x5800], [R10.64] ;  /* 0x058000000ae0bfae */ /* 0x0003e2000b901d56 */
[----:B------:R-:W-:Y:S01]  /*1e40*/  SHF.R.S32.HI R75, RZ, 0x2, R2 ;  /* 0x00000002ff4b7819 */ /* 0x000fe20000011402 */
[----:B------:R-:W-:Y:S01]  /*1e50*/  IMAD.U32 R2, RZ, RZ, UR10 ;  /* 0x0000000aff027e24 */ /* 0x000fe2000f8e00ff */
[----:B------:R-:W-:Y:S01]  /*1e60*/  IADD3 R214, R209, 0xc00, RZ ;  /* 0x00000c00d1d67810 */ /* 0x000fe20007ffe0ff */
[----:B------:R-:W-:Y:S01]  /*1e70*/  LDSM.16.M88.4 R12, [R204+0x2000] ;  /* 0x00200000cc0c783b */ /* 0x000fe20000000200 */
[----:B------:R-:W-:-:S02]  /*1e80*/  IADD3 R3, R3, 0x1, R75 ;  /* 0x0000000103037810 */ /* 0x000fc40007ffe04b */
[----:B------:R-:W-:Y:S01]  /*1e90*/  IADD3 R213, R209, 0x1000, RZ ;  /* 0x00001000d1d57810 */ /* 0x000fe20007ffe0ff */
[----:B----4-:R-:W-:Y:S01]  /*1ea0*/  LDSM.16.M88.4 R20, [R204+0x2400] ;  /* 0x00240000cc14783b */ /* 0x010fe20000000200 */
[----:B------:R-:W-:Y:S02]  /*1eb0*/  IADD3 R3, R3, UR9, -R2 ;  /* 0x0000000903037c10 */ /* 0x000fe4000fffe802 */
[----:B------:R-:W-:Y:S01]  /*1ec0*/  IADD3 R212, R209, 0x1400, RZ ;  /* 0x00001400d1d47810 */ /* 0x000fe20007ffe0ff */
[----:B------:R-:W-:Y:S01]  /*1ed0*/  LDSM.16.M88.4 R24, [R204+0x3c00] ;  /* 0x003c0000cc18783b */ /* 0x000fe20000000200 */
[----:B------:R-:W-:Y:S02]  /*1ee0*/  IADD3 R3, R3, c[0x0][0x2e8], RZ ;  /* 0x0000ba0003037a10 */ /* 0x000fe40007ffe0ff */
[C---:B------:R-:W-:Y:S01]  /*1ef0*/  IADD3 R211, R209.reuse, 0x1800, RZ ;  /* 0x00001800d1d37810 */ /* 0x040fe20007ffe0ff */
[----:B------:R-:W-:Y:S01]  /*1f00*/  LDSM.16.M88.4 R44, [R204+0x2800] ;  /* 0x00280000cc2c783b */ /* 0x000fe20000000200 */
[----:B------:R-:W-:-:S03]  /*1f10*/  IADD3 R210, R209, 0x1c00, RZ ;  /* 0x00001c00d1d27810 */ /* 0x000fc60007ffe0ff */
[----:B--2---:R-:W2:Y:S04]  /*1f20*/  LDSM.16.M88.4 R4, [R207+0x1000] ;  /* 0x00100000cf04783b */ /* 0x004ea80000000200 */
[----:B------:R-:W-:Y:S04]  /*1f30*/  LDSM.16.M88.4 R40, [R204+0x2c00] ;  /* 0x002c0000cc28783b */ /* 0x000fe80000000200 */
[----:B-1----:R-:W1:Y:S04]  /*1f40*/  LDSM.16.M88.4 R8, [R207] ;  /* 0x00000000cf08783b */ /* 0x002e680000000200 */
[----:B------:R-:W3:Y:S04]  /*1f50*/  LDSM.16.M88.4 R36, [R204+0x3000] ;  /* 0x00300000cc24783b */ /* 0x000ee80000000200 */
[----:B------:R-:W4:Y:S04]  /*1f60*/  LDSM.16.M88.4 R32, [R204+0x3400] ;  /* 0x00340000cc20783b */ /* 0x000f280000000200 */
[----:B------:R-:W5:Y:S04]  /*1f70*/  LDSM.16.M88.4 R28, [R204+0x3800] ;  /* 0x00380000cc1c783b */ /* 0x000f680000000200 */
[----:B------:R-:W-:Y:S04]  /*1f80*/  LDSM.16.M88.4 R76, [R209] ;  /* 0x00000000d14c783b */ /* 0x000fe80000000200 */
[----:B------:R-:W-:Y:S04]  /*1f90*/  LDSM.16.M88.4 R16, [R208] ;  /* 0x00000000d010783b */ /* 0x000fe80000000200 */
[----:B------:R-:W-:Y:S04]  /*1fa0*/  LDSM.16.M88.4 R48, [R209+0x400] ;  /* 0x00040000d130783b */ /* 0x000fe80000000200 */
[----:B------:R-:W-:Y:S01]  /*1fb0*/  STL [R1+0x74], R75 ;  /* 0x0000744b01007387 */ /* 0x000fe20000100800 */
[-C--:B--2---:R-:W-:Y:S03]  /*1fc0*/  HMMA.16816.F32 R180, R4, R12.reuse, RZ ;  /* 0x0000000c04b4723c */ /* 0x084fe600000018ff */
[----:B------:R-:W0:Y:S05]  /*1fd0*/  LDGDEPBAR ;  /* 0x00000000000079af */ /* 0x000e2a0000000000 */
[----:B-1----:R-:W-:Y:S08]  /*1fe0*/  HMMA.16816.F32 R172, R8, R12, RZ ;  /* 0x0000000c08ac723c */ /* 0x002ff000000018ff */
[-C--:B------:R-:W-:Y:S08]  /*1ff0*/  HMMA.16816.F32 R64, R4, R14.reuse, RZ ;  /* 0x0000000e0440723c */ /* 0x080ff000000018ff */
[C---:B------:R-:W-:Y:S01]  /*2000*/  HMMA.16816.F32 R68, R8.reuse, R14, RZ ;  /* 0x0000000e0844723c */ /* 0x040fe200000018ff */
[----:B------:R-:W1:Y:S07]  /*2010*/  LDSM.16.M88.4 R12, [R208+0x1000] ;  /* 0x00100000d00c783b */ /* 0x000e6e0000000200 */
[-C--:B------:R-:W-:Y:S08]  /*2020*/  HMMA.16816.F32 R56, R8, R20.reuse, RZ ;  /* 0x000000140838723c */ /* 0x080ff000000018ff */
[C---:B------:R-:W-:Y:S08]  /*2030*/  HMMA.16816.F32 R52, R4.reuse, R20, RZ ;  /* 0x000000140434723c */ /* 0x040ff000000018ff */
[C---:B------:R-:W-:Y:S08]  /*2040*/  HMMA.16816.F32 R184, R4.reuse, R24, RZ ;  /* 0x0000001804b8723c */ /* 0x040ff000000018ff */
[C---:B------:R-:W-:Y:S08]  /*2050*/  HMMA.16816.F32 R84, R4.reuse, R22, RZ ;  /* 0x000000160454723c */ /* 0x040ff000000018ff */
[----:B------:R-:W-:Y:S08]  /*2060*/  HMMA.16816.F32 R188, R4, R26, RZ ;  /* 0x0000001a04bc723c */ /* 0x000ff000000018ff */
[C---:B------:R-:W-:Y:S01]  /*2070*/  HMMA.16816.F32 R80, R8.reuse, R22, RZ ;  /* 0x000000160850723c */ /* 0x040fe200000018ff */
[----:B------:R-:W2:Y:S07]  /*2080*/  LDSM.16.M88.4 R20, [R209+0x800] ;  /* 0x00080000d114783b */ /* 0x000eae0000000200 */
[C---:B------:R-:W-:Y:S08]  /*2090*/  HMMA.16816.F32 R156, R8.reuse, R24, RZ ;  /* 0x00000018089c723c */ /* 0x040ff000000018ff */
[----:B------:R-:W-:Y:S08]  /*20a0*/  HMMA.16816.F32 R164, R8, R26, RZ ;  /* 0x0000001a08a4723c */ /* 0x000ff000000018ff */
[C---:B------:R-:W-:Y:S08]  /*20b0*/  HMMA.16816.F32 R96, R4.reuse, R44, RZ ;  /* 0x0000002c0460723c */ /* 0x040ff000000018ff */
[C---:B------:R-:W-:Y:S08]  /*20c0*/  HMMA.16816.F32 R112, R4.reuse, R40, RZ ;  /* 0x000000280470723c */ /* 0x040ff000000018ff */
[C---:B---3--:R-:W-:Y:S08]  /*20d0*/  HMMA.16816.F32 R132, R4.reuse, R36, RZ ;  /* 0x000000240484723c */ /* 0x048ff000000018ff */
[C---:B----4-:R-:W-:Y:S08]  /*20e0*/  HMMA.16816.F32 R148, R4.reuse, R32, RZ ;  /* 0x000000200494723c */ /* 0x050ff000000018ff */
[C---:B-----5:R-:W-:Y:S08]  /*20f0*/  HMMA.16816.F32 R160, R4.reuse, R28, RZ ;  /* 0x0000001c04a0723c */ /* 0x060ff000000018ff */
[C---:B------:R-:W-:Y:S08]  /*2100*/  HMMA.16816.F32 R100, R4.reuse, R46, RZ ;  /* 0x0000002e0464723c */ /* 0x040ff000000018ff */
[C---:B------:R-:W-:Y:S08]  /*2110*/  HMMA.16816.F32 R120, R4.reuse, R42, RZ ;  /* 0x0000002a0478723c */ /* 0x040ff000000018ff */
[C---:B------:R-:W-:Y:S08]  /*2120*/  HMMA.16816.F32 R136, R4.reuse, R38, RZ ;  /* 0x000000260488723c */ /* 0x040ff000000018ff */
[C---:B------:R-:W-:Y:S08]  /*2130*/  HMMA.16816.F32 R152, R4.reuse, R34, RZ ;  /* 0x000000220498723c */ /* 0x040ff000000018ff */
[----:B------:R-:W-:Y:S07]  /*2140*/  HMMA.16816.F32 R176, R4, R30, RZ ;  /* 0x0000001e04b0723c */ /* 0x000fee00000018ff */
[----:B------:R-:W-:Y:S01]  /*2150*/  IMAD.SHL.U32 R5, R63, 0x2, RZ ;  /* 0x000000023f057824 */ /* 0x000fe200078e00ff */
[----:B-1----:R-:W-:Y:S01]  /*2160*/  HMMA.16816.F32 R24, R12, R78, R64 ;  /* 0x0000004e0c18723c */ /* 0x002fe20000001840 */
[----:B------:R-:W-:Y:S01]  /*2170*/  IMAD.U32 R4, RZ, RZ, UR27 ;  /* 0x0000001bff047e24 */ /* 0x000fe2000f8e00ff */
[----:B------:R-:W-:-:S02]  /*2180*/  IADD3 R7, R3, 0x48, RZ ;  /* 0x0000004803077810 */ /* 0x000fc40007ffe0ff */
[----:B------:R-:W-:Y:S02]  /*2190*/  LOP3.LUT R5, R5, 0x6, RZ, 0xc0, !PT ;  /* 0x0000000605057812 */ /* 0x000fe400078ec0ff */
[----:B------:R-:W-:Y:S02]  /*21a0*/  IMNMX R7, R7, UR9, PT ;  /* 0x0000000907077c17 */ /* 0x000fe4000b800200 */
[----:B------:R-:W-:Y:S01]  /*21b0*/  HMMA.16816.F32 R104, R8, R40, RZ ;  /* 0x000000280868723c */ /* 0x000fe200000018ff */
[----:B------:R-:W-:Y:S01]  /*21c0*/  IMAD R2, R4, 0x80, R5 ;  /* 0x0000008004027824 */ /* 0x000fe200078e0205 */
[C---:B------:R-:W-:Y:S02]  /*21d0*/  IADD3 R5, R3.reuse, 0x8, RZ ;  /* 0x0000000803057810 */ /* 0x040fe40007ffe0ff */
[C---:B------:R-:W-:Y:S02]  /*21e0*/  IADD3 R6, R3.reuse, 0x40, RZ ;  /* 0x0000004003067810 */ /* 0x040fe40007ffe0ff */
[----:B------:R-:W-:-:S02]  /*21f0*/  IMNMX R4, R3, UR9, PT ;  /* 0x0000000903047c17 */ /* 0x000fc4000b800200 */
[----:B------:R-:W-:Y:S01]  /*2200*/  HMMA.16816.F32 R108, R8, R42, RZ ;  /* 0x0000002a086c723c */ /* 0x000fe200000018ff */
[----:B------:R-:W-:Y:S02]  /*2210*/  IMNMX R5, R5, UR9, PT ;  /* 0x0000000905057c17 */ /* 0x000fe4000b800200 */
[----:B------:R-:W-:Y:S02]  /*2220*/  IMNMX R6, R6, UR9, PT ;  /* 0x0000000906067c17 */ /* 0x000fe4000b800200 */
[----:B------:R-:W-:-:S03]  /*2230*/  IADD3 R3, R2, 0x11, RZ ;  /* 0x0000001102037810 */ /* 0x000fc60007ffe0ff */
[C---:B------:R-:W-:Y:S08]  /*2240*/  HMMA.16816.F32 R56, R16.reuse, R48, R56 ;  /* 0x000000301038723c */ /* 0x040ff00000001838 */
[----:B------:R-:W-:Y:S08]  /*2250*/  HMMA.16816.F32 R40, R16, R78, R68 ;  /* 0x0000004e1028723c */ /* 0x000ff00000001844 */
        /* <DEDUP_REMOVED lines=11> */
[----:B------:R-:W-:Y:S01]  /*2310*/  IADD3 R8, R2, 0x1, RZ ;  /* 0x0000000102087810 */ /* 0x000fe20007ffe0ff */
[----:B------:R-:W-:Y:S01]  /*2320*/  IMAD R11, R62, 0x20, R60 ;  /* 0x000000203e0b7824 */ /* 0x000fe200078e023c */
[----:B------:R-:W-:-:S02]  /*2330*/  ISETP.GE.AND P3, PT, R10, R7, PT ;  /* 0x000000070a00720c */ /* 0x000fc40003f66270 */
[----:B------:R-:W-:Y:S02]  /*2340*/  IADD3 R9, R2, 0x9, RZ ;  /* 0x0000000902097810 */ /* 0x000fe40007ffe0ff */
[C---:B------:R-:W-:Y:S01]  /*2350*/  ISETP.GE.AND P5, PT, R8.reuse, R4, PT ;  /* 0x000000040800720c */ /* 0x040fe20003fa6270 */
[-C--:B------:R-:W-:Y:S01]  /*2360*/  HMMA.16816.F32 R44, R12, R50.reuse, R84 ;  /* 0x000000320c2c723c */ /* 0x080fe20000001854 */
[C---:B------:R-:W-:Y:S02]  /*2370*/  ISETP.GE.AND P0, PT, R8.reuse, R5, PT ;  /* 0x000000050800720c */ /* 0x040fe40003f06270 */
[CC--:B------:R-:W-:Y:S02]  /*2380*/  ISETP.GE.AND P4, PT, R8.reuse, R6.reuse, PT ;  /* 0x000000060800720c */ /* 0x0c0fe40003f86270 */
[----:B------:R-:W-:Y:S02]  /*2390*/  ISETP.GE.AND P1, PT, R8, R7, PT ;  /* 0x000000070800720c */ /* 0x000fe40003f26270 */
[----:B------:R-:W-:Y:S01]  /*23a0*/  FSEL R84, R26, -INF , !P3 ;  /* 0xff8000001a547808 */ /* 0x000fe20005800000 */
[----:B------:R-:W-:Y:S01]  /*23b0*/  HMMA.16816.F32 R60, R16, R50, R80 ;  /* 0x00000032103c723c */ /* 0x000fe20000001850 */
[----:B------:R-:W-:-:S02]  /*23c0*/  ISETP.GE.AND P2, PT, R9, R6, PT ;  /* 0x000000060900720c */ /* 0x000fc40003f46270 */
[----:B------:R-:W-:Y:S02]  /*23d0*/  ISETP.GE.AND P3, PT, R9, R7, PT ;  /* 0x000000070900720c */ /* 0x000fe40003f66270 */
[----:B------:R-:W-:Y:S02]  /*23e0*/  IADD3 R8, R2, 0x10, RZ ;  /* 0x0000001002087810 */ /* 0x000fe40007ffe0ff */
[----:B------:R-:W-:Y:S01]  /*23f0*/  FSEL R75, R25, -INF , !P2 ;  /* 0xff800000194b7808 */ /* 0x000fe20005000000 */
[----:B--2---:R-:W-:Y:S01]  /*2400*/  HMMA.16816.F32 R36, R16, R20, R88 ;  /* 0x000000141024723c */ /* 0x004fe20000001858 */
[----:B------:R-:W-:Y:S02]  /*2410*/  FSEL R79, R27, -INF , !P3 ;  /* 0xff8000001b4f7808 */ /* 0x000fe40005800000 */
[C---:B------:R-:W-:Y:S02]  /*2420*/  ISETP.GE.AND P6, PT, R10.reuse, R6, PT ;  /* 0x000000060a00720c */ /* 0x040fe40003fc6270 */
[----:B------:R-:W-:-:S02]  /*2430*/  ISETP.GE.AND P2, PT, R10, R5, PT ;  /* 0x000000050a00720c */ /* 0x000fc40003f46270 */
[-C--:B------:R-:W-:Y:S01]  /*2440*/  ISETP.GE.AND P3, PT, R8, R4.reuse, PT ;  /* 0x000000040800720c */ /* 0x080fe20003f66270 */
[C---:B------:R-:W-:Y:S01]  /*2450*/  HMMA.16816.F32 R32, R12.reuse, R20, R96 ;  /* 0x000000140c20723c */ /* 0x040fe20000001860 */
[----:B------:R-:W-:Y:S02]  /*2460*/  FSEL R74, R24, -INF , !P6 ;  /* 0xff800000184a7808 */ /* 0x000fe40007000000 */
[----:B------:R-:W-:Y:S01]  /*2470*/  FSEL R192, R42, -INF , !P2 ;  /* 0xff8000002ac07808 */ /* 0x000fe20005000000 */
[----:B------:R-:W2:Y:S01]  /*2480*/  LDSM.16.M88.4 R24, [R209+0x1000] ;  /* 0x00100000d118783b */ /* 0x000ea20000000200 */
[----:B------:R-:W-:Y:S02]  /*2490*/  FSEL R194, R56, -INF , !P3 ;  /* 0xff80000038c27808 */ /* 0x000fe40005800000 */
[----:B------:R-:W-:Y:S01]  /*24a0*/  ISETP.GE.AND P6, PT, R10, R4, PT ;  /* 0x000000040a00720c */ /* 0x000fe20003fc6270 */
[----:B------:R-:W-:Y:S01]  /*24b0*/  HMMA.16816.F32 R48, R12, R22, R100 ;  /* 0x000000160c30723c */ /* 0x000fe20000001864 */
[----:B------:R-:W-:-:S02]  /*24c0*/  ISETP.GE.AND P2, PT, R8, R5, PT ;  /* 0x000000050800720c */ /* 0x000fc40003f46270 */
[----:B------:R-:W-:Y:S02]  /*24d0*/  ISETP.GE.AND P3, PT, R8, R7, PT ;  /* 0x000000070800720c */ /* 0x000fe40003f66270 */
[----:B------:R-:W-:Y:S02]  /*24e0*/  FSEL R85, R40, -INF , !P6 ;  /* 0xff80000028557808 */ /* 0x000fe40007000000 */
[----:B------:R-:W-:Y:S02]  /*24f0*/  FSEL R196, R58, -INF , !P2 ;  /* 0xff8000003ac47808 */ /* 0x000fe40005000000 */
[----:B------:R-:W-:Y:S02]  /*2500*/  FSEL R81, R54, -INF , !P3 ;  /* 0xff80000036517808 */ /* 0x000fe40005800000 */
[----:B------:R-:W-:Y:S02]  /*2510*/  ISETP.GE.AND P6, PT, R8, R6, PT ;  /* 0x000000060800720c */ /* 0x000fe40003fc6270 */
        /* <DEDUP_REMOVED lines=11> */
[----:B-1----:R-:W-:Y:S01]  /*25d0*/  HMMA.16816.F32 R56, R16, R30, R108 ;  /* 0x0000001e1038723c */ /* 0x002fe2000000186c */
[----:B------:R-:W-:Y:S02]  /*25e0*/  ISETP.GE.AND P6, PT, R9, R4, PT ;  /* 0x000000040900720c */ /* 0x000fe40003fc6270 */
[----:B------:R-:W-:-:S02]  /*25f0*/  ISETP.GE.AND P3, PT, R3, R7, PT ;  /* 0x000000070300720c */ /* 0x000fc40003f66270 */
[----:B------:R-:W-:Y:S02]  /*2600*/  IADD3 R9, R2, 0x19, RZ ;  /* 0x0000001902097810 */ /* 0x000fe40007ffe0ff */
[----:B------:R-:W-:Y:S02]  /*2610*/  FSEL R82, R55, -INF , !P2 ;  /* 0xff80000037527808 */ /* 0x000fe40005000000 */
[----:B------:R-:W-:Y:S01]  /*2620*/  FSEL R83, R41, -INF , !P6 ;  /* 0xff80000029537808 */ /* 0x000fe20007000000 */
[----:B------:R-:W-:Y:S01]  /*2630*/  HMMA.16816.F32 R52, R16, R22, R92 ;  /* 0x000000161034723c */ /* 0x000fe2000000185c */
[----:B------:R-:W-:Y:S01]  /*2640*/  FSEL R80, R46, -INF , !P3 ;  /* 0xff8000002e507808 */ /* 0x000fe20005800000 */
[----:B------:R-:W1:Y:S01]  /*2650*/  LDSM.16.M88.4 R20, [R209+0x1400] ;  /* 0x00140000d114783b */ /* 0x000e620000000200 */
[-C--:B------:R-:W-:Y:S02]  /*2660*/  ISETP.GE.AND P6, PT, R3, R6.reuse, PT ;  /* 0x000000060300720c */ /* 0x080fe40003fc6270 */
[----:B------:R-:W-:-:S02]  /*2670*/  ISETP.GE.AND P2, PT, R9, R6, PT ;  /* 0x000000060900720c */ /* 0x000fc40003f46270 */
[----:B------:R-:W-:Y:S01]  /*2680*/  ISETP.GE.AND P3, PT, R9, R7, PT ;  /* 0x000000070900720c */ /* 0x000fe20003f66270 */
[----:B------:R-:W-:Y:S01]  /*2690*/  HMMA.16816.F32 R40, R16, R28, R104 ;  /* 0x0000001c1028723c */ /* 0x000fe20000001868 */
[----:B------:R-:W-:Y:S02]  /*26a0*/  IADD3 R8, R2, 0x20, RZ ;  /* 0x0000002002087810 */ /* 0x000fe40007ffe0ff */
[----:B------:R-:W-:Y:S02]  /*26b0*/  FSEL R68, R44, -INF , !P6 ;  /* 0xff8000002c447808 */ /* 0x000fe40007000000 */
[----:B------:R-:W-:Y:S02]  /*26c0*/  FSEL R69, R45, -INF , !P2 ;  /* 0xff8000002d457808 */ /* 0x000fe40005000000 */
[----:B------:R-:W-:Y:S02]  /*26d0*/  FSEL R78, R47, -INF , !P3 ;  /* 0xff8000002f4e7808 */ /* 0x000fe40005800000 */
[C---:B------:R-:W-:Y:S01]  /*26e0*/  ISETP.GE.AND P6, PT, R3.reuse, R4, PT ;  /* 0x000000040300720c */ /* 0x040fe20003fc6270 */
[----:B------:R-:W-:Y:S01]  /*26f0*/  HMMA.16816.F32 R44, R12, R30, R120 ;  /* 0x0000001e0c2c723c */ /* 0x000fe20000001878 */
        /* <DEDUP_REMOVED lines=10> */
[----:B------:R-:W-:Y:S02]  /*27a0*/  FSEL R103, R32, -INF , !P6 ;  /* 0xff80000020677808 */ /* 0x000fe40007000000 */
[----:B------:R-:W-:Y:S02]  /*27b0*/  FSEL R104, R34, -INF , !P3 ;  /* 0xff80000022687808 */ /* 0x000fe40005800000 */
[----:B------:R-:W-:-:S02]  /*27c0*/  ISETP.GE.AND P2, PT, R3, R4, PT ;  /* 0x000000040300720c */ /* 0x000fc40003f46270 */
[C---:B------:R-:W-:Y:S02]  /*27d0*/  ISETP.GE.AND P6, PT, R3.reuse, R5, PT ;  /* 0x000000050300720c */ /* 0x040fe40003fc6270 */
[----:B------:R-:W-:Y:S02]  /*27e0*/  ISETP.GE.AND P3, PT, R3, R6, PT ;  /* 0x000000060300720c */ /* 0x000fe40003f66270 */
[----:B------:R-:W-:Y:S02]  /*27f0*/  FSEL R197, R37, -INF , !P2 ;  /* 0xff80000025c57808 */ /* 0x000fe40005000000 */
[----:B------:R-:W-:Y:S02]  /*2800*/  FSEL R199, R39, -INF , !P6 ;  /* 0xff80000027c77808 */ /* 0x000fe40007000000 */
[----:B------:R-:W-:Y:S01]  /*2810*/  FSEL R102, R33, -INF , !P3 ;  /* 0xff80000021667808 */ /* 0x000fe20005800000 */
[----:B------:R-:W-:Y:S01]  /*2820*/  HMMA.16816.F32 R36, R12, R28, R112 ;  /* 0x0000001c0c24723c */ /* 0x000fe20000001870 */
[----:B------:R-:W-:-:S02]  /*2830*/  ISETP.GE.AND P2, PT, R3, R7, PT ;  /* 0x000000070300720c */ /* 0x000fc40003f46270 */
[----:B------:R-:W-:Y:S02]  /*2840*/  ISETP.GE.AND P3, PT, R9, R5, PT ;  /* 0x000000050900720c */ /* 0x000fe40003f66270 */
[C---:B------:R-:W-:Y:S02]  /*2850*/  IADD3 R3, R2.reuse, 0x28, RZ ;  /* 0x0000002802037810 */ /* 0x040fe40007ffe0ff */
[----:B------:R-:W-:Y:S01]  /*2860*/  FSEL R63, R63, -INF , !P3 ;  /* 0xff8000003f3f7808 */ /* 0x000fe20005800000 */
[----:B--2---:R-:W-:Y:S01]  /*2870*/  HMMA.16816.F32 R28, R12, R24, R132 ;  /* 0x000000180c1c723c */ /* 0x004fe20000001884 */
[----:B------:R-:W-:Y:S02]  /*2880*/  ISETP.GE.AND P6, PT, R9, R4, PT ;  /* 0x000000040900720c */ /* 0x000fe40003fc6270 */
[----:B------:R-:W-:Y:S02]  /*2890*/  ISETP.GE.AND P3, PT, R3, R7, PT ;  /* 0x000000070300720c */ /* 0x000fe40003f66270 */
[----:B------:R-:W-:-:S02]  /*28a0*/  IADD3 R9, R2, 0x29, RZ ;  /* 0x0000002902097810 */ /* 0x000fc40007ffe0ff */
[----:B------:R-:W-:Y:S02]  /*28b0*/  FSEL R105, R35, -INF , !P2 ;  /* 0xff80000023697808 */ /* 0x000fe40005000000 */
[----:B------:R-:W-:Y:S01]  /*28c0*/  FSEL R101, R50, -INF , !P3 ;  /* 0xff80000032657808 */ /* 0x000fe20005800000 */
[----:B------:R-:W-:Y:S01]  /*28d0*/  HMMA.16816.F32 R32, R16, R24, R116 ;  /* 0x000000181020723c */ /* 0x000fe20000001874 */
[C---:B------:R-:W-:Y:S02]  /*28e0*/  ISETP.GE.AND P2, PT, R9.reuse, R6, PT ;  /* 0x000000060900720c */ /* 0x040fe40003f46270 */
[----:B------:R-:W-:Y:S02]  /*28f0*/  ISETP.GE.AND P3, PT, R9, R7, PT ;  /* 0x000000070900720c */ /* 0x000fe40003f66270 */
[----:B------:R-:W-:Y:S02]  /*2900*/  IADD3 R8, R2, 0x30, RZ ;  /* 0x0000003002087810 */ /* 0x000fe40007ffe0ff */
[----:B------:R-:W-:-:S02]  /*2910*/  FSEL R89, R61, -INF , !P6 ;  /* 0xff8000003d597808 */ /* 0x000fc40007000000 */
[----:B------:R-:W-:Y:S02]  /*2920*/  FSEL R99, R49, -INF , !P2 ;  /* 0xff80000031637808 */ /* 0x000fe40005000000 */
[----:B------:R-:W-:Y:S02]  /*2930*/  FSEL R100, R51, -INF , !P3 ;  /* 0xff80000033647808 */ /* 0x000fe40005800000 */
[C---:B------:R-:W-:Y:S02]  /*2940*/  ISETP.GE.AND P6, PT, R3.reuse, R6, PT ;  /* 0x000000060300720c */ /* 0x040fe40003fc6270 */
[----:B------:R-:W-:Y:S02]  /*2950*/  ISETP.GE.AND P2, PT, R3, R5, PT ;  /* 0x000000050300720c */ /* 0x000fe40003f46270 */
[----:B------:R-:W-:Y:S02]  /*2960*/  ISETP.GE.AND P3, PT, R8, R4, PT ;  /* 0x000000040800720c */ /* 0x000fe40003f66270 */
[----:B------:R-:W-:-:S02]  /*2970*/  FSEL R98, R48, -INF , !P6 ;  /* 0xff80000030627808 */ /* 0x000fc40007000000 */
[----:B------:R-:W-:Y:S01]  /*2980*/  FSEL R109, R54, -INF , !P2 ;  /* 0xff800000366d7808 */ /* 0x000fe20005000000 */
[----:B------:R-:W-:Y:S01]  /*2990*/  HMMA.16816.F32 R48, R12, R26, R136 ;  /* 0x0000001a0c30723c */ /* 0x000fe20000001888 */
[----:B------:R-:W-:Y:S02]  /*29a0*/  FSEL R123, R40, -INF , !P3 ;  /* 0xff800000287b7808 */ /* 0x000fe40005800000 */
[----:B------:R-:W-:Y:S02]  /*29b0*/  ISETP.GE.AND P6, PT, R3, R4, PT ;  /* 0x000000040300720c */ /* 0x000fe40003fc6270 */
        /* <DEDUP_REMOVED lines=18> */
[----:B-1----:R-:W-:Y:S01]  /*2ae0*/  HMMA.16816.F32 R40, R16, R20, R128 ;  /* 0x000000141028723c */ /* 0x002fe20000001880 */
[----:B------:R-:W-:Y:S02]  /*2af0*/  ISETP.GE.AND P6, PT, R9, R4, PT ;  /* 0x000000040900720c */ /* 0x000fe40003fc6270 */
[----:B------:R-:W-:Y:S02]  /*2b00*/  ISETP.GE.AND P3, PT, R3, R7, PT ;  /* 0x000000070300720c */ /* 0x000fe40003f66270 */
[----:B------:R-:W-:-:S02]  /*2b10*/  IADD3 R9, R2, 0x39, RZ ;  /* 0x0000003902097810 */ /* 0x000fc40007ffe0ff */
[----:B------:R-:W-:Y:S02]  /*2b20*/  FSEL R106, R53, -INF , !P6 ;  /* 0xff800000356a7808 */ /* 0x000fe40007000000 */
[----:B------:R-:W-:Y:S01]  /*2b30*/  FSEL R114, R46, -INF , !P3 ;  /* 0xff8000002e727808 */ /* 0x000fe20005800000 */
[----:B------:R-:W-:Y:S01]  /*2b40*/  HMMA.16816.F32 R52, R16, R26, R124 ;  /* 0x0000001a1034723c */ /* 0x000fe2000000187c */
[----:B------:R-:W-:Y:S01]  /*2b50*/  FSEL R117, R39, -INF , !P2 ;  /* 0xff80000027757808 */ /* 0x000fe20005000000 */
[----:B------:R-:W1:Y:S01]  /*2b60*/  LDSM.16.M88.4 R24, [R209+0x1800] ;  /* 0x00180000d118783b */ /* 0x000e620000000200 */
[-C--:B------:R-:W-:Y:S02]  /*2b70*/  ISETP.GE.AND P6, PT, R3, R6.reuse, PT ;  /* 0x000000060300720c */ /* 0x080fe40003fc6270 */
[C---:B------:R-:W-:Y:S02]  /*2b80*/  ISETP.GE.AND P3, PT, R9.reuse, R7, PT ;  /* 0x000000070900720c */ /* 0x040fe40003f66270 */
[----:B------:R-:W-:Y:S01]  /*2b90*/  ISETP.GE.AND P2, PT, R9, R6, PT ;  /* 0x000000060900720c */ /* 0x000fe20003f46270 */
[----:B------:R-:W-:Y:S01]  /*2ba0*/  HMMA.16816.F32 R36, R12, R22, R152 ;  /* 0x000000160c24723c */ /* 0x000fe20000001898 */
[----:B------:R-:W-:-:S02]  /*2bb0*/  IADD3 R8, R2, 0x40, RZ ;  /* 0x0000004002087810 */ /* 0x000fc40007ffe0ff */
[----:B------:R-:W-:Y:S02]  /*2bc0*/  FSEL R110, R44, -INF , !P6 ;  /* 0xff8000002c6e7808 */ /* 0x000fe40007000000 */
[----:B------:R-:W-:Y:S02]  /*2bd0*/  FSEL R112, R47, -INF , !P3 ;  /* 0xff8000002f707808 */ /* 0x000fe40005800000 */
[-C--:B------:R-:W-:Y:S02]  /*2be0*/  ISETP.GE.AND P6, PT, R3, R4.reuse, PT ;  /* 0x000000040300720c */ /* 0x080fe40003fc6270 */
[----:B------:R-:W-:Y:S02]  /*2bf0*/  FSEL R111, R45, -INF , !P2 ;  /* 0xff8000002d6f7808 */ /* 0x000fe40005000000 */
[----:B------:R-:W-:Y:S02]  /*2c00*/  ISETP.GE.AND P3, PT, R8, R4, PT ;  /* 0x000000040800720c */ /* 0x000fe40003f66270 */
[----:B------:R-:W-:-:S02]  /*2c10*/  ISETP.GE.AND P2, PT, R3, R5, PT ;  /* 0x000000050300720c */ /* 0x000fc40003f46270 */
[----:B------:R-:W-:Y:S02]  /*2c20*/  FSEL R120, R56, -INF , !P6 ;  /* 0xff80000038787808 */ /* 0x000fe40007000000 */
[----:B------:R-:W-:Y:S02]  /*2c30*/  FSEL R218, R32, -INF , !P3 ;  /* 0xff80000020da7808 */ /* 0x000fe40005800000 */
[----:B------:R-:W-:Y:S02]  /*2c40*/  FSEL R121, R58, -INF , !P2 ;  /* 0xff8000003a797808 */ /* 0x000fe40005000000 */
[C---:B------:R-:W-:Y:S02]  /*2c50*/  ISETP.GE.AND P6, PT, R8.reuse, R6, PT ;  /* 0x000000060800720c */ /* 0x040fe40003fc6270 */
[----:B------:R-:W-:Y:S02]  /*2c60*/  ISETP.GE.AND P3, PT, R8, R7, PT ;  /* 0x000000070800720c */ /* 0x000fe40003f66270 */
[----:B------:R-:W-:-:S02]  /*2c70*/  IADD3 R3, R2, 0x41, RZ ;  /* 0x0000004102037810 */ /* 0x000fc40007ffe0ff */
[-C--:B------:R-:W-:Y:S02]  /*2c80*/  ISETP.GE.AND P2, PT, R8, R5.reuse, PT ;  /* 0x000000050800720c */ /* 0x080fe40003f46270 */
[----:B------:R-:W-:Y:S02]  /*2c90*/  FSEL R132, R28, -INF , !P6 ;  /* 0xff8000001c847808 */ /* 0x000fe40007000000 */
[----:B------:R-:W-:Y:S02]  /*2ca0*/  FSEL R130, R30, -INF , !P3 ;  /* 0xff8000001e827808 */ /* 0x000fe40005800000 */
[----:B------:R-:W-:Y:S01]  /*2cb0*/  FSEL R220, R34, -INF , !P2 ;  /* 0xff80000022dc7808 */ /* 0x000fe20005000000 */
[----:B-1----:R-:W-:Y:S01]  /*2cc0*/  HMMA.16816.F32 R44, R16, R24, R144 ;  /* 0x00000018102c723c */ /* 0x002fe20000001890 */
[C---:B------:R-:W-:Y:S02]  /*2cd0*/  ISETP.GE.AND P6, PT, R3.reuse, R5, PT ;  /* 0x000000050300720c */ /* 0x040fe40003fc6270 */
[----:B------:R-:W-:-:S02]  /*2ce0*/  ISETP.GE.AND P3, PT, R3, R6, PT ;  /* 0x000000060300720c */ /* 0x000fc40003f66270 */
[-C--:B------:R-:W-:Y:S02]  /*2cf0*/  ISETP.GE.AND P2, PT, R3, R4.reuse, PT ;  /* 0x000000040300720c */ /* 0x080fe40003f46270 */
[----:B------:R-:W-:Y:S02]  /*2d00*/  FSEL R219, R35, -INF , !P6 ;  /* 0xff80000023db7808 */ /* 0x000fe40007000000 */
[----:B------:R-:W-:Y:S02]  /*2d10*/  FSEL R126, R29, -INF , !P3 ;  /* 0xff8000001d7e7808 */ /* 0x000fe40005800000 */
[----:B------:R-:W-:Y:S02]  /*2d20*/  FSEL R217, R33, -INF , !P2 ;  /* 0xff80000021d97808 */ /* 0x000fe40005000000 */
[C---:B------:R-:W-:Y:S01]  /*2d30*/  ISETP.GE.AND P6, PT, R9.reuse, R4, PT ;  /* 0x000000040900720c */ /* 0x040fe20003fc6270 */
[----:B------:R-:W-:Y:S01]  /*2d40*/  HMMA.16816.F32 R32, R12, R20, R148 ;  /* 0x000000140c20723c */ /* 0x000fe20000001894 */
[----:B------:R-:W-:-:S02]  /*2d50*/  ISETP.GE.AND P3, PT, R9, R5, PT ;  /* 0x000000050900720c */ /* 0x000fc40003f66270 */
[-C--:B------:R-:W-:Y:S02]  /*2d60*/  ISETP.GE.AND P2, PT, R3, R7.reuse, PT ;  /* 0x000000070300720c */ /* 0x080fe40003f46270 */
[C---:B------:R-:W-:Y:S02]  /*2d70*/  IADD3 R3, R2.reuse, 0x48, RZ ;  /* 0x0000004802037810 */ /* 0x040fe40007ffe0ff */
[----:B------:R-:W-:Y:S02]  /*2d80*/  IADD3 R9, R2, 0x49, RZ ;  /* 0x0000004902097810 */ /* 0x000fe40007ffe0ff */
[----:B------:R-:W-:Y:S02]  /*2d90*/  FSEL R118, R57, -INF , !P6 ;  /* 0xff80000039767808 */ /* 0x000fe40007000000 */
[----:B------:R-:W-:Y:S02]  /*2da0*/  FSEL R119, R59, -INF , !P3 ;  /* 0xff8000003b777808 */ /* 0x000fe40005800000 */
[----:B------:R-:W-:Y:S01]  /*2db0*/  FSEL R129, R31, -INF , !P2 ;  /* 0xff8000001f817808 */ /* 0x000fe20005000000 */
[----:B------:R-:W-:Y:S01]  /*2dc0*/  HMMA.16816.F32 R56, R16, R22, R140 ;  /* 0x000000161038723c */ /* 0x000fe2000000188c */
[----:B------:R-:W-:Y:S01]  /*2dd0*/  ISETP.GE.AND P3, PT, R3, R7, PT ;  /* 0x000000070300720c */ /* 0x000fe20003f66270 */
[----:B------:R-:W1:Y:S01]  /*2de0*/  LDSM.16.M88.4 R20, [R209+0x1c00] ;  /* 0x001c0000d114783b */ /* 0x000e620000000200 */
[----:B------:R-:W-:Y:S01]  /*2df0*/  ISETP.GE.AND P2, PT, R9, R6, PT ;  /* 0x000000060900720c */ /* 0x000fe20003f46270 */
[----:B------:R-:W-:-:S04]  /*2e00*/  DEPBAR.LE SB0, 0x0 ;  /* 0x000080000000791a */ /* 0x000fc80000000000 */
[----:B------:R-:W-:Y:S01]  /*2e10*/  FSEL R128, R50, -INF , !P3 ;  /* 0xff80000032807808 */ /* 0x000fe20005800000 */
[----:B------:R-:W-:Y:S01]  /*2e20*/  HMMA.16816.F32 R28, R12, R24, R160 ;  /* 0x000000180c1c723c */ /* 0x000fe200000018a0 */
        /* <DEDUP_REMOVED lines=124> */
[----:B------:R-:W-:Y:S02]  /*35f0*/  FSEL R189, R37, -INF , !P2 ;  /* 0xff80000025bd7808 */ /* 0x000fe40005000000 */
[----:B------:R-:W-:Y:S02]  /*3600*/  FSEL R177, R19, -INF , !P0 ;  /* 0xff80000013b17808 */ /* 0x000fe40004000000 */
[----:B------:R-:W-:Y:S02]  /*3610*/  PLOP3.LUT P0, PT, PT, PT, UP0, 0x80, 0x0 ;  /* 0x000000000000781c */ /* 0x000fe40003f0f008 */
        /* <DEDUP_REMOVED lines=9> */
[----:B------:R-:W-:Y:S01]  /*36b0*/  ISETP.GE.AND P3, PT, R2, R7, PT ;  /* 0x000000070200720c */ /* 0x000fe20003f66270 */
[----:B------:R-:W-:Y:S01]  /*36c0*/  IMAD.IADD R2, R73, 0x1, R11 ;  /* 0x0000000149027824 */ /* 0x000fe200078e020b */
        /* <DEDUP_REMOVED lines=8> */
[----:B------:R-:W-:-:S03]  /*3750*/  IMAD.U32 R3, RZ, RZ, UR6 ;  /* 0x00000006ff037e24 */ /* 0x000fc6000f8e00ff */
[----:B------:R-:W-:Y:S02]  /*3760*/  USHF.R.S32.HI UR5, URZ, 0x1f, UR8 ;  /* 0x0000001f3f057899 */ /* 0x000fe40008011408 */
[----:B------:R-:W-:Y:S01]  /*3770*/  UIMAD UR7, UR7, UR8, URZ ;  /* 0x00000008070772a4 */ /* 0x000fe2000f8e023f */
[----:B------:R-:W-:Y:S01]  /*3780*/  IMAD.U32 R8, RZ, RZ, UR8 ;  /* 0x00000008ff087e24 */ /* 0x000fe2000f8e00ff */
[----:B------:R-:W-:Y:S02]  /*3790*/  SHF.L.U64.HI R3, R3, 0x6, R205 ;  /* 0x0000000603037819 */ /* 0x000fe400000102cd */
[----:B------:R-:W-:Y:S01]  /*37a0*/  UIMAD UR5, UR5, UR12, UR7 ;  /* 0x0000000c050572a4 */ /* 0x000fe2000f8e0207 */
[----:B------:R-:W-:Y:S01]  /*37b0*/  IMAD.WIDE.U32 R8, R8, UR12, R230 ;  /* 0x0000000c08087c25 */ /* 0x000fe2000f8e00e6 */
[----:B------:R-:W-:-:S04]  /*37c0*/  USHF.L.U32 UR7, UR6, 0x6, URZ ;  /* 0x0000000606077899 */ /* 0x000fc8000800063f */
[----:B------:R-:W-:Y:S02]  /*37d0*/  IADD3 R9, R9, UR5, RZ ;  /* 0x0000000509097c10 */ /* 0x000fe4000fffe0ff */
[----:B------:R-:W-:-:S04]  /*37e0*/  LEA R12, P1, R8, c[0x0][0x168], 0x1 ;  /* 0x00005a00080c7a11 */ /* 0x000fc800078208ff */
[----:B------:R-:W-:Y:S02]  /*37f0*/  LEA.HI.X R13, R8, c[0x0][0x16c], R9, 0x1, P1 ;  /* 0x00005b00080d7a11 */ /* 0x000fe400008f0c09 */
[----:B------:R-:W-:-:S03]  /*3800*/  IADD3 R10, P1, R12, UR7, RZ ;  /* 0x000000070c0a7c10 */ /* 0x000fc6000ff3e0ff */
[----:B------:R-:W-:Y:S01]  /*3810*/  @!PT LDS RZ, [RZ] ;  /* 0x00000000fffff984 */ /* 0x000fe20000000800 */
[----:B------:R-:W-:Y:S01]  /*3820*/  @!PT LDS RZ, [RZ] ;  /* 0x00000000fffff984 */ /* 0x000fe20000000800 */
[----:B------:R-:W-:Y:S01]  /*3830*/  @!PT LDS RZ, [RZ] ;  /* 0x00000000fffff984 */ /* 0x000fe20000000800 */
[----:B------:R1:W-:Y:S02]  /*3840*/  LDGSTS.E.BYPASS.LTC128B.128 [R224+0x2000], [R12.64] ;  /* 0x020000000ce07fae */ /* 0x0003e4000b901d56 */
[----:B------:R-:W-:Y:S01]  /*3850*/  IMAD.X R11, R3, 0x1, R13, P1 ;  /* 0x00000001030b7824 */ /* 0x000fe200008e060d */
[----:B------:R-:W-:-:S04]  /*3860*/  IADD3 R8, P1, R10, UR7, RZ ;  /* 0x000000070a087c10 */ /* 0x000fc8000ff3e0ff */
[----:B------:R1:W-:Y:S01]  /*3870*/  LDGSTS.E.BYPASS.LTC128B.128 [R224+0x2800], [R10.64] ;  /* 0x028000000ae07fae */ /* 0x0003e2000b901d56 */
[----:B------:R-:W-:Y:S01]  /*3880*/  IMAD.X R9, R11, 0x1, R3, P1 ;  /* 0x000000010b097824 */ /* 0x000fe200008e0603 */
[----:B------:R-:W-:-:S04]  /*3890*/  IADD3 R14, P1, R8, UR7, RZ ;  /* 0x00000007080e7c10 */ /* 0x000fc8000ff3e0ff */
[----:B------:R1:W-:Y:S01]  /*38a0*/  LDGSTS.E.BYPASS.LTC128B.128 [R224+0x3000], [R8.64] ;  /* 0x0300000008e07fae */ /* 0x0003e2000b901d56 */
[----:B------:R-:W-:-:S05]  /*38b0*/  IMAD.X R15, R9, 0x1, R3, P1 ;  /* 0x00000001090f7824 */ /* 0x000fca00008e0603 */
[----:B------:R1:W-:Y:S04]  /*38c0*/  LDGSTS.E.BYPASS.LTC128B.128 [R224+0x3800], [R14.64] ;  /* 0x038000000ee07fae */ /* 0x0003e8000b901d56 */
[----:B------:R-:W0:Y:S02]  /*38d0*/  LDGDEPBAR ;  /* 0x00000000000079af */ /* 0x000e240000000000 */
.L_x_236:
[----:B------:R-:W-:Y:S01]  /*38e0*/  FMNMX.FTZ R3, R52, R53, !PT ;  /* 0x0000003534037209 */ /* 0x000fe20007810000 */
[C---:B------:R-:W-:Y:S01]  /*38f0*/  IMAD.WIDE.U32 R244, R252.reuse, -0x326172a9, RZ ;  /* 0xcd9e8d57fcf47825 */ /* 0x040fe200078e00ff */
[----:B-1----:R-:W-:Y:S01]  /*3900*/  IADD3 R9, R252, 0x4, RZ ;  /* 0x00000004fc097810 */ /* 0x002fe20007ffe0ff */
[----:B------:R-:W-:Y:S01]  /*3910*/  STL [R1+0x84], R7 ;  /* 0x0000840701007387 */ /* 0x000fe20000100800 */
[----:B------:R-:W-:Y:S01]  /*3920*/  FMNMX.FTZ R3, R74, R3, !PT ;  /* 0x000000034a037209 */ /* 0x000fe20007810000 */
[----:B------:R-:W-:Y:S01]  /*3930*/  USHF.L.U32 UR28, UR27, 0x2, URZ ;  /* 0x000000021b1c7899 */ /* 0x000fe2000800063f */
[----:B------:R-:W-:Y:S01]  /*3940*/  LOP3.LUT R10, R203, UR24, RZ, 0x3c, !PT ;  /* 0x00000018cb0a7c12 */ /* 0x000fe2000f8e3cff */
[----:B------:R-:W-:Y:S01]  /*3950*/  IMAD.WIDE.U32 R92, R9, -0x326172a9, RZ ;  /* 0xcd9e8d57095c7825 */ /* 0x000fe200078e00ff */
[----:B------:R-:W-:Y:S01]  /*3960*/  FMNMX.FTZ R3, R75, R3, !PT ;  /* 0x000000034b037209 */ /* 0x000fe20007810000 */
[----:B------:R-:W-:Y:S01]  /*3970*/  STL [R1+0x80], R6 ;  /* 0x0000800601007387 */ /* 0x000fe20000100800 */
[----:B------:R-:W-:Y:S01]  /*3980*/  LOP3.LUT R9, R245, R10, RZ, 0x3c, !PT ;  /* 0x0000000af5097212 */ /* 0x000fe200078e3cff */
        /* <DEDUP_REMOVED lines=8> */
[----:B------:R-:W-:Y:S01]  /*3a10*/  IMAD.U32 R11, RZ, RZ, UR28 ;  /* 0x0000001cff0b7e24 */ /* 0x000fe2000f8e00ff */
[----:B------:R-:W-:Y:S01]  /*3a20*/  FMNMX.FTZ R3, R68, R3, !PT ;  /* 0x0000000344037209 */ /* 0x000fe20007810000 */
[----:B------:R1:W-:Y:S01]  /*3a30*/  STL [R1+0x40], R10 ;  /* 0x0000400a01007387 */ /* 0x0003e20000100800 */
[----:B------:R-:W-:Y:S01]  /*3a40*/  LOP3.LUT R12, R95, UR14, R142, 0x96, !PT ;  /* 0x0000000e5f0c7c12 */ /* 0x000fe2000f8e968e */
[----:B------:R-:W-:Y:S01]  /*3a50*/  UIADD3 UR13, UR24, 0x3c6ef372, URZ ;  /* 0x3c6ef372180d7890 */ /* 0x000fe2000fffe03f */
[----:B------:R-:W-:Y:S01]  /*3a60*/  FMNMX.FTZ R3, R69, R3, !PT ;  /* 0x0000000345037209 */ /* 0x000fe20007810000 */
[----:B------:R-:W-:Y:S01]  /*3a70*/  UIADD3 UR12, UR25, 0x76cf5d0a, URZ ;  /* 0x76cf5d0a190c7890 */ /* 0x000fe2000fffe03f */
[----:B------:R-:W-:Y:S01]  /*3a80*/  IMAD.SHL.U32 R205, R2, 0x2, RZ ;  /* 0x0000000202cd7824 */ /* 0x000fe200078e00ff */
[----:B------:R-:W-:Y:S01]  /*3a90*/  UIADD3 UR10, UR25, 0x32370b8f, URZ ;  /* 0x32370b8f190a7890 */ /* 0x000fe2000fffe03f */
[----:B------:R-:W-:Y:S01]  /*3aa0*/  FMNMX.FTZ R3, R103, R3, !PT ;  /* 0x0000000367037209 */ /* 0x000fe20007810000 */
[----:B------:R-:W-:Y:S01]  /*3ab0*/  IMAD.WIDE.U32 R64, R12, -0x326172a9, RZ ;  /* 0xcd9e8d570c407825 */ /* 0x000fe200078e00ff */
[----:B------:R-:W-:Y:S01]  /*3ac0*/  UIADD3 UR11, UR24, -0x255992d5, URZ ;  /* 0xdaa66d2b180b7890 */ /* 0x000fe2000fffe03f */
[----:B------:R-:W-:Y:S01]  /*3ad0*/  LDSM.16.MT88.4 R44, [R205+0x4000] ;  /* 0x00400000cd2c783b */ /* 0x000fe20000004200 */
[----:B------:R-:W-:Y:S01]  /*3ae0*/  FMNMX.FTZ R3, R102, R3, !PT ;  /* 0x0000000366037209 */ /* 0x000fe20007810000 */
[----:B------:R-:W-:Y:S01]  /*3af0*/  UIADD3 UR8, UR25, -0x126145ec, URZ ;  /* 0xed9eba1419087890 */ /* 0x000fe2000fffe03f */
[----:B------:R-:W-:Y:S01]  /*3b00*/  IMAD R135, R72, 0x10000, R72 ;  /* 0x0001000048877824 */ /* 0x000fe200078e0248 */
[----:B------:R-:W-:Y:S01]  /*3b10*/  UIADD3 UR9, UR24, 0x78dde6e4, URZ ;  /* 0x78dde6e418097890 */ /* 0x000fe2000fffe03f */
[----:B------:R-:W-:Y:S01]  /*3b20*/  FMNMX.FTZ R3, R98, R3, !PT ;  /* 0x0000000362037209 */ /* 0x000fe20007810000 */
[----:B------:R-:W-:Y:S01]  /*3b30*/  UIADD3 UR6, UR25, -0x56f99767, URZ ;  /* 0xa906689919067890 */ /* 0x000fe2000fffe03f */
[----:B------:R-:W-:Y:S01]  /*3b40*/  IMAD R206, R0, 0x2, R205 ;  /* 0x0000000200ce7824 */ /* 0x000fe200078e02cd */
[----:B------:R-:W-:Y:S01]  /*3b50*/  UIADD3 UR7, UR24, 0x1715609d, URZ ;  /* 0x1715609d18077890 */ /* 0x000fe2000fffe03f */
[----:B------:R-:W-:Y:S01]  /*3b60*/  FMNMX.FTZ R3, R99, R3, !PT ;  /* 0x0000000363037209 */ /* 0x000fe20007810000 */
[----:B------:R-:W-:Y:S01]  /*3b70*/  LDSM.16.MT88.4 R56, [R205+0x4400] ;  /* 0x00440000cd38783b */ /* 0x000fe20000004200 */
[----:B------:R-:W-:-:S02]  /*3b80*/  UIADD3 UR5, UR28, 0x1, URZ ;  /* 0x000000011c057890 */ /* 0x000fc4000fffe03f */
[----:B------:R-:W-:Y:S01]  /*3b90*/  FMNMX.FTZ R3, R115, R3, !PT ;  /* 0x0000000373037209 */ /* 0x000fe20007810000 */
[----:B------:R-:W-:Y:S01]  /*3ba0*/  LDSM.16.MT88.4 R48, [R206+0x4000] ;  /* 0x00400000ce30783b */ /* 0x000fe20000004200 */
[----:B-1----:R-:W-:Y:S02]  /*3bb0*/  LOP3.LUT R10, R93, R10, RZ, 0x3c, !PT ;  /* 0x0000000a5d0a7212 */ /* 0x002fe400078e3cff */
[----:B------:R-:W-:-:S03]  /*3bc0*/  FMNMX.FTZ R3, R113, R3, !PT ;  /* 0x0000000371037209 */ /* 0x000fc60007810000 */
[----:B------:R-:W-:Y:S01]  /*3bd0*/  IMAD.WIDE.U32 R96, R10, -0x2daee0ad, RZ ;  /* 0xd2511f530a607825 */ /* 0x000fe200078e00ff */
        /* <DEDUP_REMOVED lines=16> */
[----:B------:R-:W-:Y:S02]  /*3ce0*/  LOP3.LUT R8, R143, UR25, R11, 0x96, !PT ;  /* 0x000000198f087c12 */ /* 0x000fe4000f8e960b */
[----:B------:R-:W-:Y:S02]  /*3cf0*/  FMNMX.FTZ R11, R141, R3, !PT ;  /* 0x000000038d0b7209 */ /* 0x000fe40007810000 */
[----:B------:R-:W-:Y:S01]  /*3d00*/  FMNMX.FTZ R3, R104, R10, !PT ;  /* 0x0000000a68037209 */ /* 0x000fe20007810000 */
[----:B------:R-:W-:Y:S01]  /*3d10*/  IMAD.WIDE.U32 R8, R8, -0x326172a9, RZ ;  /* 0xcd9e8d5708087825 */ /* 0x000fe200078e00ff */
        /* <DEDUP_REMOVED lines=8> */
[C---:B------:R-:W-:Y:S02]  /*3da0*/  LOP3.LUT R17, R9.reuse, UR15, R244, 0x96, !PT ;  /* 0x0000000f09117c12 */ /* 0x040fe4000f8e96f4 */
[----:B------:R-:W-:Y:S02]  /*3db0*/  LOP3.LUT R11, R9, UR15, R92, 0x96, !PT ;  /* 0x0000000f090b7c12 */ /* 0x000fe4000f8e965c */
[----:B------:R-:W-:Y:S02]  /*3dc0*/  FMNMX.FTZ R9, R181, R10, !PT ;  /* 0x0000000ab5097209 */ /* 0x000fe40007810000 */
[----:B------:R-:W-:Y:S01]  /*3dd0*/  FMNMX.FTZ R3, R116, R3, !PT ;  /* 0x0000000374037209 */ /* 0x000fe20007810000 */
[----:B------:R-:W-:Y:S01]  /*3de0*/  IMAD.WIDE.U32 R14, R11, -0x2daee0ad, RZ ;  /* 0xd2511f530b0e7825 */ /* 0x000fe200078e00ff */
[--C-:B------:R-:W-:Y:S02]  /*3df0*/  LOP3.LUT R18, R65, UR13, R8.reuse, 0x96, !PT ;  /* 0x0000000d41127c12 */ /* 0x100fe4000f8e9608 */
[----:B------:R-:W-:-:S02]  /*3e00*/  LOP3.LUT R12, R67, UR13, R8, 0x96, !PT ;  /* 0x0000000d430c7c12 */ /* 0x000fc4000f8e9608 */
[----:B------:R-:W-:Y:S01]  /*3e10*/  FMNMX.FTZ R8, R190, R9, !PT ;  /* 0x00000009be087209 */ /* 0x000fe20007810000 */
[----:B------:R-:W-:Y:S01]  /*3e20*/  IMAD.WIDE.U32 R30, R18, -0x2daee0ad, RZ ;  /* 0xd2511f53121e7825 */ /* 0x000fe200078e00ff */
[----:B------:R-:W-:Y:S02]  /*3e30*/  FMNMX.FTZ R9, R29, R61, !PT ;  /* 0x0000003d1d097209 */ /* 0x000fe40007810000 */
[----:B------:R-:W-:Y:S01]  /*3e40*/  FMNMX.FTZ R3, R117, R3, !PT ;  /* 0x0000000375037209 */ /* 0x000fe20007810000 */
[----:B------:R-:W-:Y:S01]  /*3e50*/  IMAD.WIDE.U32 R12, R12, -0x2daee0ad, RZ ;  /* 0xd2511f530c0c7825 */ /* 0x000fe200078e00ff */
        /* <DEDUP_REMOVED lines=8> */
[----:B------:R-:W-:Y:S01]  /*3ee0*/  LOP3.LUT R10, R15, UR12, R96, 0x96, !PT ;  /* 0x0000000c0f0a7c12 */ /* 0x000fe2000f8e9660 */
[----:B------:R-:W1:Y:S01]  /*3ef0*/  SHFL.BFLY PT, R136, R3, 0x2, 0x1f ;  /* 0x0c401f0003887f89 */ /* 0x000e6200000e0000 */
[----:B------:R-:W-:-:S02]  /*3f00*/  FMNMX.FTZ R9, R194, R11, !PT ;  /* 0x0000000bc2097209 */ /* 0x000fc40007810000 */
[----:B------:R-:W-:Y:S01]  /*3f10*/  FMNMX.FTZ R8, R129, R8, !PT ;  /* 0x0000000881087209 */ /* 0x000fe20007810000 */
[----:B------:R-:W-:Y:S01]  /*3f20*/  IMAD.WIDE.U32 R10, R10, -0x326172a9, RZ ;  /* 0xcd9e8d570a0a7825 */ /* 0x000fe200078e00ff */
[----:B------:R-:W-:Y:S02]  /*3f30*/  LOP3.LUT R16, R13, UR10, R14, 0x96, !PT ;  /* 0x0000000a0d107c12 */ /* 0x000fe4000f8e960e */
        /* <DEDUP_REMOVED lines=9> */
[----:B------:R-:W-:Y:S02]  /*3fd0*/  LOP3.LUT R27, R31, UR10, R14, 0x96, !PT ;  /* 0x0000000a1f1b7c12 */ /* 0x000fe4000f8e960e */
[----:B------:R-:W-:Y:S02]  /*3fe0*/  FMNMX.FTZ R11, R147, R11, !PT ;  /* 0x0000000b930b7209 */ /* 0x000fe40007810000 */
[----:B------:R-:W-:Y:S02]  /*3ff0*/  LOP3.LUT R14, R9, UR8, R12, 0x96, !PT ;  /* 0x00000008090e7c12 */ /* 0x000fe4000f8e960c */
[----:B------:R-:W-:-:S02]  /*4000*/  FMNMX.FTZ R12, R89, R13, !PT ;  /* 0x0000000d590c7209 */ /* 0x000fc40007810000 */
[----:B------:R-:W-:Y:S02]  /*4010*/  LOP3.LUT R13, R17, UR9, R10, 0x96, !PT ;  /* 0x00000009110d7c12 */ /* 0x000fe4000f8e960a */
[----:B------:R-:W-:Y:S02]  /*4020*/  FMNMX.FTZ R10, R146, R11, !PT ;  /* 0x0000000b920a7209 */ /* 0x000fe40007810000 */
[----:B------:R-:W-:Y:S01]  /*4030*/  FMNMX.FTZ R9, R60, R62, !PT ;  /* 0x0000003e3c097209 */ /* 0x000fe20007810000 */
[----:B------:R-:W-:Y:S01]  /*4040*/  IMAD.WIDE.U32 R18, R13, -0x2daee0ad, RZ ;  /* 0xd2511f530d127825 */ /* 0x000fe200078e00ff */
[----:B------:R-:W-:Y:S02]  /*4050*/  FMNMX.FTZ R11, R198, R12, !PT ;  /* 0x0000000cc60b7209 */ /* 0x000fe40007810000 */
[----:B-1----:R-:W-:Y:S02]  /*4060*/  FMNMX.FTZ R136, R3, R136, !PT ;  /* 0x0000008803887209 */ /* 0x002fe40007810000 */
        /* <DEDUP_REMOVED lines=12> */
[----:B------:R-:W-:Y:S02]  /*4130*/  LOP3.LUT R15, R19, UR6, R8, 0x96, !PT ;  /* 0x00000006130f7c12 */ /* 0x000fe4000f8e9608 */
[----:B------:R-:W-:Y:S01]  /*4140*/  FMNMX.FTZ R8, R195, R11, !PT ;  /* 0x0000000bc3087209 */ /* 0x000fe20007810000 */
[----:B------:R-:W-:Y:S01]  /*4150*/  IMAD.WIDE.U32 R10, R14, -0x326172a9, RZ ;  /* 0xcd9e8d570e0a7825 */ /* 0x000fe200078e00ff */
[----:B------:R-:W-:-:S02]  /*4160*/  FMNMX.FTZ R9, R123, R9, !PT ;  /* 0x000000097b097209 */ /* 0x000fc40007810000 */
[----:B------:R-:W-:Y:S02]  /*4170*/  FMNMX.FTZ R12, R188, R3, !PT ;  /* 0x00000003bc0c7209 */ /* 0x000fe40007810000 */
[----:B------:R-:W-:Y:S02]  /*4180*/  FMNMX.FTZ R8, R91, R8, !PT ;  /* 0x000000085b087209 */ /* 0x000fe40007810000 */
[----:B------:R-:W-:Y:S02]  /*4190*/  FMNMX.FTZ R3, R122, R9, !PT ;  /* 0x000000097a037209 */ /* 0x000fe40007810000 */
[----:B------:R-:W-:Y:S02]  /*41a0*/  FMNMX.FTZ R12, R229, R12, !PT ;  /* 0x0000000ce50c7209 */ /* 0x000fe40007810000 */
[----:B------:R-:W-:Y:S01]  /*41b0*/  FMNMX.FTZ R13, R63, R8, !PT ;  /* 0x000000083f0d7209 */ /* 0x000fe20007810000 */
[----:B------:R-:W-:Y:S01]  /*41c0*/  IMAD.WIDE.U32 R8, R15, -0x326172a9, RZ ;  /* 0xcd9e8d570f087825 */ /* 0x000fe200078e00ff */
[----:B------:R-:W-:-:S02]  /*41d0*/  FMNMX.FTZ R14, R120, R3, !PT ;  /* 0x00000003780e7209 */ /* 0x000fc40007810000 */
[----:B------:R-:W-:Y:S02]  /*41e0*/  FMNMX.FTZ R3, R191, R12, !PT ;  /* 0x0000000cbf037209 */ /* 0x000fe40007810000 */
[----:B------:R-:W-:Y:S02]  /*41f0*/  LOP3.LUT R12, R11, UR7, R16, 0x96, !PT ;  /* 0x000000070b0c7c12 */ /* 0x000fe4000f8e9610 */
[----:B------:R-:W-:Y:S02]  /*4200*/  FMNMX.FTZ R11, R200, R13, !PT ;  /* 0x0000000dc80b7209 */ /* 0x000fe40007810000 */
[----:B------:R-:W-:Y:S02]  /*4210*/  FMNMX.FTZ R13, R118, R14, !PT ;  /* 0x0000000e760d7209 */ /* 0x000fe40007810000 */
[----:B------:R-:W-:Y:S02]  /*4220*/  FMNMX.FTZ R3, R187, R3, !PT ;  /* 0x00000003bb037209 */ /* 0x000fe40007810000 */
[----:B------:R-:W-:-:S02]  /*4230*/  FMNMX.FTZ R13, R218, R13, !PT ;  /* 0x0000000dda0d7209 */ /* 0x000fc40007810000 */
[----:B------:R-:W-:Y:S02]  /*4240*/  LOP3.LUT R15, R9, UR17, R10, 0x96, !PT ;  /* 0x00000011090f7c12 */ /* 0x000fe4000f8e960a */
[----:B------:R-:W-:Y:S02]  /*4250*/  FMNMX.FTZ R10, R199, R11, !PT ;  /* 0x0000000bc70a7209 */ /* 0x000fe40007810000 */
[----:B------:R-:W-:Y:S02]  /*4260*/  FMNMX.FTZ R3, R185, R3, !PT ;  /* 0x00000003b9037209 */ /* 0x000fe40007810000 */
[----:B------:R-:W-:Y:S02]  /*4270*/  FMNMX.FTZ R13, R217, R13, !PT ;  /* 0x0000000dd90d7209 */ /* 0x000fe40007810000 */
[----:B-1----:R-:W-:Y:S01]  /*4280*/  FMNMX.FTZ R136, R136, R17, !PT ;  /* 0x0000001188887209 */ /* 0x002fe20007810000 */
[----:B------:R-:W1:Y:S01]  /*4290*/  SHFL.BFLY PT, R16, R3, 0x2, 0x1f ;  /* 0x0c401f0003107f89 */ /* 0x000e6200000e0000 */
[----:B------:R-:W-:Y:S01]  /*42a0*/  FMNMX.FTZ R14, R109, R10, !PT ;  /* 0x0000000a6d0e7209 */ /* 0x000fe20007810000 */
[----:B------:R-:W-:Y:S01]  /*42b0*/  IMAD.WIDE.U32 R10, R12, -0x2daee0ad, RZ ;  /* 0xd2511f530c0a7825 */ /* 0x000fe200078e00ff */
[----:B------:R-:W-:-:S02]  /*42c0*/  LOP3.LUT R19, R8, 0xffff, RZ, 0xc0, !PT ;  /* 0x0000ffff08137812 */ /* 0x000fc400078ec0ff */
[----:B------:R-:W-:Y:S01]  /*42d0*/  FMNMX.FTZ R9, R134, R13, !PT ;  /* 0x0000000d86097209 */ /* 0x000fe20007810000 */
[----:B------:R-:W-:Y:S01]  /*42e0*/  FMUL.FTZ R12, R136, c[0x0][0x23c] ;  /* 0x00008f00880c7a20 */ /* 0x000fe20000410000 */
[----:B------:R-:W-:Y:S02]  /*42f0*/  LOP3.LUT R21, R8, 0xff, RZ, 0xc0, !PT ;  /* 0x000000ff08157812 */ /* 0x000fe400078ec0ff */
[--C-:B------:R-:W-:Y:S02]  /*4300*/  SHF.R.U32.HI R20, RZ, 0x10, R8.reuse ;  /* 0x00000010ff147819 */ /* 0x100fe40000011608 */
[----:B------:R-:W-:Y:S02]  /*4310*/  SHF.R.U32.HI R22, RZ, 0x18, R8 ;  /* 0x00000018ff167819 */ /* 0x000fe40000011608 */
[----:B------:R-:W-:Y:S02]  /*4320*/  FMNMX.FTZ R8, R107, R14, !PT ;  /* 0x0000000e6b087209 */ /* 0x000fe40007810000 */
[----:B------:R-:W-:-:S02]  /*4330*/  FSETP.NEU.FTZ.AND P1, PT, R136, -INF , PT ;  /* 0xff8000008800780b */ /* 0x000fc40003f3d000 */
[----:B------:R-:W-:Y:S02]  /*4340*/  FMNMX.FTZ R9, R131, R9, !PT ;  /* 0x0000000983097209 */ /* 0x000fe40007810000 */
[----:B------:R-:W-:Y:S02]  /*4350*/  FMNMX.FTZ R13, R202, R8, !PT ;  /* 0x00000008ca0d7209 */ /* 0x000fe40007810000 */
[----:B------:R-:W-:Y:S02]  /*4360*/  FSEL R25, R12, RZ, P1 ;  /* 0x000000ff0c197208 */ /* 0x000fe40000800000 */
[----:B------:R-:W-:Y:S02]  /*4370*/  FMNMX.FTZ R8, R222, R9, !PT ;  /* 0x00000009de087209 */ /* 0x000fe40007810000 */
[----:B------:R-:W-:Y:S01]  /*4380*/  LOP3.LUT R17, R11, UR16, R18, 0x96, !PT ;  /* 0x000000100b117c12 */ /* 0x000fe2000f8e9612 */
[--C-:B------:R-:W-:Y:S01]  /*4390*/  FFMA.FTZ R12, R52, c[0x0][0x23c], -R25.reuse ;  /* 0x00008f00340c7a23 */ /* 0x100fe20000010819 */
[----:B------:R-:W-:Y:S01]  /*43a0*/  FMNMX.FTZ R8, R221, R8, !PT ;  /* 0x00000008dd087209 */ /* 0x000fe20007810000 */
[----:B------:R-:W-:Y:S01]  /*43b0*/  FFMA.FTZ R9, R53, c[0x0][0x23c], -R25 ;  /* 0x00008f0035097a23 */ /* 0x000fe20000010819 */
[----:B------:R-:W-:Y:S01]  /*43c0*/  LOP3.LUT R14, R10, 0xff, RZ, 0xc0, !PT ;  /* 0x000000ff0a0e7812 */ /* 0x000fe200078ec0ff */
[----:B------:R2:W-:Y:S01]  /*43d0*/  MUFU.EX2 R239, R12 ;  /* 0x0000000c00ef7308 */ /* 0x0005e20000000800 */
[----:B------:R-:W-:-:S02]  /*43e0*/  FMNMX.FTZ R8, R154, R8, !PT ;  /* 0x000000089a087209 */ /* 0x000fc40007810000 */
[--C-:B------:R-:W-:Y:S02]  /*43f0*/  SHF.R.U32.HI R18, RZ, 0x10, R10.reuse ;  /* 0x00000010ff127819 */ /* 0x100fe4000001160a */
[----:B------:R-:W-:-:S03]  /*4400*/  SHF.R.U32.HI R23, RZ, 0x18, R10 ;  /* 0x00000018ff177819 */ /* 0x000fc6000001160a */
[----:B------:R3:W-:Y:S01]  /*4410*/  MUFU.EX2 R233, R9 ;  /* 0x0000000900e97308 */ /* 0x0007e20000000800 */
[----:B--2---:R-:W-:Y:S02]  /*4420*/  LOP3.LUT R12, R10, 0xffff, RZ, 0xc0, !PT ;  /* 0x0000ffff0a0c7812 */ /* 0x004fe400078ec0ff */
[----:B------:R-:W-:Y:S02]  /*4430*/  FMNMX.FTZ R10, R201, R13, !PT ;  /* 0x0000000dc90a7209 */ /* 0x000fe40007810000 */
[----:B-1----:R-:W-:Y:S01]  /*4440*/  FMNMX.FTZ R11, R3, R16, !PT ;  /* 0x00000010030b7209 */ /* 0x002fe20007810000 */
[----:B------:R-:W-:Y:S01]  /*4450*/  FFMA.FTZ R3, R74, c[0x0][0x23c], -R25 ;  /* 0x00008f004a037a23 */ /* 0x000fe20000010819 */
[----:B------:R-:W-:Y:S02]  /*4460*/  LOP3.LUT R16, R18, 0xff, RZ, 0xc0, !PT ;  /* 0x000000ff12107812 */ /* 0x000fe400078ec0ff */
[----:B---3--:R-:W-:Y:S01]  /*4470*/  FMNMX.FTZ R9, R152, R8, !PT ;  /* 0x0000000898097209 */ /* 0x008fe20007810000 */
[----:B------:R-:W-:Y:S01]  /*4480*/  SHFL.BFLY PT, R13, R11, 0x1, 0x1f ;  /* 0x0c201f000b0d7f89 */ /* 0x000fe200000e0000 */
        /* <DEDUP_REMOVED lines=12> */
[----:B------:R-:W-:Y:S01]  /*4550*/  SHF.R.U32.HI R10, RZ, 0x8, R19 ;  /* 0x00000008ff0a7819 */ /* 0x000fe20000011613 */
[----:B------:R1:W2:Y:S01]  /*4560*/  MUFU.EX2 R150, R3 ;  /* 0x0000000300967308 */ /* 0x0002a20000000800 */
[----:B------:R-:W-:Y:S02]  /*4570*/  FMNMX.FTZ R8, R133, R8, !PT ;  /* 0x0000000885087209 */ /* 0x000fe40007810000 */
[----:B------:R-:W-:Y:S02]  /*4580*/  FMNMX.FTZ R9, R169, R9, !PT ;  /* 0x00000009a9097209 */ /* 0x000fe40007810000 */
[----:B------:R-:W-:-:S02]  /*4590*/  PRMT R21, R21, 0x5410, R10 ;  /* 0x0000541015157816 */ /* 0x000fc4000000000a */
[----:B------:R-:W-:Y:S02]  /*45a0*/  LOP3.LUT R10, R20, 0xff, RZ, 0xc0, !PT ;  /* 0x000000ff140a7812 */ /* 0x000fe400078ec0ff */
[----:B------:R-:W-:Y:S01]  /*45b0*/  FMNMX.FTZ R8, R223, R8, !PT ;  /* 0x00000008df087209 */ /* 0x000fe20007810000 */
[----:B------:R-:W-:Y:S01]  /*45c0*/  HSET2.LE.AND R0, R21, R135, PT ;  /* 0x0000008715007233 */ /* 0x000fe20003803000 */
[----:B------:R-:W-:Y:S02]  /*45d0*/  FMNMX.FTZ R9, R165, R9, !PT ;  /* 0x00000009a5097209 */ /* 0x000fe40007810000 */
[----:B------:R-:W-:Y:S02]  /*45e0*/  PRMT R19, R10, 0x5410, R22 ;  /* 0x000054100a137816 */ /* 0x000fe40000000016 */
[----:B------:R-:W-:Y:S01]  /*45f0*/  FMNMX.FTZ R10, R225, R8, !PT ;  /* 0x00000008e10a7209 */ /* 0x000fe20007810000 */
[--C-:B-1----:R-:W-:Y:S01]  /*4600*/  FFMA.FTZ R3, R71, c[0x0][0x23c], -R25.reuse ;  /* 0x00008f0047037a23 */ /* 0x102fe20000010819 */
[----:B------:R-:W-:Y:S01]  /*4610*/  FMNMX.FTZ R8, R166, R9, !PT ;  /* 0x00000009a6087209 */ /* 0x000fe20007810000 */
[----:B------:R-:W-:Y:S01]  /*4620*/  FFMA.FTZ R9, R68, c[0x0][0x23c], -R25 ;  /* 0x00008f0044097a23 */ /* 0x000fe20000010819 */
[----:B------:R-:W-:Y:S01]  /*4630*/  SHF.R.U32.HI R12, RZ, 0x8, R12 ;  /* 0x00000008ff0c7819 */ /* 0x000fe2000001160c */
[----:B------:R1:W-:Y:S01]  /*4640*/  MUFU.EX2 R236, R3 ;  /* 0x0000000300ec7308 */ /* 0x0003e20000000800 */
[----:B------:R-:W-:Y:S01]  /*4650*/  PRMT R23, R16, 0x5410, R23 ;  /* 0x0000541010177816 */ /* 0x000fe20000000017 */
[----:B------:R-:W3:Y:S01]  /*4660*/  SHFL.BFLY PT, R18, R8, 0x2, 0x1f ;  /* 0x0c401f0008127f89 */ /* 0x000ee200000e0000 */
[----:B------:R-:W-:-:S02]  /*4670*/  PRMT R22, R14, 0x5410, R12 ;  /* 0x000054100e167816 */ /* 0x000fc4000000000c */
[C---:B------:R-:W-:Y:S02]  /*4680*/  LOP3.LUT R12, R15.reuse, 0xffff, RZ, 0xc0, !PT ;  /* 0x0000ffff0f0c7812 */ /* 0x040fe400078ec0ff */
[----:B------:R-:W-:Y:S01]  /*4690*/  LOP3.LUT R14, R15, 0xff, RZ, 0xc0, !PT ;  /* 0x000000ff0f0e7812 */ /* 0x000fe200078ec0ff */
[----:B------:R-:W-:Y:S01]  /*46a0*/  MUFU.EX2 R231, R9 ;  /* 0x0000000900e77308 */ /* 0x000fe20000000800 */
[----:B------:R-:W-:-:S04]  /*46b0*/  SHF.R.U32.HI R12, RZ, 0x8, R12 ;  /* 0x00000008ff0c7819 */ /* 0x000fc8000001160c */
[----:B------:R-:W-:Y:S01]  /*46c0*/  PRMT R14, R14, 0x5410, R12 ;  /* 0x000054100e0e7816 */ /* 0x000fe2000000000c */
[----:B-1----:R-:W-:-:S04]  /*46d0*/  FFMA.FTZ R3, R70, c[0x0][0x23c], -R25 ;  /* 0x00008f0046037a23 */ /* 0x002fc80000010819 */
[----:B------:R1:W-:Y:S01]  /*46e0*/  MUFU.EX2 R7, R3 ;  /* 0x0000000300077308 */ /* 0x0003e20000000800 */
[----:B---3--:R-:W-:Y:S02]  /*46f0*/  FMNMX.FTZ R16, R8, R18, !PT ;  /* 0x0000001208107209 */ /* 0x008fe40007810000 */
[----:B------:R-:W-:-:S03]  /*4700*/  LOP3.LUT R18, R17, 0xff, RZ, 0xc0, !PT ;  /* 0x000000ff11127812 */ /* 0x000fc600078ec0ff */
[----:B------:R-:W3:Y:S01]  /*4710*/  SHFL.BFLY PT, R21, R16, 0x1, 0x1f ;  /* 0x0c201f0010157f89 */ /* 0x000ee200000e0000 */
[----:B-1----:R-:W-:Y:S02]  /*4720*/  FMNMX.FTZ R3, R11, R13, !PT ;  /* 0x0000000d0b037209 */ /* 0x002fe40007810000 */
[----:B------:R-:W-:Y:S01]  /*4730*/  FMNMX.FTZ R11, R172, R10, !PT ;  /* 0x0000000aac0b7209 */ /* 0x000fe20007810000 */
[----:B------:R-:W-:Y:S01]  /*4740*/  FFMA.FTZ R10, R69, c[0x0][0x23c], -R25 ;  /* 0x00008f00450a7a23 */ /* 0x000fe20000010819 */
[C---:B------:R-:W-:Y:S01]  /*4750*/  FSETP.NEU.FTZ.AND P1, PT, R3.reuse, -INF , PT ;  /* 0xff8000000300780b */ /* 0x040fe20003f3d000 */
[----:B------:R-:W-:Y:S01]  /*4760*/  FMUL.FTZ R9, R3, c[0x0][0x23c] ;  /* 0x00008f0003097a20 */ /* 0x000fe20000410000 */
[----:B------:R-:W-:Y:S01]  /*4770*/  FMNMX.FTZ R11, R153, R11, !PT ;  /* 0x0000000b990b7209 */ /* 0x000fe20007810000 */
[----:B------:R1:W-:Y:S01]  /*4780*/  MUFU.EX2 R232, R10 ;  /* 0x0000000a00e87308 */ /* 0x0003e20000000800 */
[----:B------:R-:W-:Y:S02]  /*4790*/  SHF.R.U32.HI R13, RZ, 0x18, R15 ;  /* 0x00000018ff0d7819 */ /* 0x000fe4000001160f */
[----:B------:R-:W-:-:S02]  /*47a0*/  FSEL R24, R9, RZ, P1 ;  /* 0x000000ff09187208 */ /* 0x000fc40000800000 */
[----:B------:R-:W-:-:S03]  /*47b0*/  SHF.R.U32.HI R9, RZ, 0x10, R15 ;  /* 0x00000010ff097819 */ /* 0x000fc6000001160f */
[--C-:B------:R-:W-:Y:S01]  /*47c0*/  FFMA.FTZ R8, R54, c[0x0][0x23c], -R24.reuse ;  /* 0x00008f0036087a23 */ /* 0x100fe20000010818 */
[----:B------:R-:W-:Y:S01]  /*47d0*/  LOP3.LUT R9, R9, 0xff, RZ, 0xc0, !PT ;  /* 0x000000ff09097812 */ /* 0x000fe200078ec0ff */
[--C-:B------:R-:W-:Y:S02]  /*47e0*/  FFMA.FTZ R15, R78, c[0x0][0x23c], -R24.reuse ;  /* 0x00008f004e0f7a23 */ /* 0x100fe40000010818 */
[----:B------:R4:W-:Y:S01]  /*47f0*/  MUFU.EX2 R241, R8 ;  /* 0x0000000800f17308 */ /* 0x0009e20000000800 */
[----:B------:R-:W-:Y:S02]  /*4800*/  PRMT R13, R9, 0x5410, R13 ;  /* 0x00005410090d7816 */ /* 0x000fe4000000000d */
[----:B---3--:R-:W-:Y:S02]  /*4810*/  FMNMX.FTZ R138, R16, R21, !PT ;  /* 0x00000015108a7209 */ /* 0x008fe40007810000 */
[----:B-1----:R-:W-:Y:S01]  /*4820*/  FMNMX.FTZ R10, R179, R11, !PT ;  /* 0x0000000bb30a7209 */ /* 0x002fe20007810000 */
[----:B------:R-:W-:Y:S01]  /*4830*/  FFMA.FTZ R11, R84, c[0x0][0x23c], -R24 ;  /* 0x00008f00540b7a23 */ /* 0x000fe20000010818 */
[----:B------:R-:W-:Y:S01]  /*4840*/  FSETP.NEU.FTZ.AND P1, PT, R138, -INF , PT ;  /* 0xff8000008a00780b */ /* 0x000fe20003f3d000 */
[----:B------:R-:W-:Y:S01]  /*4850*/  MUFU.EX2 R234, R15 ;  /* 0x0000000f00ea7308 */ /* 0x000fe20000000800 */
[----:B------:R-:W-:-:S04]  /*4860*/  FMNMX.FTZ R10, R176, R10, !PT ;  /* 0x0000000ab00a7209 */ /* 0x000fc80007810000 */
[----:B------:R-:W-:-:S03]  /*4870*/  FMNMX.FTZ R10, R168, R10, !PT ;  /* 0x0000000aa80a7209 */ /* 0x000fc60007810000 */
[----:B------:R1:W-:Y:S01]  /*4880*/  MUFU.EX2 R163, R11 ;  /* 0x0000000b00a37308 */ /* 0x0003e20000000800 */
[----:B------:R-:W-:-:S04]  /*4890*/  FMNMX.FTZ R9, R167, R10, !PT ;  /* 0x0000000aa7097209 */ /* 0x000fc80007810000 */
[----:B------:R-:W-:Y:S01]  /*48a0*/  FMNMX.FTZ R2, R171, R9, !PT ;  /* 0x00000009ab027209 */ /* 0x000fe20007810000 */
[--C-:B------:R-:W-:Y:S02]  /*48b0*/  FFMA.FTZ R9, R55, c[0x0][0x23c], -R24.reuse ;  /* 0x00008f0037097a23 */ /* 0x100fe40000010818 */
[----:B------:R-:W-:Y:S01]  /*48c0*/  LDSM.16.MT88.4 R52, [R206+0x4400] ;  /* 0x00440000ce34783b */ /* 0x000fe20000004200 */
[----:B------:R-:W-:Y:S01]  /*48d0*/  FMNMX.FTZ R2, R170, R2, !PT ;  /* 0x00000002aa027209 */ /* 0x000fe20007810000 */
[----:B------:R3:W-:Y:S03]  /*48e0*/  MUFU.EX2 R243, R9 ;  /* 0x0000000900f37308 */ /* 0x0007e60000000800 */
[----:B----4-:R-:W-:Y:S02]  /*48f0*/  FMNMX.FTZ R8, R178, R2, !PT ;  /* 0x00000002b2087209 */ /* 0x010fe40007810000 */
[----:B--2---:R-:W-:Y:S01]  /*4900*/  F2FP.PACK_AB R2, R150, R242 ;  /* 0x000000f29602723e */ /* 0x004fe200000000ff */
[----:B-1----:R-:W-:Y:S01]  /*4910*/  FFMA.FTZ R11, R79, c[0x0][0x23c], -R24 ;  /* 0x00008f004f0b7a23 */ /* 0x002fe20000010818 */
[----:B------:R-:W-:Y:S01]  /*4920*/  FMNMX.FTZ R12, R177, R8, !PT ;  /* 0x00000008b10c7209 */ /* 0x000fe20007810000 */
[--C-:B------:R-:W-:Y:S01]  /*4930*/  HSET2.LE.AND R8, R14, R135.reuse, PT ;  /* 0x000000870e087233 */ /* 0x100fe20003803000 */
[----:B------:R-:W-:Y:S01]  /*4940*/  LOP3.LUT R10, R0, R2, RZ, 0xc0, !PT ;  /* 0x00000002000a7212 */ /* 0x000fe200078ec0ff */
[----:B------:R1:W2:Y:S01]  /*4950*/  MUFU.EX2 R235, R11 ;  /* 0x0000000b00eb7308 */ /* 0x0002a20000000800 */
[----:B------:R-:W-:Y:S01]  /*4960*/  HSET2.LE.AND R0, R19, R135, PT ;  /* 0x0000008713007233 */ /* 0x000fe20003803000 */
[----:B------:R-:W4:Y:S01]  /*4970*/  SHFL.BFLY PT, R20, R12, 0x2, 0x1f ;  /* 0x0c401f000c147f89 */ /* 0x000f2200000e0000 */
[----:B---3--:R-:W-:-:S04]  /*4980*/  F2FP.PACK_AB R9, R233, R239 ;  /* 0x000000efe909723e */ /* 0x008fc800000000ff */
[----:B------:R-:W-:Y:S02]  /*4990*/  LOP3.LUT R8, R8, R9, RZ, 0xc0, !PT ;  /* 0x0000000908087212 */ /* 0x000fe400078ec0ff */
[----:B------:R-:W-:Y:S01]  /*49a0*/  SHF.R.U32.HI R9, RZ, 0x10, R17 ;  /* 0x00000010ff097819 */ /* 0x000fe20000011611 */
[----:B-1----:R-:W-:Y:S01]  /*49b0*/  FFMA.FTZ R11, R81, c[0x0][0x23c], -R24 ;  /* 0x00008f00510b7a23 */ /* 0x002fe20000010818 */
[----:B--2---:R-:W-:-:S03]  /*49c0*/  F2FP.PACK_AB R2, R235, R163 ;  /* 0x000000a3eb02723e */ /* 0x004fc600000000ff */
[----:B------:R1:W-:Y:S02]  /*49d0*/  MUFU.EX2 R162, R11 ;  /* 0x0000000b00a27308 */ /* 0x0003e40000000800 */
[----:B-1----:R-:W-:Y:S01]  /*49e0*/  LOP3.LUT R11, R0, R2, RZ, 0xc0, !PT ;  /* 0x00000002000b7212 */ /* 0x002fe200078ec0ff */
[----:B------:R-:W-:Y:S01]  /*49f0*/  FFMA.FTZ R2, R80, c[0x0][0x23c], -R24 ;  /* 0x00008f0050027a23 */ /* 0x000fe20000010818 */
[----:B------:R-:W-:Y:S02]  /*4a00*/  LOP3.LUT R0, R17, 0xffff, RZ, 0xc0, !PT ;  /* 0x0000ffff11007812 */ /* 0x000fe400078ec0ff */
[----:B------:R-:W-:Y:S02]  /*4a10*/  SHF.R.U32.HI R17, RZ, 0x18, R17 ;  /* 0x00000018ff117819 */ /* 0x000fe40000011611 */
[----:B------:R1:W-:Y:S01]  /*4a20*/  MUFU.EX2 R230, R2 ;  /* 0x0000000200e67308 */ /* 0x0003e20000000800 */
[----:B------:R-:W-:Y:S01]  /*4a30*/  SHF.R.U32.HI R14, RZ, 0x8, R0 ;  /* 0x00000008ff0e7819 */ /* 0x000fe20000011600 */
[----:B------:R-:W-:Y:S01]  /*4a40*/  HSET2.LE.AND R0, R13, R135, PT ;  /* 0x000000870d007233 */ /* 0x000fe20003803000 */
[----:B------:R-:W-:-:S02]  /*4a50*/  LOP3.LUT R13, R9, 0xff, RZ, 0xc0, !PT ;  /* 0x000000ff090d7812 */ /* 0x000fc400078ec0ff */
[----:B------:R-:W-:Y:S02]  /*4a60*/  PRMT R19, R18, 0x5410, R14 ;  /* 0x0000541012137816 */ /* 0x000fe4000000000e */
[----:B----4-:R-:W-:Y:S02]  /*4a70*/  FMNMX.FTZ R18, R12, R20, !PT ;  /* 0x000000140c127209 */ /* 0x010fe40007810000 */
[----:B------:R-:W-:Y:S01]  /*4a80*/  PRMT R15, R13, 0x5410, R17 ;  /* 0x000054100d0f7816 */ /* 0x000fe20000000011 */
[----:B------:R-:W-:Y:S01]  /*4a90*/  FMUL.FTZ R13, R138, c[0x0][0x23c] ;  /* 0x00008f008a0d7a20 */ /* 0x000fe20000410000 */
[--C-:B------:R-:W-:Y:S01]  /*4aa0*/  HSET2.LE.AND R12, R19, R135.reuse, PT ;  /* 0x00000087130c7233 */ /* 0x100fe20003803000 */
[----:B------:R-:W2:Y:S02]  /*4ab0*/  SHFL.BFLY PT, R28, R18, 0x1, 0x1f ;  /* 0x0c201f00121c7f89 */ /* 0x000ea400000e0000 */
[----:B------:R-:W-:Y:S01]  /*4ac0*/  HSET2.LE.AND R16, R15, R135, PT ;  /* 0x000000870f107233 */ /* 0x000fe20003803000 */
[----:B------:R-:W-:-:S02]  /*4ad0*/  FSEL R19, R13, RZ, P1 ;  /* 0x000000ff0d137208 */ /* 0x000fc40000800000 */
[----:B-1----:R-:W-:Y:S02]  /*4ae0*/  F2FP.PACK_AB R2, R243, R241 ;  /* 0x000000f1f302723e */ /* 0x002fe400000000ff */
[----:B------:R-:W-:Y:S01]  /*4af0*/  F2FP.PACK_AB R13, R7, R236 ;  /* 0x000000ec070d723e */ /* 0x000fe200000000ff */
[----:B------:R-:W-:Y:S01]  /*4b00*/  FFMA.FTZ R20, R29, c[0x0][0x23c], -R19 ;  /* 0x00008f001d147a23 */ /* 0x000fe20000010813 */
[----:B------:R-:W-:Y:S01]  /*4b10*/  LOP3.LUT R9, R0, R2, RZ, 0xc0, !PT ;  /* 0x0000000200097212 */ /* 0x000fe200078ec0ff */
[----:B------:R-:W-:Y:S01]  /*4b20*/  FFMA.FTZ R0, R82, c[0x0][0x23c], -R24 ;  /* 0x00008f0052007a23 */ /* 0x000fe20000010818 */
[----:B------:R-:W-:Y:S01]  /*4b30*/  F2FP.PACK_AB R2, R232, R231 ;  /* 0x000000e7e802723e */ /* 0x000fe200000000ff */
[----:B------:R-:W-:Y:S01]  /*4b40*/  MUFU.EX2 R240, R20 ;  /* 0x0000001400f07308 */ /* 0x000fe20000000800 */
[----:B------:R-:W-:-:S03]  /*4b50*/  LOP3.LUT R12, R12, R13, RZ, 0xc0, !PT ;  /* 0x0000000d0c0c7212 */ /* 0x000fc600078ec0ff */
[C---:B------:R-:W-:Y:S04]  /*4b60*/  HMMA.16816.F32 R32, R8.reuse, R44, RZ ;  /* 0x0000002c0820723c */ /* 0x040fe800000018ff */
[----:B------:R1:W3:Y:S04]  /*4b70*/  MUFU.EX2 R158, R0 ;  /* 0x00000000009e7308 */ /* 0x0002e80000000800 */
[----:B------:R-:W-:Y:S01]  /*4b80*/  HMMA.16816.F32 R36, R8, R48, RZ ;  /* 0x000000300824723c */ /* 0x000fe200000018ff */
[----:B--2---:R-:W-:-:S04]  /*4b90*/  FMNMX.FTZ R137, R18, R28, !PT ;  /* 0x0000001c12897209 */ /* 0x004fc80007810000 */
[----:B------:R-:W-:-:S03]  /*4ba0*/  FSETP.NEU.FTZ.AND P1, PT, R137, -INF , PT ;  /* 0xff8000008900780b */ /* 0x000fc60003f3d000 */
[----:B------:R-:W-:Y:S01]  /*4bb0*/  HMMA.16816.F32 R40, R8, R46, RZ ;  /* 0x0000002e0828723c */ /* 0x000fe200000018ff */
[----:B-1----:R-:W-:Y:S01]  /*4bc0*/  HSET2.LE.AND R0, R22, R135, PT ;  /* 0x0000008716007233 */ /* 0x002fe20003803000 */
[----:B---3--:R-:W-:-:S04]  /*4bd0*/  F2FP.PACK_AB R17, R158, R162 ;  /* 0x000000a29e11723e */ /* 0x008fc800000000ff */
[----:B------:R-:W-:Y:S01]  /*4be0*/  LOP3.LUT R14, R0, R2, RZ, 0xc0, !PT ;  /* 0x00000002000e7212 */ /* 0x000fe200078ec0ff */
[----:B------:R-:W-:Y:S01]  /*4bf0*/  HSET2.LE.AND R0, R23, R135, PT ;  /* 0x0000008717007233 */ /* 0x000fe20003803000 */
[----:B------:R-:W-:Y:S01]  /*4c00*/  F2FP.PACK_AB R2, R234, R230 ;  /* 0x000000e6ea02723e */ /* 0x000fe200000000ff */
[----:B------:R-:W-:Y:S01]  /*4c10*/  HMMA.16816.F32 R20, R8, R50, RZ ;  /* 0x000000320814723c */ /* 0x000fe200000018ff */
[----:B------:R-:W-:Y:S01]  /*4c20*/  LOP3.LUT R13, R16, R17, RZ, 0xc0, !PT ;  /* 0x00000011100d7212 */ /* 0x000fe200078ec0ff */
[----:B------:R-:W-:Y:S01]  /*4c30*/  IMAD.WIDE.U32 R16, R26, -0x326172a9, RZ ;  /* 0xcd9e8d571a107825 */ /* 0x000fe200078e00ff */
[----:B------:R-:W-:-:S03]  /*4c40*/  LOP3.LUT R15, R0, R2, RZ, 0xc0, !PT ;  /* 0x00000002000f7212 */ /* 0x000fc600078ec0ff */
[--C-:B------:R-:W-:Y:S02]  /*4c50*/  FFMA.FTZ R0, R61, c[0x0][0x23c], -R19.reuse ;  /* 0x00008f003d007a23 */ /* 0x100fe40000010813 */
[----:B------:R-:W-:Y:S02]  /*4c60*/  IMAD.WIDE.U32 R26, R27, -0x326172a9, RZ ;  /* 0xcd9e8d571b1a7825 */ /* 0x000fe400078e00ff */
[----:B------:R1:W-:Y:S01]  /*4c70*/  MUFU.EX2 R247, R0 ;  /* 0x0000000000f77308 */ /* 0x0003e20000000800 */
[----:B------:R-:W-:Y:S01]  /*4c80*/  HMMA.16816.F32 R72, R12, R56, R32 ;  /* 0x000000380c48723c */ /* 0x000fe20000001820 */
[----:B------:R-:W-:Y:S01]  /*4c90*/  FFMA.FTZ R2, R85, c[0x0][0x23c], -R19 ;  /* 0x00008f0055027a23 */ /* 0x000fe20000010813 */
[----:B------:R-:W-:-:S05]  /*4ca0*/  LOP3.LUT R10, R27, UR9, R16, 0x96, !PT ;  /* 0x000000091b0a7c12 */ /* 0x000fca000f8e9610 */
[----:B------:R2:W-:Y:S01]  /*4cb0*/  MUFU.EX2 R5, R2 ;  /* 0x0000000200057308 */ /* 0x0005e20000000800 */
[----:B------:R-:W-:Y:S01]  /*4cc0*/  HMMA.16816.F32 R84, R12, R52, R36 ;  /* 0x000000340c54723c */ /* 0x000fe20000001824 */
[----:B-1----:R-:W-:Y:S01]  /*4cd0*/  LOP3.LUT R0, R17, UR11, R64, 0x96, !PT ;  /* 0x0000000b11007c12 */ /* 0x002fe2000f8e9640 */
[----:B------:R-:W-:-:S06]  /*4ce0*/  IMAD.WIDE.U32 R16, R10, -0x2daee0ad, RZ ;  /* 0xd2511f530a107825 */ /* 0x000fcc00078e00ff */
[----:B------:R-:W-:Y:S01]  /*4cf0*/  HMMA.16816.F32 R68, R12, R58, R40 ;  /* 0x0000003a0c44723c */ /* 0x000fe20000001828 */
[----:B------:R-:W-:-:S04]  /*4d00*/  IMAD.WIDE.U32 R8, R0, -0x2daee0ad, RZ ;  /* 0xd2511f5300087825 */ /* 0x000fc800078e00ff */
[----:B------:R-:W-:Y:S01]  /*4d10*/  FMUL.FTZ R0, R137, c[0x0][0x23c] ;  /* 0x00008f0089007a20 */ /* 0x000fe20000410000 */
[----:B------:R-:W-:Y:S01]  /*4d20*/  LOP3.LUT R10, R9, UR8, R30, 0x96, !PT ;  /* 0x00000008090a7c12 */ /* 0x000fe2000f8e961e */
[----:B--2---:R-:W-:Y:S02]  /*4d30*/  FFMA.FTZ R2, R83, c[0x0][0x23c], -R19 ;  /* 0x00008f0053027a23 */ /* 0x004fe40000010813 */
[----:B------:R-:W-:Y:S01]  /*4d40*/  HMMA.16816.F32 R80, R12, R54, R20 ;  /* 0x000000360c50723c */ /* 0x000fe20000001814 */
[----:B------:R-:W-:Y:S01]  /*4d50*/  FSEL R18, R0, RZ, P1 ;  /* 0x000000ff00127208 */ /* 0x000fe20000800000 */
[----:B------:R1:W2:Y:S01]  /*4d60*/  MUFU.EX2 R237, R2 ;  /* 0x0000000200ed7308 */ /* 0x0002a20000000800 */
[----:B------:R-:W-:-:S04]  /*4d70*/  LOP3.LUT R0, R17, UR6, R8, 0x96, !PT ;  /* 0x0000000611007c12 */ /* 0x000fc8000f8e9608 */
[----:B------:R-:W-:-:S04]  /*4d80*/  IMAD.WIDE.U32 R14, R10, -0x326172a9, RZ ;  /* 0xcd9e8d570a0e7825 */ /* 0x000fc800078e00ff */
[----:B------:R-:W-:-:S04]  /*4d90*/  IMAD.WIDE.U32 R8, R0, -0x326172a9, RZ ;  /* 0xcd9e8d5700087825 */ /* 0x000fc800078e00ff */
[--C-:B------:R-:W-:Y:S01]  /*4da0*/  FFMA.FTZ R10, R192, c[0x0][0x23c], -R18.reuse ;  /* 0x00008f00c00a7a23 */ /* 0x100fe20000010812 */
[----:B------:R-:W-:Y:S01]  /*4db0*/  LOP3.LUT R0, R8, 0xffff, RZ, 0xc0, !PT ;  /* 0x0000ffff08007812 */ /* 0x000fe200078ec0ff */
[----:B-1----:R-:W-:Y:S02]  /*4dc0*/  FFMA.FTZ R2, R60, c[0x0][0x23c], -R18 ;  /* 0x00008f003c027a23 */ /* 0x002fe40000010812 */
[----:B------:R1:W-:Y:S01]  /*4dd0*/  MUFU.EX2 R4, R10 ;  /* 0x0000000a00047308 */ /* 0x0003e20000000800 */
[----:B------:R-:W-:Y:S02]  /*4de0*/  LOP3.LUT R12, R8, 0xff, RZ, 0xc0, !PT ;  /* 0x000000ff080c7812 */ /* 0x000fe400078ec0ff */
[----:B------:R-:W-:Y:S02]  /*4df0*/  SHF.R.U32.HI R11, RZ, 0x8, R0 ;  /* 0x00000008ff0b7819 */ /* 0x000fe40000011600 */
[----:B------:R-:W-:Y:S02]  /*4e00*/  LOP3.LUT R0, R9, UR17, R14, 0x96, !PT ;  /* 0x0000001109007c12 */ /* 0x000fe4000f8e960e */
[----:B------:R-:W-:Y:S01]  /*4e10*/  PRMT R14, R12, 0x5410, R11 ;  /* 0x000054100c0e7816 */ /* 0x000fe2000000000b */
[----:B------:R3:W-:Y:S01]  /*4e20*/  MUFU.EX2 R238, R2 ;  /* 0x0000000200ee7308 */ /* 0x0007e20000000800 */
[----:B------:R-:W-:Y:S01]  /*4e30*/  SHF.R.U32.HI R9, RZ, 0x10, R0 ;  /* 0x00000010ff097819 */ /* 0x000fe20000011600 */
[----:B------:R-:W-:-:S02]  /*4e40*/  FFMA.FTZ R11, R62, c[0x0][0x23c], -R18 ;  /* 0x00008f003e0b7a23 */ /* 0x000fc40000010812 */
[----:B-1----:R-:W-:-:S04]  /*4e50*/  FFMA.FTZ R10, R88, c[0x0][0x23c], -R18 ;  /* 0x00008f00580a7a23 */ /* 0x002fc80000010812 */
[----:B------:R1:W-:Y:S01]  /*4e60*/  MUFU.EX2 R142, R11 ;  /* 0x0000000b008e7308 */ /* 0x0003e20000000800 */
[----:B---3--:R-:W-:-:S07]  /*4e70*/  SHF.R.U32.HI R2, RZ, 0x10, R8 ;  /* 0x00000010ff027819 */ /* 0x008fce0000011608 */
[----:B------:R3:W4:Y:S01]  /*4e80*/  MUFU.EX2 R156, R10 ;  /* 0x0000000a009c7308 */ /* 0x0007220000000800 */
[----:B------:R-:W-:Y:S02]  /*4e90*/  SHF.R.U32.HI R8, RZ, 0x18, R8 ;  /* 0x00000018ff087819 */ /* 0x000fe40000011608 */
[----:B------:R-:W-:-:S04]  /*4ea0*/  LOP3.LUT R2, R2, 0xff, RZ, 0xc0, !PT ;  /* 0x000000ff02027812 */ /* 0x000fc800078ec0ff */
[----:B------:R-:W-:Y:S02]  /*4eb0*/  PRMT R13, R2, 0x5410, R8 ;  /* 0x00005410020d7816 */ /* 0x000fe40000000008 */
[C---:B------:R-:W-:Y:S02]  /*4ec0*/  LOP3.LUT R2, R0.reuse, 0xffff, RZ, 0xc0, !PT ;  /* 0x0000ffff00027812 */ /* 0x040fe400078ec0ff */
[----:B------:R-:W-:Y:S01]  /*4ed0*/  SHF.R.U32.HI R8, RZ, 0x18, R0 ;  /* 0x00000018ff087819 */ /* 0x000fe20000011600 */
[----:B-1----:R-:W-:Y:S01]  /*4ee0*/  HSET2.LE.AND R11, R13, R135, PT ;  /* 0x000000870d0b7233 */ /* 0x002fe20003803000 */
[----:B------:R-:W-:Y:S02]  /*4ef0*/  SHF.R.U32.HI R2, RZ, 0x8, R2 ;  /* 0x00000008ff027819 */ /* 0x000fe40000011602 */
[----:B---3--:R-:W-:Y:S02]  /*4f00*/  LOP3.LUT R10, R0, 0xff, RZ, 0xc0, !PT ;  /* 0x000000ff000a7812 */ /* 0x008fe400078ec0ff */
[----:B------:R-:W-:-:S02]  /*4f10*/  LOP3.LUT R0, R9, 0xff, RZ, 0xc0, !PT ;  /* 0x000000ff09007812 */ /* 0x000fc400078ec0ff */
[----:B------:R-:W-:Y:S02]  /*4f20*/  PRMT R12, R10, 0x5410, R2 ;  /* 0x000054100a0c7816 */ /* 0x000fe40000000002 */
[----:B------:R-:W-:Y:S01]  /*4f30*/  PRMT R9, R0, 0x5410, R8 ;  /* 0x0000541000097816 */ /* 0x000fe20000000008 */
[--C-:B------:R-:W-:Y:S01]  /*4f40*/  HSET2.LE.AND R0, R14, R135.reuse, PT ;  /* 0x000000870e007233 */ /* 0x100fe20003803000 */
[----:B--2---:R-:W-:Y:S02]  /*4f50*/  F2FP.PACK_AB R2, R237, R5 ;  /* 0x00000005ed02723e */ /* 0x004fe400000000ff */
[----:B----4-:R-:W-:Y:S01]  /*4f60*/  F2FP.PACK_AB R8, R156, R4 ;  /* 0x000000049c08723e */ /* 0x010fe200000000ff */
[--C-:B------:R-:W-:Y:S01]  /*4f70*/  HSET2.LE.AND R9, R9, R135.reuse, PT ;  /* 0x0000008709097233 */ /* 0x100fe20003803000 */
[----:B------:R-:W-:Y:S01]  /*4f80*/  LOP3.LUT R10, R0, R2, RZ, 0xc0, !PT ;  /* 0x00000002000a7212 */ /* 0x000fe200078ec0ff */
[----:B------:R-:W-:Y:S01]  /*4f90*/  HSET2.LE.AND R0, R12, R135, PT ;  /* 0x000000870c007233 */ /* 0x000fe20003803000 */
[----:B------:R-:W-:-:S02]  /*4fa0*/  F2FP.PACK_AB R2, R247, R240 ;  /* 0x000000f0f702723e */ /* 0x000fc400000000ff */
[----:B------:R-:W-:Y:S02]  /*4fb0*/  LOP3.LUT R11, R11, R8, RZ, 0xc0, !PT ;  /* 0x000000080b0b7212 */ /* 0x000fe400078ec0ff */
[----:B------:R-:W-:Y:S01]  /*4fc0*/  LOP3.LUT R8, R0, R2, RZ, 0xc0, !PT ;  /* 0x0000000200087212 */ /* 0x000fe200078ec0ff */
[----:B------:R-:W-:Y:S01]  /*4fd0*/  FFMA.FTZ R0, R194, c[0x0][0x23c], -R19 ;  /* 0x00008f00c2007a23 */ /* 0x000fe20000010813 */
[----:B------:R-:W-:Y:S01]  /*4fe0*/  F2FP.PACK_AB R12, R142, R238 ;  /* 0x000000ee8e0c723e */ /* 0x000fe200000000ff */
[----:B------:R-:W-:Y:S01]  /*4ff0*/  IMAD.MOV.U32 R194, RZ, RZ, R234 ;  /* 0x000000ffffc27224 */ /* 0x000fe200078e00ea */
[----:B------:R-:W-:Y:S01]  /*5000*/  LOP3.LUT R2, R15, UR7, R26, 0x96, !PT ;  /* 0x000000070f027c12 */ /* 0x000fe2000f8e961a */
[----:B------:R1:W-:Y:S01]  /*5010*/  MUFU.EX2 R203, R0 ;  /* 0x0000000000cb7308 */ /* 0x0003e20000000800 */
[----:B------:R-:W-:-:S07]  /*5020*/  LOP3.LUT R9, R9, R12, RZ, 0xc0, !PT ;  /* 0x0000000c09097212 */ /* 0x000fce00078ec0ff */
[----:B------:R-:W-:Y:S01]  /*5030*/  HMMA.16816.F32 R28, R8, R44, RZ ;  /* 0x0000002c081c723c */ /* 0x000fe200000018ff */
[----:B-1----:R-:W-:-:S07]  /*5040*/  FFMA.FTZ R0, R193, c[0x0][0x23c], -R19 ;  /* 0x00008f00c1007a23 */ /* 0x002fce0000010813 */
[C---:B------:R-:W-:Y:S01]  /*5050*/  HMMA.16816.F32 R36, R8.reuse, R46, RZ ;  /* 0x0000002e0824723c */ /* 0x040fe200000018ff */
[----:B------:R-:W-:Y:S01]  /*5060*/  IMAD.MOV.U32 R193, RZ, RZ, R233 ;  /* 0x000000ffffc17224 */ /* 0x000fe200078e00e9 */
[----:B------:R1:W2:Y:S06]  /*5070*/  MUFU.EX2 R6, R0 ;  /* 0x0000000000067308 */ /* 0x0002ac0000000800 */
[C---:B------:R-:W-:Y:S08]  /*5080*/  HMMA.16816.F32 R20, R8.reuse, R48, RZ ;  /* 0x000000300814723c */ /* 0x040ff000000018ff */
[----:B------:R-:W-:Y:S01]  /*5090*/  HMMA.16816.F32 R32, R8, R50, RZ ;  /* 0x000000320820723c */ /* 0x000fe200000018ff */
[----:B-1----:R-:W-:-:S02]  /*50a0*/  FFMA.FTZ R0, R90, c[0x0][0x23c], -R19 ;  /* 0x00008f005a007a23 */ /* 0x002fc40000010813 */
[----:B--2---:R-:W-:-:S04]  /*50b0*/  IMAD.MOV.U32 R90, RZ, RZ, R6 ;  /* 0x000000ffff5a7224 */ /* 0x004fc800078e0006 */
[----:B------:R-:W-:Y:S01]  /*50c0*/  IMAD.WIDE.U32 R8, R2, -0x2daee0ad, RZ ;  /* 0xd2511f5302087825 */ /* 0x000fe200078e00ff */
[----:B------:R1:W-:Y:S03]  /*50d0*/  MUFU.EX2 R159, R0 ;  /* 0x00000000009f7308 */ /* 0x0003e60000000800 */
[----:B------:R-:W-:Y:S01]  /*50e0*/  FFMA.FTZ R10, R89, c[0x0][0x23c], -R19 ;  /* 0x00008f00590a7a23 */ /* 0x000fe20000010813 */
[C---:B------:R-:W-:Y:S01]  /*50f0*/  LOP3.LUT R2, R8.reuse, 0xffff, RZ, 0xc0, !PT ;  /* 0x0000ffff08027812 */ /* 0x040fe200078ec0ff */
[----:B------:R-:W-:Y:S01]  /*5100*/  IMAD.MOV.U32 R89, RZ, RZ, R232 ;  /* 0x000000ffff597224 */ /* 0x000fe200078e00e8 */
[----:B------:R-:W-:Y:S02]  /*5110*/  LOP3.LUT R12, R8, 0xff, RZ, 0xc0, !PT ;  /* 0x000000ff080c7812 */ /* 0x000fe400078ec0ff */
[----:B------:R-:W-:Y:S01]  /*5120*/  SHF.R.U32.HI R11, RZ, 0x10, R8 ;  /* 0x00000010ff0b7819 */ /* 0x000fe20000011608 */
[----:B------:R2:W3:Y:S01]  /*5130*/  MUFU.EX2 R6, R10 ;  /* 0x0000000a00067308 */ /* 0x0004e20000000800 */
[----:B------:R-:W-:-:S04]  /*5140*/  SHF.R.U32.HI R2, RZ, 0x8, R2 ;  /* 0x00000008ff027819 */ /* 0x000fc80000011602 */
[----:B------:R-:W-:Y:S02]  /*5150*/  PRMT R14, R12, 0x5410, R2 ;  /* 0x000054100c0e7816 */ /* 0x000fe40000000002 */
[----:B-1----:R-:W-:Y:S02]  /*5160*/  LOP3.LUT R0, R9, UR16, R16, 0x96, !PT ;  /* 0x0000001009007c12 */ /* 0x002fe4000f8e9610 */
[----:B------:R-:W-:Y:S01]  /*5170*/  SHF.R.U32.HI R9, RZ, 0x18, R8 ;  /* 0x00000018ff097819 */ /* 0x000fe20000011608 */
[----:B------:R-:W-:Y:S01]  /*5180*/  FFMA.FTZ R8, R91, c[0x0][0x23c], -R18 ;  /* 0x00008f005b087a23 */ /* 0x000fe20000010812 */
[----:B------:R-:W-:Y:S02]  /*5190*/  LOP3.LUT R2, R11, 0xff, RZ, 0xc0, !PT ;  /* 0x000000ff0b027812 */ /* 0x000fe400078ec0ff */
[----:B------:R-:W-:Y:S01]  /*51a0*/  LOP3.LUT R11, R0, 0xff, RZ, 0xc0, !PT ;  /* 0x000000ff000b7812 */ /* 0x000fe200078ec0ff */
[----:B------:R1:W-:Y:S01]  /*51b0*/  MUFU.EX2 R160, R8 ;  /* 0x0000000800a07308 */ /* 0x0003e20000000800 */
[----:B------:R-:W-:-:S02]  /*51c0*/  PRMT R13, R2, 0x5410, R9 ;  /* 0x00005410020d7816 */ /* 0x000fc40000000009 */
[----:B------:R-:W-:Y:S02]  /*51d0*/  LOP3.LUT R2, R0, 0xffff, RZ, 0xc0, !PT ;  /* 0x0000ffff00027812 */ /* 0x000fe400078ec0ff */
[----:B--2---:R-:W-:Y:S02]  /*51e0*/  SHF.R.U32.HI R10, RZ, 0x18, R0 ;  /* 0x00000018ff0a7819 */ /* 0x004fe40000011600 */
[----:B------:R-:W-:Y:S01]  /*51f0*/  SHF.R.U32.HI R9, RZ, 0x8, R2 ;  /* 0x00000008ff097819 */ /* 0x000fe20000011602 */
[--C-:B------:R-:W-:Y:S02]  /*5200*/  FFMA.FTZ R2, R196, c[0x0][0x23c], -R18.reuse ;  /* 0x00008f00c4027a23 */ /* 0x100fe40000010812 */
[----:B------:R-:W-:Y:S01]  /*5210*/  IMAD.MOV.U32 R196, RZ, RZ, R231 ;  /* 0x000000ffffc47224 */ /* 0x000fe200078e00e7 */
[----:B------:R-:W-:Y:S01]  /*5220*/  PRMT R12, R11, 0x5410, R9 ;  /* 0x000054100b0c7816 */ /* 0x000fe20000000009 */
[----:B------:R-:W-:Y:S01]  /*5230*/  MUFU.EX2 R192, R2 ;  /* 0x0000000200c07308 */ /* 0x000fe20000000800 */
[----:B-1----:R-:W-:-:S07]  /*5240*/  FFMA.FTZ R8, R63, c[0x0][0x23c], -R18 ;  /* 0x00008f003f087a23 */ /* 0x002fce0000010812 */
[----:B------:R1:W2:Y:S02]  /*5250*/  MUFU.EX2 R91, R8 ;  /* 0x00000008005b7308 */ /* 0x0002a40000000800 */
[----:B-1----:R-:W-:-:S04]  /*5260*/  SHF.R.U32.HI R8, RZ, 0x10, R0 ;  /* 0x00000010ff087819 */ /* 0x002fc80000011600 */
[----:B------:R-:W-:Y:S01]  /*5270*/  LOP3.LUT R0, R8, 0xff, RZ, 0xc0, !PT ;  /* 0x000000ff08007812 */ /* 0x000fe200078ec0ff */
[----:B------:R-:W-:Y:S02]  /*5280*/  FFMA.FTZ R8, R195, c[0x0][0x23c], -R18 ;  /* 0x00008f00c3087a23 */ /* 0x000fe40000010812 */
[----:B---3--:R-:W-:Y:S01]  /*5290*/  IMAD.MOV.U32 R195, RZ, RZ, R6 ;  /* 0x000000ffffc37224 */ /* 0x008fe200078e0006 */
[----:B------:R-:W-:Y:S01]  /*52a0*/  PRMT R9, R0, 0x5410, R10 ;  /* 0x0000541000097816 */ /* 0x000fe2000000000a */
[----:B------:R-:W-:Y:S01]  /*52b0*/  HSET2.LE.AND R0, R14, R135, PT ;  /* 0x000000870e007233 */ /* 0x000fe20003803000 */
[----:B------:R1:W3:Y:S02]  /*52c0*/  MUFU.EX2 R251, R8 ;  /* 0x0000000800fb7308 */ /* 0x0002e40000000800 */
[----:B------:R-:W-:-:S04]  /*52d0*/  F2FP.PACK_AB R2, R195, R159 ;  /* 0x0000009fc302723e */ /* 0x000fc800000000ff */
[----:B------:R-:W-:Y:S01]  /*52e0*/  LOP3.LUT R10, R0, R2, RZ, 0xc0, !PT ;  /* 0x00000002000a7212 */ /* 0x000fe200078ec0ff */
[----:B------:R-:W-:Y:S01]  /*52f0*/  HSET2.LE.AND R0, R13, R135, PT ;  /* 0x000000870d007233 */ /* 0x000fe20003803000 */
[----:B--2---:R-:W-:-:S04]  /*5300*/  F2FP.PACK_AB R2, R91, R160 ;  /* 0x000000a05b02723e */ /* 0x004fc800000000ff */
[----:B------:R-:W-:Y:S01]  /*5310*/  LOP3.LUT R11, R0, R2, RZ, 0xc0, !PT ;  /* 0x00000002000b7212 */ /* 0x000fe200078ec0ff */
[----:B------:R-:W-:Y:S01]  /*5320*/  HSET2.LE.AND R0, R12, R135, PT ;  /* 0x000000870c007233 */ /* 0x000fe20003803000 */
[----:B------:R-:W-:-:S04]  /*5330*/  F2FP.PACK_AB R2, R90, R203 ;  /* 0x000000cb5a02723e */ /* 0x000fc800000000ff */
[----:B-1----:R-:W-:Y:S01]  /*5340*/  LOP3.LUT R8, R0, R2, RZ, 0xc0, !PT ;  /* 0x0000000200087212 */ /* 0x002fe200078ec0ff */
[----:B------:R-:W-:Y:S01]  /*5350*/  HSET2.LE.AND R0, R9, R135, PT ;  /* 0x0000008709007233 */ /* 0x000fe20003803000 */
[----:B---3--:R-:W-:-:S04]  /*5360*/  F2FP.PACK_AB R2, R251, R192 ;  /* 0x000000c0fb02723e */ /* 0x008fc800000000ff */
[----:B------:R-:W-:Y:S01]  /*5370*/  LOP3.LUT R9, R0, R2, RZ, 0xc0, !PT ;  /* 0x0000000200097212 */ /* 0x000fe200078ec0ff */
[----:B------:R-:W-:Y:S01]  /*5380*/  IMAD.U32 R0, RZ, RZ, UR5 ;  /* 0x00000005ff007e24 */ /* 0x000fe2000f8e00ff */
[----:B------:R-:W-:Y:S02]  /*5390*/  UIADD3 UR5, UR28, 0x2, URZ ;  /* 0x000000021c057890 */ /* 0x000fe4000fffe03f */
[----:B------:R-:W-:Y:S02]  /*53a0*/  UIADD3 UR28, UR28, 0x3, URZ ;  /* 0x000000031c1c7890 */ /* 0x000fe4000fffe03f */
[----:B------:R-:W-:Y:S01]  /*53b0*/  LOP3.LUT R0, R143, UR25, R0, 0x96, !PT ;  /* 0x000000198f007c12 */ /* 0x000fe2000f8e9600 */
[----:B------:R-:W-:Y:S01]  /*53c0*/  HMMA.16816.F32 R44, R8, R56, R28 ;  /* 0x00000038082c723c */ /* 0x000fe2000000181c */
[----:B------:R-:W1:Y:S03]  /*53d0*/  LDSM.16.MT88.4 R28, [R205+0x4800] ;  /* 0x00480000cd1c783b */ /* 0x000e660000004200 */
[----:B------:R-:W-:-:S04]  /*53e0*/  IMAD.WIDE.U32 R16, R0, -0x326172a9, RZ ;  /* 0xcd9e8d5700107825 */ /* 0x000fc800078e00ff */
[----:B------:R-:W-:Y:S01]  /*53f0*/  HMMA.16816.F32 R76, R8, R52, R20 ;  /* 0x00000034084c723c */ /* 0x000fe20000001814 */
[----:B------:R-:W-:Y:S01]  /*5400*/  LOP3.LUT R0, R17, UR15, R92, 0x96, !PT ;  /* 0x0000000f11007c12 */ /* 0x000fe2000f8e965c */
[----:B------:R-:W2:Y:S01]  /*5410*/  LDSM.16.MT88.4 R20, [R206+0x4800] ;  /* 0x00480000ce14783b */ /* 0x000ea20000004200 */
[----:B------:R-:W-:-:S03]  /*5420*/  LOP3.LUT R2, R67, UR13, R16, 0x96, !PT ;  /* 0x0000000d43027c12 */ /* 0x000fc6000f8e9610 */
[----:B------:R-:W-:Y:S02]  /*5430*/  IMAD.WIDE.U32 R12, R0, -0x2daee0ad, RZ ;  /* 0xd2511f53000c7825 */ /* 0x000fe400078e00ff */
[----:B------:R-:W-:Y:S02]  /*5440*/  HMMA.16816.F32 R40, R8, R58, R36 ;  /* 0x0000003a0828723c */ /* 0x000fe40000001824 */
[----:B------:R-:W-:Y:S01]  /*5450*/  IMAD.WIDE.U32 R14, R2, -0x2daee0ad, RZ ;  /* 0xd2511f53020e7825 */ /* 0x000fe200078e00ff */
[----:B------:R-:W-:-:S04]  /*5460*/  LOP3.LUT R2, R13, UR12, R96, 0x96, !PT ;  /* 0x0000000c0d027c12 */ /* 0x000fc8000f8e9660 */
[----:B------:R-:W-:Y:S01]  /*5470*/  LOP3.LUT R0, R15, UR10, R12, 0x96, !PT ;  /* 0x0000000a0f007c12 */ /* 0x000fe2000f8e960c */
[----:B------:R-:W-:Y:S01]  /*5480*/  HMMA.16816.F32 R48, R8, R54, R32 ;  /* 0x000000360830723c */ /* 0x000fe20000001820 */
[----:B------:R-:W-:Y:S02]  /*5490*/  IMAD.MOV.U32 R39, RZ, RZ, R230 ;  /* 0x000000ffff277224 */ /* 0x000fe400078e00e6 */
[----:B------:R-:W-:-:S04]  /*54a0*/  IMAD.MOV.U32 R38, RZ, RZ, R203 ;  /* 0x000000ffff267224 */ /* 0x000fc800078e00cb */
[----:B------:R-:W-:-:S04]  /*54b0*/  IMAD.WIDE.U32 R8, R2, -0x326172a9, RZ ;  /* 0xcd9e8d5702087825 */ /* 0x000fc800078e00ff */
[----:B------:R-:W-:Y:S01]  /*54c0*/  IMAD.WIDE.U32 R34, R0, -0x326172a9, RZ ;  /* 0xcd9e8d5700227825 */ /* 0x000fe200078e00ff */
[----:B------:R-:W-:-:S04]  /*54d0*/  LOP3.LUT R2, R9, UR11, R66, 0x96, !PT ;  /* 0x0000000b09027c12 */ /* 0x000fc8000f8e9642 */
[----:B------:R-:W-:Y:S01]  /*54e0*/  LOP3.LUT R0, R35, UR9, R8, 0x96, !PT ;  /* 0x0000000923007c12 */ /* 0x000fe2000f8e9608 */
[----:B------:R-:W-:-:S04]  /*54f0*/  IMAD.WIDE.U32 R10, R2, -0x2daee0ad, RZ ;  /* 0xd2511f53020a7825 */ /* 0x000fc800078e00ff */
[----:B------:R-:W-:Y:S01]  /*5500*/  IMAD.WIDE.U32 R36, R0, -0x2daee0ad, RZ ;  /* 0xd2511f5300247825 */ /* 0x000fe200078e00ff */
[----:B------:R-:W-:-:S03]  /*5510*/  LOP3.LUT R14, R11, UR8, R14, 0x96, !PT ;  /* 0x000000080b0e7c12 */ /* 0x000fc6000f8e960e */
[----:B------:R-:W-:Y:S01]  /*5520*/  FFMA.FTZ R2, R103, c[0x0][0x23c], -R25 ;  /* 0x00008f0067027a23 */ /* 0x000fe20000010819 */
[----:B------:R-:W-:Y:S01]  /*5530*/  LOP3.LUT R0, R37, UR6, R10, 0x96, !PT ;  /* 0x0000000625007c12 */ /* 0x000fe2000f8e960a */
[----:B------:R-:W-:Y:S02]  /*5540*/  IMAD.WIDE.U32 R14, R14, -0x326172a9, RZ ;  /* 0xcd9e8d570e0e7825 */ /* 0x000fe400078e00ff */
[----:B------:R3:W-:Y:S02]  /*5550*/  MUFU.EX2 R88, R2 ;  /* 0x0000000200587308 */ /* 0x0007e40000000800 */
[----:B------:R-:W-:-:S04]  /*5560*/  IMAD.WIDE.U32 R8, R0, -0x326172a9, RZ ;  /* 0xcd9e8d5700087825 */ /* 0x000fc800078e00ff */
[----:B------:R-:W-:Y:S01]  /*5570*/  FFMA.FTZ R10, R102, c[0x0][0x23c], -R25 ;  /* 0x00008f00660a7a23 */ /* 0x000fe20000010819 */
[C---:B------:R-:W-:Y:S01]  /*5580*/  LOP3.LUT R0, R8.reuse, 0xffff, RZ, 0xc0, !PT ;  /* 0x0000ffff08007812 */ /* 0x040fe200078ec0ff */
[----:B------:R-:W-:Y:S01]  /*5590*/  IMAD.MOV.U32 R103, RZ, RZ, R240 ;  /* 0x000000ffff677224 */ /* 0x000fe200078e00f0 */
[----:B------:R-:W-:Y:S01]  /*55a0*/  LOP3.LUT R11, R8, 0xff, RZ, 0xc0, !PT ;  /* 0x000000ff080b7812 */ /* 0x000fe200078ec0ff */
[----:B------:R4:W-:Y:S01]  /*55b0*/  MUFU.EX2 R161, R10 ;  /* 0x0000000a00a17308 */ /* 0x0009e20000000800 */
[----:B---3--:R-:W-:Y:S02]  /*55c0*/  SHF.R.U32.HI R2, RZ, 0x8, R0 ;  /* 0x00000008ff027819 */ /* 0x008fe40000011600 */
[----:B------:R-:W-:Y:S02]  /*55d0*/  SHF.R.U32.HI R0, RZ, 0x10, R8 ;  /* 0x00000010ff007819 */ /* 0x000fe40000011608 */
[----:B------:R-:W-:Y:S02]  /*55e0*/  PRMT R13, R11, 0x5410, R2 ;  /* 0x000054100b0d7816 */ /* 0x000fe40000000002 */
[----:B------:R-:W-:-:S02]  /*55f0*/  LOP3.LUT R2, R0, 0xff, RZ, 0xc0, !PT ;  /* 0x000000ff00027812 */ /* 0x000fc400078ec0ff */
[----:B------:R-:W-:Y:S02]  /*5600*/  SHF.R.U32.HI R8, RZ, 0x18, R8 ;  /* 0x00000018ff087819 */ /* 0x000fe40000011608 */
[----:B------:R-:W-:Y:S01]  /*5610*/  LOP3.LUT R0, R9, UR17, R14, 0x96, !PT ;  /* 0x0000001109007c12 */ /* 0x000fe2000f8e960e */
[--C-:B----4-:R-:W-:Y:S01]  /*5620*/  FFMA.FTZ R10, R98, c[0x0][0x23c], -R25.reuse ;  /* 0x00008f00620a7a23 */ /* 0x110fe20000010819 */
[----:B------:R-:W-:Y:S01]  /*5630*/  PRMT R11, R2, 0x5410, R8 ;  /* 0x00005410020b7816 */ /* 0x000fe20000000008 */
[----:B------:R-:W-:Y:S01]  /*5640*/  FFMA.FTZ R8, R99, c[0x0][0x23c], -R25 ;  /* 0x00008f0063087a23 */ /* 0x000fe20000010819 */
[----:B------:R-:W-:Y:S01]  /*5650*/  LOP3.LUT R2, R0, 0xffff, RZ, 0xc0, !PT ;  /* 0x0000ffff00027812 */ /* 0x000fe200078ec0ff */
[----:B------:R-:W-:Y:S01]  /*5660*/  MUFU.EX2 R157, R10 ;  /* 0x0000000a009d7308 */ /* 0x000fe20000000800 */
[----:B------:R-:W-:Y:S02]  /*5670*/  FFMA.FTZ R9, R104, c[0x0][0x23c], -R24 ;  /* 0x00008f0068097a23 */ /* 0x000fe40000010818 */
[----:B------:R-:W-:-:S02]  /*5680*/  IMAD.MOV.U32 R104, RZ, RZ, R241 ;  /* 0x000000ffff687224 */ /* 0x000fc400078e00f1 */
[----:B------:R-:W-:Y:S02]  /*5690*/  IMAD.MOV.U32 R99, RZ, RZ, R242 ;  /* 0x000000ffff637224 */ /* 0x000fe400078e00f2 */
[----:B------:R-:W-:Y:S01]  /*56a0*/  IMAD.MOV.U32 R98, RZ, RZ, R238 ;  /* 0x000000ffff627224 */ /* 0x000fe200078e00ee */
[----:B------:R3:W4:Y:S08]  /*56b0*/  MUFU.EX2 R6, R8 ;  /* 0x0000000800067308 */ /* 0x0007300000000800 */
[----:B------:R-:W-:Y:S01]  /*56c0*/  MUFU.EX2 R250, R9 ;  /* 0x0000000900fa7308 */ /* 0x000fe20000000800 */
[----:B---3--:R-:W-:-:S02]  /*56d0*/  SHF.R.U32.HI R8, RZ, 0x8, R2 ;  /* 0x00000008ff087819 */ /* 0x008fc40000011602 */
[----:B------:R-:W-:-:S04]  /*56e0*/  LOP3.LUT R2, R0, 0xff, RZ, 0xc0, !PT ;  /* 0x000000ff00027812 */ /* 0x000fc800078ec0ff */
[----:B------:R-:W-:Y:S01]  /*56f0*/  PRMT R12, R2, 0x5410, R8 ;  /* 0x00005410020c7816 */ /* 0x000fe20000000008 */
[----:B------:R-:W-:Y:S01]  /*5700*/  FFMA.FTZ R2, R101, c[0x0][0x23c], -R24 ;  /* 0x00008f0065027a23 */ /* 0x000fe20000010818 */
[--C-:B------:R-:W-:Y:S01]  /*5710*/  SHF.R.U32.HI R8, RZ, 0x10, R0.reuse ;  /* 0x00000010ff087819 */ /* 0x100fe20000011600 */
[----:B------:R-:W-:Y:S02]  /*5720*/  IMAD.MOV.U32 R101, RZ, RZ, R239 ;  /* 0x000000ffff657224 */ /* 0x000fe400078e00ef */
[----:B------:R3:W-:Y:S02]  /*5730*/  MUFU.EX2 R151, R2 ;  /* 0x0000000200977308 */ /* 0x0007e40000000800 */
[----:B---3--:R-:W-:Y:S02]  /*5740*/  SHF.R.U32.HI R2, RZ, 0x18, R0 ;  /* 0x00000018ff027819 */ /* 0x008fe40000011600 */
[----:B------:R-:W-:Y:S01]  /*5750*/  LOP3.LUT R0, R8, 0xff, RZ, 0xc0, !PT ;  /* 0x000000ff08007812 */ /* 0x000fe200078ec0ff */
[----:B------:R-:W-:-:S02]  /*5760*/  FFMA.FTZ R8, R100, c[0x0][0x23c], -R24 ;  /* 0x00008f0064087a23 */ /* 0x000fc40000010818 */
[----:B------:R-:W-:Y:S01]  /*5770*/  IMAD.MOV.U32 R100, RZ, RZ, R193 ;  /* 0x000000ffff647224 */ /* 0x000fe200078e00c1 */
[----:B------:R-:W-:Y:S01]  /*5780*/  PRMT R9, R0, 0x5410, R2 ;  /* 0x0000541000097816 */ /* 0x000fe20000000002 */
[----:B------:R3:W1:Y:S01]  /*5790*/  MUFU.EX2 R102, R8 ;  /* 0x0000000800667308 */ /* 0x0006620000000800 */
[----:B------:R-:W-:Y:S01]  /*57a0*/  HSET2.LE.AND R0, R13, R135, PT ;  /* 0x000000870d007233 */ /* 0x000fe20003803000 */
[----:B----4-:R-:W-:-:S04]  /*57b0*/  F2FP.PACK_AB R2, R6, R157 ;  /* 0x0000009d0602723e */ /* 0x010fc800000000ff */
[----:B------:R-:W-:Y:S01]  /*57c0*/  LOP3.LUT R10, R0, R2, RZ, 0xc0, !PT ;  /* 0x00000002000a7212 */ /* 0x000fe200078ec0ff */
[--C-:B------:R-:W-:Y:S01]  /*57d0*/  HSET2.LE.AND R0, R11, R135.reuse, PT ;  /* 0x000000870b007233 */ /* 0x100fe20003803000 */
[----:B---3--:R-:W-:Y:S01]  /*57e0*/  FFMA.FTZ R8, R105, c[0x0][0x23c], -R24 ;  /* 0x00008f0069087a23 */ /* 0x008fe20000010818 */
[----:B-1----:R-:W-:Y:S01]  /*57f0*/  F2FP.PACK_AB R2, R102, R151 ;  /* 0x000000976602723e */ /* 0x002fe200000000ff */
[----:B------:R-:W-:Y:S02]  /*5800*/  IMAD.MOV.U32 R105, RZ, RZ, R195 ;  /* 0x000000ffff697224 */ /* 0x000fe400078e00c3 */
[----:B------:R1:W3:Y:S01]  /*5810*/  MUFU.EX2 R249, R8 ;  /* 0x0000000800f97308 */ /* 0x0002e20000000800 */
[----:B------:R-:W-:Y:S01]  /*5820*/  LOP3.LUT R11, R0, R2, RZ, 0xc0, !PT ;  /* 0x00000002000b7212 */ /* 0x000fe200078ec0ff */
[----:B------:R-:W-:Y:S01]  /*5830*/  HSET2.LE.AND R0, R12, R135, PT ;  /* 0x000000870c007233 */ /* 0x000fe20003803000 */
[----:B------:R-:W-:-:S04]  /*5840*/  F2FP.PACK_AB R2, R161, R88 ;  /* 0x00000058a102723e */ /* 0x000fc800000000ff */
[----:B-1----:R-:W-:Y:S01]  /*5850*/  LOP3.LUT R8, R0, R2, RZ, 0xc0, !PT ;  /* 0x0000000200087212 */ /* 0x002fe200078ec0ff */
[----:B------:R-:W-:Y:S01]  /*5860*/  HSET2.LE.AND R0, R9, R135, PT ;  /* 0x0000008709007233 */ /* 0x000fe20003803000 */
[----:B---3--:R-:W-:-:S04]  /*5870*/  F2FP.PACK_AB R2, R249, R250 ;  /* 0x000000faf902723e */ /* 0x008fc800000000ff */
[----:B------:R-:W-:Y:S02]  /*5880*/  LOP3.LUT R9, R0, R2, RZ, 0xc0, !PT ;  /* 0x0000000200097212 */ /* 0x000fe400078ec0ff */
[----:B------:R-:W-:Y:S02]  /*5890*/  LOP3.LUT R0, R17, UR15, R244, 0x96, !PT ;  /* 0x0000000f11007c12 */ /* 0x000fe4000f8e96f4 */
[----:B------:R-:W-:-:S03]  /*58a0*/  LOP3.LUT R2, R65, UR13, R16, 0x96, !PT ;  /* 0x0000000d41027c12 */ /* 0x000fc6000f8e9610 */
[C---:B------:R-:W-:Y:S08]  /*58b0*/  HMMA.16816.F32 R72, R8.reuse, R28, R72 ;  /* 0x0000001c0848723c */ /* 0x040ff00000001848 */
[C---:B--2---:R-:W-:Y:S08]  /*58c0*/  HMMA.16816.F32 R60, R8.reuse, R20, R84 ;  /* 0x00000014083c723c */ /* 0x044ff00000001854 */
        /* <DEDUP_REMOVED lines=13> */
[----:B------:R-:W-:Y:S01]  /*59a0*/  IMAD.WIDE.U32 R32, R0, -0x2daee0ad, RZ ;  /* 0xd2511f5300207825 */ /* 0x000fe200078e00ff */
[----:B------:R-:W-:-:S03]  /*59b0*/  LOP3.LUT R11, R11, UR8, R8, 0x96, !PT ;  /* 0x000000080b0b7c12 */ /* 0x000fc6000f8e9608 */
[--C-:B------:R-:W-:Y:S01]  /*59c0*/  FFMA.FTZ R2, R197, c[0x0][0x23c], -R19.reuse ;  /* 0x00008f00c5027a23 */ /* 0x100fe20000010813 */
[----:B------:R-:W-:Y:S01]  /*59d0*/  LOP3.LUT R0, R33, UR6, R10, 0x96, !PT ;  /* 0x0000000621007c12 */ /* 0x000fe2000f8e960a */
[----:B------:R-:W-:Y:S02]  /*59e0*/  IMAD.WIDE.U32 R16, R11, -0x326172a9, RZ ;  /* 0xcd9e8d570b107825 */ /* 0x000fe400078e00ff */
[----:B------:R2:W3:Y:S02]  /*59f0*/  MUFU.EX2 R245, R2 ;  /* 0x0000000200f57308 */ /* 0x0004e40000000800 */
[----:B------:R-:W-:Y:S02]  /*5a00*/  FFMA.FTZ R10, R106, c[0x0][0x23c], -R19 ;  /* 0x00008f006a0a7a23 */ /* 0x000fe40000010813 */
[----:B------:R-:W-:Y:S02]  /*5a10*/  IMAD.MOV.U32 R106, RZ, RZ, R237 ;  /* 0x000000ffff6a7224 */ /* 0x000fe400078e00ed */
[----:B-1----:R-:W-:-:S02]  /*5a20*/  IMAD.WIDE.U32 R8, R0, -0x326172a9, RZ ;  /* 0xcd9e8d5700087825 */ /* 0x002fc400078e00ff */
[----:B------:R1:W-:Y:S03]  /*5a30*/  MUFU.EX2 R246, R10 ;  /* 0x0000000a00f67308 */ /* 0x0003e60000000800 */
[----:B------:R-:W-:Y:S02]  /*5a40*/  LOP3.LUT R0, R8, 0xffff, RZ, 0xc0, !PT ;  /* 0x0000ffff08007812 */ /* 0x000fe400078ec0ff */
[----:B------:R-:W-:Y:S01]  /*5a50*/  SHF.R.U32.HI R11, RZ, 0x18, R8 ;  /* 0x00000018ff0b7819 */ /* 0x000fe20000011608 */
[----:B--2---:R-:W-:Y:S02]  /*5a60*/  FFMA.FTZ R2, R108, c[0x0][0x23c], -R19 ;  /* 0x00008f006c027a23 */ /* 0x004fe40000010813 */
[----:B------:R-:W-:Y:S02]  /*5a70*/  IMAD.MOV.U32 R108, RZ, RZ, R243 ;  /* 0x000000ffff6c7224 */ /* 0x000fe400078e00f3 */
[----:B------:R2:W-:Y:S01]  /*5a80*/  MUFU.EX2 R248, R2 ;  /* 0x0000000200f87308 */ /* 0x0005e20000000800 */
[----:B-1----:R-:W-:-:S07]  /*5a90*/  FFMA.FTZ R10, R200, c[0x0][0x23c], -R18 ;  /* 0x00008f00c80a7a23 */ /* 0x002fce0000010812 */
[----:B------:R1:W-:Y:S01]  /*5aa0*/  MUFU.EX2 R243, R10 ;  /* 0x0000000a00f37308 */ /* 0x0003e20000000800 */
[----:B--2---:R-:W-:Y:S02]  /*5ab0*/  SHF.R.U32.HI R2, RZ, 0x8, R0 ;  /* 0x00000008ff027819 */ /* 0x004fe40000011600 */
[----:B------:R-:W-:-:S04]  /*5ac0*/  LOP3.LUT R0, R8, 0xff, RZ, 0xc0, !PT ;  /* 0x000000ff08007812 */ /* 0x000fc800078ec0ff */
[----:B------:R-:W-:Y:S02]  /*5ad0*/  PRMT R12, R0, 0x5410, R2 ;  /* 0x00005410000c7816 */ /* 0x000fe40000000002 */
[----:B------:R-:W-:Y:S01]  /*5ae0*/  SHF.R.U32.HI R2, RZ, 0x10, R8 ;  /* 0x00000010ff027819 */ /* 0x000fe20000011608 */
[----:B------:R-:W-:Y:S01]  /*5af0*/  FFMA.FTZ R8, R199, c[0x0][0x23c], -R18 ;  /* 0x00008f00c7087a23 */ /* 0x000fe20000010812 */
[----:B------:R-:W-:Y:S02]  /*5b00*/  LOP3.LUT R0, R9, UR17, R16, 0x96, !PT ;  /* 0x0000001109007c12 */ /* 0x000fe4000f8e9610 */
[----:B------:R-:W-:Y:S01]  /*5b10*/  LOP3.LUT R2, R2, 0xff, RZ, 0xc0, !PT ;  /* 0x000000ff02027812 */ /* 0x000fe200078ec0ff */
[----:B------:R2:W4:Y:S01]  /*5b20*/  MUFU.EX2 R241, R8 ;  /* 0x0000000800f17308 */ /* 0x0005220000000800 */
[----:B-1----:R-:W-:Y:S02]  /*5b30*/  LOP3.LUT R10, R0, 0xff, RZ, 0xc0, !PT ;  /* 0x000000ff000a7812 */ /* 0x002fe400078ec0ff */
[----:B------:R-:W-:-:S02]  /*5b40*/  PRMT R11, R2, 0x5410, R11 ;  /* 0x00005410020b7816 */ /* 0x000fc4000000000b */
[----:B------:R-:W-:Y:S02]  /*5b50*/  LOP3.LUT R2, R0, 0xffff, RZ, 0xc0, !PT ;  /* 0x0000ffff00027812 */ /* 0x000fe400078ec0ff */
[--C-:B------:R-:W-:Y:S02]  /*5b60*/  SHF.R.U32.HI R9, RZ, 0x18, R0.reuse ;  /* 0x00000018ff097819 */ /* 0x100fe40000011600 */
[----:B--2---:R-:W-:Y:S02]  /*5b70*/  SHF.R.U32.HI R8, RZ, 0x10, R0 ;  /* 0x00000010ff087819 */ /* 0x004fe40000011600 */
        /* <DEDUP_REMOVED lines=8> */
[----:B------:R-:W-:Y:S01]  /*5c00*/  HSET2.LE.AND R0, R0, R135, PT ;  /* 0x0000008700007233 */ /* 0x000fe20003803000 */
[----:B-1----:R-:W-:-:S02]  /*5c10*/  FFMA.FTZ R8, R107, c[0x0][0x23c], -R18 ;  /* 0x00008f006b087a23 */ /* 0x002fc40000010812 */
[----:B------:R-:W-:-:S03]  /*5c20*/  IMAD.MOV.U32 R107, RZ, RZ, R91 ;  /* 0x000000ffff6b7224 */ /* 0x000fc600078e005b */
[----:B------:R1:W2:Y:S02]  /*5c30*/  MUFU.EX2 R240, R8 ;  /* 0x0000000800f07308 */ /* 0x0002a40000000800 */
[----:B-1----:R-:W-:Y:S01]  /*5c40*/  LOP3.LUT R8, R0, R2, RZ, 0xc0, !PT ;  /* 0x0000000200087212 */ /* 0x002fe200078ec0ff */
[----:B------:R-:W-:Y:S01]  /*5c50*/  HSET2.LE.AND R0, R9, R135, PT ;  /* 0x0000008709007233 */ /* 0x000fe20003803000 */
[----:B----4-:R-:W-:-:S04]  /*5c60*/  F2FP.PACK_AB R2, R241, R243 ;  /* 0x000000f3f102723e */ /* 0x010fc800000000ff */
[----:B------:R-:W-:Y:S01]  /*5c70*/  LOP3.LUT R9, R0, R2, RZ, 0xc0, !PT ;  /* 0x0000000200097212 */ /* 0x000fe200078ec0ff */
[----:B------:R-:W-:Y:S01]  /*5c80*/  HSET2.LE.AND R0, R12, R135, PT ;  /* 0x000000870c007233 */ /* 0x000fe20003803000 */
[----:B------:R-:W-:-:S04]  /*5c90*/  F2FP.PACK_AB R2, R246, R248 ;  /* 0x000000f8f602723e */ /* 0x000fc800000000ff */
[----:B------:R-:W-:Y:S01]  /*5ca0*/  LOP3.LUT R10, R0, R2, RZ, 0xc0, !PT ;  /* 0x00000002000a7212 */ /* 0x000fe200078ec0ff */
[----:B------:R-:W-:Y:S01]  /*5cb0*/  HSET2.LE.AND R0, R11, R135, PT ;  /* 0x000000870b007233 */ /* 0x000fe20003803000 */
[----:B--2---:R-:W-:-:S04]  /*5cc0*/  F2FP.PACK_AB R2, R240, R242 ;  /* 0x000000f2f002723e */ /* 0x004fc800000000ff */
[----:B------:R-:W-:Y:S01]  /*5cd0*/  LOP3.LUT R11, R0, R2, RZ, 0xc0, !PT ;  /* 0x00000002000b7212 */ /* 0x000fe200078ec0ff */
[--C-:B------:R-:W-:Y:S02]  /*5ce0*/  FFMA.FTZ R0, R115, c[0x0][0x23c], -R25.reuse ;  /* 0x00008f0073007a23 */ /* 0x100fe40000010819 */
[----:B------:R-:W-:Y:S02]  /*5cf0*/  FFMA.FTZ R2, R113, c[0x0][0x23c], -R25 ;  /* 0x00008f0071027a23 */ /* 0x000fe40000010819 */
[----:B------:R1:W-:Y:S01]  /*5d00*/  MUFU.EX2 R239, R0 ;  /* 0x0000000000ef7308 */ /* 0x0003e20000000800 */
[----:B------:R-:W-:Y:S01]  /*5d10*/  IMAD.MOV.U32 R115, RZ, RZ, R89 ;  /* 0x000000ffff737224 */ /* 0x000fe200078e0059 */
[----:B------:R-:W-:Y:S01]  /*5d20*/  HMMA.16816.F32 R44, R8, R28, R44 ;  /* 0x0000001c082c723c */ /* 0x000fe2000000182c */
[----:B------:R-:W-:-:S05]  /*5d30*/  IMAD.MOV.U32 R113, RZ, RZ, R194 ;  /* 0x000000ffff717224 */ /* 0x000fca00078e00c2 */
[----:B------:R2:W-:Y:S02]  /*5d40*/  MUFU.EX2 R237, R2 ;  /* 0x0000000200ed7308 */ /* 0x0005e40000000800 */
[----:B------:R-:W-:Y:S01]  /*5d50*/  HMMA.16816.F32 R40, R8, R30, R40 ;  /* 0x0000001e0828723c */ /* 0x000fe20000001828 */
[----:B------:R-:W-:Y:S01]  /*5d60*/  LDSM.16.MT88.4 R28, [R206+0x4c00] ;  /* 0x004c0000ce1c783b */ /* 0x000fe20000004200 */
[----:B-1----:R-:W-:-:S06]  /*5d70*/  LOP3.LUT R0, R15, UR7, R34, 0x96, !PT ;  /* 0x000000070f007c12 */ /* 0x002fcc000f8e9622 */
[C---:B------:R-:W-:Y:S08]  /*5d80*/  HMMA.16816.F32 R52, R8.reuse, R20, R76 ;  /* 0x000000140834723c */ /* 0x040ff0000000184c */
[----:B------:R-:W-:Y:S01]  /*5d90*/  HMMA.16816.F32 R48, R8, R22, R48 ;  /* 0x000000160830723c */ /* 0x000fe20000001830 */
[----:B------:R-:W1:Y:S06]  /*5da0*/  LDSM.16.MT88.4 R20, [R205+0x4c00] ;  /* 0x004c0000cd14783b */ /* 0x000e6c0000004200 */
[----:B------:R-:W-:-:S04]  /*5db0*/  IMAD.WIDE.U32 R8, R0, -0x2daee0ad, RZ ;  /* 0xd2511f5300087825 */ /* 0x000fc800078e00ff */
[----:B------:R-:W-:Y:S01]  /*5dc0*/  FFMA.FTZ R0, R110, c[0x0][0x23c], -R25 ;  /* 0x00008f006e007a23 */ /* 0x000fe20000010819 */
[C---:B--2---:R-:W-:Y:S01]  /*5dd0*/  LOP3.LUT R2, R8.reuse, 0xffff, RZ, 0xc0, !PT ;  /* 0x0000ffff08027812 */ /* 0x044fe200078ec0ff */
[----:B------:R-:W-:Y:S01]  /*5de0*/  IMAD.MOV.U32 R110, RZ, RZ, R236 ;  /* 0x000000ffff6e7224 */ /* 0x000fe200078e00ec */
[----:B------:R-:W-:Y:S01]  /*5df0*/  LOP3.LUT R12, R8, 0xff, RZ, 0xc0, !PT ;  /* 0x000000ff080c7812 */ /* 0x000fe200078ec0ff */
[----:B------:R2:W-:Y:S01]  /*5e00*/  MUFU.EX2 R238, R0 ;  /* 0x0000000000ee7308 */ /* 0x0005e20000000800 */
[----:B------:R-:W-:Y:S02]  /*5e10*/  SHF.R.U32.HI R11, RZ, 0x10, R8 ;  /* 0x00000010ff0b7819 */ /* 0x000fe40000011608 */
[----:B------:R-:W-:Y:S02]  /*5e20*/  SHF.R.U32.HI R2, RZ, 0x8, R2 ;  /* 0x00000008ff027819 */ /* 0x000fe40000011602 */
[----:B------:R-:W-:Y:S01]  /*5e30*/  SHF.R.U32.HI R10, RZ, 0x18, R8 ;  /* 0x00000018ff0a7819 */ /* 0x000fe20000011608 */
[----:B------:R-:W-:Y:S01]  /*5e40*/  FFMA.FTZ R8, R116, c[0x0][0x23c], -R24 ;  /* 0x00008f0074087a23 */ /* 0x000fe20000010818 */
[----:B------:R-:W-:Y:S01]  /*5e50*/  PRMT R15, R12, 0x5410, R2 ;  /* 0x000054100c0f7816 */ /* 0x000fe20000000002 */
[----:B------:R-:W-:-:S02]  /*5e60*/  IMAD.MOV.U32 R116, RZ, RZ, R88 ;  /* 0x000000ffff747224 */ /* 0x000fc400078e0058 */
[----:B------:R3:W-:Y:S01]  /*5e70*/  MUFU.EX2 R234, R8 ;  /* 0x0000000800ea7308 */ /* 0x0007e20000000800 */
[----:B--2---:R-:W-:Y:S01]  /*5e80*/  LOP3.LUT R0, R9, UR16, R36, 0x96, !PT ;  /* 0x0000001009007c12 */ /* 0x004fe2000f8e9624 */
[----:B------:R-:W-:Y:S02]  /*5e90*/  FFMA.FTZ R9, R111, c[0x0][0x23c], -R25 ;  /* 0x00008f006f097a23 */ /* 0x000fe40000010819 */
[----:B------:R-:W-:Y:S01]  /*5ea0*/  IMAD.MOV.U32 R111, RZ, RZ, R192 ;  /* 0x000000ffff6f7224 */ /* 0x000fe200078e00c0 */
[----:B------:R-:W-:-:S03]  /*5eb0*/  LOP3.LUT R2, R0, 0xffff, RZ, 0xc0, !PT ;  /* 0x0000ffff00027812 */ /* 0x000fc600078ec0ff */
[----:B------:R2:W4:Y:S01]  /*5ec0*/  MUFU.EX2 R236, R9 ;  /* 0x0000000900ec7308 */ /* 0x0005220000000800 */
[----:B------:R-:W-:Y:S01]  /*5ed0*/  IMAD.MOV.U32 R192, RZ, RZ, R235 ;  /* 0x000000ffffc07224 */ /* 0x000fe200078e00eb */
[----:B---3--:R-:W-:Y:S02]  /*5ee0*/  SHF.R.U32.HI R8, RZ, 0x10, R0 ;  /* 0x00000010ff087819 */ /* 0x008fe40000011600 */
[----:B--2---:R-:W-:Y:S01]  /*5ef0*/  LOP3.LUT R9, R11, 0xff, RZ, 0xc0, !PT ;  /* 0x000000ff0b097812 */ /* 0x004fe200078ec0ff */
[----:B------:R-:W-:Y:S02]  /*5f00*/  FFMA.FTZ R11, R114, c[0x0][0x23c], -R24 ;  /* 0x00008f00720b7a23 */ /* 0x000fe40000010818 */
[----:B------:R-:W-:Y:S01]  /*5f10*/  IMAD.MOV.U32 R114, RZ, RZ, R192 ;  /* 0x000000ffff727224 */ /* 0x000fe200078e00c0 */
[----:B------:R-:W-:Y:S01]  /*5f20*/  PRMT R14, R9, 0x5410, R10 ;  /* 0x00005410090e7816 */ /* 0x000fe2000000000a */
[----:B------:R-:W-:Y:S01]  /*5f30*/  MUFU.EX2 R235, R11 ;  /* 0x0000000b00eb7308 */ /* 0x000fe20000000800 */
[----:B------:R-:W-:-:S02]  /*5f40*/  SHF.R.U32.HI R10, RZ, 0x8, R2 ;  /* 0x00000008ff0a7819 */ /* 0x000fc40000011602 */
[----:B------:R-:W-:Y:S02]  /*5f50*/  LOP3.LUT R9, R0, 0xff, RZ, 0xc0, !PT ;  /* 0x000000ff00097812 */ /* 0x000fe400078ec0ff */
[----:B------:R-:W-:Y:S02]  /*5f60*/  SHF.R.U32.HI R2, RZ, 0x18, R0 ;  /* 0x00000018ff027819 */ /* 0x000fe40000011600 */
[----:B------:R-:W-:Y:S01]  /*5f70*/  LOP3.LUT R0, R8, 0xff, RZ, 0xc0, !PT ;  /* 0x000000ff08007812 */ /* 0x000fe200078ec0ff */
[----:B------:R-:W-:Y:S01]  /*5f80*/  FFMA.FTZ R8, R112, c[0x0][0x23c], -R24 ;  /* 0x00008f0070087a23 */ /* 0x000fe20000010818 */
[----:B------:R-:W-:Y:S01]  /*5f90*/  PRMT R12, R9, 0x5410, R10 ;  /* 0x00005410090c7816 */ /* 0x000fe2000000000a */
[----:B------:R-:W-:Y:S01]  /*5fa0*/  FFMA.FTZ R9, R117, c[0x0][0x23c], -R24 ;  /* 0x00008f0075097a23 */ /* 0x000fe20000010818 */
[----:B------:R-:W-:Y:S01]  /*5fb0*/  PRMT R13, R0, 0x5410, R2 ;  /* 0x00005410000d7816 */ /* 0x000fe20000000002 */
[----:B------:R-:W2:Y:S01]  /*5fc0*/  MUFU.EX2 R233, R8 ;  /* 0x0000000800e97308 */ /* 0x000ea20000000800 */
[----:B------:R-:W-:Y:S01]  /*5fd0*/  HSET2.LE.AND R0, R15, R135, PT ;  /* 0x000000870f007233 */ /* 0x000fe20003803000 */
[----:B----4-:R-:W-:-:S04]  /*5fe0*/  F2FP.PACK_AB R2, R236, R238 ;  /* 0x000000eeec02723e */ /* 0x010fc800000000ff */
[----:B------:R-:W-:Y:S01]  /*5ff0*/  LOP3.LUT R10, R0, R2, RZ, 0xc0, !PT ;  /* 0x00000002000a7212 */ /* 0x000fe200078ec0ff */
[----:B------:R-:W-:Y:S01]  /*6000*/  HSET2.LE.AND R0, R14, R135, PT ;  /* 0x000000870e007233 */ /* 0x000fe20003803000 */
[----:B------:R-:W3:Y:S01]  /*6010*/  MUFU.EX2 R232, R9 ;  /* 0x0000000900e87308 */ /* 0x000ee20000000800 */
[----:B--2---:R-:W-:-:S04]  /*6020*/  F2FP.PACK_AB R2, R233, R235 ;  /* 0x000000ebe902723e */ /* 0x004fc800000000ff */
[----:B------:R-:W-:Y:S01]  /*6030*/  LOP3.LUT R11, R0, R2, RZ, 0xc0, !PT ;  /* 0x00000002000b7212 */ /* 0x000fe200078ec0ff */
[----:B------:R-:W-:Y:S01]  /*6040*/  HSET2.LE.AND R0, R12, R135, PT ;  /* 0x000000870c007233 */ /* 0x000fe20003803000 */
[----:B------:R-:W-:-:S04]  /*6050*/  F2FP.PACK_AB R2, R237, R239 ;  /* 0x000000efed02723e */ /* 0x000fc800000000ff */
[----:B------:R-:W-:Y:S01]  /*6060*/  LOP3.LUT R8, R0, R2, RZ, 0xc0, !PT ;  /* 0x0000000200087212 */ /* 0x000fe200078ec0ff */
[----:B------:R-:W-:Y:S01]  /*6070*/  HSET2.LE.AND R0, R13, R135, PT ;  /* 0x000000870d007233 */ /* 0x000fe20003803000 */
[----:B---3--:R-:W-:-:S04]  /*6080*/  F2FP.PACK_AB R2, R232, R234 ;  /* 0x000000eae802723e */ /* 0x008fc800000000ff */
[----:B------:R-:W-:Y:S01]  /*6090*/  LOP3.LUT R9, R0, R2, RZ, 0xc0, !PT ;  /* 0x0000000200097212 */ /* 0x000fe200078ec0ff */
[----:B------:R-:W-:Y:S01]  /*60a0*/  FFMA.FTZ R0, R123, c[0x0][0x23c], -R19 ;  /* 0x00008f007b007a23 */ /* 0x000fe20000010813 */
[----:B------:R-:W-:-:S03]  /*60b0*/  LOP3.LUT R2, R17, UR7, R26, 0x96, !PT ;  /* 0x0000000711027c12 */ /* 0x000fc6000f8e961a */
[----:B------:R2:W-:Y:S02]  /*60c0*/  MUFU.EX2 R200, R0 ;  /* 0x0000000000c87308 */ /* 0x0005e40000000800 */
[C---:B-1----:R-:W-:Y:S08]  /*60d0*/  HMMA.16816.F32 R80, R8.reuse, R20, R72 ;  /* 0x000000140850723c */ /* 0x042ff00000001848 */
[----:B------:R-:W-:Y:S01]  /*60e0*/  HMMA.16816.F32 R76, R8, R22, R68 ;  /* 0x00000016084c723c */ /* 0x000fe20000001844 */
[----:B--2---:R-:W-:-:S07]  /*60f0*/  FFMA.FTZ R0, R122, c[0x0][0x23c], -R19 ;  /* 0x00008f007a007a23 */ /* 0x004fce0000010813 */
[C---:B------:R-:W-:Y:S01]  /*6100*/  HMMA.16816.F32 R72, R8.reuse, R28, R60 ;  /* 0x0000001c0848723c */ /* 0x040fe2000000183c */
[----:B------:R1:W-:Y:S07]  /*6110*/  MUFU.EX2 R230, R0 ;  /* 0x0000000000e67308 */ /* 0x0003ee0000000800 */
[----:B------:R-:W-:Y:S07]  /*6120*/  HMMA.16816.F32 R68, R8, R30, R56 ;  /* 0x0000001e0844723c */ /* 0x000fee0000001838 */
[----:B------:R-:W-:-:S04]  /*6130*/  IMAD.WIDE.U32 R8, R2, -0x2daee0ad, RZ ;  /* 0xd2511f5302087825 */ /* 0x000fc800078e00ff */
[--C-:B-1----:R-:W-:Y:S01]  /*6140*/  FFMA.FTZ R0, R120, c[0x0][0x23c], -R19.reuse ;  /* 0x00008f0078007a23 */ /* 0x102fe20000010813 */
[----:B------:R-:W-:Y:S01]  /*6150*/  LOP3.LUT R2, R8, 0xffff, RZ, 0xc0, !PT ;  /* 0x0000ffff08027812 */ /* 0x000fe200078ec0ff */
[----:B------:R-:W-:Y:S01]  /*6160*/  FFMA.FTZ R10, R118, c[0x0][0x23c], -R19 ;  /* 0x00008f00760a7a23 */ /* 0x000fe20000010813 */
[----:B------:R-:W-:Y:S01]  /*6170*/  LOP3.LUT R12, R8, 0xff, RZ, 0xc0, !PT ;  /* 0x000000ff080c7812 */ /* 0x000fe200078ec0ff */
[----:B------:R1:W-:Y:S01]  /*6180*/  MUFU.EX2 R231, R0 ;  /* 0x0000000000e77308 */ /* 0x0003e20000000800 */
[----:B------:R-:W-:Y:S02]  /*6190*/  SHF.R.U32.HI R11, RZ, 0x10, R8 ;  /* 0x00000010ff0b7819 */ /* 0x000fe40000011608 */
[----:B------:R-:W-:-:S04]  /*61a0*/  SHF.R.U32.HI R2, RZ, 0x8, R2 ;  /* 0x00000008ff027819 */ /* 0x000fc80000011602 */
[----:B------:R-:W-:Y:S01]  /*61b0*/  PRMT R14, R12, 0x5410, R2 ;  /* 0x000054100c0e7816 */ /* 0x000fe20000000002 */
[----:B------:R2:W3:Y:S01]  /*61c0*/  MUFU.EX2 R203, R10 ;  /* 0x0000000a00cb7308 */ /* 0x0004e20000000800 */
[----:B------:R-:W-:Y:S02]  /*61d0*/  LOP3.LUT R2, R11, 0xff, RZ, 0xc0, !PT ;  /* 0x000000ff0b027812 */ /* 0x000fe400078ec0ff */
[----:B-1----:R-:W-:Y:S02]  /*61e0*/  LOP3.LUT R0, R9, UR16, R32, 0x96, !PT ;  /* 0x0000001009007c12 */ /* 0x002fe4000f8e9620 */
[----:B------:R-:W-:Y:S01]  /*61f0*/  SHF.R.U32.HI R9, RZ, 0x18, R8 ;  /* 0x00000018ff097819 */ /* 0x000fe20000011608 */
[----:B------:R-:W-:Y:S01]  /*6200*/  FFMA.FTZ R8, R121, c[0x0][0x23c], -R18 ;  /* 0x00008f0079087a23 */ /* 0x000fe20000010812 */
[----:B------:R-:W-:Y:S02]  /*6210*/  LOP3.LUT R11, R0, 0xff, RZ, 0xc0, !PT ;  /* 0x000000ff000b7812 */ /* 0x000fe400078ec0ff */
[----:B------:R-:W-:Y:S01]  /*6220*/  PRMT R13, R2, 0x5410, R9 ;  /* 0x00005410020d7816 */ /* 0x000fe20000000009 */
[----:B------:R1:W-:Y:S01]  /*6230*/  MUFU.EX2 R199, R8 ;  /* 0x0000000800c77308 */ /* 0x0003e20000000800 */
[----:B------:R-:W-:-:S02]  /*6240*/  LOP3.LUT R2, R0, 0xffff, RZ, 0xc0, !PT ;  /* 0x0000ffff00027812 */ /* 0x000fc400078ec0ff */
[----:B--2---:R-:W-:Y:S02]  /*6250*/  SHF.R.U32.HI R10, RZ, 0x18, R0 ;  /* 0x00000018ff0a7819 */ /* 0x004fe40000011600 */
[----:B------:R-:W-:Y:S01]  /*6260*/  SHF.R.U32.HI R9, RZ, 0x8, R2 ;  /* 0x00000008ff097819 */ /* 0x000fe20000011602 */
[----:B------:R-:W-:Y:S02]  /*6270*/  FFMA.FTZ R2, R202, c[0x0][0x23c], -R18 ;  /* 0x00008f00ca027a23 */ /* 0x000fe40000010812 */
[----:B------:R-:W-:Y:S01]  /*6280*/  IMAD.MOV.U32 R202, RZ, RZ, R38 ;  /* 0x000000ffffca7224 */ /* 0x000fe200078e0026 */
[----:B------:R-:W-:Y:S01]  /*6290*/  PRMT R12, R11, 0x5410, R9 ;  /* 0x000054100b0c7816 */ /* 0x000fe20000000009 */
[----:B------:R3:W-:Y:S01]  /*62a0*/  MUFU.EX2 R197, R2 ;  /* 0x0000000200c57308 */ /* 0x0007e20000000800 */
[----:B------:R-:W-:Y:S02]  /*62b0*/  IMAD.MOV.U32 R38, RZ, RZ, R39 ;  /* 0x000000ffff267224 */ /* 0x000fe400078e0027 */
[----:B------:R-:W-:-:S02]  /*62c0*/  IMAD.MOV.U32 R39, RZ, RZ, R196 ;  /* 0x000000ffff277224 */ /* 0x000fc400078e00c4 */
[----:B-1----:R-:W-:-:S04]  /*62d0*/  FFMA.FTZ R8, R119, c[0x0][0x23c], -R18 ;  /* 0x00008f0077087a23 */ /* 0x002fc80000010812 */
[----:B------:R1:W2:Y:S01]  /*62e0*/  MUFU.EX2 R198, R8 ;  /* 0x0000000800c67308 */ /* 0x0002a20000000800 */
[----:B---3--:R-:W-:Y:S02]  /*62f0*/  F2FP.PACK_AB R2, R203, R231 ;  /* 0x000000e7cb02723e */ /* 0x008fe400000000ff */
[----:B-1----:R-:W-:-:S04]  /*6300*/  SHF.R.U32.HI R8, RZ, 0x10, R0 ;  /* 0x00000010ff087819 */ /* 0x002fc80000011600 */
[----:B------:R-:W-:Y:S01]  /*6310*/  LOP3.LUT R0, R8, 0xff, RZ, 0xc0, !PT ;  /* 0x000000ff08007812 */ /* 0x000fe200078ec0ff */
[----:B------:R-:W-:Y:S02]  /*6320*/  FFMA.FTZ R8, R201, c[0x0][0x23c], -R18 ;  /* 0x00008f00c9087a23 */ /* 0x000fe40000010812 */
[----:B------:R-:W-:Y:S01]  /*6330*/  IMAD.MOV.U32 R201, RZ, RZ, R150 ;  /* 0x000000ffffc97224 */ /* 0x000fe200078e0096 */
[----:B------:R-:W-:Y:S01]  /*6340*/  PRMT R9, R0, 0x5410, R10 ;  /* 0x0000541000097816 */ /* 0x000fe2000000000a */
[--C-:B------:R-:W-:Y:S01]  /*6350*/  HSET2.LE.AND R0, R14, R135.reuse, PT ;  /* 0x000000870e007233 */ /* 0x100fe20003803000 */
[----:B------:R1:W3:Y:S04]  /*6360*/  MUFU.EX2 R196, R8 ;  /* 0x0000000800c47308 */ /* 0x0002e80000000800 */
        /* <DEDUP_REMOVED lines=10> */
[----:B------:R-:W-:-:S05]  /*6410*/  IMAD.U32 R0, RZ, RZ, UR5 ;  /* 0x00000005ff007e24 */ /* 0x000fca000f8e00ff */
[----:B------:R-:W-:Y:S01]  /*6420*/  LOP3.LUT R0, R143, UR25, R0, 0x96, !PT ;  /* 0x000000198f007c12 */ /* 0x000fe2000f8e9600 */
[----:B------:R-:W-:Y:S04]  /*6430*/  HMMA.16816.F32 R88, R8, R20, R44 ;  /* 0x000000140858723c */ /* 0x000fe8000000182c */
[----:B------:R-:W-:-:S04]  /*6440*/  IMAD.WIDE.U32 R16, R0, -0x326172a9, RZ ;  /* 0xcd9e8d5700107825 */ /* 0x000fc800078e00ff */
[----:B------:R-:W-:Y:S01]  /*6450*/  HMMA.16816.F32 R84, R8, R22, R40 ;  /* 0x000000160854723c */ /* 0x000fe20000001828 */
[----:B------:R-:W-:Y:S01]  /*6460*/  LOP3.LUT R0, R17, UR15, R92, 0x96, !PT ;  /* 0x0000000f11007c12 */ /* 0x000fe2000f8e965c */
[----:B------:R-:W-:Y:S01]  /*6470*/  LDSM.16.MT88.4 R20, [R206+0x5000] ;  /* 0x00500000ce14783b */ /* 0x000fe20000004200 */
[----:B------:R-:W-:-:S03]  /*6480*/  LOP3.LUT R2, R67, UR13, R16, 0x96, !PT ;  /* 0x0000000d43027c12 */ /* 0x000fc6000f8e9610 */
[----:B------:R-:W-:Y:S02]  /*6490*/  IMAD.WIDE.U32 R12, R0, -0x2daee0ad, RZ ;  /* 0xd2511f53000c7825 */ /* 0x000fe400078e00ff */
[----:B------:R-:W-:Y:S02]  /*64a0*/  HMMA.16816.F32 R52, R8, R28, R52 ;  /* 0x0000001c0834723c */ /* 0x000fe40000001834 */
[----:B------:R-:W-:Y:S01]  /*64b0*/  IMAD.WIDE.U32 R14, R2, -0x2daee0ad, RZ ;  /* 0xd2511f53020e7825 */ /* 0x000fe200078e00ff */
[----:B------:R-:W-:-:S04]  /*64c0*/  LOP3.LUT R2, R13, UR12, R96, 0x96, !PT ;  /* 0x0000000c0d027c12 */ /* 0x000fc8000f8e9660 */
[----:B------:R-:W-:Y:S01]  /*64d0*/  LOP3.LUT R0, R15, UR10, R12, 0x96, !PT ;  /* 0x0000000a0f007c12 */ /* 0x000fe2000f8e960c */
[----:B------:R-:W-:Y:S01]  /*64e0*/  HMMA.16816.F32 R48, R8, R30, R48 ;  /* 0x0000001e0830723c */ /* 0x000fe20000001830 */
[----:B------:R-:W1:Y:S03]  /*64f0*/  LDSM.16.MT88.4 R28, [R205+0x5000] ;  /* 0x00500000cd1c783b */ /* 0x000e660000004200 */
[----:B------:R-:W-:-:S04]  /*6500*/  IMAD.WIDE.U32 R34, R0, -0x326172a9, RZ ;  /* 0xcd9e8d5700227825 */ /* 0x000fc800078e00ff */
[----:B------:R-:W-:-:S05]  /*6510*/  IMAD.WIDE.U32 R8, R2, -0x326172a9, RZ ;  /* 0xcd9e8d5702087825 */ /* 0x000fca00078e00ff */
[----:B------:R-:W-:Y:S02]  /*6520*/  LOP3.LUT R2, R9, UR11, R66, 0x96, !PT ;  /* 0x0000000b09027c12 */ /* 0x000fe4000f8e9642 */
[----:B------:R-:W-:-:S03]  /*6530*/  LOP3.LUT R0, R35, UR9, R8, 0x96, !PT ;  /* 0x0000000923007c12 */ /* 0x000fc6000f8e9608 */
[----:B------:R-:W-:-:S04]  /*6540*/  IMAD.WIDE.U32 R10, R2, -0x2daee0ad, RZ ;  /* 0xd2511f53020a7825 */ /* 0x000fc800078e00ff */
[----:B------:R-:W-:-:S04]  /*6550*/  IMAD.WIDE.U32 R36, R0, -0x2daee0ad, RZ ;  /* 0xd2511f5300247825 */ /* 0x000fc800078e00ff */
[--C-:B------:R-:W-:Y:S01]  /*6560*/  FFMA.FTZ R2, R132, c[0x0][0x23c], -R25.reuse ;  /* 0x00008f0084027a23 */ /* 0x100fe20000010819 */
[----:B------:R-:W-:Y:S02]  /*6570*/  LOP3.LUT R0, R37, UR6, R10, 0x96, !PT ;  /* 0x0000000625007c12 */ /* 0x000fe4000f8e960a */
[----:B------:R-:W-:Y:S01]  /*6580*/  LOP3.LUT R10, R11, UR8, R14, 0x96, !PT ;  /* 0x000000080b0a7c12 */ /* 0x000fe2000f8e960e */
[----:B------:R2:W-:Y:S01]  /*6590*/  MUFU.EX2 R195, R2 ;  /* 0x0000000200c37308 */ /* 0x0005e20000000800 */
[----:B------:R-:W-:Y:S02]  /*65a0*/  FFMA.FTZ R11, R124, c[0x0][0x23c], -R25 ;  /* 0x00008f007c0b7a23 */ /* 0x000fe40000010819 */
[----:B------:R-:W-:-:S04]  /*65b0*/  IMAD.WIDE.U32 R8, R0, -0x326172a9, RZ ;  /* 0xcd9e8d5700087825 */ /* 0x000fc800078e00ff */
[----:B------:R-:W-:Y:S01]  /*65c0*/  IMAD.WIDE.U32 R26, R10, -0x326172a9, RZ ;  /* 0xcd9e8d570a1a7825 */ /* 0x000fe200078e00ff */
[----:B------:R-:W-:Y:S01]  /*65d0*/  LOP3.LUT R0, R8, 0xffff, RZ, 0xc0, !PT ;  /* 0x0000ffff08007812 */ /* 0x000fe200078ec0ff */
[----:B------:R3:W-:Y:S02]  /*65e0*/  MUFU.EX2 R194, R11 ;  /* 0x0000000b00c27308 */ /* 0x0007e40000000800 */
[--C-:B------:R-:W-:Y:S01]  /*65f0*/  FFMA.FTZ R10, R125, c[0x0][0x23c], -R25.reuse ;  /* 0x00008f007d0a7a23 */ /* 0x100fe20000010819 */
[----:B------:R-:W-:Y:S01]  /*6600*/  SHF.R.U32.HI R0, RZ, 0x8, R0 ;  /* 0x00000008ff007819 */ /* 0x000fe20000011600 */
[----:B--2---:R-:W-:-:S04]  /*6610*/  FFMA.FTZ R2, R126, c[0x0][0x23c], -R25 ;  /* 0x00008f007e027a23 */ /* 0x004fc80000010819 */
[----:B------:R-:W2:Y:S08]  /*6620*/  MUFU.EX2 R192, R10 ;  /* 0x0000000a00c07308 */ /* 0x000eb00000000800 */
[----:B------:R4:W-:Y:S01]  /*6630*/  MUFU.EX2 R193, R2 ;  /* 0x0000000200c17308 */ /* 0x0009e20000000800 */
[----:B---3--:R-:W-:Y:S02]  /*6640*/  SHF.R.U32.HI R11, RZ, 0x18, R8 ;  /* 0x00000018ff0b7819 */ /* 0x008fe40000011608 */
[----:B----4-:R-:W-:-:S04]  /*6650*/  LOP3.LUT R2, R8, 0xff, RZ, 0xc0, !PT ;  /* 0x000000ff08027812 */ /* 0x010fc800078ec0ff */
[----:B------:R-:W-:Y:S02]  /*6660*/  PRMT R14, R2, 0x5410, R0 ;  /* 0x00005410020e7816 */ /* 0x000fe40000000000 */
[----:B------:R-:W-:Y:S01]  /*6670*/  SHF.R.U32.HI R2, RZ, 0x10, R8 ;  /* 0x00000010ff027819 */ /* 0x000fe20000011608 */
[----:B------:R-:W-:Y:S01]  /*6680*/  FFMA.FTZ R8, R130, c[0x0][0x23c], -R24 ;  /* 0x00008f0082087a23 */ /* 0x000fe20000010818 */
[----:B------:R-:W-:Y:S02]  /*6690*/  LOP3.LUT R0, R9, UR17, R26, 0x96, !PT ;  /* 0x0000001109007c12 */ /* 0x000fe4000f8e961a */
[----:B------:R-:W-:Y:S01]  /*66a0*/  LOP3.LUT R2, R2, 0xff, RZ, 0xc0, !PT ;  /* 0x000000ff02027812 */ /* 0x000fe200078ec0ff */
[----:B------:R3:W-:Y:S01]  /*66b0*/  MUFU.EX2 R130, R8 ;  /* 0x0000000800827308 */ /* 0x0007e20000000800 */
[----:B------:R-:W-:Y:S02]  /*66c0*/  SHF.R.U32.HI R10, RZ, 0x18, R0 ;  /* 0x00000018ff0a7819 */ /* 0x000fe40000011600 */
[----:B------:R-:W-:-:S02]  /*66d0*/  PRMT R13, R2, 0x5410, R11 ;  /* 0x00005410020d7816 */ /* 0x000fc4000000000b */
[C---:B------:R-:W-:Y:S02]  /*66e0*/  LOP3.LUT R2, R0.reuse, 0xffff, RZ, 0xc0, !PT ;  /* 0x0000ffff00027812 */ /* 0x040fe400078ec0ff */
[----:B------:R-:W-:Y:S02]  /*66f0*/  LOP3.LUT R11, R0, 0xff, RZ, 0xc0, !PT ;  /* 0x000000ff000b7812 */ /* 0x000fe400078ec0ff */
[----:B------:R-:W-:Y:S01]  /*6700*/  SHF.R.U32.HI R9, RZ, 0x8, R2 ;  /* 0x00000008ff097819 */ /* 0x000fe20000011602 */
[----:B------:R-:W-:-:S03]  /*6710*/  FFMA.FTZ R2, R128, c[0x0][0x23c], -R24 ;  /* 0x00008f0080027a23 */ /* 0x000fc60000010818 */
[----:B------:R-:W-:Y:S01]  /*6720*/  PRMT R12, R11, 0x5410, R9 ;  /* 0x000054100b0c7816 */ /* 0x000fe20000000009 */
[----:B------:R2:W-:Y:S01]  /*6730*/  MUFU.EX2 R132, R2 ;  /* 0x0000000200847308 */ /* 0x0005e20000000800 */
[----:B---3--:R-:W-:-:S04]  /*6740*/  SHF.R.U32.HI R8, RZ, 0x10, R0 ;  /* 0x00000010ff087819 */ /* 0x008fc80000011600 */
[----:B------:R-:W-:Y:S01]  /*6750*/  LOP3.LUT R0, R8, 0xff, RZ, 0xc0, !PT ;  /* 0x000000ff08007812 */ /* 0x000fe200078ec0ff */
[----:B------:R-:W-:-:S03]  /*6760*/  FFMA.FTZ R8, R129, c[0x0][0x23c], -R24 ;  /* 0x00008f0081087a23 */ /* 0x000fc60000010818 */
[----:B------:R-:W-:Y:S01]  /*6770*/  PRMT R9, R0, 0x5410, R10 ;  /* 0x0000541000097816 */ /* 0x000fe2000000000a */
[----:B------:R-:W-:Y:S01]  /*6780*/  FFMA.FTZ R0, R127, c[0x0][0x23c], -R24 ;  /* 0x00008f007f007a23 */ /* 0x000fe20000010818 */
[----:B------:R-:W-:Y:S01]  /*6790*/  MUFU.EX2 R128, R8 ;  /* 0x0000000800807308 */ /* 0x000fe20000000800 */
[----:B--2---:R-:W-:-:S07]  /*67a0*/  F2FP.PACK_AB R2, R192, R194 ;  /* 0x000000c2c002723e */ /* 0x004fce00000000ff */
[----:B------:R2:W3:Y:S02]  /*67b0*/  MUFU.EX2 R129, R0 ;  /* 0x0000000000817308 */ /* 0x0004e40000000800 */
[----:B--2---:R-:W-:-:S05]  /*67c0*/  HSET2.LE.AND R0, R14, R135, PT ;  /* 0x000000870e007233 */ /* 0x004fca0003803000 */
[----:B------:R-:W-:Y:S01]  /*67d0*/  LOP3.LUT R10, R0, R2, RZ, 0xc0, !PT ;  /* 0x00000002000a7212 */ /* 0x000fe200078ec0ff */
[----:B------:R-:W-:Y:S01]  /*67e0*/  HSET2.LE.AND R0, R13, R135, PT ;  /* 0x000000870d007233 */ /* 0x000fe20003803000 */
[----:B---3--:R-:W-:-:S04]  /*67f0*/  F2FP.PACK_AB R2, R129, R132 ;  /* 0x000000848102723e */ /* 0x008fc800000000ff */
[----:B------:R-:W-:Y:S01]  /*6800*/  LOP3.LUT R11, R0, R2, RZ, 0xc0, !PT ;  /* 0x00000002000b7212 */ /* 0x000fe200078ec0ff */
[----:B------:R-:W-:Y:S01]  /*6810*/  HSET2.LE.AND R0, R12, R135, PT ;  /* 0x000000870c007233 */ /* 0x000fe20003803000 */
[----:B------:R-:W-:-:S04]  /*6820*/  F2FP.PACK_AB R2, R193, R195 ;  /* 0x000000c3c102723e */ /* 0x000fc800000000ff */
[----:B------:R-:W-:Y:S01]  /*6830*/  LOP3.LUT R8, R0, R2, RZ, 0xc0, !PT ;  /* 0x0000000200087212 */ /* 0x000fe200078ec0ff */
[----:B------:R-:W-:Y:S01]  /*6840*/  HSET2.LE.AND R0, R9, R135, PT ;  /* 0x0000008709007233 */ /* 0x000fe20003803000 */
[----:B------:R-:W-:-:S04]  /*6850*/  F2FP.PACK_AB R2, R128, R130 ;  /* 0x000000828002723e */ /* 0x000fc800000000ff */
[----:B------:R-:W-:Y:S02]  /*6860*/  LOP3.LUT R9, R0, R2, RZ, 0xc0, !PT ;  /* 0x0000000200097212 */ /* 0x000fe400078ec0ff */
[----:B------:R-:W-:-:S05]  /*6870*/  LOP3.LUT R2, R65, UR13, R16, 0x96, !PT ;  /* 0x0000000d41027c12 */ /* 0x000fca000f8e9610 */
[C---:B-1----:R-:W-:Y:S07]  /*6880*/  HMMA.16816.F32 R60, R8.reuse, R28, R80 ;  /* 0x0000001c083c723c */ /* 0x042fee0000001850 */
[----:B------:R-:W-:Y:S01]  /*6890*/  IMAD.MOV.U32 R83, RZ, RZ, R114 ;  /* 0x000000ffff537224 */ /* 0x000fe200078e0072 */
[----:B------:R-:W-:Y:S01]  /*68a0*/  HMMA.16816.F32 R56, R8, R30, R76 ;  /* 0x0000001e0838723c */ /* 0x000fe2000000184c */
[----:B------:R-:W-:Y:S02]  /*68b0*/  IMAD.MOV.U32 R80, RZ, RZ, R115 ;  /* 0x000000ffff507224 */ /* 0x000fe400078e0073 */
[----:B------:R-:W-:-:S04]  /*68c0*/  IMAD.WIDE.U32 R114, R252, -0x326172a9, RZ ;  /* 0xcd9e8d57fc727825 */ /* 0x000fc800078e00ff */
[----:B------:R-:W-:Y:S01]  /*68d0*/  IMAD.MOV.U32 R82, RZ, RZ, R116 ;  /* 0x000000ffff527224 */ /* 0x000fe200078e0074 */
[----:B------:R-:W-:Y:S01]  /*68e0*/  LOP3.LUT R0, R17, UR15, R114, 0x96, !PT ;  /* 0x0000000f11007c12 */ /* 0x000fe2000f8e9672 */
[----:B------:R-:W-:Y:S01]  /*68f0*/  HMMA.16816.F32 R44, R8, R20, R72 ;  /* 0x00000014082c723c */ /* 0x000fe20000001848 */
[----:B------:R-:W-:-:S07]  /*6900*/  IMAD.MOV.U32 R81, RZ, RZ, R113 ;  /* 0x000000ffff517224 */ /* 0x000fce00078e0071 */
        /* <DEDUP_REMOVED lines=21> */
[----:B------:R1:W-:Y:S02]  /*6a60*/  MUFU.EX2 R124, R10 ;  /* 0x0000000a007c7308 */ /* 0x0003e40000000800 */
[----:B------:R-:W-:Y:S01]  /*6a70*/  IMAD.MOV.U32 R131, RZ, RZ, R107 ;  /* 0x000000ffff837224 */ /* 0x000fe200078e006b */
[----:B------:R-:W-:Y:S01]  /*6a80*/  LOP3.LUT R0, R8, 0xffff, RZ, 0xc0, !PT ;  /* 0x0000ffff08007812 */ /* 0x000fe200078ec0ff */
[----:B------:R-:W-:Y:S01]  /*6a90*/  IMAD.MOV.U32 R107, RZ, RZ, R162 ;  /* 0x000000ffff6b7224 */ /* 0x000fe200078e00a2 */
[----:B------:R-:W-:Y:S01]  /*6aa0*/  SHF.R.U32.HI R11, RZ, 0x18, R8 ;  /* 0x00000018ff0b7819 */ /* 0x000fe20000011608 */
[----:B------:R-:W-:Y:S02]  /*6ab0*/  IMAD.MOV.U32 R218, RZ, RZ, R151 ;  /* 0x000000ffffda7224 */ /* 0x000fe400078e0097 */
[----:B--2---:R-:W-:Y:S02]  /*6ac0*/  FFMA.FTZ R2, R134, c[0x0][0x23c], -R19 ;  /* 0x00008f0086027a23 */ /* 0x004fe40000010813 */
[----:B------:R-:W-:-:S02]  /*6ad0*/  IMAD.MOV.U32 R134, RZ, RZ, R161 ;  /* 0x000000ffff867224 */ /* 0x000fc400078e00a1 */
[----:B------:R2:W-:Y:S01]  /*6ae0*/  MUFU.EX2 R126, R2 ;  /* 0x00000002007e7308 */ /* 0x0005e20000000800 */
[----:B-1----:R-:W-:Y:S02]  /*6af0*/  FFMA.FTZ R10, R220, c[0x0][0x23c], -R18 ;  /* 0x00008f00dc0a7a23 */ /* 0x002fe40000010812 */
[----:B------:R-:W-:-:S05]  /*6b00*/  IMAD.MOV.U32 R220, RZ, RZ, R105 ;  /* 0x000000ffffdc7224 */ /* 0x000fca00078e0069 */
[----:B------:R1:W-:Y:S01]  /*6b10*/  MUFU.EX2 R123, R10 ;  /* 0x0000000a007b7308 */ /* 0x0003e20000000800 */
[----:B------:R-:W-:Y:S01]  /*6b20*/  IMAD.MOV.U32 R105, RZ, RZ, R163 ;  /* 0x000000ffff697224 */ /* 0x000fe200078e00a3 */
[----:B--2---:R-:W-:Y:S02]  /*6b30*/  SHF.R.U32.HI R2, RZ, 0x8, R0 ;  /* 0x00000008ff027819 */ /* 0x004fe40000011600 */
[----:B------:R-:W-:-:S04]  /*6b40*/  LOP3.LUT R0, R8, 0xff, RZ, 0xc0, !PT ;  /* 0x000000ff08007812 */ /* 0x000fc800078ec0ff */
[----:B------:R-:W-:Y:S02]  /*6b50*/  PRMT R12, R0, 0x5410, R2 ;  /* 0x00005410000c7816 */ /* 0x000fe40000000002 */
[----:B------:R-:W-:Y:S01]  /*6b60*/  SHF.R.U32.HI R2, RZ, 0x10, R8 ;  /* 0x00000010ff027819 */ /* 0x000fe20000011608 */
[----:B------:R-:W-:Y:S01]  /*6b70*/  FFMA.FTZ R8, R219, c[0x0][0x23c], -R18 ;  /* 0x00008f00db087a23 */ /* 0x000fe20000010812 */
[----:B------:R-:W-:Y:S01]  /*6b80*/  LOP3.LUT R0, R9, UR17, R14, 0x96, !PT ;  /* 0x0000001109007c12 */ /* 0x000fe2000f8e960e */
[----:B------:R-:W-:Y:S01]  /*6b90*/  IMAD.MOV.U32 R219, RZ, RZ, R38 ;  /* 0x000000ffffdb7224 */ /* 0x000fe200078e0026 */
        /* <DEDUP_REMOVED lines=31> */
[----:B------:R1:W-:Y:S02]  /*6d90*/  MUFU.EX2 R119, R0 ;  /* 0x0000000000777308 */ /* 0x0003e40000000800 */
[C---:B------:R-:W-:Y:S06]  /*6da0*/  HMMA.16816.F32 R68, R8.reuse, R28, R88 ;  /* 0x0000001c0844723c */ /* 0x040fec0000001858 */
[----:B------:R2:W3:Y:S01]  /*6db0*/  MUFU.EX2 R117, R2 ;  /* 0x0000000200757308 */ /* 0x0004e20000000800 */
[----:B------:R-:W-:Y:S01]  /*6dc0*/  IMAD.MOV.U32 R91, RZ, RZ, R159 ;  /* 0x000000ffff5b7224 */ /* 0x000fe200078e009f */
[----:B------:R-:W-:Y:S01]  /*6dd0*/  HMMA.16816.F32 R84, R8, R30, R84 ;  /* 0x0000001e0854723c */ /* 0x000fe20000001854 */
[----:B------:R-:W-:-:S02]  /*6de0*/  IMAD.MOV.U32 R90, RZ, RZ, R158 ;  /* 0x000000ffff5a7224 */ /* 0x000fc400078e009e */
[----:B------:R-:W-:Y:S02]  /*6df0*/  IMAD.MOV.U32 R89, RZ, RZ, R156 ;  /* 0x000000ffff597224 */ /* 0x000fe400078e009c */
[----:B------:R-:W-:Y:S01]  /*6e00*/  IMAD.WIDE.U32 R28, R252, -0x326172a9, RZ ;  /* 0xcd9e8d57fc1c7825 */ /* 0x000fe200078e00ff */
[----:B-1----:R-:W-:Y:S02]  /*6e10*/  LOP3.LUT R0, R27, UR7, R34, 0x96, !PT ;  /* 0x000000071b007c12 */ /* 0x002fe4000f8e9622 */
[----:B------:R-:W-:Y:S01]  /*6e20*/  HMMA.16816.F32 R156, R8, R20, R52 ;  /* 0x00000014089c723c */ /* 0x000fe20000001834 */
[----:B------:R-:W-:Y:S01]  /*6e30*/  LDSM.16.MT88.4 R52, [R206+0x5400] ;  /* 0x00540000ce34783b */ /* 0x000fe20000004200 */
[----:B------:R-:W-:-:S06]  /*6e40*/  IMAD.MOV.U32 R145, RZ, RZ, R91 ;  /* 0x000000ffff917224 */ /* 0x000fcc00078e005b */
[----:B------:R-:W-:Y:S07]  /*6e50*/  HMMA.16816.F32 R76, R8, R22, R48 ;  /* 0x00000016084c723c */ /* 0x000fee0000001830 */
[----:B------:R-:W-:-:S04]  /*6e60*/  IMAD.WIDE.U32 R8, R0, -0x2daee0ad, RZ ;  /* 0xd2511f5300087825 */ /* 0x000fc800078e00ff */
[----:B------:R-:W-:Y:S01]  /*6e70*/  FFMA.FTZ R0, R140, c[0x0][0x23c], -R25 ;  /* 0x00008f008c007a23 */ /* 0x000fe20000010819 */
[C---:B--2---:R-:W-:Y:S01]  /*6e80*/  LOP3.LUT R2, R8.reuse, 0xffff, RZ, 0xc0, !PT ;  /* 0x0000ffff08027812 */ /* 0x044fe200078ec0ff */
[----:B------:R-:W-:Y:S01]  /*6e90*/  IMAD.MOV.U32 R50, RZ, RZ, R99 ;  /* 0x000000ffff327224 */ /* 0x000fe200078e0063 */
[----:B------:R-:W-:Y:S01]  /*6ea0*/  LOP3.LUT R12, R8, 0xff, RZ, 0xc0, !PT ;  /* 0x000000ff080c7812 */ /* 0x000fe200078ec0ff */
[----:B------:R1:W-:Y:S01]  /*6eb0*/  MUFU.EX2 R118, R0 ;  /* 0x0000000000767308 */ /* 0x0003e20000000800 */
[----:B------:R-:W-:Y:S01]  /*6ec0*/  SHF.R.U32.HI R11, RZ, 0x10, R8 ;  /* 0x00000010ff0b7819 */ /* 0x000fe20000011608 */
[----:B------:R-:W-:Y:S01]  /*6ed0*/  IMAD.MOV.U32 R51, RZ, RZ, R89 ;  /* 0x000000ffff337224 */ /* 0x000fe200078e0059 */
[----:B------:R-:W-:Y:S01]  /*6ee0*/  SHF.R.U32.HI R2, RZ, 0x8, R2 ;  /* 0x00000008ff027819 */ /* 0x000fe20000011602 */
[----:B------:R-:W-:Y:S01]  /*6ef0*/  IMAD.MOV.U32 R49, RZ, RZ, R90 ;  /* 0x000000ffff317224 */ /* 0x000fe200078e005a */
[----:B------:R-:W-:Y:S01]  /*6f00*/  SHF.R.U32.HI R10, RZ, 0x18, R8 ;  /* 0x00000018ff0a7819 */ /* 0x000fe20000011608 */
[----:B------:R-:W-:Y:S01]  /*6f10*/  FFMA.FTZ R8, R149, c[0x0][0x23c], -R24 ;  /* 0x00008f0095087a23 */ /* 0x000fe20000010818 */
[----:B------:R-:W-:Y:S01]  /*6f20*/  PRMT R14, R12, 0x5410, R2 ;  /* 0x000054100c0e7816 */ /* 0x000fe20000000002 */
[----:B------:R-:W-:-:S02]  /*6f30*/  IMAD.MOV.U32 R140, RZ, RZ, R83 ;  /* 0x000000ffff8c7224 */ /* 0x000fc400078e0053 */
[----:B------:R2:W-:Y:S01]  /*6f40*/  MUFU.EX2 R115, R8 ;  /* 0x0000000800737308 */ /* 0x0005e20000000800 */
[----:B-1----:R-:W-:Y:S01]  /*6f50*/  LOP3.LUT R0, R9, UR16, R36, 0x96, !PT ;  /* 0x0000001009007c12 */ /* 0x002fe2000f8e9624 */
[----:B------:R-:W-:Y:S01]  /*6f60*/  FFMA.FTZ R9, R141, c[0x0][0x23c], -R25 ;  /* 0x00008f008d097a23 */ /* 0x000fe20000010819 */
[----:B------:R-:W1:Y:S01]  /*6f70*/  LDSM.16.MT88.4 R36, [R205+0x5400] ;  /* 0x00540000cd24783b */ /* 0x000e620000004200 */
[----:B------:R-:W-:Y:S01]  /*6f80*/  IMAD.MOV.U32 R141, RZ, RZ, R219 ;  /* 0x000000ffff8d7224 */ /* 0x000fe200078e00db */
[----:B------:R-:W-:-:S03]  /*6f90*/  LOP3.LUT R2, R0, 0xffff, RZ, 0xc0, !PT ;  /* 0x0000ffff00027812 */ /* 0x000fc600078ec0ff */
[----:B------:R4:W-:Y:S01]  /*6fa0*/  MUFU.EX2 R116, R9 ;  /* 0x0000000900747308 */ /* 0x0009e20000000800 */
[----:B------:R-:W-:Y:S01]  /*6fb0*/  SHF.R.U32.HI R12, RZ, 0x18, R0 ;  /* 0x00000018ff0c7819 */ /* 0x000fe20000011600 */
[----:B------:R-:W-:Y:S01]  /*6fc0*/  IMAD.MOV.U32 R219, RZ, RZ, R80 ;  /* 0x000000ffffdb7224 */ /* 0x000fe200078e0050 */
[----:B--2---:R-:W-:Y:S02]  /*6fd0*/  SHF.R.U32.HI R8, RZ, 0x10, R0 ;  /* 0x00000010ff087819 */ /* 0x004fe40000011600 */
[----:B----4-:R-:W-:Y:S01]  /*6fe0*/  LOP3.LUT R9, R11, 0xff, RZ, 0xc0, !PT ;  /* 0x000000ff0b097812 */ /* 0x010fe200078ec0ff */
[----:B------:R-:W-:Y:S02]  /*6ff0*/  FFMA.FTZ R11, R147, c[0x0][0x23c], -R24 ;  /* 0x00008f00930b7a23 */ /* 0x000fe40000010818 */
[----:B------:R-:W-:Y:S01]  /*7000*/  IMAD.MOV.U32 R147, RZ, RZ, R133 ;  /* 0x000000ffff937224 */ /* 0x000fe200078e0085 */
[----:B------:R-:W-:Y:S01]  /*7010*/  PRMT R13, R9, 0x5410, R10 ;  /* 0x00005410090d7816 */ /* 0x000fe2000000000a */
[----:B------:R-:W2:Y:S01]  /*7020*/  MUFU.EX2 R114, R11 ;  /* 0x0000000b00727308 */ /* 0x000ea20000000800 */
[----:B------:R-:W-:Y:S01]  /*7030*/  SHF.R.U32.HI R10, RZ, 0x8, R2 ;  /* 0x00000008ff0a7819 */ /* 0x000fe20000011602 */
[----:B------:R-:W-:Y:S01]  /*7040*/  IMAD.MOV.U32 R133, RZ, RZ, R220 ;  /* 0x000000ffff857224 */ /* 0x000fe200078e00dc */
[----:B------:R-:W-:Y:S01]  /*7050*/  LOP3.LUT R9, R0, 0xff, RZ, 0xc0, !PT ;  /* 0x000000ff00097812 */ /* 0x000fe200078ec0ff */
[----:B------:R-:W-:Y:S01]  /*7060*/  IMAD.MOV.U32 R220, RZ, RZ, R81 ;  /* 0x000000ffffdc7224 */ /* 0x000fe200078e0051 */
[----:B------:R-:W-:Y:S01]  /*7070*/  LOP3.LUT R2, R8, 0xff, RZ, 0xc0, !PT ;  /* 0x000000ff08027812 */ /* 0x000fe200078ec0ff */
[----:B------:R-:W-:Y:S01]  /*7080*/  FFMA.FTZ R8, R146, c[0x0][0x23c], -R24 ;  /* 0x00008f0092087a23 */ /* 0x000fe20000010818 */
[----:B------:R-:W-:Y:S01]  /*7090*/  PRMT R0, R9, 0x5410, R10 ;  /* 0x0000541009007816 */ /* 0x000fe2000000000a */
[----:B------:R-:W-:Y:S01]  /*70a0*/  FFMA.FTZ R9, R144, c[0x0][0x23c], -R24 ;  /* 0x00008f0090097a23 */ /* 0x000fe20000010818 */
[----:B------:R-:W-:Y:S01]  /*70b0*/  PRMT R10, R2, 0x5410, R12 ;  /* 0x00005410020a7816 */ /* 0x000fe2000000000c */
[----:B------:R4:W-:Y:S01]  /*70c0*/  MUFU.EX2 R112, R8 ;  /* 0x0000000800707308 */ /* 0x0009e20000000800 */
[----:B---3--:R-:W-:Y:S01]  /*70d0*/  F2FP.PACK_AB R2, R117, R119 ;  /* 0x000000777502723e */ /* 0x008fe200000000ff */
[----:B------:R-:W-:Y:S01]  /*70e0*/  HSET2.LE.AND R0, R0, R135, PT ;  /* 0x0000008700007233 */ /* 0x000fe20003803000 */
[----:B------:R-:W-:-:S02]  /*70f0*/  IMAD.MOV.U32 R144, RZ, RZ, R202 ;  /* 0x000000ffff907224 */ /* 0x000fc400078e00ca */
[----:B------:R-:W-:Y:S02]  /*7100*/  IMAD.MOV.U32 R202, RZ, RZ, R102 ;  /* 0x000000ffffca7224 */ /* 0x000fe400078e0066 */
[----:B------:R-:W-:Y:S01]  /*7110*/  IMAD.MOV.U32 R146, RZ, RZ, R139 ;  /* 0x000000ffff927224 */ /* 0x000fe200078e008b */
[----:B------:R3:W1:Y:S01]  /*7120*/  MUFU.EX2 R113, R9 ;  /* 0x0000000900717308 */ /* 0x0006620000000800 */
[----:B------:R-:W-:Y:S02]  /*7130*/  IMAD.MOV.U32 R139, RZ, RZ, R131 ;  /* 0x000000ffff8b7224 */ /* 0x000fe400078e0083 */
[----:B------:R-:W-:Y:S01]  /*7140*/  IMAD.MOV.U32 R131, RZ, RZ, R82 ;  /* 0x000000ffff837224 */ /* 0x000fe200078e0052 */
[----:B----4-:R-:W-:Y:S01]  /*7150*/  LOP3.LUT R8, R0, R2, RZ, 0xc0, !PT ;  /* 0x0000000200087212 */ /* 0x010fe200078ec0ff */
[----:B------:R-:W-:Y:S01]  /*7160*/  HSET2.LE.AND R0, R10, R135, PT ;  /* 0x000000870a007233 */ /* 0x000fe20003803000 */
[----:B--2---:R-:W-:-:S04]  /*7170*/  F2FP.PACK_AB R2, R114, R115 ;  /* 0x000000737202723e */ /* 0x004fc800000000ff */
[----:B---3--:R-:W-:Y:S01]  /*7180*/  LOP3.LUT R9, R0, R2, RZ, 0xc0, !PT ;  /* 0x0000000200097212 */ /* 0x008fe200078ec0ff */
[----:B------:R-:W-:Y:S01]  /*7190*/  HSET2.LE.AND R0, R14, R135, PT ;  /* 0x000000870e007233 */ /* 0x000fe20003803000 */
[----:B------:R-:W-:-:S04]  /*71a0*/  F2FP.PACK_AB R2, R116, R118 ;  /* 0x000000767402723e */ /* 0x000fc800000000ff */
[----:B------:R-:W-:Y:S01]  /*71b0*/  LOP3.LUT R10, R0, R2, RZ, 0xc0, !PT ;  /* 0x00000002000a7212 */ /* 0x000fe200078ec0ff */
[----:B------:R-:W-:Y:S01]  /*71c0*/  HSET2.LE.AND R0, R13, R135, PT ;  /* 0x000000870d007233 */ /* 0x000fe20003803000 */
[----:B-1----:R-:W-:-:S04]  /*71d0*/  F2FP.PACK_AB R2, R113, R112 ;  /* 0x000000707102723e */ /* 0x002fc800000000ff */
[----:B------:R-:W-:Y:S01]  /*71e0*/  LOP3.LUT R11, R0, R2, RZ, 0xc0, !PT ;  /* 0x00000002000b7212 */ /* 0x000fe200078ec0ff */
[----:B------:R-:W-:Y:S01]  /*71f0*/  IMAD.U32 R0, RZ, RZ, UR28 ;  /* 0x0000001cff007e24 */ /* 0x000fe2000f8e00ff */
[----:B------:R-:W-:-:S04]  /*7200*/  LOP3.LUT R2, R15, UR7, R16, 0x96, !PT ;  /* 0x000000070f027c12 */ /* 0x000fc8000f8e9610 */
[----:B------:R-:W-:Y:S01]  /*7210*/  LOP3.LUT R0, R143, UR25, R0, 0x96, !PT ;  /* 0x000000198f007c12 */ /* 0x000fe2000f8e9600 */
[----:B------:R-:W-:Y:S01]  /*7220*/  HMMA.16816.F32 R60, R8, R36, R60 ;  /* 0x00000024083c723c */ /* 0x000fe2000000183c */
[----:B------:R-:W-:-:S07]  /*7230*/  IMAD.MOV.U32 R143, RZ, RZ, R110 ;  /* 0x000000ffff8f7224 */ /* 0x000fce00078e006e */
[C---:B------:R-:W-:Y:S08]  /*7240*/  HMMA.16816.F32 R148, R8.reuse, R38, R56 ;  /* 0x000000260894723c */ /* 0x040ff00000001838 */
[C---:B------:R-:W-:Y:S07]  /*7250*/  HMMA.16816.F32 R160, R8.reuse, R52, R44 ;  /* 0x0000003408a0723c */ /* 0x040fee000000182c */
[----:B------:R-:W-:Y:S01]  /*7260*/  IMAD.MOV.U32 R47, RZ, RZ, R111 ;  /* 0x000000ffff2f7224 */ /* 0x000fe200078e006f */
[----:B------:R-:W-:Y:S07]  /*7270*/  HMMA.16816.F32 R72, R8, R54, R40 ;  /* 0x000000360848723c */ /* 0x000fee0000001828 */
[----:B------:R-:W-:-:S04]  /*7280*/  IMAD.WIDE.U32 R10, R0, -0x326172a9, RZ ;  /* 0xcd9e8d57000a7825 */ /* 0x000fc800078e00ff */
[----:B------:R-:W-:Y:S01]  /*7290*/  IMAD.WIDE.U32 R8, R2, -0x2daee0ad, RZ ;  /* 0xd2511f5302087825 */ /* 0x000fe200078e00ff */
[C---:B------:R-:W-:Y:S02]  /*72a0*/  LOP3.LUT R12, R11.reuse, UR15, R28, 0x96, !PT ;  /* 0x0000000f0b0c7c12 */ /* 0x040fe4000f8e961c */
[----:B------:R-:W-:Y:S01]  /*72b0*/  LOP3.LUT R13, R11, UR15, R92, 0x96, !PT ;  /* 0x0000000f0b0d7c12 */ /* 0x000fe2000f8e965c */
[----:B------:R-:W-:Y:S01]  /*72c0*/  FFMA.FTZ R2, R222, c[0x0][0x23c], -R19 ;  /* 0x00008f00de027a23 */ /* 0x000fe20000010813 */
[--C-:B------:R-:W-:Y:S01]  /*72d0*/  LOP3.LUT R11, R65, UR13, R10.reuse, 0x96, !PT ;  /* 0x0000000d410b7c12 */ /* 0x100fe2000f8e960a */
[----:B------:R-:W-:Y:S01]  /*72e0*/  IMAD.MOV.U32 R222, RZ, RZ, R107 ;  /* 0x000000ffffde7224 */ /* 0x000fe200078e006b */
[----:B------:R-:W-:Y:S01]  /*72f0*/  LOP3.LUT R15, R67, UR13, R10, 0x96, !PT ;  /* 0x0000000d430f7c12 */ /* 0x000fe2000f8e960a */
[----:B------:R1:W-:Y:S01]  /*7300*/  MUFU.EX2 R111, R2 ;  /* 0x00000002006f7308 */ /* 0x0003e20000000800 */
[----:B------:R-:W-:Y:S01]  /*7310*/  LOP3.LUT R0, R9, UR16, R32, 0x96, !PT ;  /* 0x0000001009007c12 */ /* 0x000fe2000f8e9620 */
[----:B------:R-:W-:Y:S01]  /*7320*/  IMAD.WIDE.U32 R10, R11, -0x2daee0ad, RZ ;  /* 0xd2511f530b0a7825 */ /* 0x000fe200078e00ff */
[----:B------:R-:W-:-:S02]  /*7330*/  LOP3.LUT R20, R8, 0xffff, RZ, 0xc0, !PT ;  /* 0x0000ffff08147812 */ /* 0x000fc400078ec0ff */
[----:B------:R-:W-:Y:S02]  /*7340*/  LOP3.LUT R29, R8, 0xff, RZ, 0xc0, !PT ;  /* 0x000000ff081d7812 */ /* 0x000fe400078ec0ff */
[--C-:B------:R-:W-:Y:S02]  /*7350*/  SHF.R.U32.HI R21, RZ, 0x10, R8.reuse ;  /* 0x00000010ff157819 */ /* 0x100fe40000011608 */
[----:B------:R-:W-:Y:S01]  /*7360*/  SHF.R.U32.HI R28, RZ, 0x18, R8 ;  /* 0x00000018ff1c7819 */ /* 0x000fe20000011608 */
[----:B------:R-:W-:-:S04]  /*7370*/  IMAD.WIDE.U32 R8, R12, -0x2daee0ad, RZ ;  /* 0xd2511f530c087825 */ /* 0x000fc800078e00ff */
[----:B------:R-:W-:Y:S01]  /*7380*/  IMAD.WIDE.U32 R12, R13, -0x2daee0ad, RZ ;  /* 0xd2511f530d0c7825 */ /* 0x000fe200078e00ff */
[----:B------:R-:W-:Y:S02]  /*7390*/  LOP3.LUT R14, R9, UR12, R94, 0x96, !PT ;  /* 0x0000000c090e7c12 */ /* 0x000fe4000f8e965e */
[----:B------:R-:W-:Y:S01]  /*73a0*/  LOP3.LUT R11, R11, UR10, R8, 0x96, !PT ;  /* 0x0000000a0b0b7c12 */ /* 0x000fe2000f8e9608 */
[----:B-1----:R-:W-:Y:S01]  /*73b0*/  FFMA.FTZ R2, R221, c[0x0][0x23c], -R19 ;  /* 0x00008f00dd027a23 */ /* 0x002fe20000010813 */
[----:B------:R-:W-:Y:S01]  /*73c0*/  LOP3.LUT R13, R13, UR12, R96, 0x96, !PT ;  /* 0x0000000c0d0d7c12 */ /* 0x000fe2000f8e9660 */
[----:B------:R-:W-:Y:S02]  /*73d0*/  IMAD.WIDE.U32 R8, R15, -0x2daee0ad, RZ ;  /* 0xd2511f530f087825 */ /* 0x000fe400078e00ff */
[----:B------:R1:W-:Y:S02]  /*73e0*/  MUFU.EX2 R110, R2 ;  /* 0x00000002006e7308 */ /* 0x0003e40000000800 */
[----:B------:R-:W-:Y:S01]  /*73f0*/  IMAD.MOV.U32 R221, RZ, RZ, R109 ;  /* 0x000000ffffdd7224 */ /* 0x000fe200078e006d */
[----:B------:R-:W-:Y:S01]  /*7400*/  LOP3.LUT R9, R9, UR10, R12, 0x96, !PT ;  /* 0x0000000a09097c12 */ /* 0x000fe2000f8e960c */
[----:B------:R-:W-:-:S04]  /*7410*/  IMAD.WIDE.U32 R14, R14, -0x326172a9, RZ ;  /* 0xcd9e8d570e0e7825 */ /* 0x000fc800078e00ff */
[----:B------:R-:W-:Y:S01]  /*7420*/  IMAD.WIDE.U32 R12, R13, -0x326172a9, RZ ;  /* 0xcd9e8d570d0c7825 */ /* 0x000fe200078e00ff */
[----:B------:R-:W-:-:S03]  /*7430*/  LOP3.LUT R15, R15, UR11, R64, 0x96, !PT ;  /* 0x0000000b0f0f7c12 */ /* 0x000fc6000f8e9640 */
[----:B------:R-:W-:Y:S01]  /*7440*/  IMAD.WIDE.U32 R26, R9, -0x326172a9, RZ ;  /* 0xcd9e8d57091a7825 */ /* 0x000fe200078e00ff */
[----:B------:R-:W-:Y:S02]  /*7450*/  SHF.R.U32.HI R9, RZ, 0x8, R20 ;  /* 0x00000008ff097819 */ /* 0x000fe40000011614 */
[----:B------:R-:W-:Y:S01]  /*7460*/  LOP3.LUT R17, R13, UR11, R66, 0x96, !PT ;  /* 0x0000000b0d117c12 */ /* 0x000fe2000f8e9642 */
[----:B-1----:R-:W-:Y:S01]  /*7470*/  FFMA.FTZ R2, R154, c[0x0][0x23c], -R19 ;  /* 0x00008f009a027a23 */ /* 0x002fe20000010813 */
[----:B------:R-:W-:Y:S01]  /*7480*/  LOP3.LUT R33, R27, UR9, R12, 0x96, !PT ;  /* 0x000000091b217c12 */ /* 0x000fe2000f8e960c */
[----:B------:R-:W-:Y:S01]  /*7490*/  IMAD.WIDE.U32 R22, R11, -0x326172a9, RZ ;  /* 0xcd9e8d570b167825 */ /* 0x000fe200078e00ff */
[----:B------:R-:W-:Y:S01]  /*74a0*/  LOP3.LUT R11, R21, 0xff, RZ, 0xc0, !PT ;  /* 0x000000ff150b7812 */ /* 0x000fe200078ec0ff */
[----:B------:R1:W-:Y:S01]  /*74b0*/  MUFU.EX2 R109, R2 ;  /* 0x00000002006d7308 */ /* 0x0003e20000000800 */
[----:B------:R-:W-:Y:S01]  /*74c0*/  PRMT R27, R29, 0x5410, R9 ;  /* 0x000054101d1b7816 */ /* 0x000fe20000000009 */
[----:B------:R-:W-:Y:S01]  /*74d0*/  IMAD.WIDE.U32 R12, R15, -0x2daee0ad, RZ ;  /* 0xd2511f530f0c7825 */ /* 0x000fe200078e00ff */
[----:B------:R-:W-:-:S02]  /*74e0*/  LOP3.LUT R16, R23, UR9, R14, 0x96, !PT ;  /* 0x0000000917107c12 */ /* 0x000fc4000f8e960e */
[----:B------:R-:W-:Y:S01]  /*74f0*/  LOP3.LUT R9, R0, 0xffff, RZ, 0xc0, !PT ;  /* 0x0000ffff00097812 */ /* 0x000fe200078ec0ff */
[----:B------:R-:W-:Y:S01]  /*7500*/  IMAD.MOV.U32 R154, RZ, RZ, R106 ;  /* 0x000000ffff9a7224 */ /* 0x000fe200078e006a */
[----:B------:R-:W-:Y:S01]  /*7510*/  PRMT R23, R11, 0x5410, R28 ;  /* 0x000054100b177816 */ /* 0x000fe2000000001c */
[----:B------:R-:W-:Y:S01]  /*7520*/  FFMA.FTZ R14, R153, c[0x0][0x23c], -R18 ;  /* 0x00008f00990e7a23 */ /* 0x000fe20000010812 */
[----:B------:R-:W-:Y:S01]  /*7530*/  SHF.R.U32.HI R11, RZ, 0x8, R9 ;  /* 0x00000008ff0b7819 */ /* 0x000fe20000011609 */
[----:B------:R-:W-:Y:S01]  /*7540*/  IMAD.WIDE.U32 R20, R16, -0x2daee0ad, RZ ;  /* 0xd2511f5310147825 */ /* 0x000fe200078e00ff */
[----:B------:R-:W-:Y:S02]  /*7550*/  LOP3.LUT R32, R13, UR8, R10, 0x96, !PT ;  /* 0x000000080d207c12 */ /* 0x000fe4000f8e960a */
[----:B------:R-:W-:Y:S01]  /*7560*/  LOP3.LUT R9, R0, 0xff, RZ, 0xc0, !PT ;  /* 0x000000ff00097812 */ /* 0x000fe200078ec0ff */
[----:B------:R-:W-:Y:S01]  /*7570*/  IMAD.WIDE.U32 R16, R17, -0x2daee0ad, RZ ;  /* 0xd2511f5311107825 */ /* 0x000fe200078e00ff */
[----:B------:R-:W-:-:S02]  /*7580*/  SHF.R.U32.HI R10, RZ, 0x18, R0 ;  /* 0x00000018ff0a7819 */ /* 0x000fc40000011600 */
[----:B------:R-:W-:Y:S01]  /*7590*/  PRMT R11, R9, 0x5410, R11 ;  /* 0x00005410090b7816 */ /* 0x000fe2000000000b */
[----:B-1----:R-:W-:Y:S01]  /*75a0*/  FFMA.FTZ R2, R152, c[0x0][0x23c], -R19 ;  /* 0x00008f0098027a23 */ /* 0x002fe20000010813 */
[----:B------:R-:W-:Y:S01]  /*75b0*/  LOP3.LUT R13, R17, UR8, R8, 0x96, !PT ;  /* 0x00000008110d7c12 */ /* 0x000fe2000f8e9608 */
[----:B------:R-:W-:Y:S01]  /*75c0*/  IMAD.MOV.U32 R152, RZ, RZ, R108 ;  /* 0x000000ffff987224 */ /* 0x000fe200078e006c */
[----:B------:R-:W-:Y:S01]  /*75d0*/  LOP3.LUT R12, R21, UR6, R12, 0x96, !PT ;  /* 0x00000006150c7c12 */ /* 0x000fe2000f8e960c */
[----:B------:R1:W2:Y:S01]  /*75e0*/  MUFU.EX2 R108, R2 ;  /* 0x00000002006c7308 */ /* 0x0002a20000000800 */
[----:B------:R-:W-:Y:S02]  /*75f0*/  IMAD.MOV.U32 R153, RZ, RZ, R101 ;  /* 0x000000ffff997224 */ /* 0x000fe400078e0065 */
[----:B-1----:R-:W-:Y:S01]  /*7600*/  FFMA.FTZ R2, R223, c[0x0][0x23c], -R18 ;  /* 0x00008f00df027a23 */ /* 0x002fe20000010812 */
[----:B--2---:R-:W-:Y:S01]  /*7610*/  F2FP.PACK_AB R9, R108, R109 ;  /* 0x0000006d6c09723e */ /* 0x004fe200000000ff */
[----:B------:R-:W-:-:S03]  /*7620*/  IMAD.MOV.U32 R223, RZ, RZ, R105 ;  /* 0x000000ffffdf7224 */ /* 0x000fc600078e0069 */
[----:B------:R1:W-:Y:S08]  /*7630*/  MUFU.EX2 R107, R2 ;  /* 0x00000002006b7308 */ /* 0x0003f00000000800 */
[----:B------:R2:W-:Y:S01]  /*7640*/  MUFU.EX2 R105, R14 ;  /* 0x0000000e00697308 */ /* 0x0005e20000000800 */
[----:B-1----:R-:W-:Y:S02]  /*7650*/  FFMA.FTZ R2, R172, c[0x0][0x23c], -R18 ;  /* 0x00008f00ac027a23 */ /* 0x002fe40000010812 */
[----:B------:R-:W-:-:S05]  /*7660*/  IMAD.MOV.U32 R172, RZ, RZ, R100 ;  /* 0x000000ffffac7224 */ /* 0x000fca00078e0064 */
[----:B------:R1:W3:Y:S01]  /*7670*/  MUFU.EX2 R106, R2 ;  /* 0x00000002006a7308 */ /* 0x0002e20000000800 */
[----:B--2---:R-:W-:-:S05]  /*7680*/  IMAD.WIDE.U32 R14, R33, -0x2daee0ad, RZ ;  /* 0xd2511f53210e7825 */ /* 0x004fca00078e00ff */
[----:B------:R-:W-:Y:S02]  /*7690*/  LOP3.LUT R15, R15, UR6, R16, 0x96, !PT ;  /* 0x000000060f0f7c12 */ /* 0x000fe4000f8e9610 */
[----:B-1----:R-:W-:Y:S02]  /*76a0*/  SHF.R.U32.HI R2, RZ, 0x10, R0 ;  /* 0x00000010ff027819 */ /* 0x002fe40000011600 */
[----:B---3--:R-:W-:Y:S02]  /*76b0*/  F2FP.PACK_AB R8, R105, R106 ;  /* 0x0000006a6908723e */ /* 0x008fe400000000ff */
[----:B------:R-:W-:Y:S01]  /*76c0*/  LOP3.LUT R0, R2, 0xff, RZ, 0xc0, !PT ;  /* 0x000000ff02007812 */ /* 0x000fe200078ec0ff */
[----:B------:R-:W-:Y:S02]  /*76d0*/  FFMA.FTZ R2, R225, c[0x0][0x23c], -R18 ;  /* 0x00008f00e1027a23 */ /* 0x000fe40000010812 */
[----:B------:R-:W-:Y:S01]  /*76e0*/  IMAD.MOV.U32 R225, RZ, RZ, R104 ;  /* 0x000000ffffe17224 */ /* 0x000fe200078e0068 */
[----:B------:R-:W-:Y:S01]  /*76f0*/  PRMT R10, R0, 0x5410, R10 ;  /* 0x00005410000a7816 */ /* 0x000fe2000000000a */
[----:B------:R1:W2:Y:S01]  /*7700*/  MUFU.EX2 R104, R2 ;  /* 0x0000000200687308 */ /* 0x0002a20000000800 */
[----:B------:R-:W-:-:S05]  /*7710*/  HSET2.LE.AND R0, R23, R135, PT ;  /* 0x0000008717007233 */ /* 0x000fca0003803000 */
[----:B------:R-:W-:Y:S01]  /*7720*/  LOP3.LUT R31, R0, R8, RZ, 0xc0, !PT ;  /* 0x00000008001f7212 */ /* 0x000fe200078ec0ff */
[--C-:B------:R-:W-:Y:S02]  /*7730*/  HSET2.LE.AND R0, R10, R135.reuse, PT ;  /* 0x000000870a007233 */ /* 0x100fe40003803000 */
[----:B-1----:R-:W-:Y:S01]  /*7740*/  HSET2.LE.AND R2, R27, R135, PT ;  /* 0x000000871b027233 */ /* 0x002fe20003803000 */
[----:B--2---:R-:W-:-:S04]  /*7750*/  F2FP.PACK_AB R8, R104, R107 ;  /* 0x0000006b6808723e */ /* 0x004fc800000000ff */
[----:B------:R-:W-:Y:S01]  /*7760*/  LOP3.LUT R30, R2, R9, RZ, 0xc0, !PT ;  /* 0x00000009021e7212 */ /* 0x000fe200078ec0ff */
[----:B------:R-:W-:Y:S01]  /*7770*/  HSET2.LE.AND R2, R11, R135, PT ;  /* 0x000000870b027233 */ /* 0x000fe20003803000 */
[----:B------:R-:W-:Y:S01]  /*7780*/  F2FP.PACK_AB R9, R110, R111 ;  /* 0x0000006f6e09723e */ /* 0x000fe200000000ff */
[----:B------:R-:W-:Y:S01]  /*7790*/  IMAD.WIDE.U32 R10, R32, -0x326172a9, RZ ;  /* 0xcd9e8d57200a7825 */ /* 0x000fe200078e00ff */
[----:B------:R-:W-:Y:S02]  /*77a0*/  LOP3.LUT R29, R0, R8, RZ, 0xc0, !PT ;  /* 0x00000008001d7212 */ /* 0x000fe400078ec0ff */
[----:B------:R-:W-:Y:S01]  /*77b0*/  LOP3.LUT R28, R2, R9, RZ, 0xc0, !PT ;  /* 0x00000009021c7212 */ /* 0x000fe200078ec0ff */
[----:B------:R-:W-:Y:S01]  /*77c0*/  FFMA.FTZ R0, R174, c[0x0][0x23c], -R19 ;  /* 0x00008f00ae007a23 */ /* 0x000fe20000010813 */
[----:B------:R-:W-:Y:S01]  /*77d0*/  LOP3.LUT R22, R11, UR7, R22, 0x96, !PT ;  /* 0x000000070b167c12 */ /* 0x000fe2000f8e9616 */
[----:B------:R-:W-:-:S04]  /*77e0*/  IMAD.WIDE.U32 R8, R12, -0x326172a9, RZ ;  /* 0xcd9e8d570c087825 */ /* 0x000fc800078e00ff */
[C---:B------:R-:W-:Y:S01]  /*77f0*/  HMMA.16816.F32 R68, R28.reuse, R36, R68 ;  /* 0x000000241c44723c */ /* 0x040fe20000001844 */
[C---:B------:R-:W-:Y:S01]  /*7800*/  LOP3.LUT R2, R8.reuse, 0xffff, RZ, 0xc0, !PT ;  /* 0x0000ffff08027812 */ /* 0x040fe200078ec0ff */
[----:B------:R-:W-:Y:S01]  /*7810*/  IMAD.WIDE.U32 R12, R13, -0x326172a9, RZ ;  /* 0xcd9e8d570d0c7825 */ /* 0x000fe200078e00ff */
[----:B------:R-:W-:Y:S02]  /*7820*/  LOP3.LUT R11, R9, UR17, R10, 0x96, !PT ;  /* 0x00000011090b7c12 */ /* 0x000fe4000f8e960a */
[----:B------:R-:W-:Y:S01]  /*7830*/  LOP3.LUT R17, R8, 0xff, RZ, 0xc0, !PT ;  /* 0x000000ff08117812 */ /* 0x000fe200078ec0ff */
[----:B------:R-:W-:Y:S01]  /*7840*/  IMAD.MOV.U32 R174, RZ, RZ, R98 ;  /* 0x000000ffffae7224 */ /* 0x000fe200078e0062 */
[--C-:B------:R-:W-:Y:S01]  /*7850*/  SHF.R.U32.HI R16, RZ, 0x10, R8.reuse ;  /* 0x00000010ff107819 */ /* 0x100fe20000011608 */
[----:B------:R-:W-:Y:S01]  /*7860*/  IMAD.MOV.U32 R37, RZ, RZ, R103 ;  /* 0x000000ffff257224 */ /* 0x000fe200078e0067 */
[----:B------:R-:W-:Y:S01]  /*7870*/  SHF.R.U32.HI R21, RZ, 0x18, R8 ;  /* 0x00000018ff157819 */ /* 0x000fe20000011608 */
[----:B------:R1:W-:Y:S01]  /*7880*/  MUFU.EX2 R103, R0 ;  /* 0x0000000000677308 */ /* 0x0003e20000000800 */
[----:B------:R-:W-:Y:S01]  /*7890*/  IMAD.WIDE.U32 R8, R15, -0x326172a9, RZ ;  /* 0xcd9e8d570f087825 */ /* 0x000fe200078e00ff */
[----:B------:R-:W-:Y:S01]  /*78a0*/  LOP3.LUT R13, R13, UR7, R26, 0x96, !PT ;  /* 0x000000070d0d7c12 */ /* 0x000fe2000f8e961a */
[----:B------:R-:W-:Y:S02]  /*78b0*/  HMMA.16816.F32 R56, R28, R38, R84 ;  /* 0x000000261c38723c */ /* 0x000fe40000001854 */
[----:B------:R-:W-:Y:S01]  /*78c0*/  FFMA.FTZ R36, R185, c[0x0][0x23c], -R24 ;  /* 0x00008f00b9247a23 */ /* 0x000fe20000010818 */
[----:B------:R-:W-:Y:S01]  /*78d0*/  LOP3.LUT R10, R9, UR17, R12, 0x96, !PT ;  /* 0x00000011090a7c12 */ /* 0x000fe2000f8e960c */
[----:B------:R-:W-:Y:S01]  /*78e0*/  FFMA.FTZ R12, R165, c[0x0][0x23c], -R19 ;  /* 0x00008f00a50c7a23 */ /* 0x000fe20000010813 */
[----:B------:R-:W-:-:S02]  /*78f0*/  LOP3.LUT R23, R8, 0xffff, RZ, 0xc0, !PT ;  /* 0x0000ffff08177812 */ /* 0x000fc400078ec0ff */
[----:B------:R-:W-:Y:S01]  /*7900*/  LOP3.LUT R32, R8, 0xff, RZ, 0xc0, !PT ;  /* 0x000000ff08207812 */ /* 0x000fe200078ec0ff */
[----:B------:R2:W-:Y:S01]  /*7910*/  MUFU.EX2 R97, R12 ;  /* 0x0000000c00617308 */ /* 0x0005e20000000800 */
[--C-:B------:R-:W-:Y:S01]  /*7920*/  SHF.R.U32.HI R27, RZ, 0x10, R8.reuse ;  /* 0x00000010ff1b7819 */ /* 0x100fe20000011608 */
[----:B------:R-:W-:Y:S01]  /*7930*/  HMMA.16816.F32 R156, R28, R52, R156 ;  /* 0x000000341c9c723c */ /* 0x000fe2000000189c */
[----:B------:R-:W-:Y:S01]  /*7940*/  SHF.R.U32.HI R26, RZ, 0x18, R8 ;  /* 0x00000018ff1a7819 */ /* 0x000fe20000011608 */
[----:B------:R-:W-:-:S04]  /*7950*/  IMAD.WIDE.U32 R8, R22, -0x2daee0ad, RZ ;  /* 0xd2511f5316087825 */ /* 0x000fc800078e00ff */
[----:B-1----:R-:W-:Y:S01]  /*7960*/  FFMA.FTZ R0, R175, c[0x0][0x23c], -R19 ;  /* 0x00008f00af007a23 */ /* 0x002fe20000010813 */
[----:B------:R-:W-:Y:S01]  /*7970*/  LOP3.LUT R15, R8, 0xffff, RZ, 0xc0, !PT ;  /* 0x0000ffff080f7812 */ /* 0x000fe200078ec0ff */
[----:B------:R-:W-:Y:S01]  /*7980*/  IMAD.MOV.U32 R175, RZ, RZ, R247 ;  /* 0x000000ffffaf7224 */ /* 0x000fe200078e00f7 */
[----:B------:R-:W-:Y:S01]  /*7990*/  HMMA.16816.F32 R52, R28, R54, R76 ;  /* 0x000000361c34723c */ /* 0x000fe2000000184c */
[----:B------:R1:W-:Y:S01]  /*79a0*/  MUFU.EX2 R102, R0 ;  /* 0x0000000000667308 */ /* 0x0003e20000000800 */
[----:B------:R-:W-:Y:S01]  /*79b0*/  LDSM.16.MT88.4 R28, [R206+0x5800] ;  /* 0x00580000ce1c783b */ /* 0x000fe20000004200 */
[----:B--2---:R-:W-:-:S06]  /*79c0*/  FFMA.FTZ R12, R179, c[0x0][0x23c], -R18 ;  /* 0x00008f00b30c7a23 */ /* 0x004fcc0000010812 */
[----:B------:R-:W-:Y:S01]  /*79d0*/  MUFU.EX2 R95, R12 ;  /* 0x0000000c005f7308 */ /* 0x000fe20000000800 */
[----:B-1----:R-:W-:-:S07]  /*79e0*/  FFMA.FTZ R0, R164, c[0x0][0x23c], -R19 ;  /* 0x00008f00a4007a23 */ /* 0x002fce0000010813 */
[----:B------:R1:W-:Y:S02]  /*79f0*/  MUFU.EX2 R101, R0 ;  /* 0x0000000000657308 */ /* 0x0003e40000000800 */
[----:B-1----:R-:W-:Y:S01]  /*7a00*/  SHF.R.U32.HI R0, RZ, 0x8, R2 ;  /* 0x00000008ff007819 */ /* 0x002fe20000011602 */
[----:B------:R-:W-:-:S03]  /*7a10*/  FFMA.FTZ R2, R155, c[0x0][0x23c], -R19 ;  /* 0x00008f009b027a23 */ /* 0x000fc60000010813 */
[----:B------:R-:W-:Y:S02]  /*7a20*/  PRMT R46, R17, 0x5410, R0 ;  /* 0x00005410112e7816 */ /* 0x000fe40000000000 */
[----:B------:R1:W-:Y:S01]  /*7a30*/  MUFU.EX2 R100, R2 ;  /* 0x0000000200647308 */ /* 0x0003e20000000800 */
[----:B------:R-:W-:Y:S02]  /*7a40*/  LOP3.LUT R0, R16, 0xff, RZ, 0xc0, !PT ;  /* 0x000000ff10007812 */ /* 0x000fe400078ec0ff */
[----:B------:R-:W-:Y:S02]  /*7a50*/  LOP3.LUT R17, R8, 0xff, RZ, 0xc0, !PT ;  /* 0x000000ff08117812 */ /* 0x000fe400078ec0ff */
[----:B------:R-:W-:Y:S01]  /*7a60*/  PRMT R45, R0, 0x5410, R21 ;  /* 0x00005410002d7816 */ /* 0x000fe20000000015 */
[----:B------:R-:W-:Y:S01]  /*7a70*/  FFMA.FTZ R0, R169, c[0x0][0x23c], -R19 ;  /* 0x00008f00a9007a23 */ /* 0x000fe20000010813 */
[----:B------:R-:W-:-:S03]  /*7a80*/  SHF.R.U32.HI R16, RZ, 0x10, R8 ;  /* 0x00000010ff107819 */ /* 0x000fc60000011608 */
[----:B------:R-:W-:Y:S01]  /*7a90*/  MUFU.EX2 R98, R0 ;  /* 0x0000000000627308 */ /* 0x000fe20000000800 */
[----:B-1----:R-:W-:-:S07]  /*7aa0*/  FFMA.FTZ R2, R173, c[0x0][0x23c], -R19 ;  /* 0x00008f00ad027a23 */ /* 0x002fce0000010813 */
[----:B------:R1:W-:Y:S02]  /*7ab0*/  MUFU.EX2 R99, R2 ;  /* 0x0000000200637308 */ /* 0x0003e40000000800 */
[----:B-1----:R-:W-:Y:S02]  /*7ac0*/  LOP3.LUT R2, R9, UR16, R20, 0x96, !PT ;  /* 0x0000001009027c12 */ /* 0x002fe4000f8e9614 */
[----:B------:R-:W-:Y:S01]  /*7ad0*/  SHF.R.U32.HI R20, RZ, 0x18, R8 ;  /* 0x00000018ff147819 */ /* 0x000fe20000011608 */
[----:B------:R-:W-:Y:S01]  /*7ae0*/  IMAD.WIDE.U32 R8, R13, -0x2daee0ad, RZ ;  /* 0xd2511f530d087825 */ /* 0x000fe200078e00ff */
[----:B------:R-:W-:-:S04]  /*7af0*/  SHF.R.U32.HI R12, RZ, 0x18, R2 ;  /* 0x00000018ff0c7819 */ /* 0x000fc80000011602 */
[----:B------:R-:W-:Y:S02]  /*7b00*/  LOP3.LUT R0, R9, UR16, R14, 0x96, !PT ;  /* 0x0000001009007c12 */ /* 0x000fe4000f8e960e */
[----:B------:R-:W-:Y:S01]  /*7b10*/  LOP3.LUT R13, R8, 0xffff, RZ, 0xc0, !PT ;  /* 0x0000ffff080d7812 */ /* 0x000fe200078ec0ff */
[----:B------:R-:W-:Y:S01]  /*7b20*/  FFMA.FTZ R9, R166, c[0x0][0x23c], -R19 ;  /* 0x00008f00a6097a23 */ /* 0x000fe20000010813 */
[----:B------:R-:W-:Y:S02]  /*7b30*/  LOP3.LUT R21, R8, 0xff, RZ, 0xc0, !PT ;  /* 0x000000ff08157812 */ /* 0x000fe400078ec0ff */
[--C-:B------:R-:W-:Y:S01]  /*7b40*/  SHF.R.U32.HI R22, RZ, 0x10, R8.reuse ;  /* 0x00000010ff167819 */ /* 0x100fe20000011608 */
[----:B------:R1:W-:Y:S01]  /*7b50*/  MUFU.EX2 R247, R9 ;  /* 0x0000000900f77308 */ /* 0x0003e20000000800 */
[----:B------:R-:W-:Y:S02]  /*7b60*/  SHF.R.U32.HI R33, RZ, 0x18, R8 ;  /* 0x00000018ff217819 */ /* 0x000fe40000011608 */
[----:B------:R-:W-:-:S04]  /*7b70*/  LOP3.LUT R8, R11, 0xffff, RZ, 0xc0, !PT ;  /* 0x0000ffff0b087812 */ /* 0x000fc800078ec0ff */
[----:B-1----:R-:W-:Y:S02]  /*7b80*/  SHF.R.U32.HI R9, RZ, 0x8, R8 ;  /* 0x00000008ff097819 */ /* 0x002fe40000011608 */
[----:B------:R-:W-:-:S04]  /*7b90*/  LOP3.LUT R8, R11, 0xff, RZ, 0xc0, !PT ;  /* 0x000000ff0b087812 */ /* 0x000fc800078ec0ff */
[----:B------:R-:W-:Y:S01]  /*7ba0*/  PRMT R44, R8, 0x5410, R9 ;  /* 0x00005410082c7816 */ /* 0x000fe20000000009 */
[--C-:B------:R-:W-:Y:S01]  /*7bb0*/  FFMA.FTZ R8, R176, c[0x0][0x23c], -R18.reuse ;  /* 0x00008f00b0087a23 */ /* 0x100fe20000010812 */
[--C-:B------:R-:W-:Y:S02]  /*7bc0*/  SHF.R.U32.HI R9, RZ, 0x10, R11.reuse ;  /* 0x00000010ff097819 */ /* 0x100fe4000001160b */
[----:B------:R-:W-:Y:S01]  /*7bd0*/  SHF.R.U32.HI R11, RZ, 0x18, R11 ;  /* 0x00000018ff0b7819 */ /* 0x000fe2000001160b */
[----:B------:R1:W-:Y:S02]  /*7be0*/  MUFU.EX2 R96, R8 ;  /* 0x0000000800607308 */ /* 0x0003e40000000800 */
[----:B-1----:R-:W-:Y:S01]  /*7bf0*/  LOP3.LUT R8, R9, 0xff, RZ, 0xc0, !PT ;  /* 0x000000ff09087812 */ /* 0x002fe200078ec0ff */
[----:B------:R-:W-:-:S03]  /*7c00*/  FFMA.FTZ R9, R168, c[0x0][0x23c], -R18 ;  /* 0x00008f00a8097a23 */ /* 0x000fc60000010812 */
[----:B------:R-:W-:Y:S02]  /*7c10*/  PRMT R42, R8, 0x5410, R11 ;  /* 0x00005410082a7816 */ /* 0x000fe4000000000b */
[----:B------:R1:W-:Y:S01]  /*7c20*/  MUFU.EX2 R94, R9 ;  /* 0x00000009005e7308 */ /* 0x0003e20000000800 */
[----:B------:R-:W-:Y:S01]  /*7c30*/  SHF.R.U32.HI R8, RZ, 0x8, R23 ;  /* 0x00000008ff087819 */ /* 0x000fe20000011617 */
[----:B------:R-:W-:-:S03]  /*7c40*/  FFMA.FTZ R11, R226, c[0x0][0x23c], -R25 ;  /* 0x00008f00e20b7a23 */ /* 0x000fc60000010819 */
[----:B------:R-:W-:Y:S02]  /*7c50*/  PRMT R23, R32, 0x5410, R8 ;  /* 0x0000541020177816 */ /* 0x000fe40000000008 */
[----:B------:R-:W-:Y:S01]  /*7c60*/  LOP3.LUT R8, R27, 0xff, RZ, 0xc0, !PT ;  /* 0x000000ff1b087812 */ /* 0x000fe200078ec0ff */
[----:B------:R2:W-:Y:S03]  /*7c70*/  MUFU.EX2 R88, R11 ;  /* 0x0000000b00587308 */ /* 0x0005e60000000800 */
[----:B------:R-:W-:Y:S02]  /*7c80*/  PRMT R19, R8, 0x5410, R26 ;  /* 0x0000541008137816 */ /* 0x000fe4000000001a */
[----:B------:R-:W-:Y:S01]  /*7c90*/  SHF.R.U32.HI R8, RZ, 0x8, R15 ;  /* 0x00000008ff087819 */ /* 0x000fe2000001160f */
[----:B------:R-:W-:Y:S02]  /*7ca0*/  IMAD.MOV.U32 R155, RZ, RZ, R5 ;  /* 0x000000ffff9b7224 */ /* 0x000fe400078e0005 */
[----:B-1----:R-:W-:Y:S01]  /*7cb0*/  FFMA.FTZ R9, R167, c[0x0][0x23c], -R18 ;  /* 0x00008f00a7097a23 */ /* 0x002fe20000010812 */
[----:B------:R-:W-:Y:S01]  /*7cc0*/  PRMT R48, R17, 0x5410, R8 ;  /* 0x0000541011307816 */ /* 0x000fe20000000008 */
[--C-:B------:R-:W-:Y:S01]  /*7cd0*/  FFMA.FTZ R15, R189, c[0x0][0x23c], -R25.reuse ;  /* 0x00008f00bd0f7a23 */ /* 0x100fe20000010819 */
[----:B------:R-:W-:Y:S01]  /*7ce0*/  LOP3.LUT R8, R10, 0xffff, RZ, 0xc0, !PT ;  /* 0x0000ffff0a087812 */ /* 0x000fe200078ec0ff */
[----:B------:R1:W-:Y:S01]  /*7cf0*/  MUFU.EX2 R93, R9 ;  /* 0x00000009005d7308 */ /* 0x0003e20000000800 */
[----:B--2---:R-:W-:-:S07]  /*7d00*/  FFMA.FTZ R11, R182, c[0x0][0x23c], -R25 ;  /* 0x00008f00b60b7a23 */ /* 0x004fce0000010819 */
[----:B------:R2:W-:Y:S01]  /*7d10*/  MUFU.EX2 R90, R11 ;  /* 0x0000000b005a7308 */ /* 0x0005e20000000800 */
[----:B-1----:R-:W-:-:S07]  /*7d20*/  FFMA.FTZ R9, R171, c[0x0][0x23c], -R18 ;  /* 0x00008f00ab097a23 */ /* 0x002fce0000010812 */
[----:B------:R1:W-:Y:S01]  /*7d30*/  MUFU.EX2 R92, R9 ;  /* 0x00000009005c7308 */ /* 0x0003e20000000800 */
[----:B--2---:R-:W-:Y:S01]  /*7d40*/  SHF.R.U32.HI R11, RZ, 0x18, R10 ;  /* 0x00000018ff0b7819 */ /* 0x004fe2000001160a */
[----:B-1----:R-:W-:-:S06]  /*7d50*/  FFMA.FTZ R9, R170, c[0x0][0x23c], -R18 ;  /* 0x00008f00aa097a23 */ /* 0x002fcc0000010812 */
[----:B------:R1:W-:Y:S02]  /*7d60*/  MUFU.EX2 R91, R9 ;  /* 0x00000009005b7308 */ /* 0x0003e40000000800 */
[----:B-1----:R-:W-:Y:S01]  /*7d70*/  LOP3.LUT R9, R16, 0xff, RZ, 0xc0, !PT ;  /* 0x000000ff10097812 */ /* 0x002fe200078ec0ff */
[----:B------:R-:W-:Y:S02]  /*7d80*/  IMAD.MOV.U32 R164, RZ, RZ, R4 ;  /* 0x000000ffffa47224 */ /* 0x000fe400078e0004 */
[----:B------:R-:W-:Y:S01]  /*7d90*/  FFMA.FTZ R16, R184, c[0x0][0x23c], -R25 ;  /* 0x00008f00b8107a23 */ /* 0x000fe20000010819 */
[----:B------:R-:W-:Y:S02]  /*7da0*/  PRMT R43, R9, 0x5410, R20 ;  /* 0x00005410092b7816 */ /* 0x000fe40000000014 */
[----:B------:R-:W-:Y:S02]  /*7db0*/  SHF.R.U32.HI R9, RZ, 0x8, R8 ;  /* 0x00000008ff097819 */ /* 0x000fe40000011608 */
[----:B------:R-:W-:-:S04]  /*7dc0*/  LOP3.LUT R8, R10, 0xff, RZ, 0xc0, !PT ;  /* 0x000000ff0a087812 */ /* 0x000fc800078ec0ff */
[----:B------:R-:W-:Y:S01]  /*7dd0*/  PRMT R14, R8, 0x5410, R9 ;  /* 0x00005410080e7816 */ /* 0x000fe20000000009 */
[--C-:B------:R-:W-:Y:S01]  /*7de0*/  FFMA.FTZ R8, R180, c[0x0][0x23c], -R25.reuse ;  /* 0x00008f00b4087a23 */ /* 0x100fe20000010819 */
[----:B------:R-:W-:Y:S01]  /*7df0*/  SHF.R.U32.HI R9, RZ, 0x10, R10 ;  /* 0x00000010ff097819 */ /* 0x000fe2000001160a */
[----:B------:R-:W-:Y:S02]  /*7e00*/  FFMA.FTZ R10, R181, c[0x0][0x23c], -R25 ;  /* 0x00008f00b50a7a23 */ /* 0x000fe40000010819 */
[----:B------:R1:W-:Y:S01]  /*7e10*/  MUFU.EX2 R89, R8 ;  /* 0x0000000800597308 */ /* 0x0003e20000000800 */
[----:B------:R-:W-:-:S04]  /*7e20*/  LOP3.LUT R9, R9, 0xff, RZ, 0xc0, !PT ;  /* 0x000000ff09097812 */ /* 0x000fc800078ec0ff */
[----:B------:R-:W-:Y:S01]  /*7e30*/  PRMT R17, R9, 0x5410, R11 ;  /* 0x0000541009117816 */ /* 0x000fe2000000000b */
[----:B------:R-:W-:Y:S01]  /*7e40*/  FFMA.FTZ R9, R227, c[0x0][0x23c], -R24 ;  /* 0x00008f00e3097a23 */ /* 0x000fe20000010818 */
[----:B------:R-:W-:Y:S01]  /*7e50*/  LOP3.LUT R11, R22, 0xff, RZ, 0xc0, !PT ;  /* 0x000000ff160b7812 */ /* 0x000fe200078ec0ff */
[----:B------:R2:W3:Y:S03]  /*7e60*/  MUFU.EX2 R83, R10 ;  /* 0x0000000a00537308 */ /* 0x0004e60000000800 */
[----:B------:R-:W-:Y:S02]  /*7e70*/  PRMT R20, R11, 0x5410, R33 ;  /* 0x000054100b147816 */ /* 0x000fe40000000021 */
[----:B------:R-:W-:Y:S01]  /*7e80*/  SHF.R.U32.HI R11, RZ, 0x18, R0 ;  /* 0x00000018ff0b7819 */ /* 0x000fe20000011600 */
[----:B------:R-:W4:Y:S01]  /*7e90*/  LDSM.16.MT88.4 R32, [R205+0x5800] ;  /* 0x00580000cd20783b */ /* 0x000f220000004200 */
[----:B-1----:R-:W-:Y:S01]  /*7ea0*/  SHF.R.U32.HI R8, RZ, 0x8, R13 ;  /* 0x00000008ff087819 */ /* 0x002fe2000001160d */
[----:B------:R1:W-:Y:S01]  /*7eb0*/  MUFU.EX2 R82, R9 ;  /* 0x0000000900527308 */ /* 0x0003e20000000800 */
[----:B------:R-:W-:-:S02]  /*7ec0*/  LOP3.LUT R13, R2, 0xff, RZ, 0xc0, !PT ;  /* 0x000000ff020d7812 */ /* 0x000fc400078ec0ff */
[----:B------:R-:W-:Y:S01]  /*7ed0*/  PRMT R41, R21, 0x5410, R8 ;  /* 0x0000541015297816 */ /* 0x000fe20000000008 */
[----:B------:R-:W-:Y:S01]  /*7ee0*/  FFMA.FTZ R21, R191, c[0x0][0x23c], -R24 ;  /* 0x00008f00bf157a23 */ /* 0x000fe20000010818 */
[----:B------:R-:W-:Y:S02]  /*7ef0*/  LOP3.LUT R8, R2, 0xffff, RZ, 0xc0, !PT ;  /* 0x0000ffff02087812 */ /* 0x000fe400078ec0ff */
[----:B--2---:R-:W-:Y:S02]  /*7f00*/  SHF.R.U32.HI R10, RZ, 0x10, R2 ;  /* 0x00000010ff0a7819 */ /* 0x004fe40000011602 */
[----:B------:R-:W-:Y:S02]  /*7f10*/  SHF.R.U32.HI R8, RZ, 0x8, R8 ;  /* 0x00000008ff087819 */ /* 0x000fe40000011608 */
[----:B------:R-:W-:Y:S01]  /*7f20*/  LOP3.LUT R2, R10, 0xff, RZ, 0xc0, !PT ;  /* 0x000000ff0a027812 */ /* 0x000fe200078ec0ff */
[----:B------:R-:W-:Y:S01]  /*7f30*/  FFMA.FTZ R10, R228, c[0x0][0x23c], -R24 ;  /* 0x00008f00e40a7a23 */ /* 0x000fe20000010818 */
[----:B------:R-:W-:-:S02]  /*7f40*/  PRMT R40, R13, 0x5410, R8 ;  /* 0x000054100d287816 */ /* 0x000fc40000000008 */
[----:B------:R-:W-:Y:S01]  /*7f50*/  SHF.R.U32.HI R8, RZ, 0x10, R0 ;  /* 0x00000010ff087819 */ /* 0x000fe20000011600 */
[----:B-1----:R-:W-:Y:S01]  /*7f60*/  FFMA.FTZ R9, R186, c[0x0][0x23c], -R24 ;  /* 0x00008f00ba097a23 */ /* 0x002fe20000010818 */
[----:B------:R-:W-:Y:S01]  /*7f70*/  PRMT R39, R2, 0x5410, R12 ;  /* 0x0000541002277816 */ /* 0x000fe2000000000c */
[----:B------:R1:W-:Y:S01]  /*7f80*/  MUFU.EX2 R80, R10 ;  /* 0x0000000a00507308 */ /* 0x0003e20000000800 */
[C---:B------:R-:W-:Y:S02]  /*7f90*/  LOP3.LUT R2, R0.reuse, 0xffff, RZ, 0xc0, !PT ;  /* 0x0000ffff00027812 */ /* 0x040fe400078ec0ff */
[----:B------:R-:W-:Y:S02]  /*7fa0*/  LOP3.LUT R12, R0, 0xff, RZ, 0xc0, !PT ;  /* 0x000000ff000c7812 */ /* 0x000fe400078ec0ff */
[----:B------:R-:W-:-:S03]  /*7fb0*/  LOP3.LUT R0, R8, 0xff, RZ, 0xc0, !PT ;  /* 0x000000ff08007812 */ /* 0x000fc600078ec0ff */
[----:B------:R2:W-:Y:S01]  /*7fc0*/  MUFU.EX2 R81, R9 ;  /* 0x0000000900517308 */ /* 0x0005e20000000800 */
[----:B------:R-:W-:Y:S01]  /*7fd0*/  PRMT R26, R0, 0x5410, R11 ;  /* 0x00005410001a7816 */ /* 0x000fe2000000000b */
[----:B------:R-:W-:Y:S01]  /*7fe0*/  FFMA.FTZ R0, R178, c[0x0][0x23c], -R18 ;  /* 0x00008f00b2007a23 */ /* 0x000fe20000010812 */
[----:B---3--:R-:W-:-:S05]  /*7ff0*/  F2FP.PACK_AB R11, R83, R89 ;  /* 0x00000059530b723e */ /* 0x008fca00000000ff */
[----:B------:R3:W-:Y:S01]  /*8000*/  MUFU.EX2 R66, R0 ;  /* 0x0000000000427308 */ /* 0x0007e20000000800 */
[----:B-1----:R-:W-:Y:S01]  /*8010*/  HSET2.LE.AND R10, R23, R135, PT ;  /* 0x00000087170a7233 */ /* 0x002fe20003803000 */
[----:B------:R-:W-:-:S04]  /*8020*/  FFMA.FTZ R23, R187, c[0x0][0x23c], -R24 ;  /* 0x00008f00bb177a23 */ /* 0x000fc80000010818 */
[----:B------:R-:W-:Y:S02]  /*8030*/  LOP3.LUT R10, R10, R11, RZ, 0xc0, !PT ;  /* 0x0000000b0a0a7212 */ /* 0x000fe400078ec0ff */
[----:B--2---:R-:W-:Y:S01]  /*8040*/  SHF.R.U32.HI R9, RZ, 0x8, R2 ;  /* 0x00000008ff097819 */ /* 0x004fe20000011602 */
[----:B------:R-:W-:-:S03]  /*8050*/  FFMA.FTZ R2, R188, c[0x0][0x23c], -R24 ;  /* 0x00008f00bc027a23 */ /* 0x000fc60000010818 */
[----:B------:R-:W-:Y:S01]  /*8060*/  PRMT R27, R12, 0x5410, R9 ;  /* 0x000054100c1b7816 */ /* 0x000fe20000000009 */
[----:B------:R1:W2:Y:S01]  /*8070*/  MUFU.EX2 R67, R2 ;  /* 0x0000000200437308 */ /* 0x0002a20000000800 */
[----:B------:R-:W-:Y:S01]  /*8080*/  FFMA.FTZ R9, R177, c[0x0][0x23c], -R18 ;  /* 0x00008f00b1097a23 */ /* 0x000fe20000010812 */
[--C-:B------:R-:W-:Y:S01]  /*8090*/  HSET2.LE.AND R12, R19, R135.reuse, PT ;  /* 0x00000087130c7233 */ /* 0x100fe20003803000 */
[--C-:B------:R-:W-:Y:S01]  /*80a0*/  FFMA.FTZ R18, R183, c[0x0][0x23c], -R25.reuse ;  /* 0x00008f00b7127a23 */ /* 0x100fe20000010819 */
[----:B---3--:R-:W-:Y:S01]  /*80b0*/  HSET2.LE.AND R0, R14, R135, PT ;  /* 0x000000870e007233 */ /* 0x008fe20003803000 */
[----:B------:R-:W-:Y:S02]  /*80c0*/  FFMA.FTZ R14, R190, c[0x0][0x23c], -R25 ;  /* 0x00008f00be0e7a23 */ /* 0x000fe40000010819 */
[----:B------:R-:W-:Y:S01]  /*80d0*/  FFMA.FTZ R19, R229, c[0x0][0x23c], -R24 ;  /* 0x00008f00e5137a23 */ /* 0x000fe20000010818 */
[----:B------:R3:W3:Y:S01]  /*80e0*/  MUFU.EX2 R65, R9 ;  /* 0x0000000900417308 */ /* 0x0006e20000000800 */
[----:B-1----:R-:W-:-:S07]  /*80f0*/  F2FP.PACK_AB R2, R90, R88 ;  /* 0x000000585a02723e */ /* 0x002fce00000000ff */
[----:B------:R-:W-:Y:S01]  /*8100*/  MUFU.EX2 R64, R14 ;  /* 0x0000000e00407308 */ /* 0x000fe20000000800 */
[----:B--2---:R-:W-:Y:S02]  /*8110*/  F2FP.PACK_AB R13, R67, R80 ;  /* 0x00000050430d723e */ /* 0x004fe400000000ff */
[----:B------:R-:W-:Y:S01]  /*8120*/  LOP3.LUT R8, R0, R2, RZ, 0xc0, !PT ;  /* 0x0000000200087212 */ /* 0x000fe200078ec0ff */
[----:B------:R-:W-:Y:S01]  /*8130*/  HSET2.LE.AND R0, R17, R135, PT ;  /* 0x0000008711007233 */ /* 0x000fe20003803000 */
[----:B------:R-:W-:Y:S02]  /*8140*/  F2FP.PACK_AB R2, R81, R82 ;  /* 0x000000525102723e */ /* 0x000fe400000000ff */
[----:B------:R-:W-:Y:S02]  /*8150*/  LOP3.LUT R11, R12, R13, RZ, 0xc0, !PT ;  /* 0x0000000d0c0b7212 */ /* 0x000fe400078ec0ff */
[----:B---3--:R-:W-:Y:S01]  /*8160*/  LOP3.LUT R9, R0, R2, RZ, 0xc0, !PT ;  /* 0x0000000200097212 */ /* 0x008fe200078ec0ff */
[----:B------:R-:W-:-:S02]  /*8170*/  FADD.FTZ R0, R37, R175 ;  /* 0x000000af25007221 */ /* 0x000fc40000010000 */
        /* <DEDUP_REMOVED lines=19> */
[C---:B----4-:R-:W-:Y:S01]  /*82b0*/  HMMA.16816.F32 R148, R8.reuse, R34, R148 ;  /* 0x000000220894723c */ /* 0x050fe20000001894 */
[----:B------:R-:W-:Y:S01]  /*82c0*/  IMAD.MOV.U32 R166, RZ, RZ, R225 ;  /* 0x000000ffffa67224 */ /* 0x000fe200078e00e1 */
[--C-:B------:R-:W-:Y:S01]  /*82d0*/  HSET2.LE.AND R17, R42, R135.reuse, PT ;  /* 0x000000872a117233 */ /* 0x100fe20003803000 */
[----:B------:R-:W-:Y:S01]  /*82e0*/  IMAD.MOV.U32 R37, RZ, RZ, R223 ;  /* 0x000000ffff257224 */ /* 0x000fe200078e00df */
[----:B------:R-:W-:Y:S01]  /*82f0*/  MUFU.EX2 R36, R36 ;  /* 0x0000002400247308 */ /* 0x000fe20000000800 */
[----:B------:R-:W-:Y:S01]  /*8300*/  IMAD.MOV.U32 R169, RZ, RZ, R172 ;  /* 0x000000ffffa97224 */ /* 0x000fe200078e00ac */
[----:B------:R-:W-:Y:S01]  /*8310*/  HSET2.LE.AND R20, R20, R135, PT ;  /* 0x0000008714147233 */ /* 0x000fe20003803000 */
[----:B------:R-:W-:Y:S01]  /*8320*/  IMAD.MOV.U32 R223, RZ, RZ, R143 ;  /* 0x000000ffffdf7224 */ /* 0x000fe200078e008f */
[----:B------:R-:W-:Y:S01]  /*8330*/  HMMA.16816.F32 R160, R8, R28, R160 ;  /* 0x0000001c08a0723c */ /* 0x000fe200000018a0 */
[----:B------:R-:W-:Y:S01]  /*8340*/  IMAD.MOV.U32 R146, RZ, RZ, R145 ;  /* 0x000000ffff927224 */ /* 0x000fe200078e0091 */
[----:B------:R1:W5:Y:S01]  /*8350*/  LDL.LU R7, [R1+0x84] ;  /* 0x0000840001077983 */ /* 0x0003620000300800 */
[----:B------:R-:W-:-:S02]  /*8360*/  IMAD.MOV.U32 R143, RZ, RZ, R47 ;  /* 0x000000ffff8f7224 */ /* 0x000fc400078e002f */
[----:B------:R-:W-:Y:S02]  /*8370*/  IMAD.MOV.U32 R145, RZ, RZ, R51 ;  /* 0x000000ffff917224 */ /* 0x000fe400078e0033 */
[----:B------:R-:W-:Y:S02]  /*8380*/  FADD.FTZ R13, R175, R142 ;  /* 0x0000008eaf0d7221 */ /* 0x000fe40000010000 */
[----:B------:R-:W-:Y:S02]  /*8390*/  IMAD.MOV.U32 R47, RZ, RZ, R49 ;  /* 0x000000ffff2f7224 */ /* 0x000fe400078e0031 */
[----:B------:R-:W-:Y:S02]  /*83a0*/  IMAD.MOV.U32 R225, RZ, RZ, R154 ;  /* 0x000000ffffe17224 */ /* 0x000fe400078e009a */
[----:B------:R-:W-:Y:S02]  /*83b0*/  IMAD.MOV.U32 R172, RZ, RZ, R222 ;  /* 0x000000ffffac7224 */ /* 0x000fe400078e00de */
[----:B------:R-:W-:-:S02]  /*83c0*/  IMAD.MOV.U32 R49, RZ, RZ, R201 ;  /* 0x000000ffff317224 */ /* 0x000fc400078e00c9 */
[----:B------:R-:W-:Y:S02]  /*83d0*/  FADD.FTZ R12, R165, R166 ;  /* 0x000000a6a50c7221 */ /* 0x000fe40000010000 */
[----:B------:R-:W-:Y:S02]  /*83e0*/  FADD.FTZ R0, R155, R0 ;  /* 0x000000009b007221 */ /* 0x000fe40000010000 */
[----:B------:R-:W-:Y:S02]  /*83f0*/  IMAD.MOV.U32 R175, RZ, RZ, R153 ;  /* 0x000000ffffaf7224 */ /* 0x000fe400078e0099 */
[----:B------:R-:W-:Y:S01]  /*8400*/  FADD.FTZ R2, R173, R169 ;  /* 0x000000a9ad027221 */ /* 0x000fe20000010000 */
[----:B------:R2:W3:Y:S01]  /*8410*/  MUFU.EX2 R51, R15 ;  /* 0x0000000f00337308 */ /* 0x0004e20000000800 */
[----:B------:R-:W-:Y:S02]  /*8420*/  IMAD.MOV.U32 R154, RZ, RZ, R145 ;  /* 0x000000ffff9a7224 */ /* 0x000fe400078e0091 */
[----:B------:R-:W-:Y:S01]  /*8430*/  FADD.FTZ R22, R164, R13 ;  /* 0x0000000da4167221 */ /* 0x000fe20000010000 */
[----:B------:R-:W-:Y:S01]  /*8440*/  HSET2.LE.AND R13, R44, R135, PT ;  /* 0x000000872c0d7233 */ /* 0x000fe20003803000 */
[----:B------:R-:W-:-:S02]  /*8450*/  IMAD.MOV.U32 R174, RZ, RZ, R152 ;  /* 0x000000ffffae7224 */ /* 0x000fc400078e0098 */
[----:B------:R-:W-:Y:S02]  /*8460*/  IMAD.MOV.U32 R153, RZ, RZ, R221 ;  /* 0x000000ffff997224 */ /* 0x000fe400078e00dd */
[----:B------:R-:W-:Y:S01]  /*8470*/  FADD.FTZ R24, R50, R12 ;  /* 0x0000000c32187221 */ /* 0x000fe20000010000 */
[----:B------:R-:W-:Y:S01]  /*8480*/  F2FP.PACK_AB R12, R93, R94 ;  /* 0x0000005e5d0c723e */ /* 0x000fe200000000ff */
[----:B------:R-:W-:Y:S01]  /*8490*/  FADD.FTZ R37, R37, R0 ;  /* 0x0000000025257221 */ /* 0x000fe20000010000 */
[----:B------:R4:W-:Y:S01]  /*84a0*/  MUFU.EX2 R50, R16 ;  /* 0x0000001000327308 */ /* 0x0009e20000000800 */
[----:B------:R-:W-:Y:S01]  /*84b0*/  IMAD.MOV.U32 R164, RZ, RZ, R225 ;  /* 0x000000ffffa47224 */ /* 0x000fe200078e00e1 */
[--C-:B------:R-:W-:Y:S01]  /*84c0*/  HSET2.LE.AND R0, R46, R135.reuse, PT ;  /* 0x000000872e007233 */ /* 0x100fe20003803000 */
[----:B------:R-:W-:Y:S01]  /*84d0*/  IMAD.MOV.U32 R169, RZ, RZ, R172 ;  /* 0x000000ffffa97224 */ /* 0x000fe200078e00ac */
[----:B--2---:R-:W-:Y:S01]  /*84e0*/  HSET2.LE.AND R15, R45, R135, PT ;  /* 0x000000872d0f7233 */ /* 0x004fe20003803000 */
[----:B------:R-:W-:-:S02]  /*84f0*/  IMAD.MOV.U32 R222, RZ, RZ, R144 ;  /* 0x000000ffffde7224 */ /* 0x000fc400078e0090 */
[----:B------:R-:W-:Y:S02]  /*8500*/  IMAD.MOV.U32 R221, RZ, RZ, R146 ;  /* 0x000000ffffdd7224 */ /* 0x000fe400078e0092 */
[----:B------:R-:W-:Y:S02]  /*8510*/  IMAD.MOV.U32 R152, RZ, RZ, R147 ;  /* 0x000000ffff987224 */ /* 0x000fe400078e0093 */
[----:B------:R-:W-:Y:S01]  /*8520*/  FADD.FTZ R38, R175, R2 ;  /* 0x00000002af267221 */ /* 0x000fe20000010000 */
[----:B------:R-:W-:Y:S01]  /*8530*/  HMMA.16816.F32 R144, R8, R32, R60 ;  /* 0x000000200890723c */ /* 0x000fe2000000183c */
[----:B------:R-:W-:Y:S02]  /*8540*/  IMAD.MOV.U32 R225, RZ, RZ, R47 ;  /* 0x000000ffffe17224 */ /* 0x000fe400078e002f */
[----:B------:R-:W-:Y:S01]  /*8550*/  IMAD.MOV.U32 R172, RZ, RZ, R49 ;  /* 0x000000ffffac7224 */ /* 0x000fe200078e0031 */
[----:B----4-:R-:W-:Y:S01]  /*8560*/  F2FP.PACK_AB R16, R102, R103 ;  /* 0x000000676610723e */ /* 0x010fe200000000ff */
[----:B------:R2:W4:Y:S01]  /*8570*/  MUFU.EX2 R49, R18 ;  /* 0x0000001200317308 */ /* 0x0005220000000800 */
[----:B------:R-:W-:-:S02]  /*8580*/  IMAD.MOV.U32 R165, RZ, RZ, R223 ;  /* 0x000000ffffa57224 */ /* 0x000fc400078e00df */
[----:B------:R-:W-:Y:S01]  /*8590*/  HMMA.16816.F32 R44, R8, R30, R72 ;  /* 0x0000001e082c723c */ /* 0x000fe20000001848 */
[----:B------:R-:W-:Y:S02]  /*85a0*/  LOP3.LUT R15, R15, R12, RZ, 0xc0, !PT ;  /* 0x0000000c0f0f7212 */ /* 0x000fe400078ec0ff */
[----:B------:R-:W-:-:S04]  /*85b0*/  F2FP.PACK_AB R2, R100, R101 ;  /* 0x000000656402723e */ /* 0x000fc800000000ff */
[----:B------:R-:W-:Y:S01]  /*85c0*/  FADD.FTZ R9, R154, R22 ;  /* 0x000000169a097221 */ /* 0x000fe20000010000 */
[----:B------:R-:W-:Y:S01]  /*85d0*/  LOP3.LUT R12, R13, R16, RZ, 0xc0, !PT ;  /* 0x000000100d0c7212 */ /* 0x000fe200078ec0ff */
[----:B------:R-:W-:Y:S01]  /*85e0*/  FADD.FTZ R22, R140, R38 ;  /* 0x000000268c167221 */ /* 0x000fe20000010000 */
[----:B--2---:R-:W-:Y:S01]  /*85f0*/  F2FP.PACK_AB R18, R96, R95 ;  /* 0x0000005f6012723e */ /* 0x004fe200000000ff */
[----:B------:R2:W1:Y:S01]  /*8600*/  MUFU.EX2 R38, R23 ;  /* 0x0000001700267308 */ /* 0x0004620000000800 */
[----:B------:R-:W-:Y:S02]  /*8610*/  FADD.FTZ R9, R169, R9 ;  /* 0x00000009a9097221 */ /* 0x000fe40000010000 */
[----:B------:R-:W-:Y:S01]  /*8620*/  LOP3.LUT R13, R17, R18, RZ, 0xc0, !PT ;  /* 0x00000012110d7212 */ /* 0x000fe200078ec0ff */
[----:B------:R-:W-:Y:S01]  /*8630*/  IMAD.MOV.U32 R175, RZ, RZ, R174 ;  /* 0x000000ffffaf7224 */ /* 0x000fe200078e00ae */
[--C-:B------:R-:W-:Y:S01]  /*8640*/  HSET2.LE.AND R17, R39, R135.reuse, PT ;  /* 0x0000008727117233 */ /* 0x100fe20003803000 */
[----:B------:R-:W-:Y:S01]  /*8650*/  FADD.FTZ R10, R165, R37 ;  /* 0x00000025a50a7221 */ /* 0x000fe20000010000 */
[----:B------:R-:W-:Y:S01]  /*8660*/  LOP3.LUT R14, R0, R2, RZ, 0xc0, !PT ;  /* 0x00000002000e7212 */ /* 0x000fe200078ec0ff */
[----:B------:R-:W-:Y:S01]  /*8670*/  MUFU.EX2 R42, R19 ;  /* 0x00000013002a7308 */ /* 0x000fe20000000800 */
[----:B------:R-:W-:Y:S01]  /*8680*/  FADD.FTZ R37, R164, R22 ;  /* 0x00000016a4257221 */ /* 0x000fe20000010000 */
[--C-:B------:R-:W-:Y:S01]  /*8690*/  HSET2.LE.AND R0, R43, R135.reuse, PT ;  /* 0x000000872b007233 */ /* 0x100fe20003803000 */
[----:B------:R-:W-:Y:S01]  /*86a0*/  FADD.FTZ R22, R251, R9 ;  /* 0x00000009fb167221 */ /* 0x000fe20000010000 */
[----:B------:R-:W-:Y:S01]  /*86b0*/  HSET2.LE.AND R2, R48, R135, PT ;  /* 0x0000008730027233 */ /* 0x000fe20003803000 */
[----:B------:R-:W-:-:S03]  /*86c0*/  F2FP.PACK_AB R9, R65, R66 ;  /* 0x000000424109723e */ /* 0x000fc600000000ff */
[----:B------:R1:W1:Y:S01]  /*86d0*/  MUFU.EX2 R39, R21 ;  /* 0x0000001500277308 */ /* 0x0002620000000800 */
[----:B--2---:R-:W-:Y:S01]  /*86e0*/  FADD.FTZ R23, R175, R10 ;  /* 0x0000000aaf177221 */ /* 0x004fe20000010000 */
[----:B------:R-:W-:Y:S01]  /*86f0*/  F2FP.PACK_AB R10, R247, R97 ;  /* 0x00000061f70a723e */ /* 0x000fe200000000ff */
[----:B------:R-:W-:Y:S01]  /*8700*/  IMAD.MOV.U32 R173, RZ, RZ, R153 ;  /* 0x000000ffffad7224 */ /* 0x000fe200078e0099 */
[--C-:B------:R-:W-:Y:S01]  /*8710*/  HSET2.LE.AND R16, R27, R135.reuse, PT ;  /* 0x000000871b107233 */ /* 0x100fe20003803000 */
[----:B------:R-:W-:Y:S01]  /*8720*/  FADD.FTZ R11, R225, R24 ;  /* 0x00000018e10b7221 */ /* 0x000fe20000010000 */
[----:B------:R-:W-:Y:S02]  /*8730*/  LOP3.LUT R171, R0, R9, RZ, 0xc0, !PT ;  /* 0x0000000900ab7212 */ /* 0x000fe400078ec0ff */
[----:B------:R-:W-:Y:S02]  /*8740*/  LOP3.LUT R170, R2, R10, RZ, 0xc0, !PT ;  /* 0x0000000a02aa7212 */ /* 0x000fe400078ec0ff */
[----:B---3--:R-:W-:Y:S01]  /*8750*/  F2FP.PACK_AB R0, R51, R64 ;  /* 0x000000403300723e */ /* 0x008fe200000000ff */
[----:B------:R-:W-:Y:S01]  /*8760*/  IMAD.MOV.U32 R223, RZ, RZ, R152 ;  /* 0x000000ffffdf7224 */ /* 0x000fe200078e0098 */
[----:B------:R-:W-:Y:S01]  /*8770*/  F2FP.PACK_AB R2, R91, R92 ;  /* 0x0000005c5b02723e */ /* 0x000fe200000000ff */
[--C-:B------:R-:W-:Y:S01]  /*8780*/  HSET2.LE.AND R8, R40, R135.reuse, PT ;  /* 0x0000008728087233 */ /* 0x100fe20003803000 */
[----:B------:R-:W-:Y:S01]  /*8790*/  LOP3.LUT R164, R16, R0, RZ, 0xc0, !PT ;  /* 0x0000000010a47212 */ /* 0x000fe200078ec0ff */
[----:B-1----:R-:W-:Y:S01]  /*87a0*/  FADD.FTZ R21, R173, R11 ;  /* 0x0000000bad157221 */ /* 0x002fe20000010000 */
[----:B------:R-:W-:Y:S01]  /*87b0*/  F2FP.PACK_AB R11, R98, R99 ;  /* 0x00000063620b723e */ /* 0x000fe200000000ff */
[--C-:B------:R-:W-:Y:S01]  /*87c0*/  HSET2.LE.AND R19, R41, R135.reuse, PT ;  /* 0x0000008729137233 */ /* 0x100fe20003803000 */
[----:B------:R-:W-:Y:S01]  /*87d0*/  IMAD.MOV.U32 R174, RZ, RZ, R172 ;  /* 0x000000ffffae7224 */ /* 0x000fe200078e00ac */
[----:B------:R-:W-:Y:S01]  /*87e0*/  LOP3.LUT R169, R17, R2, RZ, 0xc0, !PT ;  /* 0x0000000211a97212 */ /* 0x000fe200078ec0ff */
[----:B------:R-:W-:Y:S01]  /*87f0*/  IMAD.MOV.U32 R225, RZ, RZ, R223 ;  /* 0x000000ffffe17224 */ /* 0x000fe200078e00df */
[----:B----4-:R-:W-:Y:S01]  /*8800*/  F2FP.PACK_AB R0, R49, R50 ;  /* 0x000000323100723e */ /* 0x010fe200000000ff */
[----:B------:R-:W-:Y:S01]  /*8810*/  HSET2.LE.AND R18, R26, R135, PT ;  /* 0x000000871a127233 */ /* 0x000fe20003803000 */
[----:B------:R-:W-:Y:S01]  /*8820*/  F2FP.PACK_AB R2, R36, R38 ;  /* 0x000000262402723e */ /* 0x000fe200000000ff */
[----:B------:R-:W-:Y:S01]  /*8830*/  IMAD.MOV.U32 R172, RZ, RZ, R221 ;  /* 0x000000ffffac7224 */ /* 0x000fe200078e00dd */
[----:B------:R-:W-:Y:S01]  /*8840*/  LOP3.LUT R168, R8, R11, RZ, 0xc0, !PT ;  /* 0x0000000b08a87212 */ /* 0x000fe200078ec0ff */
[----:B------:R-:W-:Y:S01]  /*8850*/  IMAD.MOV.U32 R223, RZ, RZ, R222 ;  /* 0x000000ffffdf7224 */ /* 0x000fe200078e00de */
[----:B------:R-:W-:Y:S01]  /*8860*/  F2FP.PACK_AB R8, R39, R42 ;  /* 0x0000002a2708723e */ /* 0x000fe200000000ff */
[----:B------:R-:W-:Y:S01]  /*8870*/  IMAD.MOV.U32 R221, RZ, RZ, R143 ;  /* 0x000000ffffdd7224 */ /* 0x000fe200078e008f */
[----:B------:R-:W-:Y:S01]  /*8880*/  LOP3.LUT R166, R19, R0, RZ, 0xc0, !PT ;  /* 0x0000000013a67212 */ /* 0x000fe200078ec0ff */
[----:B------:R-:W-:Y:S01]  /*8890*/  FADD.FTZ R21, R174, R21 ;  /* 0x00000015ae157221 */ /* 0x000fe20000010000 */
[----:B------:R-:W-:Y:S01]  /*88a0*/  LOP3.LUT R167, R20, R2, RZ, 0xc0, !PT ;  /* 0x0000000214a77212 */ /* 0x000fe200078ec0ff */
[----:B------:R-:W-:Y:S01]  /*88b0*/  IMAD.MOV.U32 R222, RZ, RZ, R141 ;  /* 0x000000ffffde7224 */ /* 0x000fe200078e008d */
[----:B------:R-:W1:Y:S01]  /*88c0*/  LDSM.16.MT88.4 R152, [R205+0x5c00] ;  /* 0x005c0000cd98783b */ /* 0x000e620000004200 */
[----:B------:R-:W-:Y:S01]  /*88d0*/  FADD.FTZ R0, R225, R37 ;  /* 0x00000025e1007221 */ /* 0x000fe20000010000 */
[----:B------:R-:W-:Y:S01]  /*88e0*/  LOP3.LUT R165, R18, R8, RZ, 0xc0, !PT ;  /* 0x0000000812a57212 */ /* 0x000fe200078ec0ff */
[----:B------:R-:W-:Y:S01]  /*88f0*/  FADD.FTZ R2, R172, R23 ;  /* 0x00000017ac027221 */ /* 0x000fe20000010000 */
[----:B------:R-:W2:Y:S01]  /*8900*/  LDSM.16.MT88.4 R24, [R206+0x5c00] ;  /* 0x005c0000ce18783b */ /* 0x000ea20000004200 */
        /* <DEDUP_REMOVED lines=17> */
[----:B------:R-:W-:Y:S02]  /*8a20*/  IMAD.MOV.U32 R201, RZ, RZ, R6 ;  /* 0x000000ffffc97224 */ /* 0x000fe400078e0006 */
[----:B------:R-:W-:Y:S01]  /*8a30*/  FADD.FTZ R0, R217, R10 ;  /* 0x0000000ad9007221 */ /* 0x000fe20000010000 */
[----:B------:R-:W-:Y:S01]  /*8a40*/  HMMA.16816.F32 R140, R12, R32, R68 ;  /* 0x000000200c8c723c */ /* 0x000fe20000001844 */
[----:B------:R-:W-:Y:S01]  /*8a50*/  FADD.FTZ R9, R218, R9 ;  /* 0x00000009da097221 */ /* 0x000fe20000010000 */
[----:B------:R3:W5:Y:S01]  /*8a60*/  LDL.LU R6, [R1+0x80] ;  /* 0x0000800001067983 */ /* 0x0007620000300800 */
[----:B------:R-:W-:-:S02]  /*8a70*/  FADD.FTZ R10, R246, R8 ;  /* 0x00000008f60a7221 */ /* 0x000fc40000010000 */
[----:B------:R-:W-:Y:S01]  /*8a80*/  FADD.FTZ R8, R240, R2 ;  /* 0x00000002f0087221 */ /* 0x000fe20000010000 */
[----:B------:R3:W5:Y:S01]  /*8a90*/  LDL.LU R5, [R1+0x7c] ;  /* 0x00007c0001057983 */ /* 0x0007620000300800 */
[----:B------:R-:W-:Y:S02]  /*8aa0*/  FADD.FTZ R2, R201, R0 ;  /* 0x00000000c9027221 */ /* 0x000fe40000010000 */
[----:B------:R-:W-:Y:S01]  /*8ab0*/  FADD.FTZ R0, R202, R9 ;  /* 0x00000009ca007221 */ /* 0x000fe20000010000 */
[----:B------:R-:W-:Y:S01]  /*8ac0*/  HMMA.16816.F32 R32, R12, R34, R56 ;  /* 0x000000220c20723c */ /* 0x000fe20000001838 */
[----:B------:R-:W-:Y:S01]  /*8ad0*/  FADD.FTZ R8, R197, R8 ;  /* 0x00000008c5087221 */ /* 0x000fe20000010000 */
[----:B------:R3:W5:Y:S01]  /*8ae0*/  LDL.LU R4, [R1+0x78] ;  /* 0x0000780001047983 */ /* 0x0007620000300800 */
        /* <DEDUP_REMOVED lines=74> */
[----:B------:R-:W-:Y:S01]  /*8f90*/  FADD.FTZ R9, R102, R9 ;  /* 0x0000000966097221 */ /* 0x000fe20000010000 */
[----:B------:R3:W-:Y:S03]  /*8fa0*/  STL [R1+0x8], R8 ;  /* 0x0000080801007387 */ /* 0x0007e60000100800 */
[----:B------:R-:W-:Y:S01]  /*8fb0*/  FADD.FTZ R9, R101, R9 ;  /* 0x0000000965097221 */ /* 0x000fe20000010000 */
[----:B------:R3:W-:Y:S04]  /*8fc0*/  STL [R1+0xc], R0 ;  /* 0x00000c0001007387 */ /* 0x0007e80000100800 */
[----:B------:R3:W-:Y:S01]  /*8fd0*/  STL [R1+0x10], R2 ;  /* 0x0000100201007387 */ /* 0x0007e20000100800 */
[----:B------:R-:W-:-:S04]  /*8fe0*/  FADD.FTZ R9, R100, R9 ;  /* 0x0000000964097221 */ /* 0x000fc80000010000 */
[----:B------:R-:W-:Y:S01]  /*8ff0*/  FADD.FTZ R9, R99, R9 ;  /* 0x0000000963097221 */ /* 0x000fe20000010000 */
[----:B-1----:R-:W-:Y:S03]  /*9000*/  HMMA.16816.F32 R144, R164, R152, R144 ;  /* 0x00000098a490723c */ /* 0x002fe60000001890 */
[----:B------:R-:W-:-:S04]  /*9010*/  FADD.FTZ R9, R98, R9 ;  /* 0x0000000962097221 */ /* 0x000fc80000010000 */
[----:B------:R-:W-:Y:S01]  /*9020*/  FADD.FTZ R9, R97, R9 ;  /* 0x0000000961097221 */ /* 0x000fe20000010000 */
[----:B------:R-:W-:Y:S03]  /*9030*/  HMMA.16816.F32 R148, R164, R154, R148 ;  /* 0x0000009aa494723c */ /* 0x000fe60000001894 */
[----:B------:R-:W-:-:S05]  /*9040*/  FADD.FTZ R247, R247, R9 ;  /* 0x00000009f7f77221 */ /* 0x000fca0000010000 */
[----:B------:R-:W-:Y:S08]  /*9050*/  HMMA.16816.F32 R140, R168, R152, R140 ;  /* 0x00000098a88c723c */ /* 0x000ff0000000188c */
[----:B--2---:R-:W-:Y:S08]  /*9060*/  HMMA.16816.F32 R160, R164, R24, R160 ;  /* 0x00000018a4a0723c */ /* 0x004ff000000018a0 */
[C---:B------:R-:W-:Y:S08]  /*9070*/  HMMA.16816.F32 R152, R168.reuse, R154, R32 ;  /* 0x0000009aa898723c */ /* 0x040ff00000001820 */
[----:B------:R-:W-:Y:S08]  /*9080*/  HMMA.16816.F32 R156, R168, R24, R156 ;  /* 0x00000018a89c723c */ /* 0x000ff0000000189c */
[-C--:B------:R-:W-:Y:S08]  /*9090*/  HMMA.16816.F32 R164, R164, R26.reuse, R44 ;  /* 0x0000001aa4a4723c */ /* 0x080ff0000000182c */
[----:B------:R-:W-:Y:S01]  /*90a0*/  HMMA.16816.F32 R168, R168, R26, R12 ;  /* 0x0000001aa8a8723c */ /* 0x000fe2000000180c */
[----:B------:R-:W-:Y:S11]  /*90b0*/  @!P0 BRA `(.L_x_237) ;  /* 0x0000887000008947 */ /* 0x000ff60003800000 */
[----:B---3--:R-:W2:Y:S01]  /*90c0*/  LDL.64 R218, [R1+0x50] ;  /* 0x0000500001da7983 */ /* 0x008ea20000100a00 */
[----:B------:R-:W-:Y:S01]  /*90d0*/  UIADD3 UR27, UR26, -0x2, URZ ;  /* 0xfffffffe1a1b7890 */ /* 0x000fe2000fffe03f */
[----:B------:R-:W-:-:S04]  /*90e0*/  DEPBAR.LE SB0, 0x0 ;  /* 0x000080000000791a */ /* 0x000fc80000000000 */
[----:B------:R-:W-:Y:S01]  /*90f0*/  USHF.R.S32.HI UR5, URZ, 0x1f, UR27 ;  /* 0x0000001f3f057899 */ /* 0x000fe2000801141b */
[----:B------:R-:W-:Y:S01]  /*9100*/  IMAD.U32 R8, RZ, RZ, UR27 ;  /* 0x0000001bff087e24 */ /* 0x000fe2000f8e00ff */
[----:B------:R-:W-:Y:S01]  /*9110*/  UIMAD UR28, UR19, UR27, URZ ;  /* 0x0000001b131c72a4 */ /* 0x000fe2000f8e023f */
[----:B------:R-:W-:Y:S01]  /*9120*/  IMAD.MOV.U32 R202, RZ, RZ, c[0x0][0x1a4] ;  /* 0x00006900ffca7624 */ /* 0x000fe200078e00ff */
[----:B------:R-:W-:Y:S01]  /*9130*/  USHF.L.U32 UR27, UR4, 0x6, URZ ;  /* 0x00000006041b7899 */ /* 0x000fe2000800063f */
[----:B------:R-:W-:Y:S01]  /*9140*/  IMAD.U32 R0, RZ, RZ, UR4 ;  /* 0x00000004ff007e24 */ /* 0x000fe2000f8e00ff */
[----:B------:R-:W-:Y:S02]  /*9150*/  UIMAD UR5, UR5, UR20, UR28 ;  /* 0x00000014050572a4 */ /* 0x000fe4000f8e021c */
[----:B------:R-:W-:Y:S02]  /*9160*/  UISETP.NE.AND UP0, UPT, UR26, 0x2, UPT ;  /* 0x000000021a00788c */ /* 0x000fe4000bf05270 */
[----:B------:R-:W-:Y:S01]  /*9170*/  SHF.L.U64.HI R0, R0, 0x6, R202 ;  /* 0x0000000600007819 */ /* 0x000fe200000102ca */
[----:B------:R-:W-:Y:S01]  /*9180*/  BAR.SYNC.DEFER_BLOCKING 0x0 ;  /* 0x0000000000007b1d */ /* 0x000fe20000010000 */
[----:B--2---:R-:W-:-:S05]  /*9190*/  IMAD.WIDE.U32 R8, R8, UR20, R218 ;  /* 0x0000001408087c25 */ /* 0x004fca000f8e00da */
        /* <DEDUP_REMOVED lines=12> */
[----:B------:R-:W-:Y:S01]  /*9260*/  IADD3 R14, P0, R8, UR27, RZ ;  /* 0x0000001b080e7c10 */ /* 0x000fe2000ff1e0ff */
[----:B------:R-:W-:-:S03]  /*9270*/  UIADD3 UR27, UR26, -0x2, URZ ;  /* 0xfffffffe1a1b7890 */ /* 0x000fc6000fffe03f */
[----:B------:R2:W-:Y:S01]  /*9280*/  LDGSTS.E.BYPASS.LTC128B.128 [R224+0x5000], [R8.64] ;  /* 0x0500000008e07fae */ /* 0x0005e2000b901d56 */
[----:B------:R-:W-:-:S05]  /*9290*/  IMAD.X R15, R9, 0x1, R0, P0 ;  /* 0x00000001090f7824 */ /* 0x000fca00000e0600 */
[----:B------:R1:W-:Y:S04]  /*92a0*/  LDGSTS.E.BYPASS.LTC128B.128 [R224+0x5800], [R14.64] ;  /* 0x058000000ee07fae */ /* 0x0003e8000b901d56 */
[----:B------:R-:W-:Y:S04]  /*92b0*/  LDSM.16.M88.4 R16, [R207] ;  /* 0x00000000cf10783b */ /* 0x000fe80000000200 */
[----:B------:R-:W3:Y:S04]  /*92c0*/  LDSM.16.M88.4 R40, [R204+0x2000] ;  /* 0x00200000cc28783b */ /* 0x000ee80000000200 */
[----:B------:R-:W-:Y:S04]  /*92d0*/  LDSM.16.M88.4 R36, [R204+0x2400] ;  /* 0x00240000cc24783b */ /* 0x000fe80000000200 */
[----:B------:R-:W-:Y:S04]  /*92e0*/  LDSM.16.M88.4 R32, [R204+0x2800] ;  /* 0x00280000cc20783b */ /* 0x000fe80000000200 */
[----:B------:R-:W-:Y:S04]  /*92f0*/  LDSM.16.M88.4 R28, [R204+0x2c00] ;  /* 0x002c0000cc1c783b */ /* 0x000fe80000000200 */
[----:B--2---:R-:W2:Y:S04]  /*9300*/  LDSM.16.M88.4 R8, [R207+0x1000] ;  /* 0x00100000cf08783b */ /* 0x004ea80000000200 */
[----:B------:R-:W4:Y:S04]  /*9310*/  LDSM.16.M88.4 R24, [R204+0x3000] ;  /* 0x00300000cc18783b */ /* 0x000f280000000200 */
[----:B------:R-:W4:Y:S04]  /*9320*/  LDSM.16.M88.4 R20, [R204+0x3400] ;  /* 0x00340000cc14783b */ /* 0x000f280000000200 */
[----:B-1----:R-:W1:Y:S04]  /*9330*/  LDSM.16.M88.4 R12, [R204+0x3800] ;  /* 0x00380000cc0c783b */ /* 0x002e680000000200 */
[----:B------:R-:W1:Y:S04]  /*9340*/  LDSM.16.M88.4 R44, [R204+0x3c00] ;  /* 0x003c0000cc2c783b */ /* 0x000e680000000200 */
[----:B------:R-:W0:Y:S01]  /*9350*/  LDGDEPBAR ;  /* 0x00000000000079af */ /* 0x000e220000000000 */
[C---:B---3--:R-:W-:Y:S08]  /*9360*/  HMMA.16816.F32 R88, R16.reuse, R40, RZ ;  /* 0x000000281058723c */ /* 0x048ff000000018ff */
[----:B------:R-:W-:Y:S08]  /*9370*/  HMMA.16816.F32 R112, R16, R42, RZ ;  /* 0x0000002a1070723c */ /* 0x000ff000000018ff */
[C---:B--2---:R-:W-:Y:S08]  /*9380*/  HMMA.16816.F32 R80, R8.reuse, R40, RZ ;  /* 0x000000280850723c */ /* 0x044ff000000018ff */
[C---:B------:R-:W-:Y:S08]  /*9390*/  HMMA.16816.F32 R108, R8.reuse, R42, RZ ;  /* 0x0000002a086c723c */ /* 0x040ff000000018ff */
[C---:B------:R-:W-:Y:S08]  /*93a0*/  HMMA.16816.F32 R76, R8.reuse, R36, RZ ;  /* 0x00000024084c723c */ /* 0x040ff000000018ff */
[C---:B------:R-:W-:Y:S08]  /*93b0*/  HMMA.16816.F32 R72, R8.reuse, R32, RZ ;  /* 0x000000200848723c */ /* 0x040ff000000018ff */
[C---:B------:R-:W-:Y:S08]  /*93c0*/  HMMA.16816.F32 R84, R8.reuse, R28, RZ ;  /* 0x0000001c0854723c */ /* 0x040ff000000018ff */
[C---:B----4-:R-:W-:Y:S08]  /*93d0*/  HMMA.16816.F32 R92, R8.reuse, R24, RZ ;  /* 0x00000018085c723c */ /* 0x050ff000000018ff */
[C---:B------:R-:W-:Y:S08]  /*93e0*/  HMMA.16816.F32 R96, R8.reuse, R20, RZ ;  /* 0x000000140860723c */ /* 0x040ff000000018ff */
[C---:B-1----:R-:W-:Y:S08]  /*93f0*/  HMMA.16816.F32 R100, R8.reuse, R12, RZ ;  /* 0x0000000c0864723c */ /* 0x042ff000000018ff */
[C---:B------:R-:W-:Y:S08]  /*9400*/  HMMA.16816.F32 R48, R8.reuse, R44, RZ ;  /* 0x0000002c0830723c */ /* 0x040ff000000018ff */
[C---:B------:R-:W-:Y:S08]  /*9410*/  HMMA.16816.F32 R128, R8.reuse, R38, RZ ;  /* 0x000000260880723c */ /* 0x040ff000000018ff */
[C---:B------:R-:W-:Y:S08]  /*9420*/  HMMA.16816.F32 R184, R8.reuse, R34, RZ ;  /* 0x0000002208b8723c */ /* 0x040ff000000018ff */
[----:B------:R-:W-:Y:S01]  /*9430*/  HMMA.16816.F32 R200, R8, R30, RZ ;  /* 0x0000001e08c8723c */ /* 0x000fe200000018ff */
[----:B------:R-:W-:-:S02]  /*9440*/  IMAD.MOV.U32 R244, RZ, RZ, R48 ;  /* 0x000000fffff47224 */ /* 0x000fc400078e0030 */
[----:B------:R-:W-:Y:S02]  /*9450*/  IMAD.MOV.U32 R227, RZ, RZ, R49 ;  /* 0x000000ffffe37224 */ /* 0x000fe400078e0031 */
[----:B------:R-:W-:Y:S02]  /*9460*/  IMAD.MOV.U32 R226, RZ, RZ, R50 ;  /* 0x000000ffffe27224 */ /* 0x000fe400078e0032 */
[----:B------:R-:W-:Y:S01]  /*9470*/  IMAD.MOV.U32 R219, RZ, RZ, R51 ;  /* 0x000000ffffdb7224 */ /* 0x000fe200078e0033 */
[C---:B------:R-:W-:Y:S08]  /*9480*/  HMMA.16816.F32 R232, R8.reuse, R26, RZ ;  /* 0x0000001a08e8723c */ /* 0x040ff000000018ff */
[C---:B------:R-:W-:Y:S08]  /*9490*/  HMMA.16816.F32 R240, R8.reuse, R22, RZ ;  /* 0x0000001608f0723c */ /* 0x040ff000000018ff */
[C---:B------:R-:W-:Y:S08]  /*94a0*/  HMMA.16816.F32 R40, R8.reuse, R14, RZ ;  /* 0x0000000e0828723c */ /* 0x040ff000000018ff */
[----:B------:R-:W-:Y:S08]  /*94b0*/  HMMA.16816.F32 R8, R8, R46, RZ ;  /* 0x0000002e0808723c */ /* 0x000ff000000018ff */
[C---:B------:R-:W-:Y:S08]  /*94c0*/  HMMA.16816.F32 R52, R16.reuse, R20, RZ ;  /* 0x000000141034723c */ /* 0x040ff000000018ff */
        /* <DEDUP_REMOVED lines=10> */
[----:B------:R-:W-:Y:S01]  /*9570*/  IMAD.MOV.U32 R0, RZ, RZ, R43 ;  /* 0x000000ffff007224 */ /* 0x000fe200078e002b */
[C---:B------:R-:W-:Y:S01]  /*9580*/  HMMA.16816.F32 R8, R16.reuse, R44, RZ ;  /* 0x0000002c1008723c */ /* 0x040fe200000018ff */
[----:B------:R-:W-:Y:S07]  /*9590*/  LDSM.16.M88.4 R40, [R209] ;  /* 0x00000000d128783b */ /* 0x000fee0000000200 */
[C---:B------:R-:W-:Y:S01]  /*95a0*/  HMMA.16816.F32 R104, R16.reuse, R38, RZ ;  /* 0x000000261068723c */ /* 0x040fe200000018ff */
[----:B------:R-:W-:Y:S07]  /*95b0*/  LDSM.16.M88.4 R36, [R216] ;  /* 0x00000000d824783b */ /* 0x000fee0000000200 */
[C---:B------:R-:W-:Y:S08]  /*95c0*/  HMMA.16816.F32 R64, R16.reuse, R32, RZ ;  /* 0x000000201040723c */ /* 0x040ff000000018ff */
[----:B------:R-:W-:Y:S01]  /*95d0*/  IMAD.MOV.U32 R123, RZ, RZ, R9 ;  /* 0x000000ffff7b7224 */ /* 0x000fe200078e0009 */
[----:B------:R-:W-:Y:S01]  /*95e0*/  HMMA.16816.F32 R124, R16, R34, RZ ;  /* 0x00000022107c723c */ /* 0x000fe200000018ff */
[----:B------:R-:W-:Y:S01]  /*95f0*/  IMAD.MOV.U32 R122, RZ, RZ, R8 ;  /* 0x000000ffff7a7224 */ /* 0x000fe200078e0008 */
[----:B------:R-:W-:Y:S01]  /*9600*/  LDSM.16.M88.4 R32, [R215] ;  /* 0x00000000d720783b */ /* 0x000fe20000000200 */
[----:B------:R-:W-:-:S02]  /*9610*/  IMAD.MOV.U32 R225, RZ, RZ, R10 ;  /* 0x000000ffffe17224 */ /* 0x000fc400078e000a */
[----:B------:R-:W-:Y:S02]  /*9620*/  IMAD.MOV.U32 R139, RZ, RZ, R11 ;  /* 0x000000ffff8b7224 */ /* 0x000fe400078e000b */
[----:B------:R-:W1:Y:S01]  /*9630*/  LDSM.16.M88.4 R8, [R208+0x1000] ;  /* 0x00100000d008783b */ /* 0x000e620000000200 */
[C---:B------:R-:W-:Y:S08]  /*9640*/  HMMA.16816.F32 R60, R16.reuse, R28, RZ ;  /* 0x0000001c103c723c */ /* 0x040ff000000018ff */
[C---:B------:R-:W-:Y:S01]  /*9650*/  HMMA.16816.F32 R172, R16.reuse, R30, RZ ;  /* 0x0000001e10ac723c */ /* 0x040fe200000018ff */
[----:B------:R-:W-:Y:S07]  /*9660*/  LDSM.16.M88.4 R28, [R214] ;  /* 0x00000000d61c783b */ /* 0x000fee0000000200 */
[C---:B------:R-:W-:Y:S08]  /*9670*/  HMMA.16816.F32 R56, R16.reuse, R24, RZ ;  /* 0x000000181038723c */ /* 0x040ff000000018ff */
[C---:B------:R-:W-:Y:S01]  /*9680*/  HMMA.16816.F32 R180, R16.reuse, R26, RZ ;  /* 0x0000001a10b4723c */ /* 0x040fe200000018ff */
[----:B------:R-:W-:Y:S07]  /*9690*/  LDSM.16.M88.4 R24, [R211] ;  /* 0x00000000d318783b */ /* 0x000fee0000000200 */
[C---:B------:R-:W-:Y:S08]  /*96a0*/  HMMA.16816.F32 R48, R16.reuse, R12, RZ ;  /* 0x0000000c1030723c */ /* 0x040ff000000018ff */
[C---:B------:R-:W-:Y:S01]  /*96b0*/  HMMA.16816.F32 R220, R16.reuse, R14, RZ ;  /* 0x0000000e10dc723c */ /* 0x040fe200000018ff */
[----:B------:R-:W2:Y:S07]  /*96c0*/  LDSM.16.M88.4 R12, [R208] ;  /* 0x00000000d00c783b */ /* 0x000eae0000000200 */
[----:B------:R-:W-:Y:S08]  /*96d0*/  HMMA.16816.F32 R16, R16, R46, RZ ;  /* 0x0000002e1010723c */ /* 0x000ff000000018ff */
[C---:B-1----:R-:W-:Y:S07]  /*96e0*/  HMMA.16816.F32 R188, R8.reuse, R20, R92 ;  /* 0x0000001408bc723c */ /* 0x042fee000000185c */
[----:B------:R-:W-:Y:S01]  /*96f0*/  IMAD.MOV.U32 R94, RZ, RZ, R2 ;  /* 0x000000ffff5e7224 */ /* 0x000fe200078e0002 */
[----:B------:R-:W-:Y:S01]  /*9700*/  HMMA.16816.F32 R80, R8, R40, R80 ;  /* 0x000000280850723c */ /* 0x000fe20000001850 */
[----:B------:R-:W1:Y:S01]  /*9710*/  S2R R2, SR_TID.X ;  /* 0x0000000000027919 */ /* 0x000e620000002100 */
[----:B------:R-:W-:-:S02]  /*9720*/  IMAD.MOV.U32 R95, RZ, RZ, R0 ;  /* 0x000000ffff5f7224 */ /* 0x000fc400078e0000 */
[----:B------:R-:W-:Y:S02]  /*9730*/  IMAD.U32 R0, RZ, RZ, UR27 ;  /* 0x0000001bff007e24 */ /* 0x000fe4000f8e00ff */
[----:B------:R-:W-:Y:S02]  /*9740*/  IMAD.MOV.U32 R92, RZ, RZ, R121 ;  /* 0x000000ffff5c7224 */ /* 0x000fe400078e0079 */
[----:B------:R-:W-:Y:S01]  /*9750*/  IMAD.MOV.U32 R119, RZ, RZ, R16 ;  /* 0x000000ffff777224 */ /* 0x000fe200078e0010 */
[----:B------:R-:W-:Y:S01]  /*9760*/  HMMA.16816.F32 R248, R8, R36, R76 ;  /* 0x0000002408f8723c */ /* 0x000fe2000000184c */
[----:B------:R-:W-:Y:S02]  /*9770*/  IMAD.MOV.U32 R118, RZ, RZ, R19 ;  /* 0x000000ffff767224 */ /* 0x000fe400078e0013 */
[----:B------:R-:W-:Y:S02]  /*9780*/  IMAD.MOV.U32 R218, RZ, RZ, R17 ;  /* 0x000000ffffda7224 */ /* 0x000fe400078e0011 */
[----:B------:R-:W-:-:S02]  /*9790*/  IMAD.MOV.U32 R44, RZ, RZ, R18 ;  /* 0x000000ffff2c7224 */ /* 0x000fc400078e0012 */
[----:B------:R-:W3:Y:S01]  /*97a0*/  LDSM.16.M88.4 R16, [R212] ;  /* 0x00000000d410783b */ /* 0x000ee20000000200 */
[----:B--2---:R-:W-:Y:S01]  /*97b0*/  HMMA.16816.F32 R192, R12, R40, R88 ;  /* 0x000000280cc0723c */ /* 0x004fe20000001858 */
[----:B------:R-:W-:-:S06]  /*97c0*/  IMAD.MOV.U32 R93, RZ, RZ, R120 ;  /* 0x000000ffff5d7224 */ /* 0x000fcc00078e0078 */
[----:B------:R-:W-:Y:S01]  /*97d0*/  IMAD.MOV.U32 R41, RZ, RZ, R119 ;  /* 0x000000ffff297224 */ /* 0x000fe200078e0077 */
[----:B------:R-:W-:Y:S01]  /*97e0*/  HMMA.16816.F32 R176, R12, R36, R68 ;  /* 0x000000240cb0723c */ /* 0x000fe20000001844 */
[----:B-1----:R-:W-:Y:S02]  /*97f0*/  IMAD.SHL.U32 R2, R2, 0x2, RZ ;  /* 0x0000000202027824 */ /* 0x002fe400078e00ff */
[----:B------:R-:W-:Y:S02]  /*9800*/  IMAD.MOV.U32 R40, RZ, RZ, R118 ;  /* 0x000000ffff287224 */ /* 0x000fe400078e0076 */
[----:B------:R-:W-:Y:S01]  /*9810*/  IMAD.MOV.U32 R217, RZ, RZ, R81 ;  /* 0x000000ffffd97224 */ /* 0x000fe200078e0051 */
[----:B------:R-:W-:Y:S01]  /*9820*/  LOP3.LUT R2, R2, 0x6, RZ, 0xc0, !PT ;  /* 0x0000000602027812 */ /* 0x000fe200078ec0ff */
[----:B------:R-:W-:Y:S01]  /*9830*/  IMAD.MOV.U32 R37, RZ, RZ, R117 ;  /* 0x000000ffff257224 */ /* 0x000fe200078e0075 */
[----:B------:R-:W-:Y:S01]  /*9840*/  HMMA.16816.F32 R108, R8, R42, R108 ;  /* 0x0000002a086c723c */ /* 0x000fe2000000186c */
[----:B------:R-:W-:-:S02]  /*9850*/  IMAD.MOV.U32 R36, RZ, RZ, R116 ;  /* 0x000000ffff247224 */ /* 0x000fc400078e0074 */
[----:B------:R-:W-:Y:S02]  /*9860*/  IMAD R0, R0, 0x80, R2 ;  /* 0x0000008000007824 */ /* 0x000fe400078e0202 */
[----:B------:R-:W-:Y:S02]  /*9870*/  IMAD.MOV.U32 R45, RZ, RZ, R80 ;  /* 0x000000ffff2d7224 */ /* 0x000fe400078e0050 */
[----:B------:R-:W-:Y:S01]  /*9880*/  IMAD.MOV.U32 R46, RZ, RZ, R82 ;  /* 0x000000ffff2e7224 */ /* 0x000fe200078e0052 */
[----:B------:R-:W-:Y:S01]  /*9890*/  HMMA.16816.F32 R116, R12, R32, R64 ;  /* 0x000000200c74723c */ /* 0x000fe20000001840 */
[----:B------:R-:W-:Y:S01]  /*98a0*/  IMAD.MOV.U32 R47, RZ, RZ, R83 ;  /* 0x000000ffff2f7224 */ /* 0x000fe200078e0053 */
[C---:B-----5:R-:W-:Y:S02]  /*98b0*/  ISETP.GE.AND P1, PT, R0.reuse, R5, PT ;  /* 0x000000050000720c */ /* 0x060fe40003f26270 */
[----:B------:R-:W-:-:S04]  /*98c0*/  ISETP.GE.AND P3, PT, R0, R4, PT ;  /* 0x000000040000720c */ /* 0x000fc80003f66270 */
[C---:B------:R-:W-:Y:S08]  /*98d0*/  HMMA.16816.F32 R80, R12.reuse, R28, R60 ;  /* 0x0000001c0c50723c */ /* 0x040ff0000000183c */
[C---:B---3--:R-:W-:Y:S08]  /*98e0*/  HMMA.16816.F32 R68, R12.reuse, R16, R52 ;  /* 0x000000100c44723c */ /* 0x048ff00000001834 */
[----:B------:R-:W-:Y:S07]  /*98f0*/  HMMA.16816.F32 R52, R12, R42, R112 ;  /* 0x0000002a0c34723c */ /* 0x000fee0000001870 */
[----:B------:R-:W-:Y:S01]  /*9900*/  IMAD.MOV.U32 R42, RZ, RZ, R41 ;  /* 0x000000ffff2a7224 */ /* 0x000fe200078e0029 */
[----:B------:R-:W-:Y:S01]  /*9910*/  HMMA.16816.F32 R112, R8, R38, R128 ;  /* 0x000000260870723c */ /* 0x000fe20000001880 */
[----:B------:R-:W-:Y:S01]  /*9920*/  IADD3 R41, R0, 0x10, RZ ;  /* 0x0000001000297810 */ /* 0x000fe20007ffe0ff */
[----:B------:R-:W-:-:S05]  /*9930*/  IMAD.MOV.U32 R43, RZ, RZ, R218 ;  /* 0x000000ffff2b7224 */ /* 0x000fca00078e00da */
[----:B------:R-:W-:Y:S01]  /*9940*/  IMAD.MOV.U32 R131, RZ, RZ, R40 ;  /* 0x000000ffff837224 */ /* 0x000fe200078e0028 */
[----:B------:R-:W-:Y:S01]  /*9950*/  HMMA.16816.F32 R64, R12, R38, R104 ;  /* 0x000000260c40723c */ /* 0x000fe20000001868 */
[----:B------:R-:W-:-:S06]  /*9960*/  IADD3 R40, R0, 0x11, RZ ;  /* 0x0000001100287810 */ /* 0x000fcc0007ffe0ff */
[----:B------:R-:W-:Y:S01]  /*9970*/  IMAD.MOV.U32 R39, RZ, RZ, R44 ;  /* 0x000000ffff277224 */ /* 0x000fe200078e002c */
[----:B------:R-:W-:Y:S01]  /*9980*/  IADD3 R44, R0, 0x1, RZ ;  /* 0x00000001002c7810 */ /* 0x000fe20007ffe0ff */
[----:B------:R-:W-:Y:S03]  /*9990*/  HMMA.16816.F32 R76, R12, R20, R56 ;  /* 0x000000140c4c723c */ /* 0x000fe60000001838 */
[C---:B------:R-:W-:Y:S02]  /*99a0*/  ISETP.GE.AND P2, PT, R44.reuse, R4, PT ;  /* 0x000000042c00720c */ /* 0x040fe40003f46270 */
[----:B------:R-:W-:-:S03]  /*99b0*/  ISETP.GE.AND P0, PT, R44, R5, PT ;  /* 0x000000052c00720c */ /* 0x000fc60003f06270 */
[----:B------:R-:W-:Y:S07]  /*99c0*/  HMMA.16816.F32 R236, R8, R32, R72 ;  /* 0x0000002008ec723c */ /* 0x000fee0000001848 */
[----:B------:R-:W-:Y:S01]  /*99d0*/  IMAD.MOV.U32 R32, RZ, RZ, R123 ;  /* 0x000000ffff207224 */ /* 0x000fe200078e007b */
[----:B------:R-:W-:Y:S01]  /*99e0*/  HMMA.16816.F32 R60, R12, R34, R124 ;  /* 0x000000220c3c723c */ /* 0x000fe2000000187c */
[----:B------:R-:W-:Y:S02]  /*99f0*/  IMAD.MOV.U32 R33, RZ, RZ, R122 ;  /* 0x000000ffff217224 */ /* 0x000fe400078e007a */
[----:B------:R-:W-:Y:S01]  /*9a00*/  IMAD.MOV.U32 R21, RZ, RZ, R32 ;  /* 0x000000ffff157224 */ /* 0x000fe200078e0020 */
[C---:B------:R-:W-:Y:S01]  /*9a10*/  IADD3 R32, R0.reuse, 0x31, RZ ;  /* 0x0000003100207810 */ /* 0x040fe20007ffe0ff */
[----:B------:R-:W-:Y:S01]  /*9a20*/  IMAD.MOV.U32 R20, RZ, RZ, R33 ;  /* 0x000000ffff147224 */ /* 0x000fe200078e0021 */
[----:B------:R-:W-:-:S02]  /*9a30*/  IADD3 R33, R0, 0x30, RZ ;  /* 0x0000003000217810 */ /* 0x000fc40007ffe0ff */
[-C--:B------:R-:W-:Y:S01]  /*9a40*/  HMMA.16816.F32 R48, R12, R24.reuse, R48 ;  /* 0x000000180c30723c */ /* 0x080fe20000001830 */
[----:B------:R-:W-:Y:S02]  /*9a50*/  FSEL R125, R194, -INF , !P1 ;  /* 0xff800000c27d7808 */ /* 0x000fe40004800000 */
[----:B------:R-:W-:Y:S02]  /*9a60*/  FSEL R124, R192, -INF , !P3 ;  /* 0xff800000c07c7808 */ /* 0x000fe40005800000 */
[----:B------:R-:W-:Y:S02]  /*9a70*/  ISETP.GE.AND P1, PT, R41, R5, PT ;  /* 0x000000052900720c */ /* 0x000fe40003f26270 */
[----:B------:R-:W-:Y:S01]  /*9a80*/  FSEL R126, R193, -INF , !P2 ;  /* 0xff800000c17e7808 */ /* 0x000fe20005000000 */
[----:B------:R-:W-:Y:S01]  /*9a90*/  HMMA.16816.F32 R120, R8, R24, R100 ;  /* 0x000000180878723c */ /* 0x000fe20000001864 */
[----:B------:R-:W-:Y:S02]  /*9aa0*/  FSEL R127, R195, -INF , !P0 ;  /* 0xff800000c37f7808 */ /* 0x000fe40004000000 */
[----:B------:R-:W-:-:S02]  /*9ab0*/  ISETP.GE.AND P3, PT, R41, R4, PT ;  /* 0x000000042900720c */ /* 0x000fc40003f66270 */
[----:B------:R-:W-:Y:S02]  /*9ac0*/  ISETP.GE.AND P2, PT, R40, R4, PT ;  /* 0x000000042800720c */ /* 0x000fe40003f46270 */
[----:B------:R-:W-:Y:S01]  /*9ad0*/  IMAD.MOV.U32 R24, RZ, RZ, R37 ;  /* 0x000000ffff187224 */ /* 0x000fe200078e0025 */
[----:B------:R-:W-:Y:S01]  /*9ae0*/  IADD3 R37, R0, 0x20, RZ ;  /* 0x0000002000257810 */ /* 0x000fe20007ffe0ff */
[----:B------:R-:W-:Y:S01]  /*9af0*/  IMAD.MOV.U32 R25, RZ, RZ, R36 ;  /* 0x000000ffff197224 */ /* 0x000fe200078e0024 */
[----:B------:R-:W-:Y:S01]  /*9b00*/  ISETP.GE.AND P0, PT, R40, R5, PT ;  /* 0x000000052800720c */ /* 0x000fe20003f06270 */
[----:B------:R-:W-:Y:S01]  /*9b10*/  HMMA.16816.F32 R228, R8, R28, R84 ;  /* 0x0000001c08e4723c */ /* 0x000fe20000001854 */
[----:B------:R-:W-:Y:S01]  /*9b20*/  IADD3 R36, R0, 0x21, RZ ;  /* 0x0000002100247810 */ /* 0x000fe20007ffe0ff */
[----:B------:R-:W-:Y:S01]  /*9b30*/  IMAD.MOV.U32 R38, RZ, RZ, R24 ;  /* 0x000000ffff267224 */ /* 0x000fe200078e0018 */
[----:B------:R-:W-:Y:S02]  /*9b40*/  FSEL R178, R178, -INF , !P1 ;  /* 0xff800000b2b27808 */ /* 0x000fe40004800000 */
[----:B------:R-:W-:-:S02]  /*9b50*/  FSEL R176, R176, -INF , !P3 ;  /* 0xff800000b0b07808 */ /* 0x000fc40005800000 */
[-C--:B------:R-:W-:Y:S01]  /*9b60*/  ISETP.GE.AND P1, PT, R37, R5.reuse, PT ;  /* 0x000000052500720c */ /* 0x080fe20003f26270 */
[----:B------:R-:W-:Y:S01]  /*9b70*/  HMMA.16816.F32 R72, R12, R22, R180 ;  /* 0x000000160c48723c */ /* 0x000fe200000018b4 */
        /* <DEDUP_REMOVED lines=8> */
[-C--:B------:R-:W-:Y:S01]  /*9c00*/  ISETP.GE.AND P1, PT, R33, R5.reuse, PT ;  /* 0x000000052100720c */ /* 0x080fe20003f26270 */
[----:B------:R-:W-:Y:S01]  /*9c10*/  HMMA.16816.F32 R56, R12, R30, R172 ;  /* 0x0000001e0c38723c */ /* 0x000fe200000018ac */
[----:B------:R-:W-:Y:S01]  /*9c20*/  FSEL R129, R117, -INF , !P2 ;  /* 0xff80000075817808 */ /* 0x000fe20005000000 */
[----:B------:R-:W-:Y:S01]  /*9c30*/  IMAD.MOV.U32 R184, RZ, RZ, R25 ;  /* 0x000000ffffb87224 */ /* 0x000fe200078e0019 */
[----:B------:R-:W-:Y:S01]  /*9c40*/  FSEL R119, R119, -INF , !P0 ;  /* 0xff80000077777808 */ /* 0x000fe20004000000 */
[----:B------:R-:W-:Y:S01]  /*9c50*/  IMAD.MOV.U32 R187, RZ, RZ, R131 ;  /* 0x000000ffffbb7224 */ /* 0x000fe200078e0083 */
[----:B------:R-:W-:Y:S01]  /*9c60*/  IADD3 R29, R0, 0x40, RZ ;  /* 0x00000040001d7810 */ /* 0x000fe20007ffe0ff */
[----:B------:R-:W-:Y:S01]  /*9c70*/  IMAD.MOV.U32 R186, RZ, RZ, R39 ;  /* 0x000000ffffba7224 */ /* 0x000fe200078e0027 */
[-C--:B------:R-:W-:Y:S01]  /*9c80*/  ISETP.GE.AND P3, PT, R33, R4.reuse, PT ;  /* 0x000000042100720c */ /* 0x080fe20003f66270 */
[C---:B------:R-:W-:Y:S01]  /*9c90*/  HMMA.16816.F32 R132, R8.reuse, R16, R96 ;  /* 0x000000100884723c */ /* 0x040fe20000001860 */
[C---:B------:R-:W-:Y:S01]  /*9ca0*/  ISETP.GE.AND P2, PT, R32.reuse, R4, PT ;  /* 0x000000042000720c */ /* 0x040fe20003f46270 */
[----:B------:R-:W-:Y:S01]  /*9cb0*/  IMAD.MOV.U32 R131, RZ, RZ, R42 ;  /* 0x000000ffff837224 */ /* 0x000fe200078e002a */
[-C--:B------:R-:W-:Y:S01]  /*9cc0*/  ISETP.GE.AND P0, PT, R32, R5.reuse, PT ;  /* 0x000000052000720c */ /* 0x080fe20003f06270 */
[----:B------:R-:W-:Y:S01]  /*9cd0*/  IMAD.MOV.U32 R39, RZ, RZ, R20 ;  /* 0x000000ffff277224 */ /* 0x000fe200078e0014 */
[----:B------:R-:W-:Y:S01]  /*9ce0*/  IADD3 R28, R0, 0x41, RZ ;  /* 0x00000041001c7810 */ /* 0x000fe20007ffe0ff */
[----:B------:R-:W-:Y:S01]  /*9cf0*/  IMAD.MOV.U32 R42, RZ, RZ, R21 ;  /* 0x000000ffff2a7224 */ /* 0x000fe200078e0015 */
[----:B------:R-:W-:Y:S01]  /*9d00*/  FSEL R181, R82, -INF , !P1 ;  /* 0xff80000052b57808 */ /* 0x000fe20004800000 */
[----:B------:R-:W-:Y:S01]  /*9d10*/  HMMA.16816.F32 R96, R8, R30, R200 ;  /* 0x0000001e0860723c */ /* 0x000fe200000018c8 */
[----:B------:R-:W-:Y:S01]  /*9d20*/  FSEL R180, R80, -INF , !P3 ;  /* 0xff80000050b47808 */ /* 0x000fe20005800000 */
[----:B------:R-:W-:Y:S01]  /*9d30*/  IMAD.MOV.U32 R185, RZ, RZ, R43 ;  /* 0x000000ffffb97224 */ /* 0x000fe200078e002b */
[----:B------:R-:W-:Y:S01]  /*9d40*/  ISETP.GE.AND P1, PT, R29, R5, PT ;  /* 0x000000051d00720c */ /* 0x000fe20003f26270 */
[----:B------:R-:W-:Y:S01]  /*9d50*/  IMAD.MOV.U32 R43, RZ, RZ, R225 ;  /* 0x000000ffff2b7224 */ /* 0x000fe200078e00e1 */
[----:B------:R-:W-:-:S02]  /*9d60*/  FSEL R175, R81, -INF , !P2 ;  /* 0xff80000051af7808 */ /* 0x000fc40005000000 */
[----:B------:R-:W-:Y:S01]  /*9d70*/  FSEL R182, R83, -INF , !P0 ;  /* 0xff80000053b67808 */ /* 0x000fe20004000000 */
[-C--:B------:R-:W-:Y:S01]  /*9d80*/  HMMA.16816.F32 R104, R8, R26.reuse, R92 ;  /* 0x0000001a0868723c */ /* 0x080fe2000000185c */
[-C--:B------:R-:W-:Y:S01]  /*9d90*/  ISETP.GE.AND P3, PT, R29, R4.reuse, PT ;  /* 0x000000041d00720c */ /* 0x080fe20003f66270 */
[----:B------:R-:W-:Y:S01]  /*9da0*/  IMAD.MOV.U32 R203, RZ, RZ, R38 ;  /* 0x000000ffffcb7224 */ /* 0x000fe200078e0026 */
[C---:B------:R-:W-:Y:S01]  /*9db0*/  ISETP.GE.AND P2, PT, R28.reuse, R4, PT ;  /* 0x000000041c00720c */ /* 0x040fe20003f46270 */
[----:B------:R-:W-:Y:S01]  /*9dc0*/  IMAD.MOV.U32 R202, RZ, RZ, R184 ;  /* 0x000000ffffca7224 */ /* 0x000fe200078e00b8 */
[----:B------:R-:W-:Y:S01]  /*9dd0*/  ISETP.GE.AND P0, PT, R28, R5, PT ;  /* 0x000000051c00720c */ /* 0x000fe20003f06270 */
[----:B------:R-:W-:Y:S01]  /*9de0*/  IMAD.MOV.U32 R184, RZ, RZ, R131 ;  /* 0x000000ffffb87224 */ /* 0x000fe200078e0083 */
[C---:B------:R-:W-:Y:S01]  /*9df0*/  IADD3 R25, R0.reuse, 0x50, RZ ;  /* 0x0000005000197810 */ /* 0x040fe20007ffe0ff */
[----:B------:R-:W-:Y:S01]  /*9e00*/  HMMA.16816.F32 R92, R12, R26, R220 ;  /* 0x0000001a0c5c723c */ /* 0x000fe200000018dc */
[----:B------:R-:W-:Y:S01]  /*9e10*/  IADD3 R24, R0, 0x51, RZ ;  /* 0x0000005100187810 */ /* 0x000fe20007ffe0ff */
[----:B------:R-:W-:Y:S01]  /*9e20*/  IMAD.MOV.U32 R200, RZ, RZ, R217 ;  /* 0x000000ffffc87224 */ /* 0x000fe200078e00d9 */
[----:B------:R-:W-:-:S02]  /*9e30*/  FSEL R2, R78, -INF , !P1 ;  /* 0xff8000004e027808 */ /* 0x000fc40004800000 */
[----:B------:R-:W-:Y:S02]  /*9e40*/  FSEL R201, R76, -INF , !P3 ;  /* 0xff8000004cc97808 */ /* 0x000fe40005800000 */
[----:B------:R-:W-:Y:S01]  /*9e50*/  FSEL R218, R77, -INF , !P2 ;  /* 0xff8000004dda7808 */ /* 0x000fe20005000000 */
[----:B------:R1:W-:Y:S01]  /*9e60*/  STL [R1+0x14], R2 ;  /* 0x0000140201007387 */ /* 0x0003e20000100800 */
[----:B------:R-:W-:Y:S01]  /*9e70*/  FSEL R76, R79, -INF , !P0 ;  /* 0xff8000004f4c7808 */ /* 0x000fe20004000000 */
[----:B------:R-:W-:Y:S01]  /*9e80*/  HMMA.16816.F32 R84, R8, R18, R240 ;  /* 0x000000120854723c */ /* 0x000fe200000018f0 */
[C---:B------:R-:W-:Y:S02]  /*9e90*/  ISETP.GE.AND P1, PT, R25.reuse, R5, PT ;  /* 0x000000051900720c */ /* 0x040fe40003f26270 */
[-C--:B------:R-:W-:Y:S02]  /*9ea0*/  ISETP.GE.AND P3, PT, R25, R4.reuse, PT ;  /* 0x000000041900720c */ /* 0x080fe40003f66270 */
[----:B------:R-:W-:-:S02]  /*9eb0*/  ISETP.GE.AND P2, PT, R24, R4, PT ;  /* 0x000000041800720c */ /* 0x000fc40003f46270 */
[-C--:B------:R-:W-:Y:S01]  /*9ec0*/  ISETP.GE.AND P0, PT, R24, R5.reuse, PT ;  /* 0x000000051800720c */ /* 0x080fe20003f06270 */
[----:B------:R-:W-:Y:S01]  /*9ed0*/  HMMA.16816.F32 R88, R8, R22, R232 ;  /* 0x000000160858723c */ /* 0x000fe200000018e8 */
[C---:B------:R-:W-:Y:S02]  /*9ee0*/  IADD3 R21, R0.reuse, 0x60, RZ ;  /* 0x0000006000157810 */ /* 0x040fe40007ffe0ff */
[----:B------:R-:W-:Y:S02]  /*9ef0*/  IADD3 R20, R0, 0x61, RZ ;  /* 0x0000006100147810 */ /* 0x000fe40007ffe0ff */
[----:B------:R-:W-:Y:S02]  /*9f00*/  FSEL R221, R68, -INF , !P3 ;  /* 0xff80000044dd7808 */ /* 0x000fe40005800000 */
[----:B------:R-:W-:Y:S01]  /*9f10*/  FSEL R225, R69, -INF , !P2 ;  /* 0xff80000045e17808 */ /* 0x000fe20005000000 */
[----:B------:R-:W-:Y:S01]  /*9f20*/  IMAD.MOV.U32 R233, RZ, RZ, R42 ;  /* 0x000000ffffe97224 */ /* 0x000fe200078e002a */
[----:B------:R-:W-:Y:S01]  /*9f30*/  FSEL R77, R71, -INF , !P0 ;  /* 0xff800000474d7808 */ /* 0x000fe20004000000 */
[----:B------:R-:W-:Y:S01]  /*9f40*/  IMAD.MOV.U32 R234, RZ, RZ, R43 ;  /* 0x000000ffffea7224 */ /* 0x000fe200078e002b */
[CC--:B------:R-:W-:Y:S01]  /*9f50*/  ISETP.GE.AND P3, PT, R21.reuse, R4.reuse, PT ;  /* 0x000000041500720c */ /* 0x0c0fe20003f66270 */
[----:B------:R-:W-:Y:S01]  /*9f60*/  IMAD.MOV.U32 R232, RZ, RZ, R39 ;  /* 0x000000ffffe87224 */ /* 0x000fe200078e0027 */
[----:B------:R-:W-:Y:S01]  /*9f70*/  ISETP.GE.AND P2, PT, R20, R4, PT ;  /* 0x000000041400720c */ /* 0x000fe20003f46270 */
[----:B------:R-:W-:Y:S01]  /*9f80*/  HMMA.16816.F32 R16, R12, R18, R196 ;  /* 0x000000120c10723c */ /* 0x000fe200000018c4 */
[----:B-1----:R-:W-:Y:S01]  /*9f90*/  FSEL R2, R70, -INF , !P1 ;  /* 0xff80000046027808 */ /* 0x002fe20004800000 */
[----:B------:R-:W-:Y:S01]  /*9fa0*/  IMAD.MOV.U32 R235, RZ, RZ, R139 ;  /* 0x000000ffffeb7224 */ /* 0x000fe200078e008b */
[----:B------:R-:W-:-:S02]  /*9fb0*/  ISETP.GE.AND P1, PT, R21, R5, PT ;  /* 0x000000051500720c */ /* 0x000fc40003f26270 */
[----:B------:R-:W-:Y:S01]  /*9fc0*/  ISETP.GE.AND P0, PT, R20, R5, PT ;  /* 0x000000051400720c */ /* 0x000fe20003f06270 */
[----:B------:R1:W-:Y:S01]  /*9fd0*/  STL [R1+0x38], R2 ;  /* 0x0000380201007387 */ /* 0x0003e20000100800 */
[----:B------:R-:W-:Y:S02]  /*9fe0*/  FSEL R241, R48, -INF , !P3 ;  /* 0xff80000030f17808 */ /* 0x000fe40005800000 */
[----:B------:R-:W-:Y:S02]  /*9ff0*/  FSEL R243, R49, -INF , !P2 ;  /* 0xff80000031f37808 */ /* 0x000fe40005000000 */
[----:B------:R-:W-:Y:S02]  /*a000*/  FSEL R79, R50, -INF , !P1 ;  /* 0xff800000324f7808 */ /* 0x000fe40004800000 */
[C---:B------:R-:W-:Y:S02]  /*a010*/  IADD3 R42, R0.reuse, 0x9, RZ ;  /* 0x00000009002a7810 */ /* 0x040fe40007ffe0ff */
[----:B------:R-:W-:-:S02]  /*a020*/  IADD3 R43, R0, 0x8, RZ ;  /* 0x00000008002b7810 */ /* 0x000fc40007ffe0ff */
[-C--:B------:R-:W-:Y:S02]  /*a030*/  ISETP.GE.AND P2, PT, R42, R4.reuse, PT ;  /* 0x000000042a00720c */ /* 0x080fe40003f46270 */
[C---:B------:R-:W-:Y:S02]  /*a040*/  IADD3 R38, R0.reuse, 0x19, RZ ;  /* 0x0000001900267810 */ /* 0x040fe40007ffe0ff */
[-C--:B------:R-:W-:Y:S02]  /*a050*/  ISETP.GE.AND P3, PT, R43, R4.reuse, PT ;  /* 0x000000042b00720c */ /* 0x080fe40003f66270 */
[----:B------:R-:W-:Y:S02]  /*a060*/  IADD3 R39, R0, 0x18, RZ ;  /* 0x0000001800277810 */ /* 0x000fe40007ffe0ff */
[----:B------:R-:W-:Y:S02]  /*a070*/  FSEL R69, R53, -INF , !P2 ;  /* 0xff80000035457808 */ /* 0x000fe40005000000 */
[----:B------:R-:W-:-:S02]  /*a080*/  ISETP.GE.AND P2, PT, R38, R4, PT ;  /* 0x000000042600720c */ /* 0x000fc40003f46270 */
[----:B------:R-:W-:Y:S02]  /*a090*/  FSEL R68, R52, -INF , !P3 ;  /* 0xff80000034447808 */ /* 0x000fe40005800000 */
[----:B-1----:R-:W-:Y:S02]  /*a0a0*/  FSEL R2, R51, -INF , !P0 ;  /* 0xff80000033027808 */ /* 0x002fe40004000000 */
[----:B------:R-:W1:Y:S01]  /*a0b0*/  LDSM.16.M88.4 R48, [R210] ;  /* 0x00000000d230783b */ /* 0x000e620000000200 */
[----:B------:R-:W-:Y:S01]  /*a0c0*/  ISETP.GE.AND P0, PT, R42, R5, PT ;  /* 0x000000052a00720c */ /* 0x000fe20003f06270 */
[----:B------:R-:W-:-:S04]  /*a0d0*/  DEPBAR.LE SB0, 0x0 ;  /* 0x000080000000791a */ /* 0x000fc80000000000 */
[C---:B------:R-:W-:Y:S01]  /*a0e0*/  IADD3 R34, R0.reuse, 0x29, RZ ;  /* 0x0000002900227810 */ /* 0x040fe20007ffe0ff */
[----:B------:R2:W-:Y:S01]  /*a0f0*/  STL [R1+0x3c], R2 ;  /* 0x00003c0201007387 */ /* 0x0005e20000100800 */
[----:B------:R-:W-:Y:S02]  /*a100*/  ISETP.GE.AND P3, PT, R39, R4, PT ;  /* 0x000000042700720c */ /* 0x000fe40003f66270 */
[----:B------:R-:W-:Y:S02]  /*a110*/  IADD3 R35, R0, 0x28, RZ ;  /* 0x0000002800237810 */ /* 0x000fe40007ffe0ff */
[----:B------:R-:W-:Y:S02]  /*a120*/  ISETP.GE.AND P1, PT, R43, R5, PT ;  /* 0x000000052b00720c */ /* 0x000fe40003f26270 */
[----:B------:R-:W-:Y:S01]  /*a130*/  FSEL R80, R65, -INF , !P2 ;  /* 0xff80000041507808 */ /* 0x000fe20005000000 */
[----:B------:R-:W-:Y:S01]  /*a140*/  IMAD.MOV.U32 R65, RZ, RZ, R203 ;  /* 0x000000ffff417224 */ /* 0x000fe200078e00cb */
[----:B------:R-:W-:-:S02]  /*a150*/  FSEL R71, R55, -INF , !P0 ;  /* 0xff80000037477808 */ /* 0x000fc40004000000 */
[-C--:B------:R-:W-:Y:S02]  /*a160*/  ISETP.GE.AND P2, PT, R34, R4.reuse, PT ;  /* 0x000000042200720c */ /* 0x080fe40003f46270 */
[----:B------:R-:W-:Y:S02]  /*a170*/  ISETP.GE.AND P0, PT, R38, R5, PT ;  /* 0x000000052600720c */ /* 0x000fe40003f06270 */
[----:B------:R-:W-:Y:S01]  /*a180*/  FSEL R78, R64, -INF , !P3 ;  /* 0xff800000404e7808 */ /* 0x000fe20005800000 */
[----:B------:R-:W-:Y:S01]  /*a190*/  IMAD.MOV.U32 R64, RZ, RZ, R202 ;  /* 0x000000ffff407224 */ /* 0x000fe200078e00ca */
[----:B------:R-:W-:Y:S02]  /*a1a0*/  IADD3 R30, R0, 0x39, RZ ;  /* 0x00000039001e7810 */ /* 0x000fe40007ffe0ff */
[----:B------:R-:W-:Y:S02]  /*a1b0*/  ISETP.GE.AND P3, PT, R35, R4, PT ;  /* 0x000000042300720c */ /* 0x000fe40003f66270 */
[----:B------:R-:W-:-:S02]  /*a1c0*/  FSEL R70, R54, -INF , !P1 ;  /* 0xff80000036467808 */ /* 0x000fc40004800000 */
[----:B------:R-:W-:Y:S02]  /*a1d0*/  IADD3 R31, R0, 0x38, RZ ;  /* 0x00000038001f7810 */ /* 0x000fe40007ffe0ff */
[-C--:B------:R-:W-:Y:S02]  /*a1e0*/  ISETP.GE.AND P1, PT, R39, R5.reuse, PT ;  /* 0x000000052700720c */ /* 0x080fe40003f26270 */
[----:B------:R-:W-:Y:S02]  /*a1f0*/  FSEL R116, R61, -INF , !P2 ;  /* 0xff8000003d747808 */ /* 0x000fe40005000000 */
[----:B------:R-:W-:Y:S01]  /*a200*/  FSEL R82, R67, -INF , !P0 ;  /* 0xff80000043527808 */ /* 0x000fe20004000000 */
[----:B------:R-:W-:Y:S01]  /*a210*/  IMAD.MOV.U32 R67, RZ, RZ, R245 ;  /* 0x000000ffff437224 */ /* 0x000fe200078e00f5 */
[----:B------:R-:W-:Y:S01]  /*a220*/  ISETP.GE.AND P2, PT, R30, R4, PT ;  /* 0x000000041e00720c */ /* 0x000fe20003f46270 */
[----:B-1----:R-:W-:Y:S01]  /*a230*/  HMMA.16816.F32 R52, R12, R48, R232 ;  /* 0x000000300c34723c */ /* 0x002fe200000018e8 */
[----:B------:R-:W-:-:S02]  /*a240*/  ISETP.GE.AND P0, PT, R34, R5, PT ;  /* 0x000000052200720c */ /* 0x000fc40003f06270 */
[----:B------:R-:W-:Y:S02]  /*a250*/  FSEL R83, R60, -INF , !P3 ;  /* 0xff8000003c537808 */ /* 0x000fe40005800000 */
[----:B------:R-:W-:Y:S02]  /*a260*/  IADD3 R26, R0, 0x49, RZ ;  /* 0x00000049001a7810 */ /* 0x000fe40007ffe0ff */
[----:B------:R-:W-:Y:S01]  /*a270*/  ISETP.GE.AND P3, PT, R31, R4, PT ;  /* 0x000000041f00720c */ /* 0x000fe20003f66270 */
[----:B------:R-:W-:Y:S01]  /*a280*/  HMMA.16816.F32 R12, R12, R50, R184 ;  /* 0x000000320c0c723c */ /* 0x000fe200000018b8 */
[----:B------:R-:W-:Y:S01]  /*a290*/  FSEL R81, R66, -INF , !P1 ;  /* 0xff80000042517808 */ /* 0x000fe20004800000 */
[----:B------:R-:W-:Y:S01]  /*a2a0*/  IMAD.MOV.U32 R66, RZ, RZ, R246 ;  /* 0x000000ffff427224 */ /* 0x000fe200078e00f6 */
[----:B------:R-:W-:Y:S01]  /*a2b0*/  IADD3 R27, R0, 0x48, RZ ;  /* 0x00000048001b7810 */ /* 0x000fe20007ffe0ff */
[----:B------:R-:W-:Y:S01]  /*a2c0*/  BAR.SYNC.DEFER_BLOCKING 0x0 ;  /* 0x0000000000007b1d */ /* 0x000fe20000010000 */
[----:B------:R-:W-:-:S02]  /*a2d0*/  ISETP.GE.AND P1, PT, R35, R5, PT ;  /* 0x000000052300720c */ /* 0x000fc40003f26270 */
[----:B------:R-:W-:Y:S02]  /*a2e0*/  FSEL R172, R57, -INF , !P2 ;  /* 0xff80000039ac7808 */ /* 0x000fe40005000000 */
[----:B------:R-:W-:Y:S02]  /*a2f0*/  FSEL R118, R63, -INF , !P0 ;  /* 0xff8000003f767808 */ /* 0x000fe40004000000 */
[----:B------:R-:W-:Y:S02]  /*a300*/  ISETP.GE.AND P2, PT, R26, R4, PT ;  /* 0x000000041a00720c */ /* 0x000fe40003f46270 */
[----:B------:R-:W-:Y:S02]  /*a310*/  ISETP.GE.AND P0, PT, R30, R5, PT ;  /* 0x000000051e00720c */ /* 0x000fe40003f06270 */
[----:B------:R-:W-:Y:S02]  /*a320*/  FSEL R139, R56, -INF , !P3 ;  /* 0xff800000388b7808 */ /* 0x000fe40005800000 */
[----:B------:R-:W-:-:S02]  /*a330*/  IADD3 R22, R0, 0x59, RZ ;  /* 0x0000005900167810 */ /* 0x000fc40007ffe0ff */
[----:B------:R-:W-:Y:S02]  /*a340*/  ISETP.GE.AND P3, PT, R27, R4, PT ;  /* 0x000000041b00720c */ /* 0x000fe40003f66270 */
[----:B------:R-:W-:Y:S02]  /*a350*/  FSEL R117, R62, -INF , !P1 ;  /* 0xff8000003e757808 */ /* 0x000fe40004800000 */
[----:B------:R-:W-:Y:S02]  /*a360*/  IADD3 R23, R0, 0x58, RZ ;  /* 0x0000005800177810 */ /* 0x000fe40007ffe0ff */
[----:B------:R-:W-:Y:S02]  /*a370*/  ISETP.GE.AND P1, PT, R31, R5, PT ;  /* 0x000000051f00720c */ /* 0x000fe40003f26270 */
[----:B------:R-:W-:Y:S02]  /*a380*/  FSEL R193, R73, -INF , !P2 ;  /* 0xff80000049c17808 */ /* 0x000fe40005000000 */
[----:B------:R-:W-:-:S02]  /*a390*/  FSEL R174, R59, -INF , !P0 ;  /* 0xff8000003bae7808 */ /* 0x000fc40004000000 */
[-C--:B------:R-:W-:Y:S02]  /*a3a0*/  ISETP.GE.AND P2, PT, R22, R4.reuse, PT ;  /* 0x000000041600720c */ /* 0x080fe40003f46270 */
[-C--:B------:R-:W-:Y:S02]  /*a3b0*/  ISETP.GE.AND P0, PT, R26, R5.reuse, PT ;  /* 0x000000051a00720c */ /* 0x080fe40003f06270 */
[----:B------:R-:W-:Y:S02]  /*a3c0*/  FSEL R192, R72, -INF , !P3 ;  /* 0xff80000048c07808 */ /* 0x000fe40005800000 */
[----:B------:R-:W-:Y:S02]  /*a3d0*/  ISETP.GE.AND P3, PT, R23, R4, PT ;  /* 0x000000041700720c */ /* 0x000fe40003f66270 */
[----:B------:R-:W-:Y:S02]  /*a3e0*/  FSEL R173, R58, -INF , !P1 ;  /* 0xff8000003aad7808 */ /* 0x000fe40004800000 */
[----:B------:R-:W-:-:S02]  /*a3f0*/  ISETP.GE.AND P1, PT, R27, R5, PT ;  /* 0x000000051b00720c */ /* 0x000fc40003f26270 */
[----:B------:R-:W-:Y:S02]  /*a400*/  FSEL R199, R17, -INF , !P2 ;  /* 0xff80000011c77808 */ /* 0x000fe40005000000 */
[----:B------:R-:W-:Y:S02]  /*a410*/  FSEL R62, R75, -INF , !P0 ;  /* 0xff8000004b3e7808 */ /* 0x000fe40004000000 */
[----:B------:R-:W-:Y:S02]  /*a420*/  IADD3 R17, R0, 0x70, RZ ;  /* 0x0000007000117810 */ /* 0x000fe40007ffe0ff */
[----:B------:R-:W-:Y:S02]  /*a430*/  ISETP.GE.AND P0, PT, R22, R5, PT ;  /* 0x000000051600720c */ /* 0x000fe40003f06270 */
[----:B------:R-:W-:Y:S02]  /*a440*/  FSEL R197, R16, -INF , !P3 ;  /* 0xff80000010c57808 */ /* 0x000fe40005800000 */
[----:B------:R-:W-:-:S02]  /*a450*/  IADD3 R16, R0, 0x71, RZ ;  /* 0x0000007100107810 */ /* 0x000fc40007ffe0ff */
        /* <DEDUP_REMOVED lines=8> */
[C---:B------:R-:W-:Y:S02]  /*a4e0*/  ISETP.GE.AND P2, PT, R0.reuse, R7, PT ;  /* 0x000000070000720c */ /* 0x040fe40003f46270 */
[C---:B------:R-:W-:Y:S02]  /*a4f0*/  IADD3 R19, R0.reuse, 0x68, RZ ;  /* 0x0000006800137810 */ /* 0x040fe40007ffe0ff */
[C---:B------:R-:W-:Y:S02]  /*a500*/  IADD3 R18, R0.reuse, 0x69, RZ ;  /* 0x0000006900127810 */ /* 0x040fe40007ffe0ff */
[----:B--2---:R-:W-:-:S02]  /*a510*/  IADD3 R2, R0, 0x78, RZ ;  /* 0x0000007800027810 */ /* 0x004fc40007ffe0ff */
[-C--:B------:R-:W-:Y:S02]  /*a520*/  ISETP.GE.AND P5, PT, R17, R5.reuse, PT ;  /* 0x000000051100720c */ /* 0x080fe40003fa6270 */
[----:B------:R-:W-:Y:S02]  /*a530*/  IADD3 R0, R0, 0x79, RZ ;  /* 0x0000007900007810 */ /* 0x000fe40007ffe0ff */
[----:B------:R-:W-:Y:S02]  /*a540*/  FSEL R220, R53, -INF , !P0 ;  /* 0xff80000035dc7808 */ /* 0x000fe40004000000 */
[----:B------:R-:W-:Y:S02]  /*a550*/  ISETP.GE.AND P0, PT, R16, R5, PT ;  /* 0x000000051000720c */ /* 0x000fe40003f06270 */
[----:B------:R-:W-:Y:S02]  /*a560*/  FSEL R61, R54, -INF , !P5 ;  /* 0xff800000363d7808 */ /* 0x000fe40006800000 */
[----:B------:R-:W-:-:S02]  /*a570*/  ISETP.GE.AND P1, PT, R19, R4, PT ;  /* 0x000000041300720c */ /* 0x000fc40003f26270 */
[-C--:B------:R-:W-:Y:S02]  /*a580*/  ISETP.GE.AND P4, PT, R18, R4.reuse, PT ;  /* 0x000000041200720c */ /* 0x080fe40003f86270 */
[-C--:B------:R-:W-:Y:S02]  /*a590*/  ISETP.GE.AND P6, PT, R2, R4.reuse, PT ;  /* 0x000000040200720c */ /* 0x080fe40003fc6270 */
[----:B------:R-:W-:Y:S02]  /*a5a0*/  ISETP.GE.AND P5, PT, R0, R4, PT ;  /* 0x000000040000720c */ /* 0x000fe40003fa6270 */
[----:B------:R-:W-:Y:S02]  /*a5b0*/  FSEL R4, R55, -INF , !P0 ;  /* 0xff80000037047808 */ /* 0x000fe40004000000 */
[C---:B------:R-:W-:Y:S02]  /*a5c0*/  ISETP.GE.AND P0, PT, R44.reuse, R6, PT ;  /* 0x000000062c00720c */ /* 0x040fe40003f06270 */
[----:B------:R-:W-:Y:S01]  /*a5d0*/  FSEL R45, R45, -INF , !P3 ;  /* 0xff8000002d2d7808 */ /* 0x000fe20005800000 */
[----:B------:R1:W-:Y:S01]  /*a5e0*/  STL [R1+0x4], R4 ;  /* 0x0000040401007387 */ /* 0x0003e20000100800 */
[----:B------:R-:W-:-:S02]  /*a5f0*/  ISETP.GE.AND P3, PT, R44, R7, PT ;  /* 0x000000072c00720c */ /* 0x000fc40003f66270 */
[----:B------:R-:W-:Y:S02]  /*a600*/  FSEL R46, R46, -INF , !P2 ;  /* 0xff8000002e2e7808 */ /* 0x000fe40005000000 */
[----:B------:R-:W-:Y:S02]  /*a610*/  FSEL R44, R200, -INF , !P0 ;  /* 0xff800000c82c7808 */ /* 0x000fe40004000000 */
[CC--:B------:R-:W-:Y:S02]  /*a620*/  ISETP.GE.AND P2, PT, R43.reuse, R6.reuse, PT ;  /* 0x000000062b00720c */ /* 0x0c0fe40003f46270 */
[----:B------:R-:W-:Y:S02]  /*a630*/  ISETP.GE.AND P0, PT, R43, R7, PT ;  /* 0x000000072b00720c */ /* 0x000fe40003f06270 */
[----:B------:R-:W-:Y:S02]  /*a640*/  FSEL R47, R47, -INF , !P3 ;  /* 0xff8000002f2f7808 */ /* 0x000fe40005800000 */
[----:B------:R-:W-:-:S02]  /*a650*/  ISETP.GE.AND P3, PT, R42, R6, PT ;  /* 0x000000062a00720c */ /* 0x000fc40003f66270 */
[----:B------:R-:W-:Y:S01]  /*a660*/  FSEL R43, R108, -INF , !P2 ;  /* 0xff8000006c2b7808 */ /* 0x000fe20005000000 */
[----:B------:R-:W-:Y:S01]  /*a670*/  IMAD.MOV.U32 R108, RZ, RZ, R244 ;  /* 0x000000ffff6c7224 */ /* 0x000fe200078e00f4 */
[----:B------:R-:W-:Y:S01]  /*a680*/  FSEL R54, R110, -INF , !P0 ;  /* 0xff8000006e367808 */ /* 0x000fe20004000000 */
[----:B------:R-:W-:Y:S01]  /*a690*/  IMAD.MOV.U32 R110, RZ, RZ, R226 ;  /* 0x000000ffff6e7224 */ /* 0x000fe200078e00e2 */
[-C--:B------:R-:W-:Y:S02]  /*a6a0*/  ISETP.GE.AND P2, PT, R42, R7.reuse, PT ;  /* 0x000000072a00720c */ /* 0x080fe40003f46270 */
[----:B------:R-:W-:Y:S02]  /*a6b0*/  ISETP.GE.AND P0, PT, R41, R6, PT ;  /* 0x000000062900720c */ /* 0x000fe40003f06270 */
[----:B------:R-:W-:Y:S01]  /*a6c0*/  FSEL R42, R109, -INF , !P3 ;  /* 0xff8000006d2a7808 */ /* 0x000fe20005800000 */
[----:B------:R-:W-:Y:S01]  /*a6d0*/  IMAD.MOV.U32 R109, RZ, RZ, R227 ;  /* 0x000000ffff6d7224 */ /* 0x000fe200078e00e3 */
[----:B------:R-:W-:-:S02]  /*a6e0*/  ISETP.GE.AND P3, PT, R41, R7, PT ;  /* 0x000000072900720c */ /* 0x000fc40003f66270 */
[----:B------:R-:W-:Y:S01]  /*a6f0*/  FSEL R41, R111, -INF , !P2 ;  /* 0xff8000006f297808 */ /* 0x000fe20005000000 */
[----:B------:R-:W-:Y:S01]  /*a700*/  IMAD.MOV.U32 R111, RZ, RZ, R219 ;  /* 0x000000ffff6f7224 */ /* 0x000fe200078e00db */
[----:B------:R-:W-:Y:S02]  /*a710*/  FSEL R57, R248, -INF , !P0 ;  /* 0xff800000f8397808 */ /* 0x000fe40004000000 */
[C---:B------:R-:W-:Y:S02]  /*a720*/  ISETP.GE.AND P2, PT, R40.reuse, R6, PT ;  /* 0x000000062800720c */ /* 0x040fe40003f46270 */
[----:B------:R-:W-:Y:S02]  /*a730*/  ISETP.GE.AND P0, PT, R40, R7, PT ;  /* 0x000000072800720c */ /* 0x000fe40003f06270 */
[----:B------:R-:W-:Y:S02]  /*a740*/  FSEL R74, R250, -INF , !P3 ;  /* 0xff800000fa4a7808 */ /* 0x000fe40005800000 */
[----:B------:R-:W-:-:S02]  /*a750*/  FSEL R56, R249, -INF , !P2 ;  /* 0xff800000f9387808 */ /* 0x000fc40005000000 */
[----:B------:R-:W-:Y:S02]  /*a760*/  FSEL R75, R251, -INF , !P0 ;  /* 0xff800000fb4b7808 */ /* 0x000fe40004000000 */
[CC--:B------:R-:W-:Y:S02]  /*a770*/  ISETP.GE.AND P3, PT, R39.reuse, R6.reuse, PT ;  /* 0x000000062700720c */ /* 0x0c0fe40003f66270 */
[----:B------:R-:W-:Y:S02]  /*a780*/  ISETP.GE.AND P2, PT, R39, R7, PT ;  /* 0x000000072700720c */ /* 0x000fe40003f46270 */
[----:B------:R-:W-:Y:S02]  /*a790*/  ISETP.GE.AND P0, PT, R38, R6, PT ;  /* 0x000000062600720c */ /* 0x000fe40003f06270 */
[----:B------:R-:W-:Y:S02]  /*a7a0*/  FSEL R59, R112, -INF , !P3 ;  /* 0xff800000703b7808 */ /* 0x000fe40005800000 */
[----:B------:R-:W-:-:S02]  /*a7b0*/  FSEL R72, R114, -INF , !P2 ;  /* 0xff80000072487808 */ /* 0x000fc40005000000 */
[----:B------:R-:W-:Y:S02]  /*a7c0*/  FSEL R58, R113, -INF , !P0 ;  /* 0xff800000713a7808 */ /* 0x000fe40004000000 */
[-C--:B------:R-:W-:Y:S02]  /*a7d0*/  ISETP.GE.AND P3, PT, R38, R7.reuse, PT ;  /* 0x000000072600720c */ /* 0x080fe40003f66270 */
        /* <DEDUP_REMOVED lines=40> */
[----:B------:R-:W-:Y:S01]  /*aa60*/  FSEL R251, R191, -INF , !P0 ;  /* 0xff800000bffb7808 */ /* 0x000fe20004000000 */
[----:B------:R1:W-:Y:S01]  /*aa70*/  STL [R1], R52 ;  /* 0x0000003401007387 */ /* 0x0003e20000100800 */
        /* <DEDUP_REMOVED lines=29> */
[C---:B------:R-:W-:Y:S01]  /*ac50*/  HMMA.16816.F32 R20, R8.reuse, R48, R108 ;  /* 0x000000300814723c */ /* 0x040fe2000000186c */
[----:B------:R-:W-:Y:S02]  /*ac60*/  FSEL R202, R121, -INF , !P0 ;  /* 0xff80000079ca7808 */ /* 0x000fe40004000000 */
[----:B------:R-:W-:Y:S02]  /*ac70*/  ISETP.GE.AND P0, PT, R19, R7, PT ;  /* 0x000000071300720c */ /* 0x000fe40003f06270 */
[----:B------:R-:W-:Y:S02]  /*ac80*/  FSEL R233, R122, -INF , !P2 ;  /* 0xff8000007ae97808 */ /* 0x000fe40005000000 */
[----:B------:R-:W-:Y:S01]  /*ac90*/  FSEL R219, R106, -INF , !P0 ;  /* 0xff8000006adb7808 */ /* 0x000fe20004000000 */
[----:B------:R-:W-:Y:S01]  /*aca0*/  HMMA.16816.F32 R8, R8, R50, R64 ;  /* 0x000000320808723c */ /* 0x000fe20000001840 */
[----:B------:R-:W-:Y:S02]  /*acb0*/  ISETP.GE.AND P0, PT, R17, R6, PT ;  /* 0x000000061100720c */ /* 0x000fe40003f06270 */
[----:B------:R-:W-:-:S02]  /*acc0*/  FSEL R222, R123, -INF , !P1 ;  /* 0xff8000007bde7808 */ /* 0x000fc40004800000 */
[-C--:B------:R-:W-:Y:S02]  /*acd0*/  ISETP.GE.AND P2, PT, R19, R6.reuse, PT ;  /* 0x000000061300720c */ /* 0x080fe40003f46270 */
[----:B------:R-:W-:Y:S02]  /*ace0*/  ISETP.GE.AND P1, PT, R18, R6, PT ;  /* 0x000000061200720c */ /* 0x000fe40003f26270 */
[----:B------:R-:W-:Y:S02]  /*acf0*/  FSEL R203, R120, -INF , !P3 ;  /* 0xff80000078cb7808 */ /* 0x000fe40005800000 */
[----:B------:R-:W-:Y:S02]  /*ad00*/  FSEL R196, R104, -INF , !P2 ;  /* 0xff80000068c47808 */ /* 0x000fe40005000000 */
[----:B------:R-:W-:Y:S02]  /*ad10*/  FSEL R195, R105, -INF , !P1 ;  /* 0xff80000069c37808 */ /* 0x000fe40004800000 */
[----:B------:R-:W-:-:S02]  /*ad20*/  ISETP.GE.AND P3, PT, R19, R5, PT ;  /* 0x000000051300720c */ /* 0x000fc40003f66270 */
[----:B------:R-:W-:Y:S02]  /*ad30*/  FSEL R189, R20, -INF , !P0 ;  /* 0xff80000014bd7808 */ /* 0x000fe40004000000 */
[----:B------:R-:W-:Y:S02]  /*ad40*/  ISETP.GE.AND P0, PT, R2, R6, PT ;  /* 0x000000060200720c */ /* 0x000fe40003f06270 */
[-C--:B------:R-:W-:Y:S02]  /*ad50*/  ISETP.GE.AND P2, PT, R18, R7.reuse, PT ;  /* 0x000000071200720c */ /* 0x080fe40003f46270 */
[-C--:B------:R-:W-:Y:S02]  /*ad60*/  ISETP.GE.AND P1, PT, R17, R7.reuse, PT ;  /* 0x000000071100720c */ /* 0x080fe40003f26270 */
[----:B------:R-:W-:Y:S02]  /*ad70*/  FSEL R187, R8, -INF , !P0 ;  /* 0xff80000008bb7808 */ /* 0x000fe40004000000 */
[----:B------:R-:W-:-:S02]  /*ad80*/  ISETP.GE.AND P0, PT, R2, R7, PT ;  /* 0x000000070200720c */ /* 0x000fc40003f06270 */
[----:B------:R-:W-:Y:S02]  /*ad90*/  FSEL R200, R107, -INF , !P2 ;  /* 0xff8000006bc87808 */ /* 0x000fe40005000000 */
[----:B------:R-:W-:Y:S02]  /*ada0*/  FSEL R191, R10, -INF , !P0 ;  /* 0xff8000000abf7808 */ /* 0x000fe40004000000 */
[----:B------:R-:W-:Y:S02]  /*adb0*/  PLOP3.LUT P0, PT, PT, PT, UP0, 0x80, 0x0 ;  /* 0x000000000000781c */ /* 0x000fe40003f0f008 */
        /* <DEDUP_REMOVED lines=8> */
[----:B------:R-:W-:-:S02]  /*ae40*/  FSEL R194, R23, -INF , !P2 ;  /* 0xff80000017c27808 */ /* 0x000fc40005000000 */
[-C--:B------:R-:W-:Y:S02]  /*ae50*/  ISETP.GE.AND P4, PT, R18, R5.reuse, PT ;  /* 0x000000051200720c */ /* 0x080fe40003f86270 */
[----:B------:R-:W-:Y:S02]  /*ae60*/  ISETP.GE.AND P3, PT, R2, R5, PT ;  /* 0x000000050200720c */ /* 0x000fe40003f66270 */
        /* <DEDUP_REMOVED lines=9> */
[----:B-1----:R-:W2:Y:S04]  /*af00*/  LDL.64 R66, [R1+0x28] ;  /* 0x0000280001427983 */ /* 0x002ea80000100a00 */
[----:B------:R-:W3:Y:S01]  /*af10*/  LDL.64 R64, [R1+0x20] ;  /* 0x0000200001407983 */ /* 0x000ee20000100a00 */
[----:B------:R-:W-:-:S02]  /*af20*/  UIADD3 UR29, UR26, -0x3, URZ ;  /* 0xfffffffd1a1d7890 */ /* 0x000fc4000fffe03f */
[----:B------:R-:W-:Y:S02]  /*af30*/  ULDC.64 UR4, c[0x0][0x198] ;  /* 0x0000660000047ab9 */ /* 0x000fe40000000a00 */
[----:B------:R-:W-:Y:S02]  /*af40*/  USHF.R.S32.HI UR28, URZ, 0x1f, UR29 ;  /* 0x0000001f3f1c7899 */ /* 0x000fe4000801141d */
[----:B------:R-:W-:Y:S02]  /*af50*/  UIMAD.WIDE.U32 UR30, UR29, UR4, URZ ;  /* 0x000000041d1e72a5 */ /* 0x000fe4000f8e003f */
[----:B------:R-:W-:-:S04]  /*af60*/  UIMAD UR28, UR28, UR4, URZ ;  /* 0x000000041c1c72a4 */ /* 0x000fc8000f8e023f */
[----:B------:R-:W-:Y:S01]  /*af70*/  UIMAD UR28, UR29, UR5, UR28 ;  /* 0x000000051d1c72a4 */ /* 0x000fe2000f8e021c */
[----:B------:R-:W-:Y:S02]  /*af80*/  IMAD.U32 R0, RZ, RZ, UR30 ;  /* 0x0000001eff007e24 */ /* 0x000fe4000f8e00ff */
[----:B------:R-:W-:Y:S01]  /*af90*/  IMAD.U32 R4, RZ, RZ, UR30 ;  /* 0x0000001eff047e24 */ /* 0x000fe2000f8e00ff */
[----:B------:R-:W-:-:S06]  /*afa0*/  UIADD3 UR28, UR31, UR28, URZ ;  /* 0x0000001c1f1c7290 */ /* 0x000fcc000fffe03f */
[----:B------:R-:W-:Y:S01]  /*afb0*/  IMAD.U32 R2, RZ, RZ, UR28 ;  /* 0x0000001cff027e24 */ /* 0x000fe2000f8e00ff */
[----:B------:R-:W-:Y:S02]  /*afc0*/  USHF.L.U32 UR28, UR4, 0x6, URZ ;  /* 0x00000006041c7899 */ /* 0x000fe4000800063f */
[----:B------:R-:W-:Y:S01]  /*afd0*/  USHF.L.U64.HI UR4, UR4, 0x6, UR5 ;  /* 0x0000000604047899 */ /* 0x000fe20008010205 */
[----:B--2---:R-:W-:-:S04]  /*afe0*/  LEA R0, P0, R0, R66, 0x7 ;  /* 0x0000004200007211 */ /* 0x004fc800078038ff */
        /* <DEDUP_REMOVED lines=10> */
[----:B------:R-:W-:-:S02]  /*b090*/  IADD3 R10, P0, R4, UR28, RZ ;  /* 0x0000001c040a7c10 */ /* 0x000fc4000ff1e0ff */
[----:B------:R-:W-:Y:S01]  /*b0a0*/  IADD3.X R5, R7, UR4, RZ, P1, !PT ;  /* 0x0000000407057c10 */ /* 0x000fe20008ffe4ff */
[----:B------:R1:W-:Y:S03]  /*b0b0*/  LDGSTS.E.BYPASS.LTC128B.128 [R224+0x2800], [R6.64] ;  /* 0x0280000006e07fae */ /* 0x0003e6000b901d56 */
[----:B------:R-:W-:Y:S01]  /*b0c0*/  IADD3.X R11, R5, UR4, RZ, P0, !PT ;  /* 0x00000004050b7c10 */ /* 0x000fe200087fe4ff */
[----:B------:R1:W-:Y:S04]  /*b0d0*/  LDGSTS.E.BYPASS.LTC128B.128 [R224+0x3000], [R4.64] ;  /* 0x0300000004e07fae */ /* 0x0003e8000b901d56 */
[----:B------:R1:W-:Y:S04]  /*b0e0*/  LDGSTS.E.BYPASS.LTC128B.128 [R224+0x3800], [R10.64] ;  /* 0x038000000ae07fae */ /* 0x0003e8000b901d56 */
[----:B------:R-:W0:Y:S02]  /*b0f0*/  LDGDEPBAR ;  /* 0x00000000000079af */ /* 0x000e240000000000 */
.L_x_238:
[----:B-1----:R-:W2:Y:S04]  /*b100*/  LDL.LU R5, [R1+0x14] ;  /* 0x0000140001057983 */ /* 0x002ea80000300800 */
[----:B------:R-:W3:Y:S04]  /*b110*/  LDL.LU R6, [R1+0x10] ;  /* 0x0000100001067983 */ /* 0x000ee80000300800 */
[----:B------:R-:W4:Y:S04]  /*b120*/  LDL.LU R7, [R1+0x8] ;  /* 0x0000080001077983 */ /* 0x000f280000300800 */
[----:B------:R-:W4:Y:S04]  /*b130*/  LDL.LU R9, [R1+0x3c] ;  /* 0x00003c0001097983 */ /* 0x000f280000300800 */
[----:B------:R-:W4:Y:S04]  /*b140*/  LDL.LU R8, [R1+0x38] ;  /* 0x0000380001087983 */ /* 0x000f280000300800 */
[----:B------:R-:W4:Y:S01]  /*b150*/  LDL R19, [R1+0x40] ;  /* 0x0000400001137983 */ /* 0x000f220000100800 */
[----:B------:R-:W-:-:S03]  /*b160*/  FMNMX.FTZ R0, R136, R45, !PT ;  /* 0x0000002d88007209 */ /* 0x000fc60007810000 */
[----:B------:R-:W-:Y:S01]  /*b170*/  STL [R1+0xa4], R224 ;  /* 0x0000a4e001007387 */ /* 0x000fe20000100800 */
        /* <DEDUP_REMOVED lines=9> */
[----:B------:R1:W-:Y:S01]  /*b210*/  STL [R1+0x90], R212 ;  /* 0x000090d401007387 */ /* 0x0003e20000100800 */
        /* <DEDUP_REMOVED lines=9> */
[----:B------:R-:W-:-:S02]  /*b2b0*/  FMNMX.FTZ R4, R237, R4, !PT ;  /* 0x00000004ed047209 */ /* 0x000fc40007810000 */
        /* <DEDUP_REMOVED lines=10> */
[----:B------:R-:W4:Y:S01]  /*b360*/  LDL R13, [R1+0x58] ;  /* 0x00005800010d7983 */ /* 0x000f220000100800 */
[----:B------:R-:W-:Y:S02]  /*b370*/  FMNMX.FTZ R4, R229, R4, !PT ;  /* 0x00000004e5047209 */ /* 0x000fe40007810000 */
[----:B------:R-:W-:Y:S01]  /*b380*/  FMNMX.FTZ R0, R73, R0, !PT ;  /* 0x0000000049007209 */ /* 0x000fe20007810000 */
[----:B-1----:R-:W4:Y:S01]  /*b390*/  LDL.LU R212, [R1+0x4] ;  /* 0x0000040001d47983 */ /* 0x002f220000300800 */
[----:B------:R-:W-:Y:S02]  /*b3a0*/  FMNMX.FTZ R4, R96, R4, !PT ;  /* 0x0000000460047209 */ /* 0x000fe40007810000 */
[----:B------:R-:W-:Y:S01]  /*b3b0*/  FMNMX.FTZ R0, R238, R0, !PT ;  /* 0x00000000ee007209 */ /* 0x000fe20007810000 */
[----:B------:R-:W-:Y:S01]  /*b3c0*/  USHF.L.U32 UR5, UR27, 0x2, URZ ;  /* 0x000000021b057899 */ /* 0x000fe2000800063f */
[----:B------:R-:W-:Y:S01]  /*b3d0*/  FMNMX.FTZ R4, R97, R4, !PT ;  /* 0x0000000461047209 */ /* 0x000fe20007810000 */
[----:B------:R-:W-:Y:S01]  /*b3e0*/  IMAD.MOV.U32 R38, RZ, RZ, R77 ;  /* 0x000000ffff267224 */ /* 0x000fe200078e004d */
[----:B------:R-:W-:Y:S01]  /*b3f0*/  FMNMX.FTZ R0, R239, R0, !PT ;  /* 0x00000000ef007209 */ /* 0x000fe20007810000 */
[----:B------:R-:W-:Y:S01]  /*b400*/  IMAD.MOV.U32 R48, RZ, RZ, R76 ;  /* 0x000000ffff307224 */ /* 0x000fe200078e004c */
[----:B------:R-:W-:Y:S01]  /*b410*/  FMNMX.FTZ R4, R242, R4, !PT ;  /* 0x00000004f2047209 */ /* 0x000fe20007810000 */
[----:B------:R-:W1:Y:S01]  /*b420*/  LDC.U8 R91, c[0x0][0x2d8] ;  /* 0x0000b600ff5b7b82 */ /* 0x000e620000000000 */
[----:B------:R-:W-:Y:S01]  /*b430*/  FMNMX.FTZ R0, R102, R0, !PT ;  /* 0x0000000066007209 */ /* 0x000fe20007810000 */
[----:B------:R-:W-:Y:S01]  /*b440*/  LDSM.16.MT88.4 R24, [R206+0x4000] ;  /* 0x00400000ce18783b */ /* 0x000fe20000004200 */
[----:B------:R-:W-:-:S02]  /*b450*/  FMNMX.FTZ R4, R240, R4, !PT ;  /* 0x00000004f0047209 */ /* 0x000fc40007810000 */
[----:B------:R-:W-:Y:S01]  /*b460*/  FMNMX.FTZ R0, R103, R0, !PT ;  /* 0x0000000067007209 */ /* 0x000fe20007810000 */
[----:B------:R-:W-:Y:S01]  /*b470*/  LDSM.16.MT88.4 R32, [R205+0x4000] ;  /* 0x00400000cd20783b */ /* 0x000fe20000004200 */
        /* <DEDUP_REMOVED lines=31> */
[----:B------:R-:W-:-:S04]  /*b670*/  FMNMX.FTZ R2, R198, R2, !PT ;  /* 0x00000002c6027209 */ /* 0x000fc80007810000 */
[----:B------:R-:W-:-:S04]  /*b680*/  FMNMX.FTZ R2, R194, R2, !PT ;  /* 0x00000002c2027209 */ /* 0x000fc80007810000 */
[----:B------:R-:W-:-:S04]  /*b690*/  FMNMX.FTZ R2, R191, R2, !PT ;  /* 0x00000002bf027209 */ /* 0x000fc80007810000 */
[----:B------:R-:W-:Y:S02]  /*b6a0*/  FMNMX.FTZ R2, R190, R2, !PT ;  /* 0x00000002be027209 */ /* 0x000fe40007810000 */
[----:B-1----:R-:W-:Y:S01]  /*b6b0*/  FMNMX.FTZ R0, R0, R4, !PT ;  /* 0x0000000400007209 */ /* 0x002fe20007810000 */
[----:B------:R-:W-:Y:S01]  /*b6c0*/  IMAD.U32 R4, RZ, RZ, UR25 ;  /* 0x00000019ff047e24 */ /* 0x000fe2000f8e00ff */
[----:B------:R-:W-:Y:S01]  /*b6d0*/  PRMT R91, R91, 0x7054, R91 ;  /* 0x000070545b5b7816 */ /* 0x000fe2000000005b */
[----:B--2---:R-:W-:Y:S02]  /*b6e0*/  IMAD.MOV.U32 R12, RZ, RZ, R5 ;  /* 0x000000ffff0c7224 */ /* 0x004fe400078e0005 */
[----:B---3--:R-:W-:Y:S02]  /*b6f0*/  IMAD.MOV.U32 R11, RZ, RZ, R6 ;  /* 0x000000ffff0b7224 */ /* 0x008fe400078e0006 */
[----:B------:R-:W1:Y:S01]  /*b700*/  SHFL.BFLY PT, R6, R2, 0x2, 0x1f ;  /* 0x0c401f0002067f89 */ /* 0x000e6200000e0000 */
[----:B----4-:R-:W-:-:S03]  /*b710*/  IMAD.MOV.U32 R10, RZ, RZ, R7 ;  /* 0x000000ffff0a7224 */ /* 0x010fc600078e0007 */
[----:B------:R-:W2:Y:S01]  /*b720*/  SHFL.BFLY PT, R7, R0, 0x1, 0x1f ;  /* 0x0c201f0000077f89 */ /* 0x000ea200000e0000 */
[----:B------:R-:W-:-:S05]  /*b730*/  IADD3 R5, R252, 0x4, RZ ;  /* 0x00000004fc057810 */ /* 0x000fca0007ffe0ff */
[----:B------:R-:W-:-:S05]  /*b740*/  IMAD.WIDE.U32 R106, R5, -0x326172a9, RZ ;  /* 0xcd9e8d57056a7825 */ /* 0x000fca00078e00ff */
[----:B------:R-:W-:-:S05]  /*b750*/  LOP3.LUT R5, R107, R19, RZ, 0x3c, !PT ;  /* 0x000000136b057212 */ /* 0x000fca00078e3cff */
[----:B------:R-:W-:Y:S01]  /*b760*/  IMAD.WIDE.U32 R76, R5, -0x2daee0ad, RZ ;  /* 0xd2511f53054c7825 */ /* 0x000fe200078e00ff */
[----:B-1----:R-:W-:Y:S02]  /*b770*/  FMNMX.FTZ R2, R2, R6, !PT ;  /* 0x0000000602027209 */ /* 0x002fe40007810000 */
[----:B--2---:R-:W-:Y:S01]  /*b780*/  FMNMX.FTZ R88, R0, R7, !PT ;  /* 0x0000000700587209 */ /* 0x004fe20007810000 */
[----:B------:R-:W-:Y:S02]  /*b790*/  IMAD.MOV.U32 R95, RZ, RZ, R12 ;  /* 0x000000ffff5f7224 */ /* 0x000fe400078e000c */
[----:B------:R-:W-:Y:S01]  /*b7a0*/  IMAD.MOV.U32 R37, RZ, RZ, R8 ;  /* 0x000000ffff257224 */ /* 0x000fe200078e0008 */
[C---:B------:R-:W-:Y:S01]  /*b7b0*/  FSETP.NEU.FTZ.AND P1, PT, R88.reuse, -INF , PT ;  /* 0xff8000005800780b */ /* 0x040fe20003f3d000 */
[----:B------:R-:W1:Y:S01]  /*b7c0*/  SHFL.BFLY PT, R8, R2, 0x1, 0x1f ;  /* 0x0c201f0002087f89 */ /* 0x000e6200000e0000 */
[----:B------:R-:W-:-:S05]  /*b7d0*/  FMUL.FTZ R22, R88, c[0x0][0x23c] ;  /* 0x00008f0058167a20 */ /* 0x000fca0000410000 */
[----:B------:R-:W-:-:S05]  /*b7e0*/  FSEL R22, R22, RZ, P1 ;  /* 0x000000ff16167208 */ /* 0x000fca0000800000 */
[----:B------:R-:W-:Y:S02]  /*b7f0*/  FFMA.FTZ R0, R45, c[0x0][0x23c], -R22 ;  /* 0x00008f002d007a23 */ /* 0x000fe40000010816 */
[----:B------:R-:W-:-:S05]  /*b800*/  IMAD.WIDE.U32 R84, R13, -0x2daee0ad, RZ ;  /* 0xd2511f530d547825 */ /* 0x000fca00078e00ff */
[----:B------:R-:W-:Y:S02]  /*b810*/  LOP3.LUT R5, R85, UR5, R4, 0x96, !PT ;  /* 0x0000000555057c12 */ /* 0x000fe4000f8e9604 */
[----:B------:R-:W-:-:S03]  /*b820*/  LOP3.LUT R4, R77, UR14, R84, 0x96, !PT ;  /* 0x0000000e4d047c12 */ /* 0x000fc6000f8e9654 */
[----:B------:R-:W-:-:S04]  /*b830*/  IMAD.WIDE.U32 R12, R5, -0x326172a9, RZ ;  /* 0xcd9e8d57050c7825 */ /* 0x000fc800078e00ff */
[----:B------:R-:W-:Y:S01]  /*b840*/  IMAD.WIDE.U32 R52, R4, -0x326172a9, RZ ;  /* 0xcd9e8d5704347825 */ /* 0x000fe200078e00ff */
[----:B------:R-:W-:-:S04]  /*b850*/  LOP3.LUT R4, R13, UR15, R106, 0x96, !PT ;  /* 0x0000000f0d047c12 */ /* 0x000fc8000f8e966a */
[----:B------:R-:W-:Y:S01]  /*b860*/  LOP3.LUT R6, R53, UR13, R12, 0x96, !PT ;  /* 0x0000000d35067c12 */ /* 0x000fe2000f8e960c */
[----:B------:R-:W-:-:S04]  /*b870*/  IMAD.WIDE.U32 R4, R4, -0x2daee0ad, RZ ;  /* 0xd2511f5304047825 */ /* 0x000fc800078e00ff */
[----:B------:R-:W-:Y:S01]  /*b880*/  IMAD.WIDE.U32 R6, R6, -0x2daee0ad, RZ ;  /* 0xd2511f5306067825 */ /* 0x000fe200078e00ff */
[----:B------:R2:W-:Y:S01]  /*b890*/  MUFU.EX2 R120, R0 ;  /* 0x0000000000787308 */ /* 0x0005e20000000800 */
[----:B------:R-:W-:Y:S02]  /*b8a0*/  LOP3.LUT R5, R5, UR12, R76, 0x96, !PT ;  /* 0x0000000c05057c12 */ /* 0x000fe4000f8e964c */
[----:B-1----:R-:W-:Y:S02]  /*b8b0*/  FMNMX.FTZ R87, R2, R8, !PT ;  /* 0x0000000802577209 */ /* 0x002fe40007810000 */
[----:B--2---:R-:W-:Y:S01]  /*b8c0*/  LOP3.LUT R0, R7, UR10, R4, 0x96, !PT ;  /* 0x0000000a07007c12 */ /* 0x004fe2000f8e9604 */
[----:B------:R-:W-:-:S04]  /*b8d0*/  IMAD.WIDE.U32 R4, R5, -0x326172a9, RZ ;  /* 0xcd9e8d5705047825 */ /* 0x000fc800078e00ff */
[----:B------:R-:W-:Y:S01]  /*b8e0*/  IMAD.WIDE.U32 R20, R0, -0x326172a9, RZ ;  /* 0xcd9e8d5700147825 */ /* 0x000fe200078e00ff */
[----:B------:R-:W-:-:S04]  /*b8f0*/  LOP3.LUT R5, R5, UR11, R52, 0x96, !PT ;  /* 0x0000000b05057c12 */ /* 0x000fc8000f8e9634 */
[----:B------:R-:W-:Y:S01]  /*b900*/  LOP3.LUT R2, R21, UR9, R4, 0x96, !PT ;  /* 0x0000000915027c12 */ /* 0x000fe2000f8e9604 */
[C---:B------:R-:W-:Y:S01]  /*b910*/  FMUL.FTZ R21, R87.reuse, c[0x0][0x23c] ;  /* 0x00008f0057157a20 */ /* 0x040fe20000410000 */
[----:B------:R-:W-:Y:S01]  /*b920*/  FSETP.NEU.FTZ.AND P0, PT, R87, -INF , PT ;  /* 0xff8000005700780b */ /* 0x000fe20003f1d000 */
[----:B------:R-:W-:-:S04]  /*b930*/  IMAD.WIDE.U32 R4, R5, -0x2daee0ad, RZ ;  /* 0xd2511f5305047825 */ /* 0x000fc800078e00ff */
[----:B------:R-:W-:Y:S01]  /*b940*/  IMAD.WIDE.U32 R30, R2, -0x2daee0ad, RZ ;  /* 0xd2511f53021e7825 */ /* 0x000fe200078e00ff */
[----:B------:R-:W-:-:S04]  /*b950*/  FSEL R21, R21, RZ, P0 ;  /* 0x000000ff15157208 */ /* 0x000fc80000000000 */
[----:B------:R-:W-:Y:S01]  /*b960*/  LOP3.LUT R4, R31, UR6, R4, 0x96, !PT ;  /* 0x000000061f047c12 */ /* 0x000fe2000f8e9604 */
[----:B------:R-:W-:Y:S01]  /*b970*/  FFMA.FTZ R0, R43, c[0x0][0x23c], -R22 ;  /* 0x00008f002b007a23 */ /* 0x000fe20000010816 */
[----:B------:R-:W-:Y:S01]  /*b980*/  LOP3.LUT R6, R5, UR8, R6, 0x96, !PT ;  /* 0x0000000805067c12 */ /* 0x000fe2000f8e9606 */
[----:B------:R-:W-:Y:S02]  /*b990*/  FFMA.FTZ R2, R47, c[0x0][0x23c], -R21 ;  /* 0x00008f002f027a23 */ /* 0x000fe40000010815 */
[----:B------:R-:W-:Y:S01]  /*b9a0*/  IMAD.WIDE.U32 R4, R4, -0x326172a9, RZ ;  /* 0xcd9e8d5704047825 */ /* 0x000fe200078e00ff */
[----:B------:R1:W-:Y:S03]  /*b9b0*/  MUFU.EX2 R213, R0 ;  /* 0x0000000000d57308 */ /* 0x0003e60000000800 */
[----:B------:R-:W-:-:S05]  /*b9c0*/  IMAD.WIDE.U32 R14, R6, -0x326172a9, RZ ;  /* 0xcd9e8d57060e7825 */ /* 0x000fca00078e00ff */
[----:B------:R2:W-:Y:S01]  /*b9d0*/  MUFU.EX2 R132, R2 ;  /* 0x0000000200847308 */ /* 0x0005e20000000800 */
[----:B------:R-:W-:Y:S01]  /*b9e0*/  LOP3.LUT R6, R4, 0xff, RZ, 0xc0, !PT ;  /* 0x000000ff04067812 */ /* 0x000fe200078ec0ff */
[----:B-1----:R-:W-:-:S06]  /*b9f0*/  FFMA.FTZ R0, R42, c[0x0][0x23c], -R22 ;  /* 0x00008f002a007a23 */ /* 0x002fcc0000010816 */
[----:B------:R1:W-:Y:S01]  /*ba00*/  MUFU.EX2 R112, R0 ;  /* 0x0000000000707308 */ /* 0x0003e20000000800 */
[----:B--2---:R-:W-:Y:S01]  /*ba10*/  LOP3.LUT R2, R4, 0xffff, RZ, 0xc0, !PT ;  /* 0x0000ffff04027812 */ /* 0x004fe200078ec0ff */
[----:B------:R-:W-:-:S03]  /*ba20*/  FFMA.FTZ R7, R44, c[0x0][0x23c], -R22 ;  /* 0x00008f002c077a23 */ /* 0x000fc60000010816 */
[----:B------:R-:W-:Y:S01]  /*ba30*/  SHF.R.U32.HI R2, RZ, 0x8, R2 ;  /* 0x00000008ff027819 */ /* 0x000fe20000011602 */
[----:B------:R-:W-:Y:S02]  /*ba40*/  IMAD.MOV.U32 R18, RZ, RZ, R11 ;  /* 0x000000ffff127224 */ /* 0x000fe400078e000b */
[----:B------:R2:W-:Y:S01]  /*ba50*/  MUFU.EX2 R16, R7 ;  /* 0x0000000700107308 */ /* 0x0005e20000000800 */
[--C-:B-1----:R-:W-:Y:S01]  /*ba60*/  FFMA.FTZ R0, R46, c[0x0][0x23c], -R21.reuse ;  /* 0x00008f002e007a23 */ /* 0x102fe20000010815 */
[----:B------:R-:W-:Y:S01]  /*ba70*/  PRMT R11, R6, 0x5410, R2 ;  /* 0x00005410060b7816 */ /* 0x000fe20000000002 */
[----:B------:R-:W-:-:S05]  /*ba80*/  FFMA.FTZ R2, R41, c[0x0][0x23c], -R21 ;  /* 0x00008f0029027a23 */ /* 0x000fca0000010815 */
[----:B------:R1:W-:Y:S01]  /*ba90*/  MUFU.EX2 R211, R0 ;  /* 0x0000000000d37308 */ /* 0x0003e20000000800 */
[----:B------:R-:W-:Y:S01]  /*baa0*/  FSEL R8, R87, RZ, P0 ;  /* 0x000000ff57087208 */ /* 0x000fe20000000000 */
[----:B------:R-:W-:Y:S01]  /*bab0*/  IMAD.MOV.U32 R17, RZ, RZ, R10 ;  /* 0x000000ffff117224 */ /* 0x000fe200078e000a */
[----:B------:R-:W-:Y:S01]  /*bac0*/  MOV R28, R9 ;  /* 0x00000009001c7202 */ /* 0x000fe20000000f00 */
[----:B--2---:R-:W-:Y:S01]  /*bad0*/  FFMA.FTZ R7, R54, c[0x0][0x23c], -R21 ;  /* 0x00008f0036077a23 */ /* 0x004fe20000010815 */
[----:B------:R-:W-:-:S03]  /*bae0*/  SHF.R.U32.HI R9, RZ, 0x10, R4 ;  /* 0x00000010ff097819 */ /* 0x000fc60000011604 */
[----:B------:R2:W-:Y:S01]  /*baf0*/  MUFU.EX2 R122, R2 ;  /* 0x00000002007a7308 */ /* 0x0005e20000000800 */
[----:B------:R-:W-:Y:S02]  /*bb00*/  SHF.R.U32.HI R10, RZ, 0x18, R4 ;  /* 0x00000018ff0a7819 */ /* 0x000fe40000011604 */
[----:B-1----:R-:W-:Y:S02]  /*bb10*/  LOP3.LUT R0, R5, UR17, R14, 0x96, !PT ;  /* 0x0000001105007c12 */ /* 0x002fe4000f8e960e */
[----:B------:R-:W-:-:S03]  /*bb20*/  FSEL R5, R88, RZ, P1 ;  /* 0x000000ff58057208 */ /* 0x000fc60000800000 */
[----:B------:R1:W3:Y:S02]  /*bb30*/  MUFU.EX2 R215, R7 ;  /* 0x0000000700d77308 */ /* 0x0002e40000000800 */
[----:B------:R-:W-:Y:S01]  /*bb40*/  FADD.FTZ R4, R136, -R5 ;  /* 0x8000000588047221 */ /* 0x000fe20000010000 */
[C---:B--2---:R-:W-:Y:S02]  /*bb50*/  LOP3.LUT R2, R0.reuse, 0xffff, RZ, 0xc0, !PT ;  /* 0x0000ffff00027812 */ /* 0x044fe400078ec0ff */
[----:B------:R-:W-:Y:S02]  /*bb60*/  LOP3.LUT R5, R9, 0xff, RZ, 0xc0, !PT ;  /* 0x000000ff09057812 */ /* 0x000fe400078ec0ff */
[----:B------:R-:W-:Y:S02]  /*bb70*/  LOP3.LUT R6, R0, 0xff, RZ, 0xc0, !PT ;  /* 0x000000ff00067812 */ /* 0x000fe400078ec0ff */
[----:B------:R-:W-:Y:S01]  /*bb80*/  SHF.R.U32.HI R2, RZ, 0x8, R2 ;  /* 0x00000008ff027819 */ /* 0x000fe20000011602 */
[----:B-1----:R-:W-:Y:S01]  /*bb90*/  FADD.FTZ R7, R3, -R8 ;  /* 0x8000000803077221 */ /* 0x002fe20000010000 */
[--C-:B------:R-:W-:Y:S01]  /*bba0*/  SHF.R.U32.HI R3, RZ, 0x10, R0.reuse ;  /* 0x00000010ff037819 */ /* 0x100fe20000011600 */
[----:B------:R-:W-:Y:S01]  /*bbb0*/  FMUL.FTZ R8, R4, c[0x0][0x23c] ;  /* 0x00008f0004087a20 */ /* 0x000fe20000410000 */
[----:B------:R-:W-:-:S02]  /*bbc0*/  SHF.R.U32.HI R4, RZ, 0x18, R0 ;  /* 0x00000018ff047819 */ /* 0x000fc40000011600 */
[----:B------:R-:W-:Y:S02]  /*bbd0*/  LOP3.LUT R0, R3, 0xff, RZ, 0xc0, !PT ;  /* 0x000000ff03007812 */ /* 0x000fe400078ec0ff */
[----:B------:R-:W-:Y:S02]  /*bbe0*/  PRMT R3, R5, 0x5410, R10 ;  /* 0x0000541005037816 */ /* 0x000fe4000000000a */
[----:B------:R-:W-:Y:S01]  /*bbf0*/  PRMT R5, R6, 0x5410, R2 ;  /* 0x0000541006057816 */ /* 0x000fe20000000002 */
[----:B------:R-:W-:Y:S01]  /*bc00*/  FMUL.FTZ R2, R7, c[0x0][0x23c] ;  /* 0x00008f0007027a20 */ /* 0x000fe20000410000 */
[----:B------:R-:W-:Y:S01]  /*bc10*/  PRMT R4, R0, 0x5410, R4 ;  /* 0x0000541000047816 */ /* 0x000fe20000000004 */
[--C-:B------:R-:W-:Y:S02]  /*bc20*/  HSET2.LE.AND R0, R11, R91.reuse, PT ;  /* 0x0000005b0b007233 */ /* 0x100fe40003803000 */
[----:B------:R1:W-:Y:S01]  /*bc30*/  MUFU.EX2 R54, R2 ;  /* 0x0000000200367308 */ /* 0x0003e20000000800 */
[----:B------:R-:W-:Y:S01]  /*bc40*/  HSET2.LE.AND R3, R3, R91, PT ;  /* 0x0000005b03037233 */ /* 0x000fe20003803000 */
[----:B---3--:R-:W-:-:S04]  /*bc50*/  F2FP.PACK_AB R7, R122, R215 ;  /* 0x000000d77a07723e */ /* 0x008fc800000000ff */
[----:B------:R-:W-:Y:S01]  /*bc60*/  LOP3.LUT R7, R3, R7, RZ, 0xc0, !PT ;  /* 0x0000000703077212 */ /* 0x000fe200078ec0ff */
[----:B------:R-:W-:Y:S01]  /*bc70*/  HSET2.LE.AND R3, R4, R91, PT ;  /* 0x0000005b04037233 */ /* 0x000fe20003803000 */
[----:B-1----:R-:W-:-:S04]  /*bc80*/  F2FP.PACK_AB R2, R112, R213 ;  /* 0x000000d57002723e */ /* 0x002fc800000000ff */
[----:B------:R-:W-:Y:S01]  /*bc90*/  LOP3.LUT R6, R0, R2, RZ, 0xc0, !PT ;  /* 0x0000000200067212 */ /* 0x000fe200078ec0ff */
[----:B------:R-:W-:Y:S01]  /*bca0*/  HSET2.LE.AND R0, R5, R91, PT ;  /* 0x0000005b05007233 */ /* 0x000fe20003803000 */
[----:B------:R-:W-:-:S04]  /*bcb0*/  F2FP.PACK_AB R2, R16, R120 ;  /* 0x000000781002723e */ /* 0x000fc800000000ff */
[----:B------:R-:W-:Y:S02]  /*bcc0*/  LOP3.LUT R4, R0, R2, RZ, 0xc0, !PT ;  /* 0x0000000200047212 */ /* 0x000fe400078ec0ff */
[----:B------:R-:W-:-:S04]  /*bcd0*/  FMNMX.FTZ R0, R138, R124, !PT ;  /* 0x0000007c8a007209 */ /* 0x000fc80007810000 */
[----:B------:R-:W-:-:S04]  /*bce0*/  FMNMX.FTZ R0, R126, R0, !PT ;  /* 0x000000007e007209 */ /* 0x000fc80007810000 */
[----:B------:R-:W-:-:S04]  /*bcf0*/  FMNMX.FTZ R0, R68, R0, !PT ;  /* 0x0000000044007209 */ /* 0x000fc80007810000 */
[----:B------:R-:W-:Y:S02]  /*bd00*/  FMNMX.FTZ R0, R69, R0, !PT ;  /* 0x0000000045007209 */ /* 0x000fe40007810000 */
[----:B------:R-:W-:Y:S02]  /*bd10*/  F2FP.PACK_AB R5, R132, R211 ;  /* 0x000000d38405723e */ /* 0x000fe400000000ff */
[----:B------:R-:W-:Y:S02]  /*bd20*/  FMNMX.FTZ R0, R176, R0, !PT ;  /* 0x00000000b0007209 */ /* 0x000fe40007810000 */
[----:B------:R-:W-:Y:S02]  /*bd30*/  LOP3.LUT R5, R3, R5, RZ, 0xc0, !PT ;  /* 0x0000000503057212 */ /* 0x000fe400078ec0ff */
[----:B------:R-:W-:Y:S02]  /*bd40*/  FMNMX.FTZ R3, R177, R0, !PT ;  /* 0x00000000b1037209 */ /* 0x000fe40007810000 */
        /* <DEDUP_REMOVED lines=16> */
[----:B------:R-:W1:Y:S01]  /*be50*/  MUFU.EX2 R136, R8 ;  /* 0x0000000800887308 */ /* 0x000e620000000800 */
        /* <DEDUP_REMOVED lines=8> */
[-C--:B-1----:R-:W-:Y:S01]  /*bee0*/  FMUL.FTZ R164, R164, R136.reuse ;  /* 0x00000088a4a47220 */ /* 0x082fe20000410000 */
[----:B------:R-:W-:Y:S01]  /*bef0*/  FMNMX.FTZ R3, R201, R3, !PT ;  /* 0x00000003c9037209 */ /* 0x000fe20007810000 */
[----:B------:R-:W-:Y:S01]  /*bf00*/  FMUL.FTZ R165, R165, R136 ;  /* 0x00000088a5a57220 */ /* 0x000fe20000410000 */
[----:B------:R-:W-:Y:S01]  /*bf10*/  FMNMX.FTZ R0, R173, R0, !PT ;  /* 0x00000000ad007209 */ /* 0x000fe20007810000 */
[-C--:B------:R-:W-:Y:S02]  /*bf20*/  FMUL.FTZ R166, R166, R54.reuse ;  /* 0x00000036a6a67220 */ /* 0x080fe40000410000 */
[----:B------:R-:W-:Y:S01]  /*bf30*/  FMUL.FTZ R167, R167, R54 ;  /* 0x00000036a7a77220 */ /* 0x000fe20000410000 */
[----:B------:R-:W-:Y:S01]  /*bf40*/  FMNMX.FTZ R3, R218, R3, !PT ;  /* 0x00000003da037209 */ /* 0x000fe20007810000 */
[----:B------:R-:W-:Y:S01]  /*bf50*/  FMUL.FTZ R160, R160, R136 ;  /* 0x00000088a0a07220 */ /* 0x000fe20000410000 */
[----:B------:R-:W-:Y:S01]  /*bf60*/  FMNMX.FTZ R0, R174, R0, !PT ;  /* 0x00000000ae007209 */ /* 0x000fe20007810000 */
[----:B------:R-:W-:-:S02]  /*bf70*/  FMUL.FTZ R161, R161, R136 ;  /* 0x00000088a1a17220 */ /* 0x000fc40000410000 */
[-C--:B------:R-:W-:Y:S02]  /*bf80*/  FMUL.FTZ R162, R162, R54.reuse ;  /* 0x00000036a2a27220 */ /* 0x080fe40000410000 */
[----:B------:R-:W-:Y:S02]  /*bf90*/  FMUL.FTZ R163, R163, R54 ;  /* 0x00000036a3a37220 */ /* 0x000fe40000410000 */
[----:B------:R-:W-:Y:S02]  /*bfa0*/  IMAD.MOV.U32 R23, RZ, RZ, R63 ;  /* 0x000000ffff177224 */ /* 0x000fe400078e003f */
[----:B------:R-:W-:Y:S02]  /*bfb0*/  IMAD.MOV.U32 R29, RZ, RZ, R62 ;  /* 0x000000ffff1d7224 */ /* 0x000fe400078e003e */
[----:B------:R-:W-:Y:S02]  /*bfc0*/  IMAD.MOV.U32 R36, RZ, RZ, R61 ;  /* 0x000000ffff247224 */ /* 0x000fe400078e003d */
[----:B------:R-:W-:-:S02]  /*bfd0*/  IMAD.MOV.U32 R39, RZ, RZ, R60 ;  /* 0x000000ffff277224 */ /* 0x000fc400078e003c */
[----:B------:R-:W-:Y:S01]  /*bfe0*/  HMMA.16816.F32 R60, R4, R26, R164 ;  /* 0x0000001a043c723c */ /* 0x000fe200000018a4 */
[----:B------:R-:W-:Y:S02]  /*bff0*/  FMNMX.FTZ R3, R192, R3, !PT ;  /* 0x00000003c0037209 */ /* 0x000fe40007810000 */
[----:B------:R-:W-:-:S04]  /*c000*/  FMNMX.FTZ R0, R95, R0, !PT ;  /* 0x000000005f007209 */ /* 0x000fc80007810000 */
[----:B------:R-:W-:Y:S01]  /*c010*/  IMAD.MOV.U32 R166, RZ, RZ, R48 ;  /* 0x000000ffffa67224 */ /* 0x000fe200078e0030 */
[----:B------:R-:W-:Y:S01]  /*c020*/  HMMA.16816.F32 R64, R4, R24, R160 ;  /* 0x000000180440723c */ /* 0x000fe200000018a0 */
[----:B------:R-:W-:-:S03]  /*c030*/  FMNMX.FTZ R3, R193, R3, !PT ;  /* 0x00000003c1037209 */ /* 0x000fc60007810000 */
[----:B------:R-:W-:-:S03]  /*c040*/  FMNMX.FTZ R0, R166, R0, !PT ;  /* 0x00000000a6007209 */ /* 0x000fc60007810000 */
[----:B------:R-:W-:Y:S01]  /*c050*/  IMAD.MOV.U32 R163, RZ, RZ, R23 ;  /* 0x000000ffffa37224 */ /* 0x000fe200078e0017 */
[----:B------:R-:W-:Y:S01]  /*c060*/  FMNMX.FTZ R3, R221, R3, !PT ;  /* 0x00000003dd037209 */ /* 0x000fe20007810000 */
[----:B------:R-:W-:-:S03]  /*c070*/  IMAD.MOV.U32 R135, RZ, RZ, R29 ;  /* 0x000000ffff877224 */ /* 0x000fc600078e001d */
[----:B------:R-:W-:Y:S01]  /*c080*/  FMNMX.FTZ R0, R163, R0, !PT ;  /* 0x00000000a3007209 */ /* 0x000fe20007810000 */
[----:B------:R-:W-:Y:S01]  /*c090*/  IMAD.MOV.U32 R123, RZ, RZ, R37 ;  /* 0x000000ffff7b7224 */ /* 0x000fe200078e0025 */
[----:B------:R-:W-:Y:S02]  /*c0a0*/  FMNMX.FTZ R3, R225, R3, !PT ;  /* 0x00000003e1037209 */ /* 0x000fe40007810000 */
[----:B------:R-:W-:Y:S02]  /*c0b0*/  FMNMX.FTZ R0, R135, R0, !PT ;  /* 0x0000000087007209 */ /* 0x000fe40007810000 */
[----:B------:R-:W-:Y:S02]  /*c0c0*/  MOV R115, R38 ;  /* 0x0000002600737202 */ /* 0x000fe40000000f00 */
[----:B------:R-:W-:Y:S02]  /*c0d0*/  FMNMX.FTZ R3, R197, R3, !PT ;  /* 0x00000003c5037209 */ /* 0x000fe40007810000 */
[----:B------:R-:W-:Y:S01]  /*c0e0*/  FMNMX.FTZ R0, R123, R0, !PT ;  /* 0x000000007b007209 */ /* 0x000fe20007810000 */
[----:B------:R-:W-:Y:S01]  /*c0f0*/  IMAD.MOV.U32 R111, RZ, RZ, R39 ;  /* 0x000000ffff6f7224 */ /* 0x000fe200078e0027 */
[----:B------:R-:W-:-:S02]  /*c100*/  FMNMX.FTZ R3, R199, R3, !PT ;  /* 0x00000003c7037209 */ /* 0x000fc40007810000 */
[----:B------:R-:W-:Y:S01]  /*c110*/  FMNMX.FTZ R0, R115, R0, !PT ;  /* 0x0000000073007209 */ /* 0x000fe20007810000 */
[-C--:B------:R-:W-:Y:S01]  /*c120*/  FMUL.FTZ R148, R148, R136.reuse ;  /* 0x0000008894947220 */ /* 0x080fe20000410000 */
[----:B------:R-:W-:Y:S01]  /*c130*/  FMNMX.FTZ R3, R241, R3, !PT ;  /* 0x00000003f1037209 */ /* 0x000fe20007810000 */
[----:B------:R-:W-:Y:S01]  /*c140*/  FMUL.FTZ R149, R149, R136 ;  /* 0x0000008895957220 */ /* 0x000fe20000410000 */
[----:B------:R-:W-:Y:S01]  /*c150*/  FMNMX.FTZ R0, R111, R0, !PT ;  /* 0x000000006f007209 */ /* 0x000fe20007810000 */
[-C--:B------:R-:W-:Y:S02]  /*c160*/  FMUL.FTZ R150, R150, R54.reuse ;  /* 0x0000003696967220 */ /* 0x080fe40000410000 */
[----:B------:R-:W-:Y:S01]  /*c170*/  FMUL.FTZ R151, R151, R54 ;  /* 0x0000003697977220 */ /* 0x000fe20000410000 */
[----:B------:R-:W-:Y:S01]  /*c180*/  FMNMX.FTZ R3, R243, R3, !PT ;  /* 0x00000003f3037209 */ /* 0x000fe20007810000 */
[----:B------:R-:W-:Y:S01]  /*c190*/  IMAD.MOV.U32 R162, RZ, RZ, R79 ;  /* 0x000000ffffa27224 */ /* 0x000fe200078e004f */
[----:B------:R-:W-:-:S02]  /*c1a0*/  FMNMX.FTZ R0, R131, R0, !PT ;  /* 0x0000000083007209 */ /* 0x000fc40007810000 */
[----:B------:R-:W-:Y:S02]  /*c1b0*/  FMNMX.FTZ R3, R92, R3, !PT ;  /* 0x000000035c037209 */ /* 0x000fe40007810000 */
[----:B------:R-:W-:Y:S01]  /*c1c0*/  HMMA.16816.F32 R40, R4, R34, R148 ;  /* 0x000000220428723c */ /* 0x000fe20000001894 */
[----:B------:R-:W-:-:S06]  /*c1d0*/  FMNMX.FTZ R0, R162, R0, !PT ;  /* 0x00000000a2007209 */ /* 0x000fcc0007810000 */
[----:B------:R-:W-:Y:S01]  /*c1e0*/  IMAD.MOV.U32 R151, RZ, RZ, R28 ;  /* 0x000000ffff977224 */ /* 0x000fe200078e001c */
[----:B------:R-:W-:-:S04]  /*c1f0*/  FMNMX.FTZ R3, R93, R3, !PT ;  /* 0x000000035d037209 */ /* 0x000fc80007810000 */
[----:B------:R-:W-:Y:S02]  /*c200*/  FMNMX.FTZ R2, R151, R0, !PT ;  /* 0x0000000097027209 */ /* 0x000fe40007810000 */
[----:B------:R-:W-:Y:S02]  /*c210*/  FMNMX.FTZ R3, R217, R3, !PT ;  /* 0x00000003d9037209 */ /* 0x000fe40007810000 */
[----:B------:R-:W-:Y:S01]  /*c220*/  FMNMX.FTZ R2, R185, R2, !PT ;  /* 0x00000002b9027209 */ /* 0x000fe20007810000 */
[----:B------:R-:W-:Y:S01]  /*c230*/  IMAD.MOV.U32 R133, RZ, RZ, R36 ;  /* 0x000000ffff857224 */ /* 0x000fe200078e0024 */
        /* <DEDUP_REMOVED lines=8> */
[----:B------:R-:W-:Y:S01]  /*c2c0*/  FMUL.FTZ R147, R147, R54 ;  /* 0x0000003693937220 */ /* 0x000fe20000410000 */
[----:B------:R-:W-:Y:S02]  /*c2d0*/  FMNMX.FTZ R0, R89, R3, !PT ;  /* 0x0000000359007209 */ /* 0x000fe40007810000 */
[----:B------:R-:W-:-:S02]  /*c2e0*/  FMNMX.FTZ R2, R212, R2, !PT ;  /* 0x00000002d4027209 */ /* 0x000fc40007810000 */
[----:B------:R-:W-:Y:S02]  /*c2f0*/  LOP3.LUT R3, R105, R19, RZ, 0x3c, !PT ;  /* 0x0000001369037212 */ /* 0x000fe400078e3cff */
[----:B------:R-:W-:Y:S01]  /*c300*/  FMNMX.FTZ R2, R183, R2, !PT ;  /* 0x00000002b7027209 */ /* 0x000fe20007810000 */
[----:B------:R-:W-:Y:S01]  /*c310*/  HMMA.16816.F32 R44, R4, R32, R144 ;  /* 0x00000020042c723c */ /* 0x000fe20000001890 */
[----:B------:R-:W1:Y:S01]  /*c320*/  SHFL.BFLY PT, R7, R0, 0x2, 0x1f ;  /* 0x0c401f0000077f89 */ /* 0x000e6200000e0000 */
[----:B------:R-:W-:-:S05]  /*c330*/  IMAD.WIDE.U32 R38, R3, -0x2daee0ad, RZ ;  /* 0xd2511f5303267825 */ /* 0x000fca00078e00ff */
[----:B------:R-:W-:Y:S02]  /*c340*/  FMNMX.FTZ R6, R94, R2, !PT ;  /* 0x000000025e067209 */ /* 0x000fe40007810000 */
[----:B------:R-:W-:-:S03]  /*c350*/  LOP3.LUT R3, R39, UR14, R84, 0x96, !PT ;  /* 0x0000000e27037c12 */ /* 0x000fc6000f8e9654 */
[----:B------:R-:W2:Y:S02]  /*c360*/  SHFL.BFLY PT, R8, R6, 0x2, 0x1f ;  /* 0x0c401f0006087f89 */ /* 0x000ea400000e0000 */
[----:B------:R-:W-:Y:S01]  /*c370*/  IMAD.WIDE.U32 R36, R3, -0x326172a9, RZ ;  /* 0xcd9e8d5703247825 */ /* 0x000fe200078e00ff */
[----:B------:R-:W-:-:S04]  /*c380*/  LOP3.LUT R2, R13, UR15, R104, 0x96, !PT ;  /* 0x0000000f0d027c12 */ /* 0x000fc8000f8e9668 */
[----:B------:R-:W-:Y:S01]  /*c390*/  LOP3.LUT R4, R37, UR13, R12, 0x96, !PT ;  /* 0x0000000d25047c12 */ /* 0x000fe2000f8e960c */
        /* <DEDUP_REMOVED lines=13> */
[----:B------:R-:W-:-:S04]  /*c470*/  IMAD.WIDE.U32 R2, R3, -0x2daee0ad, RZ ;  /* 0xd2511f5303027825 */ /* 0x000fc800078e00ff */
[----:B------:R-:W-:Y:S01]  /*c480*/  IMAD.WIDE.U32 R18, R5, -0x2daee0ad, RZ ;  /* 0xd2511f5305127825 */ /* 0x000fe200078e00ff */
[----:B------:R-:W-:-:S04]  /*c490*/  LOP3.LUT R10, R3, UR8, R4, 0x96, !PT ;  /* 0x00000008030a7c12 */ /* 0x000fc8000f8e9604 */
[----:B------:R-:W-:Y:S02]  /*c4a0*/  LOP3.LUT R2, R19, UR6, R2, 0x96, !PT ;  /* 0x0000000613027c12 */ /* 0x000fe4000f8e9602 */
[----:B-1----:R-:W-:-:S03]  /*c4b0*/  FMNMX.FTZ R79, R7, R9, !PT ;  /* 0x00000009074f7209 */ /* 0x002fc60007810000 */
[----:B------:R-:W-:Y:S01]  /*c4c0*/  IMAD.WIDE.U32 R2, R2, -0x326172a9, RZ ;  /* 0xcd9e8d5702027825 */ /* 0x000fe200078e00ff */
[C---:B------:R-:W-:Y:S02]  /*c4d0*/  FSETP.NEU.FTZ.AND P1, PT, R79.reuse, -INF , PT ;  /* 0xff8000004f00780b */ /* 0x040fe40003f3d000 */
[----:B--2---:R-:W-:Y:S02]  /*c4e0*/  FMNMX.FTZ R55, R0, R8, !PT ;  /* 0x0000000800377209 */ /* 0x004fe40007810000 */
[----:B------:R-:W-:Y:S01]  /*c4f0*/  LOP3.LUT R4, R2, 0xffff, RZ, 0xc0, !PT ;  /* 0x0000ffff02047812 */ /* 0x000fe200078ec0ff */
[----:B------:R-:W-:Y:S01]  /*c500*/  FMUL.FTZ R6, R79, c[0x0][0x23c] ;  /* 0x00008f004f067a20 */ /* 0x000fe20000410000 */
[----:B------:R-:W-:Y:S02]  /*c510*/  SHF.R.U32.HI R0, RZ, 0x10, R2 ;  /* 0x00000010ff007819 */ /* 0x000fe40000011602 */
[----:B------:R-:W-:Y:S01]  /*c520*/  SHF.R.U32.HI R5, RZ, 0x8, R4 ;  /* 0x00000008ff057819 */ /* 0x000fe20000011604 */
[----:B------:R-:W-:Y:S01]  /*c530*/  IMAD.WIDE.U32 R10, R10, -0x326172a9, RZ ;  /* 0xcd9e8d570a0a7825 */ /* 0x000fe200078e00ff */
[----:B------:R-:W-:-:S02]  /*c540*/  LOP3.LUT R4, R2, 0xff, RZ, 0xc0, !PT ;  /* 0x000000ff02047812 */ /* 0x000fc400078ec0ff */
[----:B------:R-:W-:Y:S02]  /*c550*/  MOV R150, R16 ;  /* 0x0000001000967202 */ /* 0x000fe40000000f00 */
[----:B------:R-:W-:Y:S02]  /*c560*/  LOP3.LUT R0, R0, 0xff, RZ, 0xc0, !PT ;  /* 0x000000ff00007812 */ /* 0x000fe400078ec0ff */
        /* <DEDUP_REMOVED lines=9> */
[----:B------:R-:W-:Y:S01]  /*c600*/  IMAD.MOV.U32 R23, RZ, RZ, R17 ;  /* 0x000000ffff177224 */ /* 0x000fe200078e0011 */
[----:B------:R1:W-:Y:S02]  /*c610*/  MUFU.EX2 R86, R4 ;  /* 0x0000000400567308 */ /* 0x0003e40000000800 */
[----:B------:R-:W-:-:S02]  /*c620*/  FSEL R17, R0, RZ, P0 ;  /* 0x000000ff00117208 */ /* 0x000fc40000000000 */
[----:B------:R-:W-:-:S04]  /*c630*/  LOP3.LUT R0, R2, 0xffff, RZ, 0xc0, !PT ;  /* 0x0000ffff02007812 */ /* 0x000fc800078ec0ff */
        /* <DEDUP_REMOVED lines=37> */
[----:B------:R2:W3:Y:S01]  /*c890*/  MUFU.EX2 R39, R3 ;  /* 0x0000000300277308 */ /* 0x0004e20000000800 */
[----:B------:R-:W-:-:S04]  /*c8a0*/  F2FP.PACK_AB R2, R209, R84 ;  /* 0x00000054d102723e */ /* 0x000fc800000000ff */
[----:B------:R-:W-:Y:S02]  /*c8b0*/  LOP3.LUT R5, R0, R2, RZ, 0xc0, !PT ;  /* 0x0000000200057212 */ /* 0x000fe400078ec0ff */
[----:B------:R-:W-:Y:S01]  /*c8c0*/  LOP3.LUT R2, R15, UR7, R20, 0x96, !PT ;  /* 0x000000070f027c12 */ /* 0x000fe2000f8e9614 */
[----:B------:R-:W-:Y:S01]  /*c8d0*/  FFMA.FTZ R0, R57, c[0x0][0x23c], -R22 ;  /* 0x00008f0039007a23 */ /* 0x000fe20000010816 */
[----:B------:R-:W4:Y:S01]  /*c8e0*/  LDSM.16.MT88.4 R12, [R205+0x4400] ;  /* 0x00440000cd0c783b */ /* 0x000f220000004200 */
[-C--:B-1----:R-:W-:Y:S02]  /*c8f0*/  FMUL.FTZ R140, R140, R77.reuse ;  /* 0x0000004d8c8c7220 */ /* 0x082fe40000410000 */
[-C--:B------:R-:W-:Y:S02]  /*c900*/  FMUL.FTZ R141, R141, R77.reuse ;  /* 0x0000004d8d8d7220 */ /* 0x080fe40000410000 */
[----:B------:R-:W-:Y:S02]  /*c910*/  FMUL.FTZ R152, R152, R77 ;  /* 0x0000004d98987220 */ /* 0x000fe40000410000 */
[----:B--2---:R-:W-:Y:S01]  /*c920*/  IMAD.WIDE.U32 R2, R2, -0x2daee0ad, RZ ;  /* 0xd2511f5302027825 */ /* 0x004fe200078e00ff */
[----:B------:R1:W-:Y:S03]  /*c930*/  MUFU.EX2 R210, R0 ;  /* 0x0000000000d27308 */ /* 0x0003e60000000800 */
[----:B---3--:R-:W-:-:S02]  /*c940*/  FMUL.FTZ R142, R142, R39 ;  /* 0x000000278e8e7220 */ /* 0x008fc40000410000 */
[----:B------:R-:W-:Y:S02]  /*c950*/  FMUL.FTZ R143, R143, R39 ;  /* 0x000000278f8f7220 */ /* 0x000fe40000410000 */
        /* <DEDUP_REMOVED lines=11> */
[----:B-1----:R-:W-:-:S02]  /*ca10*/  LOP3.LUT R0, R3, UR16, R30, 0x96, !PT ;  /* 0x0000001003007c12 */ /* 0x002fc4000f8e961e */
[C---:B------:R-:W-:Y:S01]  /*ca20*/  LOP3.LUT R3, R2.reuse, 0xffff, RZ, 0xc0, !PT ;  /* 0x0000ffff02037812 */ /* 0x040fe200078ec0ff */
[C---:B------:R-:W-:Y:S08]  /*ca30*/  HMMA.16816.F32 R140, R4.reuse, R32, R140 ;  /* 0x00000020048c723c */ /* 0x040ff0000000188c */
[C---:B------:R-:W-:Y:S08]  /*ca40*/  HMMA.16816.F32 R152, R4.reuse, R34, R152 ;  /* 0x000000220498723c */ /* 0x040ff00000001898 */
[C---:B------:R-:W-:Y:S08]  /*ca50*/  HMMA.16816.F32 R156, R4.reuse, R24, R156 ;  /* 0x00000018049c723c */ /* 0x040ff0000000189c */
[----:B------:R-:W-:Y:S01]  /*ca60*/  HMMA.16816.F32 R168, R4, R26, R168 ;  /* 0x0000001a04a8723c */ /* 0x000fe200000018a8 */
[----:B------:R-:W1:Y:S06]  /*ca70*/  LDSM.16.MT88.4 R24, [R206+0x4400] ;  /* 0x00440000ce18783b */ /* 0x000e6c0000004200 */
[----:B------:R-:W-:-:S02]  /*ca80*/  LOP3.LUT R6, R2, 0xff, RZ, 0xc0, !PT ;  /* 0x000000ff02067812 */ /* 0x000fc400078ec0ff */
[--C-:B------:R-:W-:Y:S02]  /*ca90*/  SHF.R.U32.HI R5, RZ, 0x10, R2.reuse ;  /* 0x00000010ff057819 */ /* 0x100fe40000011602 */
[----:B------:R-:W-:Y:S02]  /*caa0*/  SHF.R.U32.HI R7, RZ, 0x18, R2 ;  /* 0x00000018ff077819 */ /* 0x000fe40000011602 */
[----:B------:R-:W-:Y:S01]  /*cab0*/  SHF.R.U32.HI R2, RZ, 0x8, R3 ;  /* 0x00000008ff027819 */ /* 0x000fe20000011603 */
[--C-:B------:R-:W-:Y:S02]  /*cac0*/  FFMA.FTZ R3, R59, c[0x0][0x23c], -R22.reuse ;  /* 0x00008f003b037a23 */ /* 0x100fe40000010816 */
[----:B------:R-:W-:Y:S01]  /*cad0*/  FFMA.FTZ R4, R56, c[0x0][0x23c], -R22 ;  /* 0x00008f0038047a23 */ /* 0x000fe20000010816 */
[----:B------:R-:W-:Y:S01]  /*cae0*/  PRMT R6, R6, 0x5410, R2 ;  /* 0x0000541006067816 */ /* 0x000fe20000000002 */
[----:B------:R2:W-:Y:S01]  /*caf0*/  MUFU.EX2 R224, R3 ;  /* 0x0000000300e07308 */ /* 0x0005e20000000800 */
[----:B------:R-:W-:-:S07]  /*cb00*/  LOP3.LUT R2, R0, 0xffff, RZ, 0xc0, !PT ;  /* 0x0000ffff00027812 */ /* 0x000fce00078ec0ff */
[----:B------:R3:W-:Y:S01]  /*cb10*/  MUFU.EX2 R134, R4 ;  /* 0x0000000400867308 */ /* 0x0007e20000000800 */
[----:B--2---:R-:W-:-:S04]  /*cb20*/  LOP3.LUT R3, R5, 0xff, RZ, 0xc0, !PT ;  /* 0x000000ff05037812 */ /* 0x004fc800078ec0ff */
[----:B------:R-:W-:Y:S02]  /*cb30*/  PRMT R7, R3, 0x5410, R7 ;  /* 0x0000541003077816 */ /* 0x000fe40000000007 */
[----:B------:R-:W-:Y:S01]  /*cb40*/  SHF.R.U32.HI R3, RZ, 0x8, R2 ;  /* 0x00000008ff037819 */ /* 0x000fe20000011602 */
[----:B---3--:R-:W-:Y:S01]  /*cb50*/  FFMA.FTZ R4, R58, c[0x0][0x23c], -R22 ;  /* 0x00008f003a047a23 */ /* 0x008fe20000010816 */
[----:B------:R-:W-:-:S03]  /*cb60*/  LOP3.LUT R2, R0, 0xff, RZ, 0xc0, !PT ;  /* 0x000000ff00027812 */ /* 0x000fc600078ec0ff */
[----:B------:R2:W3:Y:S01]  /*cb70*/  MUFU.EX2 R110, R4 ;  /* 0x00000004006e7308 */ /* 0x0004e20000000800 */
[----:B------:R-:W-:Y:S02]  /*cb80*/  PRMT R8, R2, 0x5410, R3 ;  /* 0x0000541002087816 */ /* 0x000fe40000000003 */
[----:B------:R-:W-:Y:S01]  /*cb90*/  SHF.R.U32.HI R2, RZ, 0x10, R0 ;  /* 0x00000010ff027819 */ /* 0x000fe20000011600 */
[--C-:B------:R-:W-:Y:S02]  /*cba0*/  FFMA.FTZ R3, R72, c[0x0][0x23c], -R21.reuse ;  /* 0x00008f0048037a23 */ /* 0x100fe40000010815 */
[----:B--2---:R-:W-:-:S04]  /*cbb0*/  FFMA.FTZ R4, R74, c[0x0][0x23c], -R21 ;  /* 0x00008f004a047a23 */ /* 0x004fc80000010815 */
[----:B------:R2:W-:Y:S08]  /*cbc0*/  MUFU.EX2 R149, R4 ;  /* 0x0000000400957308 */ /* 0x0005f00000000800 */
[----:B------:R1:W-:Y:S01]  /*cbd0*/  MUFU.EX2 R214, R3 ;  /* 0x0000000300d67308 */ /* 0x0003e20000000800 */
[----:B--2---:R-:W-:Y:S02]  /*cbe0*/  SHF.R.U32.HI R4, RZ, 0x18, R0 ;  /* 0x00000018ff047819 */ /* 0x004fe40000011600 */
[----:B------:R-:W-:Y:S01]  /*cbf0*/  LOP3.LUT R0, R2, 0xff, RZ, 0xc0, !PT ;  /* 0x000000ff02007812 */ /* 0x000fe200078ec0ff */
[----:B------:R-:W-:-:S04]  /*cc00*/  FFMA.FTZ R2, R73, c[0x0][0x23c], -R21 ;  /* 0x00008f0049027a23 */ /* 0x000fc80000010815 */
[----:B------:R3:W2:Y:S01]  /*cc10*/  MUFU.EX2 R160, R2 ;  /* 0x0000000200a07308 */ /* 0x0006a20000000800 */
[----:B------:R-:W-:Y:S01]  /*cc20*/  PRMT R5, R0, 0x5410, R4 ;  /* 0x0000541000057816 */ /* 0x000fe20000000004 */
[----:B-1----:R-:W-:Y:S01]  /*cc30*/  FFMA.FTZ R3, R75, c[0x0][0x23c], -R21 ;  /* 0x00008f004b037a23 */ /* 0x002fe20000010815 */
[----:B------:R-:W-:-:S05]  /*cc40*/  HSET2.LE.AND R0, R6, R91, PT ;  /* 0x0000005b06007233 */ /* 0x000fca0003803000 */
[----:B------:R-:W1:Y:S01]  /*cc50*/  MUFU.EX2 R216, R3 ;  /* 0x0000000300d87308 */ /* 0x000e620000000800 */
[----:B---3--:R-:W-:-:S04]  /*cc60*/  F2FP.PACK_AB R2, R110, R224 ;  /* 0x000000e06e02723e */ /* 0x008fc800000000ff */
[----:B------:R-:W-:Y:S01]  /*cc70*/  LOP3.LUT R6, R0, R2, RZ, 0xc0, !PT ;  /* 0x0000000200067212 */ /* 0x000fe200078ec0ff */
[----:B------:R-:W-:Y:S01]  /*cc80*/  HSET2.LE.AND R0, R7, R91, PT ;  /* 0x0000005b07007233 */ /* 0x000fe20003803000 */
[----:B--2---:R-:W-:-:S04]  /*cc90*/  F2FP.PACK_AB R2, R160, R214 ;  /* 0x000000d6a002723e */ /* 0x004fc800000000ff */
        /* <DEDUP_REMOVED lines=11> */
[----:B----4-:R-:W-:Y:S03]  /*cd50*/  HMMA.16816.F32 R44, R4, R12, R44 ;  /* 0x0000000c042c723c */ /* 0x010fe6000000182c */
[----:B-1----:R-:W-:-:S04]  /*cd60*/  FFMA.FTZ R0, R177, c[0x0][0x23c], -R16 ;  /* 0x00008f00b1007a23 */ /* 0x002fc80000010810 */
[----:B------:R1:W-:Y:S01]  /*cd70*/  MUFU.EX2 R147, R0 ;  /* 0x0000000000937308 */ /* 0x0003e20000000800 */
[----:B------:R-:W-:Y:S01]  /*cd80*/  HMMA.16816.F32 R40, R4, R14, R40 ;  /* 0x0000000e0428723c */ /* 0x000fe20000001828 */
[----:B-1----:R-:W-:-:S06]  /*cd90*/  FFMA.FTZ R0, R78, c[0x0][0x23c], -R16 ;  /* 0x00008f004e007a23 */ /* 0x002fcc0000010810 */
[----:B------:R1:W-:Y:S01]  /*cda0*/  MUFU.EX2 R177, R0 ;  /* 0x0000000000b17308 */ /* 0x0003e20000000800 */
[C---:B------:R-:W-:Y:S08]  /*cdb0*/  HMMA.16816.F32 R64, R4.reuse, R24, R64 ;  /* 0x000000180440723c */ /* 0x040ff00000001840 */
[----:B------:R-:W-:Y:S01]  /*cdc0*/  HMMA.16816.F32 R60, R4, R26, R60 ;  /* 0x0000001a043c723c */ /* 0x000fe2000000183c */
[----:B-1----:R-:W-:-:S02]  /*cdd0*/  LOP3.LUT R0, R3, UR16, R18, 0x96, !PT ;  /* 0x0000001003007c12 */ /* 0x002fc4000f8e9612 */
[----:B------:R-:W-:-:S04]  /*cde0*/  LOP3.LUT R3, R2, 0xffff, RZ, 0xc0, !PT ;  /* 0x0000ffff02037812 */ /* 0x000fc800078ec0ff */
[----:B------:R-:W-:Y:S02]  /*cdf0*/  LOP3.LUT R7, R2, 0xff, RZ, 0xc0, !PT ;  /* 0x000000ff02077812 */ /* 0x000fe400078ec0ff */
[--C-:B------:R-:W-:Y:S02]  /*ce00*/  SHF.R.U32.HI R6, RZ, 0x10, R2.reuse ;  /* 0x00000010ff067819 */ /* 0x100fe40000011602 */
[----:B------:R-:W-:Y:S01]  /*ce10*/  SHF.R.U32.HI R5, RZ, 0x18, R2 ;  /* 0x00000018ff057819 */ /* 0x000fe20000011602 */
[----:B------:R-:W-:Y:S01]  /*ce20*/  FFMA.FTZ R4, R80, c[0x0][0x23c], -R16 ;  /* 0x00008f0050047a23 */ /* 0x000fe20000010810 */
[----:B------:R-:W-:Y:S01]  /*ce30*/  SHF.R.U32.HI R2, RZ, 0x8, R3 ;  /* 0x00000008ff027819 */ /* 0x000fe20000011603 */
[----:B------:R-:W-:Y:S02]  /*ce40*/  FFMA.FTZ R3, R81, c[0x0][0x23c], -R17 ;  /* 0x00008f0051037a23 */ /* 0x000fe40000010811 */
[----:B------:R-:W1:Y:S01]  /*ce50*/  MUFU.EX2 R108, R4 ;  /* 0x00000004006c7308 */ /* 0x000e620000000800 */
[----:B------:R-:W-:-:S02]  /*ce60*/  PRMT R8, R7, 0x5410, R2 ;  /* 0x0000541007087816 */ /* 0x000fc40000000002 */
[----:B------:R-:W-:-:S05]  /*ce70*/  LOP3.LUT R2, R6, 0xff, RZ, 0xc0, !PT ;  /* 0x000000ff06027812 */ /* 0x000fca00078ec0ff */
[----:B------:R2:W-:Y:S01]  /*ce80*/  MUFU.EX2 R207, R3 ;  /* 0x0000000300cf7308 */ /* 0x0005e20000000800 */
[----:B------:R-:W-:Y:S02]  /*ce90*/  PRMT R7, R2, 0x5410, R5 ;  /* 0x0000541002077816 */ /* 0x000fe40000000005 */
[C---:B------:R-:W-:Y:S02]  /*cea0*/  LOP3.LUT R2, R0.reuse, 0xffff, RZ, 0xc0, !PT ;  /* 0x0000ffff00027812 */ /* 0x040fe400078ec0ff */
[----:B------:R-:W-:Y:S02]  /*ceb0*/  LOP3.LUT R6, R0, 0xff, RZ, 0xc0, !PT ;  /* 0x000000ff00067812 */ /* 0x000fe400078ec0ff */
[----:B------:R-:W-:Y:S01]  /*cec0*/  SHF.R.U32.HI R5, RZ, 0x18, R0 ;  /* 0x00000018ff057819 */ /* 0x000fe20000011600 */
[----:B--2---:R-:W-:-:S04]  /*ced0*/  FFMA.FTZ R3, R82, c[0x0][0x23c], -R17 ;  /* 0x00008f0052037a23 */ /* 0x004fc80000010811 */
[----:B------:R2:W3:Y:S01]  /*cee0*/  MUFU.EX2 R109, R3 ;  /* 0x00000003006d7308 */ /* 0x0004e20000000800 */
[----:B------:R-:W-:Y:S01]  /*cef0*/  SHF.R.U32.HI R4, RZ, 0x8, R2 ;  /* 0x00000008ff047819 */ /* 0x000fe20000011602 */
[----:B------:R-:W-:Y:S01]  /*cf00*/  FFMA.FTZ R2, R178, c[0x0][0x23c], -R17 ;  /* 0x00008f00b2027a23 */ /* 0x000fe20000010811 */
[----:B--2---:R-:W-:-:S04]  /*cf10*/  SHF.R.U32.HI R3, RZ, 0x10, R0 ;  /* 0x00000010ff037819 */ /* 0x004fc80000011600 */
[----:B------:R-:W-:Y:S01]  /*cf20*/  LOP3.LUT R0, R3, 0xff, RZ, 0xc0, !PT ;  /* 0x000000ff03007812 */ /* 0x000fe200078ec0ff */
[----:B------:R-:W-:Y:S01]  /*cf30*/  FFMA.FTZ R3, R179, c[0x0][0x23c], -R17 ;  /* 0x00008f00b3037a23 */ /* 0x000fe20000010811 */
[----:B------:R1:W-:Y:S02]  /*cf40*/  MUFU.EX2 R145, R2 ;  /* 0x0000000200917308 */ /* 0x0003e40000000800 */
[----:B------:R-:W-:Y:S01]  /*cf50*/  PRMT R5, R0, 0x5410, R5 ;  /* 0x0000541000057816 */ /* 0x000fe20000000005 */
[----:B------:R-:W-:Y:S01]  /*cf60*/  HSET2.LE.AND R0, R8, R91, PT ;  /* 0x0000005b08007233 */ /* 0x000fe20003803000 */
[----:B------:R-:W-:-:S04]  /*cf70*/  PRMT R4, R6, 0x5410, R4 ;  /* 0x0000541006047816 */ /* 0x000fc80000000004 */
[----:B------:R-:W2:Y:S01]  /*cf80*/  MUFU.EX2 R144, R3 ;  /* 0x0000000300907308 */ /* 0x000ea20000000800 */
[----:B-1----:R-:W-:-:S04]  /*cf90*/  F2FP.PACK_AB R2, R108, R177 ;  /* 0x000000b16c02723e */ /* 0x002fc800000000ff */
[----:B------:R-:W-:Y:S01]  /*cfa0*/  LOP3.LUT R6, R0, R2, RZ, 0xc0, !PT ;  /* 0x0000000200067212 */ /* 0x000fe200078ec0ff */
[----:B------:R-:W-:Y:S01]  /*cfb0*/  HSET2.LE.AND R0, R7, R91, PT ;  /* 0x0000005b07007233 */ /* 0x000fe20003803000 */
[----:B---3--:R-:W-:-:S04]  /*cfc0*/  F2FP.PACK_AB R2, R109, R207 ;  /* 0x000000cf6d02723e */ /* 0x008fc800000000ff */
[----:B------:R-:W-:Y:S01]  /*cfd0*/  LOP3.LUT R7, R0, R2, RZ, 0xc0, !PT ;  /* 0x0000000200077212 */ /* 0x000fe200078ec0ff */
[----:B------:R-:W-:Y:S01]  /*cfe0*/  HSET2.LE.AND R0, R4, R91, PT ;  /* 0x0000005b04007233 */ /* 0x000fe20003803000 */
[----:B------:R-:W-:Y:S01]  /*cff0*/  F2FP.PACK_AB R2, R147, R146 ;  /* 0x000000929302723e */ /* 0x000fe200000000ff */
[----:B------:R-:W-:-:S03]  /*d000*/  UIADD3 UR4, UR5, 0x1, URZ ;  /* 0x0000000105047890 */ /* 0x000fc6000fffe03f */
[----:B------:R-:W-:Y:S01]  /*d010*/  LOP3.LUT R4, R0, R2, RZ, 0xc0, !PT ;  /* 0x0000000200047212 */ /* 0x000fe200078ec0ff */
[----:B------:R-:W-:Y:S01]  /*d020*/  HSET2.LE.AND R0, R5, R91, PT ;  /* 0x0000005b05007233 */ /* 0x000fe20003803000 */
[----:B--2---:R-:W-:-:S04]  /*d030*/  F2FP.PACK_AB R2, R144, R145 ;  /* 0x000000919002723e */ /* 0x004fc800000000ff */
[----:B------:R-:W-:Y:S01]  /*d040*/  LOP3.LUT R5, R0, R2, RZ, 0xc0, !PT ;  /* 0x0000000200057212 */ /* 0x000fe200078ec0ff */
[----:B------:R-:W-:-:S05]  /*d050*/  IMAD.U32 R0, RZ, RZ, UR4 ;  /* 0x00000004ff007e24 */ /* 0x000fca000f8e00ff */
[----:B------:R-:W-:-:S05]  /*d060*/  LOP3.LUT R0, R85, UR25, R0, 0x96, !PT ;  /* 0x0000001955007c12 */ /* 0x000fca000f8e9600 */
[----:B------:R-:W-:Y:S01]  /*d070*/  IMAD.WIDE.U32 R10, R0, -0x326172a9, RZ ;  /* 0xcd9e8d57000a7825 */ /* 0x000fe200078e00ff */
[C---:B------:R-:W-:Y:S04]  /*d080*/  HMMA.16816.F32 R48, R4.reuse, R12, R140 ;  /* 0x0000000c0430723c */ /* 0x040fe8000000188c */
[----:B------:R-:W-:Y:S02]  /*d090*/  LOP3.LUT R2, R11, UR15, R106, 0x96, !PT ;  /* 0x0000000f0b027c12 */ /* 0x000fe4000f8e966a */
[----:B------:R-:W-:Y:S02]  /*d0a0*/  LOP3.LUT R0, R53, UR13, R10, 0x96, !PT ;  /* 0x0000000d35007c12 */ /* 0x000fe4000f8e960a */
[C---:B------:R-:W-:Y:S01]  /*d0b0*/  HMMA.16816.F32 R152, R4.reuse, R14, R152 ;  /* 0x0000000e0498723c */ /* 0x040fe20000001898 */
[----:B------:R-:W-:Y:S01]  /*d0c0*/  IMAD.WIDE.U32 R2, R2, -0x2daee0ad, RZ ;  /* 0xd2511f5302027825 */ /* 0x000fe200078e00ff */
[----:B------:R-:W-:Y:S06]  /*d0d0*/  LDSM.16.MT88.4 R12, [R206+0x4800] ;  /* 0x00480000ce0c783b */ /* 0x000fec0000004200 */
[----:B------:R-:W-:Y:S01]  /*d0e0*/  HMMA.16816.F32 R156, R4, R24, R156 ;  /* 0x00000018049c723c */ /* 0x000fe2000000189c */
[----:B------:R-:W-:-:S07]  /*d0f0*/  LOP3.LUT R3, R3, UR12, R76, 0x96, !PT ;  /* 0x0000000c03037c12 */ /* 0x000fce000f8e964c */
[----:B------:R-:W-:Y:S01]  /*d100*/  HMMA.16816.F32 R56, R4, R26, R168 ;  /* 0x0000001a0438723c */ /* 0x000fe200000018a8 */
[----:B------:R-:W1:Y:S06]  /*d110*/  LDSM.16.MT88.4 R24, [R205+0x4800] ;  /* 0x00480000cd18783b */ /* 0x000e6c0000004200 */
[----:B------:R-:W-:-:S05]  /*d120*/  IMAD.WIDE.U32 R4, R0, -0x2daee0ad, RZ ;  /* 0xd2511f5300047825 */ /* 0x000fca00078e00ff */
[----:B------:R-:W-:Y:S01]  /*d130*/  LOP3.LUT R0, R5, UR10, R2, 0x96, !PT ;  /* 0x0000000a05007c12 */ /* 0x000fe2000f8e9602 */
        /* <DEDUP_REMOVED lines=10> */
[----:B------:R2:W-:Y:S03]  /*d1e0*/  MUFU.EX2 R138, R0 ;  /* 0x00000000008a7308 */ /* 0x0005e60000000800 */
[----:B------:R-:W-:-:S05]  /*d1f0*/  FFMA.FTZ R4, R237, c[0x0][0x23c], -R22 ;  /* 0x00008f00ed047a23 */ /* 0x000fca0000010816 */
[----:B------:R3:W-:Y:S01]  /*d200*/  MUFU.EX2 R164, R4 ;  /* 0x0000000400a47308 */ /* 0x0007e20000000800 */
[----:B--2---:R-:W-:Y:S01]  /*d210*/  LOP3.LUT R0, R2, 0xffff, RZ, 0xc0, !PT ;  /* 0x0000ffff02007812 */ /* 0x004fe200078ec0ff */
[----:B------:R-:W-:Y:S02]  /*d220*/  FFMA.FTZ R5, R100, c[0x0][0x23c], -R22 ;  /* 0x00008f0064057a23 */ /* 0x000fe40000010816 */
[----:B------:R-:W-:Y:S01]  /*d230*/  IMAD.WIDE.U32 R18, R6, -0x326172a9, RZ ;  /* 0xcd9e8d5706127825 */ /* 0x000fe200078e00ff */
[----:B---3--:R-:W-:Y:S02]  /*d240*/  SHF.R.U32.HI R4, RZ, 0x8, R0 ;  /* 0x00000008ff047819 */ /* 0x008fe40000011600 */
[----:B------:R-:W-:Y:S01]  /*d250*/  LOP3.LUT R0, R2, 0xff, RZ, 0xc0, !PT ;  /* 0x000000ff02007812 */ /* 0x000fe200078ec0ff */
[----:B------:R2:W-:Y:S03]  /*d260*/  MUFU.EX2 R208, R5 ;  /* 0x0000000500d07308 */ /* 0x0005e60000000800 */
[----:B------:R-:W-:-:S02]  /*d270*/  PRMT R8, R0, 0x5410, R4 ;  /* 0x0000541000087816 */ /* 0x000fc40000000004 */
[----:B------:R-:W-:-:S04]  /*d280*/  SHF.R.U32.HI R0, RZ, 0x10, R2 ;  /* 0x00000010ff007819 */ /* 0x000fc80000011602 */
[----:B------:R-:W-:Y:S01]  /*d290*/  LOP3.LUT R0, R0, 0xff, RZ, 0xc0, !PT ;  /* 0x000000ff00007812 */ /* 0x000fe200078ec0ff */
[----:B------:R-:W-:Y:S01]  /*d2a0*/  FFMA.FTZ R4, R101, c[0x0][0x23c], -R22 ;  /* 0x00008f0065047a23 */ /* 0x000fe20000010816 */
[----:B--2---:R-:W-:Y:S02]  /*d2b0*/  SHF.R.U32.HI R5, RZ, 0x18, R2 ;  /* 0x00000018ff057819 */ /* 0x004fe40000011602 */
[----:B------:R-:W-:Y:S01]  /*d2c0*/  LOP3.LUT R2, R3, UR17, R18, 0x96, !PT ;  /* 0x0000001103027c12 */ /* 0x000fe2000f8e9612 */
[----:B------:R-:W-:Y:S01]  /*d2d0*/  FFMA.FTZ R3, R238, c[0x0][0x23c], -R21 ;  /* 0x00008f00ee037a23 */ /* 0x000fe20000010815 */
[----:B------:R-:W-:Y:S02]  /*d2e0*/  PRMT R7, R0, 0x5410, R5 ;  /* 0x0000541000077816 */ /* 0x000fe40000000005 */
[----:B------:R-:W-:Y:S01]  /*d2f0*/  LOP3.LUT R0, R2, 0xffff, RZ, 0xc0, !PT ;  /* 0x0000ffff02007812 */ /* 0x000fe200078ec0ff */
[----:B------:R2:W-:Y:S01]  /*d300*/  MUFU.EX2 R161, R3 ;  /* 0x0000000300a17308 */ /* 0x0005e20000000800 */
[----:B------:R-:W-:-:S07]  /*d310*/  SHF.R.U32.HI R5, RZ, 0x18, R2 ;  /* 0x00000018ff057819 */ /* 0x000fce0000011602 */
[----:B------:R3:W4:Y:S01]  /*d320*/  MUFU.EX2 R137, R4 ;  /* 0x0000000400897308 */ /* 0x0007220000000800 */
[----:B--2---:R-:W-:Y:S02]  /*d330*/  SHF.R.U32.HI R3, RZ, 0x10, R2 ;  /* 0x00000010ff037819 */ /* 0x004fe40000011602 */
[----:B------:R-:W-:Y:S02]  /*d340*/  LOP3.LUT R6, R2, 0xff, RZ, 0xc0, !PT ;  /* 0x000000ff02067812 */ /* 0x000fe400078ec0ff */
[----:B---3--:R-:W-:Y:S02]  /*d350*/  SHF.R.U32.HI R4, RZ, 0x8, R0 ;  /* 0x00000008ff047819 */ /* 0x008fe40000011600 */
[----:B------:R-:W-:Y:S01]  /*d360*/  LOP3.LUT R0, R3, 0xff, RZ, 0xc0, !PT ;  /* 0x000000ff03007812 */ /* 0x000fe200078ec0ff */
[----:B------:R-:W-:-:S03]  /*d370*/  FFMA.FTZ R2, R102, c[0x0][0x23c], -R21 ;  /* 0x00008f0066027a23 */ /* 0x000fc60000010815 */
[----:B------:R-:W-:Y:S01]  /*d380*/  PRMT R5, R0, 0x5410, R5 ;  /* 0x0000541000057816 */ /* 0x000fe20000000005 */
[--C-:B------:R-:W-:Y:S01]  /*d390*/  FFMA.FTZ R0, R103, c[0x0][0x23c], -R21.reuse ;  /* 0x00008f0067007a23 */ /* 0x100fe20000010815 */
[----:B------:R4:W-:Y:S08]  /*d3a0*/  MUFU.EX2 R143, R2 ;  /* 0x00000002008f7308 */ /* 0x0009f00000000800 */
[----:B------:R2:W3:Y:S01]  /*d3b0*/  MUFU.EX2 R168, R0 ;  /* 0x0000000000a87308 */ /* 0x0004e20000000800 */
[----:B------:R-:W-:Y:S01]  /*d3c0*/  FFMA.FTZ R3, R239, c[0x0][0x23c], -R21 ;  /* 0x00008f00ef037a23 */ /* 0x000fe20000010815 */
[----:B------:R-:W-:-:S02]  /*d3d0*/  PRMT R4, R6, 0x5410, R4 ;  /* 0x0000541006047816 */ /* 0x000fc40000000004 */
[----:B----4-:R-:W-:-:S04]  /*d3e0*/  F2FP.PACK_AB R2, R137, R208 ;  /* 0x000000d08902723e */ /* 0x010fc800000000ff */
[----:B------:R-:W4:Y:S01]  /*d3f0*/  MUFU.EX2 R102, R3 ;  /* 0x0000000300667308 */ /* 0x000f220000000800 */
[----:B--2---:R-:W-:-:S05]  /*d400*/  HSET2.LE.AND R0, R8, R91, PT ;  /* 0x0000005b08007233 */ /* 0x004fca0003803000 */
[----:B------:R-:W-:Y:S01]  /*d410*/  LOP3.LUT R6, R0, R2, RZ, 0xc0, !PT ;  /* 0x0000000200067212 */ /* 0x000fe200078ec0ff */
[----:B------:R-:W-:Y:S01]  /*d420*/  HSET2.LE.AND R0, R7, R91, PT ;  /* 0x0000005b07007233 */ /* 0x000fe20003803000 */
[----:B---3--:R-:W-:Y:S01]  /*d430*/  F2FP.PACK_AB R2, R168, R143 ;  /* 0x0000008fa802723e */ /* 0x008fe200000000ff */
[----:B------:R-:W-:-:S03]  /*d440*/  IMAD.MOV.U32 R103, RZ, RZ, R161 ;  /* 0x000000ffff677224 */ /* 0x000fc600078e00a1 */
[----:B------:R-:W-:Y:S01]  /*d450*/  LOP3.LUT R7, R0, R2, RZ, 0xc0, !PT ;  /* 0x0000000200077212 */ /* 0x000fe200078ec0ff */
[----:B------:R-:W-:Y:S01]  /*d460*/  HSET2.LE.AND R0, R4, R91, PT ;  /* 0x0000005b04007233 */ /* 0x000fe20003803000 */
[----:B------:R-:W-:-:S04]  /*d470*/  F2FP.PACK_AB R2, R164, R138 ;  /* 0x0000008aa402723e */ /* 0x000fc800000000ff */
[----:B------:R-:W-:Y:S01]  /*d480*/  LOP3.LUT R4, R0, R2, RZ, 0xc0, !PT ;  /* 0x0000000200047212 */ /* 0x000fe200078ec0ff */
[----:B------:R-:W-:Y:S01]  /*d490*/  HSET2.LE.AND R0, R5, R91, PT ;  /* 0x0000005b05007233 */ /* 0x000fe20003803000 */
[----:B----4-:R-:W-:-:S04]  /*d4a0*/  F2FP.PACK_AB R2, R102, R103 ;  /* 0x000000676602723e */ /* 0x010fc800000000ff */
[----:B------:R-:W-:Y:S02]  /*d4b0*/  LOP3.LUT R5, R0, R2, RZ, 0xc0, !PT ;  /* 0x0000000200057212 */ /* 0x000fe400078ec0ff */
[----:B------:R-:W-:Y:S02]  /*d4c0*/  LOP3.LUT R0, R11, UR15, R104, 0x96, !PT ;  /* 0x0000000f0b007c12 */ /* 0x000fe4000f8e9668 */
[----:B------:R-:W-:-:S03]  /*d4d0*/  LOP3.LUT R2, R37, UR13, R10, 0x96, !PT ;  /* 0x0000000d25027c12 */ /* 0x000fc6000f8e960a */
[----:B-1----:R-:W-:Y:S02]  /*d4e0*/  HMMA.16816.F32 R72, R4, R24, R44 ;  /* 0x000000180448723c */ /* 0x002fe4000000182c */
[----:B------:R-:W-:-:S06]  /*d4f0*/  IMAD.WIDE.U32 R2, R2, -0x2daee0ad, RZ ;  /* 0xd2511f5302027825 */ /* 0x000fcc00078e00ff */
        /* <DEDUP_REMOVED lines=10> */
[----:B------:R-:W-:Y:S02]  /*d5a0*/  FFMA.FTZ R6, R128, c[0x0][0x23c], -R16 ;  /* 0x00008f0080067a23 */ /* 0x000fe40000010810 */
        /* <DEDUP_REMOVED lines=13> */
[----:B------:R-:W-:Y:S02]  /*d680*/  MOV R141, R215 ;  /* 0x000000d7008d7202 */ /* 0x000fe40000000f00 */
        /* <DEDUP_REMOVED lines=8> */
[----:B------:R3:W-:Y:S01]  /*d710*/  MUFU.EX2 R160, R4 ;  /* 0x0000000400a07308 */ /* 0x0007e20000000800 */
[----:B-1----:R-:W-:-:S02]  /*d720*/  SHF.R.U32.HI R5, RZ, 0x18, R2 ;  /* 0x00000018ff057819 */ /* 0x002fc40000011602 */
[----:B------:R-:W-:Y:S01]  /*d730*/  LOP3.LUT R2, R3, UR17, R10, 0x96, !PT ;  /* 0x0000001103027c12 */ /* 0x000fe2000f8e960a */
[----:B------:R-:W-:Y:S01]  /*d740*/  FFMA.FTZ R3, R119, c[0x0][0x23c], -R17 ;  /* 0x00008f0077037a23 */ /* 0x000fe20000010811 */
[----:B------:R-:W-:Y:S02]  /*d750*/  PRMT R7, R0, 0x5410, R5 ;  /* 0x0000541000077816 */ /* 0x000fe40000000005 */
[C---:B------:R-:W-:Y:S01]  /*d760*/  LOP3.LUT R0, R2.reuse, 0xffff, RZ, 0xc0, !PT ;  /* 0x0000ffff02007812 */ /* 0x040fe200078ec0ff */
[----:B------:R1:W4:Y:S01]  /*d770*/  MUFU.EX2 R236, R3 ;  /* 0x0000000300ec7308 */ /* 0x0003220000000800 */
[----:B---3--:R-:W-:Y:S02]  /*d780*/  LOP3.LUT R4, R2, 0xff, RZ, 0xc0, !PT ;  /* 0x000000ff02047812 */ /* 0x008fe400078ec0ff */
[----:B------:R-:W-:Y:S02]  /*d790*/  SHF.R.U32.HI R0, RZ, 0x8, R0 ;  /* 0x00000008ff007819 */ /* 0x000fe40000011600 */
[----:B------:R-:W-:-:S02]  /*d7a0*/  SHF.R.U32.HI R5, RZ, 0x18, R2 ;  /* 0x00000018ff057819 */ /* 0x000fc40000011602 */
[----:B------:R-:W-:Y:S02]  /*d7b0*/  PRMT R0, R4, 0x5410, R0 ;  /* 0x0000541004007816 */ /* 0x000fe40000000000 */
[----:B-1----:R-:W-:-:S04]  /*d7c0*/  SHF.R.U32.HI R3, RZ, 0x10, R2 ;  /* 0x00000010ff037819 */ /* 0x002fc80000011602 */
[----:B------:R-:W-:Y:S01]  /*d7d0*/  LOP3.LUT R2, R3, 0xff, RZ, 0xc0, !PT ;  /* 0x000000ff03027812 */ /* 0x000fe200078ec0ff */
[----:B------:R-:W-:Y:S01]  /*d7e0*/  FFMA.FTZ R3, R117, c[0x0][0x23c], -R17 ;  /* 0x00008f0075037a23 */ /* 0x000fe20000010811 */
[----:B------:R-:W-:-:S03]  /*d7f0*/  HSET2.LE.AND R0, R0, R91, PT ;  /* 0x0000005b00007233 */ /* 0x000fc60003803000 */
[----:B------:R1:W-:Y:S01]  /*d800*/  MUFU.EX2 R238, R3 ;  /* 0x0000000300ee7308 */ /* 0x0003e20000000800 */
[----:B------:R-:W-:Y:S02]  /*d810*/  PRMT R5, R2, 0x5410, R5 ;  /* 0x0000541002057816 */ /* 0x000fe40000000005 */
        /* <DEDUP_REMOVED lines=12> */
[----:B------:R-:W-:Y:S02]  /*d8e0*/  LOP3.LUT R7, R0, R2, RZ, 0xc0, !PT ;  /* 0x0000000200077212 */ /* 0x000fe400078ec0ff */
[----:B------:R-:W-:Y:S01]  /*d8f0*/  LOP3.LUT R2, R19, UR7, R34, 0x96, !PT ;  /* 0x0000000713027c12 */ /* 0x000fe2000f8e9622 */
[----:B------:R-:W-:-:S04]  /*d900*/  FFMA.FTZ R0, R228, c[0x0][0x23c], -R22 ;  /* 0x00008f00e4007a23 */ /* 0x000fc80000010816 */
[----:B------:R-:W-:-:S04]  /*d910*/  IMAD.WIDE.U32 R2, R2, -0x2daee0ad, RZ ;  /* 0xd2511f5302027825 */ /* 0x000fc800078e00ff */
[----:B------:R-:W-:Y:S02]  /*d920*/  IMAD.MOV.U32 R170, RZ, RZ, R162 ;  /* 0x000000ffffaa7224 */ /* 0x000fe400078e00a2 */
[----:B------:R1:W-:Y:S01]  /*d930*/  MUFU.EX2 R162, R0 ;  /* 0x0000000000a27308 */ /* 0x0003e20000000800 */
[C---:B------:R-:W-:Y:S08]  /*d940*/  HMMA.16816.F32 R48, R4.reuse, R24, R48 ;  /* 0x000000180430723c */ /* 0x040ff00000001830 */
[----:B------:R-:W-:Y:S01]  /*d950*/  HMMA.16816.F32 R40, R4, R26, R152 ;  /* 0x0000001a0428723c */ /* 0x000fe20000001898 */
[----:B------:R-:W-:Y:S01]  /*d960*/  IMAD.MOV.U32 R169, RZ, RZ, R163 ;  /* 0x000000ffffa97224 */ /* 0x000fe200078e00a3 */
[----:B------:R-:W-:Y:S01]  /*d970*/  LDSM.16.MT88.4 R24, [R206+0x4c00] ;  /* 0x004c0000ce18783b */ /* 0x000fe20000004200 */
[----:B-1----:R-:W-:-:S02]  /*d980*/  LOP3.LUT R0, R3, UR16, R32, 0x96, !PT ;  /* 0x0000001003007c12 */ /* 0x002fc4000f8e9620 */
[----:B------:R-:W-:-:S03]  /*d990*/  LOP3.LUT R3, R2, 0xffff, RZ, 0xc0, !PT ;  /* 0x0000ffff02037812 */ /* 0x000fc600078ec0ff */
        /* <DEDUP_REMOVED lines=27> */
[----:B------:R-:W-:-:S02]  /*db50*/  FFMA.FTZ R2, R99, c[0x0][0x23c], -R21 ;  /* 0x00008f0063027a23 */ /* 0x000fc40000010815 */
[----:B----4-:R-:W-:Y:S02]  /*db60*/  FFMA.FTZ R3, R231, c[0x0][0x23c], -R21 ;  /* 0x00008f00e7037a23 */ /* 0x010fe40000010815 */
[----:B------:R3:W2:Y:S01]  /*db70*/  MUFU.EX2 R231, R2 ;  /* 0x0000000200e77308 */ /* 0x0006a20000000800 */
[----:B------:R-:W-:Y:S01]  /*db80*/  PRMT R5, R0, 0x5410, R4 ;  /* 0x0000541000057816 */ /* 0x000fe20000000004 */
[----:B------:R-:W-:-:S06]  /*db90*/  HSET2.LE.AND R0, R6, R91, PT ;  /* 0x0000005b06007233 */ /* 0x000fcc0003803000 */
[----:B------:R-:W4:Y:S01]  /*dba0*/  MUFU.EX2 R154, R3 ;  /* 0x00000003009a7308 */ /* 0x000f220000000800 */
        /* <DEDUP_REMOVED lines=9> */
[----:B----4-:R-:W-:-:S04]  /*dc40*/  F2FP.PACK_AB R2, R154, R155 ;  /* 0x0000009b9a02723e */ /* 0x010fc800000000ff */
[----:B------:R-:W-:Y:S01]  /*dc50*/  LOP3.LUT R5, R0, R2, RZ, 0xc0, !PT ;  /* 0x0000000200057212 */ /* 0x000fe200078ec0ff */
[----:B------:R-:W-:Y:S02]  /*dc60*/  FFMA.FTZ R0, R180, c[0x0][0x23c], -R16 ;  /* 0x00008f00b4007a23 */ /* 0x000fe40000010810 */
[----:B------:R-:W-:Y:S01]  /*dc70*/  IMAD.MOV.U32 R80, RZ, RZ, R151 ;  /* 0x000000ffff507224 */ /* 0x000fe200078e0097 */
[----:B------:R-:W-:Y:S01]  /*dc80*/  LOP3.LUT R2, R11, UR7, R28, 0x96, !PT ;  /* 0x000000070b027c12 */ /* 0x000fe2000f8e961c */
[----:B------:R2:W-:Y:S04]  /*dc90*/  MUFU.EX2 R151, R0 ;  /* 0x0000000000977308 */ /* 0x0005e80000000800 */
[----:B------:R-:W-:-:S04]  /*dca0*/  IMAD.WIDE.U32 R2, R2, -0x2daee0ad, RZ ;  /* 0xd2511f5302027825 */ /* 0x000fc800078e00ff */
[----:B--2---:R-:W-:-:S04]  /*dcb0*/  FFMA.FTZ R0, R175, c[0x0][0x23c], -R16 ;  /* 0x00008f00af007a23 */ /* 0x004fc80000010810 */
[----:B------:R2:W-:Y:S01]  /*dcc0*/  MUFU.EX2 R152, R0 ;  /* 0x0000000000987308 */ /* 0x0005e20000000800 */
[----:B------:R-:W-:Y:S01]  /*dcd0*/  IMAD.MOV.U32 R100, RZ, RZ, R135 ;  /* 0x000000ffff647224 */ /* 0x000fe200078e0087 */
[----:B------:R-:W-:Y:S01]  /*dce0*/  MOV R83, R120 ;  /* 0x0000007800537202 */ /* 0x000fe20000000f00 */
[----:B------:R-:W-:Y:S01]  /*dcf0*/  IMAD.MOV.U32 R81, RZ, RZ, R134 ;  /* 0x000000ffff517224 */ /* 0x000fe200078e0086 */
[----:B-1----:R-:W-:Y:S01]  /*dd00*/  HMMA.16816.F32 R124, R4, R14, R68 ;  /* 0x0000000e047c723c */ /* 0x002fe20000001844 */
[----:B------:R-:W-:Y:S02]  /*dd10*/  IMAD.MOV.U32 R82, RZ, RZ, R133 ;  /* 0x000000ffff527224 */ /* 0x000fe400078e0085 */
[----:B------:R-:W-:Y:S02]  /*dd20*/  IMAD.MOV.U32 R140, RZ, RZ, R132 ;  /* 0x000000ffff8c7224 */ /* 0x000fe400078e0084 */
[----:B------:R-:W-:Y:S02]  /*dd30*/  IMAD.MOV.U32 R101, RZ, RZ, R123 ;  /* 0x000000ffff657224 */ /* 0x000fe400078e007b */
[----:B--2---:R-:W-:-:S04]  /*dd40*/  FFMA.FTZ R0, R139, c[0x0][0x23c], -R16 ;  /* 0x00008f008b007a23 */ /* 0x004fc80000010810 */
[----:B------:R1:W-:Y:S01]  /*dd50*/  MUFU.EX2 R153, R0 ;  /* 0x0000000000997308 */ /* 0x0003e20000000800 */
[----:B------:R-:W-:Y:S01]  /*dd60*/  IMAD.MOV.U32 R158, RZ, RZ, R122 ;  /* 0x000000ffff9e7224 */ /* 0x000fe200078e007a */
[----:B------:R-:W-:Y:S01]  /*dd70*/  HMMA.16816.F32 R132, R4, R26, R60 ;  /* 0x0000001a0484723c */ /* 0x000fe2000000183c */
[----:B------:R-:W-:Y:S02]  /*dd80*/  IMAD.MOV.U32 R159, RZ, RZ, R121 ;  /* 0x000000ffff9f7224 */ /* 0x000fe400078e0079 */
[----:B------:R-:W-:-:S05]  /*dd90*/  IMAD.MOV.U32 R157, RZ, RZ, R131 ;  /* 0x000000ffff9d7224 */ /* 0x000fca00078e0083 */
[----:B------:R-:W-:Y:S01]  /*dda0*/  HMMA.16816.F32 R120, R4, R12, R72 ;  /* 0x0000000c0478723c */ /* 0x000fe20000001848 */
[----:B-1----:R-:W-:Y:S02]  /*ddb0*/  LOP3.LUT R0, R3, UR16, R30, 0x96, !PT ;  /* 0x0000001003007c12 */ /* 0x002fe4000f8e961e */
[----:B------:R-:W-:-:S05]  /*ddc0*/  LOP3.LUT R3, R2, 0xffff, RZ, 0xc0, !PT ;  /* 0x0000ffff02037812 */ /* 0x000fca00078ec0ff */
[----:B------:R-:W-:Y:S01]  /*ddd0*/  HMMA.16816.F32 R128, R4, R24, R64 ;  /* 0x000000180480723c */ /* 0x000fe20000001840 */
[----:B------:R-:W-:-:S06]  /*dde0*/  IMAD.MOV.U32 R78, RZ, RZ, R150 ;  /* 0x000000ffff4e7224 */ /* 0x000fcc00078e0096 */
        /* <DEDUP_REMOVED lines=17> */
[----:B------:R-:W-:Y:S02]  /*df00*/  FFMA.FTZ R2, R181, c[0x0][0x23c], -R17 ;  /* 0x00008f00b5027a23 */ /* 0x000fe40000010811 */
[----:B------:R-:W-:Y:S01]  /*df10*/  IMAD.MOV.U32 R179, RZ, RZ, R148 ;  /* 0x000000ffffb37224 */ /* 0x000fe200078e0094 */
[----:B--2---:R-:W-:-:S04]  /*df20*/  SHF.R.U32.HI R3, RZ, 0x10, R0 ;  /* 0x00000010ff037819 */ /* 0x004fc80000011600 */
[----:B------:R-:W-:Y:S01]  /*df30*/  LOP3.LUT R0, R3, 0xff, RZ, 0xc0, !PT ;  /* 0x000000ff03007812 */ /* 0x000fe200078ec0ff */
[----:B------:R-:W-:Y:S01]  /*df40*/  FFMA.FTZ R3, R182, c[0x0][0x23c], -R17 ;  /* 0x00008f00b6037a23 */ /* 0x000fe20000010811 */
[----:B------:R1:W-:Y:S02]  /*df50*/  MUFU.EX2 R148, R2 ;  /* 0x0000000200947308 */ /* 0x0003e40000000800 */
[----:B------:R-:W-:Y:S01]  /*df60*/  PRMT R5, R0, 0x5410, R5 ;  /* 0x0000541000057816 */ /* 0x000fe20000000005 */
[----:B------:R-:W-:Y:S01]  /*df70*/  HSET2.LE.AND R0, R8, R91, PT ;  /* 0x0000005b08007233 */ /* 0x000fe20003803000 */
[----:B------:R-:W-:Y:S01]  /*df80*/  IMAD.MOV.U32 R142, RZ, RZ, R149 ;  /* 0x000000ffff8e7224 */ /* 0x000fe200078e0095 */
[----:B------:R-:W-:-:S03]  /*df90*/  PRMT R4, R6, 0x5410, R4 ;  /* 0x0000541006047816 */ /* 0x000fc60000000004 */
        /* <DEDUP_REMOVED lines=13> */
[----:B------:R-:W-:Y:S01]  /*e070*/  IMAD.U32 R0, RZ, RZ, UR4 ;  /* 0x00000004ff007e24 */ /* 0x000fe2000f8e00ff */
[----:B------:R-:W-:-:S04]  /*e080*/  UIADD3 UR5, UR5, 0x3, URZ ;  /* 0x0000000305057890 */ /* 0x000fc8000fffe03f */
[----:B------:R-:W-:Y:S01]  /*e090*/  LOP3.LUT R0, R85, UR25, R0, 0x96, !PT ;  /* 0x0000001955007c12 */ /* 0x000fe2000f8e9600 */
[----:B------:R-:W-:Y:S01]  /*e0a0*/  HMMA.16816.F32 R60, R4, R12, R48 ;  /* 0x0000000c043c723c */ /* 0x000fe20000001830 */
[----:B------:R-:W-:-:S06]  /*e0b0*/  IMAD.U32 R3, RZ, RZ, UR5 ;  /* 0x00000005ff037e24 */ /* 0x000fcc000f8e00ff */
[----:B------:R-:W-:Y:S01]  /*e0c0*/  IMAD.WIDE.U32 R12, R0, -0x326172a9, RZ ;  /* 0xcd9e8d57000c7825 */ /* 0x000fe200078e00ff */
[----:B------:R-:W-:-:S04]  /*e0d0*/  LOP3.LUT R8, R85, UR25, R3, 0x96, !PT ;  /* 0x0000001955087c12 */ /* 0x000fc8000f8e9603 */
[----:B------:R-:W-:Y:S02]  /*e0e0*/  LOP3.LUT R2, R13, UR15, R104, 0x96, !PT ;  /* 0x0000000f0d027c12 */ /* 0x000fe4000f8e9668 */
[----:B------:R-:W-:-:S03]  /*e0f0*/  LOP3.LUT R0, R37, UR13, R12, 0x96, !PT ;  /* 0x0000000d25007c12 */ /* 0x000fc6000f8e960c */
[----:B------:R-:W-:-:S04]  /*e100*/  IMAD.WIDE.U32 R2, R2, -0x2daee0ad, RZ ;  /* 0xd2511f5302027825 */ /* 0x000fc800078e00ff */
[----:B------:R-:W-:Y:S01]  /*e110*/  IMAD.WIDE.U32 R10, R0, -0x2daee0ad, RZ ;  /* 0xd2511f53000a7825 */ /* 0x000fe200078e00ff */
[----:B------:R-:W-:Y:S01]  /*e120*/  LOP3.LUT R3, R3, UR12, R38, 0x96, !PT ;  /* 0x0000000c03037c12 */ /* 0x000fe2000f8e9626 */
[----:B------:R-:W-:Y:S01]  /*e130*/  HMMA.16816.F32 R116, R4, R24, R44 ;  /* 0x000000180474723c */ /* 0x000fe2000000182c */
[----:B------:R-:W-:Y:S01]  /*e140*/  MOV R98, R108 ;  /* 0x0000006c00627202 */ /* 0x000fe20000000f00 */
[----:B------:R-:W-:Y:S01]  /*e150*/  IMAD.MOV.U32 R32, RZ, RZ, R115 ;  /* 0x000000ffff207224 */ /* 0x000fe200078e0073 */
[----:B------:R-:W-:Y:S01]  /*e160*/  LOP3.LUT R0, R11, UR10, R2, 0x96, !PT ;  /* 0x0000000a0b007c12 */ /* 0x000fe2000f8e9602 */
[----:B------:R-:W-:Y:S02]  /*e170*/  IMAD.MOV.U32 R176, RZ, RZ, R114 ;  /* 0x000000ffffb07224 */ /* 0x000fe400078e0072 */
[----:B------:R-:W-:Y:S02]  /*e180*/  IMAD.MOV.U32 R96, RZ, RZ, R113 ;  /* 0x000000ffff607224 */ /* 0x000fe400078e0071 */
[----:B------:R-:W-:-:S02]  /*e190*/  IMAD.MOV.U32 R97, RZ, RZ, R112 ;  /* 0x000000ffff617224 */ /* 0x000fc400078e0070 */
[----:B------:R-:W-:Y:S01]  /*e1a0*/  IMAD.MOV.U32 R99, RZ, RZ, R111 ;  /* 0x000000ffff637224 */ /* 0x000fe200078e006f */
[----:B------:R-:W-:Y:S01]  /*e1b0*/  HMMA.16816.F32 R112, R4, R26, R56 ;  /* 0x0000001a0470723c */ /* 0x000fe20000001838 */
[----:B------:R-:W-:Y:S02]  /*e1c0*/  IMAD.MOV.U32 R178, RZ, RZ, R110 ;  /* 0x000000ffffb27224 */ /* 0x000fe400078e006e */
[----:B------:R-:W-:Y:S02]  /*e1d0*/  IMAD.MOV.U32 R74, RZ, RZ, R109 ;  /* 0x000000ffff4a7224 */ /* 0x000fe400078e006d */
[----:B------:R-:W-:-:S03]  /*e1e0*/  IMAD.MOV.U32 R75, RZ, RZ, R9 ;  /* 0x000000ffff4b7224 */ /* 0x000fc600078e0009 */
[----:B------:R-:W-:Y:S01]  /*e1f0*/  HMMA.16816.F32 R108, R4, R14, R40 ;  /* 0x0000000e046c723c */ /* 0x000fe20000001828 */
[----:B------:R-:W-:-:S06]  /*e200*/  IMAD.WIDE.U32 R2, R3, -0x326172a9, RZ ;  /* 0xcd9e8d5703027825 */ /* 0x000fcc00078e00ff */
[----:B------:R-:W-:-:S04]  /*e210*/  IMAD.WIDE.U32 R4, R8, -0x326172a9, RZ ;  /* 0xcd9e8d5708047825 */ /* 0x000fc800078e00ff */
[----:B------:R-:W-:Y:S01]  /*e220*/  IMAD.WIDE.U32 R8, R0, -0x326172a9, RZ ;  /* 0xcd9e8d5700087825 */ /* 0x000fe200078e00ff */
[----:B------:R-:W-:Y:S02]  /*e230*/  LOP3.LUT R6, R5, UR15, R104, 0x96, !PT ;  /* 0x0000000f05067c12 */ /* 0x000fe4000f8e9668 */
[----:B------:R-:W-:Y:S02]  /*e240*/  LOP3.LUT R0, R37, UR13, R4, 0x96, !PT ;  /* 0x0000000d25007c12 */ /* 0x000fe4000f8e9604 */
[----:B------:R-:W-:Y:S02]  /*e250*/  LOP3.LUT R3, R3, UR11, R36, 0x96, !PT ;  /* 0x0000000b03037c12 */ /* 0x000fe4000f8e9624 */
[----:B------:R-:W-:Y:S02]  /*e260*/  LOP3.LUT R9, R9, UR9, R2, 0x96, !PT ;  /* 0x0000000909097c12 */ /* 0x000fe4000f8e9602 */
[----:B------:R-:W-:Y:S02]  /*e270*/  LOP3.LUT R15, R13, UR15, R106, 0x96, !PT ;  /* 0x0000000f0d0f7c12 */ /* 0x000fe4000f8e966a */
[----:B------:R-:W-:Y:S01]  /*e280*/  LOP3.LUT R14, R53, UR13, R12, 0x96, !PT ;  /* 0x0000000d350e7c12 */ /* 0x000fe2000f8e960c */
[----:B------:R-:W-:-:S04]  /*e290*/  IMAD.WIDE.U32 R12, R6, -0x2daee0ad, RZ ;  /* 0xd2511f53060c7825 */ /* 0x000fc800078e00ff */
[----:B------:R-:W-:-:S04]  /*e2a0*/  IMAD.WIDE.U32 R6, R0, -0x2daee0ad, RZ ;  /* 0xd2511f5300067825 */ /* 0x000fc800078e00ff */
[----:B------:R-:W-:Y:S01]  /*e2b0*/  IMAD.WIDE.U32 R2, R3, -0x2daee0ad, RZ ;  /* 0xd2511f5303027825 */ /* 0x000fe200078e00ff */
[----:B------:R-:W-:-:S03]  /*e2c0*/  LOP3.LUT R0, R7, UR10, R12, 0x96, !PT ;  /* 0x0000000a07007c12 */ /* 0x000fc6000f8e960c */
[----:B------:R-:W-:Y:S01]  /*e2d0*/  IMAD.WIDE.U32 R24, R9, -0x2daee0ad, RZ ;  /* 0xd2511f5309187825 */ /* 0x000fe200078e00ff */
[----:B------:R-:W-:-:S03]  /*e2e0*/  LOP3.LUT R3, R3, UR8, R10, 0x96, !PT ;  /* 0x0000000803037c12 */ /* 0x000fc6000f8e960a */
[----:B------:R-:W-:Y:S01]  /*e2f0*/  IMAD.MOV.U32 R73, RZ, RZ, R23 ;  /* 0x000000ffff497224 */ /* 0x000fe200078e0017 */
[----:B------:R-:W-:Y:S02]  /*e300*/  LOP3.LUT R23, R5, UR15, R106, 0x96, !PT ;  /* 0x0000000f05177c12 */ /* 0x000fe4000f8e966a */
[----:B------:R-:W-:Y:S02]  /*e310*/  LOP3.LUT R5, R13, UR12, R38, 0x96, !PT ;  /* 0x0000000c0d057c12 */ /* 0x000fe4000f8e9626 */
[----:B------:R-:W-:Y:S01]  /*e320*/  LOP3.LUT R2, R25, UR6, R2, 0x96, !PT ;  /* 0x0000000619027c12 */ /* 0x000fe2000f8e9602 */
[----:B------:R-:W-:Y:S01]  /*e330*/  IMAD.WIDE.U32 R12, R0, -0x326172a9, RZ ;  /* 0xcd9e8d57000c7825 */ /* 0x000fe200078e00ff */
[----:B------:R-:W-:-:S03]  /*e340*/  LOP3.LUT R9, R53, UR13, R4, 0x96, !PT ;  /* 0x0000000d35097c12 */ /* 0x000fc6000f8e9604 */
[----:B------:R-:W-:-:S04]  /*e350*/  IMAD.WIDE.U32 R10, R5, -0x326172a9, RZ ;  /* 0xcd9e8d57050a7825 */ /* 0x000fc800078e00ff */
[----:B------:R-:W-:Y:S01]  /*e360*/  IMAD.WIDE.U32 R4, R3, -0x326172a9, RZ ;  /* 0xcd9e8d5703047825 */ /* 0x000fe200078e00ff */
[----:B------:R-:W-:-:S03]  /*e370*/  LOP3.LUT R7, R11, UR11, R36, 0x96, !PT ;  /* 0x0000000b0b077c12 */ /* 0x000fc6000f8e9624 */
[----:B------:R-:W-:Y:S01]  /*e380*/  IMAD.WIDE.U32 R2, R2, -0x326172a9, RZ ;  /* 0xcd9e8d5702027825 */ /* 0x000fe200078e00ff */
[----:B------:R-:W-:Y:S02]  /*e390*/  LOP3.LUT R0, R13, UR9, R10, 0x96, !PT ;  /* 0x000000090d007c12 */ /* 0x000fe4000f8e960a */
[----:B------:R-:W-:Y:S02]  /*e3a0*/  LOP3.LUT R38, R5, UR7, R8, 0x96, !PT ;  /* 0x0000000705267c12 */ /* 0x000fe4000f8e9608 */
[----:B------:R-:W-:Y:S01]  /*e3b0*/  LOP3.LUT R20, R3, UR17, R4, 0x96, !PT ;  /* 0x0000001103147c12 */ /* 0x000fe2000f8e9604 */
[----:B------:R-:W-:Y:S01]  /*e3c0*/  IMAD.WIDE.U32 R4, R15, -0x2daee0ad, RZ ;  /* 0xd2511f530f047825 */ /* 0x000fe200078e00ff */
[C---:B------:R-:W-:Y:S02]  /*e3d0*/  LOP3.LUT R34, R2.reuse, 0xffff, RZ, 0xc0, !PT ;  /* 0x0000ffff02227812 */ /* 0x040fe400078ec0ff */
[----:B------:R-:W-:Y:S01]  /*e3e0*/  LOP3.LUT R37, R2, 0xff, RZ, 0xc0, !PT ;  /* 0x000000ff02257812 */ /* 0x000fe200078ec0ff */
[----:B------:R-:W-:Y:S01]  /*e3f0*/  IMAD.WIDE.U32 R14, R14, -0x2daee0ad, RZ ;  /* 0xd2511f530e0e7825 */ /* 0x000fe200078e00ff */
[----:B------:R-:W-:-:S02]  /*e400*/  SHF.R.U32.HI R35, RZ, 0x10, R2 ;  /* 0x00000010ff237819 */ /* 0x000fc40000011602 */
[----:B------:R-:W-:Y:S01]  /*e410*/  SHF.R.U32.HI R36, RZ, 0x18, R2 ;  /* 0x00000018ff247819 */ /* 0x000fe20000011602 */
[----:B------:R-:W-:-:S04]  /*e420*/  IMAD.WIDE.U32 R2, R7, -0x2daee0ad, RZ ;  /* 0xd2511f5307027825 */ /* 0x000fc800078e00ff */
[----:B------:R-:W-:Y:S01]  /*e430*/  IMAD.WIDE.U32 R18, R0, -0x2daee0ad, RZ ;  /* 0xd2511f5300127825 */ /* 0x000fe200078e00ff */
[----:B------:R-:W-:Y:S02]  /*e440*/  LOP3.LUT R10, R15, UR10, R4, 0x96, !PT ;  /* 0x0000000a0f0a7c12 */ /* 0x000fe4000f8e9604 */
[----:B------:R-:W-:Y:S01]  /*e450*/  LOP3.LUT R4, R3, UR8, R6, 0x96, !PT ;  /* 0x0000000803047c12 */ /* 0x000fe2000f8e9606 */
[----:B------:R-:W-:Y:S01]  /*e460*/  IMAD.WIDE.U32 R8, R9, -0x2daee0ad, RZ ;  /* 0xd2511f5309087825 */ /* 0x000fe200078e00ff */
[----:B------:R-:W-:-:S03]  /*e470*/  LOP3.LUT R0, R19, UR6, R2, 0x96, !PT ;  /* 0x0000000613007c12 */ /* 0x000fc6000f8e9602 */
[----:B------:R-:W-:Y:S01]  /*e480*/  IMAD.WIDE.U32 R2, R23, -0x2daee0ad, RZ ;  /* 0xd2511f5317027825 */ /* 0x000fe200078e00ff */
[----:B------:R-:W-:-:S03]  /*e490*/  LOP3.LUT R11, R5, UR12, R76, 0x96, !PT ;  /* 0x0000000c050b7c12 */ /* 0x000fc6000f8e964c */
[----:B------:R-:W-:Y:S01]  /*e4a0*/  IMAD.WIDE.U32 R4, R4, -0x326172a9, RZ ;  /* 0xcd9e8d5704047825 */ /* 0x000fe200078e00ff */
[----:B------:R-:W-:Y:S02]  /*e4b0*/  LOP3.LUT R7, R3, UR12, R76, 0x96, !PT ;  /* 0x0000000c03077c12 */ /* 0x000fe4000f8e964c */
[----:B------:R-:W-:Y:S01]  /*e4c0*/  LOP3.LUT R6, R9, UR10, R2, 0x96, !PT ;  /* 0x0000000a09067c12 */ /* 0x000fe2000f8e9602 */
[----:B------:R-:W-:Y:S01]  /*e4d0*/  IMAD.WIDE.U32 R2, R0, -0x326172a9, RZ ;  /* 0xcd9e8d5700027825 */ /* 0x000fe200078e00ff */
[----:B------:R-:W-:-:S04]  /*e4e0*/  LOP3.LUT R33, R5, UR7, R12, 0x96, !PT ;  /* 0x0000000705217c12 */ /* 0x000fc8000f8e960c */
[----:B------:R-:W-:Y:S01]  /*e4f0*/  LOP3.LUT R9, R3, UR17, R4, 0x96, !PT ;  /* 0x0000001103097c12 */ /* 0x000fe2000f8e9604 */
[----:B------:R-:W-:Y:S01]  /*e500*/  IMAD.WIDE.U32 R4, R11, -0x326172a9, RZ ;  /* 0xcd9e8d570b047825 */ /* 0x000fe200078e00ff */
[----:B------:R-:W-:-:S03]  /*e510*/  MOV R70, R32 ;  /* 0x0000002000467202 */ /* 0x000fc60000000f00 */
[----:B------:R-:W-:Y:S01]  /*e520*/  IMAD.WIDE.U32 R10, R10, -0x326172a9, RZ ;  /* 0xcd9e8d570a0a7825 */ /* 0x000fe200078e00ff */
[C---:B------:R-:W-:Y:S02]  /*e530*/  LOP3.LUT R29, R2.reuse, 0xffff, RZ, 0xc0, !PT ;  /* 0x0000ffff021d7812 */ /* 0x040fe400078ec0ff */
[----:B------:R-:W-:Y:S02]  /*e540*/  LOP3.LUT R32, R2, 0xff, RZ, 0xc0, !PT ;  /* 0x000000ff02207812 */ /* 0x000fe400078ec0ff */
[--C-:B------:R-:W-:Y:S02]  /*e550*/  SHF.R.U32.HI R31, RZ, 0x10, R2.reuse ;  /* 0x00000010ff1f7819 */ /* 0x100fe40000011602 */
[----:B------:R-:W-:Y:S01]  /*e560*/  SHF.R.U32.HI R30, RZ, 0x18, R2 ;  /* 0x00000018ff1e7819 */ /* 0x000fe20000011602 */
[----:B------:R-:W-:Y:S01]  /*e570*/  IMAD.WIDE.U32 R2, R7, -0x326172a9, RZ ;  /* 0xcd9e8d5707027825 */ /* 0x000fe200078e00ff */
[----:B------:R-:W-:Y:S02]  /*e580*/  LOP3.LUT R5, R5, UR11, R52, 0x96, !PT ;  /* 0x0000000b05057c12 */ /* 0x000fe4000f8e9634 */
[----:B------:R-:W-:Y:S01]  /*e590*/  LOP3.LUT R0, R11, UR9, R4, 0x96, !PT ;  /* 0x000000090b007c12 */ /* 0x000fe2000f8e9604 */
[----:B------:R-:W-:Y:S01]  /*e5a0*/  IMAD.WIDE.U32 R6, R6, -0x326172a9, RZ ;  /* 0xcd9e8d5706067825 */ /* 0x000fe200078e00ff */
[----:B------:R-:W-:-:S03]  /*e5b0*/  LOP3.LUT R11, R3, UR11, R52, 0x96, !PT ;  /* 0x0000000b030b7c12 */ /* 0x000fc6000f8e9634 */
[----:B------:R-:W-:Y:S01]  /*e5c0*/  IMAD.WIDE.U32 R12, R0, -0x2daee0ad, RZ ;  /* 0xd2511f53000c7825 */ /* 0x000fe200078e00ff */
[----:B------:R-:W-:-:S03]  /*e5d0*/  LOP3.LUT R4, R7, UR9, R2, 0x96, !PT ;  /* 0x0000000907047c12 */ /* 0x000fc6000f8e9602 */
[----:B------:R-:W-:-:S05]  /*e5e0*/  IMAD.WIDE.U32 R2, R5, -0x2daee0ad, RZ ;  /* 0xd2511f5305027825 */ /* 0x000fca00078e00ff */
[----:B------:R-:W-:Y:S01]  /*e5f0*/  LOP3.LUT R5, R3, UR8, R14, 0x96, !PT ;  /* 0x0000000803057c12 */ /* 0x000fe2000f8e960e */
[----:B------:R-:W-:Y:S01]  /*e600*/  IMAD.WIDE.U32 R14, R4, -0x2daee0ad, RZ ;  /* 0xd2511f53040e7825 */ /* 0x000fe200078e00ff */
[----:B------:R-:W-:-:S03]  /*e610*/  LOP3.LUT R7, R13, UR6, R2, 0x96, !PT ;  /* 0x000000060d077c12 */ /* 0x000fc6000f8e9602 */
[----:B------:R-:W-:-:S04]  /*e620*/  IMAD.WIDE.U32 R2, R11, -0x2daee0ad, RZ ;  /* 0xd2511f530b027825 */ /* 0x000fc800078e00ff */
[----:B------:R-:W-:Y:S01]  /*e630*/  IMAD.WIDE.U32 R4, R5, -0x326172a9, RZ ;  /* 0xcd9e8d5705047825 */ /* 0x000fe200078e00ff */
[----:B------:R-:W-:Y:S02]  /*e640*/  LOP3.LUT R8, R3, UR8, R8, 0x96, !PT ;  /* 0x0000000803087c12 */ /* 0x000fe4000f8e9608 */
[----:B------:R-:W-:Y:S01]  /*e650*/  LOP3.LUT R0, R15, UR6, R2, 0x96, !PT ;  /* 0x000000060f007c12 */ /* 0x000fe2000f8e9602 */
[----:B------:R-:W-:Y:S01]  /*e660*/  IMAD.WIDE.U32 R2, R7, -0x326172a9, RZ ;  /* 0xcd9e8d5707027825 */ /* 0x000fe200078e00ff */
[----:B------:R-:W-:-:S04]  /*e670*/  LOP3.LUT R28, R5, UR7, R10, 0x96, !PT ;  /* 0x00000007051c7c12 */ /* 0x000fc8000f8e960a */
        /* <DEDUP_REMOVED lines=10> */
[C---:B------:R-:W-:Y:S02]  /*e720*/  LOP3.LUT R5, R2.reuse, 0xffff, RZ, 0xc0, !PT ;  /* 0x0000ffff02057812 */ /* 0x040fe400078ec0ff */
[----:B------:R-:W-:Y:S02]  /*e730*/  LOP3.LUT R15, R2, 0xff, RZ, 0xc0, !PT ;  /* 0x000000ff020f7812 */ /* 0x000fe400078ec0ff */
[--C-:B------:R-:W-:Y:S02]  /*e740*/  SHF.R.U32.HI R13, RZ, 0x10, R2.reuse ;  /* 0x00000010ff0d7819 */ /* 0x100fe40000011602 */
[----:B------:R-:W-:Y:S01]  /*e750*/  SHF.R.U32.HI R11, RZ, 0x18, R2 ;  /* 0x00000018ff0b7819 */ /* 0x000fe20000011602 */
[----:B------:R-:W-:Y:S01]  /*e760*/  IMAD.WIDE.U32 R2, R38, -0x2daee0ad, RZ ;  /* 0xd2511f5326027825 */ /* 0x000fe200078e00ff */
[----:B------:R-:W-:-:S02]  /*e770*/  SHF.R.U32.HI R4, RZ, 0x8, R34 ;  /* 0x00000008ff047819 */ /* 0x000fc40000011622 */
[----:B------:R-:W-:Y:S02]  /*e780*/  PRMT R44, R0, 0x5410, R36 ;  /* 0x00005410002c7816 */ /* 0x000fe40000000024 */
[----:B------:R-:W-:Y:S02]  /*e790*/  PRMT R45, R37, 0x5410, R4 ;  /* 0x00005410252d7816 */ /* 0x000fe40000000004 */
[----:B------:R-:W-:Y:S02]  /*e7a0*/  LOP3.LUT R0, R31, 0xff, RZ, 0xc0, !PT ;  /* 0x000000ff1f007812 */ /* 0x000fe400078ec0ff */
[----:B------:R-:W-:Y:S02]  /*e7b0*/  LOP3.LUT R10, R3, UR16, R24, 0x96, !PT ;  /* 0x00000010030a7c12 */ /* 0x000fe4000f8e9618 */
[C---:B------:R-:W-:Y:S02]  /*e7c0*/  LOP3.LUT R34, R2.reuse, 0xffff, RZ, 0xc0, !PT ;  /* 0x0000ffff02227812 */ /* 0x040fe400078ec0ff */
[----:B------:R-:W-:-:S02]  /*e7d0*/  LOP3.LUT R37, R2, 0xff, RZ, 0xc0, !PT ;  /* 0x000000ff02257812 */ /* 0x000fc400078ec0ff */
[--C-:B------:R-:W-:Y:S02]  /*e7e0*/  SHF.R.U32.HI R36, RZ, 0x10, R2.reuse ;  /* 0x00000010ff247819 */ /* 0x100fe40000011602 */
[----:B------:R-:W-:Y:S01]  /*e7f0*/  SHF.R.U32.HI R35, RZ, 0x18, R2 ;  /* 0x00000018ff237819 */ /* 0x000fe20000011602 */
[----:B------:R-:W-:Y:S01]  /*e800*/  IMAD.WIDE.U32 R2, R33, -0x2daee0ad, RZ ;  /* 0xd2511f5321027825 */ /* 0x000fe200078e00ff */
[----:B------:R-:W-:Y:S02]  /*e810*/  SHF.R.U32.HI R4, RZ, 0x8, R29 ;  /* 0x00000008ff047819 */ /* 0x000fe4000001161d */
[----:B------:R-:W-:Y:S02]  /*e820*/  PRMT R104, R0, 0x5410, R30 ;  /* 0x0000541000687816 */ /* 0x000fe4000000001e */
[----:B------:R-:W-:Y:S02]  /*e830*/  LOP3.LUT R0, R26, 0xff, RZ, 0xc0, !PT ;  /* 0x000000ff1a007812 */ /* 0x000fe400078ec0ff */
[----:B------:R-:W-:-:S02]  /*e840*/  PRMT R105, R32, 0x5410, R4 ;  /* 0x0000541020697816 */ /* 0x000fc40000000004 */
[----:B------:R-:W-:Y:S02]  /*e850*/  LOP3.LUT R8, R3, UR16, R18, 0x96, !PT ;  /* 0x0000001003087c12 */ /* 0x000fe4000f8e9612 */
[C---:B------:R-:W-:Y:S02]  /*e860*/  LOP3.LUT R29, R2.reuse, 0xffff, RZ, 0xc0, !PT ;  /* 0x0000ffff021d7812 */ /* 0x040fe400078ec0ff */
[----:B------:R-:W-:Y:S02]  /*e870*/  LOP3.LUT R32, R2, 0xff, RZ, 0xc0, !PT ;  /* 0x000000ff02207812 */ /* 0x000fe400078ec0ff */
[--C-:B------:R-:W-:Y:S02]  /*e880*/  SHF.R.U32.HI R31, RZ, 0x10, R2.reuse ;  /* 0x00000010ff1f7819 */ /* 0x100fe40000011602 */
[----:B------:R-:W-:Y:S01]  /*e890*/  SHF.R.U32.HI R30, RZ, 0x18, R2 ;  /* 0x00000018ff1e7819 */ /* 0x000fe20000011602 */
[----:B------:R-:W-:Y:S01]  /*e8a0*/  IMAD.WIDE.U32 R2, R28, -0x2daee0ad, RZ ;  /* 0xd2511f531c027825 */ /* 0x000fe200078e00ff */
[----:B------:R-:W-:-:S02]  /*e8b0*/  PRMT R33, R0, 0x5410, R23 ;  /* 0x0000541000217816 */ /* 0x000fc40000000017 */
[----:B------:R-:W-:Y:S02]  /*e8c0*/  SHF.R.U32.HI R4, RZ, 0x8, R19 ;  /* 0x00000008ff047819 */ /* 0x000fe40000011613 */
[----:B------:R-:W-:Y:S01]  /*e8d0*/  LOP3.LUT R0, R13, 0xff, RZ, 0xc0, !PT ;  /* 0x000000ff0d007812 */ /* 0x000fe200078ec0ff */
[----:B------:R-:W-:Y:S01]  /*e8e0*/  IMAD.MOV.U32 R180, RZ, RZ, R95 ;  /* 0x000000ffffb47224 */ /* 0x000fe200078e005f */
[----:B------:R-:W-:Y:S02]  /*e8f0*/  LOP3.LUT R12, R3, UR16, R12, 0x96, !PT ;  /* 0x00000010030c7c12 */ /* 0x000fe4000f8e960c */
[C---:B------:R-:W-:Y:S02]  /*e900*/  LOP3.LUT R19, R2.reuse, 0xffff, RZ, 0xc0, !PT ;  /* 0x0000ffff02137812 */ /* 0x040fe400078ec0ff */
[----:B------:R-:W-:Y:S02]  /*e910*/  LOP3.LUT R26, R2, 0xff, RZ, 0xc0, !PT ;  /* 0x000000ff021a7812 */ /* 0x000fe400078ec0ff */
[----:B------:R-:W-:-:S02]  /*e920*/  SHF.R.U32.HI R24, RZ, 0x10, R2 ;  /* 0x00000010ff187819 */ /* 0x000fc40000011602 */
[----:B------:R-:W-:Y:S01]  /*e930*/  SHF.R.U32.HI R23, RZ, 0x18, R2 ;  /* 0x00000018ff177819 */ /* 0x000fe20000011602 */
[----:B------:R-:W-:Y:S01]  /*e940*/  IMAD.WIDE.U32 R2, R25, -0x2daee0ad, RZ ;  /* 0xd2511f5319027825 */ /* 0x000fe200078e00ff */
[----:B------:R-:W-:Y:S02]  /*e950*/  PRMT R27, R27, 0x5410, R4 ;  /* 0x000054101b1b7816 */ /* 0x000fe40000000004 */
[----:B------:R-:W-:Y:S01]  /*e960*/  PRMT R95, R0, 0x5410, R11 ;  /* 0x00005410005f7816 */ /* 0x000fe2000000000b */
[----:B------:R-:W-:Y:S01]  /*e970*/  FFMA.FTZ R0, R201, c[0x0][0x23c], -R16 ;  /* 0x00008f00c9007a23 */ /* 0x000fe20000010810 */
[----:B------:R-:W-:Y:S01]  /*e980*/  SHF.R.U32.HI R4, RZ, 0x8, R5 ;  /* 0x00000008ff047819 */ /* 0x000fe20000011605 */
[----:B------:R-:W-:Y:S01]  /*e990*/  IMAD.MOV.U32 R71, RZ, RZ, R96 ;  /* 0x000000ffff477224 */ /* 0x000fe200078e0060 */
[----:B------:R-:W-:Y:S01]  /*e9a0*/  LOP3.LUT R11, R3, UR16, R14, 0x96, !PT ;  /* 0x00000010030b7c12 */ /* 0x000fe2000f8e960e */
[----:B------:R-:W-:Y:S01]  /*e9b0*/  IMAD.MOV.U32 R64, RZ, RZ, R166 ;  /* 0x000000ffff407224 */ /* 0x000fe200078e00a6 */
[----:B------:R-:W-:Y:S01]  /*e9c0*/  PRMT R96, R15, 0x5410, R4 ;  /* 0x000054100f607816 */ /* 0x000fe20000000004 */
[----:B------:R1:W-:Y:S01]  /*e9d0*/  MUFU.EX2 R166, R0 ;  /* 0x0000000000a67308 */ /* 0x0003e20000000800 */
[----:B------:R-:W-:-:S02]  /*e9e0*/  LOP3.LUT R13, R2, 0xffff, RZ, 0xc0, !PT ;  /* 0x0000ffff020d7812 */ /* 0x000fc400078ec0ff */
[----:B------:R-:W-:Y:S02]  /*e9f0*/  LOP3.LUT R15, R2, 0xff, RZ, 0xc0, !PT ;  /* 0x000000ff020f7812 */ /* 0x000fe400078ec0ff */
[--C-:B------:R-:W-:Y:S02]  /*ea00*/  SHF.R.U32.HI R14, RZ, 0x10, R2.reuse ;  /* 0x00000010ff0e7819 */ /* 0x100fe40000011602 */
[----:B------:R-:W-:Y:S02]  /*ea10*/  SHF.R.U32.HI R18, RZ, 0x18, R2 ;  /* 0x00000018ff127819 */ /* 0x000fe40000011602 */
[----:B------:R-:W-:Y:S02]  /*ea20*/  SHF.R.U32.HI R2, RZ, 0x10, R20 ;  /* 0x00000010ff027819 */ /* 0x000fe40000011614 */
[----:B-1----:R-:W-:-:S04]  /*ea30*/  LOP3.LUT R0, R20, 0xffff, RZ, 0xc0, !PT ;  /* 0x0000ffff14007812 */ /* 0x002fc800078ec0ff */
[----:B------:R-:W-:Y:S02]  /*ea40*/  SHF.R.U32.HI R3, RZ, 0x8, R0 ;  /* 0x00000008ff037819 */ /* 0x000fe40000011600 */
[----:B------:R-:W-:Y:S01]  /*ea50*/  LOP3.LUT R0, R2, 0xff, RZ, 0xc0, !PT ;  /* 0x000000ff02007812 */ /* 0x000fe200078ec0ff */
[----:B------:R-:W-:Y:S01]  /*ea60*/  FFMA.FTZ R2, R218, c[0x0][0x23c], -R16 ;  /* 0x00008f00da027a23 */ /* 0x000fe20000010810 */
[----:B------:R-:W-:Y:S01]  /*ea70*/  SHF.R.U32.HI R4, RZ, 0x18, R20 ;  /* 0x00000018ff047819 */ /* 0x000fe20000011614 */
[----:B------:R-:W-:Y:S02]  /*ea80*/  IMAD.MOV.U32 R72, RZ, RZ, R97 ;  /* 0x000000ffff487224 */ /* 0x000fe400078e0061 */
[----:B------:R-:W-:Y:S01]  /*ea90*/  IMAD.MOV.U32 R97, RZ, RZ, R165 ;  /* 0x000000ffff617224 */ /* 0x000fe200078e00a5 */
[----:B------:R-:W-:Y:S01]  /*eaa0*/  PRMT R38, R0, 0x5410, R4 ;  /* 0x0000541000267816 */ /* 0x000fe20000000004 */
[----:B------:R1:W-:Y:S01]  /*eab0*/  MUFU.EX2 R165, R2 ;  /* 0x0000000200a57308 */ /* 0x0003e20000000800 */
[----:B------:R-:W-:Y:S01]  /*eac0*/  LOP3.LUT R0, R9, 0xffff, RZ, 0xc0, !PT ;  /* 0x0000ffff09007812 */ /* 0x000fe200078ec0ff */
[----:B------:R-:W-:-:S02]  /*ead0*/  IMAD.MOV.U32 R65, RZ, RZ, R169 ;  /* 0x000000ffff417224 */ /* 0x000fc400078e00a9 */
[----:B------:R-:W-:Y:S01]  /*eae0*/  IMAD.MOV.U32 R169, RZ, RZ, R171 ;  /* 0x000000ffffa97224 */ /* 0x000fe200078e00ab */
[----:B------:R-:W-:Y:S01]  /*eaf0*/  LOP3.LUT R5, R20, 0xff, RZ, 0xc0, !PT ;  /* 0x000000ff14057812 */ /* 0x000fe200078ec0ff */
[----:B------:R-:W-:Y:S02]  /*eb00*/  FFMA.FTZ R40, R73, R39, R84 ;  /* 0x0000002749287223 */ /* 0x000fe40000010054 */
        /* <DEDUP_REMOVED lines=28> */
[----:B------:R-:W-:-:S03]  /*ecd0*/  FFMA.FTZ R41, R247, R77, R86 ;  /* 0x0000004df7297223 */ /* 0x000fc60000010056 */
[----:B------:R-:W-:Y:S01]  /*ece0*/  PRMT R20, R5, 0x5410, R3 ;  /* 0x0000541005147816 */ /* 0x000fe20000000003 */
[----:B-1----:R-:W-:-:S04]  /*ecf0*/  FFMA.FTZ R2, R199, c[0x0][0x23c], -R16 ;  /* 0x00008f00c7027a23 */ /* 0x002fc80000010810 */
[----:B------:R1:W-:Y:S01]  /*ed00*/  MUFU.EX2 R197, R2 ;  /* 0x0000000200c57308 */ /* 0x0003e20000000800 */
[----:B------:R-:W-:Y:S01]  /*ed10*/  FFMA.FTZ R3, R241, c[0x0][0x23c], -R16 ;  /* 0x00008f00f1037a23 */ /* 0x000fe20000010810 */
[----:B-1----:R-:W-:Y:S02]  /*ed20*/  SHF.R.U32.HI R2, RZ, 0x8, R0 ;  /* 0x00000008ff027819 */ /* 0x002fe40000011600 */
[----:B------:R-:W-:-:S04]  /*ed30*/  LOP3.LUT R0, R6, 0xff, RZ, 0xc0, !PT ;  /* 0x000000ff06007812 */ /* 0x000fc800078ec0ff */
[----:B------:R-:W-:Y:S02]  /*ed40*/  PRMT R86, R0, 0x5410, R2 ;  /* 0x0000541000567816 */ /* 0x000fe40000000002 */
[----:B------:R-:W-:Y:S01]  /*ed50*/  SHF.R.U32.HI R0, RZ, 0x10, R6 ;  /* 0x00000010ff007819 */ /* 0x000fe20000011606 */
[----:B------:R1:W-:Y:S01]  /*ed60*/  MUFU.EX2 R199, R3 ;  /* 0x0000000300c77308 */ /* 0x0003e20000000800 */
[----:B------:R-:W-:Y:S02]  /*ed70*/  FFMA.FTZ R2, R243, c[0x0][0x23c], -R16 ;  /* 0x00008f00f3027a23 */ /* 0x000fe40000010810 */
[----:B------:R-:W-:-:S05]  /*ed80*/  LOP3.LUT R0, R0, 0xff, RZ, 0xc0, !PT ;  /* 0x000000ff00007812 */ /* 0x000fca00078ec0ff */
[----:B------:R2:W-:Y:S01]  /*ed90*/  MUFU.EX2 R218, R2 ;  /* 0x0000000200da7308 */ /* 0x0005e20000000800 */
[----:B-1----:R-:W-:-:S04]  /*eda0*/  SHF.R.U32.HI R3, RZ, 0x18, R6 ;  /* 0x00000018ff037819 */ /* 0x002fc80000011606 */
[----:B------:R-:W-:Y:S02]  /*edb0*/  PRMT R85, R0, 0x5410, R3 ;  /* 0x0000541000557816 */ /* 0x000fe40000000003 */
[----:B------:R-:W-:Y:S01]  /*edc0*/  SHF.R.U32.HI R0, RZ, 0x8, R34 ;  /* 0x00000008ff007819 */ /* 0x000fe20000011622 */
[----:B--2---:R-:W-:-:S03]  /*edd0*/  FFMA.FTZ R2, R92, c[0x0][0x23c], -R16 ;  /* 0x00008f005c027a23 */ /* 0x004fc60000010810 */
[----:B------:R-:W-:Y:S01]  /*ede0*/  PRMT R77, R37, 0x5410, R0 ;  /* 0x00005410254d7816 */ /* 0x000fe20000000000 */
[----:B------:R1:W-:Y:S01]  /*edf0*/  MUFU.EX2 R201, R2 ;  /* 0x0000000200c97308 */ /* 0x0003e20000000800 */
[----:B------:R-:W-:Y:S01]  /*ee00*/  LOP3.LUT R0, R36, 0xff, RZ, 0xc0, !PT ;  /* 0x000000ff24007812 */ /* 0x000fe200078ec0ff */
[----:B------:R-:W-:-:S03]  /*ee10*/  FFMA.FTZ R3, R220, c[0x0][0x23c], -R16 ;  /* 0x00008f00dc037a23 */ /* 0x000fc60000010810 */
[----:B------:R-:W-:Y:S02]  /*ee20*/  PRMT R76, R0, 0x5410, R35 ;  /* 0x00005410004c7816 */ /* 0x000fe40000000023 */
[----:B------:R-:W-:Y:S01]  /*ee30*/  LOP3.LUT R0, R31, 0xff, RZ, 0xc0, !PT ;  /* 0x000000ff1f007812 */ /* 0x000fe200078ec0ff */
[----:B-1----:R-:W-:-:S04]  /*ee40*/  FFMA.FTZ R2, R93, c[0x0][0x23c], -R16 ;  /* 0x00008f005d027a23 */ /* 0x002fc80000010810 */
[----:B------:R1:W-:Y:S01]  /*ee50*/  MUFU.EX2 R221, R2 ;  /* 0x0000000200dd7308 */ /* 0x0003e20000000800 */
[----:B------:R-:W-:Y:S01]  /*ee60*/  PRMT R106, R0, 0x5410, R30 ;  /* 0x00005410006a7816 */ /* 0x000fe2000000001e */
[----:B------:R-:W-:Y:S02]  /*ee70*/  FFMA.FTZ R0, R90, c[0x0][0x23c], -R16 ;  /* 0x00008f005a007a23 */ /* 0x000fe40000010810 */
[----:B------:R-:W-:-:S04]  /*ee80*/  IMAD.MOV.U32 R66, RZ, RZ, R100 ;  /* 0x000000ffff427224 */ /* 0x000fc800078e0064 */
[----:B------:R2:W-:Y:S01]  /*ee90*/  MUFU.EX2 R220, R3 ;  /* 0x0000000300dc7308 */ /* 0x0005e20000000800 */
[----:B-1----:R-:W-:-:S07]  /*eea0*/  FFMA.FTZ R2, R217, c[0x0][0x23c], -R16 ;  /* 0x00008f00d9027a23 */ /* 0x002fce0000010810 */
[----:B------:R1:W-:Y:S01]  /*eeb0*/  MUFU.EX2 R225, R2 ;  /* 0x0000000200e17308 */ /* 0x0003e20000000800 */
[----:B--2---:R-:W-:-:S07]  /*eec0*/  SHF.R.U32.HI R3, RZ, 0x8, R19 ;  /* 0x00000008ff037819 */ /* 0x004fce0000011613 */
[----:B------:R2:W-:Y:S01]  /*eed0*/  MUFU.EX2 R217, R0 ;  /* 0x0000000000d97308 */ /* 0x0005e20000000800 */
[----:B------:R-:W-:Y:S02]  /*eee0*/  PRMT R69, R26, 0x5410, R3 ;  /* 0x000054101a457816 */ /* 0x000fe40000000003 */
[----:B-1----:R-:W-:-:S04]  /*eef0*/  SHF.R.U32.HI R2, RZ, 0x8, R29 ;  /* 0x00000008ff027819 */ /* 0x002fc8000001161d */
[----:B------:R-:W-:Y:S02]  /*ef00*/  PRMT R107, R32, 0x5410, R2 ;  /* 0x00005410206b7816 */ /* 0x000fe40000000002 */
[----:B------:R-:W-:Y:S02]  /*ef10*/  LOP3.LUT R2, R24, 0xff, RZ, 0xc0, !PT ;  /* 0x000000ff18027812 */ /* 0x000fe400078ec0ff */
[----:B--2---:R-:W-:Y:S01]  /*ef20*/  SHF.R.U32.HI R0, RZ, 0x8, R13 ;  /* 0x00000008ff007819 */ /* 0x004fe2000001160d */
[----:B------:R-:W-:Y:S01]  /*ef30*/  FFMA.FTZ R3, R180, c[0x0][0x23c], -R17 ;  /* 0x00008f00b4037a23 */ /* 0x000fe20000010811 */
[----:B------:R-:W-:Y:S01]  /*ef40*/  MOV R175, R64 ;  /* 0x0000004000af7202 */ /* 0x000fe20000000f00 */
[----:B------:R-:W-:Y:S01]  /*ef50*/  IMAD.MOV.U32 R180, RZ, RZ, R65 ;  /* 0x000000ffffb47224 */ /* 0x000fe200078e0041 */
[----:B------:R-:W-:Y:S01]  /*ef60*/  PRMT R68, R2, 0x5410, R23 ;  /* 0x0000541002447816 */ /* 0x000fe20000000017 */
[----:B------:R-:W-:Y:S01]  /*ef70*/  IMAD.MOV.U32 R64, RZ, RZ, R66 ;  /* 0x000000ffff407224 */ /* 0x000fe200078e0042 */
[----:B------:R-:W-:Y:S01]  /*ef80*/  PRMT R100, R15, 0x5410, R0 ;  /* 0x000054100f647816 */ /* 0x000fe20000000000 */
[----:B------:R-:W-:Y:S01]  /*ef90*/  IMAD.MOV.U32 R65, RZ, RZ, R67 ;  /* 0x000000ffff417224 */ /* 0x000fe200078e0043 */
[----:B------:R-:W-:Y:S01]  /*efa0*/  LOP3.LUT R2, R14, 0xff, RZ, 0xc0, !PT ;  /* 0x000000ff0e027812 */ /* 0x000fe200078ec0ff */
[----:B------:R-:W-:Y:S01]  /*efb0*/  IMAD.MOV.U32 R66, RZ, RZ, R70 ;  /* 0x000000ffff427224 */ /* 0x000fe200078e0046 */
[----:B------:R-:W-:Y:S01]  /*efc0*/  LOP3.LUT R0, R10, 0xffff, RZ, 0xc0, !PT ;  /* 0x0000ffff0a007812 */ /* 0x000fe200078ec0ff */
[----:B------:R-:W-:-:S02]  /*efd0*/  IMAD.MOV.U32 R67, RZ, RZ, R71 ;  /* 0x000000ffff437224 */ /* 0x000fc400078e0047 */
[----:B------:R-:W-:Y:S01]  /*efe0*/  IMAD.MOV.U32 R70, RZ, RZ, R72 ;  /* 0x000000ffff467224 */ /* 0x000fe200078e0048 */
[----:B------:R-:W-:Y:S01]  /*eff0*/  MOV R72, R74 ;  /* 0x0000004a00487202 */ /* 0x000fe20000000f00 */
[----:B------:R-:W-:Y:S02]  /*f000*/  IMAD.MOV.U32 R71, RZ, RZ, R73 ;  /* 0x000000ffff477224 */ /* 0x000fe400078e0049 */
[----:B------:R-:W-:Y:S02]  /*f010*/  IMAD.MOV.U32 R73, RZ, RZ, R75 ;  /* 0x000000ffff497224 */ /* 0x000fe400078e004b */
[----:B------:R-:W-:Y:S01]  /*f020*/  IMAD.MOV.U32 R74, RZ, RZ, R98 ;  /* 0x000000ffff4a7224 */ /* 0x000fe200078e0062 */
[----:B------:R-:W-:Y:S01]  /*f030*/  PRMT R98, R2, 0x5410, R18 ;  /* 0x0000541002627816 */ /* 0x000fe20000000012 */
[----:B------:R-:W-:Y:S01]  /*f040*/  IMAD.MOV.U32 R75, RZ, RZ, R157 ;  /* 0x000000ffff4b7224 */ /* 0x000fe200078e009d */
[----:B------:R-:W-:Y:S01]  /*f050*/  SHF.R.U32.HI R2, RZ, 0x8, R0 ;  /* 0x00000008ff027819 */ /* 0x000fe20000011600 */
[----:B------:R1:W-:Y:S01]  /*f060*/  MUFU.EX2 R157, R3 ;  /* 0x00000003009d7308 */ /* 0x0003e20000000800 */
[----:B------:R-:W-:Y:S01]  /*f070*/  LOP3.LUT R0, R10, 0xff, RZ, 0xc0, !PT ;  /* 0x000000ff0a007812 */ /* 0x000fe200078ec0ff */
[----:B------:R-:W-:-:S02]  /*f080*/  IMAD.MOV.U32 R139, RZ, RZ, R180 ;  /* 0x000000ffff8b7224 */ /* 0x000fc400078e00b4 */
[----:B------:R-:W-:Y:S01]  /*f090*/  IMAD.MOV.U32 R180, RZ, RZ, R65 ;  /* 0x000000ffffb47224 */ /* 0x000fe200078e0041 */
[----:B------:R-:W-:Y:S01]  /*f0a0*/  MOV R65, R71 ;  /* 0x0000004700417202 */ /* 0x000fe20000000f00 */
[----:B------:R-:W-:Y:S02]  /*f0b0*/  IMAD.MOV.U32 R71, RZ, RZ, R73 ;  /* 0x000000ffff477224 */ /* 0x000fe400078e0049 */
[----:B------:R-:W-:Y:S02]  /*f0c0*/  IMAD.MOV.U32 R73, RZ, RZ, R74 ;  /* 0x000000ffff497224 */ /* 0x000fe400078e004a */
[----:B------:R-:W-:Y:S02]  /*f0d0*/  IMAD.MOV.U32 R74, RZ, RZ, R75 ;  /* 0x000000ffff4a7224 */ /* 0x000fe400078e004b */
[----:B-1----:R-:W-:Y:S02]  /*f0e0*/  FFMA.FTZ R3, R175, c[0x0][0x23c], -R17 ;  /* 0x00008f00af037a23 */ /* 0x002fe40000010811 */
[----:B------:R-:W-:-:S02]  /*f0f0*/  IMAD.MOV.U32 R175, RZ, RZ, R64 ;  /* 0x000000ffffaf7224 */ /* 0x000fc400078e0040 */
[----:B------:R-:W-:Y:S02]  /*f100*/  IMAD.MOV.U32 R64, RZ, RZ, R66 ;  /* 0x000000ffff407224 */ /* 0x000fe400078e0042 */
[----:B------:R-:W-:Y:S01]  /*f110*/  IMAD.MOV.U32 R66, RZ, RZ, R72 ;  /* 0x000000ffff427224 */ /* 0x000fe200078e0048 */
[----:B------:R-:W-:Y:S02]  /*f120*/  PRMT R72, R0, 0x5410, R2 ;  /* 0x0000541000487816 */ /* 0x000fe40000000002 */
[----:B------:R-:W-:Y:S01]  /*f130*/  SHF.R.U32.HI R0, RZ, 0x10, R10 ;  /* 0x00000010ff007819 */ /* 0x000fe2000001160a */
[----:B------:R-:W-:Y:S02]  /*f140*/  IMAD.MOV.U32 R75, RZ, RZ, R164 ;  /* 0x000000ffff4b7224 */ /* 0x000fe400078e00a4 */
[----:B------:R1:W-:Y:S01]  /*f150*/  MUFU.EX2 R164, R3 ;  /* 0x0000000300a47308 */ /* 0x0003e20000000800 */
[----:B------:R-:W-:Y:S01]  /*f160*/  IMAD.MOV.U32 R172, RZ, RZ, R175 ;  /* 0x000000ffffac7224 */ /* 0x000fe200078e00af */
[----:B------:R-:W-:Y:S01]  /*f170*/  LOP3.LUT R0, R0, 0xff, RZ, 0xc0, !PT ;  /* 0x000000ff00007812 */ /* 0x000fe200078ec0ff */
[----:B------:R-:W-:Y:S01]  /*f180*/  FFMA.FTZ R2, R139, c[0x0][0x23c], -R17 ;  /* 0x00008f008b027a23 */ /* 0x000fe20000010811 */
[----:B------:R-:W-:Y:S01]  /*f190*/  MOV R175, R64 ;  /* 0x0000004000af7202 */ /* 0x000fe20000000f00 */
[----:B------:R-:W-:-:S02]  /*f1a0*/  IMAD.MOV.U32 R139, RZ, RZ, R180 ;  /* 0x000000ffff8b7224 */ /* 0x000fc400078e00b4 */
[----:B------:R-:W-:Y:S02]  /*f1b0*/  IMAD.MOV.U32 R64, RZ, RZ, R66 ;  /* 0x000000ffff407224 */ /* 0x000fe400078e0042 */
[----:B------:R-:W-:Y:S02]  /*f1c0*/  IMAD.MOV.U32 R180, RZ, RZ, R65 ;  /* 0x000000ffffb47224 */ /* 0x000fe400078e0041 */
[----:B------:R-:W-:Y:S02]  /*f1d0*/  IMAD.MOV.U32 R66, RZ, RZ, R73 ;  /* 0x000000ffff427224 */ /* 0x000fe400078e0049 */
[----:B------:R-:W-:Y:S01]  /*f1e0*/  IMAD.MOV.U32 R65, RZ, RZ, R71 ;  /* 0x000000ffff417224 */ /* 0x000fe200078e0047 */
[----:B-1----:R-:W-:Y:S01]  /*f1f0*/  SHF.R.U32.HI R3, RZ, 0x18, R10 ;  /* 0x00000018ff037819 */ /* 0x002fe2000001160a */
[----:B------:R-:W-:Y:S02]  /*f200*/  IMAD.MOV.U32 R73, RZ, RZ, R74 ;  /* 0x000000ffff497224 */ /* 0x000fe400078e004a */
[----:B------:R-:W-:Y:S01]  /*f210*/  IMAD.MOV.U32 R74, RZ, RZ, R168 ;  /* 0x000000ffff4a7224 */ /* 0x000fe200078e00a8 */
[----:B------:R-:W-:Y:S01]  /*f220*/  PRMT R71, R0, 0x5410, R3 ;  /* 0x0000541000477816 */ /* 0x000fe20000000003 */
[----:B------:R1:W-:Y:S01]  /*f230*/  MUFU.EX2 R168, R2 ;  /* 0x0000000200a87308 */ /* 0x0003e20000000800 */
[----:B------:R-:W-:Y:S01]  /*f240*/  LOP3.LUT R0, R8, 0xffff, RZ, 0xc0, !PT ;  /* 0x0000ffff08007812 */ /* 0x000fe200078ec0ff */
[----:B------:R-:W-:-:S03]  /*f250*/  FFMA.FTZ R4, R89, c[0x0][0x23c], -R16 ;  /* 0x00008f0059047a23 */ /* 0x000fc60000010810 */
[----:B------:R-:W-:Y:S01]  /*f260*/  SHF.R.U32.HI R3, RZ, 0x8, R0 ;  /* 0x00000008ff037819 */ /* 0x000fe20000011600 */
[----:B------:R-:W-:Y:S01]  /*f270*/  IMAD.MOV.U32 R51, RZ, RZ, R139 ;  /* 0x000000ffff337224 */ /* 0x000fe200078e008b */
[----:B------:R-:W-:Y:S01]  /*f280*/  MOV R174, R175 ;  /* 0x000000af00ae7202 */ /* 0x000fe20000000f00 */
[----:B------:R-:W-:Y:S01]  /*f290*/  IMAD.MOV.U32 R173, RZ, RZ, R180 ;  /* 0x000000ffffad7224 */ /* 0x000fe200078e00b4 */
[----:B------:R2:W-:Y:S01]  /*f2a0*/  MUFU.EX2 R247, R4 ;  /* 0x0000000400f77308 */ /* 0x0005e20000000800 */
[----:B-1----:R-:W-:Y:S01]  /*f2b0*/  SHF.R.U32.HI R2, RZ, 0x10, R8 ;  /* 0x00000010ff027819 */ /* 0x002fe20000011608 */
[----:B------:R-:W-:-:S03]  /*f2c0*/  IMAD.MOV.U32 R175, RZ, RZ, R66 ;  /* 0x000000ffffaf7224 */ /* 0x000fc600078e0042 */
[----:B------:R-:W-:Y:S01]  /*f2d0*/  LOP3.LUT R0, R2, 0xff, RZ, 0xc0, !PT ;  /* 0x000000ff02007812 */ /* 0x000fe200078ec0ff */
[----:B------:R-:W-:Y:S02]  /*f2e0*/  FFMA.FTZ R2, R172, c[0x0][0x23c], -R17 ;  /* 0x00008f00ac027a23 */ /* 0x000fe40000010811 */
[----:B------:R-:W-:Y:S01]  /*f2f0*/  IMAD.MOV.U32 R180, RZ, RZ, R73 ;  /* 0x000000ffffb47224 */ /* 0x000fe200078e0049 */
[----:B--2---:R-:W-:Y:S01]  /*f300*/  SHF.R.U32.HI R4, RZ, 0x18, R8 ;  /* 0x00000018ff047819 */ /* 0x004fe20000011608 */
[----:B------:R-:W-:Y:S01]  /*f310*/  IMAD.MOV.U32 R139, RZ, RZ, R65 ;  /* 0x000000ffff8b7224 */ /* 0x000fe200078e0041 */
[----:B------:R-:W-:Y:S01]  /*f320*/  MOV R65, R102 ;  /* 0x0000006600417202 */ /* 0x000fe20000000f00 */
[----:B------:R-:W-:Y:S02]  /*f330*/  IMAD.MOV.U32 R73, RZ, RZ, R156 ;  /* 0x000000ffff497224 */ /* 0x000fe400078e009c */
[----:B------:R-:W-:Y:S02]  /*f340*/  IMAD.MOV.U32 R66, RZ, RZ, R169 ;  /* 0x000000ffff427224 */ /* 0x000fe400078e00a9 */
[----:B------:R-:W-:Y:S01]  /*f350*/  IMAD.MOV.U32 R156, RZ, RZ, R170 ;  /* 0x000000ffff9c7224 */ /* 0x000fe200078e00aa */
[----:B------:R1:W-:Y:S01]  /*f360*/  MUFU.EX2 R169, R2 ;  /* 0x0000000200a97308 */ /* 0x0003e20000000800 */
[----:B------:R-:W-:-:S02]  /*f370*/  IMAD.MOV.U32 R172, RZ, RZ, R64 ;  /* 0x000000ffffac7224 */ /* 0x000fc400078e0040 */
[----:B------:R-:W-:Y:S02]  /*f380*/  IMAD.MOV.U32 R170, RZ, RZ, R80 ;  /* 0x000000ffffaa7224 */ /* 0x000fe400078e0050 */
[----:B------:R-:W-:Y:S01]  /*f390*/  IMAD.MOV.U32 R64, RZ, RZ, R103 ;  /* 0x000000ffff407224 */ /* 0x000fe200078e0067 */
[----:B------:R-:W-:Y:S01]  /*f3a0*/  PRMT R103, R0, 0x5410, R4 ;  /* 0x0000541000677816 */ /* 0x000fe20000000004 */
[----:B------:R-:W-:Y:S01]  /*f3b0*/  IMAD.MOV.U32 R50, RZ, RZ, R174 ;  /* 0x000000ffff327224 */ /* 0x000fe200078e00ae */
[----:B------:R-:W-:Y:S01]  /*f3c0*/  MOV R174, R175 ;  /* 0x000000af00ae7202 */ /* 0x000fe20000000f00 */
[----:B------:R-:W-:Y:S01]  /*f3d0*/  IMAD.MOV.U32 R175, RZ, RZ, R66 ;  /* 0x000000ffffaf7224 */ /* 0x000fe200078e0042 */
[----:B------:R-:W-:Y:S01]  /*f3e0*/  LOP3.LUT R0, R12, 0xffff, RZ, 0xc0, !PT ;  /* 0x0000ffff0c007812 */ /* 0x000fe200078ec0ff */
[----:B------:R-:W-:Y:S01]  /*f3f0*/  IMAD.MOV.U32 R66, RZ, RZ, R170 ;  /* 0x000000ffff427224 */ /* 0x000fe200078e00aa */
[----:B------:R-:W-:Y:S01]  /*f400*/  LOP3.LUT R5, R8, 0xff, RZ, 0xc0, !PT ;  /* 0x000000ff08057812 */ /* 0x000fe200078ec0ff */
[----:B-1----:R-:W-:-:S02]  /*f410*/  FFMA.FTZ R2, R51, c[0x0][0x23c], -R17 ;  /* 0x00008f0033027a23 */ /* 0x002fc40000010811 */
[----:B------:R-:W-:Y:S02]  /*f420*/  IMAD.MOV.U32 R51, RZ, RZ, R173 ;  /* 0x000000ffff337224 */ /* 0x000fe400078e00ad */
[----:B------:R-:W-:Y:S02]  /*f430*/  IMAD.MOV.U32 R173, RZ, RZ, R139 ;  /* 0x000000ffffad7224 */ /* 0x000fe400078e008b */
[----:B------:R-:W-:Y:S02]  /*f440*/  IMAD.MOV.U32 R139, RZ, RZ, R180 ;  /* 0x000000ffff8b7224 */ /* 0x000fe400078e00b4 */
[----:B------:R-:W-:Y:S01]  /*f450*/  IMAD.MOV.U32 R180, RZ, RZ, R65 ;  /* 0x000000ffffb47224 */ /* 0x000fe200078e0041 */
[----:B------:R1:W-:Y:S01]  /*f460*/  MUFU.EX2 R170, R2 ;  /* 0x0000000200aa7308 */ /* 0x0003e20000000800 */
[----:B------:R-:W-:Y:S01]  /*f470*/  IMAD.MOV.U32 R65, RZ, RZ, R156 ;  /* 0x000000ffff417224 */ /* 0x000fe200078e009c */
[----:B------:R-:W-:Y:S01]  /*f480*/  PRMT R102, R5, 0x5410, R3 ;  /* 0x0000541005667816 */ /* 0x000fe20000000003 */
[----:B------:R-:W-:Y:S01]  /*f490*/  IMAD.MOV.U32 R156, RZ, RZ, R82 ;  /* 0x000000ffff9c7224 */ /* 0x000fe200078e0052 */
[----:B------:R-:W-:Y:S01]  /*f4a0*/  MOV R49, R51 ;  /* 0x0000003300317202 */ /* 0x000fe20000000f00 */
[----:B------:R-:W-:-:S02]  /*f4b0*/  FFMA.FTZ R3, R50, c[0x0][0x23c], -R17 ;  /* 0x00008f0032037a23 */ /* 0x000fc40000010811 */
[----:B------:R-:W-:Y:S02]  /*f4c0*/  IMAD.MOV.U32 R51, RZ, RZ, R65 ;  /* 0x000000ffff337224 */ /* 0x000fe400078e0041 */
[----:B------:R-:W-:Y:S02]  /*f4d0*/  IMAD.MOV.U32 R50, RZ, RZ, R139 ;  /* 0x000000ffff327224 */ /* 0x000fe400078e008b */
[----:B------:R-:W-:Y:S01]  /*f4e0*/  IMAD.MOV.U32 R65, RZ, RZ, R66 ;  /* 0x000000ffff417224 */ /* 0x000fe200078e0042 */
[----:B-1----:R-:W-:Y:S02]  /*f4f0*/  SHF.R.U32.HI R2, RZ, 0x8, R0 ;  /* 0x00000008ff027819 */ /* 0x002fe40000011600 */
[----:B------:R-:W-:Y:S01]  /*f500*/  LOP3.LUT R0, R12, 0xff, RZ, 0xc0, !PT ;  /* 0x000000ff0c007812 */ /* 0x000fe200078ec0ff */
[----:B------:R-:W-:-:S03]  /*f510*/  IMAD.MOV.U32 R66, RZ, RZ, R156 ;  /* 0x000000ffff427224 */ /* 0x000fc600078e009c */
[----:B------:R-:W-:Y:S01]  /*f520*/  PRMT R58, R0, 0x5410, R2 ;  /* 0x00005410003a7816 */ /* 0x000fe20000000002 */
[----:B------:R-:W-:Y:S01]  /*f530*/  FFMA.FTZ R2, R49, c[0x0][0x23c], -R17 ;  /* 0x00008f0031027a23 */ /* 0x000fe20000010811 */
[----:B------:R-:W-:Y:S01]  /*f540*/  MOV R49, R51 ;  /* 0x0000003300317202 */ /* 0x000fe20000000f00 */
[----:B------:R-:W-:Y:S01]  /*f550*/  IMAD.MOV.U32 R48, RZ, RZ, R50 ;  /* 0x000000ffff307224 */ /* 0x000fe200078e0032 */
[----:B------:R-:W-:Y:S01]  /*f560*/  SHF.R.U32.HI R0, RZ, 0x10, R12 ;  /* 0x00000010ff007819 */ /* 0x000fe2000001160c */
[----:B------:R-:W-:Y:S02]  /*f570*/  IMAD.MOV.U32 R51, RZ, RZ, R66 ;  /* 0x000000ffff337224 */ /* 0x000fe400078e0042 */
[----:B------:R-:W-:Y:S02]  /*f580*/  IMAD.MOV.U32 R50, RZ, RZ, R65 ;  /* 0x000000ffff327224 */ /* 0x000fe400078e0041 */
[----:B------:R-:W-:Y:S02]  /*f590*/  IMAD.MOV.U32 R66, RZ, RZ, R176 ;  /* 0x000000ffff427224 */ /* 0x000fe400078e00b0 */
[----:B------:R1:W-:Y:S01]  /*f5a0*/  MUFU.EX2 R176, R2 ;  /* 0x0000000200b07308 */ /* 0x0003e20000000800 */
[----:B------:R-:W-:Y:S01]  /*f5b0*/  IMAD.MOV.U32 R139, RZ, RZ, R175 ;  /* 0x000000ffff8b7224 */ /* 0x000fe200078e00af */
[----:B------:R-:W-:-:S06]  /*f5c0*/  LOP3.LUT R0, R0, 0xff, RZ, 0xc0, !PT ;  /* 0x000000ff00007812 */ /* 0x000fcc00078ec0ff */
[----:B------:R2:W-:Y:S01]  /*f5d0*/  MUFU.EX2 R175, R3 ;  /* 0x0000000300af7308 */ /* 0x0005e20000000800 */
[----:B-1----:R-:W-:Y:S02]  /*f5e0*/  FFMA.FTZ R2, R48, c[0x0][0x23c], -R17 ;  /* 0x00008f0030027a23 */ /* 0x002fe40000010811 */
[----:B------:R-:W-:Y:S02]  /*f5f0*/  IMAD.MOV.U32 R48, RZ, RZ, R49 ;  /* 0x000000ffff307224 */ /* 0x000fe400078e0031 */
[----:B------:R-:W-:Y:S02]  /*f600*/  IMAD.MOV.U32 R49, RZ, RZ, R50 ;  /* 0x000000ffff317224 */ /* 0x000fe400078e0032 */
[----:B------:R-:W-:Y:S01]  /*f610*/  IMAD.MOV.U32 R50, RZ, RZ, R51 ;  /* 0x000000ffff327224 */ /* 0x000fe200078e0033 */
[----:B--2---:R-:W-:Y:S02]  /*f620*/  SHF.R.U32.HI R3, RZ, 0x18, R12 ;  /* 0x00000018ff037819 */ /* 0x004fe4000001160c */
[----:B------:R-:W-:Y:S01]  /*f630*/  MOV R51, R173 ;  /* 0x000000ad00337202 */ /* 0x000fe20000000f00 */
[----:B------:R-:W-:Y:S01]  /*f640*/  IMAD.MOV.U32 R173, RZ, RZ, R172 ;  /* 0x000000ffffad7224 */ /* 0x000fe200078e00ac */
[----:B------:R-:W-:Y:S01]  /*f650*/  PRMT R59, R0, 0x5410, R3 ;  /* 0x00005410003b7816 */ /* 0x000fe20000000003 */
[----:B------:R-:W-:Y:S01]  /*f660*/  IMAD.MOV.U32 R172, RZ, RZ, R178 ;  /* 0x000000ffffac7224 */ /* 0x000fe200078e00b2 */
[----:B------:R-:W-:Y:S01]  /*f670*/  LOP3.LUT R0, R11, 0xffff, RZ, 0xc0, !PT ;  /* 0x0000ffff0b007812 */ /* 0x000fe200078ec0ff */
[----:B------:R1:W-:Y:S03]  /*f680*/  MUFU.EX2 R178, R2 ;  /* 0x0000000200b27308 */ /* 0x0003e60000000800 */
[----:B------:R-:W-:Y:S01]  /*f690*/  SHF.R.U32.HI R3, RZ, 0x8, R0 ;  /* 0x00000008ff037819 */ /* 0x000fe20000011600 */
[----:B------:R-:W-:-:S02]  /*f6a0*/  IMAD.MOV.U32 R80, RZ, RZ, R224 ;  /* 0x000000ffff507224 */ /* 0x000fc400078e00e0 */
[----:B------:R2:W5:Y:S01]  /*f6b0*/  LDL.LU R224, [R1+0xa4] ;  /* 0x0000a40001e07983 */ /* 0x0005620000300800 */
[----:B------:R-:W-:Y:S02]  /*f6c0*/  IMAD.MOV.U32 R82, RZ, RZ, R216 ;  /* 0x000000ffff527224 */ /* 0x000fe400078e00d8 */
[----:B------:R-:W-:Y:S01]  /*f6d0*/  IMAD.MOV.U32 R156, RZ, RZ, R215 ;  /* 0x000000ffff9c7224 */ /* 0x000fe200078e00d7 */
[----:B------:R2:W5:Y:S01]  /*f6e0*/  LDL.LU R216, [R1+0xa0] ;  /* 0x0000a00001d87983 */ /* 0x0005620000300800 */
[----:B------:R-:W-:-:S03]  /*f6f0*/  IMAD.MOV.U32 R65, RZ, RZ, R214 ;  /* 0x000000ffff417224 */ /* 0x000fc600078e00d6 */
[----:B------:R2:W5:Y:S01]  /*f700*/  LDL.LU R215, [R1+0x9c] ;  /* 0x00009c0001d77983 */ /* 0x0005620000300800 */
[----:B-1----:R-:W-:-:S03]  /*f710*/  SHF.R.U32.HI R2, RZ, 0x10, R11 ;  /* 0x00000010ff027819 */ /* 0x002fc6000001160b */
[----:B------:R2:W5:Y:S01]  /*f720*/  LDL.LU R214, [R1+0x98] ;  /* 0x0000980001d67983 */ /* 0x0005620000300800 */
[----:B------:R-:W-:Y:S01]  /*f730*/  LOP3.LUT R0, R2, 0xff, RZ, 0xc0, !PT ;  /* 0x000000ff02007812 */ /* 0x000fe200078ec0ff */
[----:B------:R-:W-:Y:S02]  /*f740*/  FFMA.FTZ R2, R48, c[0x0][0x23c], -R17 ;  /* 0x00008f0030027a23 */ /* 0x000fe40000010811 */
[----:B------:R-:W-:Y:S02]  /*f750*/  IMAD.MOV.U32 R48, RZ, RZ, R50 ;  /* 0x000000ffff307224 */ /* 0x000fe400078e0032 */
[----:B------:R-:W-:Y:S01]  /*f760*/  IMAD.MOV.U32 R50, RZ, RZ, R173 ;  /* 0x000000ffff327224 */ /* 0x000fe200078e00ad */
[----:B------:R-:W-:Y:S01]  /*f770*/  MOV R173, R139 ;  /* 0x0000008b00ad7202 */ /* 0x000fe20000000f00 */
[----:B------:R-:W-:Y:S02]  /*f780*/  IMAD.MOV.U32 R139, RZ, RZ, R64 ;  /* 0x000000ffff8b7224 */ /* 0x000fe400078e0040 */
[----:B------:R-:W-:-:S02]  /*f790*/  IMAD.MOV.U32 R64, RZ, RZ, R74 ;  /* 0x000000ffff407224 */ /* 0x000fc400078e004a */
[----:B------:R-:W-:Y:S02]  /*f7a0*/  IMAD.MOV.U32 R74, RZ, RZ, R97 ;  /* 0x000000ffff4a7224 */ /* 0x000fe400078e0061 */
[----:B------:R-:W3:Y:S01]  /*f7b0*/  LDL.LU R97, [R1] ;  /* 0x0000000001617983 */ /* 0x000ee20000300800 */
[----:B------:R-:W-:Y:S01]  /*f7c0*/  SHF.R.U32.HI R4, RZ, 0x18, R11 ;  /* 0x00000018ff047819 */ /* 0x000fe2000001160b */
[----:B------:R-:W-:Y:S02]  /*f7d0*/  IMAD.MOV.U32 R43, RZ, RZ, R49 ;  /* 0x000000ffff2b7224 */ /* 0x000fe400078e0031 */
[----:B------:R-:W-:Y:S02]  /*f7e0*/  IMAD.MOV.U32 R49, RZ, RZ, R51 ;  /* 0x000000ffff317224 */ /* 0x000fe400078e0033 */
[----:B------:R-:W-:Y:S01]  /*f7f0*/  IMAD.MOV.U32 R51, RZ, RZ, R172 ;  /* 0x000000ffff337224 */ /* 0x000fe200078e00ac */
[----:B------:R-:W-:Y:S01]  /*f800*/  PRMT R92, R0, 0x5410, R4 ;  /* 0x00005410005c7816 */ /* 0x000fe20000000004 */
[----:B------:R-:W-:Y:S01]  /*f810*/  IMAD.MOV.U32 R172, RZ, RZ, R180 ;  /* 0x000000ffffac7224 */ /* 0x000fe200078e00b4 */
[----:B------:R-:W-:Y:S01]  /*f820*/  MOV R47, R48 ;  /* 0x00000030002f7202 */ /* 0x000fe20000000f00 */
[----:B------:R-:W-:-:S02]  /*f830*/  FFMA.FTZ R0, R43, c[0x0][0x23c], -R17 ;  /* 0x00008f002b007a23 */ /* 0x000fc40000010811 */
        /* <DEDUP_REMOVED lines=10> */
[----:B------:R-:W-:Y:S02]  /*f8e0*/  IMAD.MOV.U32 R173, RZ, RZ, R180 ;  /* 0x000000ffffad7224 */ /* 0x000fe400078e00b4 */
[----:B------:R-:W-:Y:S02]  /*f8f0*/  FFMA.FTZ R90, R47, c[0x0][0x23c], -R17 ;  /* 0x00008f002f5a7a23 */ /* 0x000fe40000010811 */
        /* <DEDUP_REMOVED lines=12> */
[----:B------:R-:W-:Y:S01]  /*f9c0*/  IMAD.MOV.U32 R75, RZ, RZ, R179 ;  /* 0x000000ffff4b7224 */ /* 0x000fe200078e00b3 */
[----:B------:R-:W-:Y:S01]  /*f9d0*/  MOV R10, R83 ;  /* 0x00000053000a7202 */ /* 0x000fe20000000f00 */
[----:B---3--:R-:W-:-:S04]  /*f9e0*/  IMAD.MOV.U32 R74, RZ, RZ, R97 ;  /* 0x000000ffff4a7224 */ /* 0x008fc800078e0061 */
[----:B------:R-:W-:-:S04]  /*f9f0*/  IMAD.MOV.U32 R64, RZ, RZ, R74 ;  /* 0x000000ffff407224 */ /* 0x000fc800078e004a */
[----:B------:R-:W-:Y:S02]  /*fa00*/  IMAD.MOV.U32 R241, RZ, RZ, R64 ;  /* 0x000000fffff17224 */ /* 0x000fe400078e0040 */
[----:B------:R-:W-:Y:S02]  /*fa10*/  IMAD.MOV.U32 R97, RZ, RZ, R213 ;  /* 0x000000ffff617224 */ /* 0x000fe400078e00d5 */
[----:B------:R-:W-:Y:S01]  /*fa20*/  FFMA.FTZ R4, R241, c[0x0][0x23c], -R21 ;  /* 0x00008f00f1047a23 */ /* 0x000fe20000010815 */
[----:B------:R-:W-:Y:S01]  /*fa30*/  MOV R74, R75 ;  /* 0x0000004b004a7202 */ /* 0x000fe20000000f00 */
[----:B------:R-:W-:Y:S01]  /*fa40*/  IMAD.MOV.U32 R241, RZ, RZ, R9 ;  /* 0x000000fffff17224 */ /* 0x000fe200078e0009 */
[----:B------:R2:W5:Y:S01]  /*fa50*/  LDL.LU R213, [R1+0x94] ;  /* 0x0000940001d57983 */ /* 0x0005620000300800 */
[----:B------:R-:W-:Y:S02]  /*fa60*/  IMAD.MOV.U32 R9, RZ, RZ, R159 ;  /* 0x000000ffff097224 */ /* 0x000fe400078e009f */
[----:B------:R-:W-:-:S02]  /*fa70*/  IMAD.MOV.U32 R75, RZ, RZ, R97 ;  /* 0x000000ffff4b7224 */ /* 0x000fc400078e0061 */
[----:B------:R-:W-:Y:S02]  /*fa80*/  FFMA.FTZ R97, R212, c[0x0][0x23c], -R17 ;  /* 0x00008f00d4617a23 */ /* 0x000fe40000010811 */
[----:B------:R2:W5:Y:S01]  /*fa90*/  LDL.LU R212, [R1+0x90] ;  /* 0x0000900001d47983 */ /* 0x0005620000300800 */
[----:B------:R-:W-:-:S03]  /*faa0*/  FFMA.FTZ R9, R9, R136, R10 ;  /* 0x0000008809097223 */ /* 0x000fc6000001000a */
[----:B------:R-:W3:Y:S01]  /*fab0*/  LDL.LU R10, [R1+0xc] ;  /* 0x00000c00010a7983 */ /* 0x000ee20000300800 */
[----:B------:R-:W-:Y:S01]  /*fac0*/  LOP3.LUT R5, R11, 0xff, RZ, 0xc0, !PT ;  /* 0x000000ff0b057812 */ /* 0x000fe200078ec0ff */
[----:B------:R-:W-:-:S03]  /*fad0*/  UISETP.GE.AND UP0, UPT, UR26, 0x3, UPT ;  /* 0x000000031a00788c */ /* 0x000fc6000bf06270 */
[----:B------:R-:W-:Y:S01]  /*fae0*/  PRMT R89, R5, 0x5410, R3 ;  /* 0x0000541005597816 */ /* 0x000fe20000000003 */
[----:B------:R-:W-:Y:S02]  /*faf0*/  FFMA.FTZ R3, R185, c[0x0][0x23c], -R17 ;  /* 0x00008f00b9037a23 */ /* 0x000fe40000010811 */
[----:B------:R-:W-:Y:S02]  /*fb00*/  IMAD.MOV.U32 R53, RZ, RZ, R49 ;  /* 0x000000ffff357224 */ /* 0x000fe400078e0031 */
[----:B------:R-:W-:Y:S02]  /*fb10*/  IMAD.MOV.U32 R16, RZ, RZ, R43 ;  /* 0x000000ffff107224 */ /* 0x000fe400078e002b */
[----:B------:R-:W-:Y:S02]  /*fb20*/  IMAD.MOV.U32 R19, RZ, RZ, R48 ;  /* 0x000000ffff137224 */ /* 0x000fe400078e0030 */
[----:B------:R-:W-:Y:S02]  /*fb30*/  IMAD.MOV.U32 R18, RZ, RZ, R65 ;  /* 0x000000ffff127224 */ /* 0x000fe400078e0041 */
[----:B------:R-:W-:Y:S01]  /*fb40*/  IMAD.MOV.U32 R49, RZ, RZ, R180 ;  /* 0x000000ffff317224 */ /* 0x000fe200078e00b4 */
[----:B------:R1:W-:Y:S01]  /*fb50*/  MUFU.EX2 R177, R2 ;  /* 0x0000000200b17308 */ /* 0x0003e20000000800 */
[----:B------:R-:W-:Y:S01]  /*fb60*/  FFMA.FTZ R5, R235, c[0x0][0x23c], -R22 ;  /* 0x00008f00eb057a23 */ /* 0x000fe20000010816 */
[----:B------:R-:W-:Y:S01]  /*fb70*/  PLOP3.LUT P0, PT, PT, PT, UP0, 0x80, 0x0 ;  /* 0x000000000000781c */ /* 0x000fe20003f0f008 */
[----:B------:R-:W-:-:S02]  /*fb80*/  FFMA.FTZ R93, R183, c[0x0][0x23c], -R17 ;  /* 0x00008f00b75d7a23 */ /* 0x000fc40000010811 */
[----:B------:R-:W-:-:S03]  /*fb90*/  FFMA.FTZ R73, R184, c[0x0][0x23c], -R17 ;  /* 0x00008f00b8497a23 */ /* 0x000fc60000010811 */
[----:B------:R4:W-:Y:S01]  /*fba0*/  MUFU.EX2 R180, R3 ;  /* 0x0000000300b47308 */ /* 0x0009e20000000800 */
[----:B------:R-:W-:Y:S02]  /*fbb0*/  FFMA.FTZ R94, R94, c[0x0][0x23c], -R17 ;  /* 0x00008f005e5e7a23 */ /* 0x000fe40000010811 */
[----:B------:R-:W-:Y:S02]  /*fbc0*/  IMAD.MOV.U32 R185, RZ, RZ, R18 ;  /* 0x000000ffffb97224 */ /* 0x000fe400078e0012 */
[----:B------:R-:W-:-:S03]  /*fbd0*/  IMAD.MOV.U32 R183, RZ, RZ, R19 ;  /* 0x000000ffffb77224 */ /* 0x000fc600078e0013 */
[----:B------:R2:W-:Y:S01]  /*fbe0*/  MUFU.EX2 R179, R0 ;  /* 0x0000000000b37308 */ /* 0x0005e20000000800 */
[----:B-1----:R-:W-:Y:S02]  /*fbf0*/  FFMA.FTZ R2, R242, c[0x0][0x23c], -R22 ;  /* 0x00008f00f2027a23 */ /* 0x002fe40000010816 */
[----:B------:R-:W-:Y:S01]  /*fc00*/  IMAD.MOV.U32 R242, RZ, RZ, R16 ;  /* 0x000000fffff27224 */ /* 0x000fe200078e0010 */
[----:B------:R-:W-:Y:S01]  /*fc10*/  MOV R7, R139 ;  /* 0x0000008b00077202 */ /* 0x000fe20000000f00 */
[----:B------:R-:W-:Y:S01]  /*fc20*/  IMAD.MOV.U32 R37, RZ, RZ, R156 ;  /* 0x000000ffff257224 */ /* 0x000fe200078e009c */
[----:B------:R-:W1:Y:S01]  /*fc30*/  LDSM.16.MT88.4 R16, [R205+0x5000] ;  /* 0x00500000cd10783b */ /* 0x000e620000004200 */
[----:B----4-:R-:W-:Y:S01]  /*fc40*/  FFMA.FTZ R3, R234, c[0x0][0x23c], -R22 ;  /* 0x00008f00ea037a23 */ /* 0x010fe20000010816 */
[----:B------:R-:W-:Y:S01]  /*fc50*/  MUFU.EX2 R156, R5 ;  /* 0x00000005009c7308 */ /* 0x000fe20000000800 */
[----:B------:R-:W-:Y:S02]  /*fc60*/  IMAD.MOV.U32 R52, RZ, RZ, R50 ;  /* 0x000000ffff347224 */ /* 0x000fe400078e0032 */
[----:B------:R-:W-:-:S02]  /*fc70*/  IMAD.MOV.U32 R51, RZ, RZ, R140 ;  /* 0x000000ffff337224 */ /* 0x000fc400078e008c */
[----:B--2---:R-:W-:-:S03]  /*fc80*/  FFMA.FTZ R0, R240, c[0x0][0x23c], -R22 ;  /* 0x00008f00f0007a23 */ /* 0x004fc60000010816 */
[----:B------:R-:W2:Y:S01]  /*fc90*/  MUFU.EX2 R159, R3 ;  /* 0x00000003009f7308 */ /* 0x000ea20000000800 */
[----:B------:R-:W-:Y:S01]  /*fca0*/  IMAD.MOV.U32 R243, RZ, RZ, R52 ;  /* 0x000000fffff37224 */ /* 0x000fe200078e0034 */
[----:B------:R-:W-:Y:S01]  /*fcb0*/  MOV R23, R174 ;  /* 0x000000ae00177202 */ /* 0x000fe20000000f00 */
[----:B------:R-:W-:-:S05]  /*fcc0*/  IMAD.MOV.U32 R52, RZ, RZ, R158 ;  /* 0x000000ffff347224 */ /* 0x000fca00078e009e */
[----:B------:R4:W-:Y:S01]  /*fcd0*/  MUFU.EX2 R139, R2 ;  /* 0x00000002008b7308 */ /* 0x0009e20000000800 */
[----:B------:R-:W-:Y:S01]  /*fce0*/  IMAD.MOV.U32 R174, RZ, RZ, R143 ;  /* 0x000000ffffae7224 */ /* 0x000fe200078e008f */
[----:B------:R-:W-:-:S06]  /*fcf0*/  MOV R6, R7 ;  /* 0x0000000700067202 */ /* 0x000fcc0000000f00 */
[----:B------:R1:W-:Y:S01]  /*fd00*/  MUFU.EX2 R140, R0 ;  /* 0x00000000008c7308 */ /* 0x0003e20000000800 */
[----:B------:R-:W-:Y:S02]  /*fd10*/  IMAD.MOV.U32 R34, RZ, RZ, R53 ;  /* 0x000000ffff227224 */ /* 0x000fe400078e0035 */
[--C-:B----4-:R-:W-:Y:S02]  /*fd20*/  FFMA.FTZ R2, R249, c[0x0][0x23c], -R21.reuse ;  /* 0x00008f00f9027a23 */ /* 0x110fe40000010815 */
[----:B------:R-:W-:-:S03]  /*fd30*/  FFMA.FTZ R7, R251, c[0x0][0x23c], -R21 ;  /* 0x00008f00fb077a23 */ /* 0x000fc60000010815 */
[----:B------:R2:W-:Y:S01]  /*fd40*/  MUFU.EX2 R158, R2 ;  /* 0x00000002009e7308 */ /* 0x0005e20000000800 */
[----:B-1----:R-:W-:-:S07]  /*fd50*/  FFMA.FTZ R0, R250, c[0x0][0x23c], -R21 ;  /* 0x00008f00fa007a23 */ /* 0x002fce0000010815 */
[----:B------:R1:W4:Y:S01]  /*fd60*/  MUFU.EX2 R143, R0 ;  /* 0x00000000008f7308 */ /* 0x0003220000000800 */
[----:B------:R-:W-:Y:S01]  /*fd70*/  IMAD.MOV.U32 R53, RZ, RZ, R138 ;  /* 0x000000ffff357224 */ /* 0x000fe200078e008a */
[----:B------:R-:W-:Y:S01]  /*fd80*/  MOV R138, R79 ;  /* 0x0000004f008a7202 */ /* 0x000fe20000000f00 */
[----:B------:R-:W-:Y:S01]  /*fd90*/  IMAD.MOV.U32 R84, RZ, RZ, R47 ;  /* 0x000000ffff547224 */ /* 0x000fe200078e002f */
[----:B------:R-:W-:Y:S01]  /*fda0*/  MOV R234, R141 ;  /* 0x0000008d00ea7202 */ /* 0x000fe20000000f00 */
[----:B------:R-:W-:-:S03]  /*fdb0*/  @P0 IMAD.MOV.U32 R138, RZ, RZ, R79 ;  /* 0x000000ffff8a0224 */ /* 0x000fc600078e004f */
[----:B------:R4:W-:Y:S01]  /*fdc0*/  MUFU.EX2 R79, R4 ;  /* 0x00000004004f7308 */ /* 0x0009e20000000800 */
[----:B------:R-:W-:Y:S02]  /*fdd0*/  IMAD.MOV.U32 R46, RZ, RZ, R173 ;  /* 0x000000ffff2e7224 */ /* 0x000fe400078e00ad */
[----:B------:R-:W-:Y:S01]  /*fde0*/  IMAD.MOV.U32 R47, RZ, RZ, R172 ;  /* 0x000000ffff2f7224 */ /* 0x000fe200078e00ac */
[----:B--2---:R-:W-:Y:S01]  /*fdf0*/  F2FP.PACK_AB R2, R159, R156 ;  /* 0x0000009c9f02723e */ /* 0x004fe200000000ff */
[----:B------:R-:W-:-:S03]  /*fe00*/  IMAD.MOV.U32 R172, RZ, RZ, R74 ;  /* 0x000000ffffac7224 */ /* 0x000fc600078e004a */
[----:B------:R2:W2:Y:S01]  /*fe10*/  MUFU.EX2 R141, R7 ;  /* 0x00000007008d7308 */ /* 0x0004a20000000800 */
[----:B------:R-:W-:Y:S01]  /*fe20*/  IMAD.MOV.U32 R173, RZ, RZ, R75 ;  /* 0x000000ffffad7224 */ /* 0x000fe200078e004b */
[--C-:B-1----:R-:W-:Y:S01]  /*fe30*/  HSET2.LE.AND R0, R27, R91.reuse, PT ;  /* 0x0000005b1b007233 */ /* 0x102fe20003803000 */
[----:B------:R-:W-:Y:S02]  /*fe40*/  IMAD.MOV.U32 R50, RZ, RZ, R80 ;  /* 0x000000ffff327224 */ /* 0x000fe400078e0050 */
[----:B------:R-:W-:Y:S02]  /*fe50*/  IMAD.MOV.U32 R28, RZ, RZ, R78 ;  /* 0x000000ffff1c7224 */ /* 0x000fe400078e004e */
[----:B------:R-:W-:Y:S01]  /*fe60*/  IMAD.MOV.U32 R35, RZ, RZ, R84 ;  /* 0x000000ffff237224 */ /* 0x000fe200078e0054 */
[----:B----4-:R-:W-:Y:S01]  /*fe70*/  HSET2.LE.AND R4, R20, R91, PT ;  /* 0x0000005b14047233 */ /* 0x010fe20003803000 */
[----:B------:R-:W-:Y:S02]  /*fe80*/  IMAD.MOV.U32 R26, RZ, RZ, R66 ;  /* 0x000000ffff1a7224 */ /* 0x000fe400078e0042 */
[----:B------:R-:W-:-:S02]  /*fe90*/  IMAD.MOV.U32 R29, RZ, RZ, R67 ;  /* 0x000000ffff1d7224 */ /* 0x000fc400078e0043 */
[----:B------:R-:W-:Y:S02]  /*fea0*/  IMAD.MOV.U32 R36, RZ, RZ, R70 ;  /* 0x000000ffff247224 */ /* 0x000fe400078e0046 */
[----:B------:R-:W-:Y:S02]  /*feb0*/  IMAD.MOV.U32 R48, RZ, RZ, R82 ;  /* 0x000000ffff307224 */ /* 0x000fe400078e0052 */
[----:B------:R-:W-:Y:S02]  /*fec0*/  IMAD.MOV.U32 R43, RZ, RZ, R81 ;  /* 0x000000ffff2b7224 */ /* 0x000fe400078e0051 */
        /* <DEDUP_REMOVED lines=10> */
[--C-:B------:R-:W-:Y:S02]  /*ff70*/  FFMA.FTZ R78, R187, c[0x0][0x23c], -R22.reuse ;  /* 0x00008f00bb4e7a23 */ /* 0x100fe40000010816 */
[----:B------:R-:W-:Y:S02]  /*ff80*/  FFMA.FTZ R80, R186, c[0x0][0x23c], -R22 ;  /* 0x00008f00ba507a23 */ /* 0x000fe40000010816 */
[----:B------:R-:W-:Y:S02]  /*ff90*/  IMAD.MOV.U32 R32, RZ, RZ, R42 ;  /* 0x000000ffff207224 */ /* 0x000fe400078e002a */
        /* <DEDUP_REMOVED lines=10> */
[--C-:B------:R-:W-:Y:S02]  /*10040*/  FFMA.FTZ R83, R191, c[0x0][0x23c], -R21.reuse ;  /* 0x00008f00bf537a23 */ /* 0x100fe40000010815 */
[----:B------:R-:W-:Y:S02]  /*10050*/  FFMA.FTZ R84, R190, c[0x0][0x23c], -R21 ;  /* 0x00008f00be547a23 */ /* 0x000fe40000010815 */
[----:B------:R-:W-:Y:S02]  /*10060*/  IMAD.MOV.U32 R184, RZ, RZ, R23 ;  /* 0x000000ffffb87224 */ /* 0x000fe400078e0017 */
[----:B------:R-:W1:Y:S01]  /*10070*/  LDSM.16.MT88.4 R20, [R206+0x5000] ;  /* 0x00500000ce14783b */ /* 0x000e620000004200 */
[----:B------:R-:W-:Y:S01]  /*10080*/  IMAD.MOV.U32 R226, RZ, RZ, R6 ;  /* 0x000000ffffe27224 */ /* 0x000fe200078e0006 */
[----:B------:R-:W-:Y:S01]  /*10090*/  LOP3.LUT R6, R0, R2, RZ, 0xc0, !PT ;  /* 0x0000000200067212 */ /* 0x000fe200078ec0ff */
[----:B------:R-:W-:Y:S01]  /*100a0*/  IMAD.MOV.U32 R227, RZ, RZ, R28 ;  /* 0x000000ffffe37224 */ /* 0x000fe200078e001c */
[----:B------:R-:W-:Y:S01]  /*100b0*/  MOV R240, R32 ;  /* 0x0000002000f07202 */ /* 0x000fe20000000f00 */
[----:B------:R-:W-:Y:S01]  /*100c0*/  HSET2.LE.AND R0, R33, R91, PT ;  /* 0x0000005b21007233 */ /* 0x000fe20003803000 */
[----:B------:R-:W-:Y:S01]  /*100d0*/  IMAD.MOV.U32 R32, RZ, RZ, R34 ;  /* 0x000000ffff207224 */ /* 0x000fe200078e0022 */
[----:B------:R-:W-:Y:S01]  /*100e0*/  F2FP.PACK_AB R2, R158, R143 ;  /* 0x0000008f9e02723e */ /* 0x000fe200000000ff */
[----:B------:R-:W-:-:S02]  /*100f0*/  IMAD.MOV.U32 R232, RZ, RZ, R51 ;  /* 0x000000ffffe87224 */ /* 0x000fc400078e0033 */
[----:B------:R-:W-:Y:S02]  /*10100*/  IMAD.MOV.U32 R34, RZ, RZ, R142 ;  /* 0x000000ffff227224 */ /* 0x000fe400078e008e */
[----:B------:R4:W-:Y:S01]  /*10110*/  MUFU.EX2 R142, R8 ;  /* 0x00000008008e7308 */ /* 0x0009e20000000800 */
[----:B------:R-:W-:Y:S01]  /*10120*/  IMAD.MOV.U32 R223, RZ, RZ, R227 ;  /* 0x000000ffffdf7224 */ /* 0x000fe200078e00e3 */
[----:B--2---:R-:W-:Y:S01]  /*10130*/  LOP3.LUT R7, R0, R2, RZ, 0xc0, !PT ;  /* 0x0000000200077212 */ /* 0x004fe200078ec0ff */
[----:B------:R-:W-:Y:S01]  /*10140*/  IMAD.MOV.U32 R227, RZ, RZ, R234 ;  /* 0x000000ffffe37224 */ /* 0x000fe200078e00ea */
[----:B------:R-:W-:Y:S01]  /*10150*/  F2FP.PACK_AB R5, R140, R139 ;  /* 0x0000008b8c05723e */ /* 0x000fe200000000ff */
[----:B------:R-:W-:Y:S01]  /*10160*/  HSET2.LE.AND R0, R25, R91, PT ;  /* 0x0000005b19007233 */ /* 0x000fe20003803000 */
[----:B------:R-:W-:Y:S01]  /*10170*/  MOV R234, R240 ;  /* 0x000000f000ea7202 */ /* 0x000fe20000000f00 */
[----:B------:R-:W-:Y:S01]  /*10180*/  IMAD.MOV.U32 R240, RZ, RZ, R183 ;  /* 0x000000fffff07224 */ /* 0x000fe200078e00b7 */
[----:B------:R-:W-:Y:S01]  /*10190*/  F2FP.PACK_AB R2, R141, R79 ;  /* 0x0000004f8d02723e */ /* 0x000fe200000000ff */
[----:B------:R-:W-:-:S02]  /*101a0*/  IMAD.MOV.U32 R42, RZ, RZ, R137 ;  /* 0x000000ffff2a7224 */ /* 0x000fc400078e0089 */
[----:B------:R-:W-:Y:S02]  /*101b0*/  IMAD.MOV.U32 R183, RZ, RZ, R185 ;  /* 0x000000ffffb77224 */ /* 0x000fe400078e00b9 */
[----:B----4-:R-:W-:Y:S02]  /*101c0*/  FADD.FTZ R8, R226, R41 ;  /* 0x00000029e2087221 */ /* 0x010fe40000010000 */
[----:B------:R-:W-:Y:S02]  /*101d0*/  IMAD.MOV.U32 R226, RZ, RZ, R232 ;  /* 0x000000ffffe27224 */ /* 0x000fe400078e00e8 */
[----:B------:R-:W-:Y:S02]  /*101e0*/  IMAD.MOV.U32 R232, RZ, RZ, R242 ;  /* 0x000000ffffe87224 */ /* 0x000fe400078e00f2 */
[----:B------:R-:W-:Y:S02]  /*101f0*/  IMAD.MOV.U32 R242, RZ, RZ, R184 ;  /* 0x000000fffff27224 */ /* 0x000fe400078e00b8 */
[----:B------:R-:W-:Y:S01]  /*10200*/  IMAD.MOV.U32 R184, RZ, RZ, R26 ;  /* 0x000000ffffb87224 */ /* 0x000fe200078e001a */
[----:B------:R-:W-:Y:S01]  /*10210*/  LOP3.LUT R4, R4, R5, RZ, 0xc0, !PT ;  /* 0x0000000504047212 */ /* 0x000fe200078ec0ff */
[----:B------:R-:W-:Y:S01]  /*10220*/  IMAD.MOV.U32 R185, RZ, RZ, R29 ;  /* 0x000000ffffb97224 */ /* 0x000fe200078e001d */
[----:B------:R-:W-:Y:S01]  /*10230*/  MOV R29, R37 ;  /* 0x00000025001d7202 */ /* 0x000fe20000000f00 */
[----:B------:R-:W-:Y:S01]  /*10240*/  IMAD.MOV.U32 R26, RZ, RZ, R36 ;  /* 0x000000ffff1a7224 */ /* 0x000fe200078e0024 */
[----:B------:R-:W-:Y:S01]  /*10250*/  MOV R202, R226 ;  /* 0x000000e200ca7202 */ /* 0x000fe20000000f00 */
[----:B------:R-:W-:Y:S01]  /*10260*/  IMAD.MOV.U32 R36, RZ, RZ, R52 ;  /* 0x000000ffff247224 */ /* 0x000fe200078e0034 */
[----:B------:R-:W-:Y:S01]  /*10270*/  LOP3.LUT R5, R0, R2, RZ, 0xc0, !PT ;  /* 0x0000000200057212 */ /* 0x000fe200078ec0ff */
[----:B------:R-:W-:-:S02]  /*10280*/  IMAD.MOV.U32 R37, RZ, RZ, R53 ;  /* 0x000000ffff257224 */ /* 0x000fc400078e0035 */
[----:B------:R-:W-:Y:S02]  /*10290*/  IMAD.MOV.U32 R52, RZ, RZ, R42 ;  /* 0x000000ffff347224 */ /* 0x000fe400078e002a */
[----:B------:R-:W-:Y:S02]  /*102a0*/  IMAD.MOV.U32 R53, RZ, RZ, R43 ;  /* 0x000000ffff357224 */ /* 0x000fe400078e002b */
[----:B------:R-:W-:Y:S02]  /*102b0*/  IMAD.MOV.U32 R203, RZ, RZ, R227 ;  /* 0x000000ffffcb7224 */ /* 0x000fe400078e00e3 */
[----:B------:R-:W-:Y:S02]  /*102c0*/  IMAD.MOV.U32 R42, RZ, RZ, R48 ;  /* 0x000000ffff2a7224 */ /* 0x000fe400078e0030 */
[----:B------:R-:W-:Y:S02]  /*102d0*/  IMAD.MOV.U32 R43, RZ, RZ, R174 ;  /* 0x000000ffff2b7224 */ /* 0x000fe400078e00ae */
[----:B------:R-:W-:-:S02]  /*102e0*/  FADD.FTZ R0, R223, R9 ;  /* 0x00000009df007221 */ /* 0x000fc40000010000 */
[----:B------:R-:W-:Y:S02]  /*102f0*/  IMAD.MOV.U32 R226, RZ, RZ, R242 ;  /* 0x000000ffffe27224 */ /* 0x000fe400078e00f2 */
[----:B------:R-:W-:Y:S02]  /*10300*/  IMAD.MOV.U32 R227, RZ, RZ, R184 ;  /* 0x000000ffffe37224 */ /* 0x000fe400078e00b8 */
[----:B------:R-:W-:Y:S02]  /*10310*/  IMAD.MOV.U32 R223, RZ, RZ, R183 ;  /* 0x000000ffffdf7224 */ /* 0x000fe400078e00b7 */
[----:B------:R-:W-:Y:S01]  /*10320*/  IMAD.MOV.U32 R242, RZ, RZ, R185 ;  /* 0x000000fffff27224 */ /* 0x000fe200078e00b9 */
[----:B------:R-:W-:Y:S01]  /*10330*/  MOV R185, R36 ;  /* 0x0000002400b97202 */ /* 0x000fe20000000f00 */
[----:B------:R-:W-:Y:S02]  /*10340*/  IMAD.MOV.U32 R183, RZ, RZ, R26 ;  /* 0x000000ffffb77224 */ /* 0x000fe400078e001a */
[----:B------:R-:W-:-:S02]  /*10350*/  IMAD.MOV.U32 R184, RZ, RZ, R29 ;  /* 0x000000ffffb87224 */ /* 0x000fc400078e001d */
[----:B------:R-:W-:Y:S02]  /*10360*/  IMAD.MOV.U32 R51, RZ, RZ, R173 ;  /* 0x000000ffff337224 */ /* 0x000fe400078e00ad */
[----:B------:R-:W-:Y:S02]  /*10370*/  IMAD.MOV.U32 R26, RZ, RZ, R37 ;  /* 0x000000ffff1a7224 */ /* 0x000fe400078e0025 */
[----:B------:R-:W-:Y:S02]  /*10380*/  IMAD.MOV.U32 R29, RZ, RZ, R52 ;  /* 0x000000ffff1d7224 */ /* 0x000fe400078e0034 */
[----:B------:R-:W-:Y:S02]  /*10390*/  IMAD.MOV.U32 R28, RZ, RZ, R172 ;  /* 0x000000ffff1c7224 */ /* 0x000fe400078e00ac */
[----:B------:R-:W-:Y:S02]  /*103a0*/  FADD.FTZ R2, R209, R40 ;  /* 0x00000028d1027221 */ /* 0x000fe40000010000 */
[----:B------:R-:W-:-:S02]  /*103b0*/  IMAD.MOV.U32 R37, RZ, RZ, R42 ;  /* 0x000000ffff257224 */ /* 0x000fc400078e002a */
[----:B------:R-:W-:Y:S02]  /*103c0*/  IMAD.MOV.U32 R52, RZ, RZ, R43 ;  /* 0x000000ffff347224 */ /* 0x000fe400078e002b */
[----:B------:R-:W-:Y:S01]  /*103d0*/  HMMA.16816.F32 R40, R4, R16, R120 ;  /* 0x000000100428723c */ /* 0x000fe20000001878 */
[----:B------:R2:W-:Y:S01]  /*103e0*/  MUFU.EX2 R123, R14 ;  /* 0x0000000e007b7308 */ /* 0x0005e20000000800 */
[----:B------:R-:W-:Y:S02]  /*103f0*/  IMAD.MOV.U32 R48, RZ, RZ, R208 ;  /* 0x000000ffff307224 */ /* 0x000fe400078e00d0 */
[----:B------:R-:W-:Y:S01]  /*10400*/  FADD.FTZ R28, R28, R2 ;  /* 0x000000021c1c7221 */ /* 0x000fe20000010000 */
[----:B------:R-:W-:Y:S01]  /*10410*/  F2FP.PACK_AB R2, R165, R166 ;  /* 0x000000a6a502723e */ /* 0x000fe200000000ff */
[----:B------:R-:W-:Y:S02]  /*10420*/  IMAD.MOV.U32 R36, RZ, RZ, R53 ;  /* 0x000000ffff247224 */ /* 0x000fe400078e0035 */
[----:B------:R-:W-:Y:S01]  /*10430*/  IMAD.MOV.U32 R53, RZ, RZ, R48 ;  /* 0x000000ffff357224 */ /* 0x000fe200078e0030 */
[----:B------:R-:W-:Y:S01]  /*10440*/  MUFU.EX2 R174, R13 ;  /* 0x0000000d00ae7308 */ /* 0x000fe20000000800 */
[----:B------:R-:W-:Y:S01]  /*10450*/  IMAD.MOV.U32 R48, RZ, RZ, R49 ;  /* 0x000000ffff307224 */ /* 0x000fe200078e0031 */
[----:B------:R-:W-:Y:S01]  /*10460*/  MOV R49, R207 ;  /* 0x000000cf00317202 */ /* 0x000fe20000000f00 */
[----:B--2---:R-:W-:Y:S01]  /*10470*/  FADD.FTZ R14, R51, R0 ;  /* 0x00000000330e7221 */ /* 0x004fe20000010000 */
[----:B------:R-:W-:-:S02]  /*10480*/  HSET2.LE.AND R0, R39, R91, PT ;  /* 0x0000005b27007233 */ /* 0x000fc40003803000 */
[----:B------:R-:W-:Y:S02]  /*10490*/  HSET2.LE.AND R9, R38, R91, PT ;  /* 0x0000005b26097233 */ /* 0x000fe40003803000 */
[----:B------:R2:W4:Y:S01]  /*104a0*/  MUFU.EX2 R173, R11 ;  /* 0x0000000b00ad7308 */ /* 0x0005220000000800 */
[----:B------:R-:W-:Y:S02]  /*104b0*/  IMAD.MOV.U32 R3, RZ, RZ, R87 ;  /* 0x000000ffff037224 */ /* 0x000fe400078e0057 */
[----:B---3--:R-:W-:-:S05]  /*104c0*/  FFMA.FTZ R10, R10, R54, R211 ;  /* 0x000000360a0a7223 */ /* 0x008fca00000100d3 */
[----:B------:R3:W-:Y:S01]  /*104d0*/  MUFU.EX2 R172, R12 ;  /* 0x0000000c00ac7308 */ /* 0x0007e20000000800 */
[----:B--2---:R-:W-:Y:S01]  /*104e0*/  HSET2.LE.AND R11, R44, R91, PT ;  /* 0x0000005b2c0b7233 */ /* 0x004fe20003803000 */
[----:B------:R-:W-:Y:S01]  /*104f0*/  @P0 IMAD.MOV.U32 R3, RZ, RZ, R87 ;  /* 0x000000ffff030224 */ /* 0x000fe200078e0057 */
[----:B------:R2:W5:Y:S01]  /*10500*/  LDL.LU R211, [R1+0x8c] ;  /* 0x00008c0001d37983 */ /* 0x0005620000300800 */
[----:B------:R-:W-:Y:S02]  /*10510*/  FADD.FTZ R10, R202, R10 ;  /* 0x0000000aca0a7221 */ /* 0x000fe40000010000 */
        /* <DEDUP_REMOVED lines=8> */
[----:B------:R-:W-:Y:S02]  /*105a0*/  IMAD.MOV.U32 R195, RZ, RZ, R203 ;  /* 0x000000ffffc37224 */ /* 0x000fe400078e00cb */
[----:B------:R-:W-:-:S02]  /*105b0*/  IMAD.MOV.U32 R196, RZ, RZ, R227 ;  /* 0x000000ffffc47224 */ /* 0x000fc400078e00e3 */
[----:B------:R-:W-:Y:S01]  /*105c0*/  FADD.FTZ R29, R204, R8 ;  /* 0x00000008cc1d7221 */ /* 0x000fe20000010000 */
[----:B------:R-:W-:Y:S01]  /*105d0*/  LOP3.LUT R8, R0, R2, RZ, 0xc0, !PT ;  /* 0x0000000200087212 */ /* 0x000fe200078ec0ff */
[----:B------:R-:W-:Y:S01]  /*105e0*/  IMAD.MOV.U32 R203, RZ, RZ, R183 ;  /* 0x000000ffffcb7224 */ /* 0x000fe200078e00b7 */
[----:B------:R-:W-:Y:S01]  /*105f0*/  MOV R183, R37 ;  /* 0x0000002500b77202 */ /* 0x000fe20000000f00 */
[----:B------:R-:W-:Y:S01]  /*10600*/  IMAD.MOV.U32 R227, RZ, RZ, R185 ;  /* 0x000000ffffe37224 */ /* 0x000fe200078e00b9 */
[----:B------:R-:W-:Y:S01]  /*10610*/  HSET2.LE.AND R0, R45, R91, PT ;  /* 0x0000005b2d007233 */ /* 0x000fe20003803000 */
[----:B------:R-:W-:Y:S02]  /*10620*/  IMAD.MOV.U32 R202, RZ, RZ, R242 ;  /* 0x000000ffffca7224 */ /* 0x000fe400078e00f2 */
[----:B------:R-:W-:Y:S02]  /*10630*/  IMAD.MOV.U32 R185, RZ, RZ, R26 ;  /* 0x000000ffffb97224 */ /* 0x000fe400078e001a */
[----:B------:R-:W-:Y:S01]  /*10640*/  FADD.FTZ R13, R189, R10 ;  /* 0x0000000abd0d7221 */ /* 0x000fe20000010000 */
[----:B------:R-:W-:Y:S01]  /*10650*/  F2FP.PACK_AB R10, R164, R157 ;  /* 0x0000009da40a723e */ /* 0x000fe200000000ff */
[----:B------:R-:W-:Y:S01]  /*10660*/  IMAD.MOV.U32 R242, RZ, RZ, R36 ;  /* 0x000000fffff27224 */ /* 0x000fe200078e0024 */
[----:B------:R-:W-:Y:S01]  /*10670*/  F2FP.PACK_AB R2, R181, R171 ;  /* 0x000000abb502723e */ /* 0x000fe200000000ff */
[----:B------:R-:W-:-:S02]  /*10680*/  IMAD.MOV.U32 R26, RZ, RZ, R52 ;  /* 0x000000ffff1a7224 */ /* 0x000fc400078e0034 */
        /* <DEDUP_REMOVED lines=8> */
[----:B---3--:R-:W-:Y:S01]  /*10710*/  F2FP.PACK_AB R12, R169, R168 ;  /* 0x000000a8a90c723e */ /* 0x008fe200000000ff */
[----:B------:R-:W-:Y:S01]  /*10720*/  IMAD.MOV.U32 R195, RZ, RZ, R183 ;  /* 0x000000ffffc37224 */ /* 0x000fe200078e00b7 */
[----:B------:R3:W-:Y:S01]  /*10730*/  MUFU.EX2 R122, R24 ;  /* 0x00000018007a7308 */ /* 0x0007e20000000800 */
[----:B------:R-:W-:Y:S01]  /*10740*/  IMAD.MOV.U32 R183, RZ, RZ, R26 ;  /* 0x000000ffffb77224 */ /* 0x000fe200078e001a */
[----:B------:R-:W-:Y:S01]  /*10750*/  LOP3.LUT R10, R0, R2, RZ, 0xc0, !PT ;  /* 0x00000002000a7212 */ /* 0x000fe200078ec0ff */
[----:B------:R-:W-:Y:S01]  /*10760*/  IMAD.MOV.U32 R188, RZ, RZ, R203 ;  /* 0x000000ffffbc7224 */ /* 0x000fe200078e00cb */
[----:B------:R-:W-:Y:S01]  /*10770*/  MOV R203, R53 ;  /* 0x0000003500cb7202 */ /* 0x000fe20000000f00 */
[----:B------:R-:W-:-:S02]  /*10780*/  FADD.FTZ R2, R251, R29 ;  /* 0x0000001dfb027221 */ /* 0x000fc40000010000 */
[----:B------:R-:W-:Y:S01]  /*10790*/  FADD.FTZ R0, R186, R28 ;  /* 0x0000001cba007221 */ /* 0x000fe20000010000 */
[----:B------:R-:W-:Y:S01]  /*107a0*/  MUFU.EX2 R121, R30 ;  /* 0x0000001e00797308 */ /* 0x000fe20000000800 */
[--C-:B------:R-:W-:Y:S02]  /*107b0*/  IMAD.MOV.U32 R137, RZ, RZ, R55.reuse ;  /* 0x000000ffff897224 */ /* 0x100fe400078e0037 */
[----:B------:R-:W-:Y:S01]  /*107c0*/  IMAD.MOV.U32 R189, RZ, RZ, R242 ;  /* 0x000000ffffbd7224 */ /* 0x000fe200078e00f2 */
[----:B------:R-:W-:Y:S01]  /*107d0*/  HMMA.16816.F32 R48, R4, R18, R124 ;  /* 0x000000120430723c */ /* 0x000fe2000000187c */
[----:B------:R-:W-:Y:S01]  /*107e0*/  @P0 IMAD.MOV.U32 R137, RZ, RZ, R55 ;  /* 0x000000ffff890224 */ /* 0x000fe200078e0037 */
[----:B---3--:R-:W3:Y:S02]  /*107f0*/  LDSM.16.MT88.4 R24, [R205+0x5400] ;  /* 0x00540000cd18783b */ /* 0x008ee40000004200 */
[----:B------:R2:W-:Y:S01]  /*10800*/  MUFU.EX2 R87, R31 ;  /* 0x0000001f00577308 */ /* 0x0005e20000000800 */
[----:B------:R-:W-:Y:S01]  /*10810*/  IMAD.MOV.U32 R242, RZ, RZ, R36 ;  /* 0x000000fffff27224 */ /* 0x000fe200078e0024 */
[----:B------:R-:W-:Y:S01]  /*10820*/  LOP3.LUT R11, R11, R12, RZ, 0xc0, !PT ;  /* 0x0000000c0b0b7212 */ /* 0x000fe200078ec0ff */
[----:B------:R-:W-:-:S02]  /*10830*/  IMAD.MOV.U32 R196, RZ, RZ, R37 ;  /* 0x000000ffffc47224 */ /* 0x000fc400078e0025 */
[----:B------:R-:W-:Y:S01]  /*10840*/  IMAD.MOV.U32 R202, RZ, RZ, R52 ;  /* 0x000000ffffca7224 */ /* 0x000fe200078e0034 */
[----:B-1----:R-:W-:Y:S02]  /*10850*/  HMMA.16816.F32 R36, R4, R22, R132 ;  /* 0x000000160424723c */ /* 0x002fe40000001884 */
[----:B------:R-:W1:Y:S01]  /*10860*/  MUFU.EX2 R120, R15 ;  /* 0x0000000f00787308 */ /* 0x000e620000000800 */
[----:B------:R-:W-:-:S05]  /*10870*/  FADD.FTZ R0, R145, R0 ;  /* 0x0000000091007221 */ /* 0x000fca0000010000 */
[----:B------:R-:W-:Y:S01]  /*10880*/  HMMA.16816.F32 R52, R4, R20, R128 ;  /* 0x000000140434723c */ /* 0x000fe20000001880 */
[----:B--2---:R-:W2:Y:S01]  /*10890*/  LDSM.16.MT88.4 R28, [R206+0x5400] ;  /* 0x00540000ce1c783b */ /* 0x004ea20000004200 */
[----:B------:R-:W-:-:S05]  /*108a0*/  FADD.FTZ R2, R146, R2 ;  /* 0x0000000292027221 */ /* 0x000fca0000010000 */
[----:B------:R-:W-:Y:S02]  /*108b0*/  FADD.FTZ R5, R187, R14 ;  /* 0x0000000ebb057221 */ /* 0x000fe40000010000 */
[----:B------:R-:W-:Y:S02]  /*108c0*/  FADD.FTZ R4, R188, R13 ;  /* 0x0000000dbc047221 */ /* 0x000fe40000010000 */
[----:B------:R-:W-:Y:S02]  /*108d0*/  IMAD.MOV.U32 R187, RZ, RZ, R195 ;  /* 0x000000ffffbb7224 */ /* 0x000fe400078e00c3 */
[----:B------:R-:W-:Y:S02]  /*108e0*/  IMAD.MOV.U32 R188, RZ, RZ, R196 ;  /* 0x000000ffffbc7224 */ /* 0x000fe400078e00c4 */
[----:B------:R-:W-:Y:S01]  /*108f0*/  IMAD.MOV.U32 R195, RZ, RZ, R203 ;  /* 0x000000ffffc37224 */ /* 0x000fe200078e00cb */
[----:B------:R-:W-:Y:S01]  /*10900*/  MOV R203, R232 ;  /* 0x000000e800cb7202 */ /* 0x000fe20000000f00 */
[----:B------:R-:W-:-:S02]  /*10910*/  IMAD.MOV.U32 R196, RZ, RZ, R223 ;  /* 0x000000ffffc47224 */ /* 0x000fc400078e00df */
[----:B------:R-:W-:Y:S02]  /*10920*/  IMAD.MOV.U32 R223, RZ, RZ, R234 ;  /* 0x000000ffffdf7224 */ /* 0x000fe400078e00ea */
[----:B------:R-:W-:Y:S02]  /*10930*/  IMAD.MOV.U32 R232, RZ, RZ, R243 ;  /* 0x000000ffffe87224 */ /* 0x000fe400078e00f3 */
[----:B------:R-:W-:Y:S02]  /*10940*/  IMAD.MOV.U32 R243, RZ, RZ, R46 ;  /* 0x000000fffff37224 */ /* 0x000fe400078e002e */
[----:B------:R-:W-:Y:S02]  /*10950*/  IMAD.MOV.U32 R234, RZ, RZ, R47 ;  /* 0x000000ffffea7224 */ /* 0x000fe400078e002f */
[----:B------:R-:W-:Y:S01]  /*10960*/  HMMA.16816.F32 R44, R8, R16, R60 ;  /* 0x00000010082c723c */ /* 0x000fe2000000183c */
[----:B------:R-:W-:Y:S02]  /*10970*/  FADD.FTZ R4, R34, R4 ;  /* 0x0000000422047221 */ /* 0x000fe40000010000 */
[----:B------:R-:W-:-:S04]  /*10980*/  IMAD.MOV.U32 R235, RZ, RZ, R35 ;  /* 0x000000ffffeb7224 */ /* 0x000fc800078e0023 */
[----:B------:R-:W-:Y:S01]  /*10990*/  FADD.FTZ R16, R144, R0 ;  /* 0x0000000090107221 */ /* 0x000fe20000010000 */
[--C-:B------:R-:W-:Y:S01]  /*109a0*/  HSET2.LE.AND R0, R58, R91.reuse, PT ;  /* 0x0000005b3a007233 */ /* 0x100fe20003803000 */
[----:B------:R-:W-:Y:S01]  /*109b0*/  FADD.FTZ R17, R147, R2 ;  /* 0x0000000293117221 */ /* 0x000fe20000010000 */
[----:B----4-:R-:W-:Y:S01]  /*109c0*/  F2FP.PACK_AB R2, R173, R142 ;  /* 0x0000008ead02723e */ /* 0x010fe200000000ff */
[----:B------:R-:W-:Y:S02]  /*109d0*/  IMAD.MOV.U32 R35, RZ, RZ, R210 ;  /* 0x000000ffff237224 */ /* 0x000fe400078e00d2 */
[----:B------:R-:W-:Y:S01]  /*109e0*/  FADD.FTZ R14, R187, R4 ;  /* 0x00000004bb0e7221 */ /* 0x000fe20000010000 */
[----:B------:R-:W-:Y:S01]  /*109f0*/  LOP3.LUT R4, R0, R2, RZ, 0xc0, !PT ;  /* 0x0000000200047212 */ /* 0x000fe200078ec0ff */
[----:B------:R-:W-:Y:S01]  /*10a00*/  IMAD.MOV.U32 R186, RZ, RZ, R189 ;  /* 0x000000ffffba7224 */ /* 0x000fe200078e00bd */
[--C-:B------:R-:W-:Y:S01]  /*10a10*/  HSET2.LE.AND R0, R59, R91.reuse, PT ;  /* 0x0000005b3b007233 */ /* 0x100fe20003803000 */
[----:B------:R-:W-:Y:S01]  /*10a20*/  FADD.FTZ R5, R35, R5 ;  /* 0x0000000523057221 */ /* 0x000fe20000010000 */
[----:B-1----:R-:W-:Y:S01]  /*10a30*/  F2FP.PACK_AB R2, R122, R120 ;  /* 0x000000787a02723e */ /* 0x002fe200000000ff */
[----:B------:R-:W-:Y:S01]  /*10a40*/  IMAD.MOV.U32 R189, RZ, RZ, R202 ;  /* 0x000000ffffbd7224 */ /* 0x000fe200078e00ca */
[----:B------:R-:W-:Y:S01]  /*10a50*/  HSET2.LE.AND R12, R68, R91, PT ;  /* 0x0000005b440c7233 */ /* 0x000fe20003803000 */
[----:B------:R-:W-:-:S02]  /*10a60*/  IMAD.MOV.U32 R202, RZ, RZ, R226 ;  /* 0x000000ffffca7224 */ /* 0x000fc400078e00e2 */
[--C-:B------:R-:W-:Y:S01]  /*10a70*/  IMAD.MOV.U32 R136, RZ, RZ, R88.reuse ;  /* 0x000000ffff887224 */ /* 0x100fe200078e0058 */
[C---:B------:R-:W-:Y:S01]  /*10a80*/  HMMA.16816.F32 R60, R8.reuse, R20, R116 ;  /* 0x00000014083c723c */ /* 0x040fe20000001874 */
[----:B------:R-:W-:Y:S01]  /*10a90*/  IMAD.MOV.U32 R226, RZ, RZ, R235 ;  /* 0x000000ffffe27224 */ /* 0x000fe200078e00eb */
[----:B------:R-:W-:Y:S01]  /*10aa0*/  HSET2.LE.AND R6, R69, R91, PT ;  /* 0x0000005b45067233 */ /* 0x000fe20003803000 */
[----:B------:R-:W-:Y:S01]  /*10ab0*/  FADD.FTZ R15, R186, R5 ;  /* 0x00000005ba0f7221 */ /* 0x000fe20000010000 */
[----:B------:R-:W-:Y:S01]  /*10ac0*/  LOP3.LUT R5, R0, R2, RZ, 0xc0, !PT ;  /* 0x0000000200057212 */ /* 0x000fe200078ec0ff */
[----:B------:R-:W-:Y:S01]  /*10ad0*/  @P0 IMAD.MOV.U32 R136, RZ, RZ, R88 ;  /* 0x000000ffff880224 */ /* 0x000fe200078e0058 */
[----:B------:R-:W-:Y:S01]  /*10ae0*/  MUFU.EX2 R68, R57 ;  /* 0x0000003900447308 */ /* 0x000fe20000000800 */
[----:B------:R-:W-:Y:S01]  /*10af0*/  IMAD.MOV.U32 R235, RZ, RZ, R32 ;  /* 0x000000ffffeb7224 */ /* 0x000fe200078e0020 */
[----:B------:R-:W-:Y:S01]  /*10b00*/  F2FP.PACK_AB R7, R174, R172 ;  /* 0x000000acae07723e */ /* 0x000fe200000000ff */
[----:B------:R-:W-:Y:S01]  /*10b10*/  HMMA.16816.F32 R32, R8, R18, R108 ;  /* 0x000000120820723c */ /* 0x000fe2000000186c */
[----:B------:R-:W-:Y:S01]  /*10b20*/  FADD.FTZ R2, R188, R17 ;  /* 0x00000011bc027221 */ /* 0x000fe20000010000 */
[----:B------:R-:W-:Y:S01]  /*10b30*/  F2FP.PACK_AB R13, R87, R121 ;  /* 0x00000079570d723e */ /* 0x000fe200000000ff */
[----:B------:R-:W-:Y:S01]  /*10b40*/  FADD.FTZ R0, R189, R16 ;  /* 0x00000010bd007221 */ /* 0x000fe20000010000 */
[----:B------:R1:W5:Y:S01]  /*10b50*/  LDL.LU R210, [R1+0x88] ;  /* 0x0000880001d27983 */ /* 0x0003620000300800 */
[----:B------:R4:W1:Y:S01]  /*10b60*/  MUFU.EX2 R88, R56 ;  /* 0x0000003800587308 */ /* 0x0008620000000800 */
[----:B------:R-:W-:-:S02]  /*10b70*/  LOP3.LUT R6, R6, R7, RZ, 0xc0, !PT ;  /* 0x0000000706067212 */ /* 0x000fc400078ec0ff */
[----:B------:R-:W-:Y:S01]  /*10b80*/  LOP3.LUT R7, R12, R13, RZ, 0xc0, !PT ;  /* 0x0000000d0c077212 */ /* 0x000fe200078ec0ff */
[----:B------:R-:W-:Y:S01]  /*10b90*/  HSET2.LE.AND R13, R71, R91, PT ;  /* 0x0000005b470d7233 */ /* 0x000fe20003803000 */
[----:B------:R-:W-:Y:S01]  /*10ba0*/  F2FP.PACK_AB R12, R192, R182 ;  /* 0x000000b6c00c723e */ /* 0x000fe200000000ff */
[----:B------:R1:W5:Y:S01]  /*10bb0*/  LDL.LU R209, [R1+0x84] ;  /* 0x0000840001d17983 */ /* 0x0003620000300800 */
[----:B----4-:R-:W-:Y:S01]  /*10bc0*/  HMMA.16816.F32 R56, R8, R22, R112 ;  /* 0x000000160838723c */ /* 0x010fe20000001870 */
[----:B------:R-:W-:Y:S02]  /*10bd0*/  MUFU.EX2 R65, R65 ;  /* 0x0000004100417308 */ /* 0x000fe40000000800 */
[----:B------:R-:W4:Y:S04]  /*10be0*/  LDSM.16.MT88.4 R20, [R205+0x5800] ;  /* 0x00580000cd14783b */ /* 0x000f280000004200 */
[----:B------:R1:W5:Y:S01]  /*10bf0*/  LDL.LU R208, [R1+0x80] ;  /* 0x0000800001d07983 */ /* 0x0003620000300800 */
[----:B------:R-:W-:-:S02]  /*10c00*/  FADD.FTZ R8, R195, R15 ;  /* 0x0000000fc3087221 */ /* 0x000fc40000010000 */
[----:B------:R-:W-:Y:S01]  /*10c10*/  FADD.FTZ R9, R202, R2 ;  /* 0x00000002ca097221 */ /* 0x000fe20000010000 */
[--C-:B------:R-:W-:Y:S01]  /*10c20*/  HSET2.LE.AND R11, R76, R91.reuse, PT ;  /* 0x0000005b4c0b7233 */ /* 0x100fe20003803000 */
[----:B------:R-:W-:Y:S01]  /*10c30*/  FADD.FTZ R2, R203, R0 ;  /* 0x00000000cb027221 */ /* 0x000fe20000010000 */
[C---:B---3--:R-:W-:Y:S01]  /*10c40*/  HMMA.16816.F32 R144, R4.reuse, R24, R40 ;  /* 0x000000180490723c */ /* 0x048fe20000001828 */
[----:B------:R-:W-:Y:S02]  /*10c50*/  FADD.FTZ R0, R223, R8 ;  /* 0x00000008df007221 */ /* 0x000fe40000010000 */
[----:B------:R-:W-:Y:S01]  /*10c60*/  FADD.FTZ R10, R196, R14 ;  /* 0x0000000ec40a7221 */ /* 0x000fe20000010000 */
[----:B------:R-:W-:Y:S01]  /*10c70*/  F2FP.PACK_AB R8, R178, R176 ;  /* 0x000000b0b208723e */ /* 0x000fe200000000ff */
[----:B------:R-:W-:Y:S01]  /*10c80*/  FADD.FTZ R18, R161, R9 ;  /* 0x00000009a1127221 */ /* 0x000fe20000010000 */
[--C-:B------:R-:W-:Y:S01]  /*10c90*/  HSET2.LE.AND R9, R72, R91.reuse, PT ;  /* 0x0000005b48097233 */ /* 0x100fe20003803000 */
[----:B------:R-:W-:Y:S01]  /*10ca0*/  FADD.FTZ R16, R227, R0 ;  /* 0x00000000e3107221 */ /* 0x000fe20000010000 */
[----:B------:R-:W-:Y:S01]  /*10cb0*/  HSET2.LE.AND R0, R77, R91, PT ;  /* 0x0000005b4d007233 */ /* 0x000fe20003803000 */
[----:B------:R-:W-:Y:S01]  /*10cc0*/  FADD.FTZ R17, R160, R2 ;  /* 0x00000002a0117221 */ /* 0x000fe20000010000 */
[----:B------:R-:W-:Y:S01]  /*10cd0*/  F2FP.PACK_AB R2, R197, R193 ;  /* 0x000000c1c502723e */ /* 0x000fe200000000ff */
[----:B------:R-:W-:Y:S01]  /*10ce0*/  FADD.FTZ R15, R226, R10 ;  /* 0x0000000ae20f7221 */ /* 0x000fe20000010000 */
[----:B------:R-:W-:Y:S01]  /*10cf0*/  F2FP.PACK_AB R14, R175, R170 ;  /* 0x000000aaaf0e723e */ /* 0x000fe200000000ff */
[C---:B------:R-:W-:Y:S01]  /*10d00*/  HMMA.16816.F32 R48, R4.reuse, R26, R48 ;  /* 0x0000001a0430723c */ /* 0x040fe20000001830 */
[----:B------:R-:W-:Y:S01]  /*10d10*/  LOP3.LUT R11, R11, R8, RZ, 0xc0, !PT ;  /* 0x000000080b0b7212 */ /* 0x000fe200078ec0ff */
[----:B------:R-:W3:Y:S01]  /*10d20*/  MUFU.EX2 R66, R66 ;  /* 0x0000004200427308 */ /* 0x000ee20000000800 */
[----:B------:R-:W-:Y:S01]  /*10d30*/  LOP3.LUT R10, R0, R2, RZ, 0xc0, !PT ;  /* 0x00000002000a7212 */ /* 0x000fe200078ec0ff */
[----:B------:R-:W-:Y:S01]  /*10d40*/  FADD.FTZ R0, R232, R15 ;  /* 0x0000000fe8007221 */ /* 0x000fe20000010000 */
[----:B------:R-:W-:Y:S01]  /*10d50*/  LOP3.LUT R8, R9, R12, RZ, 0xc0, !PT ;  /* 0x0000000c09087212 */ /* 0x000fe200078ec0ff */
[----:B------:R1:W5:Y:S01]  /*10d60*/  LDL.LU R207, [R1+0x7c] ;  /* 0x00007c0001cf7983 */ /* 0x0003620000300800 */
[----:B------:R-:W-:Y:S01]  /*10d70*/  LOP3.LUT R9, R13, R14, RZ, 0xc0, !PT ;  /* 0x0000000e0d097212 */ /* 0x000fe200078ec0ff */
[C---:B--2---:R-:W-:Y:S01]  /*10d80*/  HMMA.16816.F32 R52, R4.reuse, R28, R52 ;  /* 0x0000001c0434723c */ /* 0x044fe20000001834 */
[----:B------:R-:W-:Y:S01]  /*10d90*/  FADD.FTZ R2, R236, R17 ;  /* 0x00000011ec027221 */ /* 0x000fe20000010000 */
[----:B------:R-:W2:Y:S01]  /*10da0*/  MUFU.EX2 R64, R64 ;  /* 0x0000004000407308 */ /* 0x000ea20000000800 */
[----:B------:R1:W5:Y:S05]  /*10db0*/  LDL.LU R204, [R1+0x78] ;  /* 0x0000780001cc7983 */ /* 0x00036a0000300800 */
[----:B------:R-:W-:Y:S01]  /*10dc0*/  HMMA.16816.F32 R40, R4, R30, R36 ;  /* 0x0000001e0428723c */ /* 0x000fe20000001824 */
[----:B------:R-:W-:-:S06]  /*10dd0*/  FADD.FTZ R2, R238, R2 ;  /* 0x00000002ee027221 */ /* 0x000fcc0000010000 */
[----:B------:R-:W-:Y:S02]  /*10de0*/  FADD.FTZ R6, R234, R16 ;  /* 0x00000010ea067221 */ /* 0x000fe40000010000 */
[----:B------:R-:W-:Y:S02]  /*10df0*/  FADD.FTZ R5, R235, R0 ;  /* 0x00000000eb057221 */ /* 0x000fe40000010000 */
[----:B------:R-:W-:Y:S01]  /*10e00*/  FADD.FTZ R0, R242, R6 ;  /* 0x00000006f2007221 */ /* 0x000fe20000010000 */
[----:B------:R-:W-:Y:S01]  /*10e10*/  HMMA.16816.F32 R44, R8, R24, R44 ;  /* 0x00000018082c723c */ /* 0x000fe2000000182c */
[----:B------:R-:W-:Y:S02]  /*10e20*/  FADD.FTZ R4, R239, R18 ;  /* 0x00000012ef047221 */ /* 0x000fe40000010000 */
[----:B------:R-:W-:Y:S01]  /*10e30*/  FADD.FTZ R14, R185, R0 ;  /* 0x00000000b90e7221 */ /* 0x000fe20000010000 */
[----:B------:R-:W-:Y:S01]  /*10e40*/  HSET2.LE.AND R0, R86, R91, PT ;  /* 0x0000005b56007233 */ /* 0x000fe20003803000 */
[----:B------:R-:W-:-:S03]  /*10e50*/  FADD.FTZ R4, R240, R4 ;  /* 0x00000004f0047221 */ /* 0x000fc60000010000 */
[C---:B------:R-:W-:Y:S01]  /*10e60*/  HMMA.16816.F32 R32, R8.reuse, R26, R32 ;  /* 0x0000001a0820723c */ /* 0x040fe20000001820 */
[----:B------:R-:W4:Y:S01]  /*10e70*/  LDSM.16.MT88.4 R24, [R206+0x5800] ;  /* 0x00580000ce18783b */ /* 0x000f220000004200 */
[----:B------:R-:W-:Y:S01]  /*10e80*/  FADD.FTZ R15, R237, R2 ;  /* 0x00000002ed0f7221 */ /* 0x000fe20000010000 */
[----:B-1----:R-:W-:Y:S01]  /*10e90*/  F2FP.PACK_AB R2, R88, R123 ;  /* 0x0000007b5802723e */ /* 0x002fe200000000ff */
[----:B------:R-:W-:Y:S01]  /*10ea0*/  FADD.FTZ R13, R183, R5 ;  /* 0x00000005b70d7221 */ /* 0x000fe20000010000 */
[--C-:B------:R-:W-:Y:S01]  /*10eb0*/  HSET2.LE.AND R5, R85, R91.reuse, PT ;  /* 0x0000005b55057233 */ /* 0x100fe20003803000 */
[----:B------:R-:W-:Y:S01]  /*10ec0*/  FADD.FTZ R16, R184, R4 ;  /* 0x00000004b8107221 */ /* 0x000fe20000010000 */
[----:B------:R-:W-:Y:S01]  /*10ed0*/  LOP3.LUT R4, R0, R2, RZ, 0xc0, !PT ;  /* 0x0000000200047212 */ /* 0x000fe200078ec0ff */
[----:B------:R-:W-:Y:S01]  /*10ee0*/  HSET2.LE.AND R0, R96, R91, PT ;  /* 0x0000005b60007233 */ /* 0x000fe20003803000 */
[----:B---3--:R-:W-:Y:S02]  /*10ef0*/  F2FP.PACK_AB R6, R66, R65 ;  /* 0x000000414206723e */ /* 0x008fe400000000ff */
[----:B--2---:R-:W-:Y:S01]  /*10f00*/  F2FP.PACK_AB R2, R64, R68 ;  /* 0x000000444002723e */ /* 0x004fe200000000ff */
[----:B------:R-:W-:Y:S01]  /*10f10*/  MUFU.EX2 R67, R67 ;  /* 0x0000004300437308 */ /* 0x000fe20000000800 */
[----:B------:R-:W-:Y:S01]  /*10f20*/  LOP3.LUT R5, R5, R6, RZ, 0xc0, !PT ;  /* 0x0000000605057212 */ /* 0x000fe200078ec0ff */
[----:B------:R-:W-:Y:S01]  /*10f30*/  HMMA.16816.F32 R36, R8, R28, R60 ;  /* 0x0000001c0824723c */ /* 0x000fe2000000183c */
[----:B------:R-:W-:Y:S01]  /*10f40*/  LOP3.LUT R6, R0, R2, RZ, 0xc0, !PT ;  /* 0x0000000200067212 */ /* 0x000fe200078ec0ff */
[----:B------:R-:W-:-:S04]  /*10f50*/  FADD.FTZ R0, R243, R13 ;  /* 0x0000000df3007221 */ /* 0x000fc80000010000 */
[----:B------:R-:W1:Y:S02]  /*10f60*/  MUFU.EX2 R70, R70 ;  /* 0x0000004600467308 */ /* 0x000e640000000800 */
[----:B------:R-:W-:Y:S01]  /*10f70*/  HMMA.16816.F32 R28, R8, R30, R56 ;  /* 0x0000001e081c723c */ /* 0x000fe20000001838 */
[----:B------:R-:W-:-:S05]  /*10f80*/  FADD.FTZ R2, R148, R15 ;  /* 0x0000000f94027221 */ /* 0x000fca0000010000 */
[----:B------:R-:W2:Y:S01]  /*10f90*/  MUFU.EX2 R73, R73 ;  /* 0x0000004900497308 */ /* 0x000ea20000000800 */
[----:B------:R-:W-:Y:S02]  /*10fa0*/  FADD.FTZ R10, R162, R14 ;  /* 0x0000000ea20a7221 */ /* 0x000fe40000010000 */
        /* <DEDUP_REMOVED lines=10> */
[----:B-1----:R-:W-:Y:S01]  /*11050*/  F2FP.PACK_AB R12, R70, R67 ;  /* 0x00000043460c723e */ /* 0x002fe200000000ff */
[--C-:B------:R-:W-:Y:S01]  /*11060*/  HSET2.LE.AND R11, R104, R91.reuse, PT ;  /* 0x0000005b680b7233 */ /* 0x100fe20003803000 */
[----:B------:R-:W-:Y:S01]  /*11070*/  FADD.FTZ R16, R153, R8 ;  /* 0x0000000899107221 */ /* 0x000fe20000010000 */
[----:B------:R-:W-:Y:S01]  /*11080*/  LOP3.LUT R10, R0, R2, RZ, 0xc0, !PT ;  /* 0x00000002000a7212 */ /* 0x000fe200078ec0ff */
[----:B------:R-:W-:Y:S01]  /*11090*/  MUFU.EX2 R74, R74 ;  /* 0x0000004a004a7308 */ /* 0x000fe20000000800 */
[----:B--2---:R-:W-:Y:S01]  /*110a0*/  F2FP.PACK_AB R8, R73, R180 ;  /* 0x000000b44908723e */ /* 0x004fe200000000ff */
[----:B------:R-:W-:Y:S01]  /*110b0*/  HSET2.LE.AND R0, R101, R91, PT ;  /* 0x0000005b65007233 */ /* 0x000fe20003803000 */
[----:B------:R-:W-:Y:S01]  /*110c0*/  F2FP.PACK_AB R2, R218, R199 ;  /* 0x000000c7da02723e */ /* 0x000fe200000000ff */
[----:B------:R-:W-:Y:S01]  /*110d0*/  FADD.FTZ R13, R154, R9 ;  /* 0x000000099a0d7221 */ /* 0x000fe20000010000 */
[----:B------:R-:W-:-:S03]  /*110e0*/  LOP3.LUT R7, R7, R12, RZ, 0xc0, !PT ;  /* 0x0000000c07077212 */ /* 0x000fc600078ec0ff */
[----:B------:R-:W1:Y:S01]  /*110f0*/  MUFU.EX2 R75, R75 ;  /* 0x0000004b004b7308 */ /* 0x000e620000000800 */
[----:B------:R-:W-:Y:S01]  /*11100*/  LOP3.LUT R11, R11, R8, RZ, 0xc0, !PT ;  /* 0x000000080b0b7212 */ /* 0x000fe200078ec0ff */
[----:B------:R-:W2:Y:S01]  /*11110*/  LDSM.16.MT88.4 R152, [R205+0x5c00] ;  /* 0x005c0000cd98783b */ /* 0x000ea20000004200 */
[----:B------:R-:W-:Y:S01]  /*11120*/  LOP3.LUT R8, R0, R2, RZ, 0xc0, !PT ;  /* 0x0000000200087212 */ /* 0x000fe200078ec0ff */
[----:B------:R-:W-:Y:S01]  /*11130*/  FADD.FTZ R0, R230, R13 ;  /* 0x0000000de6007221 */ /* 0x000fe20000010000 */
[----:B------:R-:W-:Y:S01]  /*11140*/  HSET2.LE.AND R9, R99, R91, PT ;  /* 0x0000005b63097233 */ /* 0x000fe20003803000 */
[----:B------:R-:W-:Y:S02]  /*11150*/  FADD.FTZ R2, R228, R16 ;  /* 0x00000010e4027221 */ /* 0x000fe40000010000 */
[----:B------:R-:W-:Y:S01]  /*11160*/  MUFU.EX2 R81, R81 ;  /* 0x0000005100517308 */ /* 0x000fe20000000800 */
[----:B------:R-:W-:Y:S01]  /*11170*/  F2FP.PACK_AB R12, R179, R177 ;  /* 0x000000b1b30c723e */ /* 0x000fe200000000ff */
[C---:B----4-:R-:W-:Y:S01]  /*11180*/  HMMA.16816.F32 R144, R4.reuse, R20, R144 ;  /* 0x000000140490723c */ /* 0x050fe20000001890 */
[----:B------:R-:W-:Y:S01]  /*11190*/  FADD.FTZ R0, R231, R0 ;  /* 0x00000000e7007221 */ /* 0x000fe20000010000 */
[----:B------:R-:W3:Y:S04]  /*111a0*/  LDSM.16.MT88.4 R16, [R206+0x5c00] ;  /* 0x005c0000ce10783b */ /* 0x000ee80000004200 */
[----:B------:R-:W4:Y:S01]  /*111b0*/  MUFU.EX2 R82, R82 ;  /* 0x0000005200527308 */ /* 0x000f220000000800 */
[----:B------:R-:W-:Y:S01]  /*111c0*/  FADD.FTZ R2, R166, R2 ;  /* 0x00000002a6027221 */ /* 0x000fe20000010000 */
[C---:B------:R-:W-:Y:S06]  /*111d0*/  HMMA.16816.F32 R148, R4.reuse, R22, R48 ;  /* 0x000000160494723c */ /* 0x040fec0000001830 */
[----:B------:R-:W-:Y:S02]  /*111e0*/  MUFU.EX2 R83, R83 ;  /* 0x0000005300537308 */ /* 0x000fe40000000800 */
[C---:B------:R-:W-:Y:S06]  /*111f0*/  HMMA.16816.F32 R160, R4.reuse, R24, R52 ;  /* 0x0000001804a0723c */ /* 0x040fec0000001834 */
[----:B------:R-:W1:Y:S02]  /*11200*/  MUFU.EX2 R84, R84 ;  /* 0x0000005400547308 */ /* 0x000e640000000800 */
[----:B------:R-:W-:Y:S01]  /*11210*/  HMMA.16816.F32 R40, R4, R26, R40 ;  /* 0x0000001a0428723c */ /* 0x000fe20000001828 */
[----:B------:R-:W-:-:S05]  /*11220*/  LOP3.LUT R9, R9, R12, RZ, 0xc0, !PT ;  /* 0x0000000c09097212 */ /* 0x000fca00078ec0ff */
[----:B------:R-:W-:Y:S01]  /*11230*/  MUFU.EX2 R78, R78 ;  /* 0x0000004e004e7308 */ /* 0x000fe20000000800 */
[----:B------:R-:W-:-:S07]  /*11240*/  FADD.FTZ R5, R167, R15 ;  /* 0x0000000fa7057221 */ /* 0x000fce0000010000 */
[----:B------:R-:W2:Y:S01]  /*11250*/  MUFU.EX2 R80, R80 ;  /* 0x0000005000507308 */ /* 0x000ea20000000800 */
[----:B------:R-:W-:Y:S02]  /*11260*/  FADD.FTZ R4, R241, R14 ;  /* 0x0000000ef1047221 */ /* 0x000fe40000010000 */
[----:B------:R-:W-:Y:S01]  /*11270*/  FADD.FTZ R12, R79, R0 ;  /* 0x000000004f0c7221 */ /* 0x000fe20000010000 */
[--C-:B------:R-:W-:Y:S01]  /*11280*/  HSET2.LE.AND R0, R89, R91.reuse, PT ;  /* 0x0000005b59007233 */ /* 0x100fe20003803000 */
[----:B------:R-:W-:Y:S02]  /*11290*/  FADD.FTZ R5, R157, R5 ;  /* 0x000000059d057221 */ /* 0x000fe40000010000 */
        /* <DEDUP_REMOVED lines=8> */
[----:B----4-:R-:W-:Y:S01]  /*11320*/  F2FP.PACK_AB R2, R82, R81 ;  /* 0x000000515202723e */ /* 0x010fe200000000ff */
[----:B------:R-:W-:Y:S01]  /*11330*/  HSET2.LE.AND R4, R100, R91, PT ;  /* 0x0000005b64047233 */ /* 0x000fe20003803000 */
[----:B------:R-:W-:-:S02]  /*11340*/  F2FP.PACK_AB R7, R84, R83 ;  /* 0x000000535407723e */ /* 0x000fc400000000ff */
[----:B--2---:R-:W-:Y:S02]  /*11350*/  F2FP.PACK_AB R5, R80, R78 ;  /* 0x0000004e5005723e */ /* 0x004fe400000000ff */
        /* <DEDUP_REMOVED lines=15> */
[----:B------:R-:W2:Y:S01]  /*11450*/  MUFU.EX2 R14, R94 ;  /* 0x0000005e000e7308 */ /* 0x000ea20000000800 */
        /* <DEDUP_REMOVED lines=16> */
[----:B--2---:R-:W-:Y:S02]  /*11560*/  F2FP.PACK_AB R5, R14, R20 ;  /* 0x000000140e05723e */ /* 0x004fe400000000ff */
        /* <DEDUP_REMOVED lines=45> */
[----:B------:R1:W-:Y:S04]  /*11840*/  STL [R1+0x8], R4 ;  /* 0x0000080401007387 */ /* 0x0003e80000100800 */
[----:B------:R1:W-:Y:S04]  /*11850*/  STL [R1+0x10], R2 ;  /* 0x0000100201007387 */ /* 0x0003e80000100800 */
[----:B------:R1:W-:Y:S01]  /*11860*/  STL [R1+0xc], R0 ;  /* 0x00000c0001007387 */ /* 0x0003e20000100800 */
[----:B------:R-:W-:Y:S01]  /*11870*/  HMMA.16816.F32 R144, R164, R152, R144 ;  /* 0x00000098a490723c */ /* 0x000fe20000001890 */
[----:B------:R-:W-:Y:S01]  /*11880*/  FADD.FTZ R5, R217, R6 ;  /* 0x00000006d9057221 */ /* 0x000fe20000010000 */
[----:B------:R-:W-:-:S06]  /*11890*/  @UP0 UIADD3 UR26, UR26, -0x3, URZ ;  /* 0xfffffffd1a1a0890 */ /* 0x000fcc000fffe03f */
[----:B------:R-:W-:Y:S01]  /*118a0*/  HMMA.16816.F32 R148, R164, R154, R148 ;  /* 0x0000009aa494723c */ /* 0x000fe20000001894 */
[----:B------:R-:W-:-:S07]  /*118b0*/  FADD.FTZ R247, R247, R5 ;  /* 0x00000005f7f77221 */ /* 0x000fce0000010000 */
[----:B------:R-:W-:Y:S08]  /*118c0*/  HMMA.16816.F32 R140, R168, R152, R44 ;  /* 0x00000098a88c723c */ /* 0x000ff0000000182c */
[----:B---3--:R-:W-:Y:S08]  /*118d0*/  HMMA.16816.F32 R160, R164, R16, R160 ;  /* 0x00000010a4a0723c */ /* 0x008ff000000018a0 */
[C---:B------:R-:W-:Y:S08]  /*118e0*/  HMMA.16816.F32 R152, R168.reuse, R154, R32 ;  /* 0x0000009aa898723c */ /* 0x040ff00000001820 */
[----:B------:R-:W-:Y:S08]  /*118f0*/  HMMA.16816.F32 R156, R168, R16, R36 ;  /* 0x00000010a89c723c */ /* 0x000ff00000001824 */
[-C--:B------:R-:W-:Y:S08]  /*11900*/  HMMA.16816.F32 R164, R164, R18.reuse, R40 ;  /* 0x00000012a4a4723c */ /* 0x080ff00000001828 */
[----:B------:R-:W-:Y:S01]  /*11910*/  HMMA.16816.F32 R168, R168, R18, R28 ;  /* 0x00000012a8a8723c */ /* 0x000fe2000000181c */
[----:B------:R-:W-:Y:S11]  /*11920*/  @P0 BRA `(.L_x_239) ;  /* 0x0000001000000947 */ /* 0x000ff60003800000 */
.L_x_237:
[----:B-1-3--:R-:W-:-:S12]  /*11930*/  UIADD3 UR26, UR27, -0x1, URZ ;  /* 0xffffffff1b1a7890 */ /* 0x00afd8000fffe03f */
.L_x_239:
[----:B-1----:R-:W-:-:S13]  /*11940*/  ISETP.LE.AND P0, PT, RZ, UR26, PT ;  /* 0x0000001aff007c0c */ /* 0x002fda000bf03270 */
[----:B------:R-:W-:Y:S05]  /*11950*/  @!P0 BRA `(.L_x_240) ;  /* 0x00005eb000008947 */ /* 0x000fea0003800000 */
[----:B-----5:R-:W2:Y:S01]  /*11960*/  LDL.LU.64 R6, [R1+0x50] ;  /* 0x0000500001067983 */ /* 0x020ea20000300a00 */
[----:B------:R-:W-:Y:S01]  /*11970*/  MOV R135, R3 ;  /* 0x0000000300877202 */ /* 0x000fe20000000f00 */
[----:B------:R-:W1:Y:S01]  /*11980*/  LDC.U8 R217, c[0x0][0x2d8] ;  /* 0x0000b600ffd97b82 */ /* 0x000e620000000000 */
[----:B------:R-:W-:Y:S01]  /*11990*/  UMOV UR29, 0x6 ;  /* 0x00000006001d7882 */ /* 0x000fe20000000000 */
[----:B------:R-:W3:Y:S01]  /*119a0*/  LDL.LU.64 R4, [R1+0x60] ;  /* 0x0000600001047983 */ /* 0x000ee20000300a00 */
[----:B------:R-:W-:Y:S01]  /*119b0*/  ULDC.64 UR4, c[0x0][0x1a0] ;  /* 0x0000680000047ab9 */ /* 0x000fe20000000a00 */
[C---:B------:R-:W-:Y:S01]  /*119c0*/  IADD3 R8, R252.reuse, 0x4, RZ ;  /* 0x00000004fc087810 */ /* 0x040fe20007ffe0ff */
[----:B------:R-:W-:Y:S01]  /*119d0*/  IMAD.WIDE.U32 R228, R252, -0x326172a9, RZ ;  /* 0xcd9e8d57fce47825 */ /* 0x000fe200078e00ff */
[----:B------:R-:W4:Y:S01]  /*119e0*/  LDL.LU R2, [R1+0x40] ;  /* 0x0000400001027983 */ /* 0x000f220000300800 */
[----:B------:R-:W-:Y:S01]  /*119f0*/  USHF.L.U64.HI UR27, UR4, UR29, UR5 ;  /* 0x0000001d041b7299 */ /* 0x000fe20008010205 */
[----:B------:R-:W-:Y:S01]  /*11a00*/  MOV R133, R137 ;  /* 0x0000008900857202 */ /* 0x000fe20000000f00 */
[----:B------:R-:W-:Y:S01]  /*11a10*/  USHF.L.U32 UR28, UR4, 0x6, URZ ;  /* 0x00000006041c7899 */ /* 0x000fe2000800063f */
[----:B------:R-:W3:Y:S01]  /*11a20*/  LDL.LU R0, [R1+0x58] ;  /* 0x0000580001007983 */ /* 0x000ee20000300800 */
[----:B------:R-:W-:Y:S01]  /*11a30*/  IMAD.WIDE.U32 R226, R8, -0x326172a9, RZ ;  /* 0xcd9e8d5708e27825 */ /* 0x000fe200078e00ff */
[----:B------:R-:W-:Y:S01]  /*11a40*/  MOV R132, R138 ;  /* 0x0000008a00847202 */ /* 0x000fe20000000f00 */
[----:B------:R-:W-:-:S02]  /*11a50*/  ULDC.64 UR4, c[0x0][0x198] ;  /* 0x0000660000047ab9 */ /* 0x000fc40000000a00 */
[----:B------:R-:W-:Y:S01]  /*11a60*/  IMAD.MOV.U32 R134, RZ, RZ, R136 ;  /* 0x000000ffff867224 */ /* 0x000fe200078e0088 */
[----:B------:R-:W-:Y:S02]  /*11a70*/  USHF.L.U64.HI UR29, UR4, UR29, UR5 ;  /* 0x0000001d041d7299 */ /* 0x000fe40008010205 */
[----:B------:R-:W-:Y:S01]  /*11a80*/  USHF.L.U32 UR30, UR4, 0x6, URZ ;  /* 0x00000006041e7899 */ /* 0x000fe2000800063f */
[----:B-1----:R-:W-:Y:S01]  /*11a90*/  PRMT R217, R217, 0x7054, R217 ;  /* 0x00007054d9d97816 */ /* 0x002fe200000000d9 */
[----:B--2---:R-:W-:Y:S01]  /*11aa0*/  IMAD.MOV.U32 R3, RZ, RZ, R7 ;  /* 0x000000ffff037224 */ /* 0x004fe200078e0007 */
[-C--:B----4-:R-:W-:Y:S02]  /*11ab0*/  LOP3.LUT R222, R229, R2.reuse, RZ, 0x3c, !PT ;  /* 0x00000002e5de7212 */ /* 0x090fe400078e3cff */
[----:B------:R-:W-:Y:S02]  /*11ac0*/  LOP3.LUT R220, R227, R2, RZ, 0x3c, !PT ;  /* 0x00000002e3dc7212 */ /* 0x000fe400078e3cff */
[----:B---3--:R-:W-:-:S05]  /*11ad0*/  MOV R2, R4 ;  /* 0x0000000400027202 */ /* 0x008fca0000000f00 */
[----:B------:R1:W-:Y:S01]  /*11ae0*/  STL.64 [R1+0x18], R2 ;  /* 0x0000180201007387 */ /* 0x0003e20000100a00 */
[----:B------:R-:W-:-:S04]  /*11af0*/  IMAD.WIDE.U32 R218, R0, -0x2daee0ad, RZ ;  /* 0xd2511f5300da7825 */ /* 0x000fc800078e00ff */
[----:B------:R-:W-:-:S04]  /*11b00*/  IMAD.WIDE.U32 R222, R222, -0x2daee0ad, RZ ;  /* 0xd2511f53dede7825 */ /* 0x000fc800078e00ff */
[----:B------:R-:W-:Y:S01]  /*11b10*/  IMAD.WIDE.U32 R220, R220, -0x2daee0ad, RZ ;  /* 0xd2511f53dcdc7825 */ /* 0x000fe200078e00ff */
[----:B------:R-:W-:Y:S05]  /*11b20*/  BRA `(.L_x_241) ;  /* 0x000001f000007947 */ /* 0x000fea0003800000 */
.L_x_243:
[----:B------:R-:W2:Y:S01]  /*11b30*/  LDL.64 R232, [R1+0x28] ;  /* 0x0000280001e87983 */ /* 0x000ea20000100a00 */
[----:B------:R-:W-:Y:S02]  /*11b40*/  ULDC.64 UR4, c[0x0][0x198] ;  /* 0x0000660000047ab9 */ /* 0x000fe40000000a00 */
[----:B------:R-:W-:Y:S01]  /*11b50*/  UIADD3 UR32, UR26, -0x1, URZ ;  /* 0xffffffff1a207890 */ /* 0x000fe2000fffe03f */
[----:B------:R-:W3:Y:S03]  /*11b60*/  LDL.64 R230, [R1+0x20] ;  /* 0x0000200001e67983 */ /* 0x000ee60000100a00 */
[----:B------:R-:W-:Y:S02]  /*11b70*/  USHF.R.S32.HI UR31, URZ, 0x1f, UR32 ;  /* 0x0000001f3f1f7899 */ /* 0x000fe40008011420 */
[----:B------:R-:W-:Y:S02]  /*11b80*/  UIMAD.WIDE.U32 UR34, UR32, UR4, URZ ;  /* 0x00000004202272a5 */ /* 0x000fe4000f8e003f */
[----:B------:R-:W-:Y:S04]  /*11b90*/  UIMAD UR31, UR31, UR4, URZ ;  /* 0x000000041f1f72a4 */ /* 0x000fe8000f8e023f */
[----:B------:R-:W-:Y:S01]  /*11ba0*/  UIMAD UR31, UR32, UR5, UR31 ;  /* 0x00000005201f72a4 */ /* 0x000fe2000f8e021f */
[----:B------:R-:W-:Y:S02]  /*11bb0*/  IMAD.U32 R0, RZ, RZ, UR34 ;  /* 0x00000022ff007e24 */ /* 0x000fe4000f8e00ff */
[----:B------:R-:W-:Y:S01]  /*11bc0*/  IMAD.U32 R3, RZ, RZ, UR34 ;  /* 0x00000022ff037e24 */ /* 0x000fe2000f8e00ff */
[----:B------:R-:W-:Y:S06]  /*11bd0*/  UIADD3 UR31, UR35, UR31, URZ ;  /* 0x0000001f231f7290 */ /* 0x000fec000fffe03f */
[----:B------:R-:W-:Y:S01]  /*11be0*/  IMAD.U32 R2, RZ, RZ, UR31 ;  /* 0x0000001fff027e24 */ /* 0x000fe2000f8e00ff */
        /* <DEDUP_REMOVED lines=19> */
.L_x_241:
[----:B------:R-:W2:Y:S01]  /*11d20*/  LDL.64 R4, [R1+0x18] ;  /* 0x0000180001047983 */ /* 0x000ea20000100a00 */
[----:B------:R-:W-:Y:S04]  /*11d30*/  DEPBAR.LE SB0, 0x0 ;  /* 0x000080000000791a */ /* 0x000fe80000000000 */
[----:B------:R-:W-:Y:S01]  /*11d40*/  USHF.R.S32.HI UR5, URZ, 0x1f, UR26 ;  /* 0x0000001f3f057899 */ /* 0x000fe2000801141a */
[----:B------:R-:W-:Y:S01]  /*11d50*/  BAR.SYNC.DEFER_BLOCKING 0x0 ;  /* 0x0000000000007b1d */ /* 0x000fe20000010000 */
[----:B------:R-:W-:Y:S01]  /*11d60*/  UIMAD UR4, UR19, UR26, URZ ;  /* 0x0000001a130472a4 */ /* 0x000fe2000f8e023f */
[----:B-1----:R-:W-:Y:S03]  /*11d70*/  IMAD.U32 R2, RZ, RZ, UR26 ;  /* 0x0000001aff027e24 */ /* 0x002fe6000f8e00ff */
[----:B------:R-:W-:Y:S01]  /*11d80*/  UIMAD UR4, UR5, UR20, UR4 ;  /* 0x00000014050472a4 */ /* 0x000fe2000f8e0204 */
[----:B--2---:R-:W-:Y:S05]  /*11d90*/  IMAD.WIDE.U32 R2, R2, UR20, R4 ;  /* 0x0000001402027c25 */ /* 0x004fea000f8e0004 */
[C---:B------:R-:W-:Y:S02]  /*11da0*/  LEA R6, P0, R2.reuse, c[0x0][0x170], 0x1 ;  /* 0x00005c0002067a11 */ /* 0x040fe400078008ff */
[----:B------:R-:W-:Y:S04]  /*11db0*/  IADD3 R0, R3, UR4, RZ ;  /* 0x0000000403007c10 */ /* 0x000fe8000fffe0ff */
[----:B------:R-:W-:Y:S02]  /*11dc0*/  LEA.HI.X R7, R2, c[0x0][0x174], R0, 0x1, P0 ;  /* 0x00005d0002077a11 */ /* 0x000fe400000f0c00 */
[----:B------:R-:W-:Y:S03]  /*11dd0*/  IADD3 R4, P0, R6, UR28, RZ ;  /* 0x0000001c06047c10 */ /* 0x000fe6000ff1e0ff */
[----:B------:R-:W-:Y:S01]  /*11de0*/  @!PT LDS RZ, [RZ] ;  /* 0x00000000fffff984 */ /* 0x000fe20000000800 */
[----:B------:R-:W-:Y:S01]  /*11df0*/  @!PT LDS RZ, [RZ] ;  /* 0x00000000fffff984 */ /* 0x000fe20000000800 */
[----:B------:R-:W-:Y:S01]  /*11e00*/  @!PT LDS RZ, [RZ] ;  /* 0x00000000fffff984 */ /* 0x000fe20000000800 */
[----:B------:R1:W-:Y:S01]  /*11e10*/  LDGSTS.E.BYPASS.LTC128B.128 [R224+0x4000], [R6.64] ;  /* 0x0400000006e07fae */ /* 0x0003e2000b901d56 */
[----:B------:R-:W-:Y:S02]  /*11e20*/  IADD3.X R5, R7, UR27, RZ, P0, !PT ;  /* 0x0000001b07057c10 */ /* 0x000fe400087fe4ff */
[----:B------:R-:W-:Y:S04]  /*11e30*/  IADD3 R2, P0, R4, UR28, RZ ;  /* 0x0000001c04027c10 */ /* 0x000fe8000ff1e0ff */
[----:B------:R-:W-:Y:S01]  /*11e40*/  IADD3.X R3, R5, UR27, RZ, P0, !PT ;  /* 0x0000001b05037c10 */ /* 0x000fe200087fe4ff */
[----:B------:R1:W-:Y:S01]  /*11e50*/  LDGSTS.E.BYPASS.LTC128B.128 [R224+0x4800], [R4.64] ;  /* 0x0480000004e07fae */ /* 0x0003e2000b901d56 */
[----:B------:R-:W-:Y:S04]  /*11e60*/  IADD3 R8, P0, R2, UR28, RZ ;  /* 0x0000001c02087c10 */ /* 0x000fe8000ff1e0ff */
[----:B------:R-:W-:Y:S02]  /*11e70*/  IADD3.X R9, R3, UR27, RZ, P0, !PT ;  /* 0x0000001b03097c10 */ /* 0x000fe400087fe4ff */
[----:B------:R-:W-:Y:S01]  /*11e80*/  ISETP.LT.AND P0, PT, RZ, UR26, PT ;  /* 0x0000001aff007c0c */ /* 0x000fe2000bf01270 */
        /* <DEDUP_REMOVED lines=90> */
.L_x_242:
[----:B------:R-:W-:Y:S01]  /*12430*/  FMNMX.FTZ R0, R4, R132, !PT ;  /* 0x0000008404007209 */ /* 0x000fe20007810000 */
[----:B------:R-:W-:Y:S01]  /*12440*/  USHF.L.U32 UR5, UR26, 0x2, URZ ;  /* 0x000000021a057899 */ /* 0x000fe2000800063f */
[--C-:B------:R-:W-:Y:S01]  /*12450*/  LOP3.LUT R180, R223, UR14, R218.reuse, 0x96, !PT ;  /* 0x0000000edfb47c12 */ /* 0x100fe2000f8e96da */
[----:B------:R-:W-:Y:S01]  /*12460*/  UIADD3 UR26, UR26, -0x1, URZ ;  /* 0xffffffff1a1a7890 */ /* 0x000fe2000fffe03f */
[----:B-1----:R-:W-:Y:S01]  /*12470*/  FMNMX.FTZ R2, R5, R0, !PT ;  /* 0x0000000005027209 */ /* 0x002fe20007810000 */
[----:B------:R-:W-:Y:S01]  /*12480*/  UIADD3 UR4, UR5, 0x1, URZ ;  /* 0x0000000105047890 */ /* 0x000fe2000fffe03f */
[----:B------:R-:W-:Y:S01]  /*12490*/  FMNMX.FTZ R0, R6, R133, !PT ;  /* 0x0000008506007209 */ /* 0x000fe20007810000 */
[----:B------:R-:W-:Y:S01]  /*124a0*/  IMAD.WIDE.U32 R180, R180, -0x326172a9, RZ ;  /* 0xcd9e8d57b4b47825 */ /* 0x000fe200078e00ff */
        /* <DEDUP_REMOVED lines=126> */
[----:B------:R-:W-:Y:S01]  /*12c90*/  FMNMX.FTZ R136, R125, R136, !PT ;  /* 0x000000887d887209 */ /* 0x000fe20007810000 */
[----:B------:R-:W1:Y:S01]  /*12ca0*/  SHFL.BFLY PT, R172, R138, 0x2, 0x1f ;  /* 0x0c401f008aac7f89 */ /* 0x000e6200000e0000 */
[----:B------:R-:W-:Y:S04]  /*12cb0*/  FMNMX.FTZ R3, R130, R3, !PT ;  /* 0x0000000382037209 */ /* 0x000fe80007810000 */
[----:B------:R-:W-:Y:S03]  /*12cc0*/  FMNMX.FTZ R3, R131, R3, !PT ;  /* 0x0000000383037209 */ /* 0x000fe60007810000 */
[----:B------:R-:W2:Y:S08]  /*12cd0*/  SHFL.BFLY PT, R139, R136, 0x2, 0x1f ;  /* 0x0c401f00888b7f89 */ /* 0x000eb000000e0000 */
[----:B------:R-:W3:Y:S01]  /*12ce0*/  SHFL.BFLY PT, R137, R3, 0x2, 0x1f ;  /* 0x0c401f0003897f89 */ /* 0x000ee200000e0000 */
[----:B-1----:R-:W-:Y:S07]  /*12cf0*/  FMNMX.FTZ R138, R138, R172, !PT ;  /* 0x000000ac8a8a7209 */ /* 0x002fee0007810000 */
[----:B------:R-:W1:Y:S01]  /*12d00*/  SHFL.BFLY PT, R172, R138, 0x1, 0x1f ;  /* 0x0c201f008aac7f89 */ /* 0x000e6200000e0000 */
[----:B--2---:R-:W-:Y:S07]  /*12d10*/  FMNMX.FTZ R136, R136, R139, !PT ;  /* 0x0000008b88887209 */ /* 0x004fee0007810000 */
[----:B------:R-:W2:Y:S01]  /*12d20*/  SHFL.BFLY PT, R139, R136, 0x1, 0x1f ;  /* 0x0c201f00888b7f89 */ /* 0x000ea200000e0000 */
[----:B---3--:R-:W-:Y:S07]  /*12d30*/  FMNMX.FTZ R137, R3, R137, !PT ;  /* 0x0000008903897209 */ /* 0x008fee0007810000 */
[----:B------:R-:W3:Y:S01]  /*12d40*/  SHFL.BFLY PT, R3, R2, 0x1, 0x1f ;  /* 0x0c201f0002037f89 */ /* 0x000ee200000e0000 */
[----:B-1----:R-:W-:Y:S07]  /*12d50*/  FMNMX.FTZ R138, R138, R172, !PT ;  /* 0x000000ac8a8a7209 */ /* 0x002fee0007810000 */
[----:B------:R-:W1:Y:S01]  /*12d60*/  SHFL.BFLY PT, R173, R137, 0x1, 0x1f ;  /* 0x0c201f0089ad7f89 */ /* 0x000e6200000e0000 */
[C---:B------:R-:W-:Y:S01]  /*12d70*/  FSETP.NEU.FTZ.AND P1, PT, R138.reuse, -INF , PT ;  /* 0xff8000008a00780b */ /* 0x040fe20003f3d000 */
[C---:B------:R-:W-:Y:S02]  /*12d80*/  FADD.FTZ R0, -R138.reuse, R132 ;  /* 0x000000848a007221 */ /* 0x040fe40000010100 */
[----:B------:R-:W-:Y:S01]  /*12d90*/  FMUL.FTZ R177, R138, c[0x0][0x23c] ;  /* 0x00008f008ab17a20 */ /* 0x000fe20000410000 */
[----:B--2---:R-:W-:Y:S01]  /*12da0*/  FMNMX.FTZ R136, R136, R139, !PT ;  /* 0x0000008b88887209 */ /* 0x004fe20007810000 */
[----:B------:R-:W-:Y:S03]  /*12db0*/  FMUL.FTZ R0, R0, c[0x0][0x23c] ;  /* 0x00008f0000007a20 */ /* 0x000fe60000410000 */
[----:B------:R-:W-:Y:S01]  /*12dc0*/  FSEL R177, R177, RZ, P1 ;  /* 0x000000ffb1b17208 */ /* 0x000fe20000800000 */
[----:B------:R2:W-:Y:S01]  /*12dd0*/  MUFU.EX2 R132, R0 ;  /* 0x0000000000847308 */ /* 0x0005e20000000800 */
[----:B------:R-:W-:Y:S01]  /*12de0*/  FMUL.FTZ R139, R136, c[0x0][0x23c] ;  /* 0x00008f00888b7a20 */ /* 0x000fe20000410000 */
[----:B---3--:R-:W-:Y:S02]  /*12df0*/  FMNMX.FTZ R3, R2, R3, !PT ;  /* 0x0000000302037209 */ /* 0x008fe40007810000 */
[--C-:B------:R-:W-:Y:S02]  /*12e00*/  FFMA.FTZ R4, R4, c[0x0][0x23c], -R177.reuse ;  /* 0x00008f0004047a23 */ /* 0x100fe400000108b1 */
[--C-:B------:R-:W-:Y:S02]  /*12e10*/  FFMA.FTZ R49, R49, c[0x0][0x23c], -R177.reuse ;  /* 0x00008f0031317a23 */ /* 0x100fe400000108b1 */
[--C-:B------:R-:W-:Y:S02]  /*12e20*/  FFMA.FTZ R48, R48, c[0x0][0x23c], -R177.reuse ;  /* 0x00008f0030307a23 */ /* 0x100fe400000108b1 */
[----:B------:R-:W-:Y:S01]  /*12e30*/  MUFU.EX2 R194, R4 ;  /* 0x0000000400c27308 */ /* 0x000fe20000000800 */
[--C-:B------:R-:W-:Y:S01]  /*12e40*/  FFMA.FTZ R80, R80, c[0x0][0x23c], -R177.reuse ;  /* 0x00008f0050507a23 */ /* 0x100fe200000108b1 */
[----:B-1----:R-:W-:Y:S01]  /*12e50*/  FMNMX.FTZ R137, R137, R173, !PT ;  /* 0x000000ad89897209 */ /* 0x002fe20007810000 */
[--C-:B------:R-:W-:Y:S02]  /*12e60*/  FFMA.FTZ R81, R81, c[0x0][0x23c], -R177.reuse ;  /* 0x00008f0051517a23 */ /* 0x100fe400000108b1 */
[--C-:B------:R-:W-:Y:S01]  /*12e70*/  FFMA.FTZ R5, R5, c[0x0][0x23c], -R177.reuse ;  /* 0x00008f0005057a23 */ /* 0x100fe200000108b1 */
[C---:B------:R-:W-:Y:S01]  /*12e80*/  FSETP.NEU.FTZ.AND P1, PT, R137.reuse, -INF , PT ;  /* 0xff8000008900780b */ /* 0x040fe20003f3d000 */
[C---:B------:R-:W-:Y:S02]  /*12e90*/  FMUL.FTZ R176, R137.reuse, c[0x0][0x23c] ;  /* 0x00008f0089b07a20 */ /* 0x040fe40000410000 */
[--C-:B------:R-:W-:Y:S01]  /*12ea0*/  FFMA.FTZ R20, R20, c[0x0][0x23c], -R177.reuse ;  /* 0x00008f0014147a23 */ /* 0x100fe200000108b1 */
[----:B------:R-:W-:Y:S01]  /*12eb0*/  MUFU.EX2 R245, R5 ;  /* 0x0000000500f57308 */ /* 0x000fe20000000800 */
[--C-:B------:R-:W-:Y:S01]  /*12ec0*/  FFMA.FTZ R36, R36, c[0x0][0x23c], -R177.reuse ;  /* 0x00008f0024247a23 */ /* 0x100fe200000108b1 */
[----:B------:R-:W-:Y:S01]  /*12ed0*/  FSEL R176, R176, RZ, P1 ;  /* 0x000000ffb0b07208 */ /* 0x000fe20000800000 */
[----:B------:R-:W-:Y:S01]  /*12ee0*/  FFMA.FTZ R64, R64, c[0x0][0x23c], -R177 ;  /* 0x00008f0040407a23 */ /* 0x000fe200000108b1 */
[----:B------:R-:W-:Y:S01]  /*12ef0*/  FSETP.NEU.FTZ.AND P1, PT, R136, -INF , PT ;  /* 0xff8000008800780b */ /* 0x000fe20003f3d000 */
[----:B--2---:R-:W-:Y:S02]  /*12f00*/  FADD.FTZ R0, -R137, R133 ;  /* 0x0000008589007221 */ /* 0x004fe40000010100 */
[--C-:B------:R-:W-:Y:S01]  /*12f10*/  FFMA.FTZ R50, R50, c[0x0][0x23c], -R176.reuse ;  /* 0x00008f0032327a23 */ /* 0x100fe200000108b0 */
[----:B------:R-:W-:Y:S01]  /*12f20*/  FSEL R139, R139, RZ, P1 ;  /* 0x000000ff8b8b7208 */ /* 0x000fe20000800000 */
[--C-:B------:R-:W-:Y:S01]  /*12f30*/  FFMA.FTZ R51, R51, c[0x0][0x23c], -R176.reuse ;  /* 0x00008f0033337a23 */ /* 0x100fe200000108b0 */
[----:B------:R-:W-:Y:S01]  /*12f40*/  MUFU.EX2 R248, R20 ;  /* 0x0000001400f87308 */ /* 0x000fe20000000800 */
[--C-:B------:R-:W-:Y:S01]  /*12f50*/  FFMA.FTZ R22, R22, c[0x0][0x23c], -R176.reuse ;  /* 0x00008f0016167a23 */ /* 0x100fe200000108b0 */
[----:B------:R-:W-:Y:S01]  /*12f60*/  FSETP.NEU.FTZ.AND P1, PT, R3, -INF , PT ;  /* 0xff8000000300780b */ /* 0x000fe20003f3d000 */
[--C-:B------:R-:W-:Y:S02]  /*12f70*/  FFMA.FTZ R23, R23, c[0x0][0x23c], -R176.reuse ;  /* 0x00008f0017177a23 */ /* 0x100fe400000108b0 */
[----:B------:R-:W-:Y:S02]  /*12f80*/  FFMA.FTZ R72, R72, c[0x0][0x23c], -R139 ;  /* 0x00008f0048487a23 */ /* 0x000fe4000001088b */
[----:B------:R-:W-:Y:S02]  /*12f90*/  FMUL.FTZ R0, R0, c[0x0][0x23c] ;  /* 0x00008f0000007a20 */ /* 0x000fe40000410000 */
[--C-:B------:R-:W-:Y:S01]  /*12fa0*/  FFMA.FTZ R38, R38, c[0x0][0x23c], -R176.reuse ;  /* 0x00008f0026267a23 */ /* 0x100fe200000108b0 */
[----:B------:R-:W-:Y:S01]  /*12fb0*/  MUFU.EX2 R243, R22 ;  /* 0x0000001600f37308 */ /* 0x000fe20000000800 */
[--C-:B------:R-:W-:Y:S02]  /*12fc0*/  FFMA.FTZ R66, R66, c[0x0][0x23c], -R176.reuse ;  /* 0x00008f0042427a23 */ /* 0x100fe400000108b0 */
[--C-:B------:R-:W-:Y:S02]  /*12fd0*/  FFMA.FTZ R67, R67, c[0x0][0x23c], -R176.reuse ;  /* 0x00008f0043437a23 */ /* 0x100fe400000108b0 */
[----:B------:R-:W-:Y:S02]  /*12fe0*/  FFMA.FTZ R65, R65, c[0x0][0x23c], -R177 ;  /* 0x00008f0041417a23 */ /* 0x000fe400000108b1 */
        /* <DEDUP_REMOVED lines=9> */
[----:B------:R-:W-:Y:S02]  /*13080*/  FFMA.FTZ R131, R131, c[0x0][0x23c], -R176 ;  /* 0x00008f0083837a23 */ /* 0x000fe400000108b0 */
[----:B------:R-:W-:Y:S02]  /*13090*/  FMUL.FTZ R178, R3, c[0x0][0x23c] ;  /* 0x00008f0003b27a20 */ /* 0x000fe40000410000 */
[--C-:B------:R-:W-:Y:S02]  /*130a0*/  FFMA.FTZ R12, R12, c[0x0][0x23c], -R139.reuse ;  /* 0x00008f000c0c7a23 */ /* 0x100fe4000001088b */
[--C-:B------:R-:W-:Y:S01]  /*130b0*/  FFMA.FTZ R8, R8, c[0x0][0x23c], -R139.reuse ;  /* 0x00008f0008087a23 */ /* 0x100fe2000001088b */
[----:B------:R-:W-:Y:S01]  /*130c0*/  FSEL R178, R178, RZ, P1 ;  /* 0x000000ffb2b27208 */ /* 0x000fe20000800000 */
[----:B------:R-:W-:Y:S01]  /*130d0*/  FFMA.FTZ R13, R13, c[0x0][0x23c], -R139 ;  /* 0x00008f000d0d7a23 */ /* 0x000fe2000001088b */
[----:B------:R-:W-:Y:S01]  /*130e0*/  MUFU.EX2 R203, R12 ;  /* 0x0000000c00cb7308 */ /* 0x000fe20000000800 */
[----:B------:R-:W-:Y:S02]  /*130f0*/  FFMA.FTZ R17, R17, c[0x0][0x23c], -R177 ;  /* 0x00008f0011117a23 */ /* 0x000fe400000108b1 */
        /* <DEDUP_REMOVED lines=12> */
[----:B------:R-:W-:Y:S02]  /*131c0*/  FFMA.FTZ R18, R18, c[0x0][0x23c], -R176 ;  /* 0x00008f0012127a23 */ /* 0x000fe400000108b0 */
[----:B------:R-:W-:Y:S02]  /*131d0*/  FFMA.FTZ R15, R15, c[0x0][0x23c], -R178 ;  /* 0x00008f000f0f7a23 */ /* 0x000fe400000108b2 */
[----:B------:R-:W-:Y:S02]  /*131e0*/  FFMA.FTZ R9, R9, c[0x0][0x23c], -R139 ;  /* 0x00008f0009097a23 */ /* 0x000fe4000001088b */
[----:B-1----:R-:W-:Y:S01]  /*131f0*/  FADD.FTZ R0, -R136, R134 ;  /* 0x0000008688007221 */ /* 0x002fe20000010100 */
[----:B------:R-:W-:Y:S01]  /*13200*/  MUFU.EX2 R225, R10 ;  /* 0x0000000a00e17308 */ /* 0x000fe20000000800 */
[----:B------:R-:W-:Y:S02]  /*13210*/  FFMA.FTZ R32, R32, c[0x0][0x23c], -R177 ;  /* 0x00008f0020207a23 */ /* 0x000fe400000108b1 */
[----:B------:R-:W-:Y:S02]  /*13220*/  FMUL.FTZ R0, R0, c[0x0][0x23c] ;  /* 0x00008f0000007a20 */ /* 0x000fe40000410000 */
[----:B------:R-:W-:Y:S02]  /*13230*/  FFMA.FTZ R24, R24, c[0x0][0x23c], -R139 ;  /* 0x00008f0018187a23 */ /* 0x000fe4000001088b */
[----:B------:R-:W-:Y:S02]  /*13240*/  FFMA.FTZ R33, R33, c[0x0][0x23c], -R177 ;  /* 0x00008f0021217a23 */ /* 0x000fe400000108b1 */
[--C-:B------:R-:W-:Y:S01]  /*13250*/  FFMA.FTZ R34, R34, c[0x0][0x23c], -R176.reuse ;  /* 0x00008f0022227a23 */ /* 0x100fe200000108b0 */
[----:B------:R-:W-:Y:S01]  /*13260*/  MUFU.EX2 R251, R11 ;  /* 0x0000000b00fb7308 */ /* 0x000fe20000000800 */
[----:B------:R-:W-:Y:S02]  /*13270*/  FFMA.FTZ R35, R35, c[0x0][0x23c], -R176 ;  /* 0x00008f0023237a23 */ /* 0x000fe400000108b0 */
[----:B------:R-:W-:Y:S02]  /*13280*/  FFMA.FTZ R30, R30, c[0x0][0x23c], -R178 ;  /* 0x00008f001e1e7a23 */ /* 0x000fe400000108b2 */
[--C-:B------:R-:W-:Y:S02]  /*13290*/  FFMA.FTZ R25, R25, c[0x0][0x23c], -R139.reuse ;  /* 0x00008f0019197a23 */ /* 0x100fe4000001088b */
[--C-:B------:R-:W-:Y:S02]  /*132a0*/  FFMA.FTZ R28, R28, c[0x0][0x23c], -R139.reuse ;  /* 0x00008f001c1c7a23 */ /* 0x100fe4000001088b */
[--C-:B------:R-:W-:Y:S01]  /*132b0*/  FFMA.FTZ R29, R29, c[0x0][0x23c], -R139.reuse ;  /* 0x00008f001d1d7a23 */ /* 0x100fe2000001088b */
[----:B------:R-:W-:Y:S01]  /*132c0*/  MUFU.EX2 R197, R17 ;  /* 0x0000001100c57308 */ /* 0x000fe20000000800 */
[----:B------:R-:W-:Y:S02]  /*132d0*/  FFMA.FTZ R39, R39, c[0x0][0x23c], -R176 ;  /* 0x00008f0027277a23 */ /* 0x000fe400000108b0 */
[--C-:B------:R-:W-:Y:S02]  /*132e0*/  FFMA.FTZ R45, R45, c[0x0][0x23c], -R139.reuse ;  /* 0x00008f002d2d7a23 */ /* 0x100fe4000001088b */
[----:B------:R-:W-:Y:S02]  /*132f0*/  FFMA.FTZ R44, R44, c[0x0][0x23c], -R139 ;  /* 0x00008f002c2c7a23 */ /* 0x000fe4000001088b */
[--C-:B------:R-:W-:Y:S02]  /*13300*/  FFMA.FTZ R46, R46, c[0x0][0x23c], -R178.reuse ;  /* 0x00008f002e2e7a23 */ /* 0x100fe400000108b2 */
[----:B------:R-:W-:Y:S01]  /*13310*/  FFMA.FTZ R47, R47, c[0x0][0x23c], -R178 ;  /* 0x00008f002f2f7a23 */ /* 0x000fe200000108b2 */
[----:B------:R-:W-:Y:S01]  /*13320*/  MUFU.EX2 R179, R18 ;  /* 0x0000001200b37308 */ /* 0x000fe20000000800 */
[--C-:B------:R-:W-:Y:S02]  /*13330*/  FFMA.FTZ R52, R52, c[0x0][0x23c], -R177.reuse ;  /* 0x00008f0034347a23 */ /* 0x100fe400000108b1 */
[----:B------:R-:W-:Y:S02]  /*13340*/  FFMA.FTZ R53, R53, c[0x0][0x23c], -R177 ;  /* 0x00008f0035357a23 */ /* 0x000fe400000108b1 */
[----:B------:R-:W-:Y:S02]  /*13350*/  FFMA.FTZ R54, R54, c[0x0][0x23c], -R176 ;  /* 0x00008f0036367a23 */ /* 0x000fe400000108b0 */
[--C-:B------:R-:W-:Y:S02]  /*13360*/  FFMA.FTZ R60, R60, c[0x0][0x23c], -R139.reuse ;  /* 0x00008f003c3c7a23 */ /* 0x100fe4000001088b */
[--C-:B------:R-:W-:Y:S01]  /*13370*/  FFMA.FTZ R61, R61, c[0x0][0x23c], -R139.reuse ;  /* 0x00008f003d3d7a23 */ /* 0x100fe2000001088b */
[----:B------:R-:W-:Y:S01]  /*13380*/  MUFU.EX2 R233, R14 ;  /* 0x0000000e00e97308 */ /* 0x000fe20000000800 */
[--C-:B------:R-:W-:Y:S02]  /*13390*/  FFMA.FTZ R62, R62, c[0x0][0x23c], -R178.reuse ;  /* 0x00008f003e3e7a23 */ /* 0x100fe400000108b2 */
[--C-:B------:R-:W-:Y:S02]  /*133a0*/  FFMA.FTZ R63, R63, c[0x0][0x23c], -R178.reuse ;  /* 0x00008f003f3f7a23 */ /* 0x100fe400000108b2 */
[--C-:B------:R-:W-:Y:S02]  /*133b0*/  FFMA.FTZ R58, R58, c[0x0][0x23c], -R178.reuse ;  /* 0x00008f003a3a7a23 */ /* 0x100fe400000108b2 */
[----:B------:R-:W-:Y:S02]  /*133c0*/  FFMA.FTZ R59, R59, c[0x0][0x23c], -R178 ;  /* 0x00008f003b3b7a23 */ /* 0x000fe400000108b2 */
        /* <DEDUP_REMOVED lines=10> */
[--C-:B------:R-:W-:Y:S02]  /*13470*/  FFMA.FTZ R70, R70, c[0x0][0x23c], -R176.reuse ;  /* 0x00008f0046467a23 */ /* 0x100fe400000108b0 */
[----:B------:R-:W-:Y:S02]  /*13480*/  FFMA.FTZ R83, R83, c[0x0][0x23c], -R176 ;  /* 0x00008f0053537a23 */ /* 0x000fe400000108b0 */
        /* <DEDUP_REMOVED lines=22> */
[----:B------:R-:W-:Y:S02]  /*135f0*/  FFMA.FTZ R124, R124, c[0x0][0x23c], -R139 ;  /* 0x00008f007c7c7a23 */ /* 0x000fe4000001088b */
[--C-:B------:R-:W-:Y:S02]  /*13600*/  FFMA.FTZ R122, R122, c[0x0][0x23c], -R178.reuse ;  /* 0x00008f007a7a7a23 */ /* 0x100fe400000108b2 */
[--C-:B------:R-:W-:Y:S01]  /*13610*/  FFMA.FTZ R123, R123, c[0x0][0x23c], -R178.reuse ;  /* 0x00008f007b7b7a23 */ /* 0x100fe200000108b2 */
[----:B------:R-:W-:Y:S01]  /*13620*/  MUFU.EX2 R185, R34 ;  /* 0x0000002200b97308 */ /* 0x000fe20000000800 */
[--C-:B------:R-:W-:Y:S02]  /*13630*/  FFMA.FTZ R126, R126, c[0x0][0x23c], -R178.reuse ;  /* 0x00008f007e7e7a23 */ /* 0x100fe400000108b2 */
[----:B------:R-:W-:Y:S02]  /*13640*/  FFMA.FTZ R178, R127, c[0x0][0x23c], -R178 ;  /* 0x00008f007fb27a23 */ /* 0x000fe400000108b2 */
[--C-:B------:R-:W-:Y:S02]  /*13650*/  FFMA.FTZ R6, R6, c[0x0][0x23c], -R176.reuse ;  /* 0x00008f0006067a23 */ /* 0x100fe400000108b0 */
[--C-:B------:R-:W-:Y:S02]  /*13660*/  FFMA.FTZ R7, R7, c[0x0][0x23c], -R176.reuse ;  /* 0x00008f0007077a23 */ /* 0x100fe400000108b0 */
[----:B------:R-:W-:Y:S01]  /*13670*/  FFMA.FTZ R16, R16, c[0x0][0x23c], -R177 ;  /* 0x00008f0010107a23 */ /* 0x000fe200000108b1 */
[----:B------:R-:W-:Y:S01]  /*13680*/  MUFU.EX2 R231, R6 ;  /* 0x0000000600e77308 */ /* 0x000fe20000000800 */
[--C-:B------:R-:W-:Y:S02]  /*13690*/  FFMA.FTZ R19, R19, c[0x0][0x23c], -R176.reuse ;  /* 0x00008f0013137a23 */ /* 0x100fe400000108b0 */
[----:B-1----:R-:W-:Y:S02]  /*136a0*/  FADD.FTZ R0, -R3, R135 ;  /* 0x0000008703007221 */ /* 0x002fe40000010100 */
[--C-:B------:R-:W-:Y:S02]  /*136b0*/  FFMA.FTZ R37, R37, c[0x0][0x23c], -R177.reuse ;  /* 0x00008f0025257a23 */ /* 0x100fe400000108b1 */
[----:B------:R-:W-:Y:S02]  /*136c0*/  FMUL.FTZ R0, R0, c[0x0][0x23c] ;  /* 0x00008f0000007a20 */ /* 0x000fe40000410000 */
[--C-:B------:R-:W-:Y:S01]  /*136d0*/  FFMA.FTZ R97, R97, c[0x0][0x23c], -R177.reuse ;  /* 0x00008f0061617a23 */ /* 0x100fe200000108b1 */
[----:B------:R-:W-:Y:S01]  /*136e0*/  MUFU.EX2 R250, R7 ;  /* 0x0000000700fa7308 */ /* 0x000fe20000000800 */
[--C-:B------:R-:W-:Y:S02]  /*136f0*/  FFMA.FTZ R84, R84, c[0x0][0x23c], -R177.reuse ;  /* 0x00008f0054547a23 */ /* 0x100fe400000108b1 */
[--C-:B------:R-:W-:Y:S02]  /*13700*/  FFMA.FTZ R96, R96, c[0x0][0x23c], -R177.reuse ;  /* 0x00008f0060607a23 */ /* 0x100fe400000108b1 */
[--C-:B------:R-:W-:Y:S02]  /*13710*/  FFMA.FTZ R85, R85, c[0x0][0x23c], -R177.reuse ;  /* 0x00008f0055557a23 */ /* 0x100fe400000108b1 */
[--C-:B------:R-:W-:Y:S02]  /*13720*/  FFMA.FTZ R98, R98, c[0x0][0x23c], -R176.reuse ;  /* 0x00008f0062627a23 */ /* 0x100fe400000108b0 */
[--C-:B------:R-:W-:Y:S01]  /*13730*/  FFMA.FTZ R99, R99, c[0x0][0x23c], -R176.reuse ;  /* 0x00008f0063637a23 */ /* 0x100fe200000108b0 */
[----:B------:R-:W1:Y:S01]  /*13740*/  MUFU.EX2 R201, R16 ;  /* 0x0000001000c97308 */ /* 0x000e620000000800 */
[--C-:B------:R-:W-:Y:S02]  /*13750*/  FFMA.FTZ R86, R86, c[0x0][0x23c], -R176.reuse ;  /* 0x00008f0056567a23 */ /* 0x100fe400000108b0 */
[--C-:B------:R-:W-:Y:S02]  /*13760*/  FFMA.FTZ R87, R87, c[0x0][0x23c], -R176.reuse ;  /* 0x00008f0057577a23 */ /* 0x100fe400000108b0 */
[--C-:B------:R-:W-:Y:S02]  /*13770*/  FFMA.FTZ R112, R112, c[0x0][0x23c], -R177.reuse ;  /* 0x00008f0070707a23 */ /* 0x100fe400000108b1 */
[--C-:B------:R-:W-:Y:S02]  /*13780*/  FFMA.FTZ R113, R113, c[0x0][0x23c], -R177.reuse ;  /* 0x00008f0071717a23 */ /* 0x100fe400000108b1 */
[--C-:B------:R-:W-:Y:S01]  /*13790*/  FFMA.FTZ R114, R114, c[0x0][0x23c], -R176.reuse ;  /* 0x00008f0072727a23 */ /* 0x100fe200000108b0 */
[----:B------:R2:W-:Y:S01]  /*137a0*/  MUFU.EX2 R196, R19 ;  /* 0x0000001300c47308 */ /* 0x0005e20000000800 */
[----:B------:R-:W-:Y:S02]  /*137b0*/  FFMA.FTZ R115, R115, c[0x0][0x23c], -R176 ;  /* 0x00008f0073737a23 */ /* 0x000fe400000108b0 */
[--C-:B------:R-:W-:Y:S02]  /*137c0*/  FFMA.FTZ R100, R100, c[0x0][0x23c], -R177.reuse ;  /* 0x00008f0064647a23 */ /* 0x100fe400000108b1 */
[--C-:B------:R-:W-:Y:S02]  /*137d0*/  FFMA.FTZ R101, R101, c[0x0][0x23c], -R177.reuse ;  /* 0x00008f0065657a23 */ /* 0x100fe400000108b1 */
[--C-:B------:R-:W-:Y:S02]  /*137e0*/  FFMA.FTZ R128, R128, c[0x0][0x23c], -R177.reuse ;  /* 0x00008f0080807a23 */ /* 0x100fe400000108b1 */
[--C-:B------:R-:W-:Y:S01]  /*137f0*/  FFMA.FTZ R129, R129, c[0x0][0x23c], -R177.reuse ;  /* 0x00008f0081817a23 */ /* 0x100fe200000108b1 */
[----:B------:R-:W-:Y:S01]  /*13800*/  MUFU.EX2 R199, R35 ;  /* 0x0000002300c77308 */ /* 0x000fe20000000800 */
[----:B------:R-:W-:Y:S02]  /*13810*/  IMAD.U32 R4, RZ, RZ, UR25 ;  /* 0x00000019ff047e24 */ /* 0x000fe4000f8e00ff */
[--C-:B------:R-:W-:Y:S01]  /*13820*/  FFMA.FTZ R116, R116, c[0x0][0x23c], -R177.reuse ;  /* 0x00008f0074747a23 */ /* 0x100fe200000108b1 */
[----:B-1----:R-:W-:Y:S01]  /*13830*/  F2FP.PACK_AB R174, R197, R201 ;  /* 0x000000c9c5ae723e */ /* 0x002fe200000000ff */
[----:B------:R-:W-:Y:S01]  /*13840*/  IMAD.U32 R8, RZ, RZ, UR4 ;  /* 0x00000004ff087e24 */ /* 0x000fe2000f8e00ff */
[C---:B------:R-:W-:Y:S01]  /*13850*/  LOP3.LUT R4, R219.reuse, UR5, R4, 0x96, !PT ;  /* 0x00000005db047c12 */ /* 0x040fe2000f8e9604 */
[----:B------:R-:W-:Y:S01]  /*13860*/  UIADD3 UR4, UR5, 0x2, URZ ;  /* 0x0000000205047890 */ /* 0x000fe2000fffe03f */
[----:B------:R-:W-:Y:S01]  /*13870*/  FFMA.FTZ R118, R118, c[0x0][0x23c], -R176 ;  /* 0x00008f0076767a23 */ /* 0x000fe200000108b0 */
[----:B------:R-:W-:Y:S01]  /*13880*/  UIADD3 UR5, UR5, 0x3, URZ ;  /* 0x0000000305057890 */ /* 0x000fe2000fffe03f */
[----:B------:R-:W1:Y:S01]  /*13890*/  MUFU.EX2 R0, R0 ;  /* 0x0000000000007308 */ /* 0x000e620000000800 */
[----:B------:R-:W-:Y:S01]  /*138a0*/  IMAD.WIDE.U32 R6, R4, -0x326172a9, RZ ;  /* 0xcd9e8d5704067825 */ /* 0x000fe200078e00ff */
[----:B------:R-:W-:Y:S03]  /*138b0*/  LOP3.LUT R8, R219, UR25, R8, 0x96, !PT ;  /* 0x00000019db087c12 */ /* 0x000fe6000f8e9608 */
[----:B------:R-:W-:Y:S01]  /*138c0*/  FFMA.FTZ R176, R119, c[0x0][0x23c], -R176 ;  /* 0x00008f0077b07a23 */ /* 0x000fe200000108b0 */
[----:B------:R-:W-:Y:S01]  /*138d0*/  LOP3.LUT R12, R181, UR13, R6, 0x96, !PT ;  /* 0x0000000db50c7c12 */ /* 0x000fe2000f8e9606 */
[----:B------:R-:W-:Y:S01]  /*138e0*/  IMAD.WIDE.U32 R192, R8, -0x326172a9, RZ ;  /* 0xcd9e8d5708c07825 */ /* 0x000fe200078e00ff */
[C---:B------:R-:W-:Y:S02]  /*138f0*/  LOP3.LUT R4, R7.reuse, UR15, R228, 0x96, !PT ;  /* 0x0000000f07047c12 */ /* 0x040fe4000f8e96e4 */
[----:B------:R-:W-:Y:S01]  /*13900*/  MUFU.EX2 R232, R30 ;  /* 0x0000001e00e87308 */ /* 0x000fe20000000800 */
[----:B------:R-:W-:Y:S01]  /*13910*/  IMAD.WIDE.U32 R12, R12, -0x2daee0ad, RZ ;  /* 0xd2511f530c0c7825 */ /* 0x000fe200078e00ff */
[----:B------:R-:W-:Y:S02]  /*13920*/  LOP3.LUT R7, R7, UR15, R226, 0x96, !PT ;  /* 0x0000000f07077c12 */ /* 0x000fe4000f8e96e2 */
[----:B------:R-:W-:Y:S01]  /*13930*/  LOP3.LUT R6, R183, UR13, R6, 0x96, !PT ;  /* 0x0000000db7067c12 */ /* 0x000fe2000f8e9606 */
[----:B------:R-:W-:Y:S01]  /*13940*/  IMAD.WIDE.U32 R4, R4, -0x2daee0ad, RZ ;  /* 0xd2511f5304047825 */ /* 0x000fe200078e00ff */
[----:B------:R-:W-:Y:S03]  /*13950*/  LOP3.LUT R18, R181, UR13, R192, 0x96, !PT ;  /* 0x0000000db5127c12 */ /* 0x000fe6000f8e96c0 */
[----:B------:R-:W-:Y:S01]  /*13960*/  IMAD.WIDE.U32 R10, R7, -0x2daee0ad, RZ ;  /* 0xd2511f53070a7825 */ /* 0x000fe200078e00ff */
[----:B------:R-:W-:Y:S01]  /*13970*/  MUFU.EX2 R242, R49 ;  /* 0x0000003100f27308 */ /* 0x000fe20000000800 */
[----:B------:R-:W-:Y:S02]  /*13980*/  LOP3.LUT R5, R5, UR12, R222, 0x96, !PT ;  /* 0x0000000c05057c12 */ /* 0x000fe4000f8e96de */
[----:B------:R-:W-:Y:S01]  /*13990*/  LOP3.LUT R16, R13, UR10, R4, 0x96, !PT ;  /* 0x0000000a0d107c12 */ /* 0x000fe2000f8e9604 */
[----:B------:R-:W-:Y:S01]  /*139a0*/  IMAD.WIDE.U32 R6, R6, -0x2daee0ad, RZ ;  /* 0xd2511f5306067825 */ /* 0x000fe200078e00ff */
[----:B------:R-:W-:Y:S03]  /*139b0*/  LOP3.LUT R8, R11, UR12, R220, 0x96, !PT ;  /* 0x0000000c0b087c12 */ /* 0x000fe6000f8e96dc */
[----:B------:R-:W-:Y:S01]  /*139c0*/  IMAD.WIDE.U32 R4, R5, -0x326172a9, RZ ;  /* 0xcd9e8d5705047825 */ /* 0x000fe200078e00ff */
[----:B------:R-:W-:Y:S01]  /*139d0*/  LOP3.LUT R10, R7, UR10, R10, 0x96, !PT ;  /* 0x0000000a070a7c12 */ /* 0x000fe2000f8e960a */
[----:B------:R-:W-:Y:S02]  /*139e0*/  MUFU.EX2 R241, R25 ;  /* 0x0000001900f17308 */ /* 0x000fe40000000800 */
[----:B------:R-:W-:Y:S01]  /*139f0*/  IMAD.WIDE.U32 R16, R16, -0x326172a9, RZ ;  /* 0xcd9e8d5710107825 */ /* 0x000fe200078e00ff */
[----:B------:R-:W-:Y:S03]  /*13a00*/  LOP3.LUT R9, R5, UR11, R180, 0x96, !PT ;  /* 0x0000000b05097c12 */ /* 0x000fe6000f8e96b4 */
[----:B------:R-:W-:Y:S01]  /*13a10*/  IMAD.WIDE.U32 R14, R8, -0x326172a9, RZ ;  /* 0xcd9e8d57080e7825 */ /* 0x000fe200078e00ff */
[----:B------:R-:W-:Y:S02]  /*13a20*/  LOP3.LUT R13, R17, UR9, R4, 0x96, !PT ;  /* 0x00000009110d7c12 */ /* 0x000fe4000f8e9604 */
[----:B------:R-:W-:Y:S01]  /*13a30*/  LOP3.LUT R4, R193, UR15, R228, 0x96, !PT ;  /* 0x0000000fc1047c12 */ /* 0x000fe2000f8e96e4 */
[----:B------:R-:W-:Y:S01]  /*13a40*/  MUFU.EX2 R240, R28 ;  /* 0x0000001c00f07308 */ /* 0x000fe20000000800 */
[----:B------:R-:W-:Y:S01]  /*13a50*/  IMAD.WIDE.U32 R10, R10, -0x326172a9, RZ ;  /* 0xcd9e8d570a0a7825 */ /* 0x000fe200078e00ff */
[----:B------:R-:W-:Y:S03]  /*13a60*/  LOP3.LUT R7, R15, UR11, R182, 0x96, !PT ;  /* 0x0000000b0f077c12 */ /* 0x000fe6000f8e96b6 */
[----:B--2---:R-:W-:Y:S01]  /*13a70*/  IMAD.WIDE.U32 R18, R18, -0x2daee0ad, RZ ;  /* 0xd2511f5312127825 */ /* 0x004fe200078e00ff */
[----:B------:R-:W-:Y:S03]  /*13a80*/  LOP3.LUT R14, R11, UR9, R14, 0x96, !PT ;  /* 0x000000090b0e7c12 */ /* 0x000fe6000f8e960e */
[----:B------:R-:W-:Y:S01]  /*13a90*/  IMAD.WIDE.U32 R4, R4, -0x2daee0ad, RZ ;  /* 0xd2511f5304047825 */ /* 0x000fe200078e00ff */
[----:B------:R-:W-:Y:S03]  /*13aa0*/  MUFU.EX2 R237, R29 ;  /* 0x0000001d00ed7308 */ /* 0x000fe60000000800 */
[----:B------:R-:W-:Y:S01]  /*13ab0*/  IMAD.WIDE.U32 R8, R9, -0x2daee0ad, RZ ;  /* 0xd2511f5309087825 */ /* 0x000fe200078e00ff */
[----:B------:R-:W-:Y:S02]  /*13ac0*/  LOP3.LUT R19, R19, UR10, R4, 0x96, !PT ;  /* 0x0000000a13137c12 */ /* 0x000fe4000f8e9604 */
[----:B------:R-:W-:Y:S01]  /*13ad0*/  LOP3.LUT R11, R5, UR12, R222, 0x96, !PT ;  /* 0x0000000c050b7c12 */ /* 0x000fe2000f8e96de */
[----:B------:R-:W-:Y:S01]  /*13ae0*/  IMAD.WIDE.U32 R4, R7, -0x2daee0ad, RZ ;  /* 0xd2511f5307047825 */ /* 0x000fe200078e00ff */
[----:B------:R-:W-:Y:S02]  /*13af0*/  LOP3.LUT R9, R9, UR8, R12, 0x96, !PT ;  /* 0x0000000809097c12 */ /* 0x000fe4000f8e960c */
[----:B------:R2:W-:Y:S01]  /*13b00*/  MUFU.EX2 R239, R31 ;  /* 0x0000001f00ef7308 */ /* 0x0005e20000000800 */
[----:B------:R-:W-:Y:S01]  /*13b10*/  IMAD.WIDE.U32 R12, R13, -0x2daee0ad, RZ ;  /* 0xd2511f530d0c7825 */ /* 0x000fe200078e00ff */
[----:B------:R-:W-:Y:S03]  /*13b20*/  LOP3.LUT R17, R5, UR8, R6, 0x96, !PT ;  /* 0x0000000805117c12 */ /* 0x000fe6000f8e9606 */
[----:B------:R-:W-:Y:S01]  /*13b30*/  IMAD.WIDE.U32 R6, R11, -0x326172a9, RZ ;  /* 0xcd9e8d570b067825 */ /* 0x000fe200078e00ff */
[----:B------:R-:W-:Y:S03]  /*13b40*/  LOP3.LUT R5, R13, UR6, R8, 0x96, !PT ;  /* 0x000000060d057c12 */ /* 0x000fe6000f8e9608 */
[----:B------:R-:W-:Y:S01]  /*13b50*/  IMAD.WIDE.U32 R14, R14, -0x2daee0ad, RZ ;  /* 0xd2511f530e0e7825 */ /* 0x000fe200078e00ff */
[----:B------:R1:W-:Y:S01]  /*13b60*/  MUFU.EX2 R236, R26 ;  /* 0x0000001a00ec7308 */ /* 0x0003e20000000800 */
[----:B------:R-:W-:Y:S02]  /*13b70*/  LOP3.LUT R134, R7, UR11, R180, 0x96, !PT ;  /* 0x0000000b07867c12 */ /* 0x000fe4000f8e96b4 */
[----:B------:R-:W-:Y:S01]  /*13b80*/  FFMA.FTZ R7, R21, c[0x0][0x23c], -R177 ;  /* 0x00008f0015077a23 */ /* 0x000fe200000108b1 */
[----:B------:R-:W-:Y:S01]  /*13b90*/  LOP3.LUT R11, R15, UR6, R4, 0x96, !PT ;  /* 0x000000060f0b7c12 */ /* 0x000fe2000f8e9604 */
[----:B------:R-:W-:Y:S04]  /*13ba0*/  IMAD.WIDE.U32 R20, R17, -0x326172a9, RZ ;  /* 0xcd9e8d5711147825 */ /* 0x000fe800078e00ff */
[----:B------:R-:W-:Y:S01]  /*13bb0*/  IMAD.WIDE.U32 R8, R9, -0x326172a9, RZ ;  /* 0xcd9e8d5709087825 */ /* 0x000fe200078e00ff */
[----:B------:R3:W4:Y:S01]  /*13bc0*/  MUFU.EX2 R249, R7 ;  /* 0x0000000700f97308 */ /* 0x0007220000000800 */
[----:B------:R-:W-:Y:S02]  /*13bd0*/  LOP3.LUT R32, R21, UR7, R10, 0x96, !PT ;  /* 0x0000000715207c12 */ /* 0x000fe4000f8e960a */
[----:B------:R-:W-:Y:S01]  /*13be0*/  IMAD.WIDE.U32 R186, R19, -0x326172a9, RZ ;  /* 0xcd9e8d5713ba7825 */ /* 0x000fe200078e00ff */
[----:B------:R-:W-:Y:S03]  /*13bf0*/  LOP3.LUT R16, R9, UR7, R16, 0x96, !PT ;  /* 0x0000000709107c12 */ /* 0x000fe6000f8e9610 */
[----:B------:R-:W-:Y:S01]  /*13c00*/  IMAD.WIDE.U32 R4, R5, -0x326172a9, RZ ;  /* 0xcd9e8d5705047825 */ /* 0x000fe200078e00ff */
[----:B------:R-:W-:Y:S02]  /*13c10*/  LOP3.LUT R184, R187, UR9, R6, 0x96, !PT ;  /* 0x00000009bbb87c12 */ /* 0x000fe4000f8e9606 */
[----:B------:R5:W4:Y:S01]  /*13c20*/  MUFU.EX2 R234, R27 ;  /* 0x0000001b00ea7308 */ /* 0x000b220000000800 */
[----:B------:R-:W-:Y:S01]  /*13c30*/  IMAD.WIDE.U32 R134, R134, -0x2daee0ad, RZ ;  /* 0xd2511f5386867825 */ /* 0x000fe200078e00ff */
[----:B------:R-:W-:Y:S02]  /*13c40*/  SHF.R.U32.HI R21, RZ, 0x18, R4 ;  /* 0x00000018ff157819 */ /* 0x000fe40000011604 */
[----:B------:R-:W-:Y:S01]  /*13c50*/  LOP3.LUT R9, R5, UR17, R8, 0x96, !PT ;  /* 0x0000001105097c12 */ /* 0x000fe2000f8e9608 */
[----:B--2---:R-:W-:Y:S01]  /*13c60*/  IMAD.MOV.U32 R31, RZ, RZ, R233 ;  /* 0x000000ffff1f7224 */ /* 0x004fe200078e00e9 */
[----:B------:R-:W-:Y:S01]  /*13c70*/  SHF.R.U32.HI R17, RZ, 0x10, R4 ;  /* 0x00000010ff117819 */ /* 0x000fe20000011604 */
[----:B-1----:R-:W-:Y:S01]  /*13c80*/  FMUL.FTZ R26, R0, R162 ;  /* 0x000000a2001a7220 */ /* 0x002fe20000410000 */
[C---:B------:R-:W-:Y:S01]  /*13c90*/  LOP3.LUT R19, R4.reuse, 0xff, RZ, 0xc0, !PT ;  /* 0x000000ff04137812 */ /* 0x040fe200078ec0ff */
[----:B------:R-:W-:Y:S01]  /*13ca0*/  IMAD.MOV.U32 R30, RZ, RZ, R179 ;  /* 0x000000ffff1e7224 */ /* 0x000fe200078e00b3 */
[----:B------:R-:W1:Y:S01]  /*13cb0*/  MUFU.EX2 R244, R48 ;  /* 0x0000003000f47308 */ /* 0x000e620000000800 */
[----:B------:R-:W-:Y:S01]  /*13cc0*/  LOP3.LUT R191, R135, UR8, R18, 0x96, !PT ;  /* 0x0000000887bf7c12 */ /* 0x000fe2000f8e9612 */
[----:B------:R-:W-:Y:S02]  /*13cd0*/  IMAD.MOV.U32 R162, RZ, RZ, R195 ;  /* 0x000000ffffa27224 */ /* 0x000fe400078e00c3 */
[----:B---3--:R-:W-:Y:S01]  /*13ce0*/  IMAD.WIDE.U32 R6, R11, -0x326172a9, RZ ;  /* 0xcd9e8d570b067825 */ /* 0x008fe200078e00ff */
[----:B------:R-:W-:Y:S03]  /*13cf0*/  LOP3.LUT R11, R4, 0xffff, RZ, 0xc0, !PT ;  /* 0x0000ffff040b7812 */ /* 0x000fe600078ec0ff */
[----:B------:R-:W-:Y:S01]  /*13d00*/  IMAD.WIDE.U32 R4, R16, -0x2daee0ad, RZ ;  /* 0xd2511f5310047825 */ /* 0x000fe200078e00ff */
[C---:B------:R-:W-:Y:S01]  /*13d10*/  LOP3.LUT R10, R6.reuse, 0xffff, RZ, 0xc0, !PT ;  /* 0x0000ffff060a7812 */ /* 0x040fe200078ec0ff */
[----:B------:R-:W-:Y:S01]  /*13d20*/  MUFU.EX2 R235, R50 ;  /* 0x0000003200eb7308 */ /* 0x000fe20000000800 */
[--C-:B------:R-:W-:Y:S01]  /*13d30*/  SHF.R.U32.HI R13, RZ, 0x10, R6.reuse ;  /* 0x00000010ff0d7819 */ /* 0x100fe20000011606 */
[----:B------:R-:W-:Y:S01]  /*13d40*/  FFMA.FTZ R177, R117, c[0x0][0x23c], -R177 ;  /* 0x00008f0075b17a23 */ /* 0x000fe200000108b1 */
[----:B------:R-:W-:Y:S01]  /*13d50*/  LOP3.LUT R16, R6, 0xff, RZ, 0xc0, !PT ;  /* 0x000000ff06107812 */ /* 0x000fe200078ec0ff */
[----:B-----5:R-:W-:Y:S01]  /*13d60*/  FMUL.FTZ R27, R0, R163 ;  /* 0x000000a3001b7220 */ /* 0x020fe20000410000 */
[----:B------:R-:W-:Y:S02]  /*13d70*/  SHF.R.U32.HI R15, RZ, 0x18, R6 ;  /* 0x00000018ff0f7819 */ /* 0x000fe40000011606 */
[----:B------:R-:W-:Y:S02]  /*13d80*/  SHF.R.U32.HI R6, RZ, 0x8, R11 ;  /* 0x00000008ff067819 */ /* 0x000fe4000001160b */
[C---:B------:R-:W-:Y:S01]  /*13d90*/  LOP3.LUT R23, R4.reuse, 0xff, RZ, 0xc0, !PT ;  /* 0x000000ff04177812 */ /* 0x040fe200078ec0ff */
[----:B------:R-:W-:Y:S01]  /*13da0*/  MUFU.EX2 R163, R81 ;  /* 0x0000005100a37308 */ /* 0x000fe20000000800 */
[----:B------:R-:W-:Y:S02]  /*13db0*/  SHF.R.U32.HI R22, RZ, 0x18, R4 ;  /* 0x00000018ff167819 */ /* 0x000fe40000011604 */
[----:B------:R-:W-:Y:S02]  /*13dc0*/  LOP3.LUT R8, R7, UR17, R20, 0x96, !PT ;  /* 0x0000001107087c12 */ /* 0x000fe4000f8e9614 */
[----:B------:R-:W-:Y:S02]  /*13dd0*/  SHF.R.U32.HI R20, RZ, 0x10, R4 ;  /* 0x00000010ff147819 */ /* 0x000fe40000011604 */
[----:B------:R-:W-:Y:S02]  /*13de0*/  LOP3.LUT R7, R5, UR16, R12, 0x96, !PT ;  /* 0x0000001005077c12 */ /* 0x000fe4000f8e960c */
[----:B------:R-:W-:Y:S01]  /*13df0*/  LOP3.LUT R18, R4, 0xffff, RZ, 0xc0, !PT ;  /* 0x0000ffff04127812 */ /* 0x000fe200078ec0ff */
[----:B------:R-:W-:Y:S01]  /*13e00*/  MUFU.EX2 R98, R98 ;  /* 0x0000006200627308 */ /* 0x000fe20000000800 */
[----:B------:R-:W-:Y:S01]  /*13e10*/  IMAD.WIDE.U32 R4, R32, -0x2daee0ad, RZ ;  /* 0xd2511f5320047825 */ /* 0x000fe200078e00ff */
[----:B------:R-:W-:Y:S02]  /*13e20*/  PRMT R19, R19, 0x5410, R6 ;  /* 0x0000541013137816 */ /* 0x000fe40000000006 */
[----:B------:R-:W-:Y:S02]  /*13e30*/  LOP3.LUT R6, R13, 0xff, RZ, 0xc0, !PT ;  /* 0x000000ff0d067812 */ /* 0x000fe400078ec0ff */
[----:B------:R-:W-:Y:S02]  /*13e40*/  LOP3.LUT R11, R17, 0xff, RZ, 0xc0, !PT ;  /* 0x000000ff110b7812 */ /* 0x000fe400078ec0ff */
[----:B------:R-:W-:Y:S02]  /*13e50*/  PRMT R15, R6, 0x5410, R15 ;  /* 0x00005410060f7816 */ /* 0x000fe4000000000f */
[----:B------:R-:W-:Y:S01]  /*13e60*/  MUFU.EX2 R99, R99 ;  /* 0x0000006300637308 */ /* 0x000fe20000000800 */
[----:B------:R-:W-:Y:S02]  /*13e70*/  LOP3.LUT R24, R5, UR16, R14, 0x96, !PT ;  /* 0x0000001005187c12 */ /* 0x000fe4000f8e960e */
[C---:B------:R-:W-:Y:S01]  /*13e80*/  LOP3.LUT R13, R4.reuse, 0xff, RZ, 0xc0, !PT ;  /* 0x000000ff040d7812 */ /* 0x040fe200078ec0ff */
[--C-:B------:R-:W-:Y:S01]  /*13e90*/  HSET2.LE.AND R35, R15, R217.reuse, PT ;  /* 0x000000d90f237233 */ /* 0x100fe20003803000 */
[--C-:B------:R-:W-:Y:S02]  /*13ea0*/  SHF.R.U32.HI R14, RZ, 0x10, R4.reuse ;  /* 0x00000010ff0e7819 */ /* 0x100fe40000011604 */
[----:B------:R-:W-:Y:S02]  /*13eb0*/  SHF.R.U32.HI R17, RZ, 0x18, R4 ;  /* 0x00000018ff117819 */ /* 0x000fe40000011604 */
[----:B------:R-:W-:Y:S01]  /*13ec0*/  LOP3.LUT R12, R4, 0xffff, RZ, 0xc0, !PT ;  /* 0x0000ffff040c7812 */ /* 0x000fe200078ec0ff */
[----:B------:R-:W-:Y:S01]  /*13ed0*/  MUFU.EX2 R86, R86 ;  /* 0x0000005600567308 */ /* 0x000fe20000000800 */
[----:B------:R-:W-:Y:S02]  /*13ee0*/  SHF.R.U32.HI R5, RZ, 0x10, R9 ;  /* 0x00000010ff057819 */ /* 0x000fe40000011609 */
[----:B------:R-:W-:Y:S02]  /*13ef0*/  LOP3.LUT R4, R9, 0xffff, RZ, 0xc0, !PT ;  /* 0x0000ffff09047812 */ /* 0x000fe400078ec0ff */
[----:B------:R-:W-:Y:S02]  /*13f00*/  LOP3.LUT R6, R8, 0xffff, RZ, 0xc0, !PT ;  /* 0x0000ffff08067812 */ /* 0x000fe400078ec0ff */
[----:B------:R-:W-:Y:S02]  /*13f10*/  SHF.R.U32.HI R10, RZ, 0x8, R10 ;  /* 0x00000008ff0a7819 */ /* 0x000fe4000001160a */
[----:B------:R-:W-:Y:S01]  /*13f20*/  SHF.R.U32.HI R6, RZ, 0x8, R6 ;  /* 0x00000008ff067819 */ /* 0x000fe20000011606 */
[----:B------:R-:W-:Y:S01]  /*13f30*/  MUFU.EX2 R87, R87 ;  /* 0x0000005700577308 */ /* 0x000fe20000000800 */
[----:B------:R-:W-:Y:S02]  /*13f40*/  PRMT R16, R16, 0x5410, R10 ;  /* 0x0000541010107816 */ /* 0x000fe4000000000a */
        /* <DEDUP_REMOVED lines=9> */
[----:B------:R-:W-:Y:S01]  /*13fe0*/  SHF.R.U32.HI R6, RZ, 0x8, R18 ;  /* 0x00000008ff067819 */ /* 0x000fe20000011612 */
[--C-:B------:R-:W-:Y:S01]  /*13ff0*/  HSET2.LE.AND R32, R32, R217.reuse, PT ;  /* 0x000000d920207233 */ /* 0x100fe20003803000 */
[----:B------:R-:W-:Y:S01]  /*14000*/  PRMT R188, R5, 0x5410, R22 ;  /* 0x0000541005bc7816 */ /* 0x000fe20000000016 */
[----:B------:R-:W-:Y:S01]  /*14010*/  FMUL.FTZ R18, R133, R154 ;  /* 0x0000009a85127220 */ /* 0x000fe20000410000 */
[----:B------:R-:W-:Y:S01]  /*14020*/  PRMT R189, R23, 0x5410, R6 ;  /* 0x0000541017bd7816 */ /* 0x000fe20000000006 */
[----:B------:R-:W-:Y:S01]  /*14030*/  MUFU.EX2 R93, R93 ;  /* 0x0000005d005d7308 */ /* 0x000fe20000000800 */
[----:B------:R-:W2:Y:S01]  /*14040*/  LDSM.16.MT88.4 R20, [R205+0x4000] ;  /* 0x00400000cd14783b */ /* 0x000ea20000004200 */
[----:B------:R-:W-:Y:S01]  /*14050*/  LOP3.LUT R11, R9, 0xff, RZ, 0xc0, !PT ;  /* 0x000000ff090b7812 */ /* 0x000fe200078ec0ff */
[----:B------:R-:W-:Y:S01]  /*14060*/  IMAD.MOV.U32 R154, RZ, RZ, R198 ;  /* 0x000000ffff9a7224 */ /* 0x000fe200078e00c6 */
[----:B------:R-:W-:Y:S02]  /*14070*/  SHF.R.U32.HI R9, RZ, 0x18, R9 ;  /* 0x00000018ff097819 */ /* 0x000fe40000011609 */
[----:B------:R-:W-:Y:S01]  /*14080*/  PRMT R10, R11, 0x5410, R10 ;  /* 0x000054100b0a7816 */ /* 0x000fe2000000000a */
[----:B------:R-:W-:Y:S01]  /*14090*/  FMUL.FTZ R11, R0, R147 ;  /* 0x00000093000b7220 */ /* 0x000fe20000410000 */
[----:B------:R-:W-:Y:S02]  /*140a0*/  PRMT R173, R4, 0x5410, R9 ;  /* 0x0000541004ad7816 */ /* 0x000fe40000000009 */
[----:B------:R-:W-:Y:S01]  /*140b0*/  MUFU.EX2 R88, R88 ;  /* 0x0000005800587308 */ /* 0x000fe20000000800 */
[--C-:B------:R-:W-:Y:S01]  /*140c0*/  SHF.R.U32.HI R4, RZ, 0x10, R8.reuse ;  /* 0x00000010ff047819 */ /* 0x100fe20000011608 */
[--C-:B------:R-:W-:Y:S01]  /*140d0*/  HSET2.LE.AND R172, R10, R217.reuse, PT ;  /* 0x000000d90aac7233 */ /* 0x100fe20003803000 */
[----:B------:R-:W-:Y:S01]  /*140e0*/  SHF.R.U32.HI R8, RZ, 0x18, R8 ;  /* 0x00000018ff087819 */ /* 0x000fe20000011608 */
[--C-:B------:R-:W-:Y:S01]  /*140f0*/  HSET2.LE.AND R173, R173, R217.reuse, PT ;  /* 0x000000d9adad7233 */ /* 0x100fe20003803000 */
[----:B------:R-:W-:Y:S01]  /*14100*/  LOP3.LUT R4, R4, 0xff, RZ, 0xc0, !PT ;  /* 0x000000ff04047812 */ /* 0x000fe200078ec0ff */
[----:B------:R-:W-:Y:S01]  /*14110*/  FMUL.FTZ R10, R0, R146 ;  /* 0x00000092000a7220 */ /* 0x000fe20000410000 */
[----:B------:R-:W-:Y:S02]  /*14120*/  F2FP.PACK_AB R5, R196, R179 ;  /* 0x000000b3c405723e */ /* 0x000fe400000000ff */
[----:B------:R-:W-:Y:S01]  /*14130*/  PRMT R8, R4, 0x5410, R8 ;  /* 0x0000541004087816 */ /* 0x000fe20000000008 */
[----:B------:R-:W-:Y:S01]  /*14140*/  MUFU.EX2 R89, R89 ;  /* 0x0000005900597308 */ /* 0x000fe20000000800 */
[--C-:B------:R-:W-:Y:S01]  /*14150*/  HSET2.LE.AND R4, R19, R217.reuse, PT ;  /* 0x000000d913047233 */ /* 0x100fe20003803000 */
[----:B------:R-:W-:Y:S01]  /*14160*/  LOP3.LUT R175, R175, R5, RZ, 0xc0, !PT ;  /* 0x00000005afaf7212 */ /* 0x000fe200078ec0ff */
[----:B------:R-:W-:Y:S01]  /*14170*/  FMUL.FTZ R19, R133, R155 ;  /* 0x0000009b85137220 */ /* 0x000fe20000410000 */
[--C-:B------:R-:W-:Y:S01]  /*14180*/  HSET2.LE.AND R33, R8, R217.reuse, PT ;  /* 0x000000d908217233 */ /* 0x100fe20003803000 */
[----:B------:R-:W-:Y:S01]  /*14190*/  F2FP.PACK_AB R5, R250, R231 ;  /* 0x000000e7fa05723e */ /* 0x000fe200000000ff */
[----:B------:R-:W-:Y:S01]  /*141a0*/  IMAD.MOV.U32 R155, RZ, RZ, R197 ;  /* 0x000000ffff9b7224 */ /* 0x000fe200078e00c5 */
[----:B------:R-:W-:Y:S02]  /*141b0*/  LOP3.LUT R174, R4, R174, RZ, 0xc0, !PT ;  /* 0x000000ae04ae7212 */ /* 0x000fe400078ec0ff */
[----:B------:R-:W-:Y:S01]  /*141c0*/  F2FP.PACK_AB R4, R245, R194 ;  /* 0x000000c2f504723e */ /* 0x000fe200000000ff */
[----:B------:R-:W-:Y:S01]  /*141d0*/  MUFU.EX2 R197, R46 ;  /* 0x0000002e00c57308 */ /* 0x000fe20000000800 */
[----:B------:R-:W-:Y:S02]  /*141e0*/  F2FP.PACK_AB R6, R252, R230 ;  /* 0x000000e6fc06723e */ /* 0x000fe400000000ff */
[----:B------:R-:W-:Y:S02]  /*141f0*/  LOP3.LUT R172, R172, R4, RZ, 0xc0, !PT ;  /* 0x00000004acac7212 */ /* 0x000fe400078ec0ff */
[----:B------:R-:W-:Y:S02]  /*14200*/  F2FP.PACK_AB R4, R251, R225 ;  /* 0x000000e1fb04723e */ /* 0x000fe400000000ff */
[----:B------:R-:W-:Y:S02]  /*14210*/  LOP3.LUT R173, R173, R5, RZ, 0xc0, !PT ;  /* 0x00000005adad7212 */ /* 0x000fe400078ec0ff */
[----:B------:R-:W-:Y:S01]  /*14220*/  LOP3.LUT R32, R32, R6, RZ, 0xc0, !PT ;  /* 0x0000000620207212 */ /* 0x000fe200078ec0ff */
[----:B------:R-:W-:Y:S01]  /*14230*/  MUFU.EX2 R94, R94 ;  /* 0x0000005e005e7308 */ /* 0x000fe20000000800 */
[----:B------:R-:W-:Y:S02]  /*14240*/  F2FP.PACK_AB R5, R198, R203 ;  /* 0x000000cbc605723e */ /* 0x000fe400000000ff */
[----:B------:R-:W-:Y:S02]  /*14250*/  F2FP.PACK_AB R6, R195, R233 ;  /* 0x000000e9c306723e */ /* 0x000fe400000000ff */
[----:B------:R-:W-:Y:S02]  /*14260*/  LOP3.LUT R33, R33, R4, RZ, 0xc0, !PT ;  /* 0x0000000421217212 */ /* 0x000fe400078ec0ff */
[----:B------:R-:W-:Y:S02]  /*14270*/  LOP3.LUT R4, R7, 0xffff, RZ, 0xc0, !PT ;  /* 0x0000ffff07047812 */ /* 0x000fe400078ec0ff */
[----:B------:R-:W-:Y:S01]  /*14280*/  SHF.R.U32.HI R9, RZ, 0x8, R12 ;  /* 0x00000008ff097819 */ /* 0x000fe2000001160c */
[----:B------:R-:W3:Y:S01]  /*14290*/  MUFU.EX2 R233, R51 ;  /* 0x0000003300e97308 */ /* 0x000ee20000000800 */
[----:B------:R-:W-:Y:S01]  /*142a0*/  LOP3.LUT R34, R34, R5, RZ, 0xc0, !PT ;  /* 0x0000000522227212 */ /* 0x000fe200078ec0ff */
[C---:B------:R-:W-:Y:S01]  /*142b0*/  FMUL.FTZ R5, R132.reuse, R141 ;  /* 0x0000008d84057220 */ /* 0x040fe20000410000 */
[----:B------:R-:W-:Y:S01]  /*142c0*/  LOP3.LUT R35, R35, R6, RZ, 0xc0, !PT ;  /* 0x0000000623237212 */ /* 0x000fe200078ec0ff */
[----:B------:R-:W-:Y:S01]  /*142d0*/  FMUL.FTZ R6, R133, R142 ;  /* 0x0000008e85067220 */ /* 0x000fe20000410000 */
[----:B------:R-:W-:Y:S02]  /*142e0*/  SHF.R.U32.HI R8, RZ, 0x10, R7 ;  /* 0x00000010ff087819 */ /* 0x000fe40000011607 */
[----:B------:R-:W-:Y:S02]  /*142f0*/  LOP3.LUT R15, R7, 0xff, RZ, 0xc0, !PT ;  /* 0x000000ff070f7812 */ /* 0x000fe400078ec0ff */
[----:B------:R-:W-:Y:S01]  /*14300*/  PRMT R190, R13, 0x5410, R9 ;  /* 0x000054100dbe7816 */ /* 0x000fe20000000009 */
[----:B------:R5:W-:Y:S01]  /*14310*/  MUFU.EX2 R198, R45 ;  /* 0x0000002d00c67308 */ /* 0x000be20000000800 */
[----:B------:R-:W-:Y:S01]  /*14320*/  SHF.R.U32.HI R13, RZ, 0x8, R4 ;  /* 0x00000008ff0d7819 */ /* 0x000fe20000011604 */
[----:B------:R-:W-:Y:S01]  /*14330*/  FMUL.FTZ R4, R132, R140 ;  /* 0x0000008c84047220 */ /* 0x000fe20000410000 */
[----:B------:R-:W-:Y:S01]  /*14340*/  LOP3.LUT R16, R14, 0xff, RZ, 0xc0, !PT ;  /* 0x000000ff0e107812 */ /* 0x000fe200078ec0ff */
[----:B------:R-:W-:Y:S01]  /*14350*/  FMUL.FTZ R9, R2, R145 ;  /* 0x0000009102097220 */ /* 0x000fe20000410000 */
[----:B------:R-:W-:Y:S01]  /*14360*/  SHF.R.U32.HI R14, RZ, 0x18, R7 ;  /* 0x00000018ff0e7819 */ /* 0x000fe20000011607 */
[----:B------:R-:W-:Y:S01]  /*14370*/  FMUL.FTZ R7, R133, R143 ;  /* 0x0000008f85077220 */ /* 0x000fe20000410000 */
[----:B------:R-:W-:Y:S01]  /*14380*/  LOP3.LUT R12, R8, 0xff, RZ, 0xc0, !PT ;  /* 0x000000ff080c7812 */ /* 0x000fe200078ec0ff */
[----:B------:R-:W1:Y:S01]  /*14390*/  LDSM.16.MT88.4 R140, [R206+0x4000] ;  /* 0x00400000ce8c783b */ /* 0x000e620000004200 */
[C---:B------:R-:W-:Y:S01]  /*143a0*/  FMUL.FTZ R8, R2.reuse, R144 ;  /* 0x0000009002087220 */ /* 0x040fe20000410000 */
[----:B------:R-:W-:Y:S01]  /*143b0*/  MUFU.EX2 R95, R95 ;  /* 0x0000005f005f7308 */ /* 0x000fe20000000800 */
[----:B------:R-:W-:Y:S01]  /*143c0*/  PRMT R49, R15, 0x5410, R13 ;  /* 0x000054100f317816 */ /* 0x000fe2000000000d */
[----:B------:R-:W-:Y:S01]  /*143d0*/  FMUL.FTZ R13, R2, R149 ;  /* 0x00000095020d7220 */ /* 0x000fe20000410000 */
[-C--:B--2---:R-:W-:Y:S01]  /*143e0*/  HMMA.16816.F32 R4, R172, R20.reuse, R4 ;  /* 0x00000014ac04723c */ /* 0x084fe20000001804 */
[----:B------:R-:W-:Y:S01]  /*143f0*/  PRMT R179, R12, 0x5410, R14 ;  /* 0x000054100cb37816 */ /* 0x000fe2000000000e */
[----:B------:R-:W-:Y:S01]  /*14400*/  FMUL.FTZ R12, R2, R148 ;  /* 0x00000094020c7220 */ /* 0x000fe20000410000 */
[----:B------:R-:W-:Y:S01]  /*14410*/  PRMT R187, R16, 0x5410, R17 ;  /* 0x0000541010bb7816 */ /* 0x000fe20000000011 */
[----:B------:R-:W-:Y:S01]  /*14420*/  FMUL.FTZ R14, R0, R150 ;  /* 0x00000096000e7220 */ /* 0x000fe20000410000 */
[----:B------:R-:W-:Y:S01]  /*14430*/  LOP3.LUT R16, R24, 0xffff, RZ, 0xc0, !PT ;  /* 0x0000ffff18107812 */ /* 0x000fe200078ec0ff */
[----:B------:R-:W-:Y:S01]  /*14440*/  FMUL.FTZ R15, R0, R151 ;  /* 0x00000097000f7220 */ /* 0x000fe20000410000 */
[----:B------:R-:W-:Y:S01]  /*14450*/  MUFU.EX2 R90, R90 ;  /* 0x0000005a005a7308 */ /* 0x000fe20000000800 */
[C---:B------:R-:W-:Y:S01]  /*14460*/  HMMA.16816.F32 R8, R32.reuse, R20, R8 ;  /* 0x000000142008723c */ /* 0x040fe20000001808 */
[----:B------:R-:W-:Y:S03]  /*14470*/  FMUL.FTZ R17, R132, R153 ;  /* 0x0000009984117220 */ /* 0x000fe60000410000 */
[----:B------:R-:W-:Y:S01]  /*14480*/  LOP3.LUT R25, R24, 0xff, RZ, 0xc0, !PT ;  /* 0x000000ff18197812 */ /* 0x000fe200078ec0ff */
[----:B------:R-:W-:Y:S01]  /*14490*/  IMAD.MOV.U32 R144, RZ, RZ, R203 ;  /* 0x000000ffff907224 */ /* 0x000fe200078e00cb */
[----:B------:R-:W-:Y:S01]  /*144a0*/  SHF.R.U32.HI R29, RZ, 0x18, R24 ;  /* 0x00000018ff1d7819 */ /* 0x000fe20000011618 */
[----:B------:R-:W-:Y:S01]  /*144b0*/  IMAD.MOV.U32 R145, RZ, RZ, R185 ;  /* 0x000000ffff917224 */ /* 0x000fe200078e00b9 */
[-C--:B------:R-:W-:Y:S01]  /*144c0*/  HMMA.16816.F32 R12, R32, R22.reuse, R12 ;  /* 0x00000016200c723c */ /* 0x080fe2000000180c */
[----:B------:R2:W-:Y:S03]  /*144d0*/  MUFU.EX2 R203, R36 ;  /* 0x0000002400cb7308 */ /* 0x0005e60000000800 */
[----:B------:R-:W-:Y:S01]  /*144e0*/  SHF.R.U32.HI R21, RZ, 0x8, R16 ;  /* 0x00000008ff157819 */ /* 0x000fe20000011610 */
[C---:B------:R-:W-:Y:S01]  /*144f0*/  FMUL.FTZ R16, R132.reuse, R152 ;  /* 0x0000009884107220 */ /* 0x040fe20000410000 */
[----:B------:R-:W-:Y:S01]  /*14500*/  LOP3.LUT R20, R193, UR15, R226, 0x96, !PT ;  /* 0x0000000fc1147c12 */ /* 0x000fe2000f8e96e2 */
[----:B------:R-:W-:Y:S01]  /*14510*/  IMAD.MOV.U32 R193, RZ, RZ, R199 ;  /* 0x000000ffffc17224 */ /* 0x000fe200078e00c7 */
[----:B------:R-:W-:Y:S01]  /*14520*/  PRMT R152, R25, 0x5410, R21 ;  /* 0x0000541019987816 */ /* 0x000fe20000000015 */
[----:B------:R-:W-:Y:S02]  /*14530*/  FMUL.FTZ R21, R132, R157 ;  /* 0x0000009d84157220 */ /* 0x000fe40000410000 */
[----:B------:R-:W-:Y:S01]  /*14540*/  MUFU.EX2 R199, R38 ;  /* 0x0000002600c77308 */ /* 0x000fe20000000800 */
[C---:B------:R-:W-:Y:S01]  /*14550*/  HMMA.16816.F32 R16, R172.reuse, R22, R16 ;  /* 0x00000016ac10723c */ /* 0x040fe20000001810 */
[----:B------:R-:W-:Y:S01]  /*14560*/  SHF.R.U32.HI R25, RZ, 0x10, R24 ;  /* 0x00000010ff197819 */ /* 0x000fe20000011618 */
[----:B------:R-:W-:Y:S01]  /*14570*/  IMAD.WIDE.U32 R146, R20, -0x2daee0ad, RZ ;  /* 0xd2511f5314927825 */ /* 0x000fe200078e00ff */
[--C-:B-----5:R-:W-:Y:S02]  /*14580*/  HSET2.LE.AND R45, R152, R217.reuse, PT ;  /* 0x000000d9982d7233 */ /* 0x120fe40003803000 */
[----:B------:R-:W-:Y:S01]  /*14590*/  LOP3.LUT R28, R25, 0xff, RZ, 0xc0, !PT ;  /* 0x000000ff191c7812 */ /* 0x000fe200078ec0ff */
[----:B------:R-:W-:Y:S01]  /*145a0*/  FMUL.FTZ R20, R132, R156 ;  /* 0x0000009c84147220 */ /* 0x000fe20000410000 */
[----:B------:R-:W-:Y:S01]  /*145b0*/  LOP3.LUT R48, R147, UR12, R220, 0x96, !PT ;  /* 0x0000000c93307c12 */ /* 0x000fe2000f8e96dc */
[C---:B------:R-:W-:Y:S01]  /*145c0*/  FMUL.FTZ R22, R133.reuse, R158 ;  /* 0x0000009e85167220 */ /* 0x040fe20000410000 */
[----:B------:R-:W-:Y:S03]  /*145d0*/  MUFU.EX2 R91, R91 ;  /* 0x0000005b005b7308 */ /* 0x000fe60000000800 */
[----:B------:R-:W-:Y:S01]  /*145e0*/  FMUL.FTZ R23, R133, R159 ;  /* 0x0000009f85177220 */ /* 0x000fe20000410000 */
[----:B------:R-:W-:Y:S01]  /*145f0*/  PRMT R150, R28, 0x5410, R29 ;  /* 0x000054101c967816 */ /* 0x000fe2000000001d */
[----:B------:R-:W-:Y:S01]  /*14600*/  IMAD.MOV.U32 R157, RZ, RZ, R202 ;  /* 0x000000ffff9d7224 */ /* 0x000fe200078e00ca */
[--C-:B--2---:R-:W-:Y:S01]  /*14610*/  HSET2.LE.AND R36, R189, R217.reuse, PT ;  /* 0x000000d9bd247233 */ /* 0x104fe20003803000 */
[----:B------:R-:W-:Y:S02]  /*14620*/  FMUL.FTZ R28, R2, R164 ;  /* 0x000000a4021c7220 */ /* 0x000fe40000410000 */
[----:B------:R-:W-:Y:S01]  /*14630*/  IMAD.MOV.U32 R164, RZ, RZ, R201 ;  /* 0x000000ffffa47224 */ /* 0x000fe200078e00c9 */
[----:B------:R2:W5:Y:S01]  /*14640*/  MUFU.EX2 R202, R37 ;  /* 0x0000002500ca7308 */ /* 0x0005620000000800 */
[-C--:B-1----:R-:W-:Y:S01]  /*14650*/  HMMA.16816.F32 R20, R172, R140.reuse, R20 ;  /* 0x0000008cac14723c */ /* 0x082fe20000001814 */
[----:B------:R-:W-:Y:S01]  /*14660*/  IMAD.WIDE.U32 R148, R48, -0x326172a9, RZ ;  /* 0xcd9e8d5730947825 */ /* 0x000fe200078e00ff */
[--C-:B------:R-:W-:Y:S03]  /*14670*/  HSET2.LE.AND R46, R150, R217.reuse, PT ;  /* 0x000000d9962e7233 */ /* 0x100fe60003803000 */
[C---:B------:R-:W-:Y:S02]  /*14680*/  FMUL.FTZ R24, R2.reuse, R160 ;  /* 0x000000a002187220 */ /* 0x040fe40000410000 */
[----:B------:R-:W-:Y:S02]  /*14690*/  FMUL.FTZ R25, R2, R161 ;  /* 0x000000a102197220 */ /* 0x000fe40000410000 */
[----:B------:R1:W1:Y:S03]  /*146a0*/  MUFU.EX2 R201, R39 ;  /* 0x0000002700c97308 */ /* 0x0002660000000800 */
[----:B------:R-:W-:Y:S02]  /*146b0*/  IMAD.WIDE.U32 R184, R184, -0x2daee0ad, RZ ;  /* 0xd2511f53b8b87825 */ /* 0x000fe400078e00ff */
[C---:B------:R-:W-:Y:S02]  /*146c0*/  HMMA.16816.F32 R24, R32.reuse, R140, R24 ;  /* 0x0000008c2018723c */ /* 0x040fe40000001818 */
[----:B------:R-:W-:Y:S01]  /*146d0*/  FMUL.FTZ R29, R2, R165 ;  /* 0x000000a5021d7220 */ /* 0x000fe20000410000 */
[----:B------:R-:W-:Y:S01]  /*146e0*/  LOP3.LUT R153, R185, UR6, R134, 0x96, !PT ;  /* 0x00000006b9997c12 */ /* 0x000fe2000f8e9686 */
[----:B------:R-:W-:Y:S01]  /*146f0*/  IMAD.MOV.U32 R165, RZ, RZ, R30 ;  /* 0x000000ffffa57224 */ /* 0x000fe200078e001e */
[----:B------:R-:W-:Y:S01]  /*14700*/  MUFU.EX2 R189, R66 ;  /* 0x0000004200bd7308 */ /* 0x000fe20000000800 */
[----:B------:R-:W-:Y:S01]  /*14710*/  LOP3.LUT R134, R183, UR13, R192, 0x96, !PT ;  /* 0x0000000db7867c12 */ /* 0x000fe2000f8e96c0 */
[----:B------:R-:W-:Y:S02]  /*14720*/  IMAD.MOV.U32 R192, RZ, RZ, R31 ;  /* 0x000000ffffc07224 */ /* 0x000fe400078e001f */
[C---:B------:R-:W-:Y:S03]  /*14730*/  FMUL.FTZ R31, R0.reuse, R167 ;  /* 0x000000a7001f7220 */ /* 0x040fe60000410000 */
[----:B------:R-:W-:Y:S01]  /*14740*/  IMAD.MOV.U32 R167, RZ, RZ, R200 ;  /* 0x000000ffffa77224 */ /* 0x000fe200078e00c8 */
[--C-:B--2---:R-:W-:Y:S01]  /*14750*/  HSET2.LE.AND R37, R188, R217.reuse, PT ;  /* 0x000000d9bc257233 */ /* 0x104fe20003803000 */
[----:B------:R-:W-:Y:S01]  /*14760*/  FMUL.FTZ R30, R0, R166 ;  /* 0x000000a6001e7220 */ /* 0x000fe20000410000 */
[----:B------:R-:W-:Y:S01]  /*14770*/  MUFU.EX2 R102, R102 ;  /* 0x0000006600667308 */ /* 0x000fe20000000800 */
[----:B------:R-:W-:Y:S01]  /*14780*/  IMAD.MOV.U32 R158, RZ, RZ, R154 ;  /* 0x000000ffff9e7224 */ /* 0x000fe200078e009a */
[----:B------:R-:W-:Y:S01]  /*14790*/  F2FP.PACK_AB R38, R167, R157 ;  /* 0x0000009da726723e */ /* 0x000fe200000000ff */
[----:B------:R-:W-:Y:S02]  /*147a0*/  IMAD.MOV.U32 R166, RZ, RZ, R145 ;  /* 0x000000ffffa67224 */ /* 0x000fe400078e0091 */
[----:B------:R-:W-:Y:S01]  /*147b0*/  IMAD.MOV.U32 R156, RZ, RZ, R144 ;  /* 0x000000ffff9c7224 */ /* 0x000fe200078e0090 */
[----:B------:R-:W-:Y:S01]  /*147c0*/  LOP3.LUT R38, R36, R38, RZ, 0xc0, !PT ;  /* 0x0000002624267212 */ /* 0x000fe200078ec0ff */
[-C--:B------:R-:W-:Y:S01]  /*147d0*/  HMMA.16816.F32 R28, R32, R142.reuse, R28 ;  /* 0x0000008e201c723c */ /* 0x080fe2000000181c */
[----:B------:R-:W-:Y:S01]  /*147e0*/  LOP3.LUT R144, R149, UR11, R182, 0x96, !PT ;  /* 0x0000000b95907c12 */ /* 0x000fe2000f8e96b6 */
[--C-:B------:R-:W-:Y:S01]  /*147f0*/  HSET2.LE.AND R36, R49, R217.reuse, PT ;  /* 0x000000d931247233 */ /* 0x100fe20003803000 */
[----:B-1----:R-:W-:Y:S01]  /*14800*/  F2FP.PACK_AB R39, R193, R166 ;  /* 0x000000a6c127723e */ /* 0x002fe200000000ff */
[----:B------:R-:W1:Y:S01]  /*14810*/  LDSM.16.MT88.4 R48, [R205+0x4400] ;  /* 0x00440000cd30783b */ /* 0x000e620000004200 */
[----:B------:R-:W-:Y:S01]  /*14820*/  MUFU.EX2 R154, R42 ;  /* 0x0000002a009a7308 */ /* 0x000fe20000000800 */
[----:B------:R-:W-:Y:S01]  /*14830*/  IMAD.WIDE.U32 R144, R144, -0x2daee0ad, RZ ;  /* 0xd2511f5390907825 */ /* 0x000fe200078e00ff */
[----:B----4-:R-:W-:Y:S02]  /*14840*/  F2FP.PACK_AB R32, R249, R248 ;  /* 0x000000f8f920723e */ /* 0x010fe400000000ff */
[----:B------:R-:W-:Y:S03]  /*14850*/  LOP3.LUT R39, R37, R39, RZ, 0xc0, !PT ;  /* 0x0000002725277212 */ /* 0x000fe600078ec0ff */
[----:B------:R-:W-:Y:S01]  /*14860*/  LOP3.LUT R36, R36, R32, RZ, 0xc0, !PT ;  /* 0x0000002024247212 */ /* 0x000fe200078ec0ff */
[----:B------:R-:W-:Y:S01]  /*14870*/  IMAD.WIDE.U32 R134, R134, -0x2daee0ad, RZ ;  /* 0xd2511f5386867825 */ /* 0x000fe200078e00ff */
[----:B------:R-:W-:Y:S01]  /*14880*/  F2FP.PACK_AB R32, R246, R243 ;  /* 0x000000f3f620723e */ /* 0x000fe200000000ff */
[--C-:B------:R-:W-:Y:S01]  /*14890*/  HSET2.LE.AND R37, R179, R217.reuse, PT ;  /* 0x000000d9b3257233 */ /* 0x100fe20003803000 */
[----:B------:R2:W2:Y:S01]  /*148a0*/  MUFU.EX2 R200, R44 ;  /* 0x0000002c00c87308 */ /* 0x0004a20000000800 */
[----:B------:R-:W-:Y:S01]  /*148b0*/  IMAD.MOV.U32 R159, RZ, RZ, R196 ;  /* 0x000000ffff9f7224 */ /* 0x000fe200078e00c4 */
[----:B------:R-:W-:Y:S01]  /*148c0*/  LOP3.LUT R151, R145, UR8, R134, 0x96, !PT ;  /* 0x0000000891977c12 */ /* 0x000fe2000f8e9686 */
[----:B------:R-:W-:Y:S01]  /*148d0*/  FFMA.FTZ R145, R40, c[0x0][0x23c], -R139 ;  /* 0x00008f0028917a23 */ /* 0x000fe2000001088b */
[----:B------:R-:W-:Y:S01]  /*148e0*/  LOP3.LUT R37, R37, R32, RZ, 0xc0, !PT ;  /* 0x0000002025257212 */ /* 0x000fe200078ec0ff */
[C---:B------:R-:W-:Y:S01]  /*148f0*/  FMUL.FTZ R32, R132.reuse, R168 ;  /* 0x000000a884207220 */ /* 0x040fe20000410000 */
[----:B------:R-:W-:Y:S01]  /*14900*/  LOP3.LUT R146, R135, UR10, R146, 0x96, !PT ;  /* 0x0000000a87927c12 */ /* 0x000fe2000f8e9692 */
[----:B------:R-:W-:Y:S01]  /*14910*/  IMAD.MOV.U32 R168, RZ, RZ, R156 ;  /* 0x000000ffffa87224 */ /* 0x000fe200078e009c */
[----:B------:R-:W-:Y:S01]  /*14920*/  F2FP.PACK_AB R40, R237, R240 ;  /* 0x000000f0ed28723e */ /* 0x000fe200000000ff */
[----:B------:R-:W-:Y:S01]  /*14930*/  IMAD.MOV.U32 R156, RZ, RZ, R155 ;  /* 0x000000ffff9c7224 */ /* 0x000fe200078e009b */
[----:B------:R-:W-:Y:S01]  /*14940*/  F2FP.PACK_AB R134, R239, R232 ;  /* 0x000000e8ef86723e */ /* 0x000fe200000000ff */
[----:B------:R3:W3:Y:S01]  /*14950*/  MUFU.EX2 R196, R47 ;  /* 0x0000002f00c47308 */ /* 0x0006e20000000800 */
[C---:B------:R-:W-:Y:S01]  /*14960*/  FMUL.FTZ R33, R132.reuse, R169 ;  /* 0x000000a984217220 */ /* 0x040fe20000410000 */
[--C-:B------:R-:W-:Y:S01]  /*14970*/  HSET2.LE.AND R135, R187, R217.reuse, PT ;  /* 0x000000d9bb877233 */ /* 0x100fe20003803000 */
[C---:B------:R-:W-:Y:S02]  /*14980*/  FMUL.FTZ R34, R133.reuse, R170 ;  /* 0x000000aa85227220 */ /* 0x040fe40000410000 */
[----:B------:R-:W-:Y:S02]  /*14990*/  FMUL.FTZ R35, R133, R171 ;  /* 0x000000ab85237220 */ /* 0x000fe40000410000 */
[----:B------:R-:W-:Y:S02]  /*149a0*/  FFMA.FTZ R132, R132, R247, R194 ;  /* 0x000000f784847223 */ /* 0x000fe400000100c2 */
[----:B------:R-:W4:Y:S01]  /*149b0*/  LDL.LU R247, [R1+0x10] ;  /* 0x0000100001f77983 */ /* 0x000f220000300800 */
[----:B------:R5:W-:Y:S01]  /*149c0*/  MUFU.EX2 R155, R145 ;  /* 0x00000091009b7308 */ /* 0x000be20000000800 */
[----:B------:R-:W-:Y:S01]  /*149d0*/  IMAD.MOV.U32 R171, RZ, RZ, R193 ;  /* 0x000000ffffab7224 */ /* 0x000fe200078e00c1 */
[----:B------:R-:W-:Y:S01]  /*149e0*/  HMMA.16816.F32 R32, R172, R142, R32 ;  /* 0x0000008eac20723c */ /* 0x000fe20000001820 */
[----:B--2---:R-:W-:Y:S01]  /*149f0*/  F2FP.PACK_AB R44, R241, R238 ;  /* 0x000000eef12c723e */ /* 0x004fe200000000ff */
[----:B------:R-:W2:Y:S01]  /*14a00*/  LDSM.16.MT88.4 R140, [R206+0x4400] ;  /* 0x00440000ce8c783b */ /* 0x000ea20000004200 */
[----:B------:R-:W-:Y:S02]  /*14a10*/  IMAD.WIDE.U32 R146, R146, -0x326172a9, RZ ;  /* 0xcd9e8d5792927825 */ /* 0x000fe400078e00ff */
[----:B------:R-:W-:Y:S02]  /*14a20*/  LOP3.LUT R44, R45, R44, RZ, 0xc0, !PT ;  /* 0x0000002c2d2c7212 */ /* 0x000fe400078ec0ff */
[----:B------:R-:W-:Y:S01]  /*14a30*/  F2FP.PACK_AB R45, R234, R236 ;  /* 0x000000ecea2d723e */ /* 0x000fe200000000ff */
[-C--:B-1----:R-:W-:Y:S01]  /*14a40*/  HMMA.16816.F32 R4, R36, R48.reuse, R4 ;  /* 0x000000302404723c */ /* 0x082fe20000001804 */
[----:B------:R-:W-:Y:S01]  /*14a50*/  LOP3.LUT R148, R147, UR9, R148, 0x96, !PT ;  /* 0x0000000993947c12 */ /* 0x000fe2000f8e9694 */
[----:B------:R-:W4:Y:S01]  /*14a60*/  LDL.LU R194, [R1+0xc] ;  /* 0x00000c0001c27983 */ /* 0x000f220000300800 */
[----:B------:R-:W-:Y:S01]  /*14a70*/  MUFU.EX2 R193, R64 ;  /* 0x0000004000c17308 */ /* 0x000fe20000000800 */
[----:B------:R-:W-:Y:S01]  /*14a80*/  LOP3.LUT R45, R46, R45, RZ, 0xc0, !PT ;  /* 0x0000002d2e2d7212 */ /* 0x000fe200078ec0ff */
[--C-:B---3--:R-:W-:Y:S01]  /*14a90*/  HSET2.LE.AND R47, R190, R217.reuse, PT ;  /* 0x000000d9be2f7233 */ /* 0x108fe20003803000 */
[----:B------:R-:W-:Y:S06]  /*14aa0*/  IMAD.WIDE.U32 R148, R148, -0x2daee0ad, RZ ;  /* 0xd2511f5394947825 */ /* 0x000fec00078e00ff */
[----:B------:R-:W-:Y:S01]  /*14ab0*/  LOP3.LUT R46, R47, R40, RZ, 0xc0, !PT ;  /* 0x000000282f2e7212 */ /* 0x000fe200078ec0ff */
[----:B------:R-:W-:Y:S01]  /*14ac0*/  MUFU.EX2 R172, R57 ;  /* 0x0000003900ac7308 */ /* 0x000fe20000000800 */
[----:B------:R-:W-:Y:S01]  /*14ad0*/  LOP3.LUT R47, R135, R134, RZ, 0xc0, !PT ;  /* 0x00000086872f7212 */ /* 0x000fe200078ec0ff */
[----:B-----5:R-:W-:Y:S01]  /*14ae0*/  FFMA.FTZ R145, R41, c[0x0][0x23c], -R139 ;  /* 0x00008f0029917a23 */ /* 0x020fe2000001088b */
[----:B------:R-:W-:Y:S01]  /*14af0*/  LOP3.LUT R144, R149, UR6, R144, 0x96, !PT ;  /* 0x0000000695907c12 */ /* 0x000fe2000f8e9690 */
[----:B------:R-:W-:Y:S04]  /*14b00*/  IMAD.WIDE.U32 R134, R191, -0x326172a9, RZ ;  /* 0xcd9e8d57bf867825 */ /* 0x000fe800078e00ff */
[C---:B------:R-:W-:Y:S01]  /*14b10*/  HMMA.16816.F32 R8, R44.reuse, R48, R8 ;  /* 0x000000302c08723c */ /* 0x040fe20000001808 */
[----:B------:R-:W-:Y:S01]  /*14b20*/  LOP3.LUT R150, R135, UR7, R186, 0x96, !PT ;  /* 0x0000000787967c12 */ /* 0x000fe2000f8e96ba */
[----:B------:R1:W3:Y:S01]  /*14b30*/  MUFU.EX2 R195, R145 ;  /* 0x0000009100c37308 */ /* 0x0002e20000000800 */
[----:B------:R-:W-:Y:S02]  /*14b40*/  IMAD.U32 R42, RZ, RZ, UR4 ;  /* 0x00000004ff2a7e24 */ /* 0x000fe4000f8e00ff */
[----:B------:R-:W-:Y:S03]  /*14b50*/  IMAD.WIDE.U32 R40, R153, -0x326172a9, RZ ;  /* 0xcd9e8d5799287825 */ /* 0x000fe600078e00ff */
[----:B------:R-:W-:Y:S01]  /*14b60*/  LOP3.LUT R42, R219, UR25, R42, 0x96, !PT ;  /* 0x00000019db2a7c12 */ /* 0x000fe2000f8e962a */
[-C--:B------:R-:W-:Y:S03]  /*14b70*/  HMMA.16816.F32 R12, R44, R50.reuse, R12 ;  /* 0x000000322c0c723c */ /* 0x080fe6000000180c */
[----:B------:R-:W-:Y:S01]  /*14b80*/  LOP3.LUT R134, R41, UR17, R134, 0x96, !PT ;  /* 0x0000001129867c12 */ /* 0x000fe2000f8e9686 */
[----:B------:R5:W3:Y:S01]  /*14b90*/  MUFU.EX2 R191, R43 ;  /* 0x0000002b00bf7308 */ /* 0x000ae20000000800 */
[----:B------:R-:W-:Y:S01]  /*14ba0*/  LOP3.LUT R135, R40, 0xffff, RZ, 0xc0, !PT ;  /* 0x0000ffff28877812 */ /* 0x000fe200078ec0ff */
[----:B------:R-:W-:Y:S01]  /*14bb0*/  IMAD.WIDE.U32 R48, R151, -0x326172a9, RZ ;  /* 0xcd9e8d5797307825 */ /* 0x000fe200078e00ff */
[--C-:B------:R-:W-:Y:S01]  /*14bc0*/  SHF.R.U32.HI R147, RZ, 0x10, R40.reuse ;  /* 0x00000010ff937819 */ /* 0x100fe20000011628 */
[C---:B------:R-:W-:Y:S01]  /*14bd0*/  HMMA.16816.F32 R16, R36.reuse, R50, R16 ;  /* 0x000000322410723c */ /* 0x040fe20000001810 */
[----:B------:R-:W-:Y:S03]  /*14be0*/  SHF.R.U32.HI R149, RZ, 0x18, R40 ;  /* 0x00000018ff957819 */ /* 0x000fe60000011628 */
[----:B------:R-:W-:Y:S01]  /*14bf0*/  LOP3.LUT R146, R49, UR7, R146, 0x96, !PT ;  /* 0x0000000731927c12 */ /* 0x000fe2000f8e9692 */
[----:B------:R-:W-:Y:S01]  /*14c00*/  IMAD.WIDE.U32 R152, R42, -0x326172a9, RZ ;  /* 0xcd9e8d572a987825 */ /* 0x000fe200078e00ff */
[----:B------:R-:W-:Y:S01]  /*14c10*/  LOP3.LUT R49, R147, 0xff, RZ, 0xc0, !PT ;  /* 0x000000ff93317812 */ /* 0x000fe200078ec0ff */
[----:B------:R3:W-:Y:S01]  /*14c20*/  MUFU.EX2 R173, R56 ;  /* 0x0000003800ad7308 */ /* 0x0007e20000000800 */
[-C--:B--2---:R-:W-:Y:S01]  /*14c30*/  HMMA.16816.F32 R20, R36, R140.reuse, R20 ;  /* 0x0000008c2414723c */ /* 0x084fe20000001814 */
[----:B-1----:R-:W-:Y:S03]  /*14c40*/  LOP3.LUT R145, R40, 0xff, RZ, 0xc0, !PT ;  /* 0x000000ff28917812 */ /* 0x002fe600078ec0ff */
[----:B------:R-:W-:Y:S01]  /*14c50*/  LOP3.LUT R42, R181, UR13, R152, 0x96, !PT ;  /* 0x0000000db52a7c12 */ /* 0x000fe2000f8e9698 */
[----:B------:R-:W-:Y:S01]  /*14c60*/  IMAD.WIDE.U32 R40, R144, -0x326172a9, RZ ;  /* 0xcd9e8d5790287825 */ /* 0x000fe200078e00ff */
[----:B------:R-:W-:Y:S02]  /*14c70*/  PRMT R149, R49, 0x5410, R149 ;  /* 0x0000541031957816 */ /* 0x000fe40000000095 */
[----:B------:R-:W-:Y:S01]  /*14c80*/  LOP3.LUT R57, R153, UR15, R226, 0x96, !PT ;  /* 0x0000000f99397c12 */ /* 0x000fe2000f8e96e2 */
[C---:B------:R-:W-:Y:S01]  /*14c90*/  HMMA.16816.F32 R24, R44.reuse, R140, R24 ;  /* 0x0000008c2c18723c */ /* 0x040fe20000001818 */
[----:B------:R-:W-:Y:S02]  /*14ca0*/  MUFU.EX2 R103, R103 ;  /* 0x0000006700677308 */ /* 0x000fe40000000800 */
[----:B------:R-:W-:Y:S01]  /*14cb0*/  LOP3.LUT R48, R41, UR17, R48, 0x96, !PT ;  /* 0x0000001129307c12 */ /* 0x000fe2000f8e9630 */
[----:B-----5:R-:W-:Y:S01]  /*14cc0*/  IMAD.WIDE.U32 R42, R42, -0x2daee0ad, RZ ;  /* 0xd2511f532a2a7825 */ /* 0x020fe200078e00ff */
[C---:B------:R-:W-:Y:S02]  /*14cd0*/  LOP3.LUT R51, R40.reuse, 0xffff, RZ, 0xc0, !PT ;  /* 0x0000ffff28337812 */ /* 0x040fe400078ec0ff */
[----:B------:R-:W-:Y:S01]  /*14ce0*/  SHF.R.U32.HI R41, RZ, 0x8, R135 ;  /* 0x00000008ff297819 */ /* 0x000fe20000011687 */
[-C--:B------:R-:W-:Y:S01]  /*14cf0*/  HMMA.16816.F32 R28, R44, R142.reuse, R28 ;  /* 0x0000008e2c1c723c */ /* 0x080fe2000000181c */
[----:B------:R-:W-:Y:S02]  /*14d00*/  LOP3.LUT R135, R40, 0xff, RZ, 0xc0, !PT ;  /* 0x000000ff28877812 */ /* 0x000fe400078ec0ff */
[----:B------:R-:W-:Y:S01]  /*14d10*/  MUFU.EX2 R130, R130 ;  /* 0x0000008200827308 */ /* 0x000fe20000000800 */
[----:B------:R-:W-:Y:S01]  /*14d20*/  SHF.R.U32.HI R144, RZ, 0x10, R40 ;  /* 0x00000010ff907819 */ /* 0x000fe20000011628 */
[----:B------:R-:W-:Y:S01]  /*14d30*/  IMAD.MOV.U32 R169, RZ, RZ, R192 ;  /* 0x000000ffffa97224 */ /* 0x000fe200078e00c0 */
[----:B------:R-:W-:Y:S01]  /*14d40*/  SHF.R.U32.HI R64, RZ, 0x18, R40 ;  /* 0x00000018ff407819 */ /* 0x000fe20000011628 */
[----:B------:R-:W-:Y:S01]  /*14d50*/  IMAD.MOV.U32 R170, RZ, RZ, R157 ;  /* 0x000000ffffaa7224 */ /* 0x000fe200078e009d */
[----:B------:R-:W-:Y:S01]  /*14d60*/  LOP3.LUT R40, R153, UR15, R228, 0x96, !PT ;  /* 0x0000000f99287c12 */ /* 0x000fe2000f8e96e4 */
[----:B------:R-:W-:Y:S01]  /*14d70*/  IMAD.MOV.U32 R153, RZ, RZ, R162 ;  /* 0x000000ffff997224 */ /* 0x000fe200078e00a2 */
[----:B------:R-:W-:Y:S02]  /*14d80*/  HMMA.16816.F32 R32, R36, R142, R32 ;  /* 0x0000008e2420723c */ /* 0x000fe40000001820 */
[----:B------:R-:W-:Y:S01]  /*14d90*/  PRMT R145, R145, 0x5410, R41 ;  /* 0x0000541091917816 */ /* 0x000fe20000000029 */
[----:B------:R1:W-:Y:S01]  /*14da0*/  MUFU.EX2 R190, R67 ;  /* 0x0000004300be7308 */ /* 0x0003e20000000800 */
[----:B------:R-:W-:Y:S01]  /*14db0*/  LOP3.LUT R45, R48, 0xff, RZ, 0xc0, !PT ;  /* 0x000000ff302d7812 */ /* 0x000fe200078ec0ff */
[----:B------:R-:W-:Y:S01]  /*14dc0*/  IMAD.WIDE.U32 R40, R40, -0x2daee0ad, RZ ;  /* 0xd2511f5328287825 */ /* 0x000fe200078e00ff */
[----:B---3--:R-:W-:Y:S02]  /*14dd0*/  LOP3.LUT R56, R183, UR13, R152, 0x96, !PT ;  /* 0x0000000db7387c12 */ /* 0x008fe4000f8e9698 */
[----:B------:R-:W-:Y:S01]  /*14de0*/  SHF.R.U32.HI R36, RZ, 0x10, R134 ;  /* 0x00000010ff247819 */ /* 0x000fe20000011686 */
[----:B------:R-:W-:Y:S03]  /*14df0*/  IMAD.MOV.U32 R152, RZ, RZ, R158 ;  /* 0x000000ffff987224 */ /* 0x000fe600078e009e */
[----:B------:R-:W-:Y:S01]  /*14e00*/  LOP3.LUT R50, R41, UR12, R222, 0x96, !PT ;  /* 0x0000000c29327c12 */ /* 0x000fe2000f8e96de */
[----:B------:R2:W3:Y:S01]  /*14e10*/  MUFU.EX2 R192, R65 ;  /* 0x0000004100c07308 */ /* 0x0004e20000000800 */
[----:B------:R-:W-:Y:S01]  /*14e20*/  LOP3.LUT R140, R43, UR10, R40, 0x96, !PT ;  /* 0x0000000a2b8c7c12 */ /* 0x000fe2000f8e9628 */
[----:B------:R-:W-:Y:S01]  /*14e30*/  FFMA.FTZ R139, R125, c[0x0][0x23c], -R139 ;  /* 0x00008f007d8b7a23 */ /* 0x000fe2000001088b */
[----:B------:R-:W-:Y:S01]  /*14e40*/  SHF.R.U32.HI R40, RZ, 0x8, R51 ;  /* 0x00000008ff287819 */ /* 0x000fe20000011633 */
[----:B------:R-:W-:Y:S01]  /*14e50*/  IMAD.WIDE.U32 R50, R50, -0x326172a9, RZ ;  /* 0xcd9e8d5732327825 */ /* 0x000fe200078e00ff */
[----:B------:R-:W-:Y:S02]  /*14e60*/  SHF.R.U32.HI R39, RZ, 0x10, R48 ;  /* 0x00000010ff277819 */ /* 0x000fe40000011630 */
[----:B------:R-:W-:Y:S01]  /*14e70*/  PRMT R135, R135, 0x5410, R40 ;  /* 0x0000541087877816 */ /* 0x000fe20000000028 */
[----:B------:R-:W-:Y:S01]  /*14e80*/  IMAD.WIDE.U32 R140, R140, -0x326172a9, RZ ;  /* 0xcd9e8d578c8c7825 */ /* 0x000fe200078e00ff */
[----:B------:R-:W-:Y:S01]  /*14e90*/  LOP3.LUT R66, R51, UR11, R180, 0x96, !PT ;  /* 0x0000000b33427c12 */ /* 0x000fe2000f8e96b4 */
[----:B------:R-:W-:Y:S01]  /*14ea0*/  MUFU.EX2 R162, R80 ;  /* 0x0000005000a27308 */ /* 0x000fe20000000800 */
[----:B------:R-:W-:Y:S01]  /*14eb0*/  LOP3.LUT R40, R144, 0xff, RZ, 0xc0, !PT ;  /* 0x000000ff90287812 */ /* 0x000fe200078ec0ff */
[--C-:B------:R-:W-:Y:S01]  /*14ec0*/  HSET2.LE.AND R46, R135, R217.reuse, PT ;  /* 0x000000d9872e7233 */ /* 0x100fe20003803000 */
[----:B------:R-:W-:Y:S01]  /*14ed0*/  LOP3.LUT R37, R48, 0xffff, RZ, 0xc0, !PT ;  /* 0x0000ffff30257812 */ /* 0x000fe200078ec0ff */
[----:B-1----:R-:W-:Y:S01]  /*14ee0*/  IMAD.WIDE.U32 R66, R66, -0x2daee0ad, RZ ;  /* 0xd2511f5342427825 */ /* 0x002fe200078e00ff */
[----:B------:R-:W-:Y:S02]  /*14ef0*/  PRMT R51, R40, 0x5410, R64 ;  /* 0x0000541028337816 */ /* 0x000fe40000000040 */
[----:B------:R-:W-:Y:S01]  /*14f00*/  SHF.R.U32.HI R48, RZ, 0x18, R48 ;  /* 0x00000018ff307819 */ /* 0x000fe20000011630 */
[----:B------:R-:W-:Y:S01]  /*14f10*/  IMAD.WIDE.U32 R40, R150, -0x2daee0ad, RZ ;  /* 0xd2511f5396287825 */ /* 0x000fe200078e00ff */
[----:B------:R-:W-:Y:S01]  /*14f20*/  LOP3.LUT R147, R67, UR8, R42, 0x96, !PT ;  /* 0x0000000843937c12 */ /* 0x000fe2000f8e962a */
[----:B------:R-:W-:Y:S01]  /*14f30*/  MUFU.EX2 R131, R131 ;  /* 0x0000008300837308 */ /* 0x000fe20000000800 */
[----:B------:R-:W-:Y:S01]  /*14f40*/  LOP3.LUT R38, R36, 0xff, RZ, 0xc0, !PT ;  /* 0x000000ff24267812 */ /* 0x000fe200078ec0ff */
[----:B------:R-:W-:Y:S01]  /*14f50*/  IMAD.MOV.U32 R117, RZ, RZ, R164 ;  /* 0x000000ffff757224 */ /* 0x000fe200078e00a4 */
[C---:B------:R-:W-:Y:S02]  /*14f60*/  LOP3.LUT R67, R40.reuse, 0xff, RZ, 0xc0, !PT ;  /* 0x000000ff28437812 */ /* 0x040fe400078ec0ff */
[----:B--2---:R-:W-:Y:S02]  /*14f70*/  LOP3.LUT R65, R40, 0xffff, RZ, 0xc0, !PT ;  /* 0x0000ffff28417812 */ /* 0x004fe400078ec0ff */
[--C-:B------:R-:W-:Y:S02]  /*14f80*/  SHF.R.U32.HI R144, RZ, 0x10, R40.reuse ;  /* 0x00000010ff907819 */ /* 0x100fe40000011628 */
[----:B------:R-:W-:Y:S01]  /*14f90*/  SHF.R.U32.HI R150, RZ, 0x18, R40 ;  /* 0x00000018ff967819 */ /* 0x000fe20000011628 */
[----:B------:R-:W-:Y:S01]  /*14fa0*/  MUFU.EX2 R139, R139 ;  /* 0x0000008b008b7308 */ /* 0x000fe20000000800 */
[C---:B------:R-:W-:Y:S02]  /*14fb0*/  LOP3.LUT R40, R134.reuse, 0xffff, RZ, 0xc0, !PT ;  /* 0x0000ffff86287812 */ /* 0x040fe400078ec0ff */
[----:B------:R-:W-:Y:S02]  /*14fc0*/  LOP3.LUT R64, R41, UR16, R184, 0x96, !PT ;  /* 0x0000001029407c12 */ /* 0x000fe4000f8e96b8 */
[----:B------:R-:W-:Y:S02]  /*14fd0*/  LOP3.LUT R41, R134, 0xff, RZ, 0xc0, !PT ;  /* 0x000000ff86297812 */ /* 0x000fe400078ec0ff */
[----:B------:R-:W-:Y:S02]  /*14fe0*/  SHF.R.U32.HI R40, RZ, 0x8, R40 ;  /* 0x00000008ff287819 */ /* 0x000fe40000011628 */
[----:B------:R-:W-:Y:S01]  /*14ff0*/  SHF.R.U32.HI R134, RZ, 0x18, R134 ;  /* 0x00000018ff867819 */ /* 0x000fe20000011686 */
[----:B------:R-:W-:Y:S01]  /*15000*/  MUFU.EX2 R178, R178 ;  /* 0x000000b200b27308 */ /* 0x000fe20000000800 */
[----:B------:R-:W-:Y:S02]  /*15010*/  PRMT R47, R41, 0x5410, R40 ;  /* 0x00005410292f7816 */ /* 0x000fe40000000028 */
[----:B------:R-:W-:Y:S01]  /*15020*/  LOP3.LUT R36, R39, 0xff, RZ, 0xc0, !PT ;  /* 0x000000ff27247812 */ /* 0x000fe200078ec0ff */
[----:B------:R-:W1:Y:S01]  /*15030*/  LDSM.16.MT88.4 R40, [R205+0x4800] ;  /* 0x00480000cd28783b */ /* 0x000e620000004200 */
[----:B------:R-:W-:Y:S02]  /*15040*/  SHF.R.U32.HI R37, RZ, 0x8, R37 ;  /* 0x00000008ff257819 */ /* 0x000fe40000011625 */
[----:B------:R-:W-:Y:S02]  /*15050*/  PRMT R44, R38, 0x5410, R134 ;  /* 0x00005410262c7816 */ /* 0x000fe40000000086 */
[----:B------:R-:W-:Y:S01]  /*15060*/  PRMT R48, R36, 0x5410, R48 ;  /* 0x0000541024307816 */ /* 0x000fe20000000030 */
[--C-:B------:R-:W-:Y:S01]  /*15070*/  HSET2.LE.AND R36, R145, R217.reuse, PT ;  /* 0x000000d991247233 */ /* 0x100fe20003803000 */
[----:B------:R-:W-:Y:S01]  /*15080*/  PRMT R49, R45, 0x5410, R37 ;  /* 0x000054102d317816 */ /* 0x000fe20000000025 */
[--C-:B------:R-:W-:Y:S01]  /*15090*/  HSET2.LE.AND R44, R44, R217.reuse, PT ;  /* 0x000000d92c2c7233 */ /* 0x100fe20003803000 */
[----:B------:R-:W-:Y:S01]  /*150a0*/  F2FP.PACK_AB R38, R242, R244 ;  /* 0x000000f4f226723e */ /* 0x000fe200000000ff */
[--C-:B------:R-:W-:Y:S01]  /*150b0*/  HSET2.LE.AND R37, R149, R217.reuse, PT ;  /* 0x000000d995257233 */ /* 0x100fe20003803000 */
[----:B------:R-:W-:Y:S01]  /*150c0*/  F2FP.PACK_AB R39, R233, R235 ;  /* 0x000000ebe927723e */ /* 0x000fe200000000ff */
[----:B------:R-:W-:Y:S01]  /*150d0*/  MUFU.EX2 R188, R52 ;  /* 0x0000003400bc7308 */ /* 0x000fe20000000800 */
[----:B------:R-:W-:Y:S01]  /*150e0*/  LOP3.LUT R38, R36, R38, RZ, 0xc0, !PT ;  /* 0x0000002624267212 */ /* 0x000fe200078ec0ff */
[--C-:B------:R-:W-:Y:S01]  /*150f0*/  HSET2.LE.AND R36, R47, R217.reuse, PT ;  /* 0x000000d92f247233 */ /* 0x100fe20003803000 */
[----:B------:R-:W-:Y:S02]  /*15100*/  LOP3.LUT R39, R37, R39, RZ, 0xc0, !PT ;  /* 0x0000002725277212 */ /* 0x000fe400078ec0ff */
[----:B------:R-:W-:Y:S02]  /*15110*/  F2FP.PACK_AB R37, R202, R203 ;  /* 0x000000cbca25723e */ /* 0x000fe400000000ff */
[----:B------:R-:W-:Y:S02]  /*15120*/  F2FP.PACK_AB R45, R201, R199 ;  /* 0x000000c7c92d723e */ /* 0x000fe400000000ff */
[----:B------:R-:W-:Y:S01]  /*15130*/  F2FP.PACK_AB R47, R198, R200 ;  /* 0x000000c8c62f723e */ /* 0x000fe200000000ff */
[----:B------:R2:W5:Y:S01]  /*15140*/  MUFU.EX2 R187, R53 ;  /* 0x0000003500bb7308 */ /* 0x0005620000000800 */
[----:B------:R-:W-:Y:S02]  /*15150*/  LOP3.LUT R50, R141, UR9, R50, 0x96, !PT ;  /* 0x000000098d327c12 */ /* 0x000fe4000f8e9632 */
[----:B------:R-:W-:Y:S02]  /*15160*/  LOP3.LUT R36, R36, R37, RZ, 0xc0, !PT ;  /* 0x0000002524247212 */ /* 0x000fe400078ec0ff */
[----:B------:R-:W-:Y:S01]  /*15170*/  LOP3.LUT R37, R44, R45, RZ, 0xc0, !PT ;  /* 0x0000002d2c257212 */ /* 0x000fe200078ec0ff */
[--C-:B------:R-:W-:Y:S01]  /*15180*/  HSET2.LE.AND R45, R49, R217.reuse, PT ;  /* 0x000000d9312d7233 */ /* 0x100fe20003803000 */
[----:B------:R-:W-:Y:S01]  /*15190*/  LOP3.LUT R46, R46, R47, RZ, 0xc0, !PT ;  /* 0x0000002f2e2e7212 */ /* 0x000fe200078ec0ff */
[--C-:B------:R-:W-:Y:S01]  /*151a0*/  HSET2.LE.AND R47, R51, R217.reuse, PT ;  /* 0x000000d9332f7233 */ /* 0x100fe20003803000 */
[----:B------:R-:W-:Y:S01]  /*151b0*/  F2FP.PACK_AB R44, R196, R197 ;  /* 0x000000c5c42c723e */ /* 0x000fe200000000ff */
[--C-:B------:R-:W-:Y:S01]  /*151c0*/  HSET2.LE.AND R49, R48, R217.reuse, PT ;  /* 0x000000d930317233 */ /* 0x100fe20003803000 */
[----:B------:R-:W-:Y:S01]  /*151d0*/  F2FP.PACK_AB R48, R195, R155 ;  /* 0x0000009bc330723e */ /* 0x000fe200000000ff */
[----:B------:R-:W-:Y:S01]  /*151e0*/  IMAD.WIDE.U32 R142, R50, -0x2daee0ad, RZ ;  /* 0xd2511f53328e7825 */ /* 0x000fe200078e00ff */
[----:B------:R-:W-:Y:S01]  /*151f0*/  F2FP.PACK_AB R50, R191, R154 ;  /* 0x0000009abf32723e */ /* 0x000fe200000000ff */
[----:B------:R-:W-:Y:S01]  /*15200*/  MUFU.EX2 R141, R72 ;  /* 0x00000048008d7308 */ /* 0x000fe20000000800 */
[----:B------:R-:W-:Y:S02]  /*15210*/  LOP3.LUT R47, R47, R44, RZ, 0xc0, !PT ;  /* 0x0000002c2f2f7212 */ /* 0x000fe400078ec0ff */
[----:B------:R-:W-:Y:S01]  /*15220*/  LOP3.LUT R44, R45, R48, RZ, 0xc0, !PT ;  /* 0x000000302d2c7212 */ /* 0x000fe200078ec0ff */
[-C--:B-1----:R-:W-:Y:S01]  /*15230*/  HMMA.16816.F32 R4, R36, R40.reuse, R4 ;  /* 0x000000282404723c */ /* 0x082fe20000001804 */
[----:B------:R-:W-:Y:S02]  /*15240*/  SHF.R.U32.HI R48, RZ, 0x8, R65 ;  /* 0x00000008ff307819 */ /* 0x000fe40000011641 */
[----:B------:R-:W-:Y:S02]  /*15250*/  LOP3.LUT R45, R49, R50, RZ, 0xc0, !PT ;  /* 0x00000032312d7212 */ /* 0x000fe400078ec0ff */
[----:B------:R-:W-:Y:S01]  /*15260*/  PRMT R65, R67, 0x5410, R48 ;  /* 0x0000541043417816 */ /* 0x000fe20000000030 */
[----:B------:R1:W-:Y:S01]  /*15270*/  MUFU.EX2 R186, R54 ;  /* 0x0000003600ba7308 */ /* 0x0003e20000000800 */
[----:B------:R-:W-:Y:S01]  /*15280*/  LOP3.LUT R66, R143, UR6, R66, 0x96, !PT ;  /* 0x000000068f427c12 */ /* 0x000fe2000f8e9642 */
[----:B------:R-:W3:Y:S01]  /*15290*/  LDSM.16.MT88.4 R48, [R206+0x4800] ;  /* 0x00480000ce30783b */ /* 0x000ee20000004200 */
[----:B--2---:R-:W-:Y:S01]  /*152a0*/  IMAD.WIDE.U32 R52, R146, -0x2daee0ad, RZ ;  /* 0xd2511f5392347825 */ /* 0x004fe200078e00ff */
[C---:B------:R-:W-:Y:S06]  /*152b0*/  HMMA.16816.F32 R8, R44.reuse, R40, R8 ;  /* 0x000000282c08723c */ /* 0x040fec0000001808 */
[----:B------:R2:W-:Y:S01]  /*152c0*/  MUFU.EX2 R184, R60 ;  /* 0x0000003c00b87308 */ /* 0x0005e20000000800 */
[----:B------:R-:W-:Y:S01]  /*152d0*/  IMAD.WIDE.U32 R40, R147, -0x326172a9, RZ ;  /* 0xcd9e8d5793287825 */ /* 0x000fe200078e00ff */
[-C--:B------:R-:W-:Y:S04]  /*152e0*/  HMMA.16816.F32 R12, R44, R42.reuse, R12 ;  /* 0x0000002a2c0c723c */ /* 0x080fe8000000180c */
[----:B------:R-:W-:Y:S04]  /*152f0*/  LOP3.LUT R140, R41, UR7, R140, 0x96, !PT ;  /* 0x00000007298c7c12 */ /* 0x000fe8000f8e968c */
[----:B------:R5:W-:Y:S01]  /*15300*/  MUFU.EX2 R185, R61 ;  /* 0x0000003d00b97308 */ /* 0x000be20000000800 */
[C---:B------:R-:W-:Y:S03]  /*15310*/  HMMA.16816.F32 R16, R36.reuse, R42, R16 ;  /* 0x0000002a2410723c */ /* 0x040fe60000001810 */
[----:B-1----:R-:W-:Y:S04]  /*15320*/  LOP3.LUT R54, R53, UR16, R148, 0x96, !PT ;  /* 0x0000001035367c12 */ /* 0x002fe8000f8e9694 */
[----:B------:R-:W-:Y:S02]  /*15330*/  LOP3.LUT R42, R64, 0xff, RZ, 0xc0, !PT ;  /* 0x000000ff402a7812 */ /* 0x000fe400078ec0ff */
[----:B------:R1:W-:Y:S03]  /*15340*/  MUFU.EX2 R174, R62 ;  /* 0x0000003e00ae7308 */ /* 0x0003e60000000800 */
[C---:B--2---:R-:W-:Y:S04]  /*15350*/  LOP3.LUT R60, R52.reuse, 0xffff, RZ, 0xc0, !PT ;  /* 0x0000ffff343c7812 */ /* 0x044fe800078ec0ff */
[----:B------:R-:W-:Y:S03]  /*15360*/  SHF.R.U32.HI R41, RZ, 0x8, R60 ;  /* 0x00000008ff297819 */ /* 0x000fe6000001163c */
[----:B------:R2:W-:Y:S01]  /*15370*/  MUFU.EX2 R175, R63 ;  /* 0x0000003f00af7308 */ /* 0x0005e20000000800 */
[-C--:B---3--:R-:W-:Y:S01]  /*15380*/  HMMA.16816.F32 R20, R36, R48.reuse, R20 ;  /* 0x000000302414723c */ /* 0x088fe20000001814 */
[--C-:B-----5:R-:W-:Y:S08]  /*15390*/  SHF.R.U32.HI R61, RZ, 0x18, R52.reuse ;  /* 0x00000018ff3d7819 */ /* 0x120ff00000011634 */
[----:B------:R3:W-:Y:S01]  /*153a0*/  MUFU.EX2 R160, R58 ;  /* 0x0000003a00a07308 */ /* 0x0007e20000000800 */
[C---:B------:R-:W-:Y:S02]  /*153b0*/  HMMA.16816.F32 R24, R44.reuse, R48, R24 ;  /* 0x000000302c18723c */ /* 0x040fe40000001818 */
[----:B-1----:R-:W-:Y:S06]  /*153c0*/  SHF.R.U32.HI R62, RZ, 0x10, R52 ;  /* 0x00000010ff3e7819 */ /* 0x002fec0000011634 */
[-C--:B------:R-:W-:Y:S01]  /*153d0*/  HMMA.16816.F32 R28, R44, R50.reuse, R28 ;  /* 0x000000322c1c723c */ /* 0x080fe2000000181c */
[----:B------:R1:W-:Y:S01]  /*153e0*/  MUFU.EX2 R161, R59 ;  /* 0x0000003b00a17308 */ /* 0x0003e20000000800 */
[----:B------:R-:W5:Y:S02]  /*153f0*/  LDSM.16.MT88.4 R44, [R205+0x4c00] ;  /* 0x004c0000cd2c783b */ /* 0x000f640000004200 */
[----:B--2---:R-:W-:Y:S01]  /*15400*/  LOP3.LUT R63, R52, 0xff, RZ, 0xc0, !PT ;  /* 0x000000ff343f7812 */ /* 0x004fe200078ec0ff */
[----:B------:R-:W-:Y:S03]  /*15410*/  IMAD.WIDE.U32 R52, R66, -0x326172a9, RZ ;  /* 0xcd9e8d5742347825 */ /* 0x000fe600078e00ff */
[----:B------:R-:W-:Y:S01]  /*15420*/  HMMA.16816.F32 R32, R36, R50, R32 ;  /* 0x000000322420723c */ /* 0x000fe20000001820 */
[----:B------:R-:W-:Y:S02]  /*15430*/  PRMT R67, R63, 0x5410, R41 ;  /* 0x000054103f437816 */ /* 0x000fe40000000029 */
[----:B------:R2:W2:Y:S01]  /*15440*/  MUFU.EX2 R179, R55 ;  /* 0x0000003700b37308 */ /* 0x0004a20000000800 */
[----:B------:R-:W-:Y:S02]  /*15450*/  SHF.R.U32.HI R41, RZ, 0x10, R64 ;  /* 0x00000010ff297819 */ /* 0x000fe40000011640 */
[----:B---3--:R-:W-:Y:S01]  /*15460*/  LOP3.LUT R58, R53, UR17, R40, 0x96, !PT ;  /* 0x00000011353a7c12 */ /* 0x008fe2000f8e9628 */
[--C-:B------:R-:W-:Y:S01]  /*15470*/  HSET2.LE.AND R36, R67, R217.reuse, PT ;  /* 0x000000d943247233 */ /* 0x100fe20003803000 */
[----:B------:R-:W-:Y:S04]  /*15480*/  LOP3.LUT R40, R62, 0xff, RZ, 0xc0, !PT ;  /* 0x000000ff3e287812 */ /* 0x000fe800078ec0ff */
[----:B------:R-:W-:Y:S01]  /*15490*/  LOP3.LUT R41, R41, 0xff, RZ, 0xc0, !PT ;  /* 0x000000ff29297812 */ /* 0x000fe200078ec0ff */
[----:B------:R-:W-:Y:S01]  /*154a0*/  MUFU.EX2 R148, R79 ;  /* 0x0000004f00947308 */ /* 0x000fe20000000800 */
[----:B------:R-:W-:Y:S01]  /*154b0*/  PRMT R66, R40, 0x5410, R61 ;  /* 0x0000541028427816 */ /* 0x000fe2000000003d */
[----:B------:R-:W-:Y:S01]  /*154c0*/  IMAD.WIDE.U32 R62, R57, -0x2daee0ad, RZ ;  /* 0xd2511f53393e7825 */ /* 0x000fe200078e00ff */
[----:B------:R-:W-:Y:S02]  /*154d0*/  LOP3.LUT R40, R64, 0xffff, RZ, 0xc0, !PT ;  /* 0x0000ffff40287812 */ /* 0x000fe400078ec0ff */
[----:B------:R-:W-:Y:S01]  /*154e0*/  SHF.R.U32.HI R64, RZ, 0x18, R64 ;  /* 0x00000018ff407819 */ /* 0x000fe20000011640 */
[--C-:B------:R-:W-:Y:S01]  /*154f0*/  HSET2.LE.AND R39, R66, R217.reuse, PT ;  /* 0x000000d942277233 */ /* 0x100fe20003803000 */
[----:B------:R-:W-:Y:S01]  /*15500*/  SHF.R.U32.HI R40, RZ, 0x8, R40 ;  /* 0x00000008ff287819 */ /* 0x000fe20000011628 */
[----:B------:R-:W-:Y:S01]  /*15510*/  IMAD.WIDE.U32 R56, R56, -0x2daee0ad, RZ ;  /* 0xd2511f5338387825 */ /* 0x000fe200078e00ff */
[----:B------:R-:W-:Y:S01]  /*15520*/  LOP3.LUT R43, R63, UR12, R220, 0x96, !PT ;  /* 0x0000000c3f2b7c12 */ /* 0x000fe2000f8e96dc */
[----:B------:R-:W-:Y:S01]  /*15530*/  MUFU.EX2 R149, R78 ;  /* 0x0000004e00957308 */ /* 0x000fe20000000800 */
[----:B-1----:R-:W-:Y:S02]  /*15540*/  PRMT R59, R42, 0x5410, R40 ;  /* 0x000054102a3b7816 */ /* 0x002fe40000000028 */
[C---:B------:R-:W-:Y:S01]  /*15550*/  LOP3.LUT R40, R54.reuse, 0xffff, RZ, 0xc0, !PT ;  /* 0x0000ffff36287812 */ /* 0x040fe200078ec0ff */
[----:B------:R-:W-:Y:S01]  /*15560*/  IMAD.WIDE.U32 R48, R43, -0x326172a9, RZ ;  /* 0xcd9e8d572b307825 */ /* 0x000fe200078e00ff */
[----:B------:R-:W-:Y:S02]  /*15570*/  PRMT R64, R41, 0x5410, R64 ;  /* 0x0000541029407816 */ /* 0x000fe40000000040 */
[----:B------:R-:W-:Y:S02]  /*15580*/  LOP3.LUT R42, R54, 0xff, RZ, 0xc0, !PT ;  /* 0x000000ff362a7812 */ /* 0x000fe400078ec0ff */
[----:B------:R-:W-:Y:S01]  /*15590*/  SHF.R.U32.HI R41, RZ, 0x8, R40 ;  /* 0x00000008ff297819 */ /* 0x000fe20000011628 */
[----:B------:R1:W-:Y:S01]  /*155a0*/  MUFU.EX2 R158, R82 ;  /* 0x00000052009e7308 */ /* 0x0003e20000000800 */
[----:B------:R-:W-:Y:S02]  /*155b0*/  SHF.R.U32.HI R40, RZ, 0x10, R54 ;  /* 0x00000010ff287819 */ /* 0x000fe40000011636 */
[----:B--2---:R-:W-:Y:S02]  /*155c0*/  LOP3.LUT R55, R144, 0xff, RZ, 0xc0, !PT ;  /* 0x000000ff90377812 */ /* 0x004fe400078ec0ff */
[----:B------:R-:W-:Y:S02]  /*155d0*/  LOP3.LUT R57, R57, UR10, R62, 0x96, !PT ;  /* 0x0000000a39397c12 */ /* 0x000fe4000f8e963e */
[----:B------:R-:W-:Y:S01]  /*155e0*/  PRMT R62, R42, 0x5410, R41 ;  /* 0x000054102a3e7816 */ /* 0x000fe20000000029 */
[--C-:B------:R-:W-:Y:S01]  /*155f0*/  HSET2.LE.AND R42, R65, R217.reuse, PT ;  /* 0x000000d9412a7233 */ /* 0x100fe20003803000 */
[----:B------:R-:W-:Y:S01]  /*15600*/  SHF.R.U32.HI R41, RZ, 0x18, R54 ;  /* 0x00000018ff297819 */ /* 0x000fe20000011636 */
[----:B------:R-:W-:Y:S01]  /*15610*/  MUFU.EX2 R134, R74 ;  /* 0x0000004a00867308 */ /* 0x000fe20000000800 */
[----:B------:R-:W-:Y:S02]  /*15620*/  LOP3.LUT R54, R49, UR11, R182, 0x96, !PT ;  /* 0x0000000b31367c12 */ /* 0x000fe4000f8e96b6 */
[----:B------:R-:W-:Y:S02]  /*15630*/  LOP3.LUT R40, R40, 0xff, RZ, 0xc0, !PT ;  /* 0x000000ff28287812 */ /* 0x000fe400078ec0ff */
[----:B------:R-:W-:Y:S01]  /*15640*/  PRMT R60, R55, 0x5410, R150 ;  /* 0x00005410373c7816 */ /* 0x000fe20000000096 */
[----:B------:R-:W-:Y:S01]  /*15650*/  IMAD.WIDE.U32 R54, R54, -0x2daee0ad, RZ ;  /* 0xd2511f5336367825 */ /* 0x000fe200078e00ff */
[----:B------:R-:W-:Y:S02]  /*15660*/  PRMT R49, R40, 0x5410, R41 ;  /* 0x0000541028317816 */ /* 0x000fe40000000029 */
[----:B------:R-:W-:Y:S01]  /*15670*/  F2FP.PACK_AB R40, R192, R193 ;  /* 0x000000c1c028723e */ /* 0x000fe200000000ff */
[--C-:B------:R-:W-:Y:S01]  /*15680*/  HSET2.LE.AND R43, R60, R217.reuse, PT ;  /* 0x000000d93c2b7233 */ /* 0x100fe20003803000 */
[----:B------:R-:W-:Y:S01]  /*15690*/  LOP3.LUT R63, R55, UR8, R56, 0x96, !PT ;  /* 0x00000008373f7c12 */ /* 0x000fe2000f8e9638 */
[----:B------:R-:W-:Y:S01]  /*156a0*/  IMAD.WIDE.U32 R56, R57, -0x326172a9, RZ ;  /* 0xcd9e8d5739387825 */ /* 0x000fe200078e00ff */
[----:B------:R-:W-:Y:S01]  /*156b0*/  LOP3.LUT R42, R42, R40, RZ, 0xc0, !PT ;  /* 0x000000282a2a7212 */ /* 0x000fe200078ec0ff */
[--C-:B------:R-:W-:Y:S01]  /*156c0*/  HSET2.LE.AND R50, R49, R217.reuse, PT ;  /* 0x000000d931327233 */ /* 0x100fe20003803000 */
[----:B------:R-:W-:Y:S01]  /*156d0*/  F2FP.PACK_AB R40, R190, R189 ;  /* 0x000000bdbe28723e */ /* 0x000fe200000000ff */
[----:B------:R-:W-:Y:S01]  /*156e0*/  MUFU.EX2 R135, R75 ;  /* 0x0000004b00877308 */ /* 0x000fe20000000800 */
[----:B------:R-:W-:Y:S01]  /*156f0*/  LOP3.LUT R48, R57, UR9, R48, 0x96, !PT ;  /* 0x0000000939307c12 */ /* 0x000fe2000f8e9630 */
[----:B-1----:R-:W-:Y:S01]  /*15700*/  IMAD.MOV.U32 R82, RZ, RZ, R159 ;  /* 0x000000ffff527224 */ /* 0x002fe200078e009f */
[----:B------:R-:W-:Y:S01]  /*15710*/  LOP3.LUT R43, R43, R40, RZ, 0xc0, !PT ;  /* 0x000000282b2b7212 */ /* 0x000fe200078ec0ff */
[--C-:B------:R-:W-:Y:S01]  /*15720*/  HSET2.LE.AND R40, R59, R217.reuse, PT ;  /* 0x000000d93b287233 */ /* 0x100fe20003803000 */
[----:B------:R-:W-:Y:S01]  /*15730*/  F2FP.PACK_AB R41, R187, R188 ;  /* 0x000000bcbb29723e */ /* 0x000fe200000000ff */
[----:B------:R-:W-:Y:S01]  /*15740*/  IMAD.WIDE.U32 R60, R48, -0x2daee0ad, RZ ;  /* 0xd2511f53303c7825 */ /* 0x000fe200078e00ff */
[----:B------:R-:W-:Y:S02]  /*15750*/  F2FP.PACK_AB R48, R179, R186 ;  /* 0x000000bab330723e */ /* 0x000fe400000000ff */
[----:B------:R-:W-:Y:S01]  /*15760*/  LOP3.LUT R40, R40, R41, RZ, 0xc0, !PT ;  /* 0x0000002928287212 */ /* 0x000fe200078ec0ff */
[--C-:B------:R-:W-:Y:S01]  /*15770*/  HSET2.LE.AND R41, R64, R217.reuse, PT ;  /* 0x000000d940297233 */ /* 0x100fe20003803000 */
[----:B------:R-:W-:Y:S01]  /*15780*/  F2FP.PACK_AB R38, R185, R184 ;  /* 0x000000b8b926723e */ /* 0x000fe200000000ff */
[----:B------:R-:W-:Y:S01]  /*15790*/  MUFU.EX2 R144, R73 ;  /* 0x0000004900907308 */ /* 0x000fe20000000800 */
[----:B------:R-:W-:Y:S02]  /*157a0*/  F2FP.PACK_AB R37, R175, R174 ;  /* 0x000000aeaf25723e */ /* 0x000fe400000000ff */
[----:B------:R-:W-:Y:S01]  /*157b0*/  LOP3.LUT R41, R41, R48, RZ, 0xc0, !PT ;  /* 0x0000003029297212 */ /* 0x000fe200078ec0ff */
[--C-:B------:R-:W-:Y:S01]  /*157c0*/  HSET2.LE.AND R48, R62, R217.reuse, PT ;  /* 0x000000d93e307233 */ /* 0x100fe20003803000 */
[----:B------:R-:W-:Y:S02]  /*157d0*/  F2FP.PACK_AB R49, R172, R173 ;  /* 0x000000adac31723e */ /* 0x000fe400000000ff */
[----:B------:R-:W-:Y:S02]  /*157e0*/  F2FP.PACK_AB R51, R161, R160 ;  /* 0x000000a0a133723e */ /* 0x000fe400000000ff */
[----:B------:R-:W-:Y:S01]  /*157f0*/  LOP3.LUT R55, R61, UR6, R54, 0x96, !PT ;  /* 0x000000063d377c12 */ /* 0x000fe2000f8e9636 */
[-C--:B-----5:R-:W-:Y:S01]  /*15800*/  HMMA.16816.F32 R4, R40, R44.reuse, R4 ;  /* 0x0000002c2804723c */ /* 0x0a0fe20000001804 */
[----:B------:R-:W-:Y:S01]  /*15810*/  LOP3.LUT R38, R36, R38, RZ, 0xc0, !PT ;  /* 0x0000002624267212 */ /* 0x000fe200078ec0ff */
[----:B------:R-:W-:Y:S01]  /*15820*/  IMAD.U32 R54, RZ, RZ, UR5 ;  /* 0x00000005ff367e24 */ /* 0x000fe2000f8e00ff */
[----:B------:R-:W-:Y:S01]  /*15830*/  LOP3.LUT R39, R39, R37, RZ, 0xc0, !PT ;  /* 0x0000002527277212 */ /* 0x000fe200078ec0ff */
[----:B------:R-:W-:Y:S01]  /*15840*/  MUFU.EX2 R151, R68 ;  /* 0x0000004400977308 */ /* 0x000fe20000000800 */
[----:B------:R-:W-:Y:S01]  /*15850*/  LOP3.LUT R36, R48, R49, RZ, 0xc0, !PT ;  /* 0x0000003130247212 */ /* 0x000fe200078ec0ff */
[----:B------:R-:W-:Y:S01]  /*15860*/  IMAD.WIDE.U32 R48, R55, -0x326172a9, RZ ;  /* 0xcd9e8d5737307825 */ /* 0x000fe200078e00ff */
[----:B------:R-:W-:Y:S02]  /*15870*/  LOP3.LUT R37, R50, R51, RZ, 0xc0, !PT ;  /* 0x0000003332257212 */ /* 0x000fe400078ec0ff */
[----:B------:R-:W-:Y:S03]  /*15880*/  LOP3.LUT R54, R219, UR25, R54, 0x96, !PT ;  /* 0x00000019db367c12 */ /* 0x000fe6000f8e9636 */
[----:B------:R-:W-:Y:S01]  /*15890*/  LOP3.LUT R55, R52, 0xff, RZ, 0xc0, !PT ;  /* 0x000000ff34377812 */ /* 0x000fe200078ec0ff */
[----:B------:R-:W-:Y:S01]  /*158a0*/  IMAD.WIDE.U32 R50, R63, -0x326172a9, RZ ;  /* 0xcd9e8d573f327825 */ /* 0x000fe200078e00ff */
[--C-:B------:R-:W-:Y:S01]  /*158b0*/  SHF.R.U32.HI R57, RZ, 0x10, R52.reuse ;  /* 0x00000010ff397819 */ /* 0x100fe20000011634 */
[C---:B------:R-:W-:Y:S01]  /*158c0*/  HMMA.16816.F32 R8, R36.reuse, R44, R8 ;  /* 0x0000002c2408723c */ /* 0x040fe20000001808 */
[----:B------:R-:W-:Y:S01]  /*158d0*/  SHF.R.U32.HI R59, RZ, 0x18, R52 ;  /* 0x00000018ff3b7819 */ /* 0x000fe20000011634 */
[----:B------:R-:W-:Y:S01]  /*158e0*/  IMAD.WIDE.U32 R80, R54, -0x326172a9, RZ ;  /* 0xcd9e8d5736507825 */ /* 0x000fe200078e00ff */
[----:B------:R-:W-:Y:S01]  /*158f0*/  LOP3.LUT R54, R52, 0xffff, RZ, 0xc0, !PT ;  /* 0x0000ffff34367812 */ /* 0x000fe200078ec0ff */
[----:B------:R-:W-:Y:S01]  /*15900*/  MUFU.EX2 R147, R69 ;  /* 0x0000004500937308 */ /* 0x000fe20000000800 */
[----:B------:R-:W-:Y:S02]  /*15910*/  LOP3.LUT R62, R51, UR7, R56, 0x96, !PT ;  /* 0x00000007333e7c12 */ /* 0x000fe4000f8e9638 */
[----:B------:R-:W-:Y:S01]  /*15920*/  LOP3.LUT R51, R49, UR17, R50, 0x96, !PT ;  /* 0x0000001131337c12 */ /* 0x000fe2000f8e9632 */
[-C--:B------:R-:W-:Y:S01]  /*15930*/  HMMA.16816.F32 R12, R36, R46.reuse, R12 ;  /* 0x0000002e240c723c */ /* 0x080fe2000000180c */
[C---:B------:R-:W-:Y:S03]  /*15940*/  LOP3.LUT R49, R48.reuse, 0xffff, RZ, 0xc0, !PT ;  /* 0x0000ffff30317812 */ /* 0x040fe600078ec0ff */
[----:B------:R-:W-:Y:S02]  /*15950*/  SHF.R.U32.HI R44, RZ, 0x8, R54 ;  /* 0x00000008ff2c7819 */ /* 0x000fe40000011636 */
[----:B------:R-:W-:Y:S01]  /*15960*/  LOP3.LUT R50, R48, 0xff, RZ, 0xc0, !PT ;  /* 0x000000ff30327812 */ /* 0x000fe200078ec0ff */
[----:B------:R-:W-:Y:S01]  /*15970*/  MUFU.EX2 R143, R70 ;  /* 0x00000046008f7308 */ /* 0x000fe20000000800 */
[----:B------:R-:W-:Y:S01]  /*15980*/  PRMT R78, R55, 0x5410, R44 ;  /* 0x00005410374e7816 */ /* 0x000fe2000000002c */
[C---:B------:R-:W-:Y:S03]  /*15990*/  HMMA.16816.F32 R16, R40.reuse, R46, R16 ;  /* 0x0000002e2810723c */ /* 0x040fe60000001810 */
[----:B------:R-:W-:Y:S02]  /*159a0*/  LOP3.LUT R45, R57, 0xff, RZ, 0xc0, !PT ;  /* 0x000000ff392d7812 */ /* 0x000fe400078ec0ff */
[----:B------:R-:W-:Y:S02]  /*159b0*/  SHF.R.U32.HI R44, RZ, 0x8, R49 ;  /* 0x00000008ff2c7819 */ /* 0x000fe40000011631 */
[----:B------:R-:W-:Y:S01]  /*159c0*/  PRMT R72, R45, 0x5410, R59 ;  /* 0x000054102d487816 */ /* 0x000fe2000000003b */
[----:B------:R1:W-:Y:S01]  /*159d0*/  MUFU.EX2 R159, R83 ;  /* 0x00000053009f7308 */ /* 0x0003e20000000800 */
[----:B------:R-:W-:Y:S02]  /*159e0*/  PRMT R79, R50, 0x5410, R44 ;  /* 0x00005410324f7816 */ /* 0x000fe4000000002c */
[----:B------:R-:W2:Y:S01]  /*159f0*/  LDSM.16.MT88.4 R44, [R206+0x4c00] ;  /* 0x004c0000ce2c783b */ /* 0x000ea20000004200 */
[----:B------:R-:W-:Y:S02]  /*15a00*/  LOP3.LUT R52, R81, UR15, R228, 0x96, !PT ;  /* 0x0000000f51347c12 */ /* 0x000fe4000f8e96e4 */
[--C-:B------:R-:W-:Y:S02]  /*15a10*/  SHF.R.U32.HI R61, RZ, 0x10, R48.reuse ;  /* 0x00000010ff3d7819 */ /* 0x100fe40000011630 */
[----:B------:R-:W-:Y:S01]  /*15a20*/  SHF.R.U32.HI R56, RZ, 0x18, R48 ;  /* 0x00000018ff387819 */ /* 0x000fe20000011630 */
[----:B------:R-:W-:Y:S01]  /*15a30*/  IMAD.WIDE.U32 R52, R52, -0x2daee0ad, RZ ;  /* 0xd2511f5334347825 */ /* 0x000fe200078e00ff */
[----:B------:R-:W-:Y:S01]  /*15a40*/  LOP3.LUT R48, R181, UR13, R80, 0x96, !PT ;  /* 0x0000000db5307c12 */ /* 0x000fe2000f8e9650 */
[----:B------:R-:W-:Y:S02]  /*15a50*/  MUFU.EX2 R146, R71 ;  /* 0x0000004700927308 */ /* 0x000fe40000000800 */
[----:B------:R-:W-:Y:S01]  /*15a60*/  IMAD.MOV.U32 R181, RZ, RZ, R153 ;  /* 0x000000ffffb57224 */ /* 0x000fe200078e0099 */
[----:B------:R-:W-:Y:S01]  /*15a70*/  LOP3.LUT R54, R53, UR12, R222, 0x96, !PT ;  /* 0x0000000c35367c12 */ /* 0x000fe2000f8e96de */
[----:B------:R-:W-:Y:S04]  /*15a80*/  IMAD.WIDE.U32 R48, R48, -0x2daee0ad, RZ ;  /* 0xd2511f5330307825 */ /* 0x000fe800078e00ff */
[----:B------:R-:W-:Y:S01]  /*15a90*/  IMAD.WIDE.U32 R54, R54, -0x326172a9, RZ ;  /* 0xcd9e8d5736367825 */ /* 0x000fe200078e00ff */
[----:B------:R-:W-:Y:S01]  /*15aa0*/  LOP3.LUT R49, R49, UR10, R52, 0x96, !PT ;  /* 0x0000000a31317c12 */ /* 0x000fe2000f8e9634 */
[----:B------:R-:W-:Y:S02]  /*15ab0*/  MUFU.EX2 R108, R108 ;  /* 0x0000006c006c7308 */ /* 0x000fe40000000800 */
[----:B------:R-:W-:Y:S01]  /*15ac0*/  IMAD.MOV.U32 R153, RZ, RZ, R171 ;  /* 0x000000ffff997224 */ /* 0x000fe200078e00ab */
[----:B------:R-:W-:Y:S01]  /*15ad0*/  LOP3.LUT R53, R55, UR11, R180, 0x96, !PT ;  /* 0x0000000b37357c12 */ /* 0x000fe2000f8e96b4 */
[----:B-1----:R-:W-:Y:S02]  /*15ae0*/  IMAD.MOV.U32 R83, RZ, RZ, R156 ;  /* 0x000000ffff537224 */ /* 0x002fe400078e009c */
[----:B------:R-:W-:Y:S02]  /*15af0*/  IMAD.MOV.U32 R180, RZ, RZ, R152 ;  /* 0x000000ffffb47224 */ /* 0x000fe400078e0098 */
[----:B------:R-:W-:Y:S02]  /*15b00*/  IMAD.WIDE.U32 R52, R53, -0x2daee0ad, RZ ;  /* 0xd2511f5335347825 */ /* 0x000fe400078e00ff */
[----:B------:R-:W-:Y:S02]  /*15b10*/  MUFU.EX2 R109, R109 ;  /* 0x0000006d006d7308 */ /* 0x000fe40000000800 */
[----:B------:R-:W-:Y:S01]  /*15b20*/  IMAD.MOV.U32 R152, RZ, RZ, R167 ;  /* 0x000000ffff987224 */ /* 0x000fe200078e00a7 */
[----:B------:R-:W-:Y:S01]  /*15b30*/  LOP3.LUT R53, R53, UR8, R48, 0x96, !PT ;  /* 0x0000000835357c12 */ /* 0x000fe2000f8e9630 */
[----:B------:R-:W-:Y:S04]  /*15b40*/  IMAD.WIDE.U32 R48, R49, -0x326172a9, RZ ;  /* 0xcd9e8d5731307825 */ /* 0x000fe800078e00ff */
[----:B------:R-:W-:Y:S01]  /*15b50*/  IMAD.MOV.U32 R171, RZ, RZ, R166 ;  /* 0x000000ffffab7224 */ /* 0x000fe200078e00a6 */
[----:B------:R-:W-:Y:S01]  /*15b60*/  LOP3.LUT R54, R49, UR9, R54, 0x96, !PT ;  /* 0x0000000931367c12 */ /* 0x000fe2000f8e9636 */
[----:B------:R1:W-:Y:S01]  /*15b70*/  MUFU.EX2 R145, R76 ;  /* 0x0000004c00917308 */ /* 0x0003e20000000800 */
[-C--:B--2---:R-:W-:Y:S03]  /*15b80*/  HMMA.16816.F32 R20, R40, R44.reuse, R20 ;  /* 0x0000002c2814723c */ /* 0x084fe60000001814 */
[----:B------:R-:W-:Y:S05]  /*15b90*/  IMAD.WIDE.U32 R54, R54, -0x2daee0ad, RZ ;  /* 0xd2511f5336367825 */ /* 0x000fea00078e00ff */
[----:B------:R-:W-:Y:S01]  /*15ba0*/  LOP3.LUT R49, R55, UR6, R52, 0x96, !PT ;  /* 0x0000000637317c12 */ /* 0x000fe2000f8e9634 */
[----:B------:R2:W3:Y:S01]  /*15bb0*/  MUFU.EX2 R150, R77 ;  /* 0x0000004d00967308 */ /* 0x0004e20000000800 */
[C---:B------:R-:W-:Y:S02]  /*15bc0*/  HMMA.16816.F32 R24, R36.reuse, R44, R24 ;  /* 0x0000002c2418723c */ /* 0x040fe40000001818 */
[----:B------:R-:W-:Y:S05]  /*15bd0*/  IMAD.WIDE.U32 R52, R53, -0x326172a9, RZ ;  /* 0xcd9e8d5735347825 */ /* 0x000fea00078e00ff */
[----:B------:R-:W-:Y:S01]  /*15be0*/  IMAD.WIDE.U32 R44, R140, -0x2daee0ad, RZ ;  /* 0xd2511f538c2c7825 */ /* 0x000fe200078e00ff */
[----:B------:R-:W-:Y:S01]  /*15bf0*/  LOP3.LUT R55, R53, UR7, R48, 0x96, !PT ;  /* 0x0000000735377c12 */ /* 0x000fe2000f8e9630 */
[----:B------:R-:W-:Y:S01]  /*15c00*/  MUFU.EX2 R157, R97 ;  /* 0x00000061009d7308 */ /* 0x000fe20000000800 */
[-C--:B------:R-:W-:Y:S02]  /*15c10*/  HMMA.16816.F32 R28, R36, R46.reuse, R28 ;  /* 0x0000002e241c723c */ /* 0x080fe4000000181c */
[C---:B------:R-:W-:Y:S01]  /*15c20*/  LOP3.LUT R64, R44.reuse, 0xffff, RZ, 0xc0, !PT ;  /* 0x0000ffff2c407812 */ /* 0x040fe200078ec0ff */
[----:B------:R-:W-:Y:S01]  /*15c30*/  IMAD.WIDE.U32 R48, R49, -0x326172a9, RZ ;  /* 0xcd9e8d5731307825 */ /* 0x000fe200078e00ff */
[----:B------:R-:W-:Y:S02]  /*15c40*/  SHF.R.U32.HI R65, RZ, 0x10, R44 ;  /* 0x00000010ff417819 */ /* 0x000fe4000001162c */
[----:B------:R-:W-:Y:S01]  /*15c50*/  LOP3.LUT R73, R44, 0xff, RZ, 0xc0, !PT ;  /* 0x000000ff2c497812 */ /* 0x000fe200078ec0ff */
[----:B------:R-:W-:Y:S01]  /*15c60*/  IMAD.WIDE.U32 R36, R62, -0x2daee0ad, RZ ;  /* 0xd2511f533e247825 */ /* 0x000fe200078e00ff */
[----:B------:R-:W-:Y:S01]  /*15c70*/  LOP3.LUT R50, R49, UR17, R52, 0x96, !PT ;  /* 0x0000001131327c12 */ /* 0x000fe2000f8e9634 */
[----:B------:R5:W-:Y:S01]  /*15c80*/  MUFU.EX2 R97, R84 ;  /* 0x0000005400617308 */ /* 0x000be20000000800 */
[----:B------:R-:W-:Y:S01]  /*15c90*/  HMMA.16816.F32 R32, R40, R46, R32 ;  /* 0x0000002e2820723c */ /* 0x000fe20000001820 */
[----:B------:R-:W3:Y:S01]  /*15ca0*/  LDSM.16.MT88.4 R40, [R205+0x5000] ;  /* 0x00500000cd28783b */ /* 0x000ee20000004200 */
[C---:B------:R-:W-:Y:S01]  /*15cb0*/  LOP3.LUT R49, R48.reuse, 0xffff, RZ, 0xc0, !PT ;  /* 0x0000ffff30317812 */ /* 0x040fe200078ec0ff */
[----:B------:R-:W-:Y:S01]  /*15cc0*/  IMAD.MOV.U32 R140, RZ, RZ, R82 ;  /* 0x000000ffff8c7224 */ /* 0x000fe200078e0052 */
[----:B------:R-:W-:Y:S02]  /*15cd0*/  LOP3.LUT R52, R48, 0xff, RZ, 0xc0, !PT ;  /* 0x000000ff30347812 */ /* 0x000fe400078ec0ff */
[----:B------:R-:W-:Y:S01]  /*15ce0*/  SHF.R.U32.HI R38, RZ, 0x8, R49 ;  /* 0x00000008ff267819 */ /* 0x000fe20000011631 */
[--C-:B------:R-:W-:Y:S01]  /*15cf0*/  HSET2.LE.AND R46, R79, R217.reuse, PT ;  /* 0x000000d94f2e7233 */ /* 0x100fe20003803000 */
[C---:B------:R-:W-:Y:S01]  /*15d00*/  LOP3.LUT R74, R36.reuse, 0xffff, RZ, 0xc0, !PT ;  /* 0x0000ffff244a7812 */ /* 0x040fe200078ec0ff */
[----:B------:R-:W-:Y:S03]  /*15d10*/  MUFU.EX2 R123, R123 ;  /* 0x0000007b007b7308 */ /* 0x000fe60000000800 */
[----:B------:R-:W-:Y:S02]  /*15d20*/  LOP3.LUT R75, R36, 0xff, RZ, 0xc0, !PT ;  /* 0x000000ff244b7812 */ /* 0x000fe400078ec0ff */
[--C-:B-1----:R-:W-:Y:S02]  /*15d30*/  SHF.R.U32.HI R76, RZ, 0x10, R36.reuse ;  /* 0x00000010ff4c7819 */ /* 0x102fe40000011624 */
[----:B--2---:R-:W-:Y:S02]  /*15d40*/  SHF.R.U32.HI R77, RZ, 0x18, R36 ;  /* 0x00000018ff4d7819 */ /* 0x004fe40000011624 */
[----:B------:R-:W-:Y:S01]  /*15d50*/  LOP3.LUT R36, R58, 0xffff, RZ, 0xc0, !PT ;  /* 0x0000ffff3a247812 */ /* 0x000fe200078ec0ff */
[----:B------:R-:W-:Y:S01]  /*15d60*/  MUFU.EX2 R124, R124 ;  /* 0x0000007c007c7308 */ /* 0x000fe20000000800 */
[----:B------:R-:W-:Y:S02]  /*15d70*/  SHF.R.U32.HI R67, RZ, 0x18, R44 ;  /* 0x00000018ff437819 */ /* 0x000fe4000001162c */
[----:B------:R-:W-:Y:S02]  /*15d80*/  LOP3.LUT R59, R37, UR16, R60, 0x96, !PT ;  /* 0x00000010253b7c12 */ /* 0x000fe4000f8e963c */
[----:B-----5:R-:W-:Y:S02]  /*15d90*/  PRMT R84, R52, 0x5410, R38 ;  /* 0x0000541034547816 */ /* 0x020fe40000000026 */
[--C-:B------:R-:W-:Y:S02]  /*15da0*/  SHF.R.U32.HI R38, RZ, 0x10, R58.reuse ;  /* 0x00000010ff267819 */ /* 0x100fe4000001163a */
[----:B------:R-:W-:Y:S01]  /*15db0*/  LOP3.LUT R44, R58, 0xff, RZ, 0xc0, !PT ;  /* 0x000000ff3a2c7812 */ /* 0x000fe200078ec0ff */
[----:B------:R-:W-:Y:S01]  /*15dc0*/  MUFU.EX2 R126, R126 ;  /* 0x0000007e007e7308 */ /* 0x000fe20000000800 */
[----:B------:R-:W-:Y:S02]  /*15dd0*/  SHF.R.U32.HI R58, RZ, 0x18, R58 ;  /* 0x00000018ff3a7819 */ /* 0x000fe4000001163a */
[----:B------:R-:W-:Y:S02]  /*15de0*/  SHF.R.U32.HI R37, RZ, 0x8, R36 ;  /* 0x00000008ff257819 */ /* 0x000fe40000011624 */
[----:B------:R-:W-:Y:S02]  /*15df0*/  LOP3.LUT R36, R38, 0xff, RZ, 0xc0, !PT ;  /* 0x000000ff26247812 */ /* 0x000fe400078ec0ff */
[----:B------:R-:W-:Y:S02]  /*15e00*/  PRMT R60, R44, 0x5410, R37 ;  /* 0x000054102c3c7816 */ /* 0x000fe40000000025 */
[----:B------:R-:W-:Y:S01]  /*15e10*/  PRMT R62, R36, 0x5410, R58 ;  /* 0x00005410243e7816 */ /* 0x000fe2000000003a */
[----:B------:R-:W-:Y:S01]  /*15e20*/  IMAD.WIDE.U32 R36, R55, -0x2daee0ad, RZ ;  /* 0xd2511f5337247825 */ /* 0x000fe200078e00ff */
[----:B------:R-:W-:Y:S01]  /*15e30*/  LOP3.LUT R53, R61, 0xff, RZ, 0xc0, !PT ;  /* 0x000000ff3d357812 */ /* 0x000fe200078ec0ff */
[----:B------:R-:W1:Y:S01]  /*15e40*/  MUFU.EX2 R156, R96 ;  /* 0x00000060009c7308 */ /* 0x000e620000000800 */
[----:B------:R-:W-:Y:S02]  /*15e50*/  LOP3.LUT R38, R51, 0xffff, RZ, 0xc0, !PT ;  /* 0x0000ffff33267812 */ /* 0x000fe400078ec0ff */
[C---:B------:R-:W-:Y:S02]  /*15e60*/  LOP3.LUT R66, R36.reuse, 0xffff, RZ, 0xc0, !PT ;  /* 0x0000ffff24427812 */ /* 0x040fe400078ec0ff */
[--C-:B------:R-:W-:Y:S02]  /*15e70*/  SHF.R.U32.HI R68, RZ, 0x10, R36.reuse ;  /* 0x00000010ff447819 */ /* 0x100fe40000011624 */
[----:B------:R-:W-:Y:S02]  /*15e80*/  LOP3.LUT R70, R36, 0xff, RZ, 0xc0, !PT ;  /* 0x000000ff24467812 */ /* 0x000fe400078ec0ff */
[----:B------:R-:W-:Y:S01]  /*15e90*/  SHF.R.U32.HI R69, RZ, 0x18, R36 ;  /* 0x00000018ff457819 */ /* 0x000fe20000011624 */
[----:B------:R2:W5:Y:S01]  /*15ea0*/  MUFU.EX2 R96, R85 ;  /* 0x0000005500607308 */ /* 0x0005620000000800 */
[C---:B------:R-:W-:Y:S02]  /*15eb0*/  LOP3.LUT R36, R50.reuse, 0xffff, RZ, 0xc0, !PT ;  /* 0x0000ffff32247812 */ /* 0x040fe400078ec0ff */
[----:B------:R-:W-:Y:S02]  /*15ec0*/  LOP3.LUT R61, R37, UR16, R54, 0x96, !PT ;  /* 0x00000010253d7c12 */ /* 0x000fe4000f8e9636 */
[----:B------:R-:W-:Y:S02]  /*15ed0*/  LOP3.LUT R37, R50, 0xff, RZ, 0xc0, !PT ;  /* 0x000000ff32257812 */ /* 0x000fe400078ec0ff */
[----:B------:R-:W-:Y:S02]  /*15ee0*/  SHF.R.U32.HI R36, RZ, 0x8, R36 ;  /* 0x00000008ff247819 */ /* 0x000fe40000011624 */
[----:B------:R-:W-:Y:S01]  /*15ef0*/  PRMT R71, R53, 0x5410, R56 ;  /* 0x0000541035477816 */ /* 0x000fe20000000038 */
[----:B------:R-:W-:Y:S01]  /*15f00*/  MUFU.EX2 R112, R112 ;  /* 0x0000007000707308 */ /* 0x000fe20000000800 */
[----:B------:R-:W-:Y:S01]  /*15f10*/  LOP3.LUT R56, R45, UR16, R142, 0x96, !PT ;  /* 0x000000102d387c12 */ /* 0x000fe2000f8e968e */
[----:B------:R-:W-:Y:S01]  /*15f20*/  IMAD.MOV.U32 R142, RZ, RZ, R83 ;  /* 0x000000ffff8e7224 */ /* 0x000fe200078e0053 */
[----:B------:R-:W-:Y:S01]  /*15f30*/  PRMT R83, R37, 0x5410, R36 ;  /* 0x0000541025537816 */ /* 0x000fe20000000024 */
[--C-:B------:R-:W-:Y:S01]  /*15f40*/  HSET2.LE.AND R47, R71, R217.reuse, PT ;  /* 0x000000d9472f7233 */ /* 0x100fe20003803000 */
[--C-:B------:R-:W-:Y:S02]  /*15f50*/  SHF.R.U32.HI R36, RZ, 0x10, R50.reuse ;  /* 0x00000010ff247819 */ /* 0x100fe40000011632 */
[----:B------:R-:W-:Y:S02]  /*15f60*/  SHF.R.U32.HI R50, RZ, 0x18, R50 ;  /* 0x00000018ff327819 */ /* 0x000fe40000011632 */
[----:B------:R-:W-:Y:S01]  /*15f70*/  LOP3.LUT R36, R36, 0xff, RZ, 0xc0, !PT ;  /* 0x000000ff24247812 */ /* 0x000fe200078ec0ff */
[----:B------:R-:W1:Y:S01]  /*15f80*/  MUFU.EX2 R113, R113 ;  /* 0x0000007100717308 */ /* 0x000e620000000800 */
[----:B------:R-:W-:Y:S02]  /*15f90*/  SHF.R.U32.HI R53, RZ, 0x10, R48 ;  /* 0x00000010ff357819 */ /* 0x000fe40000011630 */
[----:B------:R-:W-:Y:S02]  /*15fa0*/  PRMT R82, R36, 0x5410, R50 ;  /* 0x0000541024527816 */ /* 0x000fe40000000032 */
[----:B------:R-:W-:Y:S02]  /*15fb0*/  LOP3.LUT R36, R81, UR15, R226, 0x96, !PT ;  /* 0x0000000f51247c12 */ /* 0x000fe4000f8e96e2 */
[----:B------:R-:W5:Y:S01]  /*15fc0*/  LDL.LU R81, [R1+0x8] ;  /* 0x0000080001517983 */ /* 0x000f620000300800 */
[----:B------:R-:W-:Y:S02]  /*15fd0*/  LOP3.LUT R39, R53, 0xff, RZ, 0xc0, !PT ;  /* 0x000000ff35277812 */ /* 0x000fe400078ec0ff */
[----:B------:R-:W-:Y:S01]  /*15fe0*/  SHF.R.U32.HI R48, RZ, 0x18, R48 ;  /* 0x00000018ff307819 */ /* 0x000fe20000011630 */
[----:B------:R-:W-:Y:S01]  /*15ff0*/  MUFU.EX2 R114, R114 ;  /* 0x0000007200727308 */ /* 0x000fe20000000800 */
[----:B------:R-:W-:Y:S02]  /*16000*/  SHF.R.U32.HI R38, RZ, 0x8, R38 ;  /* 0x00000008ff267819 */ /* 0x000fe40000011626 */
[----:B--2---:R-:W-:Y:S01]  /*16010*/  PRMT R85, R39, 0x5410, R48 ;  /* 0x0000541027557816 */ /* 0x004fe20000000030 */
[----:B------:R-:W-:Y:S01]  /*16020*/  IMAD.WIDE.U32 R48, R36, -0x2daee0ad, RZ ;  /* 0xd2511f5324307825 */ /* 0x000fe200078e00ff */
[----:B------:R-:W-:Y:S02]  /*16030*/  LOP3.LUT R39, R51, 0xff, RZ, 0xc0, !PT ;  /* 0x000000ff33277812 */ /* 0x000fe400078ec0ff */
[----:B------:R-:W-:Y:S02]  /*16040*/  LOP3.LUT R37, R183, UR13, R80, 0x96, !PT ;  /* 0x0000000db7257c12 */ /* 0x000fe4000f8e9650 */
[----:B------:R-:W-:Y:S01]  /*16050*/  LOP3.LUT R44, R49, UR12, R220, 0x96, !PT ;  /* 0x0000000c312c7c12 */ /* 0x000fe2000f8e96dc */
[----:B------:R-:W2:Y:S01]  /*16060*/  MUFU.EX2 R115, R115 ;  /* 0x0000007300737308 */ /* 0x000ea20000000800 */
[----:B------:R-:W-:Y:S01]  /*16070*/  PRMT R63, R39, 0x5410, R38 ;  /* 0x00005410273f7816 */ /* 0x000fe20000000026 */
[----:B------:R-:W-:Y:S01]  /*16080*/  IMAD.WIDE.U32 R36, R37, -0x2daee0ad, RZ ;  /* 0xd2511f5325247825 */ /* 0x000fe200078e00ff */
[--C-:B------:R-:W-:Y:S02]  /*16090*/  SHF.R.U32.HI R38, RZ, 0x10, R51.reuse ;  /* 0x00000010ff267819 */ /* 0x100fe40000011633 */
[----:B------:R-:W-:Y:S01]  /*160a0*/  SHF.R.U32.HI R51, RZ, 0x18, R51 ;  /* 0x00000018ff337819 */ /* 0x000fe20000011633 */
[----:B------:R-:W-:Y:S01]  /*160b0*/  IMAD.WIDE.U32 R44, R44, -0x326172a9, RZ ;  /* 0xcd9e8d572c2c7825 */ /* 0x000fe200078e00ff */
[----:B------:R-:W-:Y:S02]  /*160c0*/  LOP3.LUT R38, R38, 0xff, RZ, 0xc0, !PT ;  /* 0x000000ff26267812 */ /* 0x000fe400078ec0ff */
[----:B------:R-:W-:Y:S01]  /*160d0*/  LOP3.LUT R37, R37, UR10, R48, 0x96, !PT ;  /* 0x0000000a25257c12 */ /* 0x000fe2000f8e9630 */
[----:B------:R-:W-:Y:S01]  /*160e0*/  MUFU.EX2 R100, R100 ;  /* 0x0000006400647308 */ /* 0x000fe20000000800 */
[----:B------:R-:W-:Y:S02]  /*160f0*/  PRMT R57, R38, 0x5410, R51 ;  /* 0x0000541026397816 */ /* 0x000fe40000000033 */
[----:B------:R-:W-:Y:S05]  /*16100*/  LOP3.LUT R38, R45, UR11, R182, 0x96, !PT ;  /* 0x0000000b2d267c12 */ /* 0x000fea000f8e96b6 */
[----:B------:R-:W-:Y:S02]  /*16110*/  IMAD.WIDE.U32 R38, R38, -0x2daee0ad, RZ ;  /* 0xd2511f5326267825 */ /* 0x000fe400078e00ff */
[----:B------:R-:W1:Y:S03]  /*16120*/  MUFU.EX2 R101, R101 ;  /* 0x0000006500657308 */ /* 0x000e660000000800 */
[----:B------:R-:W-:Y:S01]  /*16130*/  LOP3.LUT R45, R39, UR8, R36, 0x96, !PT ;  /* 0x00000008272d7c12 */ /* 0x000fe2000f8e9624 */
[----:B------:R-:W-:Y:S01]  /*16140*/  IMAD.WIDE.U32 R36, R37, -0x326172a9, RZ ;  /* 0xcd9e8d5725247825 */ /* 0x000fe200078e00ff */
[--C-:B------:R-:W-:Y:S04]  /*16150*/  HSET2.LE.AND R39, R72, R217.reuse, PT ;  /* 0x000000d948277233 */ /* 0x100fe80003803000 */
[----:B------:R-:W-:Y:S01]  /*16160*/  LOP3.LUT R50, R37, UR9, R44, 0x96, !PT ;  /* 0x0000000925327c12 */ /* 0x000fe2000f8e962c */
[----:B------:R-:W-:Y:S01]  /*16170*/  IMAD.WIDE.U32 R44, R45, -0x326172a9, RZ ;  /* 0xcd9e8d572d2c7825 */ /* 0x000fe200078e00ff */
[----:B------:R-:W-:Y:S03]  /*16180*/  MUFU.EX2 R104, R104 ;  /* 0x0000006800687308 */ /* 0x000fe60000000800 */
[----:B------:R-:W-:Y:S01]  /*16190*/  IMAD.WIDE.U32 R50, R50, -0x2daee0ad, RZ ;  /* 0xd2511f5332327825 */ /* 0x000fe200078e00ff */
[----:B------:R-:W-:Y:S02]  /*161a0*/  LOP3.LUT R52, R45, UR7, R36, 0x96, !PT ;  /* 0x000000072d347c12 */ /* 0x000fe4000f8e9624 */
[----:B------:R-:W-:Y:S02]  /*161b0*/  F2FP.PACK_AB R36, R163, R162 ;  /* 0x000000a2a324723e */ /* 0x000fe400000000ff */
[----:B------:R-:W-:Y:S01]  /*161c0*/  LOP3.LUT R48, R51, UR6, R38, 0x96, !PT ;  /* 0x0000000633307c12 */ /* 0x000fe2000f8e9626 */
[----:B------:R-:W-:Y:S01]  /*161d0*/  IMAD.WIDE.U32 R52, R52, -0x2daee0ad, RZ ;  /* 0xd2511f5334347825 */ /* 0x000fe200078e00ff */
[--C-:B------:R-:W-:Y:S01]  /*161e0*/  HSET2.LE.AND R38, R78, R217.reuse, PT ;  /* 0x000000d94e267233 */ /* 0x100fe20003803000 */
[----:B---3--:R-:W-:Y:S01]  /*161f0*/  F2FP.PACK_AB R45, R150, R145 ;  /* 0x00000091962d723e */ /* 0x008fe200000000ff */
[----:B------:R-:W3:Y:S01]  /*16200*/  MUFU.EX2 R105, R105 ;  /* 0x0000006900697308 */ /* 0x000ee20000000800 */
[----:B------:R-:W-:Y:S01]  /*16210*/  IMAD.WIDE.U32 R48, R48, -0x326172a9, RZ ;  /* 0xcd9e8d5730307825 */ /* 0x000fe200078e00ff */
[----:B------:R-:W-:Y:S02]  /*16220*/  LOP3.LUT R58, R53, UR16, R50, 0x96, !PT ;  /* 0x00000010353a7c12 */ /* 0x000fe4000f8e9632 */
[----:B------:R-:W-:Y:S02]  /*16230*/  LOP3.LUT R38, R38, R36, RZ, 0xc0, !PT ;  /* 0x0000002426267212 */ /* 0x000fe400078ec0ff */
[C---:B------:R-:W-:Y:S02]  /*16240*/  LOP3.LUT R36, R48.reuse, 0xffff, RZ, 0xc0, !PT ;  /* 0x0000ffff30247812 */ /* 0x040fe400078ec0ff */
[----:B------:R-:W-:Y:S02]  /*16250*/  LOP3.LUT R37, R48, 0xff, RZ, 0xc0, !PT ;  /* 0x000000ff30257812 */ /* 0x000fe400078ec0ff */
[----:B------:R-:W-:Y:S01]  /*16260*/  SHF.R.U32.HI R36, RZ, 0x8, R36 ;  /* 0x00000008ff247819 */ /* 0x000fe20000011624 */
[----:B------:R-:W-:Y:S01]  /*16270*/  MUFU.EX2 R106, R106 ;  /* 0x0000006a006a7308 */ /* 0x000fe20000000800 */
[----:B------:R-:W-:Y:S01]  /*16280*/  LOP3.LUT R51, R49, UR17, R44, 0x96, !PT ;  /* 0x0000001131337c12 */ /* 0x000fe2000f8e962c */
[--C-:B------:R-:W-:Y:S01]  /*16290*/  HSET2.LE.AND R49, R57, R217.reuse, PT ;  /* 0x000000d939317233 */ /* 0x100fe20003803000 */
[----:B------:R-:W-:Y:S01]  /*162a0*/  PRMT R80, R37, 0x5410, R36 ;  /* 0x0000541025507816 */ /* 0x000fe20000000024 */
[--C-:B------:R-:W-:Y:S01]  /*162b0*/  HSET2.LE.AND R37, R60, R217.reuse, PT ;  /* 0x000000d93c257233 */ /* 0x100fe20003803000 */
[----:B------:R-:W-:Y:S02]  /*162c0*/  F2FP.PACK_AB R36, R159, R158 ;  /* 0x0000009e9f24723e */ /* 0x000fe400000000ff */
[----:B------:R-:W-:Y:S02]  /*162d0*/  F2FP.PACK_AB R44, R147, R151 ;  /* 0x00000097932c723e */ /* 0x000fe400000000ff */
[----:B------:R-:W-:Y:S01]  /*162e0*/  LOP3.LUT R39, R39, R36, RZ, 0xc0, !PT ;  /* 0x0000002427277212 */ /* 0x000fe200078ec0ff */
[----:B------:R-:W-:Y:S01]  /*162f0*/  MUFU.EX2 R107, R107 ;  /* 0x0000006b006b7308 */ /* 0x000fe20000000800 */
[----:B------:R-:W-:Y:S01]  /*16300*/  LOP3.LUT R36, R37, R44, RZ, 0xc0, !PT ;  /* 0x0000002c25247212 */ /* 0x000fe200078ec0ff */
[--C-:B------:R-:W-:Y:S01]  /*16310*/  HSET2.LE.AND R37, R62, R217.reuse, PT ;  /* 0x000000d93e257233 */ /* 0x100fe20003803000 */
[----:B------:R-:W-:Y:S02]  /*16320*/  F2FP.PACK_AB R44, R146, R143 ;  /* 0x0000008f922c723e */ /* 0x000fe400000000ff */
[----:B------:R-:W-:Y:S01]  /*16330*/  LOP3.LUT R46, R46, R45, RZ, 0xc0, !PT ;  /* 0x0000002d2e2e7212 */ /* 0x000fe200078ec0ff */
[--C-:B------:R-:W-:Y:S01]  /*16340*/  HSET2.LE.AND R45, R63, R217.reuse, PT ;  /* 0x000000d93f2d7233 */ /* 0x100fe20003803000 */
[----:B----4-:R-:W-:Y:S01]  /*16350*/  FFMA.FTZ R63, R2, R247, R230 ;  /* 0x000000f7023f7223 */ /* 0x010fe200000100e6 */
[----:B------:R-:W-:Y:S01]  /*16360*/  LOP3.LUT R37, R37, R44, RZ, 0xc0, !PT ;  /* 0x0000002c25257212 */ /* 0x000fe200078ec0ff */
[----:B------:R-:W-:Y:S01]  /*16370*/  IMAD.MOV.U32 R247, RZ, RZ, R168 ;  /* 0x000000fffff77224 */ /* 0x000fe200078e00a8 */
[----:B------:R-:W-:Y:S01]  /*16380*/  F2FP.PACK_AB R50, R135, R134 ;  /* 0x000000868732723e */ /* 0x000fe200000000ff */
[----:B------:R-:W-:Y:S01]  /*16390*/  MUFU.EX2 R110, R110 ;  /* 0x0000006e006e7308 */ /* 0x000fe20000000800 */
[--C-:B------:R-:W-:Y:S02]  /*163a0*/  SHF.R.U32.HI R55, RZ, 0x18, R48.reuse ;  /* 0x00000018ff377819 */ /* 0x100fe40000011630 */
[----:B------:R-:W-:Y:S01]  /*163b0*/  SHF.R.U32.HI R54, RZ, 0x10, R48 ;  /* 0x00000010ff367819 */ /* 0x000fe20000011630 */
[-C--:B------:R-:W-:Y:S01]  /*163c0*/  HMMA.16816.F32 R4, R36, R40.reuse, R4 ;  /* 0x000000282404723c */ /* 0x080fe20000001804 */
[----:B------:R-:W-:Y:S02]  /*163d0*/  F2FP.PACK_AB R48, R144, R141 ;  /* 0x0000008d9030723e */ /* 0x000fe400000000ff */
[----:B------:R-:W-:Y:S02]  /*163e0*/  F2FP.PACK_AB R44, R148, R149 ;  /* 0x00000095942c723e */ /* 0x000fe400000000ff */
[----:B------:R-:W-:Y:S01]  /*163f0*/  LOP3.LUT R54, R54, 0xff, RZ, 0xc0, !PT ;  /* 0x000000ff36367812 */ /* 0x000fe200078ec0ff */
[----:B------:R-:W-:Y:S01]  /*16400*/  MUFU.EX2 R111, R111 ;  /* 0x0000006f006f7308 */ /* 0x000fe20000000800 */
[----:B------:R-:W-:Y:S02]  /*16410*/  LOP3.LUT R47, R47, R44, RZ, 0xc0, !PT ;  /* 0x0000002c2f2f7212 */ /* 0x000fe400078ec0ff */
[----:B------:R-:W-:Y:S03]  /*16420*/  LOP3.LUT R44, R45, R48, RZ, 0xc0, !PT ;  /* 0x000000302d2c7212 */ /* 0x000fe600078ec0ff */
[----:B------:R-:W-:Y:S02]  /*16430*/  LOP3.LUT R45, R49, R50, RZ, 0xc0, !PT ;  /* 0x00000032312d7212 */ /* 0x000fe400078ec0ff */
[----:B------:R-:W-:Y:S02]  /*16440*/  LOP3.LUT R48, R51, 0xffff, RZ, 0xc0, !PT ;  /* 0x0000ffff33307812 */ /* 0x000fe400078ec0ff */
[----:B------:R-:W-:Y:S01]  /*16450*/  SHF.R.U32.HI R49, RZ, 0x10, R51 ;  /* 0x00000010ff317819 */ /* 0x000fe20000011633 */
[----:B------:R-:W-:Y:S01]  /*16460*/  MUFU.EX2 R128, R128 ;  /* 0x0000008000807308 */ /* 0x000fe20000000800 */
[----:B------:R-:W-:Y:S01]  /*16470*/  PRMT R78, R54, 0x5410, R55 ;  /* 0x00005410364e7816 */ /* 0x000fe20000000037 */
[C---:B------:R-:W-:Y:S01]  /*16480*/  HMMA.16816.F32 R8, R44.reuse, R40, R8 ;  /* 0x000000282c08723c */ /* 0x040fe20000001808 */
[----:B------:R-:W-:Y:S02]  /*16490*/  LOP3.LUT R50, R49, 0xff, RZ, 0xc0, !PT ;  /* 0x000000ff31327812 */ /* 0x000fe400078ec0ff */
[----:B------:R-:W-:Y:S02]  /*164a0*/  SHF.R.U32.HI R49, RZ, 0x8, R64 ;  /* 0x00000008ff317819 */ /* 0x000fe40000011640 */
[----:B------:R-:W-:Y:S02]  /*164b0*/  LOP3.LUT R55, R51, 0xff, RZ, 0xc0, !PT ;  /* 0x000000ff33377812 */ /* 0x000fe400078ec0ff */
[----:B------:R-:W-:Y:S01]  /*164c0*/  SHF.R.U32.HI R54, RZ, 0x18, R51 ;  /* 0x00000018ff367819 */ /* 0x000fe20000011633 */
[-C--:B------:R-:W-:Y:S01]  /*164d0*/  HMMA.16816.F32 R12, R44, R42.reuse, R12 ;  /* 0x0000002a2c0c723c */ /* 0x080fe2000000180c */
[----:B------:R-:W-:Y:S01]  /*164e0*/  SHF.R.U32.HI R51, RZ, 0x8, R48 ;  /* 0x00000008ff337819 */ /* 0x000fe20000011630 */
[----:B------:R-:W-:Y:S02]  /*164f0*/  MUFU.EX2 R129, R129 ;  /* 0x0000008100817308 */ /* 0x000fe40000000800 */
[----:B------:R-:W-:Y:S02]  /*16500*/  LOP3.LUT R48, R65, 0xff, RZ, 0xc0, !PT ;  /* 0x000000ff41307812 */ /* 0x000fe400078ec0ff */
[----:B------:R-:W-:Y:S02]  /*16510*/  PRMT R72, R55, 0x5410, R51 ;  /* 0x0000541037487816 */ /* 0x000fe40000000033 */
[----:B------:R-:W-:Y:S01]  /*16520*/  PRMT R71, R50, 0x5410, R54 ;  /* 0x0000541032477816 */ /* 0x000fe20000000036 */
[C---:B------:R-:W-:Y:S03]  /*16530*/  HMMA.16816.F32 R16, R36.reuse, R42, R16 ;  /* 0x0000002a2410723c */ /* 0x040fe60000001810 */
[----:B------:R-:W-:Y:S01]  /*16540*/  PRMT R65, R73, 0x5410, R49 ;  /* 0x0000541049417816 */ /* 0x000fe20000000031 */
[----:B------:R-:W-:Y:S01]  /*16550*/  MUFU.EX2 R116, R116 ;  /* 0x0000007400747308 */ /* 0x000fe20000000800 */
[----:B------:R-:W-:Y:S02]  /*16560*/  PRMT R64, R48, 0x5410, R67 ;  /* 0x0000541030407816 */ /* 0x000fe40000000043 */
[----:B------:R-:W4:Y:S01]  /*16570*/  LDSM.16.MT88.4 R48, [R206+0x5000] ;  /* 0x00500000ce30783b */ /* 0x000f220000004200 */
[C---:B------:R-:W-:Y:S04]  /*16580*/  LOP3.LUT R54, R52.reuse, 0xffff, RZ, 0xc0, !PT ;  /* 0x0000ffff34367812 */ /* 0x040fe800078ec0ff */
[----:B------:R-:W-:Y:S02]  /*16590*/  SHF.R.U32.HI R40, RZ, 0x8, R74 ;  /* 0x00000008ff287819 */ /* 0x000fe4000001164a */
[----:B------:R-:W-:Y:S01]  /*165a0*/  LOP3.LUT R55, R52, 0xff, RZ, 0xc0, !PT ;  /* 0x000000ff34377812 */ /* 0x000fe200078ec0ff */
[----:B------:R-:W-:Y:S01]  /*165b0*/  MUFU.EX2 R177, R177 ;  /* 0x000000b100b17308 */ /* 0x000fe20000000800 */
[----:B------:R-:W-:Y:S02]  /*165c0*/  PRMT R67, R75, 0x5410, R40 ;  /* 0x000054104b437816 */ /* 0x000fe40000000028 */
[----:B------:R-:W-:Y:S02]  /*165d0*/  SHF.R.U32.HI R40, RZ, 0x8, R54 ;  /* 0x00000008ff287819 */ /* 0x000fe40000011636 */
[----:B------:R-:W-:Y:S02]  /*165e0*/  LOP3.LUT R41, R68, 0xff, RZ, 0xc0, !PT ;  /* 0x000000ff44297812 */ /* 0x000fe400078ec0ff */
[--C-:B------:R-:W-:Y:S02]  /*165f0*/  SHF.R.U32.HI R57, RZ, 0x10, R52.reuse ;  /* 0x00000010ff397819 */ /* 0x100fe40000011634 */
[----:B------:R-:W-:Y:S01]  /*16600*/  SHF.R.U32.HI R60, RZ, 0x18, R52 ;  /* 0x00000018ff3c7819 */ /* 0x000fe20000011634 */
[----:B------:R-:W-:Y:S01]  /*16610*/  MUFU.EX2 R176, R176 ;  /* 0x000000b000b07308 */ /* 0x000fe20000000800 */
[----:B------:R-:W-:Y:S02]  /*16620*/  LOP3.LUT R52, R76, 0xff, RZ, 0xc0, !PT ;  /* 0x000000ff4c347812 */ /* 0x000fe400078ec0ff */
[----:B------:R-:W-:Y:S01]  /*16630*/  SHF.R.U32.HI R53, RZ, 0x8, R66 ;  /* 0x00000008ff357819 */ /* 0x000fe20000011642 */
[----:B------:R-:W-:Y:S01]  /*16640*/  FFMA.FTZ R66, R0, R194, R225 ;  /* 0x000000c200427223 */ /* 0x000fe200000100e1 */
[----:B------:R-:W-:Y:S01]  /*16650*/  PRMT R166, R55, 0x5410, R40 ;  /* 0x0000541037a67816 */ /* 0x000fe20000000028 */
[----:B------:R-:W-:Y:S01]  /*16660*/  IMAD.MOV.U32 R194, RZ, RZ, R169 ;  /* 0x000000ffffc27224 */ /* 0x000fe200078e00a9 */
[----:B------:R-:W-:Y:S02]  /*16670*/  LOP3.LUT R40, R59, 0xffff, RZ, 0xc0, !PT ;  /* 0x0000ffff3b287812 */ /* 0x000fe400078ec0ff */
[----:B------:R-:W-:Y:S01]  /*16680*/  SHF.R.U32.HI R43, RZ, 0x10, R59 ;  /* 0x00000010ff2b7819 */ /* 0x000fe2000001163b */
[----:B------:R-:W-:Y:S01]  /*16690*/  MUFU.EX2 R121, R121 ;  /* 0x0000007900797308 */ /* 0x000fe20000000800 */
[----:B------:R-:W-:Y:S01]  /*166a0*/  PRMT R69, R41, 0x5410, R69 ;  /* 0x0000541029457816 */ /* 0x000fe20000000045 */
[--C-:B------:R-:W-:Y:S01]  /*166b0*/  HSET2.LE.AND R166, R166, R217.reuse, PT ;  /* 0x000000d9a6a67233 */ /* 0x100fe20003803000 */
[----:B------:R-:W-:Y:S02]  /*166c0*/  LOP3.LUT R41, R56, 0xffff, RZ, 0xc0, !PT ;  /* 0x0000ffff38297812 */ /* 0x000fe400078ec0ff */
[----:B------:R-:W-:Y:S02]  /*166d0*/  LOP3.LUT R55, R59, 0xff, RZ, 0xc0, !PT ;  /* 0x000000ff3b377812 */ /* 0x000fe400078ec0ff */
[----:B------:R-:W-:Y:S02]  /*166e0*/  SHF.R.U32.HI R54, RZ, 0x18, R59 ;  /* 0x00000018ff367819 */ /* 0x000fe4000001163b */
[----:B------:R-:W-:Y:S01]  /*166f0*/  PRMT R62, R52, 0x5410, R77 ;  /* 0x00005410343e7816 */ /* 0x000fe2000000004d */
[----:B------:R-:W-:Y:S01]  /*16700*/  MUFU.EX2 R122, R122 ;  /* 0x0000007a007a7308 */ /* 0x000fe20000000800 */
[----:B------:R-:W-:Y:S01]  /*16710*/  SHF.R.U32.HI R52, RZ, 0x8, R41 ;  /* 0x00000008ff347819 */ /* 0x000fe20000011629 */
[-C--:B----4-:R-:W-:Y:S01]  /*16720*/  HMMA.16816.F32 R20, R36, R48.reuse, R20 ;  /* 0x000000302414723c */ /* 0x090fe20000001814 */
[----:B------:R-:W-:Y:S02]  /*16730*/  PRMT R70, R70, 0x5410, R53 ;  /* 0x0000541046467816 */ /* 0x000fe40000000035 */
[----:B------:R-:W-:Y:S02]  /*16740*/  LOP3.LUT R53, R57, 0xff, RZ, 0xc0, !PT ;  /* 0x000000ff39357812 */ /* 0x000fe400078ec0ff */
[----:B------:R-:W-:Y:S02]  /*16750*/  LOP3.LUT R57, R56, 0xff, RZ, 0xc0, !PT ;  /* 0x000000ff38397812 */ /* 0x000fe400078ec0ff */
[----:B------:R-:W-:Y:S01]  /*16760*/  SHF.R.U32.HI R41, RZ, 0x8, R40 ;  /* 0x00000008ff297819 */ /* 0x000fe20000011628 */
[C---:B------:R-:W-:Y:S01]  /*16770*/  HMMA.16816.F32 R24, R44.reuse, R48, R24 ;  /* 0x000000302c18723c */ /* 0x040fe20000001818 */
[----:B------:R-:W-:Y:S01]  /*16780*/  LOP3.LUT R40, R43, 0xff, RZ, 0xc0, !PT ;  /* 0x000000ff2b287812 */ /* 0x000fe200078ec0ff */
[----:B------:R-:W-:Y:S02]  /*16790*/  MUFU.EX2 R118, R118 ;  /* 0x0000007600767308 */ /* 0x000fe40000000800 */
[----:B------:R-:W-:Y:S01]  /*167a0*/  PRMT R167, R53, 0x5410, R60 ;  /* 0x0000541035a77816 */ /* 0x000fe2000000003c */
[--C-:B------:R-:W-:Y:S01]  /*167b0*/  HSET2.LE.AND R43, R64, R217.reuse, PT ;  /* 0x000000d9402b7233 */ /* 0x100fe20003803000 */
[----:B------:R-:W-:Y:S02]  /*167c0*/  PRMT R57, R57, 0x5410, R52 ;  /* 0x0000541039397816 */ /* 0x000fe40000000034 */
[----:B------:R-:W-:Y:S01]  /*167d0*/  PRMT R59, R55, 0x5410, R41 ;  /* 0x00005410373b7816 */ /* 0x000fe20000000029 */
[-C--:B------:R-:W-:Y:S03]  /*167e0*/  HMMA.16816.F32 R28, R44, R50.reuse, R28 ;  /* 0x000000322c1c723c */ /* 0x080fe6000000181c */
[----:B------:R-:W-:Y:S01]  /*167f0*/  PRMT R60, R40, 0x5410, R54 ;  /* 0x00005410283c7816 */ /* 0x000fe20000000036 */
[--C-:B------:R-:W-:Y:S01]  /*16800*/  HSET2.LE.AND R40, R57, R217.reuse, PT ;  /* 0x000000d939287233 */ /* 0x100fe20003803000 */
[----:B------:R-:W4:Y:S01]  /*16810*/  LDSM.16.MT88.4 R52, [R205+0x5400] ;  /* 0x00540000cd34783b */ /* 0x000f220000004200 */
[----:B-1----:R-:W-:Y:S01]  /*16820*/  F2FP.PACK_AB R0, R157, R156 ;  /* 0x0000009c9d00723e */ /* 0x002fe200000000ff */
[--C-:B------:R-:W-:Y:S01]  /*16830*/  HSET2.LE.AND R46, R67, R217.reuse, PT ;  /* 0x000000d9432e7233 */ /* 0x100fe20003803000 */
[----:B------:R-:W-:Y:S01]  /*16840*/  HMMA.16816.F32 R32, R36, R50, R32 ;  /* 0x000000322420723c */ /* 0x000fe20000001820 */
[----:B------:R-:W-:Y:S01]  /*16850*/  F2FP.PACK_AB R2, R99, R98 ;  /* 0x000000626302723e */ /* 0x000fe200000000ff */
[----:B------:R-:W1:Y:S02]  /*16860*/  MUFU.EX2 R120, R120 ;  /* 0x0000007800787308 */ /* 0x000e640000000800 */
[----:B-----5:R-:W-:Y:S01]  /*16870*/  F2FP.PACK_AB R41, R96, R97 ;  /* 0x000000616029723e */ /* 0x020fe200000000ff */
[----:B------:R-:W5:Y:S01]  /*16880*/  LDSM.16.MT88.4 R36, [R206+0x5400] ;  /* 0x00540000ce24783b */ /* 0x000f620000004200 */
[----:B------:R-:W-:Y:S01]  /*16890*/  LOP3.LUT R43, R43, R2, RZ, 0xc0, !PT ;  /* 0x000000022b2b7212 */ /* 0x000fe200078ec0ff */
[--C-:B------:R-:W-:Y:S01]  /*168a0*/  HSET2.LE.AND R44, R59, R217.reuse, PT ;  /* 0x000000d93b2c7233 */ /* 0x100fe20003803000 */
[----:B------:R-:W-:Y:S01]  /*168b0*/  FADD.FTZ R59, R245, R132 ;  /* 0x00000084f53b7221 */ /* 0x000fe20000010000 */
[----:B------:R-:W-:Y:S03]  /*168c0*/  LOP3.LUT R40, R40, R41, RZ, 0xc0, !PT ;  /* 0x0000002928287212 */ /* 0x000fe600078ec0ff */
[----:B------:R-:W-:Y:S01]  /*168d0*/  IMAD.MOV.U32 R132, RZ, RZ, R138 ;  /* 0x000000ffff847224 */ /* 0x000fe200078e008a */
[----:B------:R-:W-:Y:S01]  /*168e0*/  F2FP.PACK_AB R49, R87, R86 ;  /* 0x000000565731723e */ /* 0x000fe200000000ff */
[--C-:B------:R-:W-:Y:S01]  /*168f0*/  HSET2.LE.AND R47, R62, R217.reuse, PT ;  /* 0x000000d93e2f7233 */ /* 0x100fe20003803000 */
[----:B------:R-:W-:Y:S01]  /*16900*/  F2FP.PACK_AB R45, R89, R88 ;  /* 0x00000058592d723e */ /* 0x000fe200000000ff */
[--C-:B------:R-:W-:Y:S01]  /*16910*/  HSET2.LE.AND R167, R167, R217.reuse, PT ;  /* 0x000000d9a7a77233 */ /* 0x100fe20003803000 */
[----:B------:R-:W-:Y:S02]  /*16920*/  F2FP.PACK_AB R2, R95, R94 ;  /* 0x0000005e5f02723e */ /* 0x000fe400000000ff */
[----:B------:R-:W-:Y:S01]  /*16930*/  LOP3.LUT R44, R44, R45, RZ, 0xc0, !PT ;  /* 0x0000002d2c2c7212 */ /* 0x000fe200078ec0ff */
[--C-:B------:R-:W-:Y:S01]  /*16940*/  HSET2.LE.AND R45, R60, R217.reuse, PT ;  /* 0x000000d93c2d7233 */ /* 0x100fe20003803000 */
[----:B------:R-:W-:Y:S02]  /*16950*/  LOP3.LUT R47, R47, R2, RZ, 0xc0, !PT ;  /* 0x000000022f2f7212 */ /* 0x000fe400078ec0ff */
[C---:B------:R-:W-:Y:S02]  /*16960*/  LOP3.LUT R2, R58.reuse, 0xffff, RZ, 0xc0, !PT ;  /* 0x0000ffff3a027812 */ /* 0x040fe400078ec0ff */
[----:B------:R-:W-:Y:S02]  /*16970*/  LOP3.LUT R50, R58, 0xff, RZ, 0xc0, !PT ;  /* 0x000000ff3a327812 */ /* 0x000fe400078ec0ff */
[----:B------:R-:W-:Y:S02]  /*16980*/  SHF.R.U32.HI R51, RZ, 0x18, R61 ;  /* 0x00000018ff337819 */ /* 0x000fe4000001163d */
[--C-:B------:R-:W-:Y:S02]  /*16990*/  SHF.R.U32.HI R42, RZ, 0x10, R56.reuse ;  /* 0x00000010ff2a7819 */ /* 0x100fe40000011638 */
[----:B------:R-:W-:Y:S02]  /*169a0*/  SHF.R.U32.HI R56, RZ, 0x18, R56 ;  /* 0x00000018ff387819 */ /* 0x000fe40000011638 */
[----:B------:R-:W-:Y:S02]  /*169b0*/  LOP3.LUT R42, R42, 0xff, RZ, 0xc0, !PT ;  /* 0x000000ff2a2a7812 */ /* 0x000fe400078ec0ff */
[----:B------:R-:W-:Y:S02]  /*169c0*/  SHF.R.U32.HI R2, RZ, 0x8, R2 ;  /* 0x00000008ff027819 */ /* 0x000fe40000011602 */
[----:B------:R-:W-:Y:S01]  /*169d0*/  PRMT R56, R42, 0x5410, R56 ;  /* 0x000054102a387816 */ /* 0x000fe20000000038 */
[--C-:B------:R-:W-:Y:S01]  /*169e0*/  HSET2.LE.AND R42, R65, R217.reuse, PT ;  /* 0x000000d9412a7233 */ /* 0x100fe20003803000 */
[----:B------:R-:W-:Y:S01]  /*169f0*/  PRMT R164, R50, 0x5410, R2 ;  /* 0x0000541032a47816 */ /* 0x000fe20000000002 */
[--C-:B------:R-:W-:Y:S01]  /*16a00*/  HSET2.LE.AND R50, R84, R217.reuse, PT ;  /* 0x000000d954327233 */ /* 0x100fe20003803000 */
[----:B------:R-:W-:Y:S01]  /*16a10*/  SHF.R.U32.HI R2, RZ, 0x10, R58 ;  /* 0x00000010ff027819 */ /* 0x000fe2000001163a */
[--C-:B------:R-:W-:Y:S01]  /*16a20*/  HSET2.LE.AND R48, R56, R217.reuse, PT ;  /* 0x000000d938307233 */ /* 0x100fe20003803000 */
[----:B------:R-:W-:Y:S01]  /*16a30*/  LOP3.LUT R42, R42, R0, RZ, 0xc0, !PT ;  /* 0x000000002a2a7212 */ /* 0x000fe200078ec0ff */
[--C-:B------:R-:W-:Y:S01]  /*16a40*/  HSET2.LE.AND R164, R164, R217.reuse, PT ;  /* 0x000000d9a4a47233 */ /* 0x100fe20003803000 */
[----:B------:R-:W-:Y:S02]  /*16a50*/  F2FP.PACK_AB R0, R93, R92 ;  /* 0x0000005c5d00723e */ /* 0x000fe400000000ff */
[----:B------:R-:W-:Y:S02]  /*16a60*/  LOP3.LUT R41, R48, R49, RZ, 0xc0, !PT ;  /* 0x0000003130297212 */ /* 0x000fe400078ec0ff */
[----:B------:R-:W-:Y:S02]  /*16a70*/  LOP3.LUT R46, R46, R0, RZ, 0xc0, !PT ;  /* 0x000000002e2e7212 */ /* 0x000fe400078ec0ff */
[C---:B------:R-:W-:Y:S02]  /*16a80*/  LOP3.LUT R0, R61.reuse, 0xffff, RZ, 0xc0, !PT ;  /* 0x0000ffff3d007812 */ /* 0x040fe400078ec0ff */
[----:B------:R-:W-:Y:S01]  /*16a90*/  LOP3.LUT R56, R61, 0xff, RZ, 0xc0, !PT ;  /* 0x000000ff3d387812 */ /* 0x000fe200078ec0ff */
[-C--:B----4-:R-:W-:Y:S01]  /*16aa0*/  HMMA.16816.F32 R4, R40, R52.reuse, R4 ;  /* 0x000000342804723c */ /* 0x090fe20000001804 */
[----:B------:R-:W-:Y:S02]  /*16ab0*/  SHF.R.U32.HI R49, RZ, 0x8, R0 ;  /* 0x00000008ff317819 */ /* 0x000fe40000011600 */
[----:B------:R-:W-:Y:S02]  /*16ac0*/  F2FP.PACK_AB R0, R91, R90 ;  /* 0x0000005a5b00723e */ /* 0x000fe400000000ff */
[----:B------:R-:W-:Y:S01]  /*16ad0*/  PRMT R168, R56, 0x5410, R49 ;  /* 0x0000541038a87816 */ /* 0x000fe20000000031 */
[----:B------:R-:W-:Y:S01]  /*16ae0*/  FADD.FTZ R49, R252, R63 ;  /* 0x0000003ffc317221 */ /* 0x000fe20000010000 */
[----:B------:R-:W-:Y:S02]  /*16af0*/  LOP3.LUT R45, R45, R0, RZ, 0xc0, !PT ;  /* 0x000000002d2d7212 */ /* 0x000fe400078ec0ff */
[----:B------:R-:W-:Y:S03]  /*16b00*/  F2FP.PACK_AB R0, R113, R112 ;  /* 0x000000707100723e */ /* 0x000fe600000000ff */
[----:B------:R-:W-:Y:S01]  /*16b10*/  FADD.FTZ R56, R247, R49 ;  /* 0x00000031f7387221 */ /* 0x000fe20000010000 */
[--C-:B------:R-:W-:Y:S01]  /*16b20*/  HSET2.LE.AND R49, R82, R217.reuse, PT ;  /* 0x000000d952317233 */ /* 0x100fe20003803000 */
[C---:B------:R-:W-:Y:S01]  /*16b30*/  HMMA.16816.F32 R8, R44.reuse, R52, R8 ;  /* 0x000000342c08723c */ /* 0x040fe20000001808 */
[----:B------:R-:W-:Y:S01]  /*16b40*/  LOP3.LUT R50, R50, R0, RZ, 0xc0, !PT ;  /* 0x0000000032327212 */ /* 0x000fe200078ec0ff */
[----:B------:R-:W-:Y:S01]  /*16b50*/  FADD.FTZ R0, R117, R59 ;  /* 0x0000003b75007221 */ /* 0x000fe20000010000 */
[--C-:B------:R-:W-:Y:S01]  /*16b60*/  HSET2.LE.AND R168, R168, R217.reuse, PT ;  /* 0x000000d9a8a87233 */ /* 0x100fe20003803000 */
[----:B------:R-:W-:Y:S02]  /*16b70*/  SHF.R.U32.HI R48, RZ, 0x10, R61 ;  /* 0x00000010ff307819 */ /* 0x000fe4000001163d */
[----:B------:R-:W-:Y:S01]  /*16b80*/  FADD.FTZ R62, R142, R0 ;  /* 0x000000008e3e7221 */ /* 0x000fe20000010000 */
[----:B------:R-:W-:Y:S01]  /*16b90*/  F2FP.PACK_AB R52, R103, R102 ;  /* 0x000000666734723e */ /* 0x000fe200000000ff */
[-C--:B------:R-:W-:Y:S01]  /*16ba0*/  HMMA.16816.F32 R12, R44, R54.reuse, R12 ;  /* 0x000000362c0c723c */ /* 0x080fe2000000180c */
[----:B--2---:R-:W-:Y:S03]  /*16bb0*/  F2FP.PACK_AB R0, R115, R114 ;  /* 0x000000727300723e */ /* 0x004fe600000000ff */
[----:B------:R-:W-:Y:S01]  /*16bc0*/  FADD.FTZ R62, R248, R62 ;  /* 0x0000003ef83e7221 */ /* 0x000fe20000010000 */
[----:B------:R-:W-:Y:S02]  /*16bd0*/  LOP3.LUT R49, R49, R52, RZ, 0xc0, !PT ;  /* 0x0000003431317212 */ /* 0x000fe400078ec0ff */
[----:B------:R-:W-:Y:S01]  /*16be0*/  LOP3.LUT R48, R48, 0xff, RZ, 0xc0, !PT ;  /* 0x000000ff30307812 */ /* 0x000fe200078ec0ff */
[C---:B------:R-:W-:Y:S01]  /*16bf0*/  HMMA.16816.F32 R16, R40.reuse, R54, R16 ;  /* 0x000000362810723c */ /* 0x040fe20000001810 */
[----:B------:R-:W2:Y:S03]  /*16c00*/  LDSM.16.MT88.4 R52, [R205+0x5800] ;  /* 0x00580000cd34783b */ /* 0x000ea60000004200 */
[----:B------:R-:W-:Y:S01]  /*16c10*/  PRMT R169, R48, 0x5410, R51 ;  /* 0x0000541030a97816 */ /* 0x000fe20000000033 */
[--C-:B------:R-:W-:Y:S01]  /*16c20*/  HSET2.LE.AND R51, R85, R217.reuse, PT ;  /* 0x000000d955337233 */ /* 0x100fe20003803000 */
[----:B------:R-:W-:Y:S01]  /*16c30*/  SHF.R.U32.HI R48, RZ, 0x18, R58 ;  /* 0x00000018ff307819 */ /* 0x000fe2000001163a */
[--C-:B------:R-:W-:Y:S01]  /*16c40*/  HSET2.LE.AND R58, R80, R217.reuse, PT ;  /* 0x000000d9503a7233 */ /* 0x100fe20003803000 */
[-C--:B-----5:R-:W-:Y:S01]  /*16c50*/  HMMA.16816.F32 R20, R40, R36.reuse, R20 ;  /* 0x000000242814723c */ /* 0x0a0fe20000001814 */
[----:B------:R-:W-:Y:S03]  /*16c60*/  LOP3.LUT R2, R2, 0xff, RZ, 0xc0, !PT ;  /* 0x000000ff02027812 */ /* 0x000fe600078ec0ff */
[----:B------:R-:W-:Y:S01]  /*16c70*/  LOP3.LUT R51, R51, R0, RZ, 0xc0, !PT ;  /* 0x0000000033337212 */ /* 0x000fe200078ec0ff */
[----:B------:R-:W-:Y:S01]  /*16c80*/  FADD.FTZ R0, R180, R56 ;  /* 0x00000038b4007221 */ /* 0x000fe20000010000 */
[--C-:B------:R-:W-:Y:S01]  /*16c90*/  HSET2.LE.AND R56, R72, R217.reuse, PT ;  /* 0x000000d948387233 */ /* 0x100fe20003803000 */
[----:B------:R-:W-:Y:S01]  /*16ca0*/  FFMA.FTZ R133, R133, R81, R231 ;  /* 0x0000005185857223 */ /* 0x000fe200000100e7 */
[C---:B------:R-:W-:Y:S01]  /*16cb0*/  HMMA.16816.F32 R24, R44.reuse, R36, R24 ;  /* 0x000000242c18723c */ /* 0x040fe20000001818 */
[----:B------:R-:W-:Y:S03]  /*16cc0*/  IMAD.MOV.U32 R81, RZ, RZ, R165 ;  /* 0x000000ffff517224 */ /* 0x000fe600078e00a5 */
[----:B------:R-:W-:Y:S01]  /*16cd0*/  FADD.FTZ R57, R250, R133 ;  /* 0x00000085fa397221 */ /* 0x000fe20000010000 */
[----:B------:R-:W-:Y:S01]  /*16ce0*/  PRMT R165, R2, 0x5410, R48 ;  /* 0x0000541002a57816 */ /* 0x000fe20000000030 */
[----:B------:R-:W-:Y:S01]  /*16cf0*/  FADD.FTZ R2, R251, R66 ;  /* 0x00000042fb027221 */ /* 0x000fe20000010000 */
[----:B------:R-:W-:Y:S01]  /*16d00*/  F2FP.PACK_AB R36, R109, R108 ;  /* 0x0000006c6d24723e */ /* 0x000fe200000000ff */
[----:B------:R-:W-:Y:S01]  /*16d10*/  FADD.FTZ R57, R81, R57 ;  /* 0x0000003951397221 */ /* 0x000fe20000010000 */
[-C--:B------:R-:W-:Y:S03]  /*16d20*/  HMMA.16816.F32 R28, R44, R38.reuse, R28 ;  /* 0x000000262c1c723c */ /* 0x080fe6000000181c */
[----:B------:R-:W-:Y:S01]  /*16d30*/  FADD.FTZ R59, R194, R2 ;  /* 0x00000002c23b7221 */ /* 0x000fe20000010000 */
[----:B------:R-:W-:Y:S01]  /*16d40*/  LOP3.LUT R58, R58, R36, RZ, 0xc0, !PT ;  /* 0x000000243a3a7212 */ /* 0x000fe200078ec0ff */
[----:B------:R-:W-:Y:S01]  /*16d50*/  FADD.FTZ R60, R238, R0 ;  /* 0x00000000ee3c7221 */ /* 0x000fe20000010000 */
[----:B------:R-:W-:Y:S01]  /*16d60*/  F2FP.PACK_AB R36, R131, R130 ;  /* 0x000000828324723e */ /* 0x000fe200000000ff */
[----:B------:R-:W-:Y:S01]  /*16d70*/  FADD.FTZ R59, R181, R59 ;  /* 0x0000003bb53b7221 */ /* 0x000fe20000010000 */
[----:B------:R-:W-:Y:S01]  /*16d80*/  HMMA.16816.F32 R32, R40, R38, R32 ;  /* 0x000000262820723c */ /* 0x000fe20000001820 */
[----:B------:R-:W-:Y:S03]  /*16d90*/  IMAD.MOV.U32 R181, RZ, RZ, R171 ;  /* 0x000000ffffb57224 */ /* 0x000fe600078e00ab */
[----:B------:R-:W-:Y:S01]  /*16da0*/  FADD.FTZ R60, R241, R60 ;  /* 0x0000003cf13c7221 */ /* 0x000fe20000010000 */
[--C-:B------:R-:W-:Y:S01]  /*16db0*/  HSET2.LE.AND R171, R69, R217.reuse, PT ;  /* 0x000000d945ab7233 */ /* 0x100fe20003803000 */
[----:B------:R-:W-:Y:S01]  /*16dc0*/  IMAD.MOV.U32 R133, RZ, RZ, R137 ;  /* 0x000000ffff857224 */ /* 0x000fe200078e0089 */
[--C-:B------:R-:W-:Y:S01]  /*16dd0*/  HSET2.LE.AND R48, R83, R217.reuse, PT ;  /* 0x000000d953307233 */ /* 0x100fe20003803000 */
[----:B------:R-:W-:Y:S01]  /*16de0*/  F2FP.PACK_AB R2, R101, R100 ;  /* 0x000000646502723e */ /* 0x000fe200000000ff */
[--C-:B------:R-:W-:Y:S03]  /*16df0*/  HSET2.LE.AND R169, R169, R217.reuse, PT ;  /* 0x000000d9a9a97233 */ /* 0x100fe60003803000 */
[----:B------:R-:W-:Y:S01]  /*16e00*/  LOP3.LUT R171, R171, R36, RZ, 0xc0, !PT ;  /* 0x00000024abab7212 */ /* 0x000fe200078ec0ff */
[--C-:B------:R-:W-:Y:S01]  /*16e10*/  HSET2.LE.AND R165, R165, R217.reuse, PT ;  /* 0x000000d9a5a57233 */ /* 0x100fe20003803000 */
[----:B------:R-:W4:Y:S01]  /*16e20*/  LDSM.16.MT88.4 R36, [R206+0x5800] ;  /* 0x00580000ce24783b */ /* 0x000f220000004200 */
[----:B------:R-:W-:Y:S01]  /*16e30*/  LOP3.LUT R48, R48, R2, RZ, 0xc0, !PT ;  /* 0x0000000230307212 */ /* 0x000fe200078ec0ff */
[----:B------:R-:W-:Y:S01]  /*16e40*/  FADD.FTZ R2, R140, R57 ;  /* 0x000000398c027221 */ /* 0x000fe20000010000 */
[----:B---3--:R-:W-:Y:S01]  /*16e50*/  F2FP.PACK_AB R0, R105, R104 ;  /* 0x000000686900723e */ /* 0x008fe200000000ff */
[--C-:B------:R-:W-:Y:S01]  /*16e60*/  HSET2.LE.AND R57, R71, R217.reuse, PT ;  /* 0x000000d947397233 */ /* 0x100fe20003803000 */
[----:B-1----:R-:W-:Y:S01]  /*16e70*/  F2FP.PACK_AB R40, R121, R120 ;  /* 0x000000787928723e */ /* 0x002fe200000000ff */
[----:B------:R-:W-:Y:S01]  /*16e80*/  FADD.FTZ R61, R243, R2 ;  /* 0x00000002f33d7221 */ /* 0x000fe20000010000 */
[----:B------:R-:W-:Y:S01]  /*16e90*/  LOP3.LUT R56, R56, R0, RZ, 0xc0, !PT ;  /* 0x0000000038387212 */ /* 0x000fe200078ec0ff */
[----:B------:R-:W-:Y:S01]  /*16ea0*/  FADD.FTZ R0, R236, R59 ;  /* 0x0000003bec007221 */ /* 0x000fe20000010000 */
[--C-:B------:R-:W-:Y:S01]  /*16eb0*/  HSET2.LE.AND R59, R78, R217.reuse, PT ;  /* 0x000000d94e3b7233 */ /* 0x100fe20003803000 */
[----:B------:R-:W-:Y:S01]  /*16ec0*/  FADD.FTZ R61, R246, R61 ;  /* 0x0000003df63d7221 */ /* 0x000fe20000010000 */
[----:B------:R-:W-:Y:S01]  /*16ed0*/  F2FP.PACK_AB R2, R107, R106 ;  /* 0x0000006a6b02723e */ /* 0x000fe200000000ff */
[----:B------:R-:W-:Y:S01]  /*16ee0*/  FADD.FTZ R44, R234, R0 ;  /* 0x00000000ea2c7221 */ /* 0x000fe20000010000 */
[----:B------:R-:W-:Y:S01]  /*16ef0*/  F2FP.PACK_AB R0, R111, R110 ;  /* 0x0000006e6f00723e */ /* 0x000fe200000000ff */
[-C--:B--2---:R-:W-:Y:S01]  /*16f00*/  HMMA.16816.F32 R4, R48, R52.reuse, R4 ;  /* 0x000000343004723c */ /* 0x084fe20000001804 */
[----:B------:R-:W-:Y:S01]  /*16f10*/  LOP3.LUT R57, R57, R2, RZ, 0xc0, !PT ;  /* 0x0000000239397212 */ /* 0x000fe200078ec0ff */
[----:B------:R-:W-:Y:S01]  /*16f20*/  FADD.FTZ R2, R249, R62 ;  /* 0x0000003ef9027221 */ /* 0x000fe20000010000 */
[----:B------:R-:W-:Y:S01]  /*16f30*/  LOP3.LUT R59, R59, R0, RZ, 0xc0, !PT ;  /* 0x000000003b3b7212 */ /* 0x000fe200078ec0ff */
[----:B------:R-:W-:Y:S01]  /*16f40*/  FADD.FTZ R0, R240, R60 ;  /* 0x0000003cf0007221 */ /* 0x000fe20000010000 */
[----:B------:R-:W-:Y:S01]  /*16f50*/  LOP3.LUT R164, R164, R40, RZ, 0xc0, !PT ;  /* 0x00000028a4a47212 */ /* 0x000fe200078ec0ff */
[----:B------:R-:W-:Y:S01]  /*16f60*/  FADD.FTZ R45, R170, R2 ;  /* 0x00000002aa2d7221 */ /* 0x000fe20000010000 */
[----:B------:R-:W-:Y:S01]  /*16f70*/  F2FP.PACK_AB R2, R129, R128 ;  /* 0x000000808102723e */ /* 0x000fe200000000ff */
[----:B------:R-:W-:Y:S01]  /*16f80*/  FADD.FTZ R41, R232, R44 ;  /* 0x0000002ce8297221 */ /* 0x000fe20000010000 */
[----:B------:R-:W-:Y:S01]  /*16f90*/  HSET2.LE.AND R170, R70, R217, PT ;  /* 0x000000d946aa7233 */ /* 0x000fe20003803000 */
[C---:B------:R-:W-:Y:S02]  /*16fa0*/  HMMA.16816.F32 R8, R56.reuse, R52, R8 ;  /* 0x000000343808723c */ /* 0x040fe40000001808 */
[----:B------:R-:W-:Y:S01]  /*16fb0*/  FADD.FTZ R42, R237, R0 ;  /* 0x00000000ed2a7221 */ /* 0x000fe20000010000 */
[----:B------:R-:W-:Y:S01]  /*16fc0*/  F2FP.PACK_AB R0, R177, R116 ;  /* 0x00000074b100723e */ /* 0x000fe200000000ff */
[----:B------:R-:W-:Y:S01]  /*16fd0*/  FADD.FTZ R44, R152, R45 ;  /* 0x0000002d982c7221 */ /* 0x000fe20000010000 */
[----:B------:R-:W-:Y:S01]  /*16fe0*/  LOP3.LUT R170, R170, R2, RZ, 0xc0, !PT ;  /* 0x00000002aaaa7212 */ /* 0x000fe200078ec0ff */
[----:B------:R-:W-:Y:S01]  /*16ff0*/  FADD.FTZ R2, R181, R61 ;  /* 0x0000003db5027221 */ /* 0x000fe20000010000 */
[----:B------:R-:W-:Y:S01]  /*17000*/  LOP3.LUT R168, R168, R0, RZ, 0xc0, !PT ;  /* 0x00000000a8a87212 */ /* 0x000fe200078ec0ff */
[----:B------:R-:W-:Y:S01]  /*17010*/  FADD.FTZ R0, R239, R41 ;  /* 0x00000029ef007221 */ /* 0x000fe20000010000 */
[-C--:B------:R-:W-:Y:S03]  /*17020*/  HMMA.16816.F32 R12, R56, R54.reuse, R12 ;  /* 0x00000036380c723c */ /* 0x080fe6000000180c */
[----:B------:R-:W-:Y:S01]  /*17030*/  FADD.FTZ R43, R153, R2 ;  /* 0x00000002992b7221 */ /* 0x000fe20000010000 */
[----:B------:R-:W-:Y:S01]  /*17040*/  F2FP.PACK_AB R40, R178, R126 ;  /* 0x0000007eb228723e */ /* 0x000fe200000000ff */
[----:B------:R-:W-:Y:S01]  /*17050*/  FADD.FTZ R42, R155, R42 ;  /* 0x0000002a9b2a7221 */ /* 0x000fe20000010000 */
[----:B------:R-:W-:Y:S01]  /*17060*/  F2FP.PACK_AB R2, R176, R118 ;  /* 0x00000076b002723e */ /* 0x000fe200000000ff */
[----:B------:R-:W-:Y:S01]  /*17070*/  FADD.FTZ R41, R154, R0 ;  /* 0x000000009a297221 */ /* 0x000fe20000010000 */
[C---:B------:R-:W-:Y:S01]  /*17080*/  HMMA.16816.F32 R16, R48.reuse, R54, R16 ;  /* 0x000000363010723c */ /* 0x040fe20000001810 */
[----:B------:R-:W-:Y:S01]  /*17090*/  FADD.FTZ R43, R199, R43 ;  /* 0x0000002bc72b7221 */ /* 0x000fe20000010000 */
[----:B------:R-:W1:Y:S02]  /*170a0*/  LDSM.16.MT88.4 R152, [R205+0x5c00] ;  /* 0x005c0000cd98783b */ /* 0x000e640000004200 */
[----:B------:R-:W-:Y:S01]  /*170b0*/  FADD.FTZ R41, R191, R41 ;  /* 0x00000029bf297221 */ /* 0x000fe20000010000 */
[----:B------:R-:W-:Y:S02]  /*170c0*/  LOP3.LUT R167, R167, R40, RZ, 0xc0, !PT ;  /* 0x00000028a7a77212 */ /* 0x000fe400078ec0ff */
[----:B------:R-:W-:Y:S01]  /*170d0*/  LOP3.LUT R169, R169, R2, RZ, 0xc0, !PT ;  /* 0x00000002a9a97212 */ /* 0x000fe200078ec0ff */
[----:B------:R-:W-:Y:S01]  /*170e0*/  FADD.FTZ R2, R203, R44 ;  /* 0x0000002ccb027221 */ /* 0x000fe20000010000 */
[-C--:B----4-:R-:W-:Y:S03]  /*170f0*/  HMMA.16816.F32 R20, R48, R36.reuse, R20 ;  /* 0x000000243014723c */ /* 0x090fe60000001814 */
[----:B------:R-:W-:Y:S01]  /*17100*/  FADD.FTZ R44, R202, R2 ;  /* 0x00000002ca2c7221 */ /* 0x000fe20000010000 */
[----:B------:R-:W-:Y:S01]  /*17110*/  F2FP.PACK_AB R2, R139, R124 ;  /* 0x0000007c8b02723e */ /* 0x000fe200000000ff */
[----:B------:R-:W-:Y:S01]  /*17120*/  FADD.FTZ R41, R197, R41 ;  /* 0x00000029c5297221 */ /* 0x000fe20000010000 */
[----:B------:R-:W-:Y:S01]  /*17130*/  F2FP.PACK_AB R0, R123, R122 ;  /* 0x0000007a7b00723e */ /* 0x000fe200000000ff */
[----:B------:R-:W-:Y:S01]  /*17140*/  FADD.FTZ R40, R244, R44 ;  /* 0x0000002cf4287221 */ /* 0x000fe20000010000 */
[C---:B------:R-:W-:Y:S01]  /*17150*/  HMMA.16816.F32 R24, R56.reuse, R36, R24 ;  /* 0x000000243818723c */ /* 0x040fe20000001818 */
[----:B------:R-:W-:Y:S03]  /*17160*/  LOP3.LUT R166, R166, R2, RZ, 0xc0, !PT ;  /* 0x00000002a6a67212 */ /* 0x000fe600078ec0ff */
[----:B------:R-:W-:Y:S01]  /*17170*/  FADD.FTZ R2, R201, R43 ;  /* 0x0000002bc9027221 */ /* 0x000fe20000010000 */
[----:B------:R-:W-:Y:S01]  /*17180*/  LOP3.LUT R165, R165, R0, RZ, 0xc0, !PT ;  /* 0x00000000a5a57212 */ /* 0x000fe200078ec0ff */
        /* <DEDUP_REMOVED lines=20> */
[----:B------:R-:W2:Y:S01]  /*172d0*/  LDSM.16.MT88.4 R36, [R206+0x5c00] ;  /* 0x005c0000ce24783b */ /* 0x000ea20000004200 */
[----:B------:R-:W-:Y:S02]  /*172e0*/  FADD.FTZ R40, R190, R40 ;  /* 0x00000028be287221 */ /* 0x000fe40000010000 */
[----:B------:R-:W-:Y:S02]  /*172f0*/  FADD.FTZ R2, R185, R2 ;  /* 0x00000002b9027221 */ /* 0x000fe40000010000 */
[----:B------:R-:W-:Y:S02]  /*17300*/  FADD.FTZ R0, R161, R0 ;  /* 0x00000000a1007221 */ /* 0x000fe40000010000 */
[----:B------:R-:W-:Y:S02]  /*17310*/  FADD.FTZ R42, R143, R40 ;  /* 0x000000288f2a7221 */ /* 0x000fe40000010000 */
[----:B------:R-:W-:Y:S02]  /*17320*/  FADD.FTZ R41, R141, R2 ;  /* 0x000000028d297221 */ /* 0x000fe40000010000 */
[----:B------:R-:W-:Y:S01]  /*17330*/  FADD.FTZ R0, R174, R0 ;  /* 0x00000000ae007221 */ /* 0x000fe20000010000 */
[-C--:B-1----:R-:W-:Y:S01]  /*17340*/  HMMA.16816.F32 R140, R168, R152.reuse, R4 ;  /* 0x00000098a88c723c */ /* 0x082fe20000001804 */
[----:B------:R-:W-:Y:S02]  /*17350*/  FADD.FTZ R43, R151, R43 ;  /* 0x0000002b972b7221 */ /* 0x000fe40000010000 */
        /* <DEDUP_REMOVED lines=15> */
[----:B------:R-:W-:Y:S01]  /*17450*/  FADD.FTZ R4, R97, R4 ;  /* 0x0000000461047221 */ /* 0x000fe20000010000 */
[-C--:B------:R-:W-:Y:S02]  /*17460*/  HMMA.16816.F32 R148, R164, R154.reuse, R12 ;  /* 0x0000009aa494723c */ /* 0x080fe4000000180c */
[----:B------:R-:W-:Y:S02]  /*17470*/  FADD.FTZ R6, R86, R2 ;  /* 0x0000000256067221 */ /* 0x000fe40000010000 */
[----:B------:R-:W-:Y:S02]  /*17480*/  FADD.FTZ R2, R88, R5 ;  /* 0x0000000558027221 */ /* 0x000fe40000010000 */
[----:B------:R-:W-:Y:S02]  /*17490*/  FADD.FTZ R0, R90, R0 ;  /* 0x000000005a007221 */ /* 0x000fe40000010000 */
[----:B------:R-:W-:Y:S01]  /*174a0*/  FADD.FTZ R4, R96, R4 ;  /* 0x0000000460047221 */ /* 0x000fe20000010000 */
[C---:B------:R-:W-:Y:S03]  /*174b0*/  HMMA.16816.F32 R152, R168.reuse, R154, R16 ;  /* 0x0000009aa898723c */ /* 0x040fe60000001810 */
        /* <DEDUP_REMOVED lines=10> */
[-C--:B--2---:R-:W-:Y:S01]  /*17560*/  HMMA.16816.F32 R156, R168, R36.reuse, R20 ;  /* 0x00000024a89c723c */ /* 0x084fe20000001814 */
        /* <DEDUP_REMOVED lines=36> */
[----:B------:R-:W-:Y:S01]  /*177b0*/  IMAD.MOV.U32 R135, RZ, RZ, R3 ;  /* 0x000000ffff877224 */ /* 0x000fe200078e0003 */
[----:B------:R1:W-:Y:S01]  /*177c0*/  STL [R1+0x10], R2 ;  /* 0x0000100201007387 */ /* 0x0003e20000100800 */
[----:B------:R-:W-:Y:S02]  /*177d0*/  FADD.FTZ R247, R129, R6 ;  /* 0x0000000681f77221 */ /* 0x000fe40000010000 */
[----:B------:R-:W-:Y:S01]  /*177e0*/  IMAD.MOV.U32 R134, RZ, RZ, R136 ;  /* 0x000000ffff867224 */ /* 0x000fe200078e0088 */
[----:B------:R1:W-:Y:S02]  /*177f0*/  STL [R1+0xc], R0 ;  /* 0x00000c0001007387 */ /* 0x0003e40000100800 */
[----:B-1----:R-:W-:-:S05]  /*17800*/  @P0 BRA `(.L_x_241) ;  /* 0xffffa51000000947 */ /* 0x002fca000383ffff */
.L_x_240:
[----:B------:R-:W2:Y:S04]  /*17810*/  LDL.LU R8, [R1+0x8] ;  /* 0x0000080001087983 */ /* 0x000ea80000300800 */
[----:B------:R-:W1:Y:S04]  /*17820*/  SHFL.BFLY PT, R2, R247, 0x2, 0x1f ;  /* 0x0c401f00f7027f89 */ /* 0x000e6800000e0000 */
[----:B------:R-:W3:Y:S01]  /*17830*/  S2R R33, SR_TID.X ;  /* 0x0000000000217919 */ /* 0x000ee20000002100 */
[----:B------:R-:W4:Y:S01]  /*17840*/  S2UR UR6, SR_CTAID.Y ;  /* 0x00000000000679c3 */ /* 0x000f220000002600 */
[----:B------:R-:W-:-:S02]  /*17850*/  UISETP.NE.AND UP0, UPT, UR21, -0x1, UPT ;  /* 0xffffffff1500788c */ /* 0x000fc4000bf05270 */
[----:B-----5:R-:W2:Y:S01]  /*17860*/  LDL.LU R7, [R1+0x10] ;  /* 0x0000100001077983 */ /* 0x020ea20000300800 */
[----:B------:R-:W-:-:S03]  /*17870*/  ULDC.64 UR4, c[0x0][0x1e8] ;  /* 0x00007a0000047ab9 */ /* 0x000fc60000000a00 */
[----:B------:R-:W2:Y:S01]  /*17880*/  LDL.LU R6, [R1+0xc] ;  /* 0x00000c0001067983 */ /* 0x000ea20000300800 */
[----:B------:R-:W4:Y:S01]  /*17890*/  S2UR UR9, SR_CTAID.X ;  /* 0x00000000000979c3 */ /* 0x000f220000002500 */
[----:B------:R-:W-:Y:S01]  /*178a0*/  ULDC.U8 UR10, c[0x0][0x328] ;  /* 0x0000ca00000a7ab9 */ /* 0x000fe20000000000 */
[----:B------:R-:W-:Y:S01]  /*178b0*/  BSSY B0, `(.L_x_244) ;  /* 0x00000e5000007945 */ /* 0x000fe20003800000 */
[----:B------:R-:W-:Y:S02]  /*178c0*/  UISETP.NE.AND UP3, UPT, UR10, URZ, UPT ;  /* 0x0000003f0a00728c */ /* 0x000fe4000bf65270 */
[----:B------:R-:W-:Y:S02]  /*178d0*/  @UP0 UIMAD.WIDE.U32 UR12, UR21, UR4, URZ ;  /* 0x00000004150c02a5 */ /* 0x000fe4000f8e003f */
[----:B------:R-:W-:Y:S02]  /*178e0*/  ULDC UR8, c[0x0][0x214] ;  /* 0x0000850000087ab9 */ /* 0x000fe40000000800 */
[----:B------:R-:W-:Y:S01]  /*178f0*/  @UP0 UIMAD UR7, UR21, UR5, UR13 ;  /* 0x00000005150702a4 */ /* 0x000fe2000f8e020d */
[----:B-1----:R-:W-:-:S02]  /*17900*/  FADD.FTZ R2, R2, R247 ;  /* 0x000000f702027221 */ /* 0x002fc40000010000 */
[----:B------:R-:W-:Y:S01]  /*17910*/  ULDC.64 UR4, c[0x0][0x1e0] ;  /* 0x0000780000047ab9 */ /* 0x000fe20000000a00 */
[----:B---3--:R-:W-:Y:S02]  /*17920*/  SHF.R.S32.HI R32, RZ, 0x1f, R33 ;  /* 0x0000001fff207819 */ /* 0x008fe40000011421 */
[----:B------:R-:W1:Y:S01]  /*17930*/  SHFL.BFLY PT, R9, R2, 0x1, 0x1f ;  /* 0x0c201f0002097f89 */ /* 0x000e6200000e0000 */
[----:B----4-:R-:W-:Y:S01]  /*17940*/  @!UP0 USHF.R.S32.HI UR11, URZ, 0x1f, UR6 ;  /* 0x0000001f3f0b8899 */ /* 0x010fe20008011406 */
[CC--:B------:R-:W-:Y:S01]  /*17950*/  LEA.HI R11, R32.reuse, R33.reuse, RZ, 0x2 ;  /* 0x00000021200b7211 */ /* 0x0c0fe200078f10ff */
[----:B------:R-:W-:Y:S01]  /*17960*/  @!UP0 UIMAD.WIDE.U32 UR24, UR6, UR4, URZ ;  /* 0x00000004061882a5 */ /* 0x000fe2000f8e003f */
[----:B------:R-:W-:Y:S01]  /*17970*/  LEA.HI R32, R32, R33, RZ, 0x5 ;  /* 0x0000002120207211 */ /* 0x000fe200078f28ff */
        /* <DEDUP_REMOVED lines=9> */
[----:B-1----:R-:W-:Y:S01]  /*17a10*/  FADD.FTZ R24, R2, R9 ;  /* 0x0000000902187221 */ /* 0x002fe20000010000 */
[----:B------:R-:W-:Y:S01]  /*17a20*/  MOV R2, 0x3f800000 ;  /* 0x3f80000000027802 */ /* 0x000fe20000000f00 */
[----:B------:R-:W1:Y:S01]  /*17a30*/  S2UR UR10, SR_CTAID.Z ;  /* 0x00000000000a79c3 */ /* 0x000e620000002700 */
[----:B------:R-:W-:Y:S02]  /*17a40*/  @UP2 ULDC UR14, c[0x0][0x210] ;  /* 0x00008400000e2ab9 */ /* 0x000fe40000000800 */
[----:B------:R-:W-:Y:S01]  /*17a50*/  FSETP.NE.FTZ.AND P4, PT, R24, RZ, PT ;  /* 0x000000ff1800720b */ /* 0x000fe20003f95000 */
[----:B------:R-:W-:Y:S02]  /*17a60*/  @UP2 UIMAD UR14, UR14, UR8, URZ ;  /* 0x000000080e0e22a4 */ /* 0x000fe4000f8e023f */
[----:B------:R-:W-:-:S02]  /*17a70*/  @!UP2 USEL UR14, UR8, UR5, !UP1 ;  /* 0x00000005080ea287 */ /* 0x000fc4000c800000 */
[----:B------:R-:W-:Y:S02]  /*17a80*/  @UP2 UMOV UR13, 0x1 ;  /* 0x00000001000d2882 */ /* 0x000fe40000000000 */
[----:B------:R-:W-:Y:S02]  /*17a90*/  @!UP2 UIMAD UR13, UR14, UR4, URZ ;  /* 0x000000040e0da2a4 */ /* 0x000fe4000f8e023f */
[----:B------:R-:W-:Y:S02]  /*17aa0*/  @UP3 UIMAD UR16, UR6, UR8, URZ ;  /* 0x00000008061032a4 */ /* 0x000fe4000f8e023f */
[----:B------:R-:W-:Y:S02]  /*17ab0*/  @UP2 ULDC UR15, c[0x0][0x210] ;  /* 0x00008400000f2ab9 */ /* 0x000fe40000000800 */
[----:B------:R-:W-:Y:S02]  /*17ac0*/  UIMAD UR4, UR6, UR13, URZ ;  /* 0x0000000d060472a4 */ /* 0x000fe4000f8e023f */
[----:B------:R-:W-:-:S02]  /*17ad0*/  @!UP2 UMOV UR15, 0x1 ;  /* 0x00000001000fa882 */ /* 0x000fc40000000000 */
[----:B------:R-:W-:Y:S02]  /*17ae0*/  @UP3 USEL UR16, UR16, UR21, !UP0 ;  /* 0x0000001510103287 */ /* 0x000fe4000c000000 */
[----:B------:R-:W-:Y:S02]  /*17af0*/  UIMAD UR9, UR9, UR15, URZ ;  /* 0x0000000f090972a4 */ /* 0x000fe4000f8e023f */
[----:B------:R-:W-:Y:S02]  /*17b00*/  USEL UR4, UR4, URZ, !UP3 ;  /* 0x0000003f04047287 */ /* 0x000fe4000d800000 */
[----:B------:R-:W-:Y:S02]  /*17b10*/  USHF.L.U32 UR9, UR9, 0x7, URZ ;  /* 0x0000000709097899 */ /* 0x000fe4000800063f */
[----:B-1----:R-:W-:Y:S02]  /*17b20*/  UIMAD UR14, UR10, UR14, UR4 ;  /* 0x0000000e0a0e72a4 */ /* 0x002fe4000f8e0204 */
[----:B------:R-:W-:-:S02]  /*17b30*/  @!UP3 UMOV UR26, URZ ;  /* 0x0000003f001abc82 */ /* 0x000fc40008000000 */
[----:B------:R-:W-:Y:S02]  /*17b40*/  @UP3 UMOV UR26, UR16 ;  /* 0x00000010001a3c82 */ /* 0x000fe40008000000 */
[----:B------:R-:W-:Y:S02]  /*17b50*/  @!UP3 UMOV UR27, URZ ;  /* 0x0000003f001bbc82 */ /* 0x000fe40008000000 */
[----:B------:R-:W-:Y:S02]  /*17b60*/  USHF.R.S32.HI UR4, URZ, 0x1f, UR9 ;  /* 0x0000001f3f047899 */ /* 0x000fe40008011409 */
[----:B------:R-:W-:Y:S02]  /*17b70*/  @UP3 USHF.R.S32.HI UR27, URZ, 0x1f, UR16 ;  /* 0x0000001f3f1b3899 */ /* 0x000fe40008011410 */
[----:B------:R-:W-:Y:S02]  /*17b80*/  USHF.R.S32.HI UR5, URZ, 0x1f, UR14 ;  /* 0x0000001f3f057899 */ /* 0x000fe4000801140e */
[----:B------:R-:W-:-:S02]  /*17b90*/  UIADD3 UR9, UP2, UP1, UR9, UR26, UR14 ;  /* 0x0000001a09097290 */ /* 0x000fc4000f95e00e */
[----:B------:R-:W-:Y:S02]  /*17ba0*/  @!UP0 UMOV UR12, UR24 ;  /* 0x00000018000c8c82 */ /* 0x000fe40008000000 */
[----:B------:R-:W-:Y:S01]  /*17bb0*/  UIADD3.X UR4, UR4, UR27, UR5, UP2, UP1 ;  /* 0x0000001b04047290 */ /* 0x000fe200097e2405 */
[----:B--2---:R-:W1:Y:S04]  /*17bc0*/  SHFL.BFLY PT, R0, R8, 0x2, 0x1f ;  /* 0x0c401f0008007f89 */ /* 0x004e6800000e0000 */
[----:B------:R-:W2:Y:S04]  /*17bd0*/  SHFL.BFLY PT, R5, R7, 0x2, 0x1f ;  /* 0x0c401f0007057f89 */ /* 0x000ea800000e0000 */
[----:B------:R-:W3:Y:S01]  /*17be0*/  SHFL.BFLY PT, R4, R6, 0x2, 0x1f ;  /* 0x0c401f0006047f89 */ /* 0x000ee200000e0000 */
[----:B-1----:R-:W-:-:S05]  /*17bf0*/  FADD.FTZ R0, R0, R8 ;  /* 0x0000000800007221 */ /* 0x002fca0000010000 */
[----:B------:R-:W1:Y:S01]  /*17c00*/  SHFL.BFLY PT, R8, R0, 0x1, 0x1f ;  /* 0x0c201f0000087f89 */ /* 0x000e6200000e0000 */
[----:B--2---:R-:W-:Y:S02]  /*17c10*/  FADD.FTZ R5, R5, R7 ;  /* 0x0000000705057221 */ /* 0x004fe40000010000 */
[----:B---3--:R-:W-:-:S03]  /*17c20*/  FADD.FTZ R4, R4, R6 ;  /* 0x0000000604047221 */ /* 0x008fc60000010000 */
[----:B------:R-:W2:Y:S04]  /*17c30*/  SHFL.BFLY PT, R7, R5, 0x1, 0x1f ;  /* 0x0c201f0005077f89 */ /* 0x000ea800000e0000 */
[----:B------:R-:W3:Y:S01]  /*17c40*/  SHFL.BFLY PT, R6, R4, 0x1, 0x1f ;  /* 0x0c201f0004067f89 */ /* 0x000ee200000e0000 */
[----:B-1----:R-:W-:Y:S01]  /*17c50*/  FADD.FTZ R23, R0, R8 ;  /* 0x0000000800177221 */ /* 0x002fe20000010000 */
[----:B------:R-:W-:-:S04]  /*17c60*/  MOV R0, 0x3f800000 ;  /* 0x3f80000000007802 */ /* 0x000fc80000000f00 */
[----:B------:R-:W-:Y:S02]  /*17c70*/  FSETP.NE.FTZ.AND P3, PT, R23, RZ, PT ;  /* 0x000000ff1700720b */ /* 0x000fe40003f75000 */
[----:B------:R-:W1:Y:S01]  /*17c80*/  @P4 MUFU.RCP R0, R24 ;  /* 0x0000001800004308 */ /* 0x000e620000001000 */
[----:B--2---:R-:W-:Y:S01]  /*17c90*/  FADD.FTZ R22, R5, R7 ;  /* 0x0000000705167221 */ /* 0x004fe20000010000 */
[----:B------:R-:W-:Y:S01]  /*17ca0*/  SHF.R.S32.HI R7, RZ, 0x2, R11 ;  /* 0x00000002ff077819 */ /* 0x000fe2000001140b */
[----:B------:R-:W-:Y:S02]  /*17cb0*/  IMAD.MOV.U32 R5, RZ, RZ, 0x3f800000 ;  /* 0x3f800000ff057424 */ /* 0x000fe400078e00ff */
[----:B---3--:R-:W-:Y:S01]  /*17cc0*/  FADD.FTZ R21, R4, R6 ;  /* 0x0000000604157221 */ /* 0x008fe20000010000 */
[----:B------:R-:W-:Y:S02]  /*17cd0*/  FSETP.NE.FTZ.AND P2, PT, R22, RZ, PT ;  /* 0x000000ff1600720b */ /* 0x000fe40003f55000 */
[----:B------:R-:W-:-:S02]  /*17ce0*/  MOV R4, 0x3f800000 ;  /* 0x3f80000000047802 */ /* 0x000fc40000000f00 */
[----:B------:R-:W-:Y:S01]  /*17cf0*/  FSETP.NE.FTZ.AND P1, PT, R21, RZ, PT ;  /* 0x000000ff1500720b */ /* 0x000fe20003f35000 */
[----:B-1----:R-:W-:-:S03]  /*17d00*/  FMUL.FTZ R0, R0, c[0x0][0x2dc] ;  /* 0x0000b70000007a20 */ /* 0x002fc60000410000 */
[----:B------:R-:W1:Y:S01]  /*17d10*/  @P3 MUFU.RCP R4, R23 ;  /* 0x0000001700043308 */ /* 0x000e620000001000 */
[C---:B------:R-:W-:Y:S02]  /*17d20*/  FMUL.FTZ R140, R0.reuse, R140 ;  /* 0x0000008c008c7220 */ /* 0x040fe40000410000 */
[C---:B------:R-:W-:Y:S02]  /*17d30*/  FMUL.FTZ R19, R0.reuse, R141 ;  /* 0x0000008d00137220 */ /* 0x040fe40000410000 */
[----:B------:R-:W-:-:S03]  /*17d40*/  FMUL.FTZ R152, R0, R152 ;  /* 0x0000009800987220 */ /* 0x000fc60000410000 */
[----:B------:R-:W2:Y:S01]  /*17d50*/  @P2 MUFU.RCP R2, R22 ;  /* 0x0000001600022308 */ /* 0x000ea20000001000 */
[C---:B------:R-:W-:Y:S01]  /*17d60*/  FMUL.FTZ R16, R0.reuse, R153 ;  /* 0x0000009900107220 */ /* 0x040fe20000410000 */
[----:B------:R-:W-:Y:S01]  /*17d70*/  F2FP.PACK_AB R19, R19, R140 ;  /* 0x0000008c1313723e */ /* 0x000fe200000000ff */
[C---:B------:R-:W-:Y:S02]  /*17d80*/  FMUL.FTZ R156, R0.reuse, R156 ;  /* 0x0000009c009c7220 */ /* 0x040fe40000410000 */
[----:B------:R-:W-:Y:S01]  /*17d90*/  FMUL.FTZ R14, R0, R157 ;  /* 0x0000009d000e7220 */ /* 0x000fe20000410000 */
[----:B------:R-:W-:Y:S01]  /*17da0*/  F2FP.PACK_AB R16, R16, R152 ;  /* 0x000000981010723e */ /* 0x000fe200000000ff */
[----:B------:R-:W-:Y:S01]  /*17db0*/  FMUL.FTZ R168, R0, R168 ;  /* 0x000000a800a87220 */ /* 0x000fe20000410000 */
[----:B------:R-:W3:Y:S01]  /*17dc0*/  @P1 MUFU.RCP R5, R21 ;  /* 0x0000001500051308 */ /* 0x000ee20000001000 */
[----:B-1----:R-:W-:Y:S01]  /*17dd0*/  FMUL.FTZ R4, R4, c[0x0][0x2dc] ;  /* 0x0000b70004047a20 */ /* 0x002fe20000410000 */
[----:B------:R-:W-:Y:S01]  /*17de0*/  F2FP.PACK_AB R14, R14, R156 ;  /* 0x0000009c0e0e723e */ /* 0x000fe200000000ff */
[----:B------:R-:W-:-:S02]  /*17df0*/  FMUL.FTZ R10, R0, R169 ;  /* 0x000000a9000a7220 */ /* 0x000fc40000410000 */
[C---:B------:R-:W-:Y:S02]  /*17e00*/  FMUL.FTZ R142, R4.reuse, R142 ;  /* 0x0000008e048e7220 */ /* 0x040fe40000410000 */
[----:B------:R-:W-:Y:S01]  /*17e10*/  FMUL.FTZ R18, R4, R143 ;  /* 0x0000008f04127220 */ /* 0x000fe20000410000 */
[----:B------:R-:W-:Y:S01]  /*17e20*/  F2FP.PACK_AB R10, R10, R168 ;  /* 0x000000a80a0a723e */ /* 0x000fe200000000ff */
[C---:B------:R-:W-:Y:S02]  /*17e30*/  FMUL.FTZ R154, R4.reuse, R154 ;  /* 0x0000009a049a7220 */ /* 0x040fe40000410000 */
[----:B------:R-:W-:Y:S01]  /*17e40*/  FMUL.FTZ R15, R4, R155 ;  /* 0x0000009b040f7220 */ /* 0x000fe20000410000 */
[----:B------:R-:W-:Y:S01]  /*17e50*/  F2FP.PACK_AB R18, R18, R142 ;  /* 0x0000008e1212723e */ /* 0x000fe200000000ff */
[C---:B------:R-:W-:Y:S02]  /*17e60*/  FMUL.FTZ R158, R4.reuse, R158 ;  /* 0x0000009e049e7220 */ /* 0x040fe40000410000 */
[----:B------:R-:W-:Y:S01]  /*17e70*/  FMUL.FTZ R13, R4, R159 ;  /* 0x0000009f040d7220 */ /* 0x000fe20000410000 */
[----:B------:R-:W-:Y:S01]  /*17e80*/  F2FP.PACK_AB R15, R15, R154 ;  /* 0x0000009a0f0f723e */ /* 0x000fe200000000ff */
[----:B--2---:R-:W-:-:S02]  /*17e90*/  FMUL.FTZ R2, R2, c[0x0][0x2dc] ;  /* 0x0000b70002027a20 */ /* 0x004fc40000410000 */
[C---:B------:R-:W-:Y:S01]  /*17ea0*/  FMUL.FTZ R170, R4.reuse, R170 ;  /* 0x000000aa04aa7220 */ /* 0x040fe20000410000 */
[----:B------:R-:W-:Y:S01]  /*17eb0*/  F2FP.PACK_AB R13, R13, R158 ;  /* 0x0000009e0d0d723e */ /* 0x000fe200000000ff */
[----:B------:R-:W-:Y:S01]  /*17ec0*/  FMUL.FTZ R9, R4, R171 ;  /* 0x000000ab04097220 */ /* 0x000fe20000410000 */
[----:B------:R-:W-:Y:S01]  /*17ed0*/  SHF.R.S32.HI R4, RZ, 0x1f, R7 ;  /* 0x0000001fff047819 */ /* 0x000fe20000011407 */
[C---:B------:R-:W-:Y:S02]  /*17ee0*/  FMUL.FTZ R144, R2.reuse, R144 ;  /* 0x0000009002907220 */ /* 0x040fe40000410000 */
[C---:B------:R-:W-:Y:S01]  /*17ef0*/  FMUL.FTZ R20, R2.reuse, R145 ;  /* 0x0000009102147220 */ /* 0x040fe20000410000 */
[----:B------:R-:W-:Y:S01]  /*17f00*/  F2FP.PACK_AB R9, R9, R170 ;  /* 0x000000aa0909723e */ /* 0x000fe200000000ff */
        /* <DEDUP_REMOVED lines=8> */
[----:B------:R-:W-:Y:S01]  /*17f90*/  LEA.HI R2, R4, R7, RZ, 0x3 ;  /* 0x0000000704027211 */ /* 0x000fe200078f18ff */
[----:B---3--:R-:W-:Y:S01]  /*17fa0*/  FMUL.FTZ R0, R5, c[0x0][0x2dc] ;  /* 0x0000b70005007a20 */ /* 0x008fe20000410000 */
[----:B------:R-:W-:Y:S02]  /*17fb0*/  LOP3.LUT R4, R11, 0xfffffffc, RZ, 0xc0, !PT ;  /* 0xfffffffc0b047812 */ /* 0x000fe400078ec0ff */
[----:B------:R-:W-:Y:S01]  /*17fc0*/  LOP3.LUT R2, R2, 0xfffffff8, RZ, 0xc0, !PT ;  /* 0xfffffff802027812 */ /* 0x000fe200078ec0ff */
[C---:B------:R-:W-:Y:S01]  /*17fd0*/  FMUL.FTZ R146, R0.reuse, R146 ;  /* 0x0000009200927220 */ /* 0x040fe20000410000 */
[----:B------:R-:W-:Y:S01]  /*17fe0*/  SHF.R.S32.HI R11, RZ, 0x5, R32 ;  /* 0x00000005ff0b7819 */ /* 0x000fe20000011420 */
[C---:B------:R-:W-:Y:S01]  /*17ff0*/  FMUL.FTZ R147, R0.reuse, R147 ;  /* 0x0000009300937220 */ /* 0x040fe20000410000 */
[----:B------:R-:W-:Y:S01]  /*18000*/  IADD3 R2, R7, -R2, RZ ;  /* 0x8000000207027210 */ /* 0x000fe20007ffe0ff */
[----:B------:R-:W-:Y:S01]  /*18010*/  FMUL.FTZ R150, R0, R150 ;  /* 0x0000009600967220 */ /* 0x000fe20000410000 */
[----:B------:R-:W-:Y:S01]  /*18020*/  F2FP.PACK_AB R12, R12, R160 ;  /* 0x000000a00c0c723e */ /* 0x000fe200000000ff */
[C---:B------:R-:W-:Y:S01]  /*18030*/  FMUL.FTZ R151, R0.reuse, R151 ;  /* 0x0000009700977220 */ /* 0x040fe20000410000 */
[----:B------:R-:W-:Y:S01]  /*18040*/  F2FP.PACK_AB R146, R147, R146 ;  /* 0x000000929392723e */ /* 0x000fe200000000ff */
[----:B------:R-:W-:Y:S01]  /*18050*/  FMUL.FTZ R162, R0, R162 ;  /* 0x000000a200a27220 */ /* 0x000fe20000410000 */
[----:B------:R-:W-:Y:S01]  /*18060*/  F2FP.PACK_AB R8, R8, R164 ;  /* 0x000000a40808723e */ /* 0x000fe200000000ff */
        /* <DEDUP_REMOVED lines=37> */
[----:B------:R-:W-:Y:S03]  /*182c0*/  @P2 MUFU.LG2 R5, R22 ;  /* 0x0000001600052308 */ /* 0x000fe60000000c00 */
[----:B------:R-:W-:Y:S04]  /*182d0*/  STS [R0], R10 ;  /* 0x0000000a00007388 */ /* 0x000fe80000000800 */
[----:B------:R1:W-:Y:S01]  /*182e0*/  STS [R0+0x200], R9 ;  /* 0x0002000900007388 */ /* 0x0003e20000000800 */
[----:B--2---:R-:W2:Y:S01]  /*182f0*/  @P4 MUFU.LG2 R4, R24 ;  /* 0x0000001800044308 */ /* 0x004ea20000000c00 */
[----:B---3--:R-:W-:Y:S02]  /*18300*/  MOV R14, 0x7f800000 ;  /* 0x7f800000000e7802 */ /* 0x008fe40000000f00 */
[----:B------:R3:W-:Y:S01]  /*18310*/  STS [R2+0x1000], R12 ;  /* 0x0010000c02007388 */ /* 0x0007e20000000800 */
[----:B----4-:R-:W-:-:S03]  /*18320*/  IMAD.MOV.U32 R13, RZ, RZ, 0x7f800000 ;  /* 0x7f800000ff0d7424 */ /* 0x010fc600078e00ff */
[----:B------:R4:W-:Y:S04]  /*18330*/  STS [R2+0x1200], R162 ;  /* 0x001200a202007388 */ /* 0x0009e80000000800 */
[----:B------:R-:W-:Y:S04]  /*18340*/  STS [R0+0x1000], R8 ;  /* 0x0010000800007388 */ /* 0x000fe80000000800 */
[----:B------:R2:W-:Y:S04]  /*18350*/  STS [R0+0x1200], R6 ;  /* 0x0012000600007388 */ /* 0x0005e80000000800 */
[----:B------:R-:W-:Y:S01]  /*18360*/  BAR.SYNC.DEFER_BLOCKING 0x0 ;  /* 0x0000000000007b1d */ /* 0x000fe20000010000 */
[----:B-1----:R-:W-:-:S02]  /*18370*/  MOV R9, 0x7f800000 ;  /* 0x7f80000000097802 */ /* 0x002fc40000000f00 */
[----:B---3--:R-:W-:-:S03]  /*18380*/  MOV R12, 0x7f800000 ;  /* 0x7f800000000c7802 */ /* 0x008fc60000000f00 */
[----:B----4-:R-:W1:Y:S01]  /*18390*/  @P3 MUFU.LG2 R2, R23 ;  /* 0x0000001700023308 */ /* 0x010e620000000c00 */
[----:B--2---:R-:W-:Y:S01]  /*183a0*/  LOP3.LUT R0, R32, 0xffffffe0, RZ, 0xc0, !PT ;  /* 0xffffffe020007812 */ /* 0x004fe200078ec0ff */
[----:B------:R-:W-:Y:S01]  /*183b0*/  @P4 FMUL.FTZ R6, R4, 0.69314718246459960938 ;  /* 0x3f31721804064820 */ /* 0x000fe20000410000 */
[----:B------:R2:W3:Y:S02]  /*183c0*/  LDS.128 R16, [R224] ;  /* 0x00000000e0107984 */ /* 0x0004e40000000c00 */
[----:B------:R-:W-:Y:S01]  /*183d0*/  IADD3 R0, -R0, R33, RZ ;  /* 0x0000002100007210 */ /* 0x000fe20007ffe1ff */
[----:B------:R-:W-:Y:S01]  /*183e0*/  @P4 FFMA.FTZ R13, R138, c[0x0][0x238], R6 ;  /* 0x00008e008a0d4a23 */ /* 0x000fe20000010006 */
[----:B------:R2:W4:Y:S02]  /*183f0*/  LDS.128 R24, [R224+0x800] ;  /* 0x00080000e0187984 */ /* 0x0005240000000c00 */
[----:B------:R-:W-:Y:S01]  /*18400*/  LOP3.LUT P0, RZ, R0, 0x3, RZ, 0xc0, !PT ;  /* 0x0000000300ff7812 */ /* 0x000fe2000780c0ff */
[----:B-1----:R-:W-:Y:S01]  /*18410*/  @P3 FMUL.FTZ R4, R2, 0.69314718246459960938 ;  /* 0x3f31721802043820 */ /* 0x002fe20000410000 */
[----:B------:R-:W1:Y:S01]  /*18420*/  @P1 MUFU.LG2 R0, R21 ;  /* 0x0000001500001308 */ /* 0x000e620000000c00 */
[----:B------:R2:W2:Y:S01]  /*18430*/  LDS.128 R28, [R224+0x1000] ;  /* 0x00100000e01c7984 */ /* 0x0004a20000000c00 */
[----:B------:R-:W-:-:S02]  /*18440*/  @P2 FMUL.FTZ R2, R5, 0.69314718246459960938 ;  /* 0x3f31721805022820 */ /* 0x000fc40000410000 */
[----:B------:R-:W-:Y:S01]  /*18450*/  @P3 FFMA.FTZ R14, R137, c[0x0][0x238], R4 ;  /* 0x00008e00890e3a23 */ /* 0x000fe20000010004 */
[----:B------:R-:W2:Y:S01]  /*18460*/  LDS.128 R224, [R224+0x1800] ;  /* 0x00180000e0e07984 */ /* 0x000ea20000000c00 */
[----:B------:R-:W-:Y:S02]  /*18470*/  @P2 FFMA.FTZ R9, R136, c[0x0][0x238], R2 ;  /* 0x00008e0088092a23 */ /* 0x000fe40000010002 */
[----:B-1----:R-:W-:-:S04]  /*18480*/  @P1 FMUL.FTZ R0, R0, 0.69314718246459960938 ;  /* 0x3f31721800001820 */ /* 0x002fc80000410000 */
[----:B------:R-:W-:Y:S01]  /*18490*/  @P1 FFMA.FTZ R12, R3, c[0x0][0x238], R0 ;  /* 0x00008e00030c1a23 */ /* 0x000fe20000010000 */
[----:B------:R-:W-:Y:S05]  /*184a0*/  @P0 BRA `(.L_x_245) ;  /* 0x0000025000000947 */ /* 0x000fea0003800000 */
[----:B------:R-:W5:Y:S01]  /*184b0*/  LDL.LU R34, [R1+0x74] ;  /* 0x0000740001227983 */ /* 0x000f620000300800 */
[----:B------:R-:W-:-:S04]  /*184c0*/  SHF.R.S32.HI R0, RZ, 0x1f, R11 ;  /* 0x0000001fff007819 */ /* 0x000fc8000001140b */
[----:B------:R-:W-:-:S04]  /*184d0*/  LEA.HI R0, R0, R11, RZ, 0x2 ;  /* 0x0000000b00007211 */ /* 0x000fc800078f10ff */
[----:B------:R-:W-:-:S05]  /*184e0*/  LOP3.LUT R0, R0, 0xffffffc, RZ, 0xc0, !PT ;  /* 0x0ffffffc00007812 */ /* 0x000fca00078ec0ff */
[----:B------:R-:W-:-:S04]  /*184f0*/  IMAD.IADD R0, R11, 0x1, -R0 ;  /* 0x000000010b007824 */ /* 0x000fc800078e0a00 */
[----:B-----5:R-:W-:-:S05]  /*18500*/  IMAD R0, R0, 0x10, R34 ;  /* 0x0000001000007824 */ /* 0x020fca00078e0222 */
        /* <DEDUP_REMOVED lines=31> */
.L_x_245:
[----:B------:R-:W-:Y:S05]  /*18700*/  BSYNC B0 ;  /* 0x0000000000007941 */ /* 0x000fea0003800000 */
.L_x_244:
[----:B-1--4-:R-:W4:Y:S04]  /*18710*/  LDL.LU.64 R4, [R1+0x48] ;  /* 0x0000480001047983 */ /* 0x012f280000300a00 */
[----:B------:R-:W1:Y:S04]  /*18720*/  S2R R3, SR_TID.X ;  /* 0x0000000000037919 */ /* 0x000e680000002100 */
[----:B------:R-:W3:Y:S01]  /*18730*/  S2R R8, SR_CTAID.Z ;  /* 0x0000000000087919 */ /* 0x000ee20000002700 */
[----:B------:R-:W-:-:S02]  /*18740*/  USHF.R.S32.HI UR6, URZ, 0x1f, UR10 ;  /* 0x0000001f3f067899 */ /* 0x000fc4000801140a */
[----:B------:R-:W-:Y:S01]  /*18750*/  ULDC.64 UR4, c[0x0][0x1f0] ;  /* 0x00007c0000047ab9 */ /* 0x000fe20000000a00 */
[----:B------:R2:W5:Y:S01]  /*18760*/  LDL.64 R10, [R1+0x30] ;  /* 0x00003000010a7983 */ /* 0x0005620000100a00 */
[----:B------:R-:W-:Y:S01]  /*18770*/  UIMAD UR4, UR6, UR4, URZ ;  /* 0x00000004060472a4 */ /* 0x000fe2000f8e023f */
[----:B------:R-:W-:Y:S03]  /*18780*/  BSSY B0, `(.L_x_246) ;  /* 0x0000013000007945 */ /* 0x000fe60003800000 */
[----:B------:R-:W-:Y:S01]  /*18790*/  UIMAD UR4, UR10, UR5, UR4 ;  /* 0x000000050a0472a4 */ /* 0x000fe2000f8e0204 */
[----:B-1----:R-:W-:-:S04]  /*187a0*/  SHF.R.S32.HI R0, RZ, 0x1f, R3 ;  /* 0x0000001fff007819 */ /* 0x002fc80000011403 */
[----:B------:R-:W-:-:S04]  /*187b0*/  LEA.HI R0, R0, R3, RZ, 0x2 ;  /* 0x0000000300007211 */ /* 0x000fc800078f10ff */
[----:B------:R-:W-:Y:S02]  /*187c0*/  SHF.R.S32.HI R0, RZ, 0x2, R0 ;  /* 0x00000002ff007819 */ /* 0x000fe40000011400 */
[----:B----4-:R-:W-:-:S04]  /*187d0*/  IADD3 R2, P0, R4, UR12, RZ ;  /* 0x0000000c04027c10 */ /* 0x010fc8000ff1e0ff */
[----:B------:R-:W-:Y:S02]  /*187e0*/  IADD3.X R3, R5, UR7, RZ, P0, !PT ;  /* 0x0000000705037c10 */ /* 0x000fe400087fe4ff */
[----:B------:R-:W-:-:S03]  /*187f0*/  ISETP.GE.AND P0, PT, R0, UR18, PT ;  /* 0x0000001200007c0c */ /* 0x000fc6000bf06270 */
[----:B---3--:R-:W-:-:S05]  /*18800*/  IMAD.WIDE.U32 R8, R8, c[0x0][0x1f0], R2 ;  /* 0x00007c0008087a25 */ /* 0x008fca00078e0002 */
[----:B------:R-:W-:-:S05]  /*18810*/  IADD3 R7, R9, UR4, RZ ;  /* 0x0000000409077c10 */ /* 0x000fca000fffe0ff */
[----:B------:R-:W-:Y:S05]  /*18820*/  @P0 BRA `(.L_x_247) ;  /* 0x0000008000000947 */ /* 0x000fea0003800000 */
[----:B--2---:R-:W-:Y:S01]  /*18830*/  MOV R6, R8 ;  /* 0x0000000800067202 */ /* 0x004fe20000000f00 */
[----:B-----5:R-:W-:-:S04]  /*18840*/  IMAD R0, R11, c[0x0][0x1e8], RZ ;  /* 0x00007a000b007a24 */ /* 0x020fc800078e02ff */
[----:B------:R-:W-:-:S04]  /*18850*/  IMAD.WIDE.U32 R2, R10, c[0x0][0x1e8], R6 ;  /* 0x00007a000a027a25 */ /* 0x000fc800078e0006 */
[----:B------:R-:W-:Y:S01]  /*18860*/  IMAD R0, R10, c[0x0][0x1ec], R0 ;  /* 0x00007b000a007a24 */ /* 0x000fe200078e0200 */
[----:B------:R-:W-:-:S04]  /*18870*/  LEA R4, P0, R2, c[0x0][0x1d0], 0x1 ;  /* 0x0000740002047a11 */ /* 0x000fc800078008ff */
[----:B------:R-:W-:-:S04]  /*18880*/  IADD3 R0, R3, R0, RZ ;  /* 0x0000000003007210 */ /* 0x000fc80007ffe0ff */
[----:B------:R-:W-:-:S05]  /*18890*/  LEA.HI.X R5, R2, c[0x0][0x1d4], R0, 0x1, P0 ;  /* 0x0000750002057a11 */ /* 0x000fca00000f0c00 */
[----:B------:R1:W-:Y:S02]  /*188a0*/  STG.E.128 [R4.64], R16 ;  /* 0x0000001004007986 */ /* 0x0003e4000c101d16 */
.L_x_247:
[----:B--2---:R-:W-:Y:S05]  /*188b0*/  BSYNC B0 ;  /* 0x0000000000007941 */ /* 0x004fea0003800000 */
.L_x_246:
[----:B------:R-:W2:Y:S01]  /*188c0*/  LDL.LU R0, [R1+0x6c] ;  /* 0x00006c0001007983 */ /* 0x000ea20000300800 */
[----:B------:R-:W-:Y:S01]  /*188d0*/  BSSY B0, `(.L_x_248) ;  /* 0x000000e000007945 */ /* 0x000fe20003800000 */
[----:B--2---:R-:W-:-:S13]  /*188e0*/  ISETP.GE.AND P0, PT, R0, UR18, PT ;  /* 0x0000001200007c0c */ /* 0x004fda000bf06270 */
[----:B------:R-:W-:Y:S05]  /*188f0*/  @P0 BRA `(.L_x_249) ;  /* 0x000000b000000947 */ /* 0x000fea0003800000 */
[----:B-1---5:R-:W-:Y:S01]  /*18900*/  IADD3 R4, P0, R10, 0x20, RZ ;  /* 0x000000200a047810 */ /* 0x022fe20007f1e0ff */
        /* <DEDUP_REMOVED lines=10> */
.L_x_249:
[----:B------:R-:W-:Y:S05]  /*189b0*/  BSYNC B0 ;  /* 0x0000000000007941 */ /* 0x000fea0003800000 */
.L_x_248:
        /* <DEDUP_REMOVED lines=15> */
.L_x_251:
[----:B------:R-:W-:Y:S05]  /*18ab0*/  BSYNC B0 ;  /* 0x0000000000007941 */ /* 0x000fea0003800000 */
.L_x_250:
[----:B------:R-:W2:Y:S02]  /*18ac0*/  LDL.LU R0, [R1+0x68] ;  /* 0x0000680001007983 */ /* 0x000ea40000300800 */
[----:B--2---:R-:W-:-:S13]  /*18ad0*/  ISETP.GE.AND P0, PT, R0, UR18, PT ;  /* 0x0000001200007c0c */ /* 0x004fda000bf06270 */
[----:B------:R-:W-:Y:S05]  /*18ae0*/  @P0 EXIT ;  /* 0x000000000000094d */ /* 0x000fea0003800000 */
[----:B-----5:R-:W-:Y:S01]  /*18af0*/  IADD3 R6, P0, R10, 0x60, RZ ;  /* 0x000000600a067810 */ /* 0x020fe20007f1e0ff */
[----:B------:R-:W-:Y:S01]  /*18b00*/  IMAD.MOV.U32 R2, RZ, RZ, R8 ;  /* 0x000000ffff027224 */ /* 0x000fe200078e0008 */
[----:B------:R-:W-:-:S03]  /*18b10*/  MOV R3, R7 ;  /* 0x0000000700037202 */ /* 0x000fc60000000f00 */
[----:B------:R-:W-:Y:S02]  /*18b20*/  IMAD.X R0, RZ, RZ, R11, P0 ;  /* 0x000000ffff007224 */ /* 0x000fe400000e060b */
[----:B-1----:R-:W-:-:S04]  /*18b30*/  IMAD.WIDE.U32 R4, R6, c[0x0][0x1e8], R2 ;  /* 0x00007a0006047a25 */ /* 0x002fc800078e0002 */
[----:B------:R-:W-:Y:S01]  /*18b40*/  IMAD R0, R0, c[0x0][0x1e8], RZ ;  /* 0x00007a0000007a24 */ /* 0x000fe200078e02ff */
[----:B------:R-:W-:-:S03]  /*18b50*/  LEA R2, P0, R4, c[0x0][0x1d0], 0x1 ;  /* 0x0000740004027a11 */ /* 0x000fc600078008ff */
[----:B------:R-:W-:-:S05]  /*18b60*/  IMAD R0, R6, c[0x0][0x1ec], R0 ;  /* 0x00007b0006007a24 */ /* 0x000fca00078e0200 */
[----:B------:R-:W-:-:S04]  /*18b70*/  IADD3 R0, R5, R0, RZ ;  /* 0x0000000005007210 */ /* 0x000fc80007ffe0ff */
[----:B------:R-:W-:-:S05]  /*18b80*/  LEA.HI.X R3, R4, c[0x0][0x1d4], R0, 0x1, P0 ;  /* 0x0000750004037a11 */ /* 0x000fca00000f0c00 */
[----:B------:R-:W-:Y:S01]  /*18b90*/  STG.E.128 [R2.64], R224 ;  /* 0x000000e002007986 */ /* 0x000fe2000c101d16 */
[----:B------:R-:W-:Y:S05]  /*18ba0*/  EXIT ;  /* 0x000000000000794d */ /* 0x000fea0003800000 */
.L_x_233:
[----:B------:R-:W-:Y:S01]  /*18bb0*/  UISETP.NE.AND UP4, UPT, UR21, -0x1, UPT ;  /* 0xffffffff1500788c */ /* 0x000fe2000bf85270 */
[----:B------:R-:W-:Y:S01]  /*18bc0*/  LEA.HI R4, R5, R63, RZ, 0x2 ;  /* 0x0000003f05047211 */ /* 0x000fe200078f10ff */
[----:B------:R-:W-:Y:S01]  /*18bd0*/  ULDC.U8 UR16, c[0x0][0x329] ;  /* 0x0000ca4000107ab9 */ /* 0x000fe20000000000 */
[----:B------:R-:W1:Y:S01]  /*18be0*/  S2R R2, SR_CTAID.Z ;  /* 0x0000000000027919 */ /* 0x000e620000002700 */
[----:B------:R-:W-:Y:S01]  /*18bf0*/  UISETP.NE.AND UP3, UPT, UR16, URZ, UPT ;  /* 0x0000003f1000728c */ /* 0x000fe2000bf65270 */
[----:B------:R-:W-:Y:S01]  /*18c00*/  LOP3.LUT R0, R4, 0x1ffffffc, RZ, 0xc0, !PT ;  /* 0x1ffffffc04007812 */ /* 0x000fe200078ec0ff */
[----:B------:R-:W-:Y:S01]  /*18c10*/  ULDC.64 UR6, c[0x0][0x1e8] ;  /* 0x00007a0000067ab9 */ /* 0x000fe20000000a00 */
[----:B------:R-:W2:Y:S01]  /*18c20*/  S2R R3, SR_CTAID.X ;  /* 0x0000000000037919 */ /* 0x000ea20000002500 */
[----:B------:R-:W-:Y:S01]  /*18c30*/  ULDC.U8 UR17, c[0x0][0x328] ;  /* 0x0000ca0000117ab9 */ /* 0x000fe20000000000 */
[----:B------:R-:W-:Y:S01]  /*18c40*/  SHF.R.S32.HI R4, RZ, 0x2, R4 ;  /* 0x00000002ff047819 */ /* 0x000fe20000011404 */
[----:B------:R-:W-:Y:S01]  /*18c50*/  UISETP.NE.AND UP2, UPT, UR17, URZ, UPT ;  /* 0x0000003f1100728c */ /* 0x000fe2000bf45270 */
[----:B------:R-:W-:Y:S01]  /*18c60*/  IMAD.IADD R0, R63, 0x1, -R0 ;  /* 0x000000013f007824 */ /* 0x000fe200078e0a00 */
[----:B------:R-:W-:Y:S01]  /*18c70*/  @UP4 UIMAD.WIDE.U32 UR14, UR21, UR6, URZ ;  /* 0x00000006150e42a5 */ /* 0x000fe2000f8e003f */
[----:B------:R-:W-:Y:S01]  /*18c80*/  SHF.R.S32.HI R5, RZ, 0x1f, R4 ;  /* 0x0000001fff057819 */ /* 0x000fe20000011404 */
[----:B------:R-:W-:Y:S01]  /*18c90*/  @!UP4 USHF.R.S32.HI UR18, URZ, 0x1f, UR12 ;  /* 0x0000001f3f12c899 */ /* 0x000fe2000801140c */
[----:B------:R-:W-:Y:S01]  /*18ca0*/  IMAD.SHL.U32 R0, R0, 0x8, RZ ;  /* 0x0000000800007824 */ /* 0x000fe200078e00ff */
[----:B------:R-:W-:Y:S01]  /*18cb0*/  ULDC.64 UR4, c[0x0][0x1e0] ;  /* 0x0000780000047ab9 */ /* 0x000fe20000000a00 */
[----:B------:R-:W-:Y:S01]  /*18cc0*/  BSSY B0, `(.L_x_252) ;  /* 0x0000036000007945 */ /* 0x000fe20003800000 */
[----:B------:R-:W-:-:S02]  /*18cd0*/  @!UP4 UIMAD UR18, UR18, UR4, URZ ;  /* 0x000000041212c2a4 */ /* 0x000fc4000f8e023f */
[----:B------:R-:W-:Y:S02]  /*18ce0*/  @UP4 UIMAD UR7, UR21, UR7, UR15 ;  /* 0x00000007150742a4 */ /* 0x000fe4000f8e020f */
[----:B------:R-:W-:Y:S02]  /*18cf0*/  USHF.R.S32.HI UR15, URZ, 0x1f, UR11 ;  /* 0x0000001f3f0f7899 */ /* 0x000fe4000801140b */
[----:B------:R-:W-:Y:S02]  /*18d00*/  @UP4 UMOV UR19, UR14 ;  /* 0x0000000e00134c82 */ /* 0x000fe40008000000 */
[----:B------:R-:W-:Y:S02]  /*18d10*/  UISETP.EQ.AND UP2, UPT, UR16, URZ, UP2 ;  /* 0x0000003f1000728c */ /* 0x000fe40009742270 */
[----:B------:R-:W-:Y:S02]  /*18d20*/  @!UP3 UISETP.NE.AND UP1, UPT, UR17, URZ, UPT ;  /* 0x0000003f1100b28c */ /* 0x000fe4000bf25270 */
[----:B------:R-:W-:-:S02]  /*18d30*/  ULDC UR13, c[0x0][0x214] ;  /* 0x00008500000d7ab9 */ /* 0x000fc40000000800 */
[----:B------:R-:W-:Y:S02]  /*18d40*/  @UP3 ULDC UR14, c[0x0][0x210] ;  /* 0x00008400000e3ab9 */ /* 0x000fe40000000800 */
[----:B------:R-:W-:Y:S02]  /*18d50*/  @!UP4 UIMAD.WIDE.U32 UR24, UR12, UR4, URZ ;  /* 0x000000040c18c2a5 */ /* 0x000fe4000f8e003f */
[----:B------:R-:W-:Y:S02]  /*18d60*/  ULDC UR9, c[0x0][0x234] ;  /* 0x00008d0000097ab9 */ /* 0x000fe40000000800 */
[----:B------:R-:W-:Y:S02]  /*18d70*/  @!UP4 UIMAD UR18, UR12, UR5, UR18 ;  /* 0x000000050c12c2a4 */ /* 0x000fe4000f8e0212 */
[----:B------:R-:W-:Y:S02]  /*18d80*/  @UP3 UIMAD UR14, UR14, UR13, URZ ;  /* 0x0000000d0e0e32a4 */ /* 0x000fe4000f8e023f */
[----:B------:R-:W-:-:S02]  /*18d90*/  ULDC.64 UR4, c[0x0][0x1f0] ;  /* 0x00007c0000047ab9 */ /* 0x000fc40000000a00 */
[----:B------:R-:W-:Y:S02]  /*18da0*/  UISETP.NE.OR UP0, UPT, UR21, -0x1, !UP2 ;  /* 0xffffffff1500788c */ /* 0x000fe4000d705670 */
[----:B------:R-:W-:Y:S02]  /*18db0*/  @!UP3 USEL UR14, UR13, UR9, !UP1 ;  /* 0x000000090d0eb287 */ /* 0x000fe4000c800000 */
[----:B------:R-:W-:Y:S02]  /*18dc0*/  ULDC UR6, c[0x0][0x1c0] ;  /* 0x0000700000067ab9 */ /* 0x000fe40000000800 */
[----:B------:R-:W-:Y:S02]  /*18dd0*/  UIMAD UR4, UR15, UR4, URZ ;  /* 0x000000040f0472a4 */ /* 0x000fe4000f8e023f */
[----:B------:R-:W-:Y:S02]  /*18de0*/  @!UP4 UMOV UR19, UR24 ;  /* 0x000000180013cc82 */ /* 0x000fe40008000000 */
[----:B------:R-:W-:Y:S01]  /*18df0*/  @UP3 UMOV UR15, 0x1 ;  /* 0x00000001000f3882 */ /* 0x000fe20000000000 */
[----:B------:R-:W-:Y:S01]  /*18e00*/  IADD3 R8, P0, R0, UR19, RZ ;  /* 0x0000001300087c10 */ /* 0x000fe2000ff1e0ff */
[----:B------:R-:W-:-:S02]  /*18e10*/  @!UP3 UIMAD UR15, UR14, UR6, URZ ;  /* 0x000000060e0fb2a4 */ /* 0x000fc4000f8e023f */
[----:B------:R-:W-:Y:S02]  /*18e20*/  @!UP4 UIADD3 UR7, UR25, UR18, URZ ;  /* 0x000000121907c290 */ /* 0x000fe4000fffe03f */
[----:B------:R-:W-:Y:S02]  /*18e30*/  UIADD3 UR10, -UR8, UR10, URZ ;  /* 0x0000000a080a7290 */ /* 0x000fe4000fffe13f */
[----:B------:R-:W-:Y:S02]  /*18e40*/  UIMAD UR15, UR12, UR15, URZ ;  /* 0x0000000f0c0f72a4 */ /* 0x000fe4000f8e023f */
[----:B------:R-:W-:Y:S01]  /*18e50*/  @!UP0 UIMAD UR21, UR12, UR13, URZ ;  /* 0x0000000d0c1582a4 */ /* 0x000fe2000f8e023f */
[----:B------:R-:W-:Y:S01]  /*18e60*/  LEA.HI.X.SX32 R9, R0, UR7, 0x1, P0 ;  /* 0x0000000700097c11 */ /* 0x000fe200080f0eff */
[----:B------:R-:W-:Y:S01]  /*18e70*/  @UP3 ULDC UR16, c[0x0][0x210] ;  /* 0x0000840000103ab9 */ /* 0x000fe20000000800 */
[----:B------:R-:W-:Y:S01]  /*18e80*/  ISETP.GE.AND P0, PT, R4, UR10, PT ;  /* 0x0000000a04007c0c */ /* 0x000fe2000bf06270 */
[----:B------:R-:W-:-:S02]  /*18e90*/  USEL UR15, UR15, URZ, !UP2 ;  /* 0x0000003f0f0f7287 */ /* 0x000fc4000d000000 */
[----:B------:R-:W-:Y:S01]  /*18ea0*/  @!UP3 UMOV UR16, 0x1 ;  /* 0x000000010010b882 */ /* 0x000fe20000000000 */
[----:B-1----:R-:W-:Y:S01]  /*18eb0*/  IMAD.WIDE.U32 R8, R2, c[0x0][0x1f0], R8 ;  /* 0x00007c0002087a25 */ /* 0x002fe200078e0008 */
[----:B------:R-:W-:Y:S02]  /*18ec0*/  UIMAD UR8, UR8, UR16, URZ ;  /* 0x00000010080872a4 */ /* 0x000fe4000f8e023f */
[----:B------:R-:W-:Y:S01]  /*18ed0*/  UIMAD UR15, UR11, UR14, UR15 ;  /* 0x0000000e0b0f72a4 */ /* 0x000fe2000f8e020f */
[----:B--2---:R-:W-:Y:S01]  /*18ee0*/  IMAD.WIDE R2, R3, 0x80, R4 ;  /* 0x0000008003027825 */ /* 0x004fe200078e0204 */
[----:B------:R-:W-:Y:S02]  /*18ef0*/  @!UP2 UMOV UR26, URZ ;  /* 0x0000003f001aac82 */ /* 0x000fe40008000000 */
[----:B------:R-:W-:Y:S02]  /*18f00*/  @UP2 UMOV UR26, UR21 ;  /* 0x00000015001a2c82 */ /* 0x000fe40008000000 */
[----:B------:R-:W-:-:S02]  /*18f10*/  UIMAD UR4, UR11, UR5, UR4 ;  /* 0x000000050b0472a4 */ /* 0x000fc4000f8e0204 */
[----:B------:R-:W-:Y:S02]  /*18f20*/  @!UP2 UMOV UR27, URZ ;  /* 0x0000003f001bac82 */ /* 0x000fe40008000000 */
[----:B------:R-:W-:Y:S02]  /*18f30*/  USHF.R.S32.HI UR6, URZ, 0x1f, UR8 ;  /* 0x0000001f3f067899 */ /* 0x000fe40008011408 */
[----:B------:R-:W-:Y:S01]  /*18f40*/  @UP2 USHF.R.S32.HI UR27, URZ, 0x1f, UR21 ;  /* 0x0000001f3f1b2899 */ /* 0x000fe20008011415 */
[----:B------:R-:W-:Y:S01]  /*18f50*/  IADD3 R7, R9, UR4, RZ ;  /* 0x0000000409077c10 */ /* 0x000fe2000fffe0ff */
        /* <DEDUP_REMOVED lines=12> */
.L_x_253:
[----:B------:R-:W-:Y:S05]  /*19020*/  BSYNC B0 ;  /* 0x0000000000007941 */ /* 0x000fea0003800000 */
.L_x_252:
[----:B------:R-:W-:Y:S01]  /*19030*/  IADD3 R15, R4, 0x20, RZ ;  /* 0x00000020040f7810 */ /* 0x000fe20007ffe0ff */
[----:B------:R-:W-:Y:S03]  /*19040*/  BSSY B0, `(.L_x_254) ;  /* 0x000000e000007945 */ /* 0x000fe60003800000 */
[----:B------:R-:W-:-:S13]  /*19050*/  ISETP.GE.AND P0, PT, R15, UR10, PT ;  /* 0x0000000a0f007c0c */ /* 0x000fda000bf06270 */
        /* <DEDUP_REMOVED lines=12> */
.L_x_255:
[----:B------:R-:W-:Y:S05]  /*19120*/  BSYNC B0 ;  /* 0x0000000000007941 */ /* 0x000fea0003800000 */
.L_x_254:
        /* <DEDUP_REMOVED lines=15> */
.L_x_257:
[----:B------:R-:W-:Y:S05]  /*19220*/  BSYNC B0 ;  /* 0x0000000000007941 */ /* 0x000fea0003800000 */
.L_x_256:
[----:B------:R-:W-:Y:S01]  /*19230*/  IADD3 R10, R4, 0x60, RZ ;  /* 0x00000060040a7810 */ /* 0x000fe20007ffe0ff */
[----:B------:R-:W-:Y:S03]  /*19240*/  BSSY B0, `(.L_x_258) ;  /* 0x000000d000007945 */ /* 0x000fe60003800000 */
[----:B------:R-:W-:-:S13]  /*19250*/  ISETP.GE.AND P0, PT, R10, UR10, PT ;  /* 0x0000000a0a007c0c */ /* 0x000fda000bf06270 */
        /* <DEDUP_REMOVED lines=11> */
.L_x_259:
[----:B------:R-:W-:Y:S05]  /*19310*/  BSYNC B0 ;  /* 0x0000000000007941 */ /* 0x000fea0003800000 */
.L_x_258:
[----:B------:R-:W-:-:S04]  /*19320*/  LOP3.LUT P6, RZ, R63, 0x3, RZ, 0xc0, !PT ;  /* 0x000000033fff7812 */ /* 0x000fc800078cc0ff */
[----:B------:R-:W-:Y:S02]  /*19330*/  ISETP.GE.OR P5, PT, R4, UR10, P6 ;  /* 0x0000000a04007c0c */ /* 0x000fe4000b7a6670 */
[----:B------:R-:W-:Y:S02]  /*19340*/  ISETP.GE.OR P4, PT, R15, UR10, P6 ;  /* 0x0000000a0f007c0c */ /* 0x000fe4000b786670 */
[----:B------:R-:W-:Y:S02]  /*19350*/  ISETP.GE.OR P3, PT, R14, UR10, P6 ;  /* 0x0000000a0e007c0c */ /* 0x000fe4000b766670 */
[----:B------:R-:W-:-:S07]  /*19360*/  ISETP.GE.OR P6, PT, R10, UR10, P6 ;  /* 0x0000000a0a007c0c */ /* 0x000fce000b7c6670 */
        /* <DEDUP_REMOVED lines=30> */
.L_x_260:
        /* <DEDUP_REMOVED lines=11> */
.L_x_615:


//--------------------- .text._ZN5flash16flash_fwd_kernelI23Flash_fwd_kernel_traitsILi32ELi128ELi128ELi4ELb0ELb0EN7cutlass6half_tE19Flash_kernel_traitsILi32ELi128ELi128ELi4ES3_EELb0ELb1ELb0ELb0ELb0ELb1ELb1ELb0EEEvNS_16Flash_fwd_paramsE --------------------------
	.section	.text._ZN5flash16flash_fwd_kernelI23Flash_fwd_kernel_traitsILi32ELi128ELi128ELi4ELb0ELb0EN7cutlass6half_tE19Flash_kernel_traitsILi32ELi128ELi128ELi4ES3_EELb0ELb1ELb0ELb0ELb0ELb1ELb1ELb0EEEvNS_16Flash_fwd_paramsE,"ax",@progbits
	.sectioninfo	@"SHI_REGISTERS=255"
	.align	128
        .global         _ZN5flash16flash_fwd_kernelI23Flash_fwd_kernel_traitsILi32ELi128ELi128ELi4ELb0ELb0EN7cutlass6half_tE19Flash_kernel_traitsILi32ELi128ELi128ELi4ES3_EELb0ELb1ELb0ELb0ELb0ELb1ELb1ELb0EEEvNS_16Flash_fwd_paramsE
        .type           _ZN5flash16flash_fwd_kernelI23Flash_fwd_kernel_traitsILi32ELi128ELi128ELi4ELb0ELb0EN7cutlass6half_tE19Flash_kernel_traitsILi32ELi128ELi128ELi4ES3_EELb0ELb1ELb0ELb0ELb0ELb1ELb1ELb0EEEvNS_16Flash_fwd_paramsE,@function
        .size           _ZN5flash16flash_fwd_kernelI23Flash_fwd_kernel_traitsILi32ELi128ELi128ELi4ELb0ELb0EN7cutlass6half_tE19Flash_kernel_traitsILi32ELi128ELi128ELi4ES3_EELb0ELb1ELb0ELb0ELb0ELb1ELb1ELb0EEEvNS_16Flash_fwd_paramsE,(.L_x_616 - _ZN5flash16flash_fwd_kernelI23Flash_fwd_kernel_traitsILi32ELi128ELi128ELi4ELb0ELb0EN7cutlass6half_tE19Flash_kernel_traitsILi32ELi128ELi128ELi4ES3_EELb0ELb1ELb0ELb0ELb0ELb1ELb1ELb0EEEvNS_16Flash_fwd_paramsE)
        .other          _ZN5flash16flash_fwd_kernelI23Flash_fwd_kernel_traitsILi32ELi128ELi128ELi4ELb0ELb0EN7cutlass6half_tE19Flash_kernel_traitsILi32ELi128ELi128ELi4ES3_EELb0ELb1ELb0ELb0ELb0ELb1ELb1ELb0EEEvNS_16Flash_fwd_paramsE,@"STO_CUDA_ENTRY STV_DEFAULT"
_ZN5flash16flash_fwd_kernelI23Flash_fwd_kernel_traitsILi32ELi128ELi128ELi4ELb0ELb0EN7cutlass6half_tE19Flash_kernel_traitsILi32ELi128ELi128ELi4ES3_EELb0ELb1ELb0ELb0ELb0ELb1ELb1ELb0EEEvNS_16Flash_fwd_paramsE:
.text._ZN5flash16flash_fwd_kernelI23Flash_fwd_kernel_traitsILi32ELi128ELi128ELi4ELb0ELb0EN7cutlass6half_tE19Flash_kernel_traitsILi32ELi128ELi128ELi4ES3_EELb0ELb1ELb0ELb0ELb0ELb1ELb1ELb0EEEvNS_16Flash_fwd_paramsE:
        /* <DEDUP_REMOVED lines=35> */
.L_x_261:
[----:B------:R-:W-:Y:S02]  /*0230*/  MOV R0, c[0x0][0x218] ;  /* 0x0000860000007a02 */ /* 0x000fe40000000f00 */
.L_x_262:
        /* <DEDUP_REMOVED lines=52> */
.L_x_264:
        /* <DEDUP_REMOVED lines=42> */
.L_x_265:
[----:B------:R-:W-:Y:S01]  /*0820*/  SHF.R.S32.HI R28, RZ, 0x1f, R120 ;  /* 0x0000001fff1c7819 */ /* 0x000fe20000011478 */
[----:B------:R-:W-:Y:S01]  /*0830*/  IMAD.MOV.U32 R182, RZ, RZ, c[0x0][0x198] ;  /* 0x00006600ffb67624 */ /* 0x000fe200078e00ff */
[----:B------:R-:W-:Y:S01]  /*0840*/  IADD3 R109, R209, -0x1, RZ ;  /* 0xffffffffd16d7810 */ /* 0x000fe20007ffe0ff */
[----:B------:R-:W-:Y:S01]  /*0850*/  IMAD.MOV.U32 R0, RZ, RZ, 0x7 ;  /* 0x00000007ff007424 */ /* 0x000fe200078e00ff */
[CC--:B------:R-:W-:Y:S01]  /*0860*/  LEA.HI R6, R28.reuse, R120.reuse, RZ, 0x2 ;  /* 0x000000781c067211 */ /* 0x0c0fe200078f10ff */
[----:B------:R-:W-:Y:S01]  /*0870*/  IMAD.MOV.U32 R29, RZ, RZ, c[0x0][0x1a0] ;  /* 0x00006800ff1d7624 */ /* 0x000fe200078e00ff */
[----:B------:R-:W-:Y:S01]  /*0880*/  LEA.HI R27, R28, R120, RZ, 0x3 ;  /* 0x000000781c1b7211 */ /* 0x000fe200078f18ff */
[C---:B------:R-:W-:Y:S01]  /*0890*/  IMAD.SHL.U32 R181, R182.reuse, 0x80, RZ ;  /* 0x00000080b6b57824 */ /* 0x040fe200078e00ff */
[-C--:B------:R-:W-:Y:S01]  /*08a0*/  SHF.L.U64.HI R2, R182, R0.reuse, c[0x0][0x19c] ;  /* 0x00006700b6027619 */ /* 0x080fe20000010200 */
[----:B------:R-:W-:Y:S01]  /*08b0*/  IMAD.SHL.U32 R30, R29, 0x80, RZ ;  /* 0x000000801d1e7824 */ /* 0x000fe200078e00ff */
[----:B------:R-:W-:Y:S01]  /*08c0*/  LOP3.LUT R3, R6, 0xfffffffc, RZ, 0xc0, !PT ;  /* 0xfffffffc06037812 */ /* 0x000fe200078ec0ff */
[----:B------:R-:W-:Y:S01]  /*08d0*/  IMAD.IADD R13, R45, 0x1, -R121 ;  /* 0x000000012d0d7824 */ /* 0x000fe200078e0a79 */
[----:B------:R-:W-:Y:S01]  /*08e0*/  SHF.R.S32.HI R25, RZ, 0x3, R27 ;  /* 0x00000003ff197819 */ /* 0x000fe2000001141b */
[-C--:B------:R-:W-:Y:S01]  /*08f0*/  IMAD R4, R2, R109.reuse, RZ ;  /* 0x0000006d02047224 */ /* 0x080fe200078e02ff */
        /* <DEDUP_REMOVED lines=25> */
[----:B------:R-:W-:Y:S01]  /*0a90*/  IMAD.IADD R0, R34, 0x1, -R0 ;  /* 0x0000000122007824 */ /* 0x000fe200078e0a00 */
[-C--:B------:R-:W-:Y:S01]  /*0aa0*/  ISETP.GE.AND P2, PT, R32, R13.reuse, PT ;  /* 0x0000000d2000720c */ /* 0x080fe20003f46270 */
[C---:B------:R-:W-:Y:S01]  /*0ab0*/  IMAD.WIDE.U32 R4, R34.reuse, c[0x0][0x198], R38 ;  /* 0x0000660022047a25 */ /* 0x040fe200078e0026 */
[----:B------:R-:W-:Y:S01]  /*0ac0*/  SHF.R.S32.HI R110, RZ, 0x5, R113 ;  /* 0x00000005ff6e7819 */ /* 0x000fe20000011471 */
[----:B------:R-:W-:Y:S01]  /*0ad0*/  STL.64 [R1+0x28], R34 ;  /* 0x0000282201007387 */ /* 0x000fe20000100a00 */
[----:B------:R-:W-:Y:S01]  /*0ae0*/  ISETP.GE.AND P4, PT, R34, R13, PT ;  /* 0x0000000d2200720c */ /* 0x000fe20003f86270 */
[----:B------:R-:W-:Y:S01]  /*0af0*/  IMAD.WIDE R36, R16, 0x80, R34 ;  /* 0x0000008010247825 */ /* 0x000fe200078e0222 */
[----:B------:R-:W-:-:S02]  /*0b00*/  IADD3 R2, P0, R38, R10, RZ ;  /* 0x0000000a26027210 */ /* 0x000fc40007f1e0ff */
[----:B------:R-:W-:Y:S01]  /*0b10*/  IADD3 R31, R34, 0x60, RZ ;  /* 0x00000060221f7810 */ /* 0x000fe20007ffe0ff */
[----:B------:R-:W-:Y:S01]  /*0b20*/  IMAD R6, R110, 0x8, R0 ;  /* 0x000000086e067824 */ /* 0x000fe200078e0200 */
[----:B------:R-:W-:Y:S01]  /*0b30*/  STL.64 [R1+0x30], R36 ;  /* 0x0000302401007387 */ /* 0x000fe20000100a00 */
[----:B------:R-:W-:Y:S01]  /*0b40*/  IMAD.X R3, R39, 0x1, R11, P0 ;  /* 0x0000000127037824 */ /* 0x000fe200000e060b */
[----:B------:R-:W-:Y:S01]  /*0b50*/  ISETP.GE.AND P1, PT, R31, R13, PT ;  /* 0x0000000d1f00720c */ /* 0x000fe20003f26270 */
[----:B------:R-:W-:Y:S01]  /*0b60*/  IMAD R0, R34, c[0x0][0x19c], R7 ;  /* 0x0000670022007a24 */ /* 0x000fe200078e0207 */
[----:B------:R-:W-:Y:S01]  /*0b70*/  IADD3 R18, P0, R18, R4, RZ ;  /* 0x0000000412127210 */ /* 0x000fe20007f1e0ff */
[----:B------:R-:W-:Y:S01]  /*0b80*/  IMAD.WIDE.U32 R2, R14, c[0x0][0x1a8], R2 ;  /* 0x00006a000e027a25 */ /* 0x000fe200078e0002 */
[----:B------:R1:W-:Y:S01]  /*0b90*/  STL [R1+0x3c], R13 ;  /* 0x00003c0d01007387 */ /* 0x0003e20000100800 */
[----:B------:R-:W-:Y:S02]  /*0ba0*/  SHF.R.S32.HI R21, RZ, 0x1f, R20 ;  /* 0x0000001fff157819 */ /* 0x000fe40000011414 */
[----:B------:R-:W-:Y:S01]  /*0bb0*/  IMAD.U32 R198, R6, 0x20, R8 ;  /* 0x0000002006c67824 */ /* 0x000fe200078e0008 */
[----:B------:R-:W-:Y:S01]  /*0bc0*/  @!P3 IADD3 R6, P5, R36, 0x20, RZ ;  /* 0x000000202406b810 */ /* 0x000fe20007fbe0ff */
[----:B------:R-:W-:Y:S01]  /*0bd0*/  IMAD.IADD R3, R3, 0x1, R9 ;  /* 0x0000000103037824 */ /* 0x000fe200078e0209 */
[----:B------:R-:W-:Y:S01]  /*0be0*/  IADD3.X R19, R12, R5, R0, P0, !PT ;  /* 0x000000050c137210 */ /* 0x000fe200007fe400 */
[----:B------:R-:W-:Y:S01]  /*0bf0*/  @!P4 IMAD R0, R37, c[0x0][0x190], RZ ;  /* 0x000064002500ca24 */ /* 0x000fe200078e02ff */
[----:B------:R-:W-:Y:S01]  /*0c00*/  STL [R1+0x50], R33 ;  /* 0x0000502101007387 */ /* 0x000fe20000100800 */
[----:B------:R-:W-:-:S02]  /*0c10*/  @!P3 IMAD.X R7, RZ, RZ, R37, P5 ;  /* 0x000000ffff07b224 */ /* 0x000fc400028e0625 */
[--C-:B------:R-:W-:Y:S01]  /*0c20*/  @!P3 IMAD.MOV.U32 R4, RZ, RZ, R2.reuse ;  /* 0x000000ffff04b224 */ /* 0x100fe200078e0002 */
[----:B------:R2:W-:Y:S01]  /*0c30*/  STL [R1+0x54], R32 ;  /* 0x0000542001007387 */ /* 0x0005e20000100800 */
[--C-:B------:R-:W-:Y:S02]  /*0c40*/  @!P3 IMAD.MOV.U32 R5, RZ, RZ, R3.reuse ;  /* 0x000000ffff05b224 */ /* 0x100fe400078e0003 */
[--C-:B------:R-:W-:Y:S01]  /*0c50*/  @!P2 IMAD.MOV.U32 R8, RZ, RZ, R2.reuse ;  /* 0x000000ffff08a224 */ /* 0x100fe200078e0002 */
[----:B------:R-:W-:Y:S01]  /*0c60*/  STL.64 [R1+0x40], R38 ;  /* 0x0000402601007387 */ /* 0x000fe20000100a00 */
[--C-:B------:R-:W-:Y:S02]  /*0c70*/  @!P2 IMAD.MOV.U32 R9, RZ, RZ, R3.reuse ;  /* 0x000000ffff09a224 */ /* 0x100fe400078e0003 */
[----:B------:R-:W-:Y:S01]  /*0c80*/  @!P1 IMAD.MOV.U32 R16, RZ, RZ, R2 ;  /* 0x000000ffff109224 */ /* 0x000fe200078e0002 */
[----:B------:R-:W-:Y:S01]  /*0c90*/  STL [R1+0x58], R31 ;  /* 0x0000581f01007387 */ /* 0x000fe20000100800 */
[----:B------:R-:W-:-:S02]  /*0ca0*/  @!P1 IMAD.MOV.U32 R17, RZ, RZ, R3 ;  /* 0x000000ffff119224 */ /* 0x000fc400078e0003 */
[C---:B------:R-:W-:Y:S01]  /*0cb0*/  @!P4 IMAD R10, R36.reuse, c[0x0][0x194], R0 ;  /* 0x00006500240aca24 */ /* 0x040fe200078e0200 */
[C---:B-1----:R-:W-:Y:S01]  /*0cc0*/  @!P2 IADD3 R13, P0, R36.reuse, 0x40, RZ ;  /* 0x00000040240da810 */ /* 0x042fe20007f1e0ff */
        /* <DEDUP_REMOVED lines=29> */
[----:B------:R-:W-:Y:S01]  /*0ea0*/  IMAD.IADD R201, R37, 0x1, R6 ;  /* 0x0000000125c97824 */ /* 0x000fe200078e0206 */
[----:B------:R-:W-:Y:S01]  /*0eb0*/  STL.64 [R1+0x20], R36 ;  /* 0x0000202401007387 */ /* 0x000fe20000100a00 */
[----:B------:R-:W-:Y:S01]  /*0ec0*/  IMAD.MOV.U32 R200, RZ, RZ, R36 ;  /* 0x000000ffffc87224 */ /* 0x000fe200078e0024 */
[----:B------:R-:W-:Y:S01]  /*0ed0*/  @!P1 LEA.HI.X R9, R2, c[0x0][0x164], R3, 0x1, P0 ;  /* 0x0000590002099a11 */ /* 0x000fe200000f0c03 */
[----:B------:R-:W-:Y:S01]  /*0ee0*/  IMAD.SHL.U32 R198, R198, 0x2, RZ ;  /* 0x00000002c6c67824 */ /* 0x000fe200078e00ff */
[----:B------:R-:W-:Y:S01]  /*0ef0*/  ISETP.GE.AND P0, PT, R33, R16, PT ;  /* 0x000000102100720c */ /* 0x000fe20003f06270 */
[----:B------:R-:W-:Y:S01]  /*0f00*/  IMAD.WIDE.U32 R2, R109, R181, R200 ;  /* 0x000000b56d027225 */ /* 0x000fe200078e00c8 */
[----:B------:R-:W-:Y:S03]  /*0f10*/  STL.64 [R1+0x18], R200 ;  /* 0x000018c801007387 */ /* 0x000fe60000100a00 */
[----:B------:R-:W-:Y:S01]  /*0f20*/  IMAD R0, R35, c[0x0][0x1a0], RZ ;  /* 0x0000680023007a24 */ /* 0x000fe200078e02ff */
[----:B------:R-:W-:Y:S01]  /*0f30*/  @!PT LDS RZ, [RZ] ;  /* 0x00000000fffff984 */ /* 0x000fe20000000800 */
[----:B------:R-:W-:Y:S01]  /*0f40*/  @!PT LDS RZ, [RZ] ;  /* 0x00000000fffff984 */ /* 0x000fe20000000800 */
[----:B------:R-:W-:Y:S01]  /*0f50*/  @!PT LDS RZ, [RZ] ;  /* 0x00000000fffff984 */ /* 0x000fe20000000800 */
[----:B------:R1:W-:Y:S01]  /*0f60*/  @!P4 LDGSTS.E.BYPASS.LTC128B.128 [R198], [R12.64] ;  /* 0x000000000cc6cfae */ /* 0x0003e2000b901d46 */
[----:B------:R-:W-:-:S03]  /*0f70*/  IMAD.WIDE.U32 R4, R34, c[0x0][0x1a0], R38 ;  /* 0x0000680022047a25 */ /* 0x000fc600078e0026 */
[----:B------:R3:W-:Y:S01]  /*0f80*/  @!P3 LDGSTS.E.BYPASS.LTC128B.128 [R198+0x800], [R10.64] ;  /* 0x008000000ac6bfae */ /* 0x0007e2000b901d46 */
[----:B------:R-:W-:Y:S01]  /*0f90*/  IMAD.IADD R3, R3, 0x1, R24 ;  /* 0x0000000103037824 */ /* 0x000fe200078e0218 */
[----:B------:R-:W-:Y:S01]  /*0fa0*/  @!P6 LEA R6, P3, R2, c[0x0][0x168], 0x1 ;  /* 0x00005a000206ea11 */ /* 0x000fe200078608ff */
[----:B------:R-:W-:Y:S01]  /*0fb0*/  IMAD R0, R34, c[0x0][0x1a4], R0 ;  /* 0x0000690022007a24 */ /* 0x000fe200078e0200 */
[----:B------:R-:W-:Y:S01]  /*0fc0*/  IADD3 R18, P5, R22, R4, RZ ;  /* 0x0000000416127210 */ /* 0x000fe20007fbe0ff */
[----:B------:R4:W-:Y:S01]  /*0fd0*/  @!P2 LDGSTS.E.BYPASS.LTC128B.128 [R198+0x1000], [R14.64] ;  /* 0x010000000ec6afae */ /* 0x0009e2000b901d46 */
[----:B------:R-:W-:Y:S01]  /*0fe0*/  @!P6 LEA.HI.X R7, R2, c[0x0][0x16c], R3, 0x1, P3 ;  /* 0x00005b000207ea11 */ /* 0x000fe200018f0c03 */
[----:B------:R-:W-:Y:S01]  /*0ff0*/  IMAD.MOV.U32 R22, RZ, RZ, c[0x0][0x1a4] ;  /* 0x00006900ff167624 */ /* 0x000fe200078e00ff */
[----:B------:R-:W-:Y:S01]  /*1000*/  IADD3.X R19, R23, R5, R0, P5, !PT ;  /* 0x0000000517137210 */ /* 0x000fe20002ffe400 */
[----:B------:R5:W-:Y:S01]  /*1010*/  @!P1 LDGSTS.E.BYPASS.LTC128B.128 [R198+0x1800], [R8.64] ;  /* 0x0180000008c69fae */ /* 0x000be2000b901d46 */
[----:B------:R-:W-:-:S02]  /*1020*/  @!P0 LEA R0, P4, R182, R2, 0x5 ;  /* 0x00000002b6008211 */ /* 0x000fc400078828ff */
[-C--:B------:R-:W-:Y:S01]  /*1030*/  ISETP.GE.AND P5, PT, R31, R16.reuse, PT ;  /* 0x000000101f00720c */ /* 0x080fe20003fa6270 */
[----:B------:R1:W-:Y:S01]  /*1040*/  @!P6 LDGSTS.E.BYPASS.LTC128B.128 [R198+0x2000], [R6.64] ;  /* 0x0200000006c6efae */ /* 0x0003e2000b901d46 */
[----:B------:R-:W-:Y:S02]  /*1050*/  @!P0 LEA.HI.X R5, R182, R3, R183, 0x5, P4 ;  /* 0x00000003b6058211 */ /* 0x000fe400020f2cb7 */
[----:B------:R-:W-:Y:S02]  /*1060*/  @!P0 LEA R4, P4, R0, c[0x0][0x168], 0x1 ;  /* 0x00005a0000048a11 */ /* 0x000fe400078808ff */
[-C--:B------:R-:W-:Y:S02]  /*1070*/  ISETP.GE.AND P6, PT, R32, R16.reuse, PT ;  /* 0x000000102000720c */ /* 0x080fe40003fc6270 */
[----:B------:R-:W-:Y:S02]  /*1080*/  @!P0 LEA.HI.X R5, R0, c[0x0][0x16c], R5, 0x1, P4 ;  /* 0x00005b0000058a11 */ /* 0x000fe400020f0c05 */
[----:B------:R-:W-:-:S02]  /*1090*/  ISETP.GE.AND P4, PT, R34, R16, PT ;  /* 0x000000102200720c */ /* 0x000fc40003f86270 */
[-C--:B------:R-:W-:Y:S01]  /*10a0*/  ISETP.GE.AND P3, PT, R33, R16.reuse, PT ;  /* 0x000000102100720c */ /* 0x080fe20003f66270 */
[----:B------:R1:W-:Y:S01]  /*10b0*/  @!P0 LDGSTS.E.BYPASS.LTC128B.128 [R198+0x2800], [R4.64] ;  /* 0x0280000004c68fae */ /* 0x0003e2000b901d46 */
[----:B------:R-:W-:Y:S01]  /*10c0*/  ISETP.GE.AND P2, PT, R32, R16, PT ;  /* 0x000000102000720c */ /* 0x000fe20003f46270 */
[----:B--2---:R-:W-:Y:S01]  /*10d0*/  IMAD.WIDE.U32 R32, R20, c[0x0][0x1b8], R18 ;  /* 0x00006e0014207a25 */ /* 0x004fe200078e0012 */
[----:B---3--:R-:W-:Y:S02]  /*10e0*/  LEA.HI R10, R28, R120, RZ, 0x4 ;  /* 0x000000781c0a7211 */ /* 0x008fe400078f20ff */
[----:B------:R-:W-:Y:S01]  /*10f0*/  ISETP.GE.AND P1, PT, R31, R16, PT ;  /* 0x000000101f00720c */ /* 0x000fe20003f26270 */
[----:B------:R-:W-:Y:S01]  /*1100*/  IMAD.MOV.U32 R220, RZ, RZ, R32 ;  /* 0x000000ffffdc7224 */ /* 0x000fe200078e0020 */
[----:B------:R-:W-:Y:S01]  /*1110*/  STL.64 [R1+0x48], R32 ;  /* 0x0000482001007387 */ /* 0x000fe20000100a00 */
[----:B----4-:R-:W-:Y:S01]  /*1120*/  IMAD.WIDE.U32 R14, R182, 0x40, RZ ;  /* 0x00000040b60e7825 */ /* 0x010fe200078e00ff */
[----:B-----5:R-:W-:-:S03]  /*1130*/  SHF.R.S32.HI R8, RZ, 0x4, R10 ;  /* 0x00000004ff087819 */ /* 0x020fc6000001140a */
[----:B------:R-:W-:Y:S02]  /*1140*/  IMAD.SHL.U32 R9, R183, 0x40, RZ ;  /* 0x00000040b7097824 */ /* 0x000fe400078e00ff */
[----:B------:R-:W-:Y:S01]  /*1150*/  IMAD.WIDE.U32 R18, R29, 0x40, RZ ;  /* 0x000000401d127825 */ /* 0x000fe200078e00ff */
[----:B-1----:R-:W-:Y:S02]  /*1160*/  LOP3.LUT R6, R27, 0xfffffff8, RZ, 0xc0, !PT ;  /* 0xfffffff81b067812 */ /* 0x002fe400078ec0ff */
[----:B------:R-:W-:-:S03]  /*1170*/  @!P6 IADD3 R7, P0, R2, R14, RZ ;  /* 0x0000000e0207e210 */ /* 0x000fc60007f1e0ff */
[----:B------:R-:W-:-:S05]  /*1180*/  IMAD.IADD R6, R120, 0x1, -R6 ;  /* 0x0000000178067824 */ /* 0x000fca00078e0a06 */
[----:B------:R-:W-:Y:S02]  /*1190*/  LEA.HI R0, R6, R6, RZ, 0x1 ;  /* 0x0000000606007211 */ /* 0x000fe400078f08ff */
[----:B------:R-:W-:Y:S02]  /*11a0*/  LEA.HI R4, R10, R8, RZ, 0x1 ;  /* 0x000000080a047211 */ /* 0x000fe400078f08ff */
        /* <DEDUP_REMOVED lines=16> */
[----:B------:R-:W-:Y:S02]  /*12b0*/  @!P6 LEA.HI.X R11, R7, c[0x0][0x16c], R8, 0x1, P0 ;  /* 0x00005b00070bea11 */ /* 0x000fe400000f0c08 */
[----:B------:R-:W-:Y:S01]  /*12c0*/  LOP3.LUT R15, R4, R0, RZ, 0x3c, !PT ;  /* 0x00000000040f7212 */ /* 0x000fe200078e3cff */
[----:B------:R-:W-:Y:S01]  /*12d0*/  @!P5 IMAD.IADD R0, R3, 0x1, R6 ;  /* 0x000000010300d824 */ /* 0x000fe200078e0206 */
[----:B------:R-:W-:Y:S01]  /*12e0*/  @!P5 LEA R6, P0, R2, c[0x0][0x168], 0x1 ;  /* 0x00005a000206da11 */ /* 0x000fe200078008ff */
[----:B------:R-:W-:Y:S01]  /*12f0*/  IMAD.IADD R4, R120, 0x1, -R5 ;  /* 0x0000000178047824 */ /* 0x000fe200078e0a05 */
[----:B------:R1:W-:Y:S01]  /*1300*/  @!P6 LDGSTS.E.BYPASS.LTC128B.128 [R198+0x3000], [R10.64] ;  /* 0x030000000ac6efae */ /* 0x0003e2000b901d46 */
[----:B------:R-:W-:Y:S01]  /*1310*/  IMAD R9, R20, c[0x0][0x1bc], R9 ;  /* 0x00006f0014097a24 */ /* 0x000fe200078e0209 */
[----:B------:R-:W-:Y:S01]  /*1320*/  @!P5 LEA.HI.X R7, R2, c[0x0][0x16c], R0, 0x1, P0 ;  /* 0x00005b000207da11 */ /* 0x000fe200000f0c00 */
[----:B------:R-:W-:Y:S01]  /*1330*/  IMAD.SHL.U32 R20, R22, 0x40, RZ ;  /* 0x0000004016147824 */ /* 0x000fe200078e00ff */
[----:B------:R-:W-:Y:S01]  /*1340*/  LEA.HI R5, R4, R4, RZ, 0x1 ;  /* 0x0000000404057211 */ /* 0x000fe200078f08ff */
[----:B------:R-:W-:Y:S01]  /*1350*/  IMAD.IADD R221, R33, 0x1, R9 ;  /* 0x0000000121dd7824 */ /* 0x000fe200078e0209 */
        /* <DEDUP_REMOVED lines=8> */
[----:B------:R-:W-:-:S02]  /*13e0*/  LEA.HI R0, R0, R8, RZ, 0x2 ;  /* 0x0000000800007211 */ /* 0x000fc400078f10ff */
[----:B------:R-:W-:Y:S01]  /*13f0*/  LEA.HI R12, R12, R4, RZ, 0x3 ;  /* 0x000000040c0c7211 */ /* 0x000fe200078f18ff */
[----:B------:R-:W-:Y:S01]  /*1400*/  IMAD.IADD R108, R4, 0x1, -R9 ;  /* 0x00000001046c7824 */ /* 0x000fe200078e0a09 */
[----:B------:R-:W-:Y:S01]  /*1410*/  LOP3.LUT R5, R0, 0xfffffffc, RZ, 0xc0, !PT ;  /* 0xfffffffc00057812 */ /* 0x000fe200078ec0ff */
[----:B------:R-:W-:Y:S01]  /*1420*/  IMAD R0, R16, 0x8, R13 ;  /* 0x0000000810007824 */ /* 0x000fe200078e020d */
[----:B------:R-:W-:Y:S01]  /*1430*/  @!P2 IADD3 R13, P0, R2, R18, RZ ;  /* 0x00000012020da210 */ /* 0x000fe20007f1e0ff */
[----:B------:R-:W-:Y:S02]  /*1440*/  IMAD.SHL.U32 R12, R12, 0x20, RZ ;  /* 0x000000200c0c7824 */ /* 0x000fe400078e00ff */
        /* <DEDUP_REMOVED lines=21> */
[----:B------:R-:W-:Y:S02]  /*15a0*/  SHF.R.U32.HI R5, RZ, 0x3, R4 ;  /* 0x00000003ff057819 */ /* 0x000fe40000011604 */
[----:B------:R-:W-:-:S02]  /*15b0*/  @!P1 LEA R10, P0, R2, c[0x0][0x170], 0x1 ;  /* 0x00005c00020a9a11 */ /* 0x000fc400078008ff */
[----:B------:R-:W-:Y:S02]  /*15c0*/  LOP3.LUT R143, R11, R5, RZ, 0x3c, !PT ;  /* 0x000000050b8f7212 */ /* 0x000fe400078e3cff */
[----:B------:R-:W-:Y:S01]  /*15d0*/  @!P1 LEA.HI.X R11, R2, c[0x0][0x174], R3, 0x1, P0 ;  /* 0x00005d00020b9a11 */ /* 0x000fe200000f0c03 */
[----:B------:R-:W-:Y:S01]  /*15e0*/  IMAD R2, R110, 0x200, R47 ;  /* 0x000002006e027824 */ /* 0x000fe200078e022f */
[----:B------:R-:W-:Y:S02]  /*15f0*/  @!P2 LEA R4, P5, R13, c[0x0][0x170], 0x1 ;  /* 0x00005c000d04aa11 */ /* 0x000fe400078a08ff */
[----:B------:R-:W-:Y:S01]  /*1600*/  LOP3.LUT P0, RZ, R17, 0x2, RZ, 0xc0, !PT ;  /* 0x0000000211ff7812 */ /* 0x000fe2000780c0ff */
[C---:B------:R-:W-:Y:S01]  /*1610*/  IMAD R2, R108.reuse, 0x20, R2 ;  /* 0x000000206c027824 */ /* 0x040fe200078e0202 */
[----:B------:R-:W-:Y:S01]  /*1620*/  @!P2 LEA.HI.X R5, R13, c[0x0][0x174], R15, 0x1, P5 ;  /* 0x00005d000d05aa11 */ /* 0x000fe200028f0c0f */
[----:B------:R-:W-:Y:S01]  /*1630*/  IMAD R108, R108, 0x20, R47 ;  /* 0x000000206c6c7824 */ /* 0x000fe200078e022f */
[----:B------:R-:W-:Y:S01]  /*1640*/  IADD3 R189, R184, 0x2020, RZ ;  /* 0x00002020b8bd7810 */ /* 0x000fe20007ffe0ff */
[----:B------:R-:W-:Y:S01]  /*1650*/  IMAD.IADD R2, R143, 0x1, R2 ;  /* 0x000000018f027824 */ /* 0x000fe200078e0202 */
[----:B------:R-:W-:Y:S03]  /*1660*/  @P4 STS [R198+0x4000], RZ ;  /* 0x004000ffc6004388 */ /* 0x000fe60000000800 */
[----:B------:R-:W-:Y:S01]  /*1670*/  IMAD.SHL.U32 R187, R2, 0x2, RZ ;  /* 0x0000000202bb7824 */ /* 0x000fe200078e00ff */
[----:B------:R-:W-:Y:S01]  /*1680*/  @P4 STS [R198+0x4004], RZ ;  /* 0x004004ffc6004388 */ /* 0x000fe20000000800 */
[----:B------:R-:W-:-:S03]  /*1690*/  IADD3 R2, R184, 0x2000, RZ ;  /* 0x00002000b8027810 */ /* 0x000fc60007ffe0ff */
[----:B------:R-:W-:Y:S01]  /*16a0*/  @P4 STS.64 [R198+0x4008], RZ ;  /* 0x004008ffc6004388 */ /* 0x000fe20000000a00 */
[----:B------:R-:W-:-:S03]  /*16b0*/  @P0 IADD3 R189, R2, -0x20, RZ ;  /* 0xffffffe002bd0810 */ /* 0x000fc60007ffe0ff */
[----:B------:R-:W-:Y:S01]  /*16c0*/  @!PT LDS RZ, [RZ] ;  /* 0x00000000fffff984 */ /* 0x000fe20000000800 */
[----:B------:R-:W-:Y:S01]  /*16d0*/  @!PT LDS RZ, [RZ] ;  /* 0x00000000fffff984 */ /* 0x000fe20000000800 */
[----:B------:R-:W-:Y:S01]  /*16e0*/  @!PT LDS RZ, [RZ] ;  /* 0x00000000fffff984 */ /* 0x000fe20000000800 */
[----:B------:R1:W-:Y:S01]  /*16f0*/  @!P4 LDGSTS.E.BYPASS.LTC128B.128 [R198+0x4000], [R8.64] ;  /* 0x0400000008c6cfae */ /* 0x0003e2000b901d46 */
[C---:B------:R-:W-:Y:S02]  /*1700*/  IADD3 R196, R189.reuse, 0x400, RZ ;  /* 0x00000400bdc47810 */ /* 0x040fe40007ffe0ff */
[C---:B------:R-:W-:Y:S01]  /*1710*/  IADD3 R195, R189.reuse, 0x800, RZ ;  /* 0x00000800bdc37810 */ /* 0x040fe20007ffe0ff */
[----:B------:R-:W-:Y:S01]  /*1720*/  @P3 STS.128 [R198+0x4800], RZ ;  /* 0x004800ffc6003388 */ /* 0x000fe20000000c00 */
[C---:B------:R-:W-:Y:S02]  /*1730*/  IADD3 R194, R189.reuse, 0xc00, RZ ;  /* 0x00000c00bdc27810 */ /* 0x040fe40007ffe0ff */
[C---:B------:R-:W-:Y:S01]  /*1740*/  IADD3 R193, R189.reuse, 0x1000, RZ ;  /* 0x00001000bdc17810 */ /* 0x040fe20007ffe0ff */
[----:B------:R-:W-:Y:S01]  /*1750*/  @!PT LDS RZ, [RZ] ;  /* 0x00000000fffff984 */ /* 0x000fe20000000800 */
[----:B------:R-:W-:Y:S01]  /*1760*/  @!PT LDS RZ, [RZ] ;  /* 0x00000000fffff984 */ /* 0x000fe20000000800 */
[----:B------:R-:W-:Y:S01]  /*1770*/  @!PT LDS RZ, [RZ] ;  /* 0x00000000fffff984 */ /* 0x000fe20000000800 */
[----:B------:R2:W-:Y:S01]  /*1780*/  @!P3 LDGSTS.E.BYPASS.LTC128B.128 [R198+0x4800], [R6.64] ;  /* 0x0480000006c6bfae */ /* 0x0005e2000b901d46 */
[C---:B------:R-:W-:Y:S02]  /*1790*/  IADD3 R192, R189.reuse, 0x1400, RZ ;  /* 0x00001400bdc07810 */ /* 0x040fe40007ffe0ff */
[C---:B------:R-:W-:Y:S01]  /*17a0*/  IADD3 R191, R189.reuse, 0x1800, RZ ;  /* 0x00001800bdbf7810 */ /* 0x040fe20007ffe0ff */
[----:B------:R-:W-:Y:S01]  /*17b0*/  @P2 STS.128 [R198+0x5000], RZ ;  /* 0x005000ffc6002388 */ /* 0x000fe20000000c00 */
[----:B------:R-:W-:-:S03]  /*17c0*/  IADD3 R190, R189, 0x1c00, RZ ;  /* 0x00001c00bdbe7810 */ /* 0x000fc60007ffe0ff */
        /* <DEDUP_REMOVED lines=8> */
[----:B------:R1:W-:Y:S01]  /*1850*/  @!P1 LDGSTS.E.BYPASS.LTC128B.128 [R198+0x5800], [R10.64] ;  /* 0x058000000ac69fae */ /* 0x0003e2000b901d46 */
[----:B------:R-:W-:-:S03]  /*1860*/  LOP3.LUT P1, RZ, R14, 0x2, RZ, 0xc0, !PT ;  /* 0x000000020eff7812 */ /* 0x000fc6000782c0ff */
[----:B------:R-:W-:Y:S01]  /*1870*/  LDSM.16.M88.4 R20, [R187] ;  /* 0x00000000bb14783b */ /* 0x000fe20000000200 */
[----:B------:R-:W-:-:S03]  /*1880*/  SEL R0, R0, 0xfffffff0, !P1 ;  /* 0xfffffff000007807 */ /* 0x000fc60004800000 */
[----:B------:R-:W3:Y:S02]  /*1890*/  LDSM.16.M88.4 R40, [R184+0x2000] ;  /* 0x00200000b828783b */ /* 0x000ee40000000200 */
[----:B------:R-:W-:Y:S02]  /*18a0*/  IMAD R188, R0, 0x2, R187 ;  /* 0x0000000200bc7824 */ /* 0x000fe400078e02bb */
[----:B------:R-:W4:Y:S04]  /*18b0*/  LDSM.16.M88.4 R16, [R187+0x1000] ;  /* 0x00100000bb10783b */ /* 0x000f280000000200 */
[----:B------:R-:W-:Y:S04]  /*18c0*/  LDSM.16.M88.4 R48, [R189] ;  /* 0x00000000bd30783b */ /* 0x000fe80000000200 */
[----:B--2---:R-:W-:Y:S04]  /*18d0*/  LDSM.16.M88.4 R4, [R188+0x1000] ;  /* 0x00100000bc04783b */ /* 0x004fe80000000200 */
[----:B------:R-:W2:Y:S04]  /*18e0*/  LDSM.16.M88.4 R52, [R184+0x2400] ;  /* 0x00240000b834783b */ /* 0x000ea80000000200 */
[----:B-1----:R-:W1:Y:S04]  /*18f0*/  LDSM.16.M88.4 R8, [R188] ;  /* 0x00000000bc08783b */ /* 0x002e680000000200 */
[----:B------:R-:W5:Y:S04]  /*1900*/  LDSM.16.M88.4 R56, [R189+0x400] ;  /* 0x00040000bd38783b */ /* 0x000f680000000200 */
[----:B------:R-:W5:Y:S04]  /*1910*/  LDSM.16.M88.4 R80, [R184+0x2800] ;  /* 0x00280000b850783b */ /* 0x000f680000000200 */
[----:B------:R-:W5:Y:S04]  /*1920*/  LDSM.16.M88.4 R72, [R189+0x800] ;  /* 0x00080000bd48783b */ /* 0x000f680000000200 */
[----:B------:R-:W5:Y:S01]  /*1930*/  LDSM.16.M88.4 R64, [R184+0x2c00] ;  /* 0x002c0000b840783b */ /* 0x000f620000000200 */
[-C--:B---3--:R-:W-:Y:S03]  /*1940*/  HMMA.16816.F32 R12, R20, R40.reuse, RZ ;  /* 0x00000028140c723c */ /* 0x088fe600000018ff */
[----:B------:R-:W3:Y:S04]  /*1950*/  LDSM.16.M88.4 R96, [R189+0xc00] ;  /* 0x000c0000bd60783b */ /* 0x000ee80000000200 */
[----:B------:R-:W3:Y:S01]  /*1960*/  LDSM.16.M88.4 R88, [R184+0x3000] ;  /* 0x00300000b858783b */ /* 0x000ee20000000200 */
[C---:B----4-:R-:W-:Y:S03]  /*1970*/  HMMA.16816.F32 R24, R16.reuse, R40, RZ ;  /* 0x000000281018723c */ /* 0x050fe600000018ff */
[----:B------:R-:W4:Y:S04]  /*1980*/  LDSM.16.M88.4 R60, [R189+0x1000] ;  /* 0x00100000bd3c783b */ /* 0x000f280000000200 */
[----:B------:R-:W3:Y:S01]  /*1990*/  LDSM.16.M88.4 R68, [R184+0x3400] ;  /* 0x00340000b844783b */ /* 0x000ee20000000200 */
[----:B--2---:R-:W-:Y:S03]  /*19a0*/  HMMA.16816.F32 R28, R16, R52, RZ ;  /* 0x00000034101c723c */ /* 0x004fe600000018ff */
[----:B------:R-:W2:Y:S04]  /*19b0*/  LDSM.16.M88.4 R92, [R189+0x1400] ;  /* 0x00140000bd5c783b */ /* 0x000ea80000000200 */
[----:B------:R-:W2:Y:S01]  /*19c0*/  LDSM.16.M88.4 R84, [R184+0x3800] ;  /* 0x00380000b854783b */ /* 0x000ea20000000200 */
[-C--:B-1----:R-:W-:Y:S03]  /*19d0*/  HMMA.16816.F32 R12, R8, R48.reuse, R12 ;  /* 0x00000030080c723c */ /* 0x082fe6000000180c */
[----:B------:R-:W1:Y:S04]  /*19e0*/  LDSM.16.M88.4 R76, [R189+0x1800] ;  /* 0x00180000bd4c783b */ /* 0x000e680000000200 */
[----:B------:R-:W1:Y:S01]  /*19f0*/  LDSM.16.M88.4 R100, [R184+0x3c00] ;  /* 0x003c0000b864783b */ /* 0x000e620000000200 */
[----:B------:R-:W-:Y:S03]  /*1a00*/  HMMA.16816.F32 R32, R4, R48, R24 ;  /* 0x000000300420723c */ /* 0x000fe60000001818 */
[----:B------:R-:W1:Y:S04]  /*1a10*/  LDSM.16.M88.4 R104, [R189+0x1c00] ;  /* 0x001c0000bd68783b */ /* 0x000e680000000200 */
[----:B------:R-:W0:Y:S01]  /*1a20*/  LDGDEPBAR ;  /* 0x00000000000079af */ /* 0x000e220000000000 */
[----:B------:R-:W-:Y:S08]  /*1a30*/  HMMA.16816.F32 R24, R20, R52, RZ ;  /* 0x000000341418723c */ /* 0x000ff000000018ff */
[----:B------:R-:W-:Y:S01]  /*1a40*/  FMUL.FTZ R2, R12, c[0x0][0x2ec] ;  /* 0x0000bb000c027a20 */ /* 0x000fe20000410000 */
[----:B-----5:R-:W-:Y:S03]  /*1a50*/  HMMA.16816.F32 R36, R4, R56, R28 ;  /* 0x000000380424723c */ /* 0x020fe6000000181c */
[----:B------:R5:W-:Y:S05]  /*1a60*/  MUFU.TANH R180, R2 ;  /* 0x0000000200b47308 */ /* 0x000bea0000002400 */
[----:B------:R-:W-:Y:S01]  /*1a70*/  HMMA.16816.F32 R28, R16, R80, RZ ;  /* 0x00000050101c723c */ /* 0x000fe200000018ff */
[----:B------:R-:W-:-:S04]  /*1a80*/  DEPBAR.LE SB0, 0x0 ;  /* 0x000080000000791a */ /* 0x000fc80000000000 */
[----:B-----5:R-:W-:-:S04]  /*1a90*/  FMUL.FTZ R2, R13, c[0x0][0x2ec] ;  /* 0x0000bb000d027a20 */ /* 0x020fc80000410000 */
[----:B------:R5:W1:Y:S11]  /*1aa0*/  MUFU.TANH R114, R2 ;  /* 0x0000000200727308 */ /* 0x000a760000002400 */
[----:B------:R-:W-:Y:S04]  /*1ab0*/  @!UPT UIADD3 URZ, URZ, URZ, URZ ;  /* 0x0000003f3f3ff290 */ /* 0x000fe8000fffe03f */
[----:B------:R-:W-:Y:S01]  /*1ac0*/  HMMA.16816.F32 R28, R4, R72, R28 ;  /* 0x00000048041c723c */ /* 0x000fe2000000181c */
[----:B-----5:R-:W-:-:S04]  /*1ad0*/  FMUL.FTZ R2, R14, c[0x0][0x2ec] ;  /* 0x0000bb000e027a20 */ /* 0x020fc80000410000 */
[----:B------:R5:W-:Y:S02]  /*1ae0*/  MUFU.TANH R179, R2 ;  /* 0x0000000200b37308 */ /* 0x000be40000002400 */
[----:B-----5:R-:W-:Y:S02]  /*1af0*/  FMUL.FTZ R2, R15, c[0x0][0x2ec] ;  /* 0x0000bb000f027a20 */ /* 0x020fe40000410000 */
[----:B------:R-:W-:Y:S04]  /*1b00*/  HMMA.16816.F32 R12, R8, R56, R24 ;  /* 0x00000038080c723c */ /* 0x000fe80000001818 */
[----:B------:R5:W1:Y:S04]  /*1b10*/  MUFU.TANH R115, R2 ;  /* 0x0000000200737308 */ /* 0x000a680000002400 */
[----:B------:R-:W-:Y:S01]  /*1b20*/  HMMA.16816.F32 R24, R20, R80, RZ ;  /* 0x000000501418723c */ /* 0x000fe200000018ff */
[----:B-----5:R-:W-:-:S04]  /*1b30*/  FMUL.FTZ R2, R32, c[0x0][0x2ec] ;  /* 0x0000bb0020027a20 */ /* 0x020fc80000410000 */
[----:B------:R5:W-:Y:S02]  /*1b40*/  MUFU.TANH R178, R2 ;  /* 0x0000000200b27308 */ /* 0x000be40000002400 */
[----:B-----5:R-:W-:-:S06]  /*1b50*/  FMUL.FTZ R2, R33, c[0x0][0x2ec] ;  /* 0x0000bb0021027a20 */ /* 0x020fcc0000410000 */
        /* <DEDUP_REMOVED lines=11> */
[----:B-----5:R-:W-:Y:S02]  /*1c10*/  FMUL.FTZ R2, R15, c[0x0][0x2ec] ;  /* 0x0000bb000f027a20 */ /* 0x020fe40000410000 */
[----:B------:R-:W-:Y:S04]  /*1c20*/  HMMA.16816.F32 R12, R8, R72, R24 ;  /* 0x00000048080c723c */ /* 0x000fe80000001818 */
[----:B------:R5:W-:Y:S04]  /*1c30*/  MUFU.TANH R125, R2 ;  /* 0x00000002007d7308 */ /* 0x000be80000002400 */
[----:B------:R-:W-:Y:S01]  /*1c40*/  HMMA.16816.F32 R24, R20, R64, RZ ;  /* 0x000000401418723c */ /* 0x000fe200000018ff */
[----:B-----5:R-:W-:-:S04]  /*1c50*/  FMUL.FTZ R2, R36, c[0x0][0x2ec] ;  /* 0x0000bb0024027a20 */ /* 0x020fc80000410000 */
[----:B------:R5:W-:Y:S02]  /*1c60*/  MUFU.TANH R80, R2 ;  /* 0x0000000200507308 */ /* 0x000be40000002400 */
[----:B-----5:R-:W-:-:S06]  /*1c70*/  FMUL.FTZ R2, R37, c[0x0][0x2ec] ;  /* 0x0000bb0025027a20 */ /* 0x020fcc0000410000 */
[----:B------:R5:W-:Y:S02]  /*1c80*/  MUFU.TANH R119, R2 ;  /* 0x0000000200777308 */ /* 0x000be40000002400 */
[----:B-----5:R-:W-:-:S06]  /*1c90*/  FMUL.FTZ R2, R38, c[0x0][0x2ec] ;  /* 0x0000bb0026027a20 */ /* 0x020fcc0000410000 */
[----:B------:R5:W-:Y:S02]  /*1ca0*/  MUFU.TANH R117, R2 ;  /* 0x0000000200757308 */ /* 0x000be40000002400 */
[----:B-----5:R-:W-:Y:S02]  /*1cb0*/  FMUL.FTZ R2, R39, c[0x0][0x2ec] ;  /* 0x0000bb0027027a20 */ /* 0x020fe40000410000 */
[----:B------:R-:W-:Y:S04]  /*1cc0*/  HMMA.16816.F32 R36, R16, R64, RZ ;  /* 0x000000401024723c */ /* 0x000fe800000018ff */
[----:B------:R5:W-:Y:S02]  /*1cd0*/  MUFU.TANH R81, R2 ;  /* 0x0000000200517308 */ /* 0x000be40000002400 */
[----:B-----5:R-:W-:-:S06]  /*1ce0*/  FMUL.FTZ R2, R12, c[0x0][0x2ec] ;  /* 0x0000bb000c027a20 */ /* 0x020fcc0000410000 */
[----:B------:R5:W-:Y:S11]  /*1cf0*/  MUFU.TANH R130, R2 ;  /* 0x0000000200827308 */ /* 0x000bf60000002400 */
[----:B------:R-:W-:Y:S01]  /*1d00*/  @!UPT UIADD3 URZ, URZ, URZ, URZ ;  /* 0x0000003f3f3ff290 */ /* 0x000fe2000fffe03f */
[----:B---3--:R-:W-:Y:S01]  /*1d10*/  HMMA.16816.F32 R36, R4, R96, R36 ;  /* 0x000000600424723c */ /* 0x008fe20000001824 */
[----:B-----5:R-:W-:-:S04]  /*1d20*/  FMUL.FTZ R2, R13, c[0x0][0x2ec] ;  /* 0x0000bb000d027a20 */ /* 0x020fc80000410000 */
[----:B------:R3:W-:Y:S02]  /*1d30*/  MUFU.TANH R137, R2 ;  /* 0x0000000200897308 */ /* 0x0007e40000002400 */
[----:B---3--:R-:W-:-:S06]  /*1d40*/  FMUL.FTZ R2, R14, c[0x0][0x2ec] ;  /* 0x0000bb000e027a20 */ /* 0x008fcc0000410000 */
[----:B------:R3:W-:Y:S02]  /*1d50*/  MUFU.TANH R128, R2 ;  /* 0x0000000200807308 */ /* 0x0007e40000002400 */
[----:B---3--:R-:W-:Y:S02]  /*1d60*/  FMUL.FTZ R2, R15, c[0x0][0x2ec] ;  /* 0x0000bb000f027a20 */ /* 0x008fe40000410000 */
[----:B------:R-:W-:Y:S04]  /*1d70*/  HMMA.16816.F32 R12, R8, R96, R24 ;  /* 0x00000060080c723c */ /* 0x000fe80000001818 */
[----:B------:R3:W-:Y:S04]  /*1d80*/  MUFU.TANH R138, R2 ;  /* 0x00000002008a7308 */ /* 0x0007e80000002400 */
[----:B------:R-:W-:Y:S01]  /*1d90*/  HMMA.16816.F32 R24, R20, R88, RZ ;  /* 0x000000581418723c */ /* 0x000fe200000018ff */
[----:B---3--:R-:W-:-:S04]  /*1da0*/  FMUL.FTZ R2, R28, c[0x0][0x2ec] ;  /* 0x0000bb001c027a20 */ /* 0x008fc80000410000 */
[----:B------:R3:W-:Y:S02]  /*1db0*/  MUFU.TANH R127, R2 ;  /* 0x00000002007f7308 */ /* 0x0007e40000002400 */
[----:B---3--:R-:W-:-:S06]  /*1dc0*/  FMUL.FTZ R2, R29, c[0x0][0x2ec] ;  /* 0x0000bb001d027a20 */ /* 0x008fcc0000410000 */
[----:B------:R3:W-:Y:S02]  /*1dd0*/  MUFU.TANH R135, R2 ;  /* 0x0000000200877308 */ /* 0x0007e40000002400 */
[----:B---3--:R-:W-:-:S06]  /*1de0*/  FMUL.FTZ R2, R30, c[0x0][0x2ec] ;  /* 0x0000bb001e027a20 */ /* 0x008fcc0000410000 */
[----:B------:R3:W-:Y:S02]  /*1df0*/  MUFU.TANH R126, R2 ;  /* 0x00000002007e7308 */ /* 0x0007e40000002400 */
[----:B---3--:R-:W-:Y:S02]  /*1e00*/  FMUL.FTZ R2, R31, c[0x0][0x2ec] ;  /* 0x0000bb001f027a20 */ /* 0x008fe40000410000 */
[----:B------:R-:W-:Y:S04]  /*1e10*/  HMMA.16816.F32 R28, R16, R88, RZ ;  /* 0x00000058101c723c */ /* 0x000fe800000018ff */
[----:B------:R3:W-:Y:S02]  /*1e20*/  MUFU.TANH R132, R2 ;  /* 0x0000000200847308 */ /* 0x0007e40000002400 */
[----:B---3--:R-:W-:-:S06]  /*1e30*/  FMUL.FTZ R2, R12, c[0x0][0x2ec] ;  /* 0x0000bb000c027a20 */ /* 0x008fcc0000410000 */
[----:B------:R3:W-:Y:S11]  /*1e40*/  MUFU.TANH R140, R2 ;  /* 0x00000002008c7308 */ /* 0x0007f60000002400 */
[----:B------:R-:W-:Y:S01]  /*1e50*/  @!UPT UIADD3 URZ, URZ, URZ, URZ ;  /* 0x0000003f3f3ff290 */ /* 0x000fe2000fffe03f */
[----:B----4-:R-:W-:Y:S08]  /*1e60*/  HMMA.16816.F32 R32, R4, R60, R28 ;  /* 0x0000003c0420723c */ /* 0x010ff0000000181c */
[----:B------:R-:W-:Y:S01]  /*1e70*/  HMMA.16816.F32 R28, R16, R68, RZ ;  /* 0x00000044101c723c */ /* 0x000fe200000018ff */
[----:B---3--:R-:W-:-:S04]  /*1e80*/  FMUL.FTZ R2, R13, c[0x0][0x2ec] ;  /* 0x0000bb000d027a20 */ /* 0x008fc80000410000 */
        /* <DEDUP_REMOVED lines=14> */
[----:B--2---:R-:W-:Y:S04]  /*1f70*/  HMMA.16816.F32 R36, R4, R92, R28 ;  /* 0x0000005c0424723c */ /* 0x004fe8000000181c */
[----:B------:R2:W-:Y:S04]  /*1f80*/  MUFU.TANH R136, R2 ;  /* 0x0000000200887308 */ /* 0x0005e80000002400 */
[----:B------:R-:W-:Y:S01]  /*1f90*/  HMMA.16816.F32 R28, R16, R84, RZ ;  /* 0x00000054101c723c */ /* 0x000fe200000018ff */
[----:B--2---:R-:W-:-:S04]  /*1fa0*/  FMUL.FTZ R2, R12, c[0x0][0x2ec] ;  /* 0x0000bb000c027a20 */ /* 0x004fc80000410000 */
[----:B------:R2:W-:Y:S11]  /*1fb0*/  MUFU.TANH R149, R2 ;  /* 0x0000000200957308 */ /* 0x0005f60000002400 */
[----:B------:R-:W-:Y:S08]  /*1fc0*/  @!UPT UIADD3 URZ, URZ, URZ, URZ ;  /* 0x0000003f3f3ff290 */ /* 0x000ff0000fffe03f */
[----:B-1----:R-:W-:Y:S01]  /*1fd0*/  HMMA.16816.F32 R28, R4, R76, R28 ;  /* 0x0000004c041c723c */ /* 0x002fe2000000181c */
[----:B--2---:R-:W-:-:S04]  /*1fe0*/  FMUL.FTZ R2, R13, c[0x0][0x2ec] ;  /* 0x0000bb000d027a20 */ /* 0x004fc80000410000 */
[----:B------:R1:W-:Y:S02]  /*1ff0*/  MUFU.TANH R153, R2 ;  /* 0x0000000200997308 */ /* 0x0003e40000002400 */
[----:B-1----:R-:W-:-:S06]  /*2000*/  FMUL.FTZ R2, R14, c[0x0][0x2ec] ;  /* 0x0000bb000e027a20 */ /* 0x002fcc0000410000 */
[----:B------:R1:W-:Y:S02]  /*2010*/  MUFU.TANH R148, R2 ;  /* 0x0000000200947308 */ /* 0x0003e40000002400 */
[----:B-1----:R-:W-:Y:S02]  /*2020*/  FMUL.FTZ R2, R15, c[0x0][0x2ec] ;  /* 0x0000bb000f027a20 */ /* 0x002fe40000410000 */
[----:B------:R-:W-:Y:S04]  /*2030*/  HMMA.16816.F32 R12, R8, R92, R24 ;  /* 0x0000005c080c723c */ /* 0x000fe80000001818 */
[----:B------:R1:W-:Y:S04]  /*2040*/  MUFU.TANH R154, R2 ;  /* 0x00000002009a7308 */ /* 0x0003e80000002400 */
[----:B------:R-:W-:Y:S01]  /*2050*/  HMMA.16816.F32 R24, R20, R84, RZ ;  /* 0x000000541418723c */ /* 0x000fe200000018ff */
[----:B-1----:R-:W-:-:S04]  /*2060*/  FMUL.FTZ R2, R32, c[0x0][0x2ec] ;  /* 0x0000bb0020027a20 */ /* 0x002fc80000410000 */
        /* <DEDUP_REMOVED lines=13> */
[----:B------:R1:W-:Y:S11]  /*2140*/  MUFU.TANH R159, R2 ;  /* 0x00000002009f7308 */ /* 0x0003f60000002400 */
[----:B------:R-:W-:Y:S08]  /*2150*/  @!UPT UIADD3 URZ, URZ, URZ, URZ ;  /* 0x0000003f3f3ff290 */ /* 0x000ff0000fffe03f */
[----:B------:R-:W-:Y:S02]  /*2160*/  FMUL.FTZ R32, R32, c[0x0][0x2ec] ;  /* 0x0000bb0020207a20 */ /* 0x000fe40000410000 */
[----:B------:R-:W-:Y:S02]  /*2170*/  FMUL.FTZ R33, R33, c[0x0][0x2ec] ;  /* 0x0000bb0021217a20 */ /* 0x000fe40000410000 */
[----:B------:R-:W-:Y:S01]  /*2180*/  FMUL.FTZ R34, R34, c[0x0][0x2ec] ;  /* 0x0000bb0022227a20 */ /* 0x000fe20000410000 */
[----:B------:R-:W-:Y:S01]  /*2190*/  MUFU.TANH R173, R32 ;  /* 0x0000002000ad7308 */ /* 0x000fe20000002400 */
[----:B------:R-:W-:Y:S02]  /*21a0*/  FMUL.FTZ R35, R35, c[0x0][0x2ec] ;  /* 0x0000bb0023237a20 */ /* 0x000fe40000410000 */
[----:B-1----:R-:W-:-:S05]  /*21b0*/  FMUL.FTZ R2, R14, c[0x0][0x2ec] ;  /* 0x0000bb000e027a20 */ /* 0x002fca0000410000 */
[----:B------:R-:W-:Y:S08]  /*21c0*/  MUFU.TANH R176, R33 ;  /* 0x0000002100b07308 */ /* 0x000ff00000002400 */
[----:B------:R1:W-:Y:S08]  /*21d0*/  MUFU.TANH R155, R2 ;  /* 0x00000002009b7308 */ /* 0x0003f00000002400 */
[----:B------:R-:W-:Y:S01]  /*21e0*/  MUFU.TANH R172, R34 ;  /* 0x0000002200ac7308 */ /* 0x000fe20000002400 */
[----:B-1----:R-:W-:-:S07]  /*21f0*/  FMUL.FTZ R2, R15, c[0x0][0x2ec] ;  /* 0x0000bb000f027a20 */ /* 0x002fce0000410000 */
[----:B------:R-:W-:Y:S01]  /*2200*/  MUFU.TANH R175, R35 ;  /* 0x0000002300af7308 */ /* 0x000fe20000002400 */
[----:B------:R-:W-:Y:S07]  /*2210*/  HMMA.16816.F32 R12, R8, R76, R24 ;  /* 0x0000004c080c723c */ /* 0x000fee0000001818 */
[----:B------:R1:W-:Y:S01]  /*2220*/  MUFU.TANH R160, R2 ;  /* 0x0000000200a07308 */ /* 0x0003e20000002400 */
[----:B------:R-:W-:Y:S01]  /*2230*/  HMMA.16816.F32 R24, R16, R100, RZ ;  /* 0x000000641018723c */ /* 0x000fe200000018ff */
        /* <DEDUP_REMOVED lines=19> */
[----:B------:R-:W2:Y:S01]  /*2370*/  MUFU.TANH R53, R36 ;  /* 0x0000002400357308 */ /* 0x000ea20000002400 */
[----:B------:R-:W-:Y:S02]  /*2380*/  FMUL.FTZ R39, R39, c[0x0][0x2ec] ;  /* 0x0000bb0027277a20 */ /* 0x000fe40000410000 */
[----:B-1----:R-:W-:-:S05]  /*2390*/  FMUL.FTZ R2, R14, c[0x0][0x2ec] ;  /* 0x0000bb000e027a20 */ /* 0x002fca0000410000 */
[----:B------:R-:W-:Y:S08]  /*23a0*/  MUFU.TANH R56, R37 ;  /* 0x0000002500387308 */ /* 0x000ff00000002400 */
[----:B------:R1:W-:Y:S08]  /*23b0*/  MUFU.TANH R166, R2 ;  /* 0x0000000200a67308 */ /* 0x0003f00000002400 */
[----:B------:R-:W3:Y:S01]  /*23c0*/  MUFU.TANH R46, R38 ;  /* 0x00000026002e7308 */ /* 0x000ee20000002400 */
[----:B-1----:R-:W-:-:S07]  /*23d0*/  FMUL.FTZ R2, R15, c[0x0][0x2ec] ;  /* 0x0000bb000f027a20 */ /* 0x002fce0000410000 */
[----:B------:R-:W-:Y:S01]  /*23e0*/  MUFU.TANH R52, R39 ;  /* 0x0000002700347308 */ /* 0x000fe20000002400 */
[----:B------:R-:W-:Y:S07]  /*23f0*/  HMMA.16816.F32 R12, R4, R104, R24 ;  /* 0x00000068040c723c */ /* 0x000fee0000001818 */
[----:B------:R1:W-:Y:S01]  /*2400*/  MUFU.TANH R174, R2 ;  /* 0x0000000200ae7308 */ /* 0x0003e20000002400 */
[----:B------:R-:W-:Y:S01]  /*2410*/  HMMA.16816.F32 R24, R16, R82, RZ ;  /* 0x000000521018723c */ /* 0x000fe200000018ff */
[----:B-1----:R-:W-:Y:S11]  /*2420*/  FMUL.FTZ R2, R28, c[0x0][0x2ec] ;  /* 0x0000bb001c027a20 */ /* 0x002ff60000410000 */
[----:B------:R-:W-:Y:S04]  /*2430*/  @!UPT UIADD3 URZ, URZ, URZ, URZ ;  /* 0x0000003f3f3ff290 */ /* 0x000fe8000fffe03f */
[----:B------:R-:W-:Y:S01]  /*2440*/  FMUL.FTZ R12, R12, c[0x0][0x2ec] ;  /* 0x0000bb000c0c7a20 */ /* 0x000fe20000410000 */
[----:B------:R1:W-:Y:S01]  /*2450*/  MUFU.TANH R162, R2 ;  /* 0x0000000200a27308 */ /* 0x0003e20000002400 */
[----:B------:R-:W-:Y:S02]  /*2460*/  FMUL.FTZ R13, R13, c[0x0][0x2ec] ;  /* 0x0000bb000d0d7a20 */ /* 0x000fe40000410000 */
[----:B------:R-:W-:Y:S02]  /*2470*/  FMUL.FTZ R14, R14, c[0x0][0x2ec] ;  /* 0x0000bb000e0e7a20 */ /* 0x000fe40000410000 */
[----:B------:R-:W-:Y:S02]  /*2480*/  FMUL.FTZ R15, R15, c[0x0][0x2ec] ;  /* 0x0000bb000f0f7a20 */ /* 0x000fe40000410000 */
[----:B------:R-:W-:Y:S01]  /*2490*/  HMMA.16816.F32 R24, R4, R74, R24 ;  /* 0x0000004a0418723c */ /* 0x000fe20000001818 */
[----:B------:R-:W-:Y:S01]  /*24a0*/  MUFU.TANH R167, R12 ;  /* 0x0000000c00a77308 */ /* 0x000fe20000002400 */
[----:B-1----:R-:W-:-:S07]  /*24b0*/  FMUL.FTZ R2, R29, c[0x0][0x2ec] ;  /* 0x0000bb001d027a20 */ /* 0x002fce0000410000 */
[----:B------:R-:W-:Y:S08]  /*24c0*/  MUFU.TANH R170, R13 ;  /* 0x0000000d00aa7308 */ /* 0x000ff00000002400 */
[----:B------:R1:W-:Y:S07]  /*24d0*/  MUFU.TANH R169, R2 ;  /* 0x0000000200a97308 */ /* 0x0003ee0000002400 */
[----:B------:R-:W-:-:S02]  /*24e0*/  FMUL.FTZ R24, R24, c[0x0][0x2ec] ;  /* 0x0000bb0018187a20 */ /* 0x000fc40000410000 */
[----:B------:R-:W-:Y:S01]  /*24f0*/  FMUL.FTZ R25, R25, c[0x0][0x2ec] ;  /* 0x0000bb0019197a20 */ /* 0x000fe20000410000 */
[----:B------:R-:W-:Y:S01]  /*2500*/  MUFU.TANH R164, R14 ;  /* 0x0000000e00a47308 */ /* 0x000fe20000002400 */
[----:B------:R-:W-:Y:S02]  /*2510*/  FMUL.FTZ R26, R26, c[0x0][0x2ec] ;  /* 0x0000bb001a1a7a20 */ /* 0x000fe40000410000 */
[----:B------:R-:W-:Y:S02]  /*2520*/  FMUL.FTZ R27, R27, c[0x0][0x2ec] ;  /* 0x0000bb001b1b7a20 */ /* 0x000fe40000410000 */
[----:B-1----:R-:W-:-:S03]  /*2530*/  FMUL.FTZ R2, R30, c[0x0][0x2ec] ;  /* 0x0000bb001e027a20 */ /* 0x002fc60000410000 */
[----:B------:R1:W-:Y:S08]  /*2540*/  MUFU.TANH R168, R15 ;  /* 0x0000000f00a87308 */ /* 0x0003f00000002400 */
[----:B------:R4:W-:Y:S01]  /*2550*/  MUFU.TANH R161, R2 ;  /* 0x0000000200a17308 */ /* 0x0009e20000002400 */
[----:B-1----:R-:W-:Y:S07]  /*2560*/  HMMA.16816.F32 R12, R16, R66, RZ ;  /* 0x00000042100c723c */ /* 0x002fee00000018ff */
[----:B------:R-:W-:Y:S01]  /*2570*/  MUFU.TANH R76, R24 ;  /* 0x00000018004c7308 */ /* 0x000fe20000002400 */
[----:B----4-:R-:W-:-:S07]  /*2580*/  FMUL.FTZ R2, R31, c[0x0][0x2ec] ;  /* 0x0000bb001f027a20 */ /* 0x010fce0000410000 */
[----:B------:R-:W-:Y:S01]  /*2590*/  MUFU.TANH R122, R25 ;  /* 0x00000019007a7308 */ /* 0x000fe20000002400 */
[----:B------:R-:W-:Y:S07]  /*25a0*/  HMMA.16816.F32 R28, R16, R54, RZ ;  /* 0x00000036101c723c */ /* 0x000fee00000018ff */
[----:B------:R1:W-:Y:S01]  /*25b0*/  MUFU.TANH R165, R2 ;  /* 0x0000000200a57308 */ /* 0x0003e20000002400 */
[----:B------:R-:W-:Y:S07]  /*25c0*/  HMMA.16816.F32 R36, R4, R98, R12 ;  /* 0x000000620424723c */ /* 0x000fee000000180c */
[----:B------:R-:W-:Y:S01]  /*25d0*/  MUFU.TANH R73, R26 ;  /* 0x0000001a00497308 */ /* 0x000fe20000002400 */
[----:B-1----:R-:W-:-:S08]  /*25e0*/  LOP3.LUT R2, R113, 0xffffffe0, RZ, 0xc0, !PT ;  /* 0xffffffe071027812 */ /* 0x002fd000078ec0ff */
[----:B------:R-:W-:Y:S01]  /*25f0*/  HMMA.16816.F32 R32, R4, R58, R28 ;  /* 0x0000003a0420723c */ /* 0x000fe2000000181c */
[----:B------:R-:W-:Y:S01]  /*2600*/  MUFU.TANH R113, R27 ;  /* 0x0000001b00717308 */ /* 0x000fe20000002400 */
[C---:B------:R-:W-:Y:S02]  /*2610*/  IMAD.IADD R2, R120.reuse, 0x1, -R2 ;  /* 0x0000000178027824 */ /* 0x040fe400078e0a02 */
[----:B------:R-:W-:-:S04]  /*2620*/  IMAD.SHL.U32 R120, R120, 0x2, RZ ;  /* 0x0000000278787824 */ /* 0x000fc800078e00ff */
[----:B------:R-:W-:Y:S01]  /*2630*/  HMMA.16816.F32 R28, R20, R42, RZ ;  /* 0x0000002a141c723c */ /* 0x000fe200000018ff */
[----:B------:R-:W-:Y:S02]  /*2640*/  SHF.R.S32.HI R3, RZ, 0x1f, R2 ;  /* 0x0000001fff037819 */ /* 0x000fe40000011402 */
[----:B------:R-:W-:Y:S02]  /*2650*/  LOP3.LUT R12, R120, 0x6, RZ, 0xc0, !PT ;  /* 0x00000006780c7812 */ /* 0x000fe400078ec0ff */
[----:B------:R-:W-:Y:S01]  /*2660*/  LEA.HI R2, R3, R2, RZ, 0x2 ;  /* 0x0000000203027211 */ /* 0x000fe200078f10ff */
[----:B------:R-:W-:Y:S02]  /*2670*/  IMAD R3, R110, 0x10, R121 ;  /* 0x000000106e037824 */ /* 0x000fe400078e0279 */
[----:B------:R-:W-:Y:S01]  /*2680*/  FMUL.FTZ R36, R36, c[0x0][0x2ec] ;  /* 0x0000bb0024247a20 */ /* 0x000fe20000410000 */
[----:B------:R-:W-:Y:S01]  /*2690*/  SHF.R.S32.HI R129, RZ, 0x2, R2 ;  /* 0x00000002ff817819 */ /* 0x000fe20000011402 */
[----:B------:R-:W-:-:S02]  /*26a0*/  FMUL.FTZ R37, R37, c[0x0][0x2ec] ;  /* 0x0000bb0025257a20 */ /* 0x000fc40000410000 */
[----:B------:R-:W-:Y:S01]  /*26b0*/  FMUL.FTZ R38, R38, c[0x0][0x2ec] ;  /* 0x0000bb0026267a20 */ /* 0x000fe20000410000 */
[----:B------:R-:W-:Y:S01]  /*26c0*/  IADD3 R2, R3, 0x1, R129 ;  /* 0x0000000103027810 */ /* 0x000fe20007ffe081 */
[----:B------:R-:W-:Y:S01]  /*26d0*/  FMUL.FTZ R39, R39, c[0x0][0x2ec] ;  /* 0x0000bb0027277a20 */ /* 0x000fe20000410000 */
[----:B------:R-:W-:Y:S01]  /*26e0*/  MUFU.TANH R124, R36 ;  /* 0x00000024007c7308 */ /* 0x000fe20000002400 */
[----:B------:R-:W-:Y:S01]  /*26f0*/  FMUL.FTZ R32, R32, c[0x0][0x2ec] ;  /* 0x0000bb0020207a20 */ /* 0x000fe20000410000 */
[----:B------:R-:W-:Y:S01]  /*2700*/  IADD3 R3, R44, R2, -R45 ;  /* 0x000000022c037210 */ /* 0x000fe20007ffe82d */
[----:B------:R-:W-:Y:S01]  /*2710*/  FMUL.FTZ R33, R33, c[0x0][0x2ec] ;  /* 0x0000bb0021217a20 */ /* 0x000fe20000410000 */
[----:B------:R1:W-:Y:S01]  /*2720*/  STL [R1+0x5c], R129 ;  /* 0x00005c8101007387 */ /* 0x0003e20000100800 */
[----:B------:R-:W-:Y:S01]  /*2730*/  FMUL.FTZ R34, R34, c[0x0][0x2ec] ;  /* 0x0000bb0022227a20 */ /* 0x000fe20000410000 */
[----:B------:R-:W-:Y:S01]  /*2740*/  IADD3 R3, R3, c[0x0][0x2e8], RZ ;  /* 0x0000ba0003037a10 */ /* 0x000fe20007ffe0ff */
[----:B------:R-:W-:Y:S01]  /*2750*/  FMUL.FTZ R35, R35, c[0x0][0x2ec] ;  /* 0x0000bb0023237a20 */ /* 0x000fe20000410000 */
[----:B------:R-:W-:Y:S01]  /*2760*/  MUFU.TANH R68, R32 ;  /* 0x0000002000447308 */ /* 0x000fe20000002400 */
[----:B------:R-:W-:Y:S01]  /*2770*/  HMMA.16816.F32 R40, R8, R50, R28 ;  /* 0x000000320828723c */ /* 0x000fe2000000181c */
[----:B------:R-:W-:Y:S01]  /*2780*/  IMAD R2, R109, 0x80, R12 ;  /* 0x000000806d027824 */ /* 0x000fe200078e020c */
[----:B------:R-:W-:-:S02]  /*2790*/  IADD3 R14, R3, 0x8, RZ ;  /* 0x00000008030e7810 */ /* 0x000fc40007ffe0ff */
[C---:B------:R-:W-:Y:S02]  /*27a0*/  IADD3 R13, R3.reuse, 0x40, RZ ;  /* 0x00000040030d7810 */ /* 0x040fe40007ffe0ff */
[C---:B------:R-:W-:Y:S01]  /*27b0*/  IADD3 R12, R3.reuse, 0x48, RZ ;  /* 0x00000048030c7810 */ /* 0x040fe20007ffe0ff */
[----:B------:R-:W-:Y:S01]  /*27c0*/  MUFU.TANH R72, R33 ;  /* 0x0000002100487308 */ /* 0x000fe20000002400 */
[----:B------:R-:W-:Y:S01]  /*27d0*/  HMMA.16816.F32 R28, R20, R54, RZ ;  /* 0x00000036141c723c */ /* 0x000fe200000018ff */
[----:B------:R-:W-:Y:S02]  /*27e0*/  IADD3 R24, R2, 0x1, RZ ;  /* 0x0000000102187810 */ /* 0x000fe40007ffe0ff */
[-C--:B------:R-:W-:Y:S02]  /*27f0*/  IMNMX R15, R3, R44.reuse, PT ;  /* 0x0000002c030f7217 */ /* 0x080fe40003800200 */
[-C--:B------:R-:W-:Y:S02]  /*2800*/  IMNMX R14, R14, R44.reuse, PT ;  /* 0x0000002c0e0e7217 */ /* 0x080fe40003800200 */
[----:B------:R-:W-:Y:S01]  /*2810*/  MUFU.TANH R57, R34 ;  /* 0x0000002200397308 */ /* 0x000fe20000002400 */
[----:B------:R-:W-:-:S02]  /*2820*/  IMNMX R13, R13, R44, PT ;  /* 0x0000002c0d0d7217 */ /* 0x000fc40003800200 */
[----:B------:R-:W-:Y:S02]  /*2830*/  IMNMX R12, R12, R44, PT ;  /* 0x0000002c0c0c7217 */ /* 0x000fe40003800200 */
[C---:B------:R-:W-:Y:S02]  /*2840*/  ISETP.GE.AND P3, PT, R24.reuse, R15, PT ;  /* 0x0000000f1800720c */ /* 0x040fe40003f66270 */
[C---:B------:R-:W-:Y:S01]  /*2850*/  ISETP.GE.AND P1, PT, R24.reuse, R14, PT ;  /* 0x0000000e1800720c */ /* 0x040fe20003f26270 */
[----:B------:R4:W-:Y:S01]  /*2860*/  MUFU.TANH R69, R35 ;  /* 0x0000002300457308 */ /* 0x0009e20000002400 */
[----:B------:R-:W-:Y:S01]  /*2870*/  FMUL.FTZ R41, R41, c[0x0][0x2ec] ;  /* 0x0000bb0029297a20 */ /* 0x000fe20000410000 */
[----:B------:R-:W-:Y:S01]  /*2880*/  ISETP.GE.AND P0, PT, R24, R13, PT ;  /* 0x0000000d1800720c */ /* 0x000fe20003f06270 */
[----:B------:R-:W-:Y:S01]  /*2890*/  FMUL.FTZ R42, R42, c[0x0][0x2ec] ;  /* 0x0000bb002a2a7a20 */ /* 0x000fe20000410000 */
[----:B------:R-:W-:Y:S01]  /*28a0*/  ISETP.GE.AND P4, PT, R24, R12, PT ;  /* 0x0000000c1800720c */ /* 0x000fe20003f86270 */
[----:B------:R-:W-:Y:S01]  /*28b0*/  FMUL.FTZ R40, R40, c[0x0][0x2ec] ;  /* 0x0000bb0028287a20 */ /* 0x000fe20000410000 */
[C---:B------:R-:W-:Y:S01]  /*28c0*/  IADD3 R3, R2.reuse, 0x8, RZ ;  /* 0x0000000802037810 */ /* 0x040fe20007ffe0ff */
[----:B------:R-:W-:Y:S01]  /*28d0*/  FMUL.FTZ R43, R43, c[0x0][0x2ec] ;  /* 0x0000bb002b2b7a20 */ /* 0x000fe20000410000 */
[----:B------:R-:W5:Y:S01]  /*28e0*/  MUFU.TANH R41, R41 ;  /* 0x0000002900297308 */ /* 0x000f620000002400 */
[----:B------:R-:W-:-:S02]  /*28f0*/  IADD3 R24, R2, 0x9, RZ ;  /* 0x0000000902187810 */ /* 0x000fc40007ffe0ff */
[----:B------:R-:W-:Y:S02]  /*2900*/  FSEL R65, R114, -INF , !P3 ;  /* 0xff80000072417808 */ /* 0x000fe40005800000 */
[----:B------:R-:W-:Y:S02]  /*2910*/  FSEL R85, R115, -INF , !P1 ;  /* 0xff80000073557808 */ /* 0x000fe40004800000 */
[C---:B------:R-:W-:Y:S01]  /*2920*/  ISETP.GE.AND P2, PT, R3.reuse, R15, PT ;  /* 0x0000000f0300720c */ /* 0x040fe20003f46270 */
[----:B----4-:R-:W-:Y:S01]  /*2930*/  HMMA.16816.F32 R32, R16, R90, RZ ;  /* 0x0000005a1020723c */ /* 0x010fe200000018ff */
[----:B------:R-:W4:Y:S01]  /*2940*/  MUFU.TANH R42, R42 ;  /* 0x0000002a002a7308 */ /* 0x000f220000002400 */
[C---:B------:R-:W-:Y:S02]  /*2950*/  ISETP.GE.AND P6, PT, R3.reuse, R14, PT ;  /* 0x0000000e0300720c */ /* 0x040fe40003fc6270 */
[C---:B------:R-:W-:Y:S02]  /*2960*/  ISETP.GE.AND P5, PT, R3.reuse, R13, PT ;  /* 0x0000000d0300720c */ /* 0x040fe40003fa6270 */
[----:B------:R-:W-:-:S02]  /*2970*/  ISETP.GE.AND P3, PT, R3, R12, PT ;  /* 0x0000000c0300720c */ /* 0x000fc40003f66270 */
[----:B------:R-:W-:Y:S01]  /*2980*/  ISETP.GE.AND P1, PT, R24, R15, PT ;  /* 0x0000000f1800720c */ /* 0x000fe20003f26270 */
[----:B------:R-:W1:Y:S01]  /*2990*/  MUFU.TANH R40, R40 ;  /* 0x0000002800287308 */ /* 0x000e620000002400 */
[----:B------:R-:W-:Y:S02]  /*29a0*/  IADD3 R3, R2, 0x10, RZ ;  /* 0x0000001002037810 */ /* 0x000fe40007ffe0ff */
[----:B--2---:R-:W-:Y:S02]  /*29b0*/  FSEL R105, R53, -INF , !P5 ;  /* 0xff80000035697808 */ /* 0x004fe40006800000 */
[----:B---3--:R-:W-:Y:S02]  /*29c0*/  FSEL R115, R46, -INF , !P3 ;  /* 0xff8000002e737808 */ /* 0x008fe40005800000 */
[----:B-----5:R-:W-:Y:S01]  /*29d0*/  FSEL R61, R41, -INF , !P1 ;  /* 0xff800000293d7808 */ /* 0x020fe20004800000 */
[----:B------:R-:W-:Y:S01]  /*29e0*/  MUFU.TANH R131, R37 ;  /* 0x0000002500837308 */ /* 0x000fe20000002400 */
[----:B----4-:R-:W-:-:S02]  /*29f0*/  FSEL R93, R42, -INF , !P6 ;  /* 0xff8000002a5d7808 */ /* 0x010fc40007000000 */
[C---:B------:R-:W-:Y:S02]  /*2a00*/  ISETP.GE.AND P6, PT, R3.reuse, R15, PT ;  /* 0x0000000f0300720c */ /* 0x040fe40003fc6270 */
[C---:B------:R-:W-:Y:S02]  /*2a10*/  ISETP.GE.AND P5, PT, R3.reuse, R14, PT ;  /* 0x0000000e0300720c */ /* 0x040fe40003fa6270 */
[----:B------:R-:W-:Y:S01]  /*2a20*/  HMMA.16816.F32 R48, R4, R62, R32 ;  /* 0x0000003e0430723c */ /* 0x000fe20000001820 */
[C---:B------:R-:W-:Y:S01]  /*2a30*/  ISETP.GE.AND P3, PT, R3.reuse, R13, PT ;  /* 0x0000000d0300720c */ /* 0x040fe20003f66270 */
[----:B------:R-:W-:Y:S01]  /*2a40*/  MUFU.TANH R121, R38 ;  /* 0x0000002600797308 */ /* 0x000fe20000002400 */
[----:B------:R-:W-:Y:S02]  /*2a50*/  ISETP.GE.AND P1, PT, R3, R12, PT ;  /* 0x0000000c0300720c */ /* 0x000fe40003f26270 */
[----:B------:R-:W-:Y:S02]  /*2a60*/  IADD3 R3, R2, 0x18, RZ ;  /* 0x0000001802037810 */ /* 0x000fe40007ffe0ff */
[----:B------:R-:W-:Y:S01]  /*2a70*/  FSEL R89, R116, -INF , !P5 ;  /* 0xff80000074597808 */ /* 0x000fe20006800000 */
[----:B------:R-:W-:Y:S01]  /*2a80*/  HMMA.16816.F32 R32, R8, R58, R28 ;  /* 0x0000003a0820723c */ /* 0x000fe2000000181c */
[----:B------:R-:W-:Y:S01]  /*2a90*/  FSEL R110, R80, -INF , !P3 ;  /* 0xff800000506e7808 */ /* 0x000fe20005800000 */
[----:B------:R-:W2:Y:S01]  /*2aa0*/  MUFU.TANH R43, R43 ;  /* 0x0000002b002b7308 */ /* 0x000ea20000002400 */
[----:B------:R-:W-:-:S02]  /*2ab0*/  ISETP.GE.AND P5, PT, R3, R15, PT ;  /* 0x0000000f0300720c */ /* 0x000fc40003fa6270 */
[-C--:B------:R-:W-:Y:S02]  /*2ac0*/  ISETP.GE.AND P3, PT, R3, R14.reuse, PT ;  /* 0x0000000e0300720c */ /* 0x080fe40003f66270 */
[----:B-1----:R-:W-:Y:S01]  /*2ad0*/  FSEL R64, R40, -INF , !P2 ;  /* 0xff80000028407808 */ /* 0x002fe20005000000 */
[----:B------:R-:W-:Y:S01]  /*2ae0*/  HMMA.16816.F32 R28, R20, R82, RZ ;  /* 0x00000052141c723c */ /* 0x000fe200000018ff */
[----:B------:R-:W-:Y:S01]  /*2af0*/  FSEL R100, R112, -INF , !P0 ;  /* 0xff80000070647808 */ /* 0x000fe20004000000 */
[----:B------:R1:W-:Y:S01]  /*2b00*/  MUFU.TANH R40, R39 ;  /* 0x0000002700287308 */ /* 0x0003e20000002400 */
[----:B------:R-:W-:Y:S02]  /*2b10*/  FSEL R111, R111, -INF , !P4 ;  /* 0xff8000006f6f7808 */ /* 0x000fe40006000000 */
[C---:B------:R-:W-:Y:S02]  /*2b20*/  ISETP.GE.AND P0, PT, R24.reuse, R14, PT ;  /* 0x0000000e1800720c */ /* 0x040fe40003f06270 */
[C---:B------:R-:W-:Y:S01]  /*2b30*/  ISETP.GE.AND P4, PT, R24.reuse, R13, PT ;  /* 0x0000000d1800720c */ /* 0x040fe20003f86270 */
[----:B------:R-:W-:Y:S01]  /*2b40*/  FMUL.FTZ R49, R49, c[0x0][0x2ec] ;  /* 0x0000bb0031317a20 */ /* 0x000fe20000410000 */
[----:B------:R-:W-:Y:S01]  /*2b50*/  ISETP.GE.AND P2, PT, R24, R12, PT ;  /* 0x0000000c1800720c */ /* 0x000fe20003f46270 */
[----:B------:R-:W-:Y:S01]  /*2b60*/  FMUL.FTZ R51, R51, c[0x0][0x2ec] ;  /* 0x0000bb0033337a20 */ /* 0x000fe20000410000 */
[----:B------:R-:W-:Y:S01]  /*2b70*/  IADD3 R24, R2, 0x11, RZ ;  /* 0x0000001102187810 */ /* 0x000fe20007ffe0ff */
[----:B------:R-:W-:Y:S01]  /*2b80*/  MUFU.TANH R129, R49 ;  /* 0x0000003100817308 */ /* 0x000fe20000002400 */
[----:B--2---:R-:W-:Y:S01]  /*2b90*/  FSEL R92, R43, -INF , !P0 ;  /* 0xff8000002b5c7808 */ /* 0x004fe20004000000 */
[----:B------:R-:W-:Y:S01]  /*2ba0*/  FMUL.FTZ R50, R50, c[0x0][0x2ec] ;  /* 0x0000bb0032327a20 */ /* 0x000fe20000410000 */
[----:B------:R-:W-:Y:S01]  /*2bb0*/  ISETP.GE.AND P0, PT, R24, R15, PT ;  /* 0x0000000f1800720c */ /* 0x000fe20003f06270 */
[----:B------:R-:W-:Y:S01]  /*2bc0*/  FMUL.FTZ R32, R32, c[0x0][0x2ec] ;  /* 0x0000bb0020207a20 */ /* 0x000fe20000410000 */
[----:B------:R-:W-:Y:S01]  /*2bd0*/  FSEL R104, R56, -INF , !P4 ;  /* 0xff80000038687808 */ /* 0x000fe20006000000 */
[----:B------:R-:W-:Y:S01]  /*2be0*/  FMUL.FTZ R34, R34, c[0x0][0x2ec] ;  /* 0x0000bb0022227a20 */ /* 0x000fe20000410000 */
[----:B------:R-:W-:Y:S01]  /*2bf0*/  FSEL R112, R52, -INF , !P2 ;  /* 0xff80000034707808 */ /* 0x000fe20005000000 */
[----:B------:R-:W-:Y:S01]  /*2c00*/  FMUL.FTZ R33, R33, c[0x0][0x2ec] ;  /* 0x0000bb0021217a20 */ /* 0x000fe20000410000 */
[----:B------:R-:W-:Y:S01]  /*2c10*/  FSEL R60, R118, -INF , !P6 ;  /* 0xff800000763c7808 */ /* 0x000fe20007000000 */
[----:B------:R-:W2:Y:S01]  /*2c20*/  MUFU.TANH R32, R32 ;  /* 0x0000002000207308 */ /* 0x000ea20000002400 */
[----:B------:R-:W-:Y:S01]  /*2c30*/  FMUL.FTZ R35, R35, c[0x0][0x2ec] ;  /* 0x0000bb0023237a20 */ /* 0x000fe20000410000 */
[----:B-1----:R-:W-:Y:S01]  /*2c40*/  HMMA.16816.F32 R36, R8, R74, R28 ;  /* 0x0000004a0824723c */ /* 0x002fe2000000181c */
[----:B------:R-:W-:Y:S01]  /*2c50*/  FSEL R117, R117, -INF , !P1 ;  /* 0xff80000075757808 */ /* 0x000fe20004800000 */
[----:B------:R-:W-:Y:S01]  /*2c60*/  FMUL.FTZ R48, R48, c[0x0][0x2ec] ;  /* 0x0000bb0030307a20 */ /* 0x000fe20000410000 */
[----:B------:R-:W-:-:S02]  /*2c70*/  FSEL R59, R123, -INF , !P0 ;  /* 0xff8000007b3b7808 */ /* 0x000fc40004000000 */
[C---:B------:R-:W-:Y:S01]  /*2c80*/  ISETP.GE.AND P4, PT, R24.reuse, R14, PT ;  /* 0x0000000e1800720c */ /* 0x040fe20003f86270 */
[----:B------:R-:W1:Y:S01]  /*2c90*/  MUFU.TANH R34, R34 ;  /* 0x0000002200227308 */ /* 0x000e620000002400 */
[CC--:B------:R-:W-:Y:S01]  /*2ca0*/  ISETP.GE.AND P2, PT, R24.reuse, R13.reuse, PT ;  /* 0x0000000d1800720c */ /* 0x0c0fe20003f46270 */
[----:B------:R-:W-:Y:S01]  /*2cb0*/  HMMA.16816.F32 R28, R20, R66, RZ ;  /* 0x00000042141c723c */ /* 0x000fe200000018ff */
[-C--:B------:R-:W-:Y:S02]  /*2cc0*/  ISETP.GE.AND P6, PT, R24, R12.reuse, PT ;  /* 0x0000000c1800720c */ /* 0x080fe40003fc6270 */
[C---:B------:R-:W-:Y:S02]  /*2cd0*/  ISETP.GE.AND P1, PT, R3.reuse, R13, PT ;  /* 0x0000000d0300720c */ /* 0x040fe40003f26270 */
[----:B------:R-:W-:Y:S01]  /*2ce0*/  ISETP.GE.AND P0, PT, R3, R12, PT ;  /* 0x0000000c0300720c */ /* 0x000fe20003f06270 */
[----:B------:R-:W3:Y:S01]  /*2cf0*/  MUFU.TANH R25, R33 ;  /* 0x0000002100197308 */ /* 0x000ee20000002400 */
[----:B--2---:R-:W-:-:S02]  /*2d00*/  FSEL R58, R32, -INF , !P5 ;  /* 0xff800000203a7808 */ /* 0x004fc40006800000 */
[C---:B------:R-:W-:Y:S02]  /*2d10*/  IADD3 R24, R2.reuse, 0x19, RZ ;  /* 0x0000001902187810 */ /* 0x040fe40007ffe0ff */
[----:B------:R-:W-:Y:S02]  /*2d20*/  IADD3 R3, R2, 0x20, RZ ;  /* 0x0000002002037810 */ /* 0x000fe40007ffe0ff */
[----:B------:R-:W-:Y:S01]  /*2d30*/  FSEL R83, R125, -INF , !P4 ;  /* 0xff8000007d537808 */ /* 0x000fe20006000000 */
[----:B------:R2:W4:Y:S01]  /*2d40*/  MUFU.TANH R26, R35 ;  /* 0x00000023001a7308 */ /* 0x0005220000002400 */
[----:B-1----:R-:W-:Y:S01]  /*2d50*/  FSEL R84, R34, -INF , !P3 ;  /* 0xff80000022547808 */ /* 0x002fe20005800000 */
[----:B------:R-:W-:Y:S01]  /*2d60*/  FMUL.FTZ R37, R37, c[0x0][0x2ec] ;  /* 0x0000bb0025257a20 */ /* 0x000fe20000410000 */
[----:B------:R-:W-:Y:S01]  /*2d70*/  FSEL R101, R119, -INF , !P2 ;  /* 0xff80000077657808 */ /* 0x000fe20005000000 */
[----:B------:R-:W-:Y:S01]  /*2d80*/  FMUL.FTZ R38, R38, c[0x0][0x2ec] ;  /* 0x0000bb0026267a20 */ /* 0x000fe20000410000 */
[----:B------:R-:W-:Y:S01]  /*2d90*/  FSEL R114, R81, -INF , !P6 ;  /* 0xff80000051727808 */ /* 0x000fe20007000000 */
[----:B------:R-:W-:Y:S01]  /*2da0*/  FMUL.FTZ R36, R36, c[0x0][0x2ec] ;  /* 0x0000bb0024247a20 */ /* 0x000fe20000410000 */
[C---:B------:R-:W-:Y:S01]  /*2db0*/  ISETP.GE.AND P4, PT, R24.reuse, R15, PT ;  /* 0x0000000f1800720c */ /* 0x040fe20003f86270 */
[----:B------:R-:W-:Y:S01]  /*2dc0*/  MUFU.TANH R37, R37 ;  /* 0x0000002500257308 */ /* 0x000fe20000002400 */
[C---:B------:R-:W-:Y:S01]  /*2dd0*/  ISETP.GE.AND P2, PT, R24.reuse, R14, PT ;  /* 0x0000000e1800720c */ /* 0x040fe20003f46270 */
[----:B------:R-:W-:Y:S01]  /*2de0*/  FMUL.FTZ R39, R39, c[0x0][0x2ec] ;  /* 0x0000bb0027277a20 */ /* 0x000fe20000410000 */
[----:B------:R-:W-:-:S02]  /*2df0*/  ISETP.GE.AND P6, PT, R24, R13, PT ;  /* 0x0000000d1800720c */ /* 0x000fc40003fc6270 */
[----:B------:R-:W-:Y:S02]  /*2e00*/  ISETP.GE.AND P5, PT, R24, R12, PT ;  /* 0x0000000c1800720c */ /* 0x000fe40003fa6270 */
[----:B------:R-:W-:Y:S01]  /*2e10*/  ISETP.GE.AND P3, PT, R3, R15, PT ;  /* 0x0000000f0300720c */ /* 0x000fe20003f66270 */
[----:B--2---:R-:W-:Y:S01]  /*2e20*/  HMMA.16816.F32 R32, R16, R70, RZ ;  /* 0x000000461020723c */ /* 0x004fe200000018ff */
[----:B------:R-:W1:Y:S01]  /*2e30*/  MUFU.TANH R38, R38 ;  /* 0x0000002600267308 */ /* 0x000e620000002400 */
[----:B------:R-:W-:Y:S02]  /*2e40*/  IADD3 R24, R2, 0x21, RZ ;  /* 0x0000002102187810 */ /* 0x000fe40007ffe0ff */
[----:B------:R-:W-:Y:S02]  /*2e50*/  FSEL R119, R57, -INF , !P0 ;  /* 0xff80000039777808 */ /* 0x000fe40004000000 */
[----:B------:R-:W-:Y:S02]  /*2e60*/  FSEL R97, R68, -INF , !P1 ;  /* 0xff80000044617808 */ /* 0x000fe40004800000 */
[----:B---3--:R-:W-:Y:S01]  /*2e70*/  FSEL R57, R25, -INF , !P4 ;  /* 0xff80000019397808 */ /* 0x008fe20006000000 */
[----:B------:R-:W2:Y:S01]  /*2e80*/  MUFU.TANH R36, R36 ;  /* 0x0000002400247308 */ /* 0x000ea20000002400 */
[----:B----4-:R-:W-:-:S02]  /*2e90*/  FSEL R81, R26, -INF , !P2 ;  /* 0xff8000001a517808 */ /* 0x010fc40005000000 */
[----:B------:R-:W-:Y:S02]  /*2ea0*/  FSEL R96, R72, -INF , !P6 ;  /* 0xff80000048607808 */ /* 0x000fe40007000000 */
[----:B------:R-:W-:Y:S02]  /*2eb0*/  FSEL R116, R69, -INF , !P5 ;  /* 0xff80000045747808 */ /* 0x000fe40006800000 */
[----:B------:R-:W-:Y:S01]  /*2ec0*/  FSEL R56, R130, -INF , !P3 ;  /* 0xff80000082387808 */ /* 0x000fe20005800000 */
[----:B------:R-:W3:Y:S01]  /*2ed0*/  MUFU.TANH R39, R39 ;  /* 0x0000002700277308 */ /* 0x000ee20000002400 */
[C---:B------:R-:W-:Y:S02]  /*2ee0*/  ISETP.GE.AND P1, PT, R3.reuse, R14, PT ;  /* 0x0000000e0300720c */ /* 0x040fe40003f26270 */
[C---:B------:R-:W-:Y:S02]  /*2ef0*/  ISETP.GE.AND P0, PT, R3.reuse, R13, PT ;  /* 0x0000000d0300720c */ /* 0x040fe40003f06270 */
[----:B------:R-:W-:-:S02]  /*2f00*/  ISETP.GE.AND P4, PT, R3, R12, PT ;  /* 0x0000000c0300720c */ /* 0x000fc40003f86270 */
[----:B------:R-:W-:Y:S01]  /*2f10*/  HMMA.16816.F32 R44, R4, R94, R32 ;  /* 0x0000005e042c723c */ /* 0x000fe20000001820 */
[C---:B------:R-:W-:Y:S01]  /*2f20*/  ISETP.GE.AND P2, PT, R24.reuse, R15, PT ;  /* 0x0000000f1800720c */ /* 0x040fe20003f46270 */
[----:B------:R-:W-:Y:S01]  /*2f30*/  MUFU.TANH R27, R51 ;  /* 0x00000033001b7308 */ /* 0x000fe20000002400 */
[C---:B------:R-:W-:Y:S02]  /*2f40*/  ISETP.GE.AND P6, PT, R24.reuse, R14, PT ;  /* 0x0000000e1800720c */ /* 0x040fe40003fc6270 */
[C---:B------:R-:W-:Y:S02]  /*2f50*/  ISETP.GE.AND P5, PT, R24.reuse, R13, PT ;  /* 0x0000000d1800720c */ /* 0x040fe40003fa6270 */
[----:B------:R-:W-:Y:S01]  /*2f60*/  ISETP.GE.AND P3, PT, R24, R12, PT ;  /* 0x0000000c1800720c */ /* 0x000fe20003f66270 */
[----:B------:R-:W-:Y:S01]  /*2f70*/  HMMA.16816.F32 R32, R8, R98, R28 ;  /* 0x000000620820723c */ /* 0x000fe2000000181c */
[C---:B------:R-:W-:Y:S01]  /*2f80*/  IADD3 R3, R2.reuse, 0x28, RZ ;  /* 0x0000002802037810 */ /* 0x040fe20007ffe0ff */
[----:B------:R-:W-:Y:S01]  /*2f90*/  MUFU.TANH R74, R50 ;  /* 0x00000032004a7308 */ /* 0x000fe20000002400 */
[----:B------:R-:W-:-:S02]  /*2fa0*/  IADD3 R24, R2, 0x29, RZ ;  /* 0x0000002902187810 */ /* 0x000fc40007ffe0ff */
[----:B------:R-:W-:Y:S02]  /*2fb0*/  FSEL R82, R128, -INF , !P1 ;  /* 0xff80000080527808 */ /* 0x000fe40004800000 */
[----:B------:R-:W-:Y:S01]  /*2fc0*/  FSEL R118, R127, -INF , !P0 ;  /* 0xff8000007f767808 */ /* 0x000fe20004000000 */
[----:B------:R-:W-:Y:S01]  /*2fd0*/  HMMA.16816.F32 R28, R20, R90, RZ ;  /* 0x0000005a141c723c */ /* 0x000fe200000018ff */
[----:B------:R-:W-:Y:S01]  /*2fe0*/  FSEL R126, R126, -INF , !P4 ;  /* 0xff8000007e7e7808 */ /* 0x000fe20006000000 */
[----:B------:R-:W-:Y:S01]  /*2ff0*/  MUFU.TANH R120, R48 ;  /* 0x0000003000787308 */ /* 0x000fe20000002400 */
[----:B------:R-:W-:Y:S02]  /*3000*/  FSEL R55, R137, -INF , !P2 ;  /* 0xff80000089377808 */ /* 0x000fe40005000000 */
[----:B------:R-:W-:Y:S02]  /*3010*/  FSEL R77, R138, -INF , !P6 ;  /* 0xff8000008a4d7808 */ /* 0x000fe40007000000 */
[C---:B------:R-:W-:Y:S01]  /*3020*/  ISETP.GE.AND P1, PT, R3.reuse, R15, PT ;  /* 0x0000000f0300720c */ /* 0x040fe20003f26270 */
[----:B------:R-:W-:Y:S01]  /*3030*/  FMUL.FTZ R46, R46, c[0x0][0x2ec] ;  /* 0x0000bb002e2e7a20 */ /* 0x000fe20000410000 */
[----:B------:R-:W-:Y:S01]  /*3040*/  ISETP.GE.AND P0, PT, R3, R14, PT ;  /* 0x0000000e0300720c */ /* 0x000fe20003f06270 */
[----:B------:R-:W-:Y:S01]  /*3050*/  FMUL.FTZ R45, R45, c[0x0][0x2ec] ;  /* 0x0000bb002d2d7a20 */ /* 0x000fe20000410000 */
[C---:B------:R-:W-:Y:S01]  /*3060*/  ISETP.GE.AND P4, PT, R3.reuse, R13, PT ;  /* 0x0000000d0300720c */ /* 0x040fe20003f86270 */
[----:B------:R-:W-:Y:S01]  /*3070*/  MUFU.TANH R54, R46 ;  /* 0x0000002e00367308 */ /* 0x000fe20000002400 */
[----:B------:R-:W-:Y:S01]  /*3080*/  ISETP.GE.AND P2, PT, R3, R12, PT ;  /* 0x0000000c0300720c */ /* 0x000fe20003f46270 */
[----:B------:R-:W-:Y:S01]  /*3090*/  FMUL.FTZ R44, R44, c[0x0][0x2ec] ;  /* 0x0000bb002c2c7a20 */ /* 0x000fe20000410000 */
[-C--:B------:R-:W-:Y:S01]  /*30a0*/  ISETP.GE.AND P6, PT, R24, R15.reuse, PT ;  /* 0x0000000f1800720c */ /* 0x080fe20003fc6270 */
[----:B------:R-:W-:Y:S01]  /*30b0*/  FMUL.FTZ R32, R32, c[0x0][0x2ec] ;  /* 0x0000bb0020207a20 */ /* 0x000fe20000410000 */
[----:B------:R-:W-:Y:S01]  /*30c0*/  IADD3 R3, R2, 0x30, RZ ;  /* 0x0000003002037810 */ /* 0x000fe20007ffe0ff */
[----:B------:R-:W-:Y:S01]  /*30d0*/  FMUL.FTZ R34, R34, c[0x0][0x2ec] ;  /* 0x0000bb0022227a20 */ /* 0x000fe20000410000 */
[----:B-1----:R-:W-:Y:S01]  /*30e0*/  FSEL R80, R38, -INF , !P0 ;  /* 0xff80000026507808 */ /* 0x002fe20004000000 */
[----:B------:R-:W-:Y:S01]  /*30f0*/  FMUL.FTZ R33, R33, c[0x0][0x2ec] ;  /* 0x0000bb0021217a20 */ /* 0x000fe20000410000 */
[----:B------:R-:W-:Y:S01]  /*3100*/  FSEL R98, R76, -INF , !P4 ;  /* 0xff8000004c627808 */ /* 0x000fe20006000000 */
[----:B------:R-:W1:Y:S01]  /*3110*/  MUFU.TANH R32, R32 ;  /* 0x0000002000207308 */ /* 0x000e620000002400 */
[----:B------:R-:W-:Y:S01]  /*3120*/  FSEL R128, R73, -INF , !P2 ;  /* 0xff80000049807808 */ /* 0x000fe20005000000 */
[----:B------:R-:W-:Y:S01]  /*3130*/  FMUL.FTZ R35, R35, c[0x0][0x2ec] ;  /* 0x0000bb0023237a20 */ /* 0x000fe20000410000 */
[----:B------:R-:W-:Y:S01]  /*3140*/  FSEL R52, R37, -INF , !P6 ;  /* 0xff80000025347808 */ /* 0x000fe20007000000 */
[----:B------:R-:W-:Y:S01]  /*3150*/  FMUL.FTZ R47, R47, c[0x0][0x2ec] ;  /* 0x0000bb002f2f7a20 */ /* 0x000fe20000410000 */
[----:B------:R-:W-:-:S02]  /*3160*/  ISETP.GE.AND P0, PT, R3, R15, PT ;  /* 0x0000000f0300720c */ /* 0x000fc40003f06270 */
[C---:B------:R-:W-:Y:S01]  /*3170*/  ISETP.GE.AND P4, PT, R3.reuse, R14, PT ;  /* 0x0000000e0300720c */ /* 0x040fe20003f86270 */
[----:B------:R-:W4:Y:S01]  /*3180*/  MUFU.TANH R34, R34 ;  /* 0x0000002200227308 */ /* 0x000f220000002400 */
[C---:B------:R-:W-:Y:S02]  /*3190*/  ISETP.GE.AND P2, PT, R3.reuse, R13, PT ;  /* 0x0000000d0300720c */ /* 0x040fe40003f46270 */
[----:B------:R-:W-:Y:S02]  /*31a0*/  ISETP.GE.AND P6, PT, R3, R12, PT ;  /* 0x0000000c0300720c */ /* 0x000fe40003fc6270 */
[----:B------:R-:W-:Y:S02]  /*31b0*/  IADD3 R3, R2, 0x38, RZ ;  /* 0x0000003802037810 */ /* 0x000fe40007ffe0ff */
[----:B------:R-:W-:Y:S01]  /*31c0*/  FSEL R99, R135, -INF , !P5 ;  /* 0xff80000087637808 */ /* 0x000fe20006800000 */
[----:B------:R-:W5:Y:S01]  /*31d0*/  MUFU.TANH R25, R33 ;  /* 0x0000002100197308 */ /* 0x000f620000002400 */
[----:B------:R-:W-:-:S02]  /*31e0*/  FSEL R75, R139, -INF , !P4 ;  /* 0xff8000008b4b7808 */ /* 0x000fc40006000000 */
[----:B------:R-:W-:Y:S02]  /*31f0*/  FSEL R127, R134, -INF , !P2 ;  /* 0xff800000867f7808 */ /* 0x000fe40005000000 */
[-C--:B------:R-:W-:Y:S02]  /*3200*/  ISETP.GE.AND P5, PT, R24, R14.reuse, PT ;  /* 0x0000000e1800720c */ /* 0x080fe40003fa6270 */
[C---:B------:R-:W-:Y:S01]  /*3210*/  ISETP.GE.AND P4, PT, R3.reuse, R15, PT ;  /* 0x0000000f0300720c */ /* 0x040fe20003f86270 */
[----:B------:R5:W5:Y:S01]  /*3220*/  MUFU.TANH R26, R35 ;  /* 0x00000023001a7308 */ /* 0x000b620000002400 */
[----:B------:R-:W-:Y:S02]  /*3230*/  ISETP.GE.AND P2, PT, R3, R14, PT ;  /* 0x0000000e0300720c */ /* 0x000fe40003f46270 */
[----:B--2---:R-:W-:Y:S02]  /*3240*/  FSEL R53, R36, -INF , !P1 ;  /* 0xff80000024357808 */ /* 0x004fe40004800000 */
[----:B---3--:R-:W-:-:S02]  /*3250*/  FSEL R76, R39, -INF , !P5 ;  /* 0xff800000274c7808 */ /* 0x008fc40006800000 */
[----:B-1----:R-:W-:Y:S01]  /*3260*/  FSEL R49, R32, -INF , !P4 ;  /* 0xff80000020317808 */ /* 0x002fe20006000000 */
[----:B------:R-:W-:Y:S01]  /*3270*/  HMMA.16816.F32 R36, R8, R62, R28 ;  /* 0x0000003e0824723c */ /* 0x000fe2000000181c */
[----:B----4-:R-:W-:Y:S01]  /*3280*/  FSEL R72, R34, -INF , !P2 ;  /* 0xff80000022487808 */ /* 0x010fe20005000000 */
[----:B------:R1:W-:Y:S01]  /*3290*/  MUFU.TANH R90, R45 ;  /* 0x0000002d005a7308 */ /* 0x0003e20000002400 */
[----:B------:R-:W-:Y:S02]  /*32a0*/  FSEL R123, R132, -INF , !P3 ;  /* 0xff800000847b7808 */ /* 0x000fe40005800000 */
[C---:B------:R-:W-:Y:S02]  /*32b0*/  ISETP.GE.AND P3, PT, R24.reuse, R13, PT ;  /* 0x0000000d1800720c */ /* 0x040fe40003f66270 */
[----:B------:R-:W-:Y:S01]  /*32c0*/  ISETP.GE.AND P1, PT, R24, R12, PT ;  /* 0x0000000c1800720c */ /* 0x000fe20003f26270 */
[----:B-----5:R-:W-:Y:S01]  /*32d0*/  HMMA.16816.F32 R32, R16, R86, RZ ;  /* 0x000000561020723c */ /* 0x020fe200000018ff */
[----:B------:R-:W-:Y:S01]  /*32e0*/  IADD3 R24, R2, 0x31, RZ ;  /* 0x0000003102187810 */ /* 0x000fe20007ffe0ff */
[----:B------:R-:W-:Y:S01]  /*32f0*/  MUFU.TANH R88, R44 ;  /* 0x0000002c00587308 */ /* 0x000fe20000002400 */
[----:B------:R-:W-:-:S02]  /*3300*/  FSEL R91, R122, -INF , !P3 ;  /* 0xff8000007a5b7808 */ /* 0x000fc40005800000 */
[----:B------:R-:W-:Y:S02]  /*3310*/  FSEL R122, R113, -INF , !P1 ;  /* 0xff800000717a7808 */ /* 0x000fe40004800000 */
[----:B------:R-:W-:Y:S01]  /*3320*/  FSEL R51, R140, -INF , !P0 ;  /* 0xff8000008c337808 */ /* 0x000fe20004000000 */
[----:B------:R-:W-:Y:S01]  /*3330*/  HMMA.16816.F32 R28, R20, R70, RZ ;  /* 0x00000046141c723c */ /* 0x000fe200000018ff */
[C---:B------:R-:W-:Y:S01]  /*3340*/  ISETP.GE.AND P5, PT, R24.reuse, R15, PT ;  /* 0x0000000f1800720c */ /* 0x040fe20003fa6270 */
[----:B------:R-:W-:Y:S01]  /*3350*/  MUFU.TANH R47, R47 ;  /* 0x0000002f002f7308 */ /* 0x000fe20000002400 */
[C---:B------:R-:W-:Y:S02]  /*3360*/  ISETP.GE.AND P3, PT, R24.reuse, R14, PT ;  /* 0x0000000e1800720c */ /* 0x040fe40003f66270 */
[CC--:B------:R-:W-:Y:S02]  /*3370*/  ISETP.GE.AND P1, PT, R24.reuse, R13.reuse, PT ;  /* 0x0000000d1800720c */ /* 0x0c0fe40003f26270 */
[-C--:B------:R-:W-:Y:S01]  /*3380*/  ISETP.GE.AND P0, PT, R24, R12.reuse, PT ;  /* 0x0000000c1800720c */ /* 0x080fe20003f06270 */
[----:B------:R-:W-:Y:S01]  /*3390*/  HMMA.16816.F32 R16, R16, R102, RZ ;  /* 0x000000661010723c */ /* 0x000fe200000018ff */
[----:B------:R-:W-:Y:S01]  /*33a0*/  IADD3 R24, R2, 0x39, RZ ;  /* 0x0000003902187810 */ /* 0x000fe20007ffe0ff */
[----:B------:R-:W-:Y:S01]  /*33b0*/  FMUL.FTZ R36, R36, c[0x0][0x2ec] ;  /* 0x0000bb0024247a20 */ /* 0x000fe20000410000 */
[----:B------:R-:W-:Y:S01]  /*33c0*/  FSEL R130, R136, -INF , !P0 ;  /* 0xff80000088827808 */ /* 0x000fe20004000000 */
[----:B------:R-:W-:Y:S01]  /*33d0*/  FMUL.FTZ R38, R38, c[0x0][0x2ec] ;  /* 0x0000bb0026267a20 */ /* 0x000fe20000410000 */
[C---:B------:R-:W-:Y:S01]  /*33e0*/  ISETP.GE.AND P0, PT, R24.reuse, R13, PT ;  /* 0x0000000d1800720c */ /* 0x040fe20003f06270 */
[----:B------:R-:W-:Y:S01]  /*33f0*/  FMUL.FTZ R37, R37, c[0x0][0x2ec] ;  /* 0x0000bb0025257a20 */ /* 0x000fe20000410000 */
[----:B------:R-:W-:Y:S01]  /*3400*/  ISETP.GE.AND P4, PT, R24, R12, PT ;  /* 0x0000000c1800720c */ /* 0x000fe20003f86270 */
[----:B------:R-:W2:Y:S01]  /*3410*/  MUFU.TANH R36, R36 ;  /* 0x0000002400247308 */ /* 0x000ea20000002400 */
[----:B------:R-:W-:Y:S01]  /*3420*/  FSEL R113, R131, -INF , !P0 ;  /* 0xff80000083717808 */ /* 0x000fe20004000000 */
[----:B------:R-:W-:Y:S01]  /*3430*/  FMUL.FTZ R39, R39, c[0x0][0x2ec] ;  /* 0x0000bb0027277a20 */ /* 0x000fe20000410000 */
[----:B------:R-:W-:-:S02]  /*3440*/  FSEL R131, R40, -INF , !P4 ;  /* 0xff80000028837808 */ /* 0x000fc40006000000 */
[----:B------:R-:W-:Y:S01]  /*3450*/  HMMA.16816.F32 R40, R4, R78, R32 ;  /* 0x0000004e0428723c */ /* 0x000fe20000001820 */
[----:B------:R-:W-:Y:S02]  /*3460*/  FSEL R133, R133, -INF , !P6 ;  /* 0xff80000085857808 */ /* 0x000fe40007000000 */
[----:B------:R-:W-:Y:S01]  /*3470*/  FSEL R50, R142, -INF , !P5 ;  /* 0xff8000008e327808 */ /* 0x000fe20006800000 */
[----:B------:R-:W3:Y:S01]  /*3480*/  MUFU.TANH R38, R38 ;  /* 0x0000002600267308 */ /* 0x000ee20000002400 */
[----:B------:R-:W-:Y:S02]  /*3490*/  FSEL R73, R145, -INF , !P3 ;  /* 0xff80000091497808 */ /* 0x000fe40005800000 */
[C---:B------:R-:W-:Y:S01]  /*34a0*/  ISETP.GE.AND P6, PT, R3.reuse, R13, PT ;  /* 0x0000000d0300720c */ /* 0x040fe20003fc6270 */
[----:B------:R-:W-:Y:S01]  /*34b0*/  HMMA.16816.F32 R32, R8, R94, R28 ;  /* 0x0000005e0820723c */ /* 0x000fe2000000181c */
[----:B------:R-:W-:Y:S02]  /*34c0*/  ISETP.GE.AND P5, PT, R3, R12, PT ;  /* 0x0000000c0300720c */ /* 0x000fe40003fa6270 */
[----:B------:R-:W-:Y:S01]  /*34d0*/  ISETP.GE.AND P3, PT, R24, R15, PT ;  /* 0x0000000f1800720c */ /* 0x000fe20003f66270 */
[----:B------:R-:W4:Y:S01]  /*34e0*/  MUFU.TANH R37, R37 ;  /* 0x0000002500257308 */ /* 0x000f220000002400 */
[----:B------:R-:W-:-:S02]  /*34f0*/  FSEL R125, R141, -INF , !P1 ;  /* 0xff8000008d7d7808 */ /* 0x000fc40004800000 */
[----:B------:R-:W-:Y:S01]  /*3500*/  IADD3 R3, R2, 0x40, RZ ;  /* 0x0000004002037810 */ /* 0x000fe20007ffe0ff */
[C---:B------:R-:W-:Y:S01]  /*3510*/  HMMA.16816.F32 R28, R20.reuse, R86, RZ ;  /* 0x00000056141c723c */ /* 0x040fe200000018ff */
[-C--:B------:R-:W-:Y:S02]  /*3520*/  ISETP.GE.AND P1, PT, R24, R14.reuse, PT ;  /* 0x0000000e1800720c */ /* 0x080fe40003f26270 */
[----:B------:R-:W-:Y:S01]  /*3530*/  IADD3 R24, R2, 0x41, RZ ;  /* 0x0000004102187810 */ /* 0x000fe20007ffe0ff */
[----:B------:R-:W5:Y:S01]  /*3540*/  MUFU.TANH R39, R39 ;  /* 0x0000002700277308 */ /* 0x000f620000002400 */
[----:B------:R-:W-:Y:S02]  /*3550*/  FSEL R124, R124, -INF , !P6 ;  /* 0xff8000007c7c7808 */ /* 0x000fe40007000000 */
[----:B------:R-:W-:Y:S01]  /*3560*/  FSEL R132, R121, -INF , !P5 ;  /* 0xff80000079847808 */ /* 0x000fe20006800000 */
[----:B------:R-:W-:Y:S01]  /*3570*/  HMMA.16816.F32 R20, R20, R102, RZ ;  /* 0x000000661414723c */ /* 0x000fe200000018ff */
[----:B------:R-:W-:Y:S01]  /*3580*/  FSEL R48, R25, -INF , !P3 ;  /* 0xff80000019307808 */ /* 0x000fe20005800000 */
[----:B------:R-:W-:Y:S01]  /*3590*/  FMUL.FTZ R40, R40, c[0x0][0x2ec] ;  /* 0x0000bb0028287a20 */ /* 0x000fe20000410000 */
[C---:B------:R-:W-:Y:S01]  /*35a0*/  ISETP.GE.AND P2, PT, R3.reuse, R15, PT ;  /* 0x0000000f0300720c */ /* 0x040fe20003f46270 */
[----:B------:R-:W-:Y:S01]  /*35b0*/  FMUL.FTZ R42, R42, c[0x0][0x2ec] ;  /* 0x0000bb002a2a7a20 */ /* 0x000fe20000410000 */
[----:B------:R-:W-:Y:S01]  /*35c0*/  ISETP.GE.AND P6, PT, R3, R14, PT ;  /* 0x0000000e0300720c */ /* 0x000fe20003fc6270 */
[----:B------:R-:W-:Y:S01]  /*35d0*/  FMUL.FTZ R41, R41, c[0x0][0x2ec] ;  /* 0x0000bb0029297a20 */ /* 0x000fe20000410000 */
[C---:B------:R-:W-:Y:S01]  /*35e0*/  ISETP.GE.AND P5, PT, R3.reuse, R13, PT ;  /* 0x0000000d0300720c */ /* 0x040fe20003fa6270 */
[----:B------:R-:W-:Y:S01]  /*35f0*/  FMUL.FTZ R32, R32, c[0x0][0x2ec] ;  /* 0x0000bb0020207a20 */ /* 0x000fe20000410000 */
[----:B------:R-:W-:Y:S01]  /*3600*/  ISETP.GE.AND P3, PT, R3, R12, PT ;  /* 0x0000000c0300720c */ /* 0x000fe20003f66270 */
[----:B------:R-:W-:Y:S01]  /*3610*/  FMUL.FTZ R33, R33, c[0x0][0x2ec] ;  /* 0x0000bb0021217a20 */ /* 0x000fe20000410000 */
[----:B------:R-:W-:Y:S01]  /*3620*/  FSEL R69, R26, -INF , !P1 ;  /* 0xff8000001a457808 */ /* 0x000fe20004800000 */
[----:B------:R-:W-:Y:S01]  /*3630*/  FMUL.FTZ R34, R34, c[0x0][0x2ec] ;  /* 0x0000bb0022227a20 */ /* 0x000fe20000410000 */
[----:B------:R-:W-:Y:S01]  /*3640*/  IADD3 R3, R2, 0x48, RZ ;  /* 0x0000004802037810 */ /* 0x000fe20007ffe0ff */
[----:B------:R-:W-:Y:S01]  /*3650*/  FMUL.FTZ R35, R35, c[0x0][0x2ec] ;  /* 0x0000bb0023237a20 */ /* 0x000fe20000410000 */
[----:B------:R-:W-:Y:S01]  /*3660*/  ISETP.GE.AND P1, PT, R24, R15, PT ;  /* 0x0000000f1800720c */ /* 0x000fe20003f26270 */
[----:B------:R-:W-:Y:S01]  /*3670*/  HMMA.16816.F32 R28, R8, R78, R28 ;  /* 0x0000004e081c723c */ /* 0x000fe2000000181c */
[----:B------:R-:W-:Y:S01]  /*3680*/  FSEL R46, R149, -INF , !P2 ;  /* 0xff800000952e7808 */ /* 0x000fe20005000000 */
[----:B------:R-:W2:Y:S01]  /*3690*/  MUFU.TANH R32, R32 ;  /* 0x0000002000207308 */ /* 0x000ea20000002400 */
[----:B------:R-:W-:Y:S01]  /*36a0*/  FSEL R68, R148, -INF , !P6 ;  /* 0xff80000094447808 */ /* 0x000fe20007000000 */
[----:B------:R-:W-:Y:S01]  /*36b0*/  FMUL.FTZ R43, R43, c[0x0][0x2ec] ;  /* 0x0000bb002b2b7a20 */ /* 0x000fe20000410000 */
[----:B------:R-:W-:-:S02]  /*36c0*/  ISETP.GE.AND P0, PT, R24, R14, PT ;  /* 0x0000000e1800720c */ /* 0x000fc40003f06270 */
[C---:B------:R-:W-:Y:S01]  /*36d0*/  ISETP.GE.AND P4, PT, R24.reuse, R13, PT ;  /* 0x0000000d1800720c */ /* 0x040fe20003f86270 */
[-C--:B------:R-:W-:Y:S01]  /*36e0*/  HMMA.16816.F32 R8, R8, R106.reuse, R20 ;  /* 0x0000006a0808723c */ /* 0x080fe20000001814 */
[----:B------:R-:W-:Y:S01]  /*36f0*/  ISETP.GE.AND P2, PT, R24, R12, PT ;  /* 0x0000000c1800720c */ /* 0x000fe20003f46270 */
[----:B------:R-:W-:Y:S01]  /*3700*/  MUFU.TANH R33, R33 ;  /* 0x0000002100217308 */ /* 0x000fe20000002400 */
[----:B------:R-:W-:Y:S02]  /*3710*/  ISETP.GE.AND P6, PT, R3, R15, PT ;  /* 0x0000000f0300720c */ /* 0x000fe40003fc6270 */
[----:B------:R-:W-:Y:S02]  /*3720*/  FSEL R121, R146, -INF , !P5 ;  /* 0xff80000092797808 */ /* 0x000fe40006800000 */
[----:B------:R-:W-:Y:S01]  /*3730*/  FSEL R138, R144, -INF , !P3 ;  /* 0xff800000908a7808 */ /* 0x000fe20005800000 */
[----:B------:R-:W-:Y:S01]  /*3740*/  HMMA.16816.F32 R16, R4, R106, R16 ;  /* 0x0000006a0410723c */ /* 0x000fe20000001810 */
[----:B-1----:R-:W-:Y:S01]  /*3750*/  FSEL R45, R153, -INF , !P1 ;  /* 0xff800000992d7808 */ /* 0x002fe20004800000 */
[----:B------:R-:W1:Y:S01]  /*3760*/  MUFU.TANH R34, R34 ;  /* 0x0000002200227308 */ /* 0x000e620000002400 */
[----:B------:R-:W-:-:S02]  /*3770*/  ISETP.GE.AND P5, PT, R3, R14, PT ;  /* 0x0000000e0300720c */ /* 0x000fc40003fa6270 */
[C---:B------:R-:W-:Y:S02]  /*3780*/  ISETP.GE.AND P3, PT, R3.reuse, R13, PT ;  /* 0x0000000d0300720c */ /* 0x040fe40003f66270 */
[-C--:B------:R-:W-:Y:S01]  /*3790*/  ISETP.GE.AND P1, PT, R3, R12.reuse, PT ;  /* 0x0000000c0300720c */ /* 0x080fe20003f26270 */
[----:B------:R-:W-:Y:S01]  /*37a0*/  FMUL.FTZ R28, R28, c[0x0][0x2ec] ;  /* 0x0000bb001c1c7a20 */ /* 0x000fe20000410000 */
[C---:B------:R-:W-:Y:S01]  /*37b0*/  IADD3 R24, R2.reuse, 0x49, RZ ;  /* 0x0000004902187810 */ /* 0x040fe20007ffe0ff */
[----:B------:R-:W1:Y:S01]  /*37c0*/  MUFU.TANH R35, R35 ;  /* 0x0000002300237308 */ /* 0x000e620000002400 */
[----:B------:R-:W-:Y:S01]  /*37d0*/  IADD3 R3, R2, 0x50, RZ ;  /* 0x0000005002037810 */ /* 0x000fe20007ffe0ff */
[----:B------:R-:W-:Y:S01]  /*37e0*/  FMUL.FTZ R6, R29, c[0x0][0x2ec] ;  /* 0x0000bb001d067a20 */ /* 0x000fe20000410000 */
[----:B--2---:R-:W-:Y:S01]  /*37f0*/  FSEL R44, R36, -INF , !P6 ;  /* 0xff800000242c7808 */ /* 0x004fe20007000000 */
[----:B------:R-:W-:Y:S01]  /*3800*/  FMUL.FTZ R4, R30, c[0x0][0x2ec] ;  /* 0x0000bb001e047a20 */ /* 0x000fe20000410000 */
[----:B------:R-:W-:Y:S01]  /*3810*/  FSEL R67, R154, -INF , !P0 ;  /* 0xff8000009a437808 */ /* 0x000fe20004000000 */
[----:B------:R-:W-:Y:S01]  /*3820*/  FMUL.FTZ R5, R31, c[0x0][0x2ec] ;  /* 0x0000bb001f057a20 */ /* 0x000fe20000410000 */
[----:B------:R-:W-:Y:S01]  /*3830*/  FSEL R94, R152, -INF , !P4 ;  /* 0xff800000985e7808 */ /* 0x000fe20006000000 */
[----:B------:R-:W-:Y:S01]  /*3840*/  MUFU.TANH R40, R40 ;  /* 0x0000002800287308 */ /* 0x000fe20000002400 */
[----:B------:R-:W-:Y:S01]  /*3850*/  FSEL R136, R147, -INF , !P2 ;  /* 0xff80000093887808 */ /* 0x000fe20005000000 */
[----:B------:R-:W-:Y:S01]  /*3860*/  FMUL.FTZ R8, R8, c[0x0][0x2ec] ;  /* 0x0000bb0008087a20 */ /* 0x000fe20000410000 */
[----:B------:R-:W-:Y:S01]  /*3870*/  ISETP.GE.AND P6, PT, R24, R12, PT ;  /* 0x0000000c1800720c */ /* 0x000fe20003fc6270 */
[----:B------:R-:W-:Y:S01]  /*3880*/  FMUL.FTZ R10, R10, c[0x0][0x2ec] ;  /* 0x0000bb000a0a7a20 */ /* 0x000fe20000410000 */
[----:B---3--:R-:W-:Y:S01]  /*3890*/  FSEL R66, R38, -INF , !P5 ;  /* 0xff80000026427808 */ /* 0x008fe20006800000 */
[----:B------:R-:W-:Y:S01]  /*38a0*/  FMUL.FTZ R16, R16, c[0x0][0x2ec] ;  /* 0x0000bb0010107a20 */ /* 0x000fe20000410000 */
[C---:B------:R-:W-:Y:S01]  /*38b0*/  ISETP.GE.AND P0, PT, R24.reuse, R15, PT ;  /* 0x0000000f1800720c */ /* 0x040fe20003f06270 */
[----:B------:R-:W-:Y:S01]  /*38c0*/  MUFU.TANH R42, R42 ;  /* 0x0000002a002a7308 */ /* 0x000fe20000002400 */
[----:B------:R-:W-:Y:S01]  /*38d0*/  ISETP.GE.AND P4, PT, R24, R14, PT ;  /* 0x0000000e1800720c */ /* 0x000fe20003f86270 */
[----:B------:R-:W-:Y:S01]  /*38e0*/  FMUL.FTZ R18, R18, c[0x0][0x2ec] ;  /* 0x0000bb0012127a20 */ /* 0x000fe20000410000 */
[----:B------:R-:W-:Y:S01]  /*38f0*/  ISETP.GE.AND P2, PT, R24, R13, PT ;  /* 0x0000000d1800720c */ /* 0x000fe20003f46270 */
[----:B------:R-:W-:Y:S01]  /*3900*/  FMUL.FTZ R9, R9, c[0x0][0x2ec] ;  /* 0x0000bb0009097a20 */ /* 0x000fe20000410000 */
[----:B------:R-:W-:Y:S01]  /*3910*/  ISETP.GE.AND P5, PT, R3, R15, PT ;  /* 0x0000000f0300720c */ /* 0x000fe20003fa6270 */
[----:B------:R-:W-:Y:S01]  /*3920*/  FMUL.FTZ R11, R11, c[0x0][0x2ec] ;  /* 0x0000bb000b0b7a20 */ /* 0x000fe20000410000 */
[----:B------:R-:W-:Y:S01]  /*3930*/  IADD3 R24, R2, 0x51, RZ ;  /* 0x0000005102187810 */ /* 0x000fe20007ffe0ff */
[----:B------:R-:W2:Y:S01]  /*3940*/  MUFU.TANH R28, R28 ;  /* 0x0000001c001c7308 */ /* 0x000ea20000002400 */
[----:B------:R-:W-:-:S02]  /*3950*/  FSEL R135, R27, -INF , !P6 ;  /* 0xff8000001b877808 */ /* 0x000fc40007000000 */
[----:B------:R-:W-:Y:S02]  /*3960*/  FSEL R120, R120, -INF , !P3 ;  /* 0xff80000078787808 */ /* 0x000fe40005800000 */
[----:B------:R-:W-:Y:S02]  /*3970*/  FSEL R137, R74, -INF , !P1 ;  /* 0xff8000004a897808 */ /* 0x000fe40004800000 */
[----:B----4-:R-:W-:Y:S01]  /*3980*/  FSEL R36, R37, -INF , !P0 ;  /* 0xff80000025247808 */ /* 0x010fe20004000000 */
[----:B------:R3:W4:Y:S01]  /*3990*/  MUFU.TANH R7, R4 ;  /* 0x0000000400077308 */ /* 0x0007220000002400 */
[----:B-----5:R-:W-:Y:S02]  /*39a0*/  FSEL R63, R39, -INF , !P4 ;  /* 0xff800000273f7808 */ /* 0x020fe40006000000 */
[----:B------:R-:W-:Y:S02]  /*39b0*/  FSEL R129, R129, -INF , !P2 ;  /* 0xff80000081817808 */ /* 0x000fe40005000000 */
[----:B------:R-:W-:-:S02]  /*39c0*/  FSEL R27, R157, -INF , !P5 ;  /* 0xff8000009d1b7808 */ /* 0x000fc40006800000 */
[C---:B------:R-:W-:Y:S01]  /*39d0*/  ISETP.GE.AND P3, PT, R3.reuse, R14, PT ;  /* 0x0000000e0300720c */ /* 0x040fe20003f66270 */
[----:B------:R-:W5:Y:S01]  /*39e0*/  MUFU.TANH R6, R6 ;  /* 0x0000000600067308 */ /* 0x000f620000002400 */
[C---:B------:R-:W-:Y:S02]  /*39f0*/  ISETP.GE.AND P1, PT, R3.reuse, R13, PT ;  /* 0x0000000d0300720c */ /* 0x040fe40003f26270 */
[----:B------:R-:W-:Y:S02]  /*3a00*/  ISETP.GE.AND P0, PT, R3, R12, PT ;  /* 0x0000000c0300720c */ /* 0x000fe40003f06270 */
[C---:B------:R-:W-:Y:S02]  /*3a10*/  ISETP.GE.AND P4, PT, R24.reuse, R15, PT ;  /* 0x0000000f1800720c */ /* 0x040fe40003f86270 */
[C---:B------:R-:W-:Y:S01]  /*3a20*/  ISETP.GE.AND P2, PT, R24.reuse, R14, PT ;  /* 0x0000000e1800720c */ /* 0x040fe20003f46270 */
[----:B------:R-:W-:Y:S01]  /*3a30*/  MUFU.TANH R41, R41 ;  /* 0x0000002900297308 */ /* 0x000fe20000002400 */
[----:B------:R-:W-:-:S02]  /*3a40*/  ISETP.GE.AND P6, PT, R24, R13, PT ;  /* 0x0000000d1800720c */ /* 0x000fc40003fc6270 */
[----:B------:R-:W-:Y:S02]  /*3a50*/  ISETP.GE.AND P5, PT, R24, R12, PT ;  /* 0x0000000c1800720c */ /* 0x000fe40003fa6270 */
[C---:B------:R-:W-:Y:S02]  /*3a60*/  IADD3 R3, R2.reuse, 0x58, RZ ;  /* 0x0000005802037810 */ /* 0x040fe40007ffe0ff */
[----:B------:R-:W-:Y:S01]  /*3a70*/  IADD3 R24, R2, 0x59, RZ ;  /* 0x0000005902187810 */ /* 0x000fe20007ffe0ff */
[----:B------:R-:W-:Y:S01]  /*3a80*/  MUFU.TANH R43, R43 ;  /* 0x0000002b002b7308 */ /* 0x000fe20000002400 */
[----:B------:R-:W-:Y:S02]  /*3a90*/  FSEL R62, R155, -INF , !P3 ;  /* 0xff8000009b3e7808 */ /* 0x000fe40005800000 */
[----:B------:R-:W-:Y:S02]  /*3aa0*/  FSEL R140, R151, -INF , !P1 ;  /* 0xff800000978c7808 */ /* 0x000fe40004800000 */
[----:B------:R-:W-:-:S02]  /*3ab0*/  FSEL R146, R150, -INF , !P0 ;  /* 0xff80000096927808 */ /* 0x000fc40004000000 */
[----:B------:R-:W-:Y:S01]  /*3ac0*/  FSEL R26, R159, -INF , !P4 ;  /* 0xff8000009f1a7808 */ /* 0x000fe20006000000 */
[----:B------:R-:W1:Y:S01]  /*3ad0*/  MUFU.TANH R5, R5 ;  /* 0x0000000500057308 */ /* 0x000e620000002400 */
[----:B------:R-:W-:Y:S02]  /*3ae0*/  FSEL R39, R160, -INF , !P2 ;  /* 0xff800000a0277808 */ /* 0x000fe40005000000 */
[C---:B------:R-:W-:Y:S02]  /*3af0*/  ISETP.GE.AND P3, PT, R3.reuse, R15, PT ;  /* 0x0000000f0300720c */ /* 0x040fe40003f66270 */
[C---:B------:R-:W-:Y:S02]  /*3b00*/  ISETP.GE.AND P1, PT, R3.reuse, R14, PT ;  /* 0x0000000e0300720c */ /* 0x040fe40003f26270 */
[C---:B------:R-:W-:Y:S01]  /*3b10*/  ISETP.GE.AND P0, PT, R3.reuse, R13, PT ;  /* 0x0000000d0300720c */ /* 0x040fe20003f06270 */
[----:B------:R-:W2:Y:S01]  /*3b20*/  MUFU.TANH R8, R8 ;  /* 0x0000000800087308 */ /* 0x000ea20000002400 */
[----:B------:R-:W-:-:S02]  /*3b30*/  ISETP.GE.AND P4, PT, R3, R12, PT ;  /* 0x0000000c0300720c */ /* 0x000fc40003f86270 */
[----:B------:R-:W-:Y:S02]  /*3b40*/  ISETP.GE.AND P2, PT, R24, R15, PT ;  /* 0x0000000f1800720c */ /* 0x000fe40003f46270 */
[----:B------:R-:W-:Y:S02]  /*3b50*/  IADD3 R3, R2, 0x60, RZ ;  /* 0x0000006002037810 */ /* 0x000fe40007ffe0ff */
[----:B------:R-:W-:Y:S01]  /*3b60*/  FSEL R139, R158, -INF , !P6 ;  /* 0xff8000009e8b7808 */ /* 0x000fe20007000000 */
[----:B------:R-:W2:Y:S01]  /*3b70*/  MUFU.TANH R16, R16 ;  /* 0x0000001000107308 */ /* 0x000ea20000002400 */
[----:B------:R-:W-:Y:S02]  /*3b80*/  FSEL R145, R156, -INF , !P5 ;  /* 0xff8000009c917808 */ /* 0x000fe40006800000 */
[----:B------:R-:W-:Y:S02]  /*3b90*/  FSEL R32, R32, -INF , !P3 ;  /* 0xff80000020207808 */ /* 0x000fe40005800000 */
[----:B-1----:R-:W-:-:S02]  /*3ba0*/  FSEL R34, R34, -INF , !P1 ;  /* 0xff80000022227808 */ /* 0x002fc40004800000 */
[----:B------:R-:W-:Y:S01]  /*3bb0*/  FSEL R134, R88, -INF , !P0 ;  /* 0xff80000058867808 */ /* 0x000fe20004000000 */
[----:B------:R-:W-:Y:S01]  /*3bc0*/  MUFU.TANH R18, R18 ;  /* 0x0000001200127308 */ /* 0x000fe20000002400 */
[----:B------:R-:W-:Y:S02]  /*3bd0*/  FSEL R144, R54, -INF , !P4 ;  /* 0xff80000036907808 */ /* 0x000fe40006000000 */
[----:B------:R-:W-:Y:S02]  /*3be0*/  FSEL R33, R33, -INF , !P2 ;  /* 0xff80000021217808 */ /* 0x000fe40005000000 */
[C---:B------:R-:W-:Y:S02]  /*3bf0*/  ISETP.GE.AND P6, PT, R24.reuse, R14, PT ;  /* 0x0000000e1800720c */ /* 0x040fe40003fc6270 */
[C---:B------:R-:W-:Y:S01]  /*3c00*/  ISETP.GE.AND P5, PT, R24.reuse, R13, PT ;  /* 0x0000000d1800720c */ /* 0x040fe20003fa6270 */
[----:B------:R-:W1:Y:S01]  /*3c10*/  MUFU.TANH R10, R10 ;  /* 0x0000000a000a7308 */ /* 0x000e620000002400 */
[----:B------:R-:W-:-:S02]  /*3c20*/  ISETP.GE.AND P3, PT, R24, R12, PT ;  /* 0x0000000c1800720c */ /* 0x000fc40003f66270 */
[C---:B------:R-:W-:Y:S02]  /*3c30*/  ISETP.GE.AND P1, PT, R3.reuse, R15, PT ;  /* 0x0000000f0300720c */ /* 0x040fe40003f26270 */
[C---:B------:R-:W-:Y:S02]  /*3c40*/  ISETP.GE.AND P0, PT, R3.reuse, R14, PT ;  /* 0x0000000e0300720c */ /* 0x040fe40003f06270 */
[C---:B------:R-:W-:Y:S01]  /*3c50*/  ISETP.GE.AND P4, PT, R3.reuse, R13, PT ;  /* 0x0000000d0300720c */ /* 0x040fe20003f86270 */
[----:B------:R-:W1:Y:S01]  /*3c60*/  MUFU.TANH R9, R9 ;  /* 0x0000000900097308 */ /* 0x000e620000002400 */
[----:B------:R-:W-:Y:S02]  /*3c70*/  ISETP.GE.AND P2, PT, R3, R12, PT ;  /* 0x0000000c0300720c */ /* 0x000fe40003f46270 */
[----:B------:R-:W-:Y:S02]  /*3c80*/  IADD3 R3, R2, 0x61, RZ ;  /* 0x0000006102037810 */ /* 0x000fe40007ffe0ff */
[----:B------:R-:W-:-:S02]  /*3c90*/  FSEL R74, R35, -INF , !P6 ;  /* 0xff800000234a7808 */ /* 0x000fc40007000000 */
[----:B------:R-:W-:Y:S01]  /*3ca0*/  FSEL R95, R90, -INF , !P5 ;  /* 0xff8000005a5f7808 */ /* 0x000fe20006800000 */
[----:B------:R-:W1:Y:S01]  /*3cb0*/  MUFU.TANH R11, R11 ;  /* 0x0000000b000b7308 */ /* 0x000e620000002400 */
[----:B------:R-:W-:Y:S02]  /*3cc0*/  FSEL R142, R47, -INF , !P3 ;  /* 0xff8000002f8e7808 */ /* 0x000fe40005800000 */
[----:B------:R-:W-:Y:S02]  /*3cd0*/  FSEL R25, R163, -INF , !P1 ;  /* 0xff800000a3197808 */ /* 0x000fe40004800000 */
[C---:B------:R-:W-:Y:S02]  /*3ce0*/  ISETP.GE.AND P6, PT, R3.reuse, R15, PT ;  /* 0x0000000f0300720c */ /* 0x040fe40003fc6270 */
[C---:B------:R-:W-:Y:S02]  /*3cf0*/  ISETP.GE.AND P5, PT, R3.reuse, R14, PT ;  /* 0x0000000e0300720c */ /* 0x040fe40003fa6270 */
[----:B------:R-:W-:-:S02]  /*3d00*/  ISETP.GE.AND P3, PT, R3, R13, PT ;  /* 0x0000000d0300720c */ /* 0x000fc40003f66270 */
[----:B------:R-:W-:Y:S02]  /*3d10*/  ISETP.GE.AND P1, PT, R3, R12, PT ;  /* 0x0000000c0300720c */ /* 0x000fe40003f26270 */
[C---:B------:R-:W-:Y:S02]  /*3d20*/  IADD3 R3, R2.reuse, 0x68, RZ ;  /* 0x0000006802037810 */ /* 0x040fe40007ffe0ff */
[----:B---3--:R-:W-:Y:S02]  /*3d30*/  IADD3 R4, R2, 0x69, RZ ;  /* 0x0000006902047810 */ /* 0x008fe40007ffe0ff */
[----:B------:R-:W-:Y:S02]  /*3d40*/  FSEL R86, R166, -INF , !P0 ;  /* 0xff800000a6567808 */ /* 0x000fe40004000000 */
[----:B------:R-:W-:Y:S02]  /*3d50*/  FSEL R141, R162, -INF , !P4 ;  /* 0xff800000a28d7808 */ /* 0x000fe40006000000 */
[----:B------:R-:W-:-:S02]  /*3d60*/  FSEL R150, R161, -INF , !P2 ;  /* 0xff800000a1967808 */ /* 0x000fc40005000000 */
[----:B------:R-:W-:Y:S02]  /*3d70*/  FSEL R24, R171, -INF , !P6 ;  /* 0xff800000ab187808 */ /* 0x000fe40007000000 */
[----:B------:R-:W-:Y:S01]  /*3d80*/  FSEL R87, R174, -INF , !P5 ;  /* 0xff800000ae577808 */ /* 0x000fe20006800000 */
[----:B------:R-:W-:Y:S01]  /*3d90*/  BAR.SYNC.DEFER_BLOCKING 0x0 ;  /* 0x0000000000007b1d */ /* 0x000fe20000010000 */
[C---:B------:R-:W-:Y:S02]  /*3da0*/  ISETP.GE.AND P0, PT, R3.reuse, R15, PT ;  /* 0x0000000f0300720c */ /* 0x040fe40003f06270 */
[C---:B------:R-:W-:Y:S02]  /*3db0*/  ISETP.GE.AND P4, PT, R3.reuse, R14, PT ;  /* 0x0000000e0300720c */ /* 0x040fe40003f86270 */
[C---:B------:R-:W-:Y:S02]  /*3dc0*/  ISETP.GE.AND P2, PT, R3.reuse, R13, PT ;  /* 0x0000000d0300720c */ /* 0x040fe40003f46270 */
[----:B------:R-:W-:-:S02]  /*3dd0*/  ISETP.GE.AND P6, PT, R3, R12, PT ;  /* 0x0000000c0300720c */ /* 0x000fc40003fc6270 */
[----:B------:R-:W-:Y:S02]  /*3de0*/  ISETP.GE.AND P5, PT, R4, R15, PT ;  /* 0x0000000f0400720c */ /* 0x000fe40003fa6270 */
[----:B------:R-:W-:Y:S02]  /*3df0*/  IADD3 R3, R2, 0x70, RZ ;  /* 0x0000007002037810 */ /* 0x000fe40007ffe0ff */
[----:B------:R-:W-:Y:S02]  /*3e00*/  FSEL R106, R169, -INF , !P3 ;  /* 0xff800000a96a7808 */ /* 0x000fe40005800000 */
[----:B------:R-:W-:Y:S02]  /*3e10*/  FSEL R149, R165, -INF , !P1 ;  /* 0xff800000a5957808 */ /* 0x000fe40004800000 */
[----:B--2---:R-:W-:Y:S02]  /*3e20*/  FSEL R28, R28, -INF , !P0 ;  /* 0xff8000001c1c7808 */ /* 0x004fe40004000000 */
[----:B----4-:R-:W-:-:S02]  /*3e30*/  FSEL R88, R7, -INF , !P4 ;  /* 0xff80000007587808 */ /* 0x010fc40006000000 */
[----:B------:R-:W-:Y:S02]  /*3e40*/  FSEL R103, R40, -INF , !P2 ;  /* 0xff80000028677808 */ /* 0x000fe40005000000 */
[----:B------:R-:W-:Y:S02]  /*3e50*/  FSEL R107, R42, -INF , !P6 ;  /* 0xff8000002a6b7808 */ /* 0x000fe40007000000 */
[----:B-----5:R-:W-:Y:S02]  /*3e60*/  FSEL R23, R6, -INF , !P5 ;  /* 0xff80000006177808 */ /* 0x020fe40006800000 */
[C---:B------:R-:W-:Y:S02]  /*3e70*/  ISETP.GE.AND P3, PT, R4.reuse, R14, PT ;  /* 0x0000000e0400720c */ /* 0x040fe40003f66270 */
[C---:B------:R-:W-:Y:S02]  /*3e80*/  ISETP.GE.AND P1, PT, R4.reuse, R13, PT ;  /* 0x0000000d0400720c */ /* 0x040fe40003f26270 */
[----:B------:R-:W-:-:S02]  /*3e90*/  ISETP.GE.AND P0, PT, R4, R12, PT ;  /* 0x0000000c0400720c */ /* 0x000fc40003f06270 */
[C---:B------:R-:W-:Y:S02]  /*3ea0*/  ISETP.GE.AND P4, PT, R3.reuse, R15, PT ;  /* 0x0000000f0300720c */ /* 0x040fe40003f86270 */
[C---:B------:R-:W-:Y:S02]  /*3eb0*/  ISETP.GE.AND P2, PT, R3.reuse, R14, PT ;  /* 0x0000000e0300720c */ /* 0x040fe40003f46270 */
[C---:B------:R-:W-:Y:S02]  /*3ec0*/  ISETP.GE.AND P6, PT, R3.reuse, R13, PT ;  /* 0x0000000d0300720c */ /* 0x040fe40003fc6270 */
[----:B------:R-:W-:Y:S02]  /*3ed0*/  ISETP.GE.AND P5, PT, R3, R12, PT ;  /* 0x0000000c0300720c */ /* 0x000fe40003fa6270 */
[C---:B------:R-:W-:Y:S02]  /*3ee0*/  IADD3 R4, R2.reuse, 0x71, RZ ;  /* 0x0000007102047810 */ /* 0x040fe40007ffe0ff */
[----:B------:R-:W-:-:S02]  /*3ef0*/  IADD3 R3, R2, 0x78, RZ ;  /* 0x0000007802037810 */ /* 0x000fc40007ffe0ff */
[----:B------:R-:W-:Y:S02]  /*3f00*/  FSEL R90, R5, -INF , !P3 ;  /* 0xff800000055a7808 */ /* 0x000fe40005800000 */
        /* <DEDUP_REMOVED lines=8> */
[----:B------:R-:W-:Y:S02]  /*3f90*/  ISETP.GE.AND P2, PT, R3, R15, PT ;  /* 0x0000000f0300720c */ /* 0x000fe40003f46270 */
[----:B------:R-:W-:Y:S02]  /*3fa0*/  FSEL R164, R164, -INF , !P5 ;  /* 0xff800000a4a47808 */ /* 0x000fe40006800000 */
[----:B------:R-:W-:-:S02]  /*3fb0*/  FSEL R151, R167, -INF , !P6 ;  /* 0xff800000a7977808 */ /* 0x000fc40007000000 */
[----:B------:R-:W-:Y:S02]  /*3fc0*/  ISETP.GE.AND P5, PT, R3, R13, PT ;  /* 0x0000000d0300720c */ /* 0x000fe40003fa6270 */
[----:B------:R-:W-:Y:S02]  /*3fd0*/  FSEL R21, R176, -INF , !P3 ;  /* 0xff800000b0157808 */ /* 0x000fe40005800000 */
[----:B------:R-:W-:Y:S02]  /*3fe0*/  FSEL R160, R175, -INF , !P1 ;  /* 0xff800000afa07808 */ /* 0x000fe40004800000 */
[----:B------:R-:W-:Y:S02]  /*3ff0*/  FSEL R148, R170, -INF , !P0 ;  /* 0xff800000aa947808 */ /* 0x000fe40004000000 */
[----:B------:R-:W-:Y:S02]  /*4000*/  FSEL R163, R168, -INF , !P4 ;  /* 0xff800000a8a37808 */ /* 0x000fe40006000000 */
[----:B------:R-:W-:-:S02]  /*4010*/  FSEL R20, R8, -INF , !P2 ;  /* 0xff80000008147808 */ /* 0x000fc40005000000 */
[C---:B------:R-:W-:Y:S02]  /*4020*/  ISETP.GE.AND P6, PT, R3.reuse, R14, PT ;  /* 0x0000000e0300720c */ /* 0x040fe40003fc6270 */
[----:B------:R-:W-:Y:S01]  /*4030*/  ISETP.GE.AND P3, PT, R3, R12, PT ;  /* 0x0000000c0300720c */ /* 0x000fe20003f66270 */
[----:B------:R-:W-:Y:S01]  /*4040*/  FMUL.FTZ R3, R17, c[0x0][0x2ec] ;  /* 0x0000bb0011037a20 */ /* 0x000fe20000410000 */
[C---:B------:R-:W-:Y:S02]  /*4050*/  ISETP.GE.AND P1, PT, R2.reuse, R15, PT ;  /* 0x0000000f0200720c */ /* 0x040fe40003f26270 */
[C---:B------:R-:W-:Y:S01]  /*4060*/  ISETP.GE.AND P0, PT, R2.reuse, R14, PT ;  /* 0x0000000e0200720c */ /* 0x040fe20003f06270 */
[----:B------:R-:W2:Y:S01]  /*4070*/  MUFU.TANH R4, R3 ;  /* 0x0000000300047308 */ /* 0x000ea20000002400 */
[C---:B------:R-:W-:Y:S02]  /*4080*/  ISETP.GE.AND P4, PT, R2.reuse, R13, PT ;  /* 0x0000000d0200720c */ /* 0x040fe40003f86270 */
[----:B------:R-:W-:-:S02]  /*4090*/  ISETP.GE.AND P2, PT, R2, R12, PT ;  /* 0x0000000c0200720c */ /* 0x000fc40003f46270 */
[----:B------:R-:W-:Y:S02]  /*40a0*/  IADD3 R2, R2, 0x79, RZ ;  /* 0x0000007902027810 */ /* 0x000fe40007ffe0ff */
[----:B------:R-:W-:Y:S02]  /*40b0*/  FSEL R152, R16, -INF , !P5 ;  /* 0xff80000010987808 */ /* 0x000fe40006800000 */
[----:B-1----:R-:W-:Y:S02]  /*40c0*/  FSEL R155, R10, -INF , !P6 ;  /* 0xff8000000a9b7808 */ /* 0x002fe40007000000 */
[----:B------:R-:W-:Y:S02]  /*40d0*/  FSEL R161, R18, -INF , !P3 ;  /* 0xff80000012a17808 */ /* 0x000fe40005800000 */
[----:B------:R-:W-:Y:S02]  /*40e0*/  FSEL R16, R180, -INF , !P1 ;  /* 0xff800000b4107808 */ /* 0x000fe40004800000 */
[----:B------:R-:W-:-:S02]  /*40f0*/  ISETP.GE.AND P6, PT, R2, R15, PT ;  /* 0x0000000f0200720c */ /* 0x000fc40003fc6270 */
[C---:B------:R-:W-:Y:S02]  /*4100*/  ISETP.GE.AND P5, PT, R2.reuse, R14, PT ;  /* 0x0000000e0200720c */ /* 0x040fe40003fa6270 */
[C---:B------:R-:W-:Y:S02]  /*4110*/  ISETP.GE.AND P3, PT, R2.reuse, R13, PT ;  /* 0x0000000d0200720c */ /* 0x040fe40003f66270 */
[----:B------:R-:W-:Y:S01]  /*4120*/  ISETP.GE.AND P1, PT, R2, R12, PT ;  /* 0x0000000c0200720c */ /* 0x000fe20003f26270 */
[----:B------:R-:W-:Y:S01]  /*4130*/  FMUL.FTZ R2, R19, c[0x0][0x2ec] ;  /* 0x0000bb0013027a20 */ /* 0x000fe20000410000 */
[----:B------:R-:W-:Y:S02]  /*4140*/  FSEL R18, R179, -INF , !P0 ;  /* 0xff800000b3127808 */ /* 0x000fe40004000000 */
[----:B------:R-:W-:Y:S01]  /*4150*/  ISETP.GE.AND P0, PT, R209, 0x2, PT ;  /* 0x00000002d100780c */ /* 0x000fe20003f06270 */
[----:B------:R1:W3:Y:S01]  /*4160*/  MUFU.TANH R3, R2 ;  /* 0x0000000200037308 */ /* 0x0002e20000002400 */
[----:B------:R-:W-:-:S02]  /*4170*/  FSEL R19, R178, -INF , !P4 ;  /* 0xff800000b2137808 */ /* 0x000fc40006000000 */
[----:B------:R-:W-:Y:S02]  /*4180*/  FSEL R29, R177, -INF , !P2 ;  /* 0xff800000b11d7808 */ /* 0x000fe40005000000 */
[----:B------:R-:W-:Y:S02]  /*4190*/  FSEL R17, R9, -INF , !P6 ;  /* 0xff80000009117808 */ /* 0x000fe40007000000 */
[----:B------:R-:W-:Y:S01]  /*41a0*/  FSEL R153, R11, -INF , !P5 ;  /* 0xff8000000b997808 */ /* 0x000fe20006800000 */
[----:B-1----:R-:W-:Y:S01]  /*41b0*/  IMAD.IADD R2, R143, 0x1, R108 ;  /* 0x000000018f027824 */ /* 0x002fe200078e026c */
[----:B--2---:R-:W-:Y:S02]  /*41c0*/  FSEL R108, R4, -INF , !P3 ;  /* 0xff800000046c7808 */ /* 0x004fe40005800000 */
[----:B---3--:R-:W-:Y:S01]  /*41d0*/  FSEL R154, R3, -INF , !P1 ;  /* 0xff800000039a7808 */ /* 0x008fe20004800000 */
[----:B------:R-:W-:Y:S05]  /*41e0*/  @!P0 BRA `(.L_x_266) ;  /* 0x0000019000008947 */ /* 0x000fea0003800000 */
[----:B------:R-:W-:Y:S01]  /*41f0*/  IADD3 R4, R209, -0x2, RZ ;  /* 0xfffffffed1047810 */ /* 0x000fe20007ffe0ff */
[C---:B------:R-:W-:Y:S01]  /*4200*/  IMAD.SHL.U32 R10, R182.reuse, 0x40, RZ ;  /* 0x00000040b60a7824 */ /* 0x040fe200078e00ff */
[----:B------:R-:W-:-:S02]  /*4210*/  SHF.L.U64.HI R3, R182, 0x7, R183 ;  /* 0x00000007b6037819 */ /* 0x000fc400000102b7 */
[----:B------:R-:W-:Y:S02]  /*4220*/  SHF.R.S32.HI R6, RZ, 0x1f, R4 ;  /* 0x0000001fff067819 */ /* 0x000fe40000011404 */
[----:B------:R-:W-:Y:S01]  /*4230*/  SHF.L.U64.HI R11, R182, 0x6, R183 ;  /* 0x00000006b60b7819 */ /* 0x000fe200000102b7 */
[----:B------:R-:W-:Y:S02]  /*4240*/  IMAD R3, R3, R4, RZ ;  /* 0x0000000403037224 */ /* 0x000fe400078e02ff */
        /* <DEDUP_REMOVED lines=19> */
.L_x_266:
        /* <DEDUP_REMOVED lines=85> */
[----:B--2---:R-:W-:-:S07]  /*48d0*/  FFMA.FTZ R5, R21, c[0x0][0x23c], -R3 ;  /* 0x00008f0015057a23 */ /* 0x004fce0000010803 */
        /* <DEDUP_REMOVED lines=48> */
[--C-:B-1----:R-:W-:Y:S02]  /*4be0*/  FFMA.FTZ R4, R24, c[0x0][0x23c], -R3.reuse ;  /* 0x00008f0018047a23 */ /* 0x102fe40000010803 */
[----:B------:R-:W-:Y:S04]  /*4bf0*/  LDSM.16.MT88.4 R24, [R185+0x4000] ;  /* 0x00400000b918783b */ /* 0x000fe80000004200 */
        /* <DEDUP_REMOVED lines=17> */
[----:B------:R3:W-:Y:S03]  /*4d10*/  MUFU.EX2 R246, R3 ;  /* 0x0000000300f67308 */ /* 0x0007e60000000800 */
[----:B------:R-:W-:-:S04]  /*4d20*/  FMNMX.FTZ R36, R99, R5, !PT ;  /* 0x0000000563247209 */ /* 0x000fc80007810000 */
[----:B------:R-:W-:Y:S02]  /*4d30*/  FMNMX.FTZ R36, R98, R36, !PT ;  /* 0x0000002462247209 */ /* 0x000fe40007810000 */
[----:B-1----:R-:W-:Y:S02]  /*4d40*/  FMNMX.FTZ R4, R115, R7, !PT ;  /* 0x0000000773047209 */ /* 0x002fe40007810000 */
        /* <DEDUP_REMOVED lines=18> */
[----:B------:R1:W3:Y:S01]  /*4e70*/  MUFU.EX2 R181, R4 ;  /* 0x0000000400b57308 */ /* 0x0002e20000000800 */
        /* <DEDUP_REMOVED lines=30> */
[----:B--2---:R-:W-:Y:S01]  /*5060*/  F2FP.PACK_AB R18, R225, R224 ;  /* 0x000000e0e112723e */ /* 0x004fe200000000ff */
[----:B------:R-:W2:Y:S01]  /*5070*/  SHFL.BFLY PT, R7, R36, 0x2, 0x1f ;  /* 0x0c401f0024077f89 */ /* 0x000ea200000e0000 */
[----:B------:R-:W-:Y:S01]  /*5080*/  FMNMX.FTZ R3, R142, R3, !PT ;  /* 0x000000038e037209 */ /* 0x000fe20007810000 */
[----:B-1----:R-:W-:Y:S01]  /*5090*/  FFMA.FTZ R4, R89, c[0x0][0x23c], -R6 ;  /* 0x00008f0059047a23 */ /* 0x002fe20000010806 */
[----:B---3--:R-:W-:-:S02]  /*50a0*/  F2FP.PACK_AB R17, R181, R182 ;  /* 0x000000b6b511723e */ /* 0x008fc400000000ff */
[----:B------:R-:W-:Y:S01]  /*50b0*/  FMNMX.FTZ R3, R150, R3, !PT ;  /* 0x0000000396037209 */ /* 0x000fe20007810000 */
[----:B------:R1:W-:Y:S02]  /*50c0*/  MUFU.EX2 R200, R4 ;  /* 0x0000000400c87308 */ /* 0x0003e40000000800 */
[----:B-1----:R-:W-:Y:S01]  /*50d0*/  FFMA.FTZ R4, R83, c[0x0][0x23c], -R6 ;  /* 0x00008f0053047a23 */ /* 0x002fe20000010806 */
[----:B--2---:R-:W-:-:S05]  /*50e0*/  FMNMX.FTZ R36, R36, R7, !PT ;  /* 0x0000000724247209 */ /* 0x004fca0007810000 */
[----:B------:R1:W-:Y:S01]  /*50f0*/  MUFU.EX2 R201, R4 ;  /* 0x0000000400c97308 */ /* 0x0003e20000000800 */
[----:B------:R-:W2:Y:S01]  /*5100*/  SHFL.BFLY PT, R7, R36, 0x1, 0x1f ;  /* 0x0c201f0024077f89 */ /* 0x000ea200000e0000 */
[----:B-1----:R-:W-:-:S06]  /*5110*/  FFMA.FTZ R4, R84, c[0x0][0x23c], -R6 ;  /* 0x00008f0054047a23 */ /* 0x002fcc0000010806 */
        /* <DEDUP_REMOVED lines=51> */
[----:B------:R-:W-:-:S04]  /*5450*/  FFMA.FTZ R39, R155, c[0x0][0x23c], -R6 ;  /* 0x00008f009b277a23 */ /* 0x000fc80000010806 */
[----:B------:R1:W-:Y:S08]  /*5460*/  MUFU.EX2 R218, R4 ;  /* 0x0000000400da7308 */ /* 0x0003f00000000800 */
[----:B------:R-:W-:Y:S01]  /*5470*/  MUFU.EX2 R39, R39 ;  /* 0x0000002700277308 */ /* 0x000fe20000000800 */
[----:B-1----:R-:W-:Y:S02]  /*5480*/  FFMA.FTZ R4, R34, c[0x0][0x23c], -R6 ;  /* 0x00008f0022047a23 */ /* 0x002fe40000010806 */
[----:B------:R-:W1:Y:S05]  /*5490*/  LDSM.16.MT88.4 R32, [R185+0x4400] ;  /* 0x00440000b920783b */ /* 0x000e6a0000004200 */
[----:B------:R2:W-:Y:S02]  /*54a0*/  MUFU.EX2 R219, R4 ;  /* 0x0000000400db7308 */ /* 0x0005e40000000800 */
[----:B--2---:R-:W-:Y:S01]  /*54b0*/  FFMA.FTZ R4, R19, c[0x0][0x23c], -R5 ;  /* 0x00008f0013047a23 */ /* 0x004fe20000010805 */
[----:B------:R-:W-:-:S05]  /*54c0*/  F2FP.PACK_AB R19, R199, R197 ;  /* 0x000000c5c713723e */ /* 0x000fca00000000ff */
[----:B------:R2:W-:Y:S02]  /*54d0*/  MUFU.EX2 R166, R4 ;  /* 0x0000000400a67308 */ /* 0x0005e40000000800 */
[C---:B------:R-:W-:Y:S08]  /*54e0*/  HMMA.16816.F32 R60, R16.reuse, R24, RZ ;  /* 0x00000018103c723c */ /* 0x040ff000000018ff */
[----:B------:R-:W-:Y:S01]  /*54f0*/  HMMA.16816.F32 R68, R16, R26, RZ ;  /* 0x0000001a1044723c */ /* 0x000fe200000018ff */
[----:B--2---:R-:W-:-:S04]  /*5500*/  FFMA.FTZ R4, R100, c[0x0][0x23c], -R5 ;  /* 0x00008f0064047a23 */ /* 0x004fc80000010805 */
[----:B------:R2:W3:Y:S03]  /*5510*/  MUFU.EX2 R165, R4 ;  /* 0x0000000400a57308 */ /* 0x0004e60000000800 */
[----:B------:R-:W-:Y:S01]  /*5520*/  HMMA.16816.F32 R56, R16, R20, RZ ;  /* 0x000000141038723c */ /* 0x000fe200000018ff */
[----:B--2---:R-:W-:Y:S01]  /*5530*/  FMUL.FTZ R4, R3, c[0x0][0x23c] ;  /* 0x00008f0003047a20 */ /* 0x004fe20000410000 */
[----:B---3--:R-:W-:-:S04]  /*5540*/  F2FP.PACK_AB R8, R165, R166 ;  /* 0x000000a6a508723e */ /* 0x008fc800000000ff */
[----:B------:R-:W-:-:S05]  /*5550*/  FSEL R4, R4, RZ, P1 ;  /* 0x000000ff04047208 */ /* 0x000fca0000800000 */
[--C-:B------:R-:W-:Y:S02]  /*5560*/  FFMA.FTZ R7, R29, c[0x0][0x23c], -R4.reuse ;  /* 0x00008f001d077a23 */ /* 0x100fe40000010804 */
[--C-:B------:R-:W-:Y:S01]  /*5570*/  FFMA.FTZ R0, R111, c[0x0][0x23c], -R4.reuse ;  /* 0x00008f006f007a23 */ /* 0x100fe20000010804 */
[----:B------:R-:W2:Y:S01]  /*5580*/  LDSM.16.MT88.4 R28, [R186+0x4400] ;  /* 0x00440000ba1c783b */ /* 0x000ea20000004200 */
[----:B------:R-:W-:Y:S01]  /*5590*/  MUFU.EX2 R104, R7 ;  /* 0x0000000700687308 */ /* 0x000fe20000000800 */
[----:B------:R-:W-:-:S07]  /*55a0*/  FFMA.FTZ R2, R164, c[0x0][0x23c], -R4 ;  /* 0x00008f00a4027a23 */ /* 0x000fce0000010804 */
        /* <DEDUP_REMOVED lines=9> */
[C---:B------:R-:W-:Y:S08]  /*5640*/  HMMA.16816.F32 R52, R8.reuse, R24, RZ ;  /* 0x000000180834723c */ /* 0x040ff000000018ff */
[----:B------:R-:W-:Y:S01]  /*5650*/  HMMA.16816.F32 R44, R8, R20, RZ ;  /* 0x00000014082c723c */ /* 0x000fe200000018ff */
[----:B---3--:R-:W-:-:S04]  /*5660*/  FFMA.FTZ R0, R101, c[0x0][0x23c], -R5 ;  /* 0x00008f0065007a23 */ /* 0x008fc80000010805 */
[----:B------:R3:W4:Y:S03]  /*5670*/  MUFU.EX2 R175, R0 ;  /* 0x0000000000af7308 */ /* 0x0007260000000800 */
[C---:B------:R-:W-:Y:S08]  /*5680*/  HMMA.16816.F32 R48, R8.reuse, R26, RZ ;  /* 0x0000001a0830723c */ /* 0x040ff000000018ff */
[----:B------:R-:W-:Y:S01]  /*5690*/  HMMA.16816.F32 R40, R8, R22, RZ ;  /* 0x000000160828723c */ /* 0x000fe200000018ff */
[----:B---3--:R-:W-:-:S07]  /*56a0*/  FFMA.FTZ R0, R97, c[0x0][0x23c], -R5 ;  /* 0x00008f0061007a23 */ /* 0x008fce0000010805 */
[----:B------:R-:W-:Y:S01]  /*56b0*/  HMMA.16816.F32 R24, R16, R22, RZ ;  /* 0x000000161018723c */ /* 0x000fe200000018ff */
[----:B------:R-:W3:Y:S01]  /*56c0*/  LDSM.16.MT88.4 R20, [R186+0x4800] ;  /* 0x00480000ba14783b */ /* 0x000ee20000004200 */
[----:B----4-:R-:W-:Y:S01]  /*56d0*/  F2FP.PACK_AB R8, R175, R172 ;  /* 0x000000acaf08723e */ /* 0x010fe200000000ff */
[----:B------:R4:W-:Y:S02]  /*56e0*/  MUFU.EX2 R179, R0 ;  /* 0x0000000000b37308 */ /* 0x0009e40000000800 */
[----:B------:R-:W5:Y:S01]  /*56f0*/  LDSM.16.MT88.4 R16, [R185+0x4800] ;  /* 0x00480000b910783b */ /* 0x000f620000004200 */
[----:B----4-:R-:W-:-:S05]  /*5700*/  FFMA.FTZ R0, R96, c[0x0][0x23c], -R5 ;  /* 0x00008f0060007a23 */ /* 0x010fca0000010805 */
[----:B------:R4:W1:Y:S02]  /*5710*/  MUFU.EX2 R180, R0 ;  /* 0x0000000000b47308 */ /* 0x0008640000000800 */
[----:B----4-:R-:W-:Y:S01]  /*5720*/  FFMA.FTZ R0, R117, c[0x0][0x23c], -R4 ;  /* 0x00008f0075007a23 */ /* 0x010fe20000010804 */
[----:B-1----:R-:W-:-:S05]  /*5730*/  F2FP.PACK_AB R10, R180, R179 ;  /* 0x000000b3b40a723e */ /* 0x002fca00000000ff */
[----:B------:R1:W-:Y:S02]  /*5740*/  MUFU.EX2 R170, R0 ;  /* 0x0000000000aa7308 */ /* 0x0003e40000000800 */
[----:B-1----:R-:W-:-:S06]  /*5750*/  FFMA.FTZ R0, R114, c[0x0][0x23c], -R4 ;  /* 0x00008f0072007a23 */ /* 0x002fcc0000010804 */
[----:B------:R1:W4:Y:S02]  /*5760*/  MUFU.EX2 R171, R0 ;  /* 0x0000000000ab7308 */ /* 0x0003240000000800 */
[----:B-1----:R-:W-:Y:S01]  /*5770*/  FFMA.FTZ R0, R119, c[0x0][0x23c], -R4 ;  /* 0x00008f0077007a23 */ /* 0x002fe20000010804 */
[----:B----4-:R-:W-:-:S05]  /*5780*/  F2FP.PACK_AB R9, R171, R170 ;  /* 0x000000aaab09723e */ /* 0x010fca00000000ff */
[----:B------:R1:W-:Y:S02]  /*5790*/  MUFU.EX2 R177, R0 ;  /* 0x0000000000b17308 */ /* 0x0003e40000000800 */
[----:B-1----:R-:W-:-:S06]  /*57a0*/  FFMA.FTZ R0, R116, c[0x0][0x23c], -R4 ;  /* 0x00008f0074007a23 */ /* 0x002fcc0000010804 */
[----:B------:R1:W4:Y:S02]  /*57b0*/  MUFU.EX2 R178, R0 ;  /* 0x0000000000b27308 */ /* 0x0003240000000800 */
[----:B-1----:R-:W-:Y:S01]  /*57c0*/  FFMA.FTZ R0, R74, c[0x0][0x23c], -R6 ;  /* 0x00008f004a007a23 */ /* 0x002fe20000010806 */
[----:B----4-:R-:W-:-:S05]  /*57d0*/  F2FP.PACK_AB R11, R178, R177 ;  /* 0x000000b1b20b723e */ /* 0x010fca00000000ff */
[----:B------:R1:W-:Y:S02]  /*57e0*/  MUFU.EX2 R183, R0 ;  /* 0x0000000000b77308 */ /* 0x0003e40000000800 */
[C---:B------:R-:W-:Y:S08]  /*57f0*/  HMMA.16816.F32 R64, R8.reuse, R32, R52 ;  /* 0x000000200840723c */ /* 0x040ff00000001834 */
[----:B--2---:R-:W-:Y:S01]  /*5800*/  HMMA.16816.F32 R52, R8, R28, R44 ;  /* 0x0000001c0834723c */ /* 0x004fe2000000182c */
        /* <DEDUP_REMOVED lines=14> */
[----:B------:R-:W-:Y:S01]  /*58f0*/  HMMA.16816.F32 R32, R8, R30, R24 ;  /* 0x0000001e0820723c */ /* 0x000fe20000001818 */
[----:B------:R-:W4:Y:S01]  /*5900*/  LDSM.16.MT88.4 R24, [R185+0x4c00] ;  /* 0x004c0000b918783b */ /* 0x000f220000004200 */
[----:B-1----:R-:W-:-:S04]  /*5910*/  FFMA.FTZ R0, R91, c[0x0][0x23c], -R5 ;  /* 0x00008f005b007a23 */ /* 0x002fc80000010805 */
[----:B------:R1:W1:Y:S02]  /*5920*/  MUFU.EX2 R119, R0 ;  /* 0x0000000000777308 */ /* 0x0002640000000800 */
[----:B-1----:R-:W-:Y:S01]  /*5930*/  FFMA.FTZ R0, R126, c[0x0][0x23c], -R4 ;  /* 0x00008f007e007a23 */ /* 0x002fe20000010804 */
[----:B------:R-:W-:Y:S02]  /*5940*/  MOV R126, R78 ;  /* 0x0000004e007e7202 */ /* 0x000fe40000000f00 */
[----:B------:R-:W-:Y:S03]  /*5950*/  HMMA.16816.F32 R76, R8, R28, R56 ;  /* 0x0000001c084c723c */ /* 0x000fe60000001838 */
[----:B------:R1:W-:Y:S01]  /*5960*/  MUFU.EX2 R116, R0 ;  /* 0x0000000000747308 */ /* 0x0003e20000000800 */
[----:B------:R-:W3:Y:S01]  /*5970*/  LDSM.16.MT88.4 R28, [R186+0x4c00] ;  /* 0x004c0000ba1c783b */ /* 0x000ee20000004200 */
[----:B------:R-:W-:-:S02]  /*5980*/  F2FP.PACK_AB R164, R252, R126 ;  /* 0x0000007efca4723e */ /* 0x000fc400000000ff */
[----:B--2---:R-:W-:Y:S02]  /*5990*/  F2FP.PACK_AB R8, R176, R174 ;  /* 0x000000aeb008723e */ /* 0x004fe400000000ff */
[----:B------:R-:W-:Y:S01]  /*59a0*/  F2FP.PACK_AB R10, R119, R173 ;  /* 0x000000ad770a723e */ /* 0x000fe200000000ff */
[----:B-1----:R-:W-:-:S04]  /*59b0*/  FFMA.FTZ R0, R123, c[0x0][0x23c], -R4 ;  /* 0x00008f007b007a23 */ /* 0x002fc80000010804 */
        /* <DEDUP_REMOVED lines=9> */
[C---:B---3--:R-:W-:Y:S08]  /*5a50*/  HMMA.16816.F32 R72, R8.reuse, R20, R52 ;  /* 0x000000140848723c */ /* 0x048ff00000001834 */
[----:B-----5:R-:W-:Y:S01]  /*5a60*/  HMMA.16816.F32 R56, R8, R16, R64 ;  /* 0x000000100838723c */ /* 0x020fe20000001840 */
        /* <DEDUP_REMOVED lines=53> */
[----:B------:R-:W4:Y:S01]  /*5dc0*/  LDSM.16.MT88.4 R28, [R186+0x5400] ;  /* 0x00540000ba1c783b */ /* 0x000f220000004200 */
        /* <DEDUP_REMOVED lines=16> */
[----:B---3--:R-:W-:Y:S01]  /*5ed0*/  HMMA.16816.F32 R64, R8, R22, R44 ;  /* 0x000000160840723c */ /* 0x008fe2000000182c */
[----:B-1----:R-:W-:-:S05]  /*5ee0*/  FFMA.FTZ R0, R140, c[0x0][0x23c], -R5 ;  /* 0x00008f008c007a23 */ /* 0x002fca0000010805 */
[----:B------:R1:W-:Y:S02]  /*5ef0*/  MUFU.EX2 R85, R0 ;  /* 0x0000000000557308 */ /* 0x0003e40000000800 */
[--C-:B-1----:R-:W-:Y:S02]  /*5f00*/  FFMA.FTZ R0, R139, c[0x0][0x23c], -R5.reuse ;  /* 0x00008f008b007a23 */ /* 0x102fe40000010805 */
[C---:B------:R-:W-:Y:S04]  /*5f10*/  HMMA.16816.F32 R136, R8.reuse, R20, R56 ;  /* 0x000000140888723c */ /* 0x040fe80000001838 */
[----:B------:R1:W2:Y:S04]  /*5f20*/  MUFU.EX2 R84, R0 ;  /* 0x0000000000547308 */ /* 0x0002a80000000800 */
[C---:B------:R-:W-:Y:S08]  /*5f30*/  HMMA.16816.F32 R56, R8.reuse, R16, R40 ;  /* 0x000000100838723c */ /* 0x040ff00000001828 */
[----:B------:R-:W-:Y:S01]  /*5f40*/  HMMA.16816.F32 R40, R8, R18, R32 ;  /* 0x000000120828723c */ /* 0x000fe20000001820 */
[----:B-1----:R-:W-:-:S04]  /*5f50*/  FFMA.FTZ R0, R134, c[0x0][0x23c], -R5 ;  /* 0x00008f0086007a23 */ /* 0x002fc80000010805 */
[----:B------:R1:W-:Y:S02]  /*5f60*/  MUFU.EX2 R83, R0 ;  /* 0x0000000000537308 */ /* 0x0003e40000000800 */
[----:B------:R-:W-:Y:S02]  /*5f70*/  F2FP.PACK_AB R8, R234, R235 ;  /* 0x000000ebea08723e */ /* 0x000fe400000000ff */
[----:B------:R-:W-:Y:S02]  /*5f80*/  F2FP.PACK_AB R9, R214, R211 ;  /* 0x000000d3d609723e */ /* 0x000fe400000000ff */
[----:B------:R-:W-:Y:S02]  /*5f90*/  F2FP.PACK_AB R10, R232, R233 ;  /* 0x000000e9e80a723e */ /* 0x000fe400000000ff */
[----:B------:R-:W-:-:S07]  /*5fa0*/  F2FP.PACK_AB R11, R216, R217 ;  /* 0x000000d9d80b723e */ /* 0x000fce00000000ff */
[----:B------:R-:W-:Y:S01]  /*5fb0*/  HMMA.16816.F32 R44, R8, R22, R72 ;  /* 0x00000016082c723c */ /* 0x000fe20000001848 */
[----:B-1----:R-:W-:-:S04]  /*5fc0*/  FFMA.FTZ R0, R95, c[0x0][0x23c], -R5 ;  /* 0x00008f005f007a23 */ /* 0x002fc80000010805 */
[----:B------:R1:W3:Y:S03]  /*5fd0*/  MUFU.EX2 R82, R0 ;  /* 0x0000000000527308 */ /* 0x0002e60000000800 */
[C---:B------:R-:W-:Y:S08]  /*5fe0*/  HMMA.16816.F32 R48, R8.reuse, R16, R68 ;  /* 0x000000100830723c */ /* 0x040ff00000001844 */
[----:B------:R-:W-:Y:S01]  /*5ff0*/  HMMA.16816.F32 R52, R8, R20, R52 ;  /* 0x000000140834723c */ /* 0x000fe20000001834 */
[----:B------:R-:W5:Y:S01]  /*6000*/  LDSM.16.MT88.4 R20, [R185+0x5800] ;  /* 0x00580000b914783b */ /* 0x000f620000004200 */
[----:B-1----:R-:W-:-:S06]  /*6010*/  FFMA.FTZ R0, R146, c[0x0][0x23c], -R4 ;  /* 0x00008f0092007a23 */ /* 0x002fcc0000010804 */
[----:B------:R-:W-:Y:S01]  /*6020*/  HMMA.16816.F32 R32, R8, R18, R60 ;  /* 0x000000120820723c */ /* 0x000fe2000000183c */
[----:B------:R-:W1:Y:S01]  /*6030*/  LDSM.16.MT88.4 R16, [R186+0x5800] ;  /* 0x00580000ba10783b */ /* 0x000e620000004200 */
[----:B------:R4:W-:Y:S05]  /*6040*/  MUFU.EX2 R79, R0 ;  /* 0x00000000004f7308 */ /* 0x0009ea0000000800 */
[----:B--2---:R-:W-:Y:S02]  /*6050*/  F2FP.PACK_AB R8, R84, R85 ;  /* 0x000000555408723e */ /* 0x004fe400000000ff */
[----:B---3--:R-:W-:Y:S01]  /*6060*/  F2FP.PACK_AB R10, R82, R83 ;  /* 0x00000053520a723e */ /* 0x008fe200000000ff */
[----:B------:R2:W-:Y:S01]  /*6070*/  MUFU.EX2 R60, R2 ;  /* 0x00000002003c7308 */ /* 0x0005e20000000800 */
[----:B----4-:R-:W-:-:S07]  /*6080*/  FFMA.FTZ R0, R145, c[0x0][0x23c], -R4 ;  /* 0x00008f0091007a23 */ /* 0x010fce0000010804 */
[----:B------:R3:W4:Y:S01]  /*6090*/  MUFU.EX2 R81, R0 ;  /* 0x0000000000517308 */ /* 0x0007220000000800 */
[----:B--2---:R-:W-:Y:S02]  /*60a0*/  FADD.FTZ R2, R182, R181 ;  /* 0x000000b5b6027221 */ /* 0x004fe40000010000 */
[----:B---3--:R-:W-:Y:S01]  /*60b0*/  FFMA.FTZ R0, R144, c[0x0][0x23c], -R4 ;  /* 0x00008f0090007a23 */ /* 0x008fe20000010804 */
[----:B----4-:R-:W-:-:S04]  /*60c0*/  F2FP.PACK_AB R9, R81, R79 ;  /* 0x0000004f5109723e */ /* 0x010fc800000000ff */
[----:B------:R2:W-:Y:S02]  /*60d0*/  MUFU.EX2 R78, R0 ;  /* 0x00000000004e7308 */ /* 0x0005e40000000800 */
[----:B--2---:R-:W-:-:S06]  /*60e0*/  FFMA.FTZ R0, R142, c[0x0][0x23c], -R4 ;  /* 0x00008f008e007a23 */ /* 0x004fcc0000010804 */
[----:B------:R2:W3:Y:S02]  /*60f0*/  MUFU.EX2 R77, R0 ;  /* 0x00000000004d7308 */ /* 0x0004e40000000800 */
[----:B--2---:R-:W-:Y:S01]  /*6100*/  FFMA.FTZ R0, R90, c[0x0][0x23c], -R6 ;  /* 0x00008f005a007a23 */ /* 0x004fe20000010806 */
[----:B---3--:R-:W-:-:S05]  /*6110*/  F2FP.PACK_AB R11, R77, R78 ;  /* 0x0000004e4d0b723e */ /* 0x008fca00000000ff */
[----:B------:R2:W3:Y:S02]  /*6120*/  MUFU.EX2 R80, R0 ;  /* 0x0000000000507308 */ /* 0x0004e40000000800 */
[C---:B------:R-:W-:Y:S08]  /*6130*/  HMMA.16816.F32 R156, R8.reuse, R28, R56 ;  /* 0x0000001c089c723c */ /* 0x040ff00000001838 */
[----:B------:R-:W-:Y:S01]  /*6140*/  HMMA.16816.F32 R136, R8, R24, R136 ;  /* 0x000000180888723c */ /* 0x000fe20000001888 */
[----:B--2---:R-:W-:-:S04]  /*6150*/  FFMA.FTZ R0, R141, c[0x0][0x23c], -R5 ;  /* 0x00008f008d007a23 */ /* 0x004fc80000010805 */
[----:B------:R2:W-:Y:S03]  /*6160*/  MUFU.EX2 R76, R0 ;  /* 0x00000000004c7308 */ /* 0x0005e60000000800 */
[C---:B------:R-:W-:Y:S08]  /*6170*/  HMMA.16816.F32 R64, R8.reuse, R26, R64 ;  /* 0x0000001a0840723c */ /* 0x040ff00000001840 */
[----:B------:R-:W-:Y:S01]  /*6180*/  HMMA.16816.F32 R56, R8, R30, R40 ;  /* 0x0000001e0838723c */ /* 0x000fe20000001828 */
[----:B--2---:R-:W-:-:S06]  /*6190*/  FFMA.FTZ R0, R106, c[0x0][0x23c], -R5 ;  /* 0x00008f006a007a23 */ /* 0x004fcc0000010805 */
[----:B------:R-:W-:Y:S01]  /*61a0*/  F2FP.PACK_AB R8, R243, R231 ;  /* 0x000000e7f308723e */ /* 0x000fe200000000ff */
[----:B------:R-:W-:Y:S01]  /*61b0*/  FADD.FTZ R42, R166, R165 ;  /* 0x000000a5a62a7221 */ /* 0x000fe20000010000 */
[----:B------:R-:W-:Y:S01]  /*61c0*/  F2FP.PACK_AB R9, R218, R215 ;  /* 0x000000d7da09723e */ /* 0x000fe200000000ff */
[----:B------:R2:W4:Y:S01]  /*61d0*/  MUFU.EX2 R75, R0 ;  /* 0x00000000004b7308 */ /* 0x0005220000000800 */
[----:B------:R-:W-:Y:S01]  /*61e0*/  F2FP.PACK_AB R10, R245, R244 ;  /* 0x000000f4f50a723e */ /* 0x000fe200000000ff */
[----:B------:R-:W-:Y:S01]  /*61f0*/  FADD.FTZ R43, R104, R7 ;  /* 0x00000007682b7221 */ /* 0x000fe20000010000 */
[----:B------:R-:W-:Y:S01]  /*6200*/  F2FP.PACK_AB R11, R183, R219 ;  /* 0x000000dbb70b723e */ /* 0x000fe200000000ff */
[----:B------:R-:W-:Y:S01]  /*6210*/  FFMA.FTZ R40, R153, c[0x0][0x23c], -R6 ;  /* 0x00008f0099287a23 */ /* 0x000fe20000010806 */
[----:B---3--:R-:W-:Y:S02]  /*6220*/  F2FP.PACK_AB R7, R80, R88 ;  /* 0x000000585007723e */ /* 0x008fe400000000ff */
[----:B------:R-:W-:-:S03]  /*6230*/  F2FP.PACK_AB R166, R246, R250 ;  /* 0x000000faf6a6723e */ /* 0x000fc600000000ff */
[----:B------:R-:W-:Y:S01]  /*6240*/  HMMA.16816.F32 R140, R8, R24, R52 ;  /* 0x00000018088c723c */ /* 0x000fe20000001834 */
[----:B------:R-:W-:Y:S01]  /*6250*/  MUFU.EX2 R40, R40 ;  /* 0x0000002800287308 */ /* 0x000fe20000000800 */
[----:B--2---:R-:W-:-:S06]  /*6260*/  FFMA.FTZ R0, R103, c[0x0][0x23c], -R5 ;  /* 0x00008f0067007a23 */ /* 0x004fcc0000010805 */
[----:B------:R-:W-:Y:S01]  /*6270*/  HMMA.16816.F32 R52, R8, R26, R44 ;  /* 0x0000001a0834723c */ /* 0x000fe2000000182c */
[--C-:B------:R-:W-:Y:S01]  /*6280*/  FFMA.FTZ R25, R161, c[0x0][0x23c], -R4.reuse ;  /* 0x00008f00a1197a23 */ /* 0x100fe20000010804 */
[----:B------:R2:W-:Y:S01]  /*6290*/  MUFU.EX2 R74, R0 ;  /* 0x00000000004a7308 */ /* 0x0005e20000000800 */
[----:B------:R-:W-:-:S04]  /*62a0*/  FFMA.FTZ R24, R154, c[0x0][0x23c], -R4 ;  /* 0x00008f009a187a23 */ /* 0x000fc80000010804 */
[--C-:B------:R-:W-:Y:S01]  /*62b0*/  FFMA.FTZ R26, R162, c[0x0][0x23c], -R6.reuse ;  /* 0x00008f00a21a7a23 */ /* 0x100fe20000010806 */
[C---:B------:R-:W-:Y:S01]  /*62c0*/  HMMA.16816.F32 R48, R8.reuse, R28, R48 ;  /* 0x0000001c0830723c */ /* 0x040fe20000001830 */
[----:B------:R-:W-:Y:S01]  /*62d0*/  FFMA.FTZ R27, R160, c[0x0][0x23c], -R6 ;  /* 0x00008f00a01b7a23 */ /* 0x000fe20000010806 */
[----:B------:R-:W-:Y:S01]  /*62e0*/  F2FP.PACK_AB R6, R251, R248 ;  /* 0x000000f8fb06723e */ /* 0x000fe200000000ff */
[----:B------:R-:W-:Y:S05]  /*62f0*/  MUFU.EX2 R25, R25 ;  /* 0x0000001900197308 */ /* 0x000fea0000000800 */
[----:B------:R-:W-:Y:S01]  /*6300*/  HMMA.16816.F32 R32, R8, R30, R32 ;  /* 0x0000001e0820723c */ /* 0x000fe20000001820 */
[----:B------:R-:W-:Y:S01]  /*6310*/  LDSM.16.MT88.4 R28, [R186+0x5c00] ;  /* 0x005c0000ba1c783b */ /* 0x000fe20000004200 */
[----:B--2---:R-:W-:Y:S01]  /*6320*/  FFMA.FTZ R0, R102, c[0x0][0x23c], -R5 ;  /* 0x00008f0066007a23 */ /* 0x004fe20000010805 */
[----:B------:R-:W-:Y:S04]  /*6330*/  MUFU.EX2 R26, R26 ;  /* 0x0000001a001a7308 */ /* 0x000fe80000000800 */
[----:B----4-:R-:W-:-:S04]  /*6340*/  F2FP.PACK_AB R8, R75, R76 ;  /* 0x0000004c4b08723e */ /* 0x010fc800000000ff */
[----:B------:R2:W3:Y:S08]  /*6350*/  MUFU.EX2 R73, R0 ;  /* 0x0000000000497308 */ /* 0x0004f00000000800 */
[----:B------:R-:W4:Y:S01]  /*6360*/  MUFU.EX2 R27, R27 ;  /* 0x0000001b001b7308 */ /* 0x000f220000000800 */
[----:B--2---:R-:W-:Y:S01]  /*6370*/  FFMA.FTZ R0, R150, c[0x0][0x23c], -R4 ;  /* 0x00008f0096007a23 */ /* 0x004fe20000010804 */
[----:B---3--:R-:W-:-:S06]  /*6380*/  F2FP.PACK_AB R10, R73, R74 ;  /* 0x0000004a490a723e */ /* 0x008fcc00000000ff */
[----:B------:R-:W-:Y:S01]  /*6390*/  MUFU.EX2 R24, R24 ;  /* 0x0000001800187308 */ /* 0x000fe20000000800 */
[----:B----4-:R-:W-:-:S07]  /*63a0*/  F2FP.PACK_AB R165, R27, R26 ;  /* 0x0000001a1ba5723e */ /* 0x010fce00000000ff */
        /* <DEDUP_REMOVED lines=11> */
[C---:B-----5:R-:W-:Y:S08]  /*6460*/  HMMA.16816.F32 R136, R8.reuse, R20, R136 ;  /* 0x000000140888723c */ /* 0x060ff00000001888 */
[----:B------:R-:W-:Y:S01]  /*6470*/  HMMA.16816.F32 R144, R8, R22, R64 ;  /* 0x000000160890723c */ /* 0x000fe20000001840 */
[----:B--2---:R-:W-:-:S02]  /*6480*/  FFMA.FTZ R0, R148, c[0x0][0x23c], -R5 ;  /* 0x00008f0094007a23 */ /* 0x004fc40000010805 */
[----:B------:R-:W2:Y:S02]  /*6490*/  LDSM.16.MT88.4 R148, [R185+0x5c00] ;  /* 0x005c0000b994783b */ /* 0x000ea40000004200 */
[----:B------:R3:W4:Y:S03]  /*64a0*/  MUFU.EX2 R63, R0 ;  /* 0x00000000003f7308 */ /* 0x0007260000000800 */
[C---:B-1----:R-:W-:Y:S08]  /*64b0*/  HMMA.16816.F32 R156, R8.reuse, R16, R156 ;  /* 0x00000010089c723c */ /* 0x042ff0000000189c */
[----:B------:R-:W-:Y:S01]  /*64c0*/  HMMA.16816.F32 R44, R8, R18, R56 ;  /* 0x00000012082c723c */ /* 0x000fe20000001838 */
[----:B---3--:R-:W-:Y:S01]  /*64d0*/  FFMA.FTZ R0, R152, c[0x0][0x23c], -R5 ;  /* 0x00008f0098007a23 */ /* 0x008fe20000010805 */
[----:B----4-:R-:W-:-:S05]  /*64e0*/  F2FP.PACK_AB R160, R63, R68 ;  /* 0x000000443fa0723e */ /* 0x010fca00000000ff */
[----:B------:R-:W-:Y:S01]  /*64f0*/  FADD.FTZ R9, R197, R2 ;  /* 0x00000002c5097221 */ /* 0x000fe20000010000 */
[----:B------:R1:W-:Y:S01]  /*6500*/  MUFU.EX2 R62, R0 ;  /* 0x00000000003e7308 */ /* 0x0003e20000000800 */
[----:B------:R-:W-:Y:S02]  /*6510*/  FADD.FTZ R8, R168, R42 ;  /* 0x0000002aa8087221 */ /* 0x000fe40000010000 */
[----:B------:R-:W-:Y:S02]  /*6520*/  FADD.FTZ R2, R115, R43 ;  /* 0x0000002b73027221 */ /* 0x000fe40000010000 */
[----:B------:R-:W-:Y:S02]  /*6530*/  FADD.FTZ R9, R199, R9 ;  /* 0x00000009c7097221 */ /* 0x000fe40000010000 */
[----:B------:R-:W-:Y:S02]  /*6540*/  FADD.FTZ R8, R169, R8 ;  /* 0x00000008a9087221 */ /* 0x000fe40000010000 */
[----:B------:R-:W-:Y:S01]  /*6550*/  FADD.FTZ R2, R167, R2 ;  /* 0x00000002a7027221 */ /* 0x000fe20000010000 */
[----:B------:R-:W-:-:S03]  /*6560*/  F2FP.PACK_AB R167, R40, R39 ;  /* 0x0000002728a7723e */ /* 0x000fc600000000ff */
[----:B------:R-:W-:Y:S02]  /*6570*/  FADD.FTZ R2, R170, R2 ;  /* 0x00000002aa027221 */ /* 0x000fe40000010000 */
[----:B-1----:R-:W-:Y:S01]  /*6580*/  FFMA.FTZ R0, R108, c[0x0][0x23c], -R5 ;  /* 0x00008f006c007a23 */ /* 0x002fe20000010805 */
[----:B------:R-:W-:-:S03]  /*6590*/  F2FP.PACK_AB R5, R110, R122 ;  /* 0x0000007a6e05723e */ /* 0x000fc600000000ff */
[----:B------:R1:W3:Y:S02]  /*65a0*/  MUFU.EX2 R61, R0 ;  /* 0x00000000003d7308 */ /* 0x0002e40000000800 */
[----:B-1----:R-:W-:Y:S01]  /*65b0*/  FFMA.FTZ R0, R163, c[0x0][0x23c], -R4 ;  /* 0x00008f00a3007a23 */ /* 0x002fe20000010804 */
[----:B---3--:R-:W-:Y:S01]  /*65c0*/  F2FP.PACK_AB R162, R61, R62 ;  /* 0x0000003e3da2723e */ /* 0x008fe200000000ff */
[----:B------:R-:W-:Y:S01]  /*65d0*/  FADD.FTZ R4, R223, R222 ;  /* 0x000000dedf047221 */ /* 0x000fe20000010000 */
[----:B------:R-:W-:-:S03]  /*65e0*/  F2FP.PACK_AB R163, R24, R25 ;  /* 0x0000001918a3723e */ /* 0x000fc600000000ff */
[----:B------:R1:W3:Y:S01]  /*65f0*/  MUFU.EX2 R10, R0 ;  /* 0x00000000000a7308 */ /* 0x0002e20000000800 */
[----:B------:R-:W-:Y:S01]  /*6600*/  FADD.FTZ R41, R224, R4 ;  /* 0x00000004e0297221 */ /* 0x000fe20000010000 */
[----:B------:R-:W-:-:S07]  /*6610*/  F2FP.PACK_AB R4, R249, R247 ;  /* 0x000000f7f904723e */ /* 0x000fce00000000ff */
[----:B------:R-:W-:Y:S01]  /*6620*/  HMMA.16816.F32 R140, R4, R20, R140 ;  /* 0x00000014048c723c */ /* 0x000fe2000000188c */
[----:B-1----:R-:W-:Y:S01]  /*6630*/  FADD.FTZ R0, R225, R41 ;  /* 0x00000029e1007221 */ /* 0x002fe20000010000 */
[----:B---3--:R-:W-:-:S06]  /*6640*/  F2FP.PACK_AB R161, R10, R60 ;  /* 0x0000003c0aa1723e */ /* 0x008fcc00000000ff */
[----:B------:R-:W-:Y:S01]  /*6650*/  HMMA.16816.F32 R52, R4, R22, R52 ;  /* 0x000000160434723c */ /* 0x000fe20000001834 */
[----:B------:R-:W-:-:S04]  /*6660*/  FADD.FTZ R0, R226, R0 ;  /* 0x00000000e2007221 */ /* 0x000fc80000010000 */
[----:B------:R-:W-:-:S03]  /*6670*/  FADD.FTZ R0, R228, R0 ;  /* 0x00000000e4007221 */ /* 0x000fc60000010000 */
[C---:B------:R-:W-:Y:S08]  /*6680*/  HMMA.16816.F32 R48, R4.reuse, R16, R48 ;  /* 0x000000100430723c */ /* 0x040ff00000001830 */
[----:B------:R-:W-:Y:S07]  /*6690*/  HMMA.16816.F32 R32, R4, R18, R32 ;  /* 0x000000120420723c */ /* 0x000fee0000001820 */
        /* <DEDUP_REMOVED lines=117> */
[----:B------:R-:W-:Y:S01]  /*6df0*/  FADD.FTZ R216, R24, R0 ;  /* 0x0000000018d87221 */ /* 0x000fe20000010000 */
[----:B------:R-:W-:Y:S02]  /*6e00*/  MOV R0, R109 ;  /* 0x0000006d00007202 */ /* 0x000fe40000000f00 */
[----:B------:R1:W-:Y:S04]  /*6e10*/  STL [R1+0x4], R212 ;  /* 0x000004d401007387 */ /* 0x0003e80000100800 */
[----:B------:R1:W-:Y:S04]  /*6e20*/  STL [R1+0x8], R213 ;  /* 0x000008d501007387 */ /* 0x0003e80000100800 */
[----:B------:R1:W-:Y:S01]  /*6e30*/  STL [R1+0xc], R216 ;  /* 0x00000cd801007387 */ /* 0x0003e20000100800 */
[----:B------:R-:W-:Y:S05]  /*6e40*/  @!P0 BRA `(.L_x_267) ;  /* 0x00005f3000008947 */ /* 0x000fea0003800000 */
[----:B------:R-:W-:Y:S01]  /*6e50*/  IMAD.MOV.U32 R126, RZ, RZ, c[0x0][0x1a0] ;  /* 0x00006800ff7e7624 */ /* 0x000fe200078e00ff */
[----:B------:R-:W-:Y:S01]  /*6e60*/  IADD3 R134, R209, -0x2, RZ ;  /* 0xfffffffed1867810 */ /* 0x000fe20007ffe0ff */
[----:B------:R-:W-:Y:S01]  /*6e70*/  IMAD.MOV.U32 R128, RZ, RZ, 0x7 ;  /* 0x00000007ff807424 */ /* 0x000fe200078e00ff */
[----:B------:R-:W-:-:S04]  /*6e80*/  DEPBAR.LE SB0, 0x0 ;  /* 0x000080000000791a */ /* 0x000fc80000000000 */
[C---:B------:R-:W-:Y:S01]  /*6e90*/  SHF.L.U64.HI R128, R126.reuse, R128, c[0x0][0x1a4] ;  /* 0x000069007e807619 */ /* 0x040fe20000010280 */
[C---:B------:R-:W-:Y:S01]  /*6ea0*/  IMAD.SHL.U32 R123, R126.reuse, 0x80, RZ ;  /* 0x000000807e7b7824 */ /* 0x040fe200078e00ff */
[----:B------:R-:W-:Y:S01]  /*6eb0*/  SHF.R.S32.HI R0, RZ, 0x1f, R134 ;  /* 0x0000001fff007819 */ /* 0x000fe20000011486 */
[----:B------:R-:W-:Y:S02]  /*6ec0*/  IMAD.SHL.U32 R10, R126, 0x40, RZ ;  /* 0x000000407e0a7824 */ /* 0x000fe400078e00ff */
[----:B------:R-:W-:Y:S02]  /*6ed0*/  IMAD R2, R128, R134, RZ ;  /* 0x0000008680027224 */ /* 0x000fe400078e02ff */
[----:B------:R-:W-:-:S04]  /*6ee0*/  IMAD.WIDE.U32 R4, R134, R123, R220 ;  /* 0x0000007b86047225 */ /* 0x000fc800078e00dc */
[----:B------:R-:W-:Y:S01]  /*6ef0*/  IMAD R0, R0, R123, R2 ;  /* 0x0000007b00007224 */ /* 0x000fe200078e0202 */
[----:B------:R-:W-:Y:S01]  /*6f00*/  BAR.SYNC.DEFER_BLOCKING 0x0 ;  /* 0x0000000000007b1d */ /* 0x000fe20000010000 */
[----:B------:R-:W-:Y:S01]  /*6f10*/  IMAD.MOV.U32 R123, RZ, RZ, c[0x0][0x1a4] ;  /* 0x00006900ff7b7624 */ /* 0x000fe200078e00ff */
[----:B------:R-:W-:Y:S01]  /*6f20*/  LEA R8, P1, R4, c[0x0][0x170], 0x1 ;  /* 0x00005c0004087a11 */ /* 0x000fe200078208ff */
[----:B------:R-:W-:-:S03]  /*6f30*/  IMAD.IADD R0, R5, 0x1, R0 ;  /* 0x0000000105007824 */ /* 0x000fc600078e0200 */
[----:B------:R-:W-:Y:S02]  /*6f40*/  SHF.L.U64.HI R2, R126, 0x6, R123 ;  /* 0x000000067e027819 */ /* 0x000fe4000001027b */
[----:B------:R-:W-:Y:S01]  /*6f50*/  IADD3 R6, P0, R10, R8, RZ ;  /* 0x000000080a067210 */ /* 0x000fe20007f1e0ff */
[----:B------:R-:W2:Y:S01]  /*6f60*/  S2R R123, SR_TID.X ;  /* 0x00000000007b7919 */ /* 0x000ea20000002100 */
[----:B------:R-:W-:Y:S02]  /*6f70*/  LEA.HI.X R9, R4, c[0x0][0x174], R0, 0x1, P1 ;  /* 0x00005d0004097a11 */ /* 0x000fe400008f0c00 */
[----:B------:R-:W-:-:S03]  /*6f80*/  IADD3 R4, P1, R6, R10, RZ ;  /* 0x0000000a06047210 */ /* 0x000fc60007f3e0ff */
[----:B------:R-:W-:Y:S01]  /*6f90*/  IMAD.X R7, R2, 0x1, R9, P0 ;  /* 0x0000000102077824 */ /* 0x000fe200000e0609 */
[----:B------:R-:W-:-:S03]  /*6fa0*/  IADD3 R10, P0, R4, R10, RZ ;  /* 0x0000000a040a7210 */ /* 0x000fc60007f1e0ff */
[----:B------:R-:W-:-:S04]  /*6fb0*/  IMAD.X R5, R7, 0x1, R2, P1 ;  /* 0x0000000107057824 */ /* 0x000fc800008e0602 */
[----:B------:R-:W-:Y:S01]  /*6fc0*/  IMAD.X R11, R5, 0x1, R2, P0 ;  /* 0x00000001050b7824 */ /* 0x000fe200000e0602 */
[----:B------:R-:W-:Y:S01]  /*6fd0*/  @!PT LDS RZ, [RZ] ;  /* 0x00000000fffff984 */ /* 0x000fe20000000800 */
[----:B------:R-:W-:Y:S01]  /*6fe0*/  @!PT LDS RZ, [RZ] ;  /* 0x00000000fffff984 */ /* 0x000fe20000000800 */
[----:B------:R-:W-:Y:S01]  /*6ff0*/  @!PT LDS RZ, [RZ] ;  /* 0x00000000fffff984 */ /* 0x000fe20000000800 */
[----:B------:R3:W-:Y:S04]  /*7000*/  LDGSTS.E.BYPASS.LTC128B.128 [R198+0x4000], [R8.64] ;  /* 0x0400000008c67fae */ /* 0x0007e8000b901d46 */
[----:B------:R4:W-:Y:S04]  /*7010*/  LDGSTS.E.BYPASS.LTC128B.128 [R198+0x4800], [R6.64] ;  /* 0x0480000006c67fae */ /* 0x0009e8000b901d46 */
[----:B------:R4:W-:Y:S01]  /*7020*/  LDGSTS.E.BYPASS.LTC128B.128 [R198+0x5000], [R4.64] ;  /* 0x0500000004c67fae */ /* 0x0009e2000b901d46 */
[----:B--2---:R-:W-:-:S03]  /*7030*/  IMAD.SHL.U32 R123, R123, 0x2, RZ ;  /* 0x000000027b7b7824 */ /* 0x004fc600078e00ff */
[----:B------:R3:W-:Y:S02]  /*7040*/  LDGSTS.E.BYPASS.LTC128B.128 [R198+0x5800], [R10.64] ;  /* 0x058000000ac67fae */ /* 0x0007e4000b901d46 */
[----:B------:R-:W-:Y:S02]  /*7050*/  LOP3.LUT R123, R123, 0x6, RZ, 0xc0, !PT ;  /* 0x000000067b7b7812 */ /* 0x000fe400078ec0ff */
[----:B------:R-:W-:Y:S03]  /*7060*/  LDSM.16.M88.4 R24, [R184+0x2000] ;  /* 0x00200000b818783b */ /* 0x000fe60000000200 */
[----:B------:R-:W-:Y:S01]  /*7070*/  IMAD R0, R134, 0x80, R123 ;  /* 0x0000008086007824 */ /* 0x000fe200078e027b */
[----:B------:R-:W2:Y:S04]  /*7080*/  LDSM.16.M88.4 R16, [R187+0x1000] ;  /* 0x00100000bb10783b */ /* 0x000ea80000000200 */
[----:B------:R-:W5:Y:S01]  /*7090*/  LDSM.16.M88.4 R20, [R187] ;  /* 0x00000000bb14783b */ /* 0x000f620000000200 */
[----:B------:R-:W-:-:S02]  /*70a0*/  IADD3 R2, R0, 0x1, RZ ;  /* 0x0000000100027810 */ /* 0x000fc40007ffe0ff */
[-C--:B------:R-:W-:Y:S01]  /*70b0*/  ISETP.GE.AND P0, PT, R0, R15.reuse, PT ;  /* 0x0000000f0000720c */ /* 0x080fe20003f06270 */
[----:B------:R-:W-:Y:S01]  /*70c0*/  LDSM.16.M88.4 R28, [R189] ;  /* 0x00000000bd1c783b */ /* 0x000fe20000000200 */
[C---:B------:R-:W-:Y:S02]  /*70d0*/  ISETP.GE.AND P5, PT, R2.reuse, R15, PT ;  /* 0x0000000f0200720c */ /* 0x040fe40003fa6270 */
[C---:B------:R-:W-:Y:S01]  /*70e0*/  ISETP.GE.AND P4, PT, R2.reuse, R14, PT ;  /* 0x0000000e0200720c */ /* 0x040fe20003f86270 */
[----:B------:R-:W0:Y:S01]  /*70f0*/  LDGDEPBAR ;  /* 0x00000000000079af */ /* 0x000e220000000000 */
[CC--:B------:R-:W-:Y:S02]  /*7100*/  ISETP.GE.AND P6, PT, R2.reuse, R13.reuse, PT ;  /* 0x0000000d0200720c */ /* 0x0c0fe40003fc6270 */
[----:B------:R-:W-:Y:S01]  /*7110*/  ISETP.GE.AND P2, PT, R2, R12, PT ;  /* 0x0000000c0200720c */ /* 0x000fe20003f46270 */
[----:B----4-:R-:W4:Y:S01]  /*7120*/  LDSM.16.M88.4 R4, [R188+0x1000] ;  /* 0x00100000bc04783b */ /* 0x010f220000000200 */
[----:B------:R-:W-:-:S02]  /*7130*/  ISETP.GE.AND P1, PT, R0, R13, PT ;  /* 0x0000000d0000720c */ /* 0x000fc40003f26270 */
[C---:B------:R-:W-:Y:S01]  /*7140*/  IADD3 R2, R0.reuse, 0x8, RZ ;  /* 0x0000000800027810 */ /* 0x040fe20007ffe0ff */
[----:B---3--:R-:W3:Y:S01]  /*7150*/  LDSM.16.M88.4 R8, [R188] ;  /* 0x00000000bc08783b */ /* 0x008ee20000000200 */
[----:B------:R-:W-:Y:S01]  /*7160*/  ISETP.GE.AND P3, PT, R0, R14, PT ;  /* 0x0000000e0000720c */ /* 0x000fe20003f66270 */
[-C--:B--2---:R-:W-:Y:S08]  /*7170*/  HMMA.16816.F32 R32, R16, R24.reuse, RZ ;  /* 0x000000181020723c */ /* 0x084ff000000018ff */
[----:B-----5:R-:W-:Y:S08]  /*7180*/  HMMA.16816.F32 R40, R20, R24, RZ ;  /* 0x000000181428723c */ /* 0x020ff000000018ff */
[----:B------:R-:W-:Y:S08]  /*7190*/  HMMA.16816.F32 R48, R16, R26, RZ ;  /* 0x0000001a1030723c */ /* 0x000ff000000018ff */
[-C--:B----4-:R-:W-:Y:S01]  /*71a0*/  HMMA.16816.F32 R52, R4, R28.reuse, R32 ;  /* 0x0000001c0434723c */ /* 0x090fe20000001820 */
[----:B------:R-:W2:Y:S07]  /*71b0*/  LDSM.16.M88.4 R32, [R184+0x2400] ;  /* 0x00240000b820783b */ /* 0x000eae0000000200 */
[----:B---3--:R-:W-:Y:S08]  /*71c0*/  HMMA.16816.F32 R44, R8, R28, R40 ;  /* 0x0000001c082c723c */ /* 0x008ff00000001828 */
[----:B------:R-:W-:Y:S01]  /*71d0*/  HMMA.16816.F32 R40, R20, R26, RZ ;  /* 0x0000001a1428723c */ /* 0x000fe200000018ff */
[----:B------:R-:W3:Y:S07]  /*71e0*/  LDSM.16.M88.4 R24, [R196] ;  /* 0x00000000c418783b */ /* 0x000eee0000000200 */
[----:B------:R-:W-:-:S02]  /*71f0*/  FMUL.FTZ R52, R52, c[0x0][0x2ec] ;  /* 0x0000bb0034347a20 */ /* 0x000fc40000410000 */
[----:B------:R-:W-:Y:S02]  /*7200*/  FMUL.FTZ R53, R53, c[0x0][0x2ec] ;  /* 0x0000bb0035357a20 */ /* 0x000fe40000410000 */
[----:B------:R-:W-:Y:S01]  /*7210*/  FMUL.FTZ R54, R54, c[0x0][0x2ec] ;  /* 0x0000bb0036367a20 */ /* 0x000fe20000410000 */
[----:B------:R-:W4:Y:S01]  /*7220*/  MUFU.TANH R93, R52 ;  /* 0x00000034005d7308 */ /* 0x000f220000002400 */
[----:B------:R-:W-:Y:S02]  /*7230*/  FMUL.FTZ R55, R55, c[0x0][0x2ec] ;  /* 0x0000bb0037377a20 */ /* 0x000fe40000410000 */
[----:B------:R-:W-:Y:S02]  /*7240*/  FMUL.FTZ R44, R44, c[0x0][0x2ec] ;  /* 0x0000bb002c2c7a20 */ /* 0x000fe40000410000 */
[----:B------:R-:W-:Y:S02]  /*7250*/  FMUL.FTZ R45, R45, c[0x0][0x2ec] ;  /* 0x0000bb002d2d7a20 */ /* 0x000fe40000410000 */
[----:B------:R-:W-:Y:S01]  /*7260*/  FMUL.FTZ R46, R46, c[0x0][0x2ec] ;  /* 0x0000bb002e2e7a20 */ /* 0x000fe20000410000 */
[----:B------:R-:W5:Y:S01]  /*7270*/  MUFU.TANH R69, R44 ;  /* 0x0000002c00457308 */ /* 0x000f620000002400 */
[----:B------:R-:W-:-:S02]  /*7280*/  FMUL.FTZ R47, R47, c[0x0][0x2ec] ;  /* 0x0000bb002f2f7a20 */ /* 0x000fc40000410000 */
[----:B------:R-:W-:Y:S05]  /*7290*/  HMMA.16816.F32 R40, R8, R30, R40 ;  /* 0x0000001e0828723c */ /* 0x000fea0000001828 */
[----:B------:R-:W1:Y:S01]  /*72a0*/  MUFU.TANH R70, R45 ;  /* 0x0000002d00467308 */ /* 0x000e620000002400 */
[----:B----4-:R-:W-:Y:S02]  /*72b0*/  FSEL R93, R93, -INF , !P1 ;  /* 0xff8000005d5d7808 */ /* 0x010fe40004800000 */
[----:B------:R-:W-:-:S05]  /*72c0*/  ISETP.GE.AND P1, PT, R0, R12, PT ;  /* 0x0000000c0000720c */ /* 0x000fca0003f26270 */
[----:B------:R-:W4:Y:S01]  /*72d0*/  MUFU.TANH R86, R46 ;  /* 0x0000002e00567308 */ /* 0x000f220000002400 */
[----:B-----5:R-:W-:Y:S02]  /*72e0*/  FSEL R69, R69, -INF , !P0 ;  /* 0xff80000045457808 */ /* 0x020fe40004000000 */
[----:B------:R-:W-:-:S05]  /*72f0*/  ISETP.GE.AND P0, PT, R2, R13, PT ;  /* 0x0000000d0200720c */ /* 0x000fca0003f06270 */
[----:B------:R5:W2:Y:S01]  /*7300*/  MUFU.TANH R89, R47 ;  /* 0x0000002f00597308 */ /* 0x000aa20000002400 */
[----:B-1----:R-:W-:Y:S02]  /*7310*/  FSEL R70, R70, -INF , !P5 ;  /* 0xff80000046467808 */ /* 0x002fe40006800000 */
[----:B------:R-:W-:Y:S01]  /*7320*/  FMUL.FTZ R40, R40, c[0x0][0x2ec] ;  /* 0x0000bb0028287a20 */ /* 0x000fe20000410000 */
[----:B------:R-:W-:Y:S01]  /*7330*/  ISETP.GE.AND P5, PT, R2, R15, PT ;  /* 0x0000000f0200720c */ /* 0x000fe20003fa6270 */
[----:B------:R-:W-:Y:S02]  /*7340*/  FMUL.FTZ R41, R41, c[0x0][0x2ec] ;  /* 0x0000bb0029297a20 */ /* 0x000fe40000410000 */
[----:B------:R-:W-:Y:S01]  /*7350*/  FMUL.FTZ R42, R42, c[0x0][0x2ec] ;  /* 0x0000bb002a2a7a20 */ /* 0x000fe20000410000 */
[----:B------:R-:W1:Y:S01]  /*7360*/  MUFU.TANH R68, R40 ;  /* 0x0000002800447308 */ /* 0x000e620000002400 */
[----:B------:R-:W-:Y:S01]  /*7370*/  FMUL.FTZ R43, R43, c[0x0][0x2ec] ;  /* 0x0000bb002b2b7a20 */ /* 0x000fe20000410000 */
[----:B----4-:R-:W-:-:S02]  /*7380*/  FSEL R86, R86, -INF , !P3 ;  /* 0xff80000056567808 */ /* 0x010fc40005800000 */
[C---:B------:R-:W-:Y:S01]  /*7390*/  ISETP.GE.AND P3, PT, R2.reuse, R14, PT ;  /* 0x0000000e0200720c */ /* 0x040fe20003f66270 */
[----:B-----5:R-:W-:Y:S03]  /*73a0*/  HMMA.16816.F32 R44, R4, R30, R48 ;  /* 0x0000001e042c723c */ /* 0x020fe60000001830 */
[----:B------:R-:W-:Y:S01]  /*73b0*/  MUFU.TANH R66, R41 ;  /* 0x0000002900427308 */ /* 0x000fe20000002400 */
[----:B--2---:R-:W-:Y:S02]  /*73c0*/  FSEL R89, R89, -INF , !P4 ;  /* 0xff80000059597808 */ /* 0x004fe40006000000 */
[----:B------:R-:W-:Y:S02]  /*73d0*/  ISETP.GE.AND P4, PT, R2, R12, PT ;  /* 0x0000000c0200720c */ /* 0x000fe40003f86270 */
[----:B------:R-:W-:Y:S01]  /*73e0*/  IADD3 R2, R0, 0x10, RZ ;  /* 0x0000001000027810 */ /* 0x000fe20007ffe0ff */
[----:B------:R-:W-:Y:S02]  /*73f0*/  HMMA.16816.F32 R28, R16, R32, RZ ;  /* 0x00000020101c723c */ /* 0x000fe400000018ff */
[----:B------:R-:W2:Y:S01]  /*7400*/  MUFU.TANH R80, R42 ;  /* 0x0000002a00507308 */ /* 0x000ea20000002400 */
[----:B-1----:R-:W-:-:S02]  /*7410*/  FSEL R68, R68, -INF , !P5 ;  /* 0xff80000044447808 */ /* 0x002fc40006800000 */
[----:B------:R-:W-:-:S03]  /*7420*/  ISETP.GE.AND P5, PT, R2, R12, PT ;  /* 0x0000000c0200720c */ /* 0x000fc60003fa6270 */
[----:B------:R-:W-:Y:S02]  /*7430*/  HMMA.16816.F32 R48, R20, R32, RZ ;  /* 0x000000201430723c */ /* 0x000fe400000018ff */
[----:B------:R-:W-:Y:S05]  /*7440*/  MUFU.TANH R84, R43 ;  /* 0x0000002b00547308 */ /* 0x000fea0000002400 */
[----:B------:R-:W-:-:S03]  /*7450*/  FMUL.FTZ R44, R44, c[0x0][0x2ec] ;  /* 0x0000bb002c2c7a20 */ /* 0x000fc60000410000 */
[----:B------:R-:W1:Y:S01]  /*7460*/  MUFU.TANH R98, R53 ;  /* 0x0000003500627308 */ /* 0x000e620000002400 */
[----:B------:R-:W-:Y:S01]  /*7470*/  FMUL.FTZ R45, R45, c[0x0][0x2ec] ;  /* 0x0000bb002d2d7a20 */ /* 0x000fe20000410000 */
[----:B--2---:R-:W-:Y:S01]  /*7480*/  FSEL R80, R80, -INF , !P3 ;  /* 0xff80000050507808 */ /* 0x004fe20005800000 */
[----:B------:R-:W-:Y:S02]  /*7490*/  FMUL.FTZ R46, R46, c[0x0][0x2ec] ;  /* 0x0000bb002e2e7a20 */ /* 0x000fe40000410000 */
[----:B------:R-:W-:Y:S01]  /*74a0*/  FMUL.FTZ R47, R47, c[0x0][0x2ec] ;  /* 0x0000bb002f2f7a20 */ /* 0x000fe20000410000 */
[-C--:B---3--:R-:W-:Y:S01]  /*74b0*/  HMMA.16816.F32 R56, R4, R24.reuse, R28 ;  /* 0x000000180438723c */ /* 0x088fe2000000181c */
[----:B------:R-:W2:Y:S01]  /*74c0*/  LDSM.16.M88.4 R28, [R184+0x2800] ;  /* 0x00280000b81c783b */ /* 0x000ea20000000200 */
[----:B------:R-:W3:Y:S06]  /*74d0*/  MUFU.TANH R96, R44 ;  /* 0x0000002c00607308 */ /* 0x000eec0000002400 */
[----:B------:R-:W-:Y:S01]  /*74e0*/  HMMA.16816.F32 R48, R8, R24, R48 ;  /* 0x000000180830723c */ /* 0x000fe20000001830 */
[----:B-1----:R-:W-:Y:S01]  /*74f0*/  FSEL R98, R98, -INF , !P6 ;  /* 0xff80000062627808 */ /* 0x002fe20007000000 */
[----:B------:R-:W-:Y:S06]  /*7500*/  MUFU.TANH R95, R45 ;  /* 0x0000002d005f7308 */ /* 0x000fec0000002400 */
[----:B------:R-:W-:Y:S02]  /*7510*/  HMMA.16816.F32 R40, R16, R34, RZ ;  /* 0x000000221028723c */ /* 0x000fe400000018ff */
[----:B------:R-:W1:Y:S01]  /*7520*/  MUFU.TANH R100, R46 ;  /* 0x0000002e00647308 */ /* 0x000e620000002400 */
[----:B---3--:R-:W-:-:S05]  /*7530*/  FSEL R96, R96, -INF , !P0 ;  /* 0xff80000060607808 */ /* 0x008fca0004000000 */
[----:B------:R-:W-:Y:S02]  /*7540*/  FMUL.FTZ R56, R56, c[0x0][0x2ec] ;  /* 0x0000bb0038387a20 */ /* 0x000fe40000410000 */
[----:B------:R3:W-:Y:S01]  /*7550*/  MUFU.TANH R104, R47 ;  /* 0x0000002f00687308 */ /* 0x0007e20000002400 */
[----:B------:R-:W-:Y:S02]  /*7560*/  FMUL.FTZ R57, R57, c[0x0][0x2ec] ;  /* 0x0000bb0039397a20 */ /* 0x000fe40000410000 */
[----:B------:R-:W-:Y:S02]  /*7570*/  FMUL.FTZ R58, R58, c[0x0][0x2ec] ;  /* 0x0000bb003a3a7a20 */ /* 0x000fe40000410000 */
[----:B------:R-:W-:Y:S02]  /*7580*/  FMUL.FTZ R59, R59, c[0x0][0x2ec] ;  /* 0x0000bb003b3b7a20 */ /* 0x000fe40000410000 */
[----:B------:R-:W-:Y:S01]  /*7590*/  FMUL.FTZ R48, R48, c[0x0][0x2ec] ;  /* 0x0000bb0030307a20 */ /* 0x000fe20000410000 */
[----:B------:R-:W4:Y:S01]  /*75a0*/  MUFU.TANH R94, R54 ;  /* 0x00000036005e7308 */ /* 0x000f220000002400 */
[----:B------:R-:W-:Y:S01]  /*75b0*/  FMUL.FTZ R49, R49, c[0x0][0x2ec] ;  /* 0x0000bb0031317a20 */ /* 0x000fe20000410000 */
[----:B-1----:R-:W-:Y:S01]  /*75c0*/  FSEL R100, R100, -INF , !P4 ;  /* 0xff80000064647808 */ /* 0x002fe20006000000 */
[----:B------:R-:W-:Y:S01]  /*75d0*/  FMUL.FTZ R50, R50, c[0x0][0x2ec] ;  /* 0x0000bb0032327a20 */ /* 0x000fe20000410000 */
[----:B------:R-:W-:Y:S01]  /*75e0*/  ISETP.GE.AND P4, PT, R2, R15, PT ;  /* 0x0000000f0200720c */ /* 0x000fe20003f86270 */
[----:B------:R-:W-:Y:S01]  /*75f0*/  FMUL.FTZ R51, R51, c[0x0][0x2ec] ;  /* 0x0000bb0033337a20 */ /* 0x000fe20000410000 */
[----:B---3--:R-:W-:Y:S01]  /*7600*/  HMMA.16816.F32 R44, R20, R34, RZ ;  /* 0x00000022142c723c */ /* 0x008fe200000018ff */
[----:B------:R-:W1:Y:S01]  /*7610*/  LDSM.16.M88.4 R32, [R195] ;  /* 0x00000000c320783b */ /* 0x000e620000000200 */
[----:B------:R-:W3:Y:S01]  /*7620*/  MUFU.TANH R65, R48 ;  /* 0x0000003000417308 */ /* 0x000ee20000002400 */
[----:B----4-:R-:W-:-:S07]  /*7630*/  FSEL R94, R94, -INF , !P1 ;  /* 0xff8000005e5e7808 */ /* 0x010fce0004800000 */
[----:B------:R-:W-:Y:S08]  /*7640*/  MUFU.TANH R67, R49 ;  /* 0x0000003100437308 */ /* 0x000ff00000002400 */
[----:B------:R-:W-:Y:S01]  /*7650*/  MUFU.TANH R85, R50 ;  /* 0x0000003200557308 */ /* 0x000fe20000002400 */
[----:B---3--:R-:W-:-:S07]  /*7660*/  FSEL R65, R65, -INF , !P4 ;  /* 0xff80000041417808 */ /* 0x008fce0006000000 */
[----:B------:R3:W-:Y:S08]  /*7670*/  MUFU.TANH R88, R51 ;  /* 0x0000003300587308 */ /* 0x0007f00000002400 */
[----:B------:R-:W4:Y:S01]  /*7680*/  MUFU.TANH R101, R55 ;  /* 0x0000003700657308 */ /* 0x000f220000002400 */
[----:B---3--:R-:W-:Y:S07]  /*7690*/  HMMA.16816.F32 R48, R4, R26, R40 ;  /* 0x0000001a0430723c */ /* 0x008fee0000001828 */
[----:B------:R-:W-:Y:S01]  /*76a0*/  MUFU.TANH R92, R56 ;  /* 0x00000038005c7308 */ /* 0x000fe20000002400 */
[----:B--2---:R-:W-:Y:S07]  /*76b0*/  HMMA.16816.F32 R40, R20, R28, RZ ;  /* 0x0000001c1428723c */ /* 0x004fee00000018ff */
[----:B------:R-:W-:Y:S01]  /*76c0*/  MUFU.TANH R97, R57 ;  /* 0x0000003900617308 */ /* 0x000fe20000002400 */
[----:B----4-:R-:W-:Y:S01]  /*76d0*/  FSEL R101, R101, -INF , !P2 ;  /* 0xff80000065657808 */ /* 0x010fe20005000000 */
[----:B------:R-:W-:Y:S06]  /*76e0*/  HMMA.16816.F32 R52, R8, R26, R44 ;  /* 0x0000001a0834723c */ /* 0x000fec000000182c */
[----:B------:R-:W2:Y:S02]  /*76f0*/  MUFU.TANH R108, R58 ;  /* 0x0000003a006c7308 */ /* 0x000ea40000002400 */
[----:B------:R-:W-:Y:S06]  /*7700*/  HMMA.16816.F32 R24, R16, R28, RZ ;  /* 0x0000001c1018723c */ /* 0x000fec00000018ff */
[----:B------:R3:W4:Y:S01]  /*7710*/  MUFU.TANH R111, R59 ;  /* 0x0000003b006f7308 */ /* 0x0007220000002400 */
[----:B------:R-:W-:-:S02]  /*7720*/  FMUL.FTZ R48, R48, c[0x0][0x2ec] ;  /* 0x0000bb0030307a20 */ /* 0x000fc40000410000 */
[----:B------:R-:W-:Y:S02]  /*7730*/  FMUL.FTZ R49, R49, c[0x0][0x2ec] ;  /* 0x0000bb0031317a20 */ /* 0x000fe40000410000 */
[----:B------:R-:W-:Y:S01]  /*7740*/  FMUL.FTZ R50, R50, c[0x0][0x2ec] ;  /* 0x0000bb0032327a20 */ /* 0x000fe20000410000 */
[----:B-1----:R-:W-:Y:S01]  /*7750*/  HMMA.16816.F32 R44, R8, R32, R40 ;  /* 0x00000020082c723c */ /* 0x002fe20000001828 */
[----:B------:R-:W1:Y:S01]  /*7760*/  LDSM.16.M88.4 R40, [R184+0x2c00] ;  /* 0x002c0000b828783b */ /* 0x000e620000000200 */
[----:B------:R-:W-:Y:S01]  /*7770*/  FMUL.FTZ R51, R51, c[0x0][0x2ec] ;  /* 0x0000bb0033337a20 */ /* 0x000fe20000410000 */
[----:B------:R-:W5:Y:S01]  /*7780*/  MUFU.TANH R99, R48 ;  /* 0x0000003000637308 */ /* 0x000f620000002400 */
[----:B--2---:R-:W-:Y:S01]  /*7790*/  FSEL R108, R108, -INF , !P5 ;  /* 0xff8000006c6c7808 */ /* 0x004fe20006800000 */
[----:B------:R-:W-:Y:S02]  /*77a0*/  FMUL.FTZ R52, R52, c[0x0][0x2ec] ;  /* 0x0000bb0034347a20 */ /* 0x000fe40000410000 */
[----:B------:R-:W-:-:S04]  /*77b0*/  FMUL.FTZ R53, R53, c[0x0][0x2ec] ;  /* 0x0000bb0035357a20 */ /* 0x000fc80000410000 */
[----:B------:R-:W-:Y:S01]  /*77c0*/  MUFU.TANH R102, R49 ;  /* 0x0000003100667308 */ /* 0x000fe20000002400 */
[----:B------:R-:W-:Y:S02]  /*77d0*/  FMUL.FTZ R54, R54, c[0x0][0x2ec] ;  /* 0x0000bb0036367a20 */ /* 0x000fe40000410000 */
[----:B------:R-:W-:Y:S01]  /*77e0*/  FMUL.FTZ R55, R55, c[0x0][0x2ec] ;  /* 0x0000bb0037377a20 */ /* 0x000fe20000410000 */
[----:B---3--:R-:W-:Y:S04]  /*77f0*/  HMMA.16816.F32 R56, R4, R32, R24 ;  /* 0x000000200438723c */ /* 0x008fe80000001818 */
[----:B------:R-:W2:Y:S04]  /*7800*/  MUFU.TANH R113, R50 ;  /* 0x0000003200717308 */ /* 0x000ea80000002400 */
[----:B------:R-:W-:Y:S01]  /*7810*/  HMMA.16816.F32 R24, R16, R30, RZ ;  /* 0x0000001e1018723c */ /* 0x000fe200000018ff */
[----:B------:R-:W-:-:S02]  /*7820*/  FMUL.FTZ R44, R44, c[0x0][0x2ec] ;  /* 0x0000bb002c2c7a20 */ /* 0x000fc40000410000 */
[----:B------:R-:W-:Y:S01]  /*7830*/  FMUL.FTZ R45, R45, c[0x0][0x2ec] ;  /* 0x0000bb002d2d7a20 */ /* 0x000fe20000410000 */
[----:B------:R1:W-:Y:S01]  /*7840*/  MUFU.TANH R116, R51 ;  /* 0x0000003300747308 */ /* 0x0003e20000002400 */
[----:B------:R-:W-:Y:S02]  /*7850*/  FMUL.FTZ R46, R46, c[0x0][0x2ec] ;  /* 0x0000bb002e2e7a20 */ /* 0x000fe40000410000 */
[----:B------:R-:W-:Y:S01]  /*7860*/  FMUL.FTZ R47, R47, c[0x0][0x2ec] ;  /* 0x0000bb002f2f7a20 */ /* 0x000fe20000410000 */
[----:B------:R-:W-:Y:S04]  /*7870*/  HMMA.16816.F32 R28, R20, R30, RZ ;  /* 0x0000001e141c723c */ /* 0x000fe800000018ff */
[----:B------:R-:W-:Y:S04]  /*7880*/  MUFU.TANH R62, R44 ;  /* 0x0000002c003e7308 */ /* 0x000fe80000002400 */
[----:B------:R-:W-:-:S02]  /*7890*/  FMUL.FTZ R56, R56, c[0x0][0x2ec] ;  /* 0x0000bb0038387a20 */ /* 0x000fc40000410000 */
[----:B------:R-:W-:Y:S02]  /*78a0*/  FMUL.FTZ R57, R57, c[0x0][0x2ec] ;  /* 0x0000bb0039397a20 */ /* 0x000fe40000410000 */
[----:B------:R-:W-:Y:S01]  /*78b0*/  MUFU.TANH R63, R45 ;  /* 0x0000002d003f7308 */ /* 0x000fe20000002400 */
[----:B-1----:R-:W-:Y:S01]  /*78c0*/  HMMA.16816.F32 R48, R20, R40, RZ ;  /* 0x000000281430723c */ /* 0x002fe200000018ff */
[----:B------:R-:W-:Y:S02]  /*78d0*/  FMUL.FTZ R58, R58, c[0x0][0x2ec] ;  /* 0x0000bb003a3a7a20 */ /* 0x000fe40000410000 */
[----:B------:R-:W-:-:S04]  /*78e0*/  FMUL.FTZ R59, R59, c[0x0][0x2ec] ;  /* 0x0000bb003b3b7a20 */ /* 0x000fc80000410000 */
[----:B------:R-:W-:Y:S08]  /*78f0*/  MUFU.TANH R83, R46 ;  /* 0x0000002e00537308 */ /* 0x000ff00000002400 */
[----:B------:R1:W-:Y:S08]  /*7900*/  MUFU.TANH R87, R47 ;  /* 0x0000002f00577308 */ /* 0x0003f00000002400 */
[----:B------:R-:W-:Y:S01]  /*7910*/  MUFU.TANH R115, R56 ;  /* 0x0000003800737308 */ /* 0x000fe20000002400 */
[-C--:B-1----:R-:W-:Y:S01]  /*7920*/  HMMA.16816.F32 R44, R4, R34.reuse, R24 ;  /* 0x00000022042c723c */ /* 0x082fe20000001818 */
[----:B------:R-:W1:Y:S06]  /*7930*/  LDSM.16.M88.4 R24, [R194] ;  /* 0x00000000c218783b */ /* 0x000e6c0000000200 */
[----:B------:R-:W-:Y:S01]  /*7940*/  MUFU.TANH R114, R57 ;  /* 0x0000003900727308 */ /* 0x000fe20000002400 */
[----:B------:R-:W-:Y:S07]  /*7950*/  HMMA.16816.F32 R32, R8, R34, R28 ;  /* 0x000000220820723c */ /* 0x000fee000000181c */
[----:B------:R-:W-:Y:S01]  /*7960*/  MUFU.TANH R120, R58 ;  /* 0x0000003a00787308 */ /* 0x000fe20000002400 */
[----:B------:R-:W-:Y:S07]  /*7970*/  HMMA.16816.F32 R28, R16, R40, RZ ;  /* 0x00000028101c723c */ /* 0x000fee00000018ff */
[----:B------:R1:W-:Y:S01]  /*7980*/  MUFU.TANH R122, R59 ;  /* 0x0000003b007a7308 */ /* 0x0003e20000002400 */
[----:B------:R-:W-:-:S02]  /*7990*/  FMUL.FTZ R44, R44, c[0x0][0x2ec] ;  /* 0x0000bb002c2c7a20 */ /* 0x000fc40000410000 */
[----:B------:R-:W-:-:S05]  /*79a0*/  FMUL.FTZ R45, R45, c[0x0][0x2ec] ;  /* 0x0000bb002d2d7a20 */ /* 0x000fca0000410000 */
[----:B------:R-:W-:Y:S01]  /*79b0*/  MUFU.TANH R64, R52 ;  /* 0x0000003400407308 */ /* 0x000fe20000002400 */
[----:B------:R-:W-:Y:S02]  /*79c0*/  FMUL.FTZ R46, R46, c[0x0][0x2ec] ;  /* 0x0000bb002e2e7a20 */ /* 0x000fe40000410000 */
[----:B------:R-:W-:Y:S02]  /*79d0*/  FMUL.FTZ R47, R47, c[0x0][0x2ec] ;  /* 0x0000bb002f2f7a20 */ /* 0x000fe40000410000 */
[----:B------:R-:W-:Y:S02]  /*79e0*/  FMUL.FTZ R32, R32, c[0x0][0x2ec] ;  /* 0x0000bb0020207a20 */ /* 0x000fe40000410000 */
[----:B------:R-:W-:Y:S01]  /*79f0*/  FMUL.FTZ R33, R33, c[0x0][0x2ec] ;  /* 0x0000bb0021217a20 */ /* 0x000fe20000410000 */
[----:B------:R-:W-:Y:S01]  /*7a00*/  MUFU.TANH R117, R44 ;  /* 0x0000002c00757308 */ /* 0x000fe20000002400 */
[----:B------:R-:W-:Y:S02]  /*7a10*/  FMUL.FTZ R34, R34, c[0x0][0x2ec] ;  /* 0x0000bb0022227a20 */ /* 0x000fe40000410000 */
[----:B------:R-:W-:Y:S01]  /*7a20*/  FMUL.FTZ R35, R35, c[0x0][0x2ec] ;  /* 0x0000bb0023237a20 */ /* 0x000fe20000410000 */
[-C--:B-1----:R-:W-:Y:S01]  /*7a30*/  HMMA.16816.F32 R56, R4, R24.reuse, R28 ;  /* 0x000000180438723c */ /* 0x082fe2000000181c */
[----:B------:R-:W1:Y:S03]  /*7a40*/  LDSM.16.M88.4 R28, [R184+0x3000] ;  /* 0x00300000b81c783b */ /* 0x000e660000000200 */
[----:B------:R-:W-:Y:S04]  /*7a50*/  MUFU.TANH R118, R45 ;  /* 0x0000002d00767308 */ /* 0x000fe80000002400 */
[----:B------:R-:W-:Y:S04]  /*7a60*/  HMMA.16816.F32 R48, R8, R24, R48 ;  /* 0x000000180830723c */ /* 0x000fe80000001830 */
[----:B------:R-:W-:Y:S08]  /*7a70*/  MUFU.TANH R124, R46 ;  /* 0x0000002e007c7308 */ /* 0x000ff00000002400 */
[----:B------:R3:W-:Y:S04]  /*7a80*/  MUFU.TANH R129, R47 ;  /* 0x0000002f00817308 */ /* 0x0007e80000002400 */
[----:B------:R-:W-:-:S04]  /*7a90*/  FMUL.FTZ R56, R56, c[0x0][0x2ec] ;  /* 0x0000bb0038387a20 */ /* 0x000fc80000410000 */
[----:B------:R-:W-:Y:S01]  /*7aa0*/  MUFU.TANH R103, R32 ;  /* 0x0000002000677308 */ /* 0x000fe20000002400 */
[----:B------:R-:W-:Y:S02]  /*7ab0*/  FMUL.FTZ R57, R57, c[0x0][0x2ec] ;  /* 0x0000bb0039397a20 */ /* 0x000fe40000410000 */
[----:B------:R-:W-:Y:S02]  /*7ac0*/  FMUL.FTZ R58, R58, c[0x0][0x2ec] ;  /* 0x0000bb003a3a7a20 */ /* 0x000fe40000410000 */
[----:B------:R-:W-:Y:S02]  /*7ad0*/  FMUL.FTZ R59, R59, c[0x0][0x2ec] ;  /* 0x0000bb003b3b7a20 */ /* 0x000fe40000410000 */
[----:B------:R-:W-:Y:S01]  /*7ae0*/  FMUL.FTZ R48, R48, c[0x0][0x2ec] ;  /* 0x0000bb0030307a20 */ /* 0x000fe20000410000 */
[----:B------:R-:W-:Y:S01]  /*7af0*/  MUFU.TANH R60, R33 ;  /* 0x00000021003c7308 */ /* 0x000fe20000002400 */
[----:B---3--:R-:W-:Y:S01]  /*7b00*/  HMMA.16816.F32 R44, R20, R42, RZ ;  /* 0x0000002a142c723c */ /* 0x008fe200000018ff */
[----:B------:R-:W-:-:S02]  /*7b10*/  FMUL.FTZ R49, R49, c[0x0][0x2ec] ;  /* 0x0000bb0031317a20 */ /* 0x000fc40000410000 */
[----:B------:R-:W-:Y:S02]  /*7b20*/  FMUL.FTZ R50, R50, c[0x0][0x2ec] ;  /* 0x0000bb0032327a20 */ /* 0x000fe40000410000 */
[----:B------:R-:W-:Y:S02]  /*7b30*/  FMUL.FTZ R51, R51, c[0x0][0x2ec] ;  /* 0x0000bb0033337a20 */ /* 0x000fe40000410000 */
[----:B------:R-:W-:Y:S08]  /*7b40*/  MUFU.TANH R77, R34 ;  /* 0x00000022004d7308 */ /* 0x000ff00000002400 */
[----:B------:R3:W-:Y:S08]  /*7b50*/  MUFU.TANH R79, R35 ;  /* 0x00000023004f7308 */ /* 0x0007f00000002400 */
[----:B------:R-:W1:Y:S01]  /*7b60*/  MUFU.TANH R61, R53 ;  /* 0x00000035003d7308 */ /* 0x000e620000002400 */
[----:B---3--:R-:W-:Y:S01]  /*7b70*/  HMMA.16816.F32 R32, R16, R42, RZ ;  /* 0x0000002a1020723c */ /* 0x008fe200000018ff */
[----:B------:R-:W3:Y:S06]  /*7b80*/  LDSM.16.M88.4 R40, [R193] ;  /* 0x00000000c128783b */ /* 0x000eec0000000200 */
[----:B------:R-:W1:Y:S08]  /*7b90*/  MUFU.TANH R78, R54 ;  /* 0x00000036004e7308 */ /* 0x000e700000002400 */
[----:B------:R1:W1:Y:S08]  /*7ba0*/  MUFU.TANH R82, R55 ;  /* 0x0000003700527308 */ /* 0x0002700000002400 */
[----:B------:R-:W-:Y:S08]  /*7bb0*/  MUFU.TANH R76, R48 ;  /* 0x00000030004c7308 */ /* 0x000ff00000002400 */
[----:B------:R-:W-:Y:S01]  /*7bc0*/  MUFU.TANH R107, R49 ;  /* 0x00000031006b7308 */ /* 0x000fe20000002400 */
[----:B-1----:R-:W-:Y:S07]  /*7bd0*/  HMMA.16816.F32 R52, R8, R26, R44 ;  /* 0x0000001a0834723c */ /* 0x002fee000000182c */
[----:B------:R-:W-:Y:S08]  /*7be0*/  MUFU.TANH R105, R50 ;  /* 0x0000003200697308 */ /* 0x000ff00000002400 */
[----:B------:R1:W1:Y:S08]  /*7bf0*/  MUFU.TANH R81, R51 ;  /* 0x0000003300517308 */ /* 0x0002700000002400 */
[----:B------:R-:W2:Y:S01]  /*7c00*/  MUFU.TANH R125, R56 ;  /* 0x00000038007d7308 */ /* 0x000ea20000002400 */
[----:B------:R-:W-:-:S02]  /*7c10*/  FMUL.FTZ R52, R52, c[0x0][0x2ec] ;  /* 0x0000bb0034347a20 */ /* 0x000fc40000410000 */
[----:B------:R-:W-:Y:S02]  /*7c20*/  FMUL.FTZ R53, R53, c[0x0][0x2ec] ;  /* 0x0000bb0035357a20 */ /* 0x000fe40000410000 */
[----:B------:R-:W-:Y:S02]  /*7c30*/  FMUL.FTZ R54, R54, c[0x0][0x2ec] ;  /* 0x0000bb0036367a20 */ /* 0x000fe40000410000 */
[----:B------:R-:W-:Y:S01]  /*7c40*/  FMUL.FTZ R55, R55, c[0x0][0x2ec] ;  /* 0x0000bb0037377a20 */ /* 0x000fe20000410000 */
[----:B-1----:R-:W-:Y:S01]  /*7c50*/  HMMA.16816.F32 R48, R4, R26, R32 ;  /* 0x0000001a0430723c */ /* 0x002fe20000001820 */
[----:B------:R-:W1:Y:S07]  /*7c60*/  MUFU.TANH R127, R57 ;  /* 0x00000039007f7308 */ /* 0x000e6e0000002400 */
[-C--:B------:R-:W-:Y:S01]  /*7c70*/  HMMA.16816.F32 R24, R16, R28.reuse, RZ ;  /* 0x0000001c1018723c */ /* 0x080fe200000018ff */
[----:B------:R-:W1:Y:S07]  /*7c80*/  MUFU.TANH R132, R58 ;  /* 0x0000003a00847308 */ /* 0x000e6e0000002400 */
[----:B------:R-:W-:Y:S01]  /*7c90*/  HMMA.16816.F32 R32, R20, R28, RZ ;  /* 0x0000001c1420723c */ /* 0x000fe200000018ff */
[----:B------:R3:W1:Y:S07]  /*7ca0*/  MUFU.TANH R172, R59 ;  /* 0x0000003b00ac7308 */ /* 0x00066e0000002400 */
[----:B------:R-:W-:Y:S01]  /*7cb0*/  FMUL.FTZ R48, R48, c[0x0][0x2ec] ;  /* 0x0000bb0030307a20 */ /* 0x000fe20000410000 */
[----:B------:R-:W-:Y:S01]  /*7cc0*/  MUFU.TANH R73, R52 ;  /* 0x0000003400497308 */ /* 0x000fe20000002400 */
[----:B------:R-:W-:-:S02]  /*7cd0*/  FMUL.FTZ R49, R49, c[0x0][0x2ec] ;  /* 0x0000bb0031317a20 */ /* 0x000fc40000410000 */
[----:B------:R-:W-:Y:S02]  /*7ce0*/  FMUL.FTZ R50, R50, c[0x0][0x2ec] ;  /* 0x0000bb0032327a20 */ /* 0x000fe40000410000 */
[----:B------:R-:W-:Y:S02]  /*7cf0*/  FMUL.FTZ R51, R51, c[0x0][0x2ec] ;  /* 0x0000bb0033337a20 */ /* 0x000fe40000410000 */
[-C--:B---3--:R-:W-:Y:S01]  /*7d00*/  HMMA.16816.F32 R56, R4, R40.reuse, R24 ;  /* 0x000000280438723c */ /* 0x088fe20000001818 */
[----:B------:R-:W3:Y:S07]  /*7d10*/  MUFU.TANH R130, R48 ;  /* 0x0000003000827308 */ /* 0x000eee0000002400 */
[----:B------:R-:W-:Y:S01]  /*7d20*/  HMMA.16816.F32 R44, R8, R40, R32 ;  /* 0x00000028082c723c */ /* 0x000fe20000001820 */
[----:B------:R-:W1:Y:S01]  /*7d30*/  LDSM.16.M88.4 R32, [R184+0x3400] ;  /* 0x00340000b820783b */ /* 0x000e620000000200 */
[----:B------:R-:W-:Y:S06]  /*7d40*/  MUFU.TANH R126, R49 ;  /* 0x00000031007e7308 */ /* 0x000fec0000002400 */
[----:B------:R-:W-:Y:S02]  /*7d50*/  HMMA.16816.F32 R24, R16, R30, RZ ;  /* 0x0000001e1018723c */ /* 0x000fe400000018ff */
[----:B------:R-:W1:Y:S06]  /*7d60*/  MUFU.TANH R171, R50 ;  /* 0x0000003200ab7308 */ /* 0x000e6c0000002400 */
[----:B------:R-:W-:-:S02]  /*7d70*/  FMUL.FTZ R59, R59, c[0x0][0x2ec] ;  /* 0x0000bb003b3b7a20 */ /* 0x000fc40000410000 */
[----:B------:R2:W1:Y:S01]  /*7d80*/  MUFU.TANH R175, R51 ;  /* 0x0000003300af7308 */ /* 0x0004620000002400 */
[----:B------:R-:W-:Y:S02]  /*7d90*/  FMUL.FTZ R58, R58, c[0x0][0x2ec] ;  /* 0x0000bb003a3a7a20 */ /* 0x000fe40000410000 */
[----:B------:R-:W-:Y:S02]  /*7da0*/  FMUL.FTZ R57, R57, c[0x0][0x2ec] ;  /* 0x0000bb0039397a20 */ /* 0x000fe40000410000 */
[----:B------:R-:W-:Y:S02]  /*7db0*/  FMUL.FTZ R56, R56, c[0x0][0x2ec] ;  /* 0x0000bb0038387a20 */ /* 0x000fe40000410000 */
[----:B------:R-:W-:Y:S01]  /*7dc0*/  FMUL.FTZ R44, R44, c[0x0][0x2ec] ;  /* 0x0000bb002c2c7a20 */ /* 0x000fe20000410000 */
[----:B------:R-:W1:Y:S01]  /*7dd0*/  MUFU.TANH R72, R53 ;  /* 0x0000003500487308 */ /* 0x000e620000002400 */
[----:B------:R-:W-:Y:S02]  /*7de0*/  FMUL.FTZ R45, R45, c[0x0][0x2ec] ;  /* 0x0000bb002d2d7a20 */ /* 0x000fe40000410000 */
[----:B------:R-:W-:-:S02]  /*7df0*/  FMUL.FTZ R46, R46, c[0x0][0x2ec] ;  /* 0x0000bb002e2e7a20 */ /* 0x000fc40000410000 */
[----:B------:R-:W-:Y:S01]  /*7e00*/  FMUL.FTZ R47, R47, c[0x0][0x2ec] ;  /* 0x0000bb002f2f7a20 */ /* 0x000fe20000410000 */
[----:B--2---:R-:W-:Y:S02]  /*7e10*/  HMMA.16816.F32 R48, R20, R30, RZ ;  /* 0x0000001e1430723c */ /* 0x004fe400000018ff */
[----:B------:R-:W-:Y:S06]  /*7e20*/  MUFU.TANH R71, R44 ;  /* 0x0000002c00477308 */ /* 0x000fec0000002400 */
[-C--:B------:R-:W-:Y:S01]  /*7e30*/  HMMA.16816.F32 R28, R4, R42.reuse, R24 ;  /* 0x0000002a041c723c */ /* 0x080fe20000001818 */
[----:B------:R-:W2:Y:S01]  /*7e40*/  LDSM.16.M88.4 R24, [R192] ;  /* 0x00000000c018783b */ /* 0x000ea20000000200 */
[----:B------:R-:W-:Y:S08]  /*7e50*/  MUFU.TANH R91, R45 ;  /* 0x0000002d005b7308 */ /* 0x000ff00000002400 */
[----:B------:R-:W-:Y:S06]  /*7e60*/  MUFU.TANH R90, R46 ;  /* 0x0000002e005a7308 */ /* 0x000fec0000002400 */
[----:B------:R-:W-:Y:S02]  /*7e70*/  HMMA.16816.F32 R48, R8, R42, R48 ;  /* 0x0000002a0830723c */ /* 0x000fe40000001830 */
[----:B------:R1:W-:Y:S06]  /*7e80*/  MUFU.TANH R74, R47 ;  /* 0x0000002f004a7308 */ /* 0x0003ec0000002400 */
[----:B------:R-:W-:-:S02]  /*7e90*/  FMUL.FTZ R28, R28, c[0x0][0x2ec] ;  /* 0x0000bb001c1c7a20 */ /* 0x000fc40000410000 */
[----:B------:R-:W-:Y:S01]  /*7ea0*/  FMUL.FTZ R29, R29, c[0x0][0x2ec] ;  /* 0x0000bb001d1d7a20 */ /* 0x000fe20000410000 */
[----:B------:R-:W2:Y:S01]  /*7eb0*/  MUFU.TANH R106, R54 ;  /* 0x00000036006a7308 */ /* 0x000ea20000002400 */
[----:B------:R-:W-:Y:S02]  /*7ec0*/  FMUL.FTZ R30, R30, c[0x0][0x2ec] ;  /* 0x0000bb001e1e7a20 */ /* 0x000fe40000410000 */
[----:B------:R-:W-:Y:S01]  /*7ed0*/  FMUL.FTZ R31, R31, c[0x0][0x2ec] ;  /* 0x0000bb001f1f7a20 */ /* 0x000fe20000410000 */
[----:B-1----:R-:W-:Y:S04]  /*7ee0*/  HMMA.16816.F32 R44, R20, R32, RZ ;  /* 0x00000020142c723c */ /* 0x002fe800000018ff */
[----:B------:R-:W-:Y:S05]  /*7ef0*/  MUFU.TANH R176, R28 ;  /* 0x0000001c00b07308 */ /* 0x000fea0000002400 */
[----:B------:R-:W-:-:S02]  /*7f00*/  FMUL.FTZ R48, R48, c[0x0][0x2ec] ;  /* 0x0000bb0030307a20 */ /* 0x000fc40000410000 */
[----:B------:R-:W-:Y:S01]  /*7f10*/  FMUL.FTZ R49, R49, c[0x0][0x2ec] ;  /* 0x0000bb0031317a20 */ /* 0x000fe20000410000 */
[----:B------:R-:W-:Y:S01]  /*7f20*/  MUFU.TANH R173, R29 ;  /* 0x0000001d00ad7308 */ /* 0x000fe20000002400 */
[----:B------:R-:W-:Y:S02]  /*7f30*/  FMUL.FTZ R50, R50, c[0x0][0x2ec] ;  /* 0x0000bb0032327a20 */ /* 0x000fe40000410000 */
[----:B------:R-:W-:-:S05]  /*7f40*/  FMUL.FTZ R51, R51, c[0x0][0x2ec] ;  /* 0x0000bb0033337a20 */ /* 0x000fca0000410000 */
[----:B------:R-:W-:Y:S04]  /*7f50*/  MUFU.TANH R201, R30 ;  /* 0x0000001e00c97308 */ /* 0x000fe80000002400 */
[----:B--2---:R-:W-:Y:S04]  /*7f60*/  HMMA.16816.F32 R40, R8, R24, R44 ;  /* 0x000000180828723c */ /* 0x004fe8000000182c */
[----:B------:R1:W-:Y:S08]  /*7f70*/  MUFU.TANH R203, R31 ;  /* 0x0000001f00cb7308 */ /* 0x0003f00000002400 */
[----:B------:R-:W-:Y:S01]  /*7f80*/  MUFU.TANH R39, R48 ;  /* 0x0000003000277308 */ /* 0x000fe20000002400 */
[----:B-1----:R-:W-:Y:S07]  /*7f90*/  HMMA.16816.F32 R28, R16, R32, RZ ;  /* 0x00000020101c723c */ /* 0x002fee00000018ff */
[----:B------:R-:W-:Y:S04]  /*7fa0*/  MUFU.TANH R208, R49 ;  /* 0x0000003100d07308 */ /* 0x000fe80000002400 */
[----:B------:R-:W-:-:S02]  /*7fb0*/  FMUL.FTZ R40, R40, c[0x0][0x2ec] ;  /* 0x0000bb0028287a20 */ /* 0x000fc40000410000 */
[----:B------:R-:W-:Y:S02]  /*7fc0*/  FMUL.FTZ R41, R41, c[0x0][0x2ec] ;  /* 0x0000bb0029297a20 */ /* 0x000fe40000410000 */
[----:B------:R-:W-:Y:S01]  /*7fd0*/  MUFU.TANH R206, R50 ;  /* 0x0000003200ce7308 */ /* 0x000fe20000002400 */
[----:B------:R-:W-:Y:S02]  /*7fe0*/  FMUL.FTZ R42, R42, c[0x0][0x2ec] ;  /* 0x0000bb002a2a7a20 */ /* 0x000fe40000410000 */
[----:B------:R-:W-:-:S05]  /*7ff0*/  FMUL.FTZ R43, R43, c[0x0][0x2ec] ;  /* 0x0000bb002b2b7a20 */ /* 0x000fca0000410000 */
[----:B------:R1:W-:Y:S08]  /*8000*/  MUFU.TANH R205, R51 ;  /* 0x0000003300cd7308 */ /* 0x0003f00000002400 */
[----:B------:R-:W-:Y:S01]  /*8010*/  MUFU.TANH R177, R40 ;  /* 0x0000002800b17308 */ /* 0x000fe20000002400 */
[----:B-1----:R-:W-:Y:S07]  /*8020*/  HMMA.16816.F32 R48, R4, R24, R28 ;  /* 0x000000180430723c */ /* 0x002fee000000181c */
[----:B------:R-:W-:Y:S01]  /*8030*/  MUFU.TANH R181, R41 ;  /* 0x0000002900b57308 */ /* 0x000fe20000002400 */
[----:B------:R-:W-:Y:S01]  /*8040*/  IADD3 R24, R0, 0x9, RZ ;  /* 0x0000000900187810 */ /* 0x000fe20007ffe0ff */
[----:B------:R-:W-:Y:S06]  /*8050*/  HMMA.16816.F32 R28, R16, R34, RZ ;  /* 0x00000022101c723c */ /* 0x000fec00000018ff */
[----:B------:R-:W-:Y:S01]  /*8060*/  MUFU.TANH R182, R42 ;  /* 0x0000002a00b67308 */ /* 0x000fe20000002400 */
[----:B------:R-:W-:-:S02]  /*8070*/  ISETP.GE.AND P6, PT, R24, R13, PT ;  /* 0x0000000d1800720c */ /* 0x000fc40003fc6270 */
[C---:B------:R-:W-:Y:S02]  /*8080*/  ISETP.GE.AND P1, PT, R24.reuse, R15, PT ;  /* 0x0000000f1800720c */ /* 0x040fe40003f26270 */
[C---:B------:R-:W-:Y:S01]  /*8090*/  ISETP.GE.AND P2, PT, R24.reuse, R14, PT ;  /* 0x0000000e1800720c */ /* 0x040fe20003f46270 */
[----:B------:R-:W-:Y:S02]  /*80a0*/  HMMA.16816.F32 R32, R20, R34, RZ ;  /* 0x000000221420723c */ /* 0x000fe400000018ff */
[----:B------:R1:W-:Y:S01]  /*80b0*/  MUFU.TANH R179, R43 ;  /* 0x0000002b00b37308 */ /* 0x0003e20000002400 */
[----:B------:R-:W-:Y:S02]  /*80c0*/  ISETP.GE.AND P0, PT, R24, R12, PT ;  /* 0x0000000c1800720c */ /* 0x000fe40003f06270 */
[----:B------:R-:W-:Y:S02]  /*80d0*/  FSEL R95, R95, -INF , !P6 ;  /* 0xff8000005f5f7808 */ /* 0x000fe40007000000 */
[----:B------:R-:W-:Y:S01]  /*80e0*/  FSEL R104, R104, -INF , !P0 ;  /* 0xff80000068687808 */ /* 0x000fe20004000000 */
[----:B------:R-:W-:-:S02]  /*80f0*/  FMUL.FTZ R48, R48, c[0x0][0x2ec] ;  /* 0x0000bb0030307a20 */ /* 0x000fc40000410000 */
[----:B------:R2:W2:Y:S01]  /*8100*/  MUFU.TANH R75, R55 ;  /* 0x00000037004b7308 */ /* 0x0004a20000002400 */
[----:B------:R-:W-:Y:S01]  /*8110*/  FMUL.FTZ R49, R49, c[0x0][0x2ec] ;  /* 0x0000bb0031317a20 */ /* 0x000fe20000410000 */
[----:B------:R-:W-:Y:S01]  /*8120*/  FSEL R66, R66, -INF , !P1 ;  /* 0xff80000042427808 */ /* 0x000fe20004800000 */
[----:B------:R-:W-:Y:S01]  /*8130*/  FMUL.FTZ R50, R50, c[0x0][0x2ec] ;  /* 0x0000bb0032327a20 */ /* 0x000fe20000410000 */
[C---:B------:R-:W-:Y:S01]  /*8140*/  ISETP.GE.AND P6, PT, R2.reuse, R14, PT ;  /* 0x0000000e0200720c */ /* 0x040fe20003fc6270 */
[----:B------:R-:W-:Y:S01]  /*8150*/  FMUL.FTZ R51, R51, c[0x0][0x2ec] ;  /* 0x0000bb0033337a20 */ /* 0x000fe20000410000 */
[----:B------:R-:W-:Y:S01]  /*8160*/  ISETP.GE.AND P0, PT, R2, R13, PT ;  /* 0x0000000d0200720c */ /* 0x000fe20003f06270 */
[----:B------:R-:W-:Y:S01]  /*8170*/  HMMA.16816.F32 R44, R4, R26, R28 ;  /* 0x0000001a042c723c */ /* 0x000fe2000000181c */
[----:B-1----:R-:W1:Y:S01]  /*8180*/  LDSM.16.M88.4 R40, [R184+0x3800] ;  /* 0x00380000b828783b */ /* 0x002e620000000200 */
[----:B------:R-:W-:Y:S01]  /*8190*/  MUFU.TANH R199, R48 ;  /* 0x0000003000c77308 */ /* 0x000fe20000002400 */
[----:B------:R-:W-:-:S02]  /*81a0*/  IADD3 R2, R0, 0x18, RZ ;  /* 0x0000001800027810 */ /* 0x000fc40007ffe0ff */
[----:B------:R-:W-:Y:S02]  /*81b0*/  FSEL R84, R84, -INF , !P2 ;  /* 0xff80000054547808 */ /* 0x000fe40005000000 */
[----:B------:R-:W-:Y:S01]  /*81c0*/  IADD3 R28, R0, 0x11, RZ ;  /* 0x00000011001c7810 */ /* 0x000fe20007ffe0ff */
[----:B--2---:R-:W-:Y:S01]  /*81d0*/  HMMA.16816.F32 R52, R8, R26, R32 ;  /* 0x0000001a0834723c */ /* 0x004fe20000001820 */
[----:B------:R-:W2:Y:S01]  /*81e0*/  LDSM.16.M88.4 R24, [R191] ;  /* 0x00000000bf18783b */ /* 0x000ea20000000200 */
[----:B------:R-:W-:Y:S01]  /*81f0*/  MUFU.TANH R180, R49 ;  /* 0x0000003100b47308 */ /* 0x000fe20000002400 */
[C---:B------:R-:W-:Y:S02]  /*8200*/  ISETP.GE.AND P1, PT, R28.reuse, R15, PT ;  /* 0x0000000f1c00720c */ /* 0x040fe40003f26270 */
[----:B------:R-:W-:Y:S02]  /*8210*/  ISETP.GE.AND P3, PT, R28, R14, PT ;  /* 0x0000000e1c00720c */ /* 0x000fe40003f66270 */
[----:B------:R-:W-:-:S02]  /*8220*/  FSEL R67, R67, -INF , !P1 ;  /* 0xff80000043437808 */ /* 0x000fc40004800000 */
[CC--:B------:R-:W-:Y:S01]  /*8230*/  ISETP.GE.AND P2, PT, R28.reuse, R13.reuse, PT ;  /* 0x0000000d1c00720c */ /* 0x0c0fe20003f46270 */
[----:B------:R-:W-:Y:S01]  /*8240*/  MUFU.TANH R204, R50 ;  /* 0x0000003200cc7308 */ /* 0x000fe20000002400 */
[----:B------:R-:W-:Y:S02]  /*8250*/  ISETP.GE.AND P4, PT, R28, R12, PT ;  /* 0x0000000c1c00720c */ /* 0x000fe40003f86270 */
[----:B------:R-:W-:-:S03]  /*8260*/  ISETP.GE.AND P1, PT, R2, R13, PT ;  /* 0x0000000d0200720c */ /* 0x000fc60003f26270 */
[----:B------:R-:W-:Y:S01]  /*8270*/  FMUL.FTZ R44, R44, c[0x0][0x2ec] ;  /* 0x0000bb002c2c7a20 */ /* 0x000fe20000410000 */
[----:B------:R-:W-:Y:S01]  /*8280*/  FSEL R85, R85, -INF , !P6 ;  /* 0xff80000055557808 */ /* 0x000fe20007000000 */
[----:B------:R-:W-:Y:S01]  /*8290*/  FMUL.FTZ R45, R45, c[0x0][0x2ec] ;  /* 0x0000bb002d2d7a20 */ /* 0x000fe20000410000 */
[----:B------:R2:W-:Y:S01]  /*82a0*/  MUFU.TANH R207, R51 ;  /* 0x0000003300cf7308 */ /* 0x0005e20000002400 */
[----:B------:R-:W-:Y:S01]  /*82b0*/  FMUL.FTZ R46, R46, c[0x0][0x2ec] ;  /* 0x0000bb002e2e7a20 */ /* 0x000fe20000410000 */
[----:B------:R-:W-:Y:S01]  /*82c0*/  FSEL R88, R88, -INF , !P3 ;  /* 0xff80000058587808 */ /* 0x000fe20005800000 */
[----:B------:R-:W-:Y:S01]  /*82d0*/  FMUL.FTZ R47, R47, c[0x0][0x2ec] ;  /* 0x0000bb002f2f7a20 */ /* 0x000fe20000410000 */
[----:B------:R-:W-:Y:S02]  /*82e0*/  FSEL R92, R92, -INF , !P0 ;  /* 0xff8000005c5c7808 */ /* 0x000fe40004000000 */
[----:B------:R-:W-:Y:S01]  /*82f0*/  ISETP.GE.AND P6, PT, R2, R15, PT ;  /* 0x0000000f0200720c */ /* 0x000fe20003fc6270 */
[----:B------:R-:W-:Y:S01]  /*8300*/  FMUL.FTZ R52, R52, c[0x0][0x2ec] ;  /* 0x0000bb0034347a20 */ /* 0x000fe20000410000 */
[C---:B------:R-:W-:Y:S01]  /*8310*/  ISETP.GE.AND P3, PT, R2.reuse, R14, PT ;  /* 0x0000000e0200720c */ /* 0x040fe20003f66270 */
[----:B------:R-:W-:Y:S01]  /*8320*/  MUFU.TANH R197, R44 ;  /* 0x0000002c00c57308 */ /* 0x000fe20000002400 */
[----:B------:R-:W-:Y:S01]  /*8330*/  ISETP.GE.AND P0, PT, R2, R12, PT ;  /* 0x0000000c0200720c */ /* 0x000fe20003f06270 */
[----:B------:R-:W-:Y:S01]  /*8340*/  FMUL.FTZ R53, R53, c[0x0][0x2ec] ;  /* 0x0000bb0035357a20 */ /* 0x000fe20000410000 */
[----:B------:R-:W-:Y:S01]  /*8350*/  IADD3 R28, R0, 0x19, RZ ;  /* 0x00000019001c7810 */ /* 0x000fe20007ffe0ff */
[----:B------:R-:W-:Y:S01]  /*8360*/  FMUL.FTZ R54, R54, c[0x0][0x2ec] ;  /* 0x0000bb0036367a20 */ /* 0x000fe20000410000 */
[----:B-1----:R-:W-:Y:S01]  /*8370*/  HMMA.16816.F32 R32, R20, R40, RZ ;  /* 0x000000281420723c */ /* 0x002fe200000018ff */
[----:B------:R-:W-:Y:S01]  /*8380*/  IADD3 R2, R0, 0x20, RZ ;  /* 0x0000002000027810 */ /* 0x000fe20007ffe0ff */
[----:B------:R-:W-:Y:S01]  /*8390*/  FMUL.FTZ R55, R55, c[0x0][0x2ec] ;  /* 0x0000bb0037377a20 */ /* 0x000fe20000410000 */
[----:B------:R-:W-:Y:S01]  /*83a0*/  MUFU.TANH R200, R45 ;  /* 0x0000002d00c87308 */ /* 0x000fe20000002400 */
[----:B------:R-:W-:-:S02]  /*83b0*/  FSEL R97, R97, -INF , !P2 ;  /* 0xff80000061617808 */ /* 0x000fc40005000000 */
[----:B----4-:R-:W-:Y:S02]  /*83c0*/  FSEL R111, R111, -INF , !P4 ;  /* 0xff8000006f6f7808 */ /* 0x010fe40006000000 */
[----:B-----5:R-:W-:Y:S02]  /*83d0*/  FSEL R99, R99, -INF , !P1 ;  /* 0xff80000063637808 */ /* 0x020fe40004800000 */
[C---:B------:R-:W-:Y:S01]  /*83e0*/  ISETP.GE.AND P2, PT, R28.reuse, R13, PT ;  /* 0x0000000d1c00720c */ /* 0x040fe20003f46270 */
[----:B------:R-:W-:Y:S01]  /*83f0*/  MUFU.TANH R169, R46 ;  /* 0x0000002e00a97308 */ /* 0x000fe20000002400 */
[C---:B------:R-:W-:Y:S02]  /*8400*/  ISETP.GE.AND P5, PT, R28.reuse, R15, PT ;  /* 0x0000000f1c00720c */ /* 0x040fe40003fa6270 */
[C---:B------:R-:W-:Y:S02]  /*8410*/  ISETP.GE.AND P4, PT, R28.reuse, R14, PT ;  /* 0x0000000e1c00720c */ /* 0x040fe40003f86270 */
[----:B------:R-:W-:-:S02]  /*8420*/  ISETP.GE.AND P1, PT, R28, R12, PT ;  /* 0x0000000c1c00720c */ /* 0x000fc40003f26270 */
[----:B------:R-:W-:Y:S01]  /*8430*/  FSEL R113, R113, -INF , !P0 ;  /* 0xff80000071717808 */ /* 0x000fe20004000000 */
[----:B------:R1:W-:Y:S01]  /*8440*/  MUFU.TANH R170, R47 ;  /* 0x0000002f00aa7308 */ /* 0x0003e20000002400 */
[----:B------:R-:W-:Y:S02]  /*8450*/  ISETP.GE.AND P0, PT, R2, R15, PT ;  /* 0x0000000f0200720c */ /* 0x000fe40003f06270 */
[----:B------:R-:W-:Y:S02]  /*8460*/  IADD3 R28, R0, 0x21, RZ ;  /* 0x00000021001c7810 */ /* 0x000fe40007ffe0ff */
[----:B--2---:R-:W-:Y:S01]  /*8470*/  HMMA.16816.F32 R48, R8, R24, R32 ;  /* 0x000000180830723c */ /* 0x004fe20000001820 */
[----:B------:R-:W2:Y:S01]  /*8480*/  LDSM.16.M88.4 R32, [R184+0x3c00] ;  /* 0x003c0000b820783b */ /* 0x000ea20000000200 */
[----:B------:R-:W-:Y:S01]  /*8490*/  FSEL R61, R61, -INF , !P5 ;  /* 0xff8000003d3d7808 */ /* 0x000fe20006800000 */
[----:B------:R-:W-:Y:S01]  /*84a0*/  MUFU.TANH R131, R52 ;  /* 0x0000003400837308 */ /* 0x000fe20000002400 */
[----:B------:R-:W-:-:S02]  /*84b0*/  FSEL R78, R78, -INF , !P3 ;  /* 0xff8000004e4e7808 */ /* 0x000fc40005800000 */
[----:B------:R-:W-:Y:S02]  /*84c0*/  FSEL R82, R82, -INF , !P4 ;  /* 0xff80000052527808 */ /* 0x000fe40006000000 */
[----:B------:R-:W-:Y:S02]  /*84d0*/  FSEL R62, R62, -INF , !P0 ;  /* 0xff8000003e3e7808 */ /* 0x000fe40004000000 */
[C---:B------:R-:W-:Y:S01]  /*84e0*/  ISETP.GE.AND P5, PT, R28.reuse, R15, PT ;  /* 0x0000000f1c00720c */ /* 0x040fe20003fa6270 */
[----:B-1----:R-:W-:Y:S01]  /*84f0*/  HMMA.16816.F32 R44, R16, R40, RZ ;  /* 0x00000028102c723c */ /* 0x002fe200000018ff */
[C---:B------:R-:W-:Y:S01]  /*8500*/  ISETP.GE.AND P3, PT, R28.reuse, R14, PT ;  /* 0x0000000e1c00720c */ /* 0x040fe20003f66270 */
[----:B------:R-:W-:Y:S01]  /*8510*/  MUFU.TANH R168, R53 ;  /* 0x0000003500a87308 */ /* 0x000fe20000002400 */
[C---:B------:R-:W-:Y:S02]  /*8520*/  ISETP.GE.AND P4, PT, R28.reuse, R13, PT ;  /* 0x0000000d1c00720c */ /* 0x040fe40003f86270 */
[----:B------:R-:W-:-:S02]  /*8530*/  ISETP.GE.AND P0, PT, R28, R12, PT ;  /* 0x0000000c1c00720c */ /* 0x000fc40003f06270 */
[----:B------:R-:W1:Y:S01]  /*8540*/  LDSM.16.M88.4 R28, [R190] ;  /* 0x00000000be1c783b */ /* 0x000e620000000200 */
[----:B------:R-:W-:Y:S01]  /*8550*/  FSEL R102, R102, -INF , !P2 ;  /* 0xff80000066667808 */ /* 0x000fe20005000000 */
[----:B------:R-:W-:-:S04]  /*8560*/  DEPBAR.LE SB0, 0x0 ;  /* 0x000080000000791a */ /* 0x000fc80000000000 */
[----:B------:R-:W-:Y:S01]  /*8570*/  FSEL R116, R116, -INF , !P1 ;  /* 0xff80000074747808 */ /* 0x000fe20004800000 */
[----:B------:R-:W-:Y:S01]  /*8580*/  MUFU.TANH R135, R54 ;  /* 0x0000003600877308 */ /* 0x000fe20000002400 */
[----:B------:R-:W-:Y:S01]  /*8590*/  FSEL R64, R64, -INF , !P6 ;  /* 0xff80000040407808 */ /* 0x000fe20007000000 */
[----:B------:R-:W-:Y:S01]  /*85a0*/  FMUL.FTZ R48, R48, c[0x0][0x2ec] ;  /* 0x0000bb0030307a20 */ /* 0x000fe20000410000 */
[C---:B------:R-:W-:Y:S01]  /*85b0*/  ISETP.GE.AND P2, PT, R2.reuse, R14, PT ;  /* 0x0000000e0200720c */ /* 0x040fe20003f46270 */
[----:B------:R-:W-:Y:S01]  /*85c0*/  FMUL.FTZ R49, R49, c[0x0][0x2ec] ;  /* 0x0000bb0031317a20 */ /* 0x000fe20000410000 */
[----:B------:R-:W-:Y:S01]  /*85d0*/  ISETP.GE.AND P1, PT, R2, R13, PT ;  /* 0x0000000d0200720c */ /* 0x000fe20003f26270 */
[----:B------:R-:W-:Y:S01]  /*85e0*/  FMUL.FTZ R50, R50, c[0x0][0x2ec] ;  /* 0x0000bb0032327a20 */ /* 0x000fe20000410000 */
[----:B------:R-:W-:Y:S01]  /*85f0*/  ISETP.GE.AND P6, PT, R2, R12, PT ;  /* 0x0000000c0200720c */ /* 0x000fe20003fc6270 */
[----:B------:R4:W-:Y:S01]  /*8600*/  MUFU.TANH R133, R55 ;  /* 0x0000003700857308 */ /* 0x0009e20000002400 */
[----:B------:R-:W-:Y:S01]  /*8610*/  IADD3 R2, R0, 0x28, RZ ;  /* 0x0000002800027810 */ /* 0x000fe20007ffe0ff */
[----:B------:R-:W-:Y:S01]  /*8620*/  FMUL.FTZ R51, R51, c[0x0][0x2ec] ;  /* 0x0000bb0033337a20 */ /* 0x000fe20000410000 */
[----:B------:R-:W-:-:S02]  /*8630*/  FSEL R83, R83, -INF , !P2 ;  /* 0xff80000053537808 */ /* 0x000fc40005000000 */
[C---:B------:R-:W-:Y:S02]  /*8640*/  ISETP.GE.AND P2, PT, R2.reuse, R15, PT ;  /* 0x0000000f0200720c */ /* 0x040fe40003f46270 */
[----:B------:R-:W-:Y:S01]  /*8650*/  FSEL R63, R63, -INF , !P5 ;  /* 0xff8000003f3f7808 */ /* 0x000fe20006800000 */
[----:B------:R5:W-:Y:S01]  /*8660*/  MUFU.TANH R202, R59 ;  /* 0x0000003b00ca7308 */ /* 0x000be20000002400 */
[----:B------:R-:W-:Y:S02]  /*8670*/  FSEL R87, R87, -INF , !P3 ;  /* 0xff80000057577808 */ /* 0x000fe40005800000 */
[----:B------:R-:W-:Y:S02]  /*8680*/  FSEL R115, R115, -INF , !P1 ;  /* 0xff80000073737808 */ /* 0x000fe40004800000 */
[C---:B------:R-:W-:Y:S02]  /*8690*/  ISETP.GE.AND P5, PT, R2.reuse, R13, PT ;  /* 0x0000000d0200720c */ /* 0x040fe40003fa6270 */
[C---:B------:R-:W-:Y:S01]  /*86a0*/  ISETP.GE.AND P3, PT, R2.reuse, R14, PT ;  /* 0x0000000e0200720c */ /* 0x040fe20003f66270 */
[----:B----4-:R-:W-:Y:S01]  /*86b0*/  HMMA.16816.F32 R52, R4, R24, R44 ;  /* 0x000000180434723c */ /* 0x010fe2000000182c */
[----:B------:R-:W-:Y:S01]  /*86c0*/  MUFU.TANH R123, R48 ;  /* 0x00000030007b7308 */ /* 0x000fe20000002400 */
[----:B------:R-:W-:-:S02]  /*86d0*/  ISETP.GE.AND P1, PT, R2, R12, PT ;  /* 0x0000000c0200720c */ /* 0x000fc40003f26270 */
[----:B------:R-:W-:Y:S02]  /*86e0*/  IADD3 R2, R0, 0x29, RZ ;  /* 0x0000002900027810 */ /* 0x000fe40007ffe0ff */
[----:B------:R-:W-:Y:S02]  /*86f0*/  FSEL R114, R114, -INF , !P4 ;  /* 0xff80000072727808 */ /* 0x000fe40006000000 */
[----:B--2---:R-:W-:Y:S01]  /*8700*/  HMMA.16816.F32 R44, R20, R32, RZ ;  /* 0x00000020142c723c */ /* 0x004fe200000018ff */
[----:B-----5:R-:W-:Y:S01]  /*8710*/  FSEL R59, R103, -INF , !P2 ;  /* 0xff800000673b7808 */ /* 0x020fe20005000000 */
[----:B------:R-:W-:Y:S01]  /*8720*/  MUFU.TANH R128, R49 ;  /* 0x0000003100807308 */ /* 0x000fe20000002400 */
[----:B------:R-:W-:Y:S02]  /*8730*/  IADD3 R24, R0, 0x30, RZ ;  /* 0x0000003000187810 */ /* 0x000fe40007ffe0ff */
[----:B------:R-:W-:Y:S02]  /*8740*/  FSEL R120, R120, -INF , !P6 ;  /* 0xff80000078787808 */ /* 0x000fe40007000000 */
[----:B------:R-:W-:-:S02]  /*8750*/  FSEL R122, R122, -INF , !P0 ;  /* 0xff8000007a7a7808 */ /* 0x000fc40004000000 */
[----:B------:R-:W-:Y:S01]  /*8760*/  FSEL R117, R117, -INF , !P5 ;  /* 0xff80000075757808 */ /* 0x000fe20006800000 */
[----:B------:R-:W-:Y:S01]  /*8770*/  MUFU.TANH R121, R50 ;  /* 0x0000003200797308 */ /* 0x000fe20000002400 */
[----:B------:R-:W-:Y:S02]  /*8780*/  FSEL R124, R124, -INF , !P1 ;  /* 0xff8000007c7c7808 */ /* 0x000fe40004800000 */
[C---:B------:R-:W-:Y:S02]  /*8790*/  ISETP.GE.AND P4, PT, R2.reuse, R13, PT ;  /* 0x0000000d0200720c */ /* 0x040fe40003f86270 */
[-C--:B------:R-:W-:Y:S01]  /*87a0*/  ISETP.GE.AND P6, PT, R2, R15.reuse, PT ;  /* 0x0000000f0200720c */ /* 0x080fe20003fc6270 */
[----:B------:R-:W-:Y:S01]  /*87b0*/  FMUL.FTZ R52, R52, c[0x0][0x2ec] ;  /* 0x0000bb0034347a20 */ /* 0x000fe20000410000 */
[C---:B------:R-:W-:Y:S01]  /*87c0*/  ISETP.GE.AND P0, PT, R2.reuse, R14, PT ;  /* 0x0000000e0200720c */ /* 0x040fe20003f06270 */
[----:B------:R2:W-:Y:S01]  /*87d0*/  MUFU.TANH R103, R51 ;  /* 0x0000003300677308 */ /* 0x0005e20000002400 */
[----:B------:R-:W-:Y:S01]  /*87e0*/  FMUL.FTZ R53, R53, c[0x0][0x2ec] ;  /* 0x0000bb0035357a20 */ /* 0x000fe20000410000 */
[----:B------:R-:W-:Y:S01]  /*87f0*/  ISETP.GE.AND P5, PT, R2, R12, PT ;  /* 0x0000000c0200720c */ /* 0x000fe20003fa6270 */
[----:B------:R-:W-:Y:S01]  /*8800*/  FMUL.FTZ R54, R54, c[0x0][0x2ec] ;  /* 0x0000bb0036367a20 */ /* 0x000fe20000410000 */
[----:B------:R-:W-:Y:S01]  /*8810*/  ISETP.GE.AND P1, PT, R24, R15, PT ;  /* 0x0000000f1800720c */ /* 0x000fe20003f26270 */
[----:B------:R-:W-:Y:S01]  /*8820*/  FMUL.FTZ R55, R55, c[0x0][0x2ec] ;  /* 0x0000bb0037377a20 */ /* 0x000fe20000410000 */
[----:B-1----:R-:W-:Y:S01]  /*8830*/  HMMA.16816.F32 R44, R8, R28, R44 ;  /* 0x0000001c082c723c */ /* 0x002fe2000000182c */
[----:B------:R-:W-:Y:S01]  /*8840*/  IADD3 R2, R0, 0x31, RZ ;  /* 0x0000003100027810 */ /* 0x000fe20007ffe0ff */
[----:B------:R-:W-:Y:S01]  /*8850*/  MUFU.TANH R119, R52 ;  /* 0x0000003400777308 */ /* 0x000fe20000002400 */
[----:B------:R-:W-:-:S02]  /*8860*/  FSEL R118, R118, -INF , !P4 ;  /* 0xff80000076767808 */ /* 0x000fc40006000000 */
[----:B------:R-:W-:Y:S02]  /*8870*/  FSEL R129, R129, -INF , !P5 ;  /* 0xff80000081817808 */ /* 0x000fe40006800000 */
[----:B------:R-:W-:Y:S02]  /*8880*/  FSEL R60, R60, -INF , !P6 ;  /* 0xff8000003c3c7808 */ /* 0x000fe40007000000 */
[----:B------:R-:W-:Y:S01]  /*8890*/  FSEL R77, R77, -INF , !P3 ;  /* 0xff8000004d4d7808 */ /* 0x000fe20005800000 */
[----:B--2---:R-:W-:Y:S01]  /*88a0*/  HMMA.16816.F32 R48, R16, R32, RZ ;  /* 0x000000201030723c */ /* 0x004fe200000018ff */
[----:B------:R-:W-:Y:S01]  /*88b0*/  MUFU.TANH R112, R53 ;  /* 0x0000003500707308 */ /* 0x000fe20000002400 */
[----:B------:R-:W-:Y:S02]  /*88c0*/  FSEL R79, R79, -INF , !P0 ;  /* 0xff8000004f4f7808 */ /* 0x000fe40004000000 */
[C---:B------:R-:W-:Y:S02]  /*88d0*/  ISETP.GE.AND P4, PT, R24.reuse, R14, PT ;  /* 0x0000000e1800720c */ /* 0x040fe40003f86270 */
[----:B------:R-:W-:-:S02]  /*88e0*/  ISETP.GE.AND P5, PT, R24, R13, PT ;  /* 0x0000000d1800720c */ /* 0x000fc40003fa6270 */
[C---:B------:R-:W-:Y:S01]  /*88f0*/  ISETP.GE.AND P6, PT, R2.reuse, R15, PT ;  /* 0x0000000f0200720c */ /* 0x040fe20003fc6270 */
[----:B------:R-:W-:Y:S01]  /*8900*/  MUFU.TANH R110, R54 ;  /* 0x00000036006e7308 */ /* 0x000fe20000002400 */
[C---:B------:R-:W-:Y:S02]  /*8910*/  ISETP.GE.AND P3, PT, R2.reuse, R14, PT ;  /* 0x0000000e0200720c */ /* 0x040fe40003f66270 */
[----:B------:R-:W-:Y:S02]  /*8920*/  ISETP.GE.AND P0, PT, R2, R13, PT ;  /* 0x0000000d0200720c */ /* 0x000fe40003f06270 */
[----:B------:R-:W-:Y:S01]  /*8930*/  FSEL R81, R81, -INF , !P3 ;  /* 0xff80000051517808 */ /* 0x000fe20005800000 */
[----:B------:R-:W-:Y:S01]  /*8940*/  FMUL.FTZ R45, R45, c[0x0][0x2ec] ;  /* 0x0000bb002d2d7a20 */ /* 0x000fe20000410000 */
[----:B------:R-:W-:Y:S01]  /*8950*/  FSEL R125, R125, -INF , !P5 ;  /* 0xff8000007d7d7808 */ /* 0x000fe20006800000 */
[----:B------:R1:W-:Y:S01]  /*8960*/  MUFU.TANH R109, R55 ;  /* 0x00000037006d7308 */ /* 0x0003e20000002400 */
[----:B------:R-:W-:Y:S01]  /*8970*/  ISETP.GE.AND P2, PT, R24, R12, PT ;  /* 0x0000000c1800720c */ /* 0x000fe20003f46270 */
[----:B------:R-:W-:Y:S01]  /*8980*/  FMUL.FTZ R44, R44, c[0x0][0x2ec] ;  /* 0x0000bb002c2c7a20 */ /* 0x000fe20000410000 */
[----:B------:R-:W-:Y:S01]  /*8990*/  FSEL R127, R127, -INF , !P0 ;  /* 0xff8000007f7f7808 */ /* 0x000fe20004000000 */
[----:B------:R-:W-:Y:S01]  /*89a0*/  FMUL.FTZ R46, R46, c[0x0][0x2ec] ;  /* 0x0000bb002e2e7a20 */ /* 0x000fe20000410000 */
[----:B------:R-:W-:Y:S01]  /*89b0*/  FSEL R132, R132, -INF , !P2 ;  /* 0xff80000084847808 */ /* 0x000fe20005000000 */
[----:B------:R-:W-:Y:S01]  /*89c0*/  FMUL.FTZ R47, R47, c[0x0][0x2ec] ;  /* 0x0000bb002f2f7a20 */ /* 0x000fe20000410000 */
[----:B------:R-:W-:Y:S01]  /*89d0*/  IADD3 R24, R0, 0x40, RZ ;  /* 0x0000004000187810 */ /* 0x000fe20007ffe0ff */
[----:B------:R2:W-:Y:S01]  /*89e0*/  MUFU.TANH R183, R58 ;  /* 0x0000003a00b77308 */ /* 0x0005e20000002400 */
[----:B-1----:R-:W-:Y:S07]  /*89f0*/  HMMA.16816.F32 R52, R4, R28, R48 ;  /* 0x0000001c0434723c */ /* 0x002fee0000001830 */
[----:B------:R1:W-:Y:S01]  /*8a00*/  MUFU.TANH R178, R57 ;  /* 0x0000003900b27308 */ /* 0x0003e20000002400 */
[----:B------:R-:W-:Y:S01]  /*8a10*/  HMMA.16816.F32 R48, R16, R42, RZ ;  /* 0x0000002a1030723c */ /* 0x000fe200000018ff */
[----:B--2---:R-:W-:-:S06]  /*8a20*/  FSEL R58, R76, -INF , !P1 ;  /* 0xff8000004c3a7808 */ /* 0x004fcc0004800000 */
[----:B------:R2:W4:Y:S01]  /*8a30*/  MUFU.TANH R174, R56 ;  /* 0x0000003800ae7308 */ /* 0x0005220000002400 */
[----:B------:R-:W-:Y:S02]  /*8a40*/  ISETP.GE.AND P1, PT, R2, R12, PT ;  /* 0x0000000c0200720c */ /* 0x000fe40003f26270 */
[----:B------:R-:W-:Y:S02]  /*8a50*/  IADD3 R2, R0, 0x38, RZ ;  /* 0x0000003800027810 */ /* 0x000fe40007ffe0ff */
[----:B------:R-:W-:Y:S01]  /*8a60*/  FSEL R76, R105, -INF , !P4 ;  /* 0xff800000694c7808 */ /* 0x000fe20006000000 */
[----:B------:R-:W-:Y:S01]  /*8a70*/  HMMA.16816.F32 R40, R20, R42, RZ ;  /* 0x0000002a1428723c */ /* 0x000fe200000018ff */
[----:B-1----:R-:W-:Y:S01]  /*8a80*/  FSEL R57, R107, -INF , !P6 ;  /* 0xff8000006b397808 */ /* 0x002fe20007000000 */
[----:B------:R-:W-:Y:S01]  /*8a90*/  MUFU.TANH R105, R44 ;  /* 0x0000002c00697308 */ /* 0x000fe20000002400 */
[C---:B------:R-:W-:Y:S02]  /*8aa0*/  ISETP.GE.AND P6, PT, R2.reuse, R13, PT ;  /* 0x0000000d0200720c */ /* 0x040fe40003fc6270 */
[----:B------:R-:W-:-:S02]  /*8ab0*/  ISETP.GE.AND P4, PT, R2, R15, PT ;  /* 0x0000000f0200720c */ /* 0x000fc40003f86270 */
[C---:B------:R-:W-:Y:S01]  /*8ac0*/  ISETP.GE.AND P3, PT, R2.reuse, R14, PT ;  /* 0x0000000e0200720c */ /* 0x040fe20003f66270 */
[----:B------:R-:W-:Y:S01]  /*8ad0*/  HMMA.16816.F32 R16, R16, R34, RZ ;  /* 0x000000221010723c */ /* 0x000fe200000018ff */
[----:B------:R-:W-:Y:S01]  /*8ae0*/  ISETP.GE.AND P5, PT, R2, R12, PT ;  /* 0x0000000c0200720c */ /* 0x000fe20003fa6270 */
[----:B------:R1:W5:Y:S01]  /*8af0*/  MUFU.TANH R107, R45 ;  /* 0x0000002d006b7308 */ /* 0x0003620000002400 */
[----:B------:R-:W-:Y:S01]  /*8b00*/  IADD3 R2, R0, 0x39, RZ ;  /* 0x0000003900027810 */ /* 0x000fe20007ffe0ff */
[----:B------:R-:W-:Y:S01]  /*8b10*/  FMUL.FTZ R52, R52, c[0x0][0x2ec] ;  /* 0x0000bb0034347a20 */ /* 0x000fe20000410000 */
[----:B------:R-:W-:Y:S01]  /*8b20*/  FSEL R172, R172, -INF , !P1 ;  /* 0xff800000acac7808 */ /* 0x000fe20004800000 */
[----:B------:R-:W-:Y:S01]  /*8b30*/  FMUL.FTZ R53, R53, c[0x0][0x2ec] ;  /* 0x0000bb0035357a20 */ /* 0x000fe20000410000 */
[----:B---3--:R-:W-:Y:S01]  /*8b40*/  FSEL R130, R130, -INF , !P6 ;  /* 0xff80000082827808 */ /* 0x008fe20007000000 */
[----:B------:R-:W-:Y:S01]  /*8b50*/  HMMA.16816.F32 R48, R4, R26, R48 ;  /* 0x0000001a0430723c */ /* 0x000fe20000001830 */
[C---:B------:R-:W-:Y:S01]  /*8b60*/  ISETP.GE.AND P0, PT, R2.reuse, R13, PT ;  /* 0x0000000d0200720c */ /* 0x040fe20003f06270 */
[----:B------:R-:W-:Y:S01]  /*8b70*/  FMUL.FTZ R55, R55, c[0x0][0x2ec] ;  /* 0x0000bb0037377a20 */ /* 0x000fe20000410000 */
[----:B------:R-:W-:Y:S01]  /*8b80*/  ISETP.GE.AND P2, PT, R2, R15, PT ;  /* 0x0000000f0200720c */ /* 0x000fe20003f46270 */
[----:B------:R-:W-:Y:S01]  /*8b90*/  FMUL.FTZ R54, R54, c[0x0][0x2ec] ;  /* 0x0000bb0036367a20 */ /* 0x000fe20000410000 */
[----:B------:R-:W-:-:S02]  /*8ba0*/  ISETP.GE.AND P1, PT, R2, R14, PT ;  /* 0x0000000e0200720c */ /* 0x000fc40003f26270 */
[----:B------:R-:W-:Y:S01]  /*8bb0*/  ISETP.GE.AND P6, PT, R2, R12, PT ;  /* 0x0000000c0200720c */ /* 0x000fe20003fc6270 */
[----:B------:R-:W-:Y:S01]  /*8bc0*/  HMMA.16816.F32 R20, R20, R34, RZ ;  /* 0x000000221414723c */ /* 0x000fe200000018ff */
[----:B------:R-:W-:Y:S01]  /*8bd0*/  IADD3 R2, R0, 0x41, RZ ;  /* 0x0000004100027810 */ /* 0x000fe20007ffe0ff */
[----:B------:R-:W-:Y:S01]  /*8be0*/  MUFU.TANH R55, R55 ;  /* 0x0000003700377308 */ /* 0x000fe20000002400 */
[----:B------:R-:W-:Y:S02]  /*8bf0*/  FSEL R171, R171, -INF , !P5 ;  /* 0xff800000abab7808 */ /* 0x000fe40006800000 */
[----:B------:R-:W-:Y:S02]  /*8c00*/  FSEL R126, R126, -INF , !P0 ;  /* 0xff8000007e7e7808 */ /* 0x000fe40004000000 */
[----:B------:R-:W-:Y:S01]  /*8c10*/  FSEL R175, R175, -INF , !P6 ;  /* 0xff800000afaf7808 */ /* 0x000fe20007000000 */
[----:B------:R-:W-:Y:S01]  /*8c20*/  HMMA.16816.F32 R16, R4, R30, R16 ;  /* 0x0000001e0410723c */ /* 0x000fe20000001810 */
[----:B--2---:R-:W-:Y:S01]  /*8c30*/  FSEL R56, R73, -INF , !P4 ;  /* 0xff80000049387808 */ /* 0x004fe20006000000 */
[----:B------:R-:W-:Y:S01]  /*8c40*/  MUFU.TANH R54, R54 ;  /* 0x0000003600367308 */ /* 0x000fe20000002400 */
[----:B-1----:R-:W-:-:S02]  /*8c50*/  FSEL R45, R72, -INF , !P2 ;  /* 0xff800000482d7808 */ /* 0x002fc40005000000 */
[C---:B------:R-:W-:Y:S02]  /*8c60*/  ISETP.GE.AND P5, PT, R24.reuse, R15, PT ;  /* 0x0000000f1800720c */ /* 0x040fe40003fa6270 */
[----:B------:R-:W-:Y:S01]  /*8c70*/  ISETP.GE.AND P0, PT, R24, R14, PT ;  /* 0x0000000e1800720c */ /* 0x000fe20003f06270 */
[----:B------:R-:W-:Y:S01]  /*8c80*/  FMUL.FTZ R48, R48, c[0x0][0x2ec] ;  /* 0x0000bb0030307a20 */ /* 0x000fe20000410000 */
[----:B------:R-:W-:Y:S01]  /*8c90*/  ISETP.GE.AND P6, PT, R24, R13, PT ;  /* 0x0000000d1800720c */ /* 0x000fe20003fc6270 */
[----:B------:R-:W-:Y:S01]  /*8ca0*/  FMUL.FTZ R50, R50, c[0x0][0x2ec] ;  /* 0x0000bb0032327a20 */ /* 0x000fe20000410000 */
[----:B------:R-:W-:Y:S01]  /*8cb0*/  ISETP.GE.AND P4, PT, R24, R12, PT ;  /* 0x0000000c1800720c */ /* 0x000fe20003f86270 */
[----:B------:R-:W-:Y:S01]  /*8cc0*/  MUFU.TANH R5, R48 ;  /* 0x0000003000057308 */ /* 0x000fe20000002400 */
[----:B------:R-:W-:Y:S01]  /*8cd0*/  ISETP.GE.AND P2, PT, R2, R15, PT ;  /* 0x0000000f0200720c */ /* 0x000fe20003f46270 */
[----:B------:R-:W-:Y:S01]  /*8ce0*/  FMUL.FTZ R49, R49, c[0x0][0x2ec] ;  /* 0x0000bb0031317a20 */ /* 0x000fe20000410000 */
[----:B------:R-:W-:Y:S01]  /*8cf0*/  IADD3 R24, R0, 0x48, RZ ;  /* 0x0000004800187810 */ /* 0x000fe20007ffe0ff */
[----:B------:R-:W-:Y:S01]  /*8d00*/  FMUL.FTZ R51, R51, c[0x0][0x2ec] ;  /* 0x0000bb0033337a20 */ /* 0x000fe20000410000 */
[----:B------:R-:W-:-:S02]  /*8d10*/  FSEL R73, R106, -INF , !P3 ;  /* 0xff8000006a497808 */ /* 0x000fc40005800000 */
[----:B------:R-:W-:Y:S01]  /*8d20*/  FSEL R75, R75, -INF , !P1 ;  /* 0xff8000004b4b7808 */ /* 0x000fe20004800000 */
[----:B------:R1:W2:Y:S01]  /*8d30*/  MUFU.TANH R106, R46 ;  /* 0x0000002e006a7308 */ /* 0x0002a20000002400 */
[----:B------:R-:W-:Y:S02]  /*8d40*/  FSEL R44, R91, -INF , !P2 ;  /* 0xff8000005b2c7808 */ /* 0x000fe40005000000 */
[C---:B------:R-:W-:Y:S01]  /*8d50*/  ISETP.GE.AND P3, PT, R2.reuse, R14, PT ;  /* 0x0000000e0200720c */ /* 0x040fe20003f66270 */
[----:B------:R-:W-:Y:S01]  /*8d60*/  FMUL.FTZ R17, R17, c[0x0][0x2ec] ;  /* 0x0000bb0011117a20 */ /* 0x000fe20000410000 */
[-C--:B------:R-:W-:Y:S01]  /*8d70*/  ISETP.GE.AND P1, PT, R2, R13.reuse, PT ;  /* 0x0000000d0200720c */ /* 0x080fe20003f26270 */
[----:B------:R-:W-:Y:S01]  /*8d80*/  FMUL.FTZ R18, R18, c[0x0][0x2ec] ;  /* 0x0000bb0012127a20 */ /* 0x000fe20000410000 */
[----:B------:R-:W-:Y:S01]  /*8d90*/  ISETP.GE.AND P2, PT, R24, R13, PT ;  /* 0x0000000d1800720c */ /* 0x000fe20003f46270 */
[----:B------:R-:W3:Y:S01]  /*8da0*/  MUFU.TANH R91, R47 ;  /* 0x0000002f005b7308 */ /* 0x000ee20000002400 */
[----:B------:R-:W-:Y:S01]  /*8db0*/  FSEL R72, R90, -INF , !P0 ;  /* 0xff8000005a487808 */ /* 0x000fe20004000000 */
[----:B------:R-:W-:Y:S01]  /*8dc0*/  FMUL.FTZ R16, R16, c[0x0][0x2ec] ;  /* 0x0000bb0010107a20 */ /* 0x000fe20000410000 */
[----:B----4-:R-:W-:-:S02]  /*8dd0*/  FSEL R174, R174, -INF , !P6 ;  /* 0xff800000aeae7808 */ /* 0x010fc40007000000 */
[----:B------:R-:W-:Y:S02]  /*8de0*/  FSEL R178, R178, -INF , !P1 ;  /* 0xff800000b2b27808 */ /* 0x000fe40004800000 */
[----:B------:R-:W-:Y:S01]  /*8df0*/  FSEL R183, R183, -INF , !P4 ;  /* 0xff800000b7b77808 */ /* 0x000fe20006000000 */
[----:B------:R4:W2:Y:S01]  /*8e00*/  MUFU.TANH R90, R52 ;  /* 0x00000034005a7308 */ /* 0x0008a20000002400 */
[----:B-1----:R-:W-:Y:S02]  /*8e10*/  FSEL R46, R71, -INF , !P5 ;  /* 0xff800000472e7808 */ /* 0x002fe40006800000 */
[----:B------:R-:W-:Y:S02]  /*8e20*/  ISETP.GE.AND P5, PT, R2, R12, PT ;  /* 0x0000000c0200720c */ /* 0x000fe40003fa6270 */
[----:B------:R-:W-:Y:S02]  /*8e30*/  IADD3 R2, R0, 0x49, RZ ;  /* 0x0000004900027810 */ /* 0x000fe40007ffe0ff */
[----:B------:R-:W-:Y:S01]  /*8e40*/  FSEL R202, R202, -INF , !P5 ;  /* 0xff800000caca7808 */ /* 0x000fe20006800000 */
[----:B------:R1:W1:Y:S01]  /*8e50*/  MUFU.TANH R71, R53 ;  /* 0x0000003500477308 */ /* 0x0002620000002400 */
[----:B------:R-:W-:-:S02]  /*8e60*/  FSEL R176, R176, -INF , !P2 ;  /* 0xff800000b0b07808 */ /* 0x000fc40005000000 */
[C---:B------:R-:W-:Y:S02]  /*8e70*/  ISETP.GE.AND P0, PT, R24.reuse, R15, PT ;  /* 0x0000000f1800720c */ /* 0x040fe40003f06270 */
[----:B------:R-:W-:Y:S02]  /*8e80*/  ISETP.GE.AND P6, PT, R24, R12, PT ;  /* 0x0000000c1800720c */ /* 0x000fe40003fc6270 */
[C---:B------:R-:W-:Y:S01]  /*8e90*/  ISETP.GE.AND P1, PT, R2.reuse, R13, PT ;  /* 0x0000000d0200720c */ /* 0x040fe20003f26270 */
[----:B------:R5:W-:Y:S01]  /*8ea0*/  MUFU.TANH R34, R17 ;  /* 0x0000001100227308 */ /* 0x000be20000002400 */
[C---:B------:R-:W-:Y:S02]  /*8eb0*/  ISETP.GE.AND P4, PT, R2.reuse, R15, PT ;  /* 0x0000000f0200720c */ /* 0x040fe40003f86270 */
[C---:B------:R-:W-:Y:S02]  /*8ec0*/  ISETP.GE.AND P5, PT, R2.reuse, R14, PT ;  /* 0x0000000e0200720c */ /* 0x040fe40003fa6270 */
[----:B------:R-:W-:-:S02]  /*8ed0*/  ISETP.GE.AND P2, PT, R2, R12, PT ;  /* 0x0000000c0200720c */ /* 0x000fc40003f46270 */
[----:B------:R-:W-:Y:S01]  /*8ee0*/  IADD3 R2, R0, 0x50, RZ ;  /* 0x0000005000027810 */ /* 0x000fe20007ffe0ff */
[----:B------:R-:W-:Y:S01]  /*8ef0*/  MUFU.TANH R50, R50 ;  /* 0x0000003200327308 */ /* 0x000fe20000002400 */
[----:B------:R-:W-:Y:S02]  /*8f00*/  FSEL R74, R74, -INF , !P3 ;  /* 0xff8000004a4a7808 */ /* 0x000fe40005800000 */
[----:B------:R-:W-:Y:S02]  /*8f10*/  ISETP.GE.AND P3, PT, R24, R14, PT ;  /* 0x0000000e1800720c */ /* 0x000fe40003f66270 */
[----:B------:R-:W-:Y:S01]  /*8f20*/  FSEL R201, R201, -INF , !P6 ;  /* 0xff800000c9c97808 */ /* 0x000fe20007000000 */
[----:B------:R-:W-:Y:S01]  /*8f30*/  HMMA.16816.F32 R24, R8, R26, R40 ;  /* 0x0000001a0818723c */ /* 0x000fe20000001828 */
[----:B------:R-:W-:Y:S01]  /*8f40*/  FSEL R173, R173, -INF , !P1 ;  /* 0xff800000adad7808 */ /* 0x000fe20004800000 */
[----:B------:R-:W-:Y:S01]  /*8f50*/  MUFU.TANH R49, R49 ;  /* 0x0000003100317308 */ /* 0x000fe20000002400 */
[----:B------:R-:W-:-:S02]  /*8f60*/  FSEL R203, R203, -INF , !P2 ;  /* 0xff800000cbcb7808 */ /* 0x000fc40005000000 */
[----:B------:R-:W-:Y:S02]  /*8f70*/  FSEL R39, R39, -INF , !P0 ;  /* 0xff80000027277808 */ /* 0x000fe40004000000 */
[C---:B------:R-:W-:Y:S01]  /*8f80*/  ISETP.GE.AND P6, PT, R2.reuse, R15, PT ;  /* 0x0000000f0200720c */ /* 0x040fe20003fc6270 */
[----:B------:R-:W-:Y:S01]  /*8f90*/  HMMA.16816.F32 R8, R8, R30, R20 ;  /* 0x0000001e0808723c */ /* 0x000fe20000001814 */
[C---:B------:R-:W-:Y:S01]  /*8fa0*/  ISETP.GE.AND P1, PT, R2.reuse, R14, PT ;  /* 0x0000000e0200720c */ /* 0x040fe20003f26270 */
[----:B------:R2:W-:Y:S01]  /*8fb0*/  MUFU.TANH R7, R18 ;  /* 0x0000001200077308 */ /* 0x0005e20000002400 */
[C---:B------:R-:W-:Y:S02]  /*8fc0*/  ISETP.GE.AND P2, PT, R2.reuse, R13, PT ;  /* 0x0000000d0200720c */ /* 0x040fe40003f46270 */
[----:B------:R-:W-:Y:S02]  /*8fd0*/  ISETP.GE.AND P0, PT, R2, R12, PT ;  /* 0x0000000c0200720c */ /* 0x000fe40003f06270 */
[----:B------:R-:W-:-:S02]  /*8fe0*/  IADD3 R2, R0, 0x51, RZ ;  /* 0x0000005100027810 */ /* 0x000fc40007ffe0ff */
[----:B------:R-:W-:Y:S01]  /*8ff0*/  FSEL R33, R208, -INF , !P4 ;  /* 0xff800000d0217808 */ /* 0x000fe20006000000 */
[----:B------:R-:W-:Y:S01]  /*9000*/  MUFU.TANH R51, R51 ;  /* 0x0000003300337308 */ /* 0x000fe20000002400 */
[----:B----4-:R-:W-:Y:S02]  /*9010*/  FSEL R52, R206, -INF , !P3 ;  /* 0xff800000ce347808 */ /* 0x010fe40005800000 */
[----:B-1----:R-:W-:Y:S02]  /*9020*/  FSEL R53, R205, -INF , !P5 ;  /* 0xff800000cd357808 */ /* 0x002fe40006800000 */
[----:B------:R-:W-:Y:S01]  /*9030*/  FSEL R32, R177, -INF , !P6 ;  /* 0xff800000b1207808 */ /* 0x000fe20007000000 */
[----:B------:R-:W-:Y:S01]  /*9040*/  FMUL.FTZ R27, R27, c[0x0][0x2ec] ;  /* 0x0000bb001b1b7a20 */ /* 0x000fe20000410000 */
[----:B------:R-:W-:Y:S01]  /*9050*/  ISETP.GE.AND P4, PT, R2, R15, PT ;  /* 0x0000000f0200720c */ /* 0x000fe20003f86270 */
[----:B------:R-:W-:Y:S01]  /*9060*/  FMUL.FTZ R24, R24, c[0x0][0x2ec] ;  /* 0x0000bb0018187a20 */ /* 0x000fe20000410000 */
[C---:B------:R-:W-:Y:S01]  /*9070*/  ISETP.GE.AND P3, PT, R2.reuse, R14, PT ;  /* 0x0000000e0200720c */ /* 0x040fe20003f66270 */
[----:B------:R-:W-:Y:S01]  /*9080*/  FMUL.FTZ R25, R25, c[0x0][0x2ec] ;  /* 0x0000bb0019197a20 */ /* 0x000fe20000410000 */
[CC--:B------:R-:W-:Y:S01]  /*9090*/  ISETP.GE.AND P5, PT, R2.reuse, R13.reuse, PT ;  /* 0x0000000d0200720c */ /* 0x0c0fe20003fa6270 */
[----:B------:R-:W1:Y:S01]  /*90a0*/  MUFU.TANH R27, R27 ;  /* 0x0000001b001b7308 */ /* 0x000e620000002400 */
[----:B------:R-:W-:Y:S01]  /*90b0*/  ISETP.GE.AND P6, PT, R2, R12, PT ;  /* 0x0000000c0200720c */ /* 0x000fe20003fc6270 */
[----:B------:R-:W-:Y:S01]  /*90c0*/  FMUL.FTZ R8, R8, c[0x0][0x2ec] ;  /* 0x0000bb0008087a20 */ /* 0x000fe20000410000 */
[----:B------:R-:W-:Y:S01]  /*90d0*/  IADD3 R2, R0, 0x58, RZ ;  /* 0x0000005800027810 */ /* 0x000fe20007ffe0ff */
[----:B------:R-:W-:Y:S01]  /*90e0*/  FMUL.FTZ R9, R9, c[0x0][0x2ec] ;  /* 0x0000bb0009097a20 */ /* 0x000fe20000410000 */
[----:B------:R-:W-:Y:S01]  /*90f0*/  FSEL R29, R181, -INF , !P4 ;  /* 0xff800000b51d7808 */ /* 0x000fe20006000000 */
[----:B------:R-:W-:Y:S01]  /*9100*/  FMUL.FTZ R26, R26, c[0x0][0x2ec] ;  /* 0x0000bb001a1a7a20 */ /* 0x000fe20000410000 */
[----:B------:R-:W-:Y:S01]  /*9110*/  ISETP.GE.AND P4, PT, R2, R13, PT ;  /* 0x0000000d0200720c */ /* 0x000fe20003f86270 */
[----:B------:R-:W4:Y:S01]  /*9120*/  MUFU.TANH R24, R24 ;  /* 0x0000001800187308 */ /* 0x000f220000002400 */
[----:B------:R-:W-:Y:S01]  /*9130*/  IADD3 R4, R0, 0x59, RZ ;  /* 0x0000005900047810 */ /* 0x000fe20007ffe0ff */
[----:B------:R-:W-:Y:S01]  /*9140*/  FMUL.FTZ R6, R10, c[0x0][0x2ec] ;  /* 0x0000bb000a067a20 */ /* 0x000fe20000410000 */
[----:B------:R-:W-:-:S02]  /*9150*/  FSEL R47, R182, -INF , !P1 ;  /* 0xff800000b62f7808 */ /* 0x000fc40004800000 */
[----:B------:R-:W-:Y:S02]  /*9160*/  FSEL R48, R179, -INF , !P3 ;  /* 0xff800000b3307808 */ /* 0x000fe40005800000 */
[----:B------:R-:W-:Y:S01]  /*9170*/  FSEL R199, R199, -INF , !P2 ;  /* 0xff800000c7c77808 */ /* 0x000fe20005000000 */
[----:B------:R-:W1:Y:S01]  /*9180*/  MUFU.TANH R25, R25 ;  /* 0x0000001900197308 */ /* 0x000e620000002400 */
[----:B------:R-:W-:Y:S02]  /*9190*/  FSEL R180, R180, -INF , !P5 ;  /* 0xff800000b4b47808 */ /* 0x000fe40006800000 */
[----:B------:R-:W-:Y:S02]  /*91a0*/  FSEL R197, R197, -INF , !P4 ;  /* 0xff800000c5c57808 */ /* 0x000fe40006000000 */
[C---:B------:R-:W-:Y:S02]  /*91b0*/  ISETP.GE.AND P1, PT, R2.reuse, R15, PT ;  /* 0x0000000f0200720c */ /* 0x040fe40003f26270 */
[C---:B------:R-:W-:Y:S01]  /*91c0*/  ISETP.GE.AND P3, PT, R2.reuse, R14, PT ;  /* 0x0000000e0200720c */ /* 0x040fe20003f66270 */
[----:B------:R-:W1:Y:S01]  /*91d0*/  MUFU.TANH R8, R8 ;  /* 0x0000000800087308 */ /* 0x000e620000002400 */
[----:B------:R-:W-:-:S02]  /*91e0*/  ISETP.GE.AND P2, PT, R2, R12, PT ;  /* 0x0000000c0200720c */ /* 0x000fc40003f46270 */
[C---:B------:R-:W-:Y:S02]  /*91f0*/  ISETP.GE.AND P5, PT, R4.reuse, R13, PT ;  /* 0x0000000d0400720c */ /* 0x040fe40003fa6270 */
[----:B------:R-:W-:Y:S02]  /*9200*/  ISETP.GE.AND P4, PT, R4, R12, PT ;  /* 0x0000000c0400720c */ /* 0x000fe40003f86270 */
[----:B------:R-:W-:Y:S01]  /*9210*/  IADD3 R2, R0, 0x60, RZ ;  /* 0x0000006000027810 */ /* 0x000fe20007ffe0ff */
[----:B------:R-:W1:Y:S01]  /*9220*/  MUFU.TANH R9, R9 ;  /* 0x0000000900097308 */ /* 0x000e620000002400 */
[----:B------:R-:W-:Y:S02]  /*9230*/  FSEL R204, R204, -INF , !P0 ;  /* 0xff800000cccc7808 */ /* 0x000fe40004000000 */
[----:B------:R-:W-:Y:S02]  /*9240*/  FSEL R207, R207, -INF , !P6 ;  /* 0xff800000cfcf7808 */ /* 0x000fe40007000000 */
[----:B------:R-:W-:-:S02]  /*9250*/  FSEL R206, R169, -INF , !P2 ;  /* 0xff800000a9ce7808 */ /* 0x000fc40005000000 */
[----:B------:R-:W-:Y:S01]  /*9260*/  FSEL R200, R200, -INF , !P5 ;  /* 0xff800000c8c87808 */ /* 0x000fe20006800000 */
[----:B------:R-:W1:Y:S01]  /*9270*/  MUFU.TANH R26, R26 ;  /* 0x0000001a001a7308 */ /* 0x000e620000002400 */
[----:B------:R-:W-:Y:S02]  /*9280*/  FSEL R205, R170, -INF , !P4 ;  /* 0xff800000aacd7808 */ /* 0x000fe40006000000 */
[----:B------:R-:W-:Y:S02]  /*9290*/  FSEL R28, R131, -INF , !P1 ;  /* 0xff800000831c7808 */ /* 0x000fe40004800000 */
[CC--:B------:R-:W-:Y:S02]  /*92a0*/  ISETP.GE.AND P0, PT, R4.reuse, R15.reuse, PT ;  /* 0x0000000f0400720c */ /* 0x0c0fe40003f06270 */
[----:B------:R-:W-:Y:S01]  /*92b0*/  ISETP.GE.AND P6, PT, R4, R14, PT ;  /* 0x0000000e0400720c */ /* 0x000fe20003fc6270 */
[----:B------:R1:W-:Y:S01]  /*92c0*/  MUFU.TANH R35, R16 ;  /* 0x0000001000237308 */ /* 0x0003e20000002400 */
[----:B------:R-:W-:-:S02]  /*92d0*/  ISETP.GE.AND P2, PT, R2, R15, PT ;  /* 0x0000000f0200720c */ /* 0x000fc40003f46270 */
[C---:B------:R-:W-:Y:S02]  /*92e0*/  ISETP.GE.AND P5, PT, R2.reuse, R14, PT ;  /* 0x0000000e0200720c */ /* 0x040fe40003fa6270 */
[C---:B------:R-:W-:Y:S02]  /*92f0*/  ISETP.GE.AND P4, PT, R2.reuse, R13, PT ;  /* 0x0000000d0200720c */ /* 0x040fe40003f86270 */
[----:B------:R-:W-:Y:S01]  /*9300*/  ISETP.GE.AND P1, PT, R2, R12, PT ;  /* 0x0000000c0200720c */ /* 0x000fe20003f26270 */
[----:B------:R-:W1:Y:S01]  /*9310*/  MUFU.TANH R6, R6 ;  /* 0x0000000600067308 */ /* 0x000e620000002400 */
        /* <DEDUP_REMOVED lines=9> */
[C---:B------:R-:W-:Y:S02]  /*93b0*/  IADD3 R4, R0.reuse, 0x70, RZ ;  /* 0x0000007000047810 */ /* 0x040fe40007ffe0ff */
[----:B------:R-:W-:Y:S02]  /*93c0*/  IADD3 R2, R0, 0x71, RZ ;  /* 0x0000007100027810 */ /* 0x000fe40007ffe0ff */
[----:B------:R-:W-:Y:S02]  /*93d0*/  FSEL R20, R128, -INF , !P0 ;  /* 0xff80000080147808 */ /* 0x000fe40004000000 */
[----:B------:R-:W-:Y:S02]  /*93e0*/  FSEL R30, R121, -INF , !P5 ;  /* 0xff800000791e7808 */ /* 0x000fe40006800000 */
[----:B------:R-:W-:Y:S02]  /*93f0*/  FSEL R103, R103, -INF , !P3 ;  /* 0xff80000067677808 */ /* 0x000fe40005800000 */
[----:B------:R-:W-:-:S02]  /*9400*/  FSEL R169, R119, -INF , !P4 ;  /* 0xff80000077a97808 */ /* 0x000fc40006000000 */
[----:B------:R-:W-:Y:S01]  /*9410*/  FSEL R135, R112, -INF , !P6 ;  /* 0xff80000070877808 */ /* 0x000fe20007000000 */
[----:B------:R-:W-:Y:S01]  /*9420*/  BAR.SYNC.DEFER_BLOCKING 0x0 ;  /* 0x0000000000007b1d */ /* 0x000fe20000010000 */
[C---:B------:R-:W-:Y:S02]  /*9430*/  ISETP.GE.AND P0, PT, R4.reuse, R15, PT ;  /* 0x0000000f0400720c */ /* 0x040fe40003f06270 */
[C---:B------:R-:W-:Y:S02]  /*9440*/  ISETP.GE.AND P5, PT, R4.reuse, R14, PT ;  /* 0x0000000e0400720c */ /* 0x040fe40003fa6270 */
[C---:B------:R-:W-:Y:S02]  /*9450*/  ISETP.GE.AND P3, PT, R4.reuse, R13, PT ;  /* 0x0000000d0400720c */ /* 0x040fe40003f66270 */
[----:B------:R-:W-:Y:S02]  /*9460*/  ISETP.GE.AND P4, PT, R4, R12, PT ;  /* 0x0000000c0400720c */ /* 0x000fe40003f86270 */
[----:B------:R-:W-:-:S02]  /*9470*/  ISETP.GE.AND P6, PT, R2, R15, PT ;  /* 0x0000000f0200720c */ /* 0x000fc40003fc6270 */
[----:B------:R-:W-:Y:S02]  /*9480*/  IADD3 R4, R0, 0x68, RZ ;  /* 0x0000006800047810 */ /* 0x000fe40007ffe0ff */
[----:B------:R-:W-:Y:S02]  /*9490*/  FSEL R182, R110, -INF , !P1 ;  /* 0xff8000006eb67808 */ /* 0x000fe40004800000 */
[----:B------:R-:W-:Y:S02]  /*94a0*/  ISETP.GE.AND P1, PT, R2, R14, PT ;  /* 0x0000000e0200720c */ /* 0x000fe40003f26270 */
[----:B-----5:R-:W-:Y:S02]  /*94b0*/  FSEL R17, R107, -INF , !P6 ;  /* 0xff8000006b117808 */ /* 0x020fe40007000000 */
[----:B------:R-:W-:Y:S02]  /*94c0*/  ISETP.GE.AND P6, PT, R4, R13, PT ;  /* 0x0000000d0400720c */ /* 0x000fe40003fc6270 */
[----:B------:R-:W-:-:S02]  /*94d0*/  FSEL R181, R109, -INF , !P2 ;  /* 0xff8000006db57808 */ /* 0x000fc40005000000 */
[----:B--2---:R-:W-:Y:S02]  /*94e0*/  FSEL R18, R105, -INF , !P0 ;  /* 0xff80000069127808 */ /* 0x004fe40004000000 */
[C---:B------:R-:W-:Y:S02]  /*94f0*/  ISETP.GE.AND P2, PT, R2.reuse, R13, PT ;  /* 0x0000000d0200720c */ /* 0x040fe40003f46270 */
[----:B------:R-:W-:Y:S02]  /*9500*/  ISETP.GE.AND P0, PT, R2, R12, PT ;  /* 0x0000000c0200720c */ /* 0x000fe40003f06270 */
[----:B------:R-:W-:Y:S02]  /*9510*/  IADD3 R2, R0, 0x69, RZ ;  /* 0x0000006900027810 */ /* 0x000fe40007ffe0ff */
[----:B------:R-:W-:Y:S02]  /*9520*/  FSEL R119, R106, -INF , !P5 ;  /* 0xff8000006a777808 */ /* 0x000fe40006800000 */
[----:B---3--:R-:W-:-:S02]  /*9530*/  FSEL R112, R91, -INF , !P1 ;  /* 0xff8000005b707808 */ /* 0x008fc40004800000 */
[----:B------:R-:W-:Y:S02]  /*9540*/  FSEL R133, R90, -INF , !P3 ;  /* 0xff8000005a857808 */ /* 0x000fe40005800000 */
[C---:B------:R-:W-:Y:S02]  /*9550*/  ISETP.GE.AND P5, PT, R4.reuse, R15, PT ;  /* 0x0000000f0400720c */ /* 0x040fe40003fa6270 */
[C---:B------:R-:W-:Y:S02]  /*9560*/  ISETP.GE.AND P1, PT, R4.reuse, R14, PT ;  /* 0x0000000e0400720c */ /* 0x040fe40003f26270 */
[----:B------:R-:W-:Y:S01]  /*9570*/  ISETP.GE.AND P3, PT, R4, R12, PT ;  /* 0x0000000c0400720c */ /* 0x000fe20003f66270 */
[----:B------:R-:W-:Y:S01]  /*9580*/  FMUL.FTZ R4, R19, c[0x0][0x2ec] ;  /* 0x0000bb0013047a20 */ /* 0x000fe20000410000 */
[----:B------:R-:W-:Y:S01]  /*9590*/  FSEL R121, R5, -INF , !P6 ;  /* 0xff80000005797808 */ /* 0x000fe20007000000 */
[----:B------:R-:W-:Y:S01]  /*95a0*/  FMUL.FTZ R5, R11, c[0x0][0x2ec] ;  /* 0x0000bb000b057a20 */ /* 0x000fe20000410000 */
[----:B------:R-:W-:-:S02]  /*95b0*/  FSEL R177, R55, -INF , !P0 ;  /* 0xff80000037b17808 */ /* 0x000fc40004000000 */
[----:B------:R-:W-:Y:S01]  /*95c0*/  ISETP.GE.AND P0, PT, R2, R14, PT ;  /* 0x0000000e0200720c */ /* 0x000fe20003f06270 */
[----:B------:R-:W-:Y:S01]  /*95d0*/  MUFU.TANH R4, R4 ;  /* 0x0000000400047308 */ /* 0x000fe20000002400 */
[----:B------:R-:W-:Y:S02]  /*95e0*/  FSEL R131, R71, -INF , !P2 ;  /* 0xff80000047837808 */ /* 0x000fe40005000000 */
[----:B------:R-:W-:Y:S02]  /*95f0*/  FSEL R179, R54, -INF , !P4 ;  /* 0xff80000036b37808 */ /* 0x000fe40006000000 */
[C---:B------:R-:W-:Y:S02]  /*9600*/  ISETP.GE.AND P2, PT, R2.reuse, R13, PT ;  /* 0x0000000d0200720c */ /* 0x040fe40003f46270 */
[C---:B------:R-:W-:Y:S01]  /*9610*/  ISETP.GE.AND P4, PT, R2.reuse, R15, PT ;  /* 0x0000000f0200720c */ /* 0x040fe20003f86270 */
[----:B------:R-:W2:Y:S01]  /*9620*/  MUFU.TANH R5, R5 ;  /* 0x0000000500057308 */ /* 0x000ea20000002400 */
[----:B------:R-:W-:-:S02]  /*9630*/  ISETP.GE.AND P6, PT, R2, R12, PT ;  /* 0x0000000c0200720c */ /* 0x000fc40003fc6270 */
[----:B-1----:R-:W-:Y:S02]  /*9640*/  FSEL R91, R27, -INF , !P0 ;  /* 0xff8000001b5b7808 */ /* 0x002fe40004000000 */
[C---:B------:R-:W-:Y:S02]  /*9650*/  IADD3 R2, R0.reuse, 0x78, RZ ;  /* 0x0000007800027810 */ /* 0x040fe40007ffe0ff */
[----:B------:R-:W-:Y:S02]  /*9660*/  ISETP.NE.AND P0, PT, R209, 0x2, PT ;  /* 0x00000002d100780c */ /* 0x000fe40003f05270 */
[----:B------:R-:W-:Y:S02]  /*9670*/  IADD3 R0, R0, 0x79, RZ ;  /* 0x0000007900007810 */ /* 0x000fe40007ffe0ff */
[----:B------:R-:W-:Y:S02]  /*9680*/  FSEL R170, R50, -INF , !P3 ;  /* 0xff80000032aa7808 */ /* 0x000fe40005800000 */
[----:B------:R-:W-:-:S02]  /*9690*/  ISETP.GE.AND P3, PT, R2, R15, PT ;  /* 0x0000000f0200720c */ /* 0x000fc40003f66270 */
[----:B------:R-:W-:Y:S02]  /*96a0*/  FSEL R110, R49, -INF , !P2 ;  /* 0xff800000316e7808 */ /* 0x000fe40005000000 */
[----:B------:R-:W-:Y:S02]  /*96b0*/  ISETP.GE.AND P2, PT, R0, R15, PT ;  /* 0x0000000f0000720c */ /* 0x000fe40003f46270 */
[----:B------:R-:W-:Y:S02]  /*96c0*/  FSEL R168, R51, -INF , !P6 ;  /* 0xff80000033a87808 */ /* 0x000fe40007000000 */
[----:B----4-:R-:W-:Y:S02]  /*96d0*/  FSEL R15, R24, -INF , !P5 ;  /* 0xff800000180f7808 */ /* 0x010fe40006800000 */
[-C--:B------:R-:W-:Y:S02]  /*96e0*/  ISETP.GE.AND P6, PT, R2, R14.reuse, PT ;  /* 0x0000000e0200720c */ /* 0x080fe40003fc6270 */
[----:B------:R-:W-:-:S02]  /*96f0*/  ISETP.GE.AND P5, PT, R0, R14, PT ;  /* 0x0000000e0000720c */ /* 0x000fc40003fa6270 */
[----:B------:R-:W-:Y:S02]  /*9700*/  FSEL R14, R25, -INF , !P4 ;  /* 0xff800000190e7808 */ /* 0x000fe40006000000 */
[----:B------:R-:W-:Y:S02]  /*9710*/  FSEL R16, R8, -INF , !P3 ;  /* 0xff80000008107808 */ /* 0x000fe40005800000 */
[-C--:B------:R-:W-:Y:S02]  /*9720*/  ISETP.GE.AND P4, PT, R2, R13.reuse, PT ;  /* 0x0000000d0200720c */ /* 0x080fe40003f86270 */
[----:B------:R-:W-:Y:S02]  /*9730*/  ISETP.GE.AND P3, PT, R0, R13, PT ;  /* 0x0000000d0000720c */ /* 0x000fe40003f66270 */
[----:B------:R-:W-:Y:S02]  /*9740*/  FSEL R13, R9, -INF , !P2 ;  /* 0xff800000090d7808 */ /* 0x000fe40005000000 */
[----:B------:R-:W-:-:S02]  /*9750*/  FSEL R90, R26, -INF , !P1 ;  /* 0xff8000001a5a7808 */ /* 0x000fc40004800000 */
[-C--:B------:R-:W-:Y:S02]  /*9760*/  ISETP.GE.AND P2, PT, R2, R12.reuse, PT ;  /* 0x0000000c0200720c */ /* 0x080fe40003f46270 */
[----:B------:R-:W-:Y:S02]  /*9770*/  ISETP.GE.AND P1, PT, R0, R12, PT ;  /* 0x0000000c0000720c */ /* 0x000fe40003f26270 */
[----:B------:R-:W-:Y:S02]  /*9780*/  FSEL R105, R6, -INF , !P6 ;  /* 0xff80000006697808 */ /* 0x000fe40007000000 */
[----:B--2---:R-:W-:Y:S02]  /*9790*/  FSEL R106, R5, -INF , !P5 ;  /* 0xff800000056a7808 */ /* 0x004fe40006800000 */
[----:B------:R-:W-:Y:S02]  /*97a0*/  FSEL R107, R35, -INF , !P4 ;  /* 0xff800000236b7808 */ /* 0x000fe40006000000 */
[----:B------:R-:W-:-:S02]  /*97b0*/  FSEL R109, R34, -INF , !P3 ;  /* 0xff800000226d7808 */ /* 0x000fc40005800000 */
[----:B------:R-:W-:Y:S02]  /*97c0*/  FSEL R128, R7, -INF , !P2 ;  /* 0xff80000007807808 */ /* 0x000fe40005000000 */
[----:B------:R-:W-:Y:S01]  /*97d0*/  FSEL R123, R4, -INF , !P1 ;  /* 0xff800000047b7808 */ /* 0x000fe20004800000 */
[----:B------:R-:W-:Y:S05]  /*97e0*/  @!P0 BRA `(.L_x_268) ;  /* 0x000001e000008947 */ /* 0x000fea0003800000 */
[----:B------:R-:W2:Y:S04]  /*97f0*/  LDL.64 R226, [R1+0x20] ;  /* 0x0000200001e27983 */ /* 0x000ea80000100a00 */
[----:B------:R-:W3:Y:S01]  /*9800*/  LDL.64 R224, [R1+0x18] ;  /* 0x0000180001e07983 */ /* 0x000ee20000100a00 */
        /* <DEDUP_REMOVED lines=8> */
[----:B------:R-:W-:-:S04]  /*9890*/  IMAD R2, R0, c[0x0][0x19c], R2 ;  /* 0x0000670000027a24 */ /* 0x000fc800078e0202 */
[----:B------:R-:W-:Y:S01]  /*98a0*/  IMAD.IADD R2, R5, 0x1, R2 ;  /* 0x0000000105027824 */ /* 0x000fe200078e0202 */
[----:B--2---:R-:W-:-:S04]  /*98b0*/  LEA R0, P0, R4, R226, 0x7 ;  /* 0x000000e204007211 */ /* 0x004fc800078038ff */
[----:B------:R-:W-:Y:S02]  /*98c0*/  LEA R8, P1, R0, c[0x0][0x168], 0x1 ;  /* 0x00005a0000087a11 */ /* 0x000fe400078208ff */
[----:B---3--:R-:W-:Y:S02]  /*98d0*/  LEA.HI.X R2, R4, R225, R2, 0x7, P0 ;  /* 0x000000e104027211 */ /* 0x008fe400000f3c02 */
        /* <DEDUP_REMOVED lines=15> */
.L_x_268:
        /* <DEDUP_REMOVED lines=40> */
[----:B------:R-:W-:Y:S01]  /*9c50*/  MOV R69, R210 ;  /* 0x000000d200457202 */ /* 0x000fe20000000f00 */
[--C-:B-1----:R-:W-:Y:S01]  /*9c60*/  FFMA.FTZ R4, R65, c[0x0][0x23c], -R0.reuse ;  /* 0x00008f0041047a23 */ /* 0x102fe20000010800 */
[----:B------:R-:W-:Y:S01]  /*9c70*/  MOV R65, R216 ;  /* 0x000000d800417202 */ /* 0x000fe20000000f00 */
[----:B------:R1:W-:Y:S08]  /*9c80*/  MUFU.EX2 R251, R2 ;  /* 0x0000000200fb7308 */ /* 0x0003f00000000800 */
[----:B------:R2:W-:Y:S01]  /*9c90*/  MUFU.EX2 R8, R4 ;  /* 0x0000000400087308 */ /* 0x0005e20000000800 */
[----:B-1----:R-:W-:-:S07]  /*9ca0*/  FFMA.FTZ R2, R70, c[0x0][0x23c], -R0 ;  /* 0x00008f0046027a23 */ /* 0x002fce0000010800 */
[----:B------:R1:W-:Y:S01]  /*9cb0*/  MUFU.EX2 R252, R2 ;  /* 0x0000000200fc7308 */ /* 0x0003e20000000800 */
[----:B--2---:R-:W-:-:S07]  /*9cc0*/  FFMA.FTZ R4, R67, c[0x0][0x23c], -R0 ;  /* 0x00008f0043047a23 */ /* 0x004fce0000010800 */
[----:B------:R2:W3:Y:S01]  /*9cd0*/  MUFU.EX2 R10, R4 ;  /* 0x00000004000a7308 */ /* 0x0004e20000000800 */
[----:B-1----:R-:W-:Y:S01]  /*9ce0*/  FFMA.FTZ R2, R68, c[0x0][0x23c], -R0 ;  /* 0x00008f0044027a23 */ /* 0x002fe20000010800 */
[----:B------:R-:W-:-:S06]  /*9cf0*/  MOV R68, R212 ;  /* 0x000000d400447202 */ /* 0x000fcc0000000f00 */
[----:B------:R1:W-:Y:S01]  /*9d00*/  MUFU.EX2 R40, R2 ;  /* 0x0000000200287308 */ /* 0x0003e20000000800 */
[----:B--2---:R-:W-:-:S07]  /*9d10*/  FFMA.FTZ R4, R64, c[0x0][0x23c], -R0 ;  /* 0x00008f0040047a23 */ /* 0x004fce0000010800 */
[----:B------:R2:W-:Y:S01]  /*9d20*/  MUFU.EX2 R7, R4 ;  /* 0x0000000400077308 */ /* 0x0005e20000000800 */
[----:B-1----:R-:W-:Y:S01]  /*9d30*/  FFMA.FTZ R2, R66, c[0x0][0x23c], -R0 ;  /* 0x00008f0042027a23 */ /* 0x002fe20000010800 */
[----:B------:R-:W-:-:S06]  /*9d40*/  MOV R66, R213 ;  /* 0x000000d500427202 */ /* 0x000fcc0000000f00 */
[----:B------:R1:W-:Y:S01]  /*9d50*/  MUFU.EX2 R6, R2 ;  /* 0x0000000200067308 */ /* 0x0003e20000000800 */
[----:B--2---:R-:W-:-:S07]  /*9d60*/  FFMA.FTZ R4, R61, c[0x0][0x23c], -R0 ;  /* 0x00008f003d047a23 */ /* 0x004fce0000010800 */
[----:B------:R2:W-:Y:S01]  /*9d70*/  MUFU.EX2 R9, R4 ;  /* 0x0000000400097308 */ /* 0x0005e20000000800 */
        /* <DEDUP_REMOVED lines=26> */
[----:B------:R1:W2:Y:S03]  /*9f20*/  MUFU.EX2 R11, R4 ;  /* 0x00000004000b7308 */ /* 0x0002a60000000800 */
        /* <DEDUP_REMOVED lines=12> */
[----:B-1----:R-:W-:Y:S01]  /*9ff0*/  FFMA.FTZ R4, R57, c[0x0][0x23c], -R0 ;  /* 0x00008f0039047a23 */ /* 0x002fe20000010800 */
[----:B--2---:R-:W-:Y:S02]  /*a000*/  MOV R57, R11 ;  /* 0x0000000b00397202 */ /* 0x004fe40000000f00 */
        /* <DEDUP_REMOVED lines=8> */
[----:B------:R2:W-:Y:S02]  /*a090*/  MUFU.EX2 R25, R4 ;  /* 0x0000000400197308 */ /* 0x0005e40000000800 */
[----:B--2---:R-:W-:-:S06]  /*a0a0*/  FFMA.FTZ R4, R45, c[0x0][0x23c], -R0 ;  /* 0x00008f002d047a23 */ /* 0x004fcc0000010800 */
[----:B------:R2:W-:Y:S01]  /*a0b0*/  MUFU.EX2 R49, R4 ;  /* 0x0000000400317308 */ /* 0x0005e20000000800 */
[----:B-1----:R-:W-:-:S05]  /*a0c0*/  FMNMX.FTZ R2, R2, R5, !PT ;  /* 0x0000000502027209 */ /* 0x002fca0007810000 */
[----:B------:R-:W1:Y:S01]  /*a0d0*/  SHFL.BFLY PT, R5, R2, 0x1, 0x1f ;  /* 0x0c201f0002057f89 */ /* 0x000e6200000e0000 */
[----:B--2---:R-:W-:-:S04]  /*a0e0*/  FFMA.FTZ R4, R46, c[0x0][0x23c], -R0 ;  /* 0x00008f002e047a23 */ /* 0x004fc80000010800 */
[----:B------:R2:W3:Y:S01]  /*a0f0*/  MUFU.EX2 R35, R4 ;  /* 0x0000000400237308 */ /* 0x0004e20000000800 */
[----:B-1----:R-:W-:Y:S01]  /*a100*/  FMNMX.FTZ R63, R2, R5, !PT ;  /* 0x00000005023f7209 */ /* 0x002fe20007810000 */
[--C-:B------:R-:W-:Y:S02]  /*a110*/  FFMA.FTZ R2, R16, c[0x0][0x23c], -R0.reuse ;  /* 0x00008f0010027a23 */ /* 0x100fe40000010800 */
[----:B------:R-:W-:Y:S01]  /*a120*/  FFMA.FTZ R5, R13, c[0x0][0x23c], -R0 ;  /* 0x00008f000d057a23 */ /* 0x000fe20000010800 */
[----:B------:R-:W-:-:S03]  /*a130*/  FSETP.NEU.FTZ.AND P2, PT, R63, -INF , PT ;  /* 0xff8000003f00780b */ /* 0x000fc60003f5d000 */
[----:B------:R-:W-:Y:S01]  /*a140*/  MUFU.EX2 R214, R2 ;  /* 0x0000000200d67308 */ /* 0x000fe20000000800 */
[----:B--2---:R-:W-:-:S07]  /*a150*/  FFMA.FTZ R4, R44, c[0x0][0x23c], -R0 ;  /* 0x00008f002c047a23 */ /* 0x004fce0000010800 */
        /* <DEDUP_REMOVED lines=12> */
[----:B-1----:R-:W-:Y:S01]  /*a220*/  FFMA.FTZ R4, R22, c[0x0][0x23c], -R0 ;  /* 0x00008f0016047a23 */ /* 0x002fe20000010800 */
[----:B---3--:R-:W-:-:S05]  /*a230*/  MOV R22, R35 ;  /* 0x0000002300167202 */ /* 0x008fca0000000f00 */
[----:B------:R1:W-:Y:S02]  /*a240*/  MUFU.EX2 R24, R4 ;  /* 0x0000000400187308 */ /* 0x0003e40000000800 */
[----:B-1----:R-:W-:Y:S01]  /*a250*/  FFMA.FTZ R4, R21, c[0x0][0x23c], -R0 ;  /* 0x00008f0015047a23 */ /* 0x002fe20000010800 */
[----:B------:R-:W-:-:S05]  /*a260*/  MOV R21, R34 ;  /* 0x0000002200157202 */ /* 0x000fca0000000f00 */
[----:B------:R1:W-:Y:S02]  /*a270*/  MUFU.EX2 R62, R4 ;  /* 0x00000004003e7308 */ /* 0x0003e40000000800 */
[----:B-1----:R-:W-:Y:S01]  /*a280*/  FFMA.FTZ R4, R20, c[0x0][0x23c], -R0 ;  /* 0x00008f0014047a23 */ /* 0x002fe20000010800 */
[----:B------:R-:W-:-:S05]  /*a290*/  MOV R20, R19 ;  /* 0x0000001300147202 */ /* 0x000fca0000000f00 */
        /* <DEDUP_REMOVED lines=8> */
[----:B-1----:R-:W-:Y:S02]  /*a320*/  FFMA.FTZ R4, R17, c[0x0][0x23c], -R0 ;  /* 0x00008f0011047a23 */ /* 0x002fe40000010800 */
[----:B------:R-:W-:Y:S04]  /*a330*/  LDSM.16.MT88.4 R16, [R186+0x4000] ;  /* 0x00400000ba10783b */ /* 0x000fe80000004200 */
[----:B------:R1:W2:Y:S02]  /*a340*/  MUFU.EX2 R211, R4 ;  /* 0x0000000400d37308 */ /* 0x0002a40000000800 */
        /* <DEDUP_REMOVED lines=8> */
[----:B------:R-:W-:Y:S02]  /*a3d0*/  FMNMX.FTZ R0, R97, R0, !PT ;  /* 0x0000000061007209 */ /* 0x000fe40007810000 */
[----:B------:R-:W-:Y:S01]  /*a3e0*/  MOV R86, R9 ;  /* 0x0000000900567202 */ /* 0x000fe20000000f00 */
[----:B------:R1:W-:Y:S01]  /*a3f0*/  MUFU.EX2 R226, R2 ;  /* 0x0000000200e27308 */ /* 0x0003e20000000800 */
[----:B------:R-:W-:Y:S01]  /*a400*/  FMNMX.FTZ R5, R99, R0, !PT ;  /* 0x0000000063057209 */ /* 0x000fe20007810000 */
[----:B------:R-:W-:Y:S01]  /*a410*/  FFMA.FTZ R0, R89, c[0x0][0x23c], -R4 ;  /* 0x00008f0059007a23 */ /* 0x000fe20000010804 */
[----:B------:R-:W-:Y:S02]  /*a420*/  MOV R89, R8 ;  /* 0x0000000800597202 */ /* 0x000fe40000000f00 */
[----:B------:R-:W-:-:S03]  /*a430*/  FMNMX.FTZ R5, R102, R5, !PT ;  /* 0x0000000566057209 */ /* 0x000fc60007810000 */
[----:B------:R3:W-:Y:S01]  /*a440*/  MUFU.EX2 R227, R0 ;  /* 0x0000000000e37308 */ /* 0x0007e20000000800 */
[----:B-1----:R-:W-:-:S04]  /*a450*/  FMNMX.FTZ R2, R3, R94, !PT ;  /* 0x0000005e03027209 */ /* 0x002fc80007810000 */
[----:B---3--:R-:W-:Y:S02]  /*a460*/  FMNMX.FTZ R0, R101, R2, !PT ;  /* 0x0000000265007209 */ /* 0x008fe40007810000 */
        /* <DEDUP_REMOVED lines=55> */
[----:B------:R-:W-:Y:S01]  /*a7e0*/  MOV R84, R6 ;  /* 0x0000000600547202 */ /* 0x000fe20000000f00 */
[----:B------:R-:W-:Y:S01]  /*a7f0*/  FFMA.FTZ R6, R81, c[0x0][0x23c], -R4 ;  /* 0x00008f0051067a23 */ /* 0x000fe20000010804 */
[----:B------:R-:W-:Y:S02]  /*a800*/  MOV R80, R7 ;  /* 0x0000000700507202 */ /* 0x000fe40000000f00 */
[----:B--2---:R-:W-:Y:S01]  /*a810*/  MOV R78, R211 ;  /* 0x000000d3004e7202 */ /* 0x004fe20000000f00 */
[----:B------:R-:W-:Y:S01]  /*a820*/  MUFU.EX2 R233, R6 ;  /* 0x0000000600e97308 */ /* 0x000fe20000000800 */
[----:B------:R-:W-:-:S02]  /*a830*/  MOV R85, R55 ;  /* 0x0000003700557202 */ /* 0x000fc40000000f00 */
[----:B------:R-:W-:Y:S02]  /*a840*/  MOV R88, R24 ;  /* 0x0000001800587202 */ /* 0x000fe40000000f00 */
[----:B------:R-:W-:Y:S01]  /*a850*/  MOV R81, R46 ;  /* 0x0000002e00517202 */ /* 0x000fe20000000f00 */
[----:B-1----:R-:W-:Y:S01]  /*a860*/  FFMA.FTZ R5, R82, c[0x0][0x23c], -R4 ;  /* 0x00008f0052057a23 */ /* 0x002fe20000010804 */
[----:B------:R-:W-:-:S03]  /*a870*/  MOV R82, R214 ;  /* 0x000000d600527202 */ /* 0x000fc60000000f00 */
[----:B------:R1:W-:Y:S02]  /*a880*/  MUFU.EX2 R247, R5 ;  /* 0x0000000500f77308 */ /* 0x0003e40000000800 */
[----:B-1----:R-:W-:Y:S01]  /*a890*/  FFMA.FTZ R5, R83, c[0x0][0x23c], -R4 ;  /* 0x00008f0053057a23 */ /* 0x002fe20000010804 */
[----:B------:R-:W-:-:S05]  /*a8a0*/  MOV R83, R40 ;  /* 0x0000002800537202 */ /* 0x000fca0000000f00 */
[----:B------:R1:W-:Y:S02]  /*a8b0*/  MUFU.EX2 R246, R5 ;  /* 0x0000000500f67308 */ /* 0x0003e40000000800 */
[----:B-1----:R-:W-:-:S06]  /*a8c0*/  FFMA.FTZ R5, R87, c[0x0][0x23c], -R4 ;  /* 0x00008f0057057a23 */ /* 0x002fcc0000010804 */
[----:B------:R1:W-:Y:S02]  /*a8d0*/  MUFU.EX2 R245, R5 ;  /* 0x0000000500f57308 */ /* 0x0003e40000000800 */
[----:B-1----:R-:W-:Y:S01]  /*a8e0*/  FFMA.FTZ R5, R77, c[0x0][0x23c], -R4 ;  /* 0x00008f004d057a23 */ /* 0x002fe20000010804 */
[----:B------:R-:W-:Y:S02]  /*a8f0*/  MOV R77, R45 ;  /* 0x0000002d004d7202 */ /* 0x000fe40000000f00 */
[----:B------:R-:W-:-:S03]  /*a900*/  MOV R45, R25 ;  /* 0x00000019002d7202 */ /* 0x000fc60000000f00 */
[----:B------:R1:W-:Y:S01]  /*a910*/  MUFU.EX2 R241, R5 ;  /* 0x0000000500f17308 */ /* 0x0003e20000000800 */
[----:B------:R-:W-:Y:S01]  /*a920*/  MOV R87, R45 ;  /* 0x0000002d00577202 */ /* 0x000fe20000000f00 */
[----:B-1----:R-:W-:Y:S01]  /*a930*/  FFMA.FTZ R5, R79, c[0x0][0x23c], -R4 ;  /* 0x00008f004f057a23 */ /* 0x002fe20000010804 */
[----:B------:R-:W-:-:S05]  /*a940*/  MOV R79, R215 ;  /* 0x000000d7004f7202 */ /* 0x000fca0000000f00 */
[----:B------:R1:W-:Y:S02]  /*a950*/  MUFU.EX2 R237, R5 ;  /* 0x0000000500ed7308 */ /* 0x0003e40000000800 */
[----:B-1----:R-:W-:Y:S01]  /*a960*/  FFMA.FTZ R5, R76, c[0x0][0x23c], -R4 ;  /* 0x00008f004c057a23 */ /* 0x002fe20000010804 */
[----:B------:R-:W-:-:S05]  /*a970*/  MOV R76, R27 ;  /* 0x0000001b004c7202 */ /* 0x000fca0000000f00 */
        /* <DEDUP_REMOVED lines=30> */
[----:B------:R-:W-:-:S04]  /*ab60*/  FADD.FTZ R7, R36, -R7 ;  /* 0x8000000724077221 */ /* 0x000fc80000010000 */
        /* <DEDUP_REMOVED lines=38> */
[--C-:B------:R-:W-:Y:S01]  /*add0*/  FFMA.FTZ R0, R93, c[0x0][0x23c], -R2.reuse ;  /* 0x00008f005d007a23 */ /* 0x100fe20000010802 */
[----:B------:R-:W-:Y:S01]  /*ade0*/  MOV R93, R26 ;  /* 0x0000001a005d7202 */ /* 0x000fe20000000f00 */
[--C-:B------:R-:W-:Y:S01]  /*adf0*/  FFMA.FTZ R5, R95, c[0x0][0x23c], -R2.reuse ;  /* 0x00008f005f057a23 */ /* 0x100fe20000010802 */
[----:B------:R-:W-:Y:S01]  /*ae00*/  LDSM.16.MT88.4 R24, [R186+0x4800] ;  /* 0x00480000ba18783b */ /* 0x000fe20000004200 */
        /* <DEDUP_REMOVED lines=17> */
[----:B------:R-:W-:Y:S02]  /*af20*/  FSEL R0, R0, RZ, P0 ;  /* 0x000000ff00007208 */ /* 0x000fe40000000000 */
[----:B------:R-:W-:-:S03]  /*af30*/  ISETP.GE.AND P0, PT, R209, 0x3, PT ;  /* 0x00000003d100780c */ /* 0x000fc60003f06270 */
        /* <DEDUP_REMOVED lines=12> */
[----:B------:R-:W-:-:S03]  /*b000*/  FSEL R5, R63, RZ, P2 ;  /* 0x000000ff3f057208 */ /* 0x000fc60001000000 */
[----:B------:R-:W-:Y:S01]  /*b010*/  FMUL.FTZ R7, R7, c[0x0][0x23c] ;  /* 0x00008f0007077a20 */ /* 0x000fe20000410000 */
[C---:B------:R-:W-:Y:S01]  /*b020*/  HMMA.16816.F32 R28, R8.reuse, R18, R160 ;  /* 0x00000012081c723c */ /* 0x040fe200000018a0 */
[----:B------:R-:W-:Y:S01]  /*b030*/  FADD.FTZ R3, R37, -R5 ;  /* 0x8000000525037221 */ /* 0x000fe20000010000 */
[----:B------:R-:W-:Y:S01]  /*b040*/  F2FP.PACK_AB R5, R229, R230 ;  /* 0x000000e6e505723e */ /* 0x000fe200000000ff */
[----:B------:R-:W1:Y:S02]  /*b050*/  MUFU.EX2 R72, R7 ;  /* 0x0000000700487308 */ /* 0x000e640000000800 */
[----:B------:R-:W-:Y:S02]  /*b060*/  FMUL.FTZ R3, R3, c[0x0][0x23c] ;  /* 0x00008f0003037a20 */ /* 0x000fe40000410000 */
[----:B------:R-:W-:Y:S01]  /*b070*/  MOV R162, R84 ;  /* 0x0000005400a27202 */ /* 0x000fe20000000f00 */
[----:B------:R-:W-:Y:S01]  /*b080*/  HMMA.16816.F32 R40, R8, R12, R136 ;  /* 0x0000000c0828723c */ /* 0x000fe20000001888 */
[----:B------:R-:W-:-:S02]  /*b090*/  MOV R160, R86 ;  /* 0x0000005600a07202 */ /* 0x000fc40000000f00 */
[----:B------:R2:W3:Y:S01]  /*b0a0*/  MUFU.EX2 R70, R3 ;  /* 0x0000000300467308 */ /* 0x0004e20000000800 */
[----:B------:R-:W-:Y:S02]  /*b0b0*/  MOV R163, R80 ;  /* 0x0000005000a37202 */ /* 0x000fe40000000f00 */
[----:B------:R-:W-:Y:S02]  /*b0c0*/  MOV R161, R89 ;  /* 0x0000005900a17202 */ /* 0x000fe40000000f00 */
[----:B------:R-:W-:Y:S01]  /*b0d0*/  HMMA.16816.F32 R36, R8, R14, R144 ;  /* 0x0000000e0824723c */ /* 0x000fe20000001890 */
[----:B------:R-:W-:Y:S01]  /*b0e0*/  MOV R86, R54 ;  /* 0x0000003600567202 */ /* 0x000fe20000000f00 */
[----:B-1----:R-:W-:Y:S01]  /*b0f0*/  FMUL.FTZ R140, R140, R72 ;  /* 0x000000488c8c7220 */ /* 0x002fe20000410000 */
[----:B------:R-:W-:Y:S01]  /*b100*/  MOV R80, R20 ;  /* 0x0000001400507202 */ /* 0x000fe20000000f00 */
[-C--:B------:R-:W-:Y:S01]  /*b110*/  FMUL.FTZ R141, R141, R72.reuse ;  /* 0x000000488d8d7220 */ /* 0x080fe20000410000 */
[----:B------:R-:W-:Y:S01]  /*b120*/  MOV R84, R21 ;  /* 0x0000001500547202 */ /* 0x000fe20000000f00 */
[----:B------:R-:W-:-:S02]  /*b130*/  FMUL.FTZ R148, R148, R72 ;  /* 0x0000004894947220 */ /* 0x000fc40000410000 */
[----:B------:R-:W-:Y:S01]  /*b140*/  HMMA.16816.F32 R32, R8, R16, R156 ;  /* 0x000000100820723c */ /* 0x000fe2000000189c */
[----:B------:R-:W-:Y:S01]  /*b150*/  FMUL.FTZ R149, R149, R72 ;  /* 0x0000004895957220 */ /* 0x000fe20000410000 */
[----:B------:R-:W-:Y:S01]  /*b160*/  MOV R89, R22 ;  /* 0x0000001600597202 */ /* 0x000fe20000000f00 */
[----:B--2---:R-:W-:Y:S01]  /*b170*/  FFMA.FTZ R3, R108, c[0x0][0x23c], -R0 ;  /* 0x00008f006c037a23 */ /* 0x004fe20000010800 */
[----:B------:R-:W1:Y:S01]  /*b180*/  LDSM.16.MT88.4 R20, [R185+0x4400] ;  /* 0x00440000b914783b */ /* 0x000e620000004200 */
[----:B---3--:R-:W-:Y:S01]  /*b190*/  FMUL.FTZ R142, R142, R70 ;  /* 0x000000468e8e7220 */ /* 0x008fe20000410000 */
[----:B------:R-:W-:Y:S01]  /*b1a0*/  F2FP.PACK_AB R7, R236, R234 ;  /* 0x000000eaec07723e */ /* 0x000fe200000000ff */
[----:B------:R2:W-:Y:S01]  /*b1b0*/  MUFU.EX2 R214, R3 ;  /* 0x0000000300d67308 */ /* 0x0005e20000000800 */
[----:B------:R-:W-:Y:S01]  /*b1c0*/  F2FP.PACK_AB R8, R252, R251 ;  /* 0x000000fbfc08723e */ /* 0x000fe200000000ff */
[----:B------:R-:W-:Y:S01]  /*b1d0*/  FMUL.FTZ R143, R143, R70 ;  /* 0x000000468f8f7220 */ /* 0x000fe20000410000 */
[----:B------:R-:W-:Y:S01]  /*b1e0*/  F2FP.PACK_AB R9, R227, R226 ;  /* 0x000000e2e309723e */ /* 0x000fe200000000ff */
[-C--:B------:R-:W-:Y:S01]  /*b1f0*/  FMUL.FTZ R150, R150, R70.reuse ;  /* 0x0000004696967220 */ /* 0x080fe20000410000 */
[----:B------:R-:W-:Y:S01]  /*b200*/  F2FP.PACK_AB R10, R162, R83 ;  /* 0x00000053a20a723e */ /* 0x000fe200000000ff */
[----:B------:R-:W-:Y:S01]  /*b210*/  FMUL.FTZ R151, R151, R70 ;  /* 0x0000004697977220 */ /* 0x000fe20000410000 */
[----:B------:R-:W-:Y:S01]  /*b220*/  F2FP.PACK_AB R11, R240, R228 ;  /* 0x000000e4f00b723e */ /* 0x000fe200000000ff */
[----:B------:R-:W-:-:S02]  /*b230*/  FMUL.FTZ R152, R152, R72 ;  /* 0x0000004898987220 */ /* 0x000fc40000410000 */
[----:B------:R-:W-:Y:S02]  /*b240*/  FMUL.FTZ R153, R153, R72 ;  /* 0x0000004899997220 */ /* 0x000fe40000410000 */
[-C--:B------:R-:W-:Y:S02]  /*b250*/  FMUL.FTZ R154, R154, R70.reuse ;  /* 0x000000469a9a7220 */ /* 0x080fe40000410000 */
[C---:B------:R-:W-:Y:S01]  /*b260*/  HMMA.16816.F32 R52, R8.reuse, R12, R140 ;  /* 0x0000000c0834723c */ /* 0x040fe2000000188c */
[----:B------:R-:W-:Y:S02]  /*b270*/  FMUL.FTZ R155, R155, R70 ;  /* 0x000000469b9b7220 */ /* 0x000fe40000410000 */
[----:B--2---:R-:W-:Y:S02]  /*b280*/  FFMA.FTZ R3, R111, c[0x0][0x23c], -R0 ;  /* 0x00008f006f037a23 */ /* 0x004fe40000010800 */
[-C--:B------:R-:W-:Y:S02]  /*b290*/  FMUL.FTZ R164, R164, R72.reuse ;  /* 0x00000048a4a47220 */ /* 0x080fe40000410000 */
[----:B------:R2:W3:Y:S01]  /*b2a0*/  MUFU.EX2 R211, R3 ;  /* 0x0000000300d37308 */ /* 0x0004e20000000800 */
[----:B------:R-:W-:Y:S01]  /*b2b0*/  HMMA.16816.F32 R148, R8, R14, R148 ;  /* 0x0000000e0894723c */ /* 0x000fe20000001894 */
[----:B------:R-:W4:Y:S01]  /*b2c0*/  LDSM.16.MT88.4 R12, [R186+0x4400] ;  /* 0x00440000ba0c783b */ /* 0x000f220000004200 */
[----:B------:R-:W-:-:S02]  /*b2d0*/  FMUL.FTZ R165, R165, R72 ;  /* 0x00000048a5a57220 */ /* 0x000fc40000410000 */
[-C--:B------:R-:W-:Y:S02]  /*b2e0*/  FMUL.FTZ R166, R166, R70.reuse ;  /* 0x00000046a6a67220 */ /* 0x080fe40000410000 */
[----:B------:R-:W-:Y:S02]  /*b2f0*/  FMUL.FTZ R167, R167, R70 ;  /* 0x00000046a7a77220 */ /* 0x000fe40000410000 */
[----:B------:R-:W-:Y:S01]  /*b300*/  HMMA.16816.F32 R152, R8, R16, R152 ;  /* 0x000000100898723c */ /* 0x000fe20000001898 */
[----:B--2---:R-:W-:-:S07]  /*b310*/  FFMA.FTZ R3, R113, c[0x0][0x23c], -R0 ;  /* 0x00008f0071037a23 */ /* 0x004fce0000010800 */
[----:B------:R-:W-:Y:S01]  /*b320*/  HMMA.16816.F32 R164, R8, R18, R164 ;  /* 0x0000001208a4723c */ /* 0x000fe200000018a4 */
[----:B------:R-:W2:Y:S01]  /*b330*/  LDSM.16.MT88.4 R16, [R185+0x4800] ;  /* 0x00480000b910783b */ /* 0x000ea20000004200 */
[----:B------:R5:W-:Y:S05]  /*b340*/  MUFU.EX2 R215, R3 ;  /* 0x0000000300d77308 */ /* 0x000bea0000000800 */
[----:B------:R-:W-:Y:S02]  /*b350*/  F2FP.PACK_AB R8, R219, R225 ;  /* 0x000000e1db08723e */ /* 0x000fe400000000ff */
[----:B---3--:R-:W-:Y:S02]  /*b360*/  F2FP.PACK_AB R9, R211, R214 ;  /* 0x000000d6d309723e */ /* 0x008fe400000000ff */
[----:B------:R-:W-:Y:S01]  /*b370*/  F2FP.PACK_AB R10, R224, R223 ;  /* 0x000000dfe00a723e */ /* 0x000fe200000000ff */
[----:B-----5:R-:W-:-:S04]  /*b380*/  FFMA.FTZ R3, R116, c[0x0][0x23c], -R0 ;  /* 0x00008f0074037a23 */ /* 0x020fc80000010800 */
[----:B------:R3:W5:Y:S02]  /*b390*/  MUFU.EX2 R116, R3 ;  /* 0x0000000300747308 */ /* 0x0007640000000800 */
[----:B---3--:R-:W-:Y:S01]  /*b3a0*/  FFMA.FTZ R3, R115, c[0x0][0x23c], -R2 ;  /* 0x00008f0073037a23 */ /* 0x008fe20000010802 */
[----:B-----5:R-:W-:-:S05]  /*b3b0*/  F2FP.PACK_AB R11, R116, R215 ;  /* 0x000000d7740b723e */ /* 0x020fca00000000ff */
[----:B------:R3:W-:Y:S02]  /*b3c0*/  MUFU.EX2 R115, R3 ;  /* 0x0000000300737308 */ /* 0x0007e40000000800 */
[C---:B-1----:R-:W-:Y:S08]  /*b3d0*/  HMMA.16816.F32 R40, R8.reuse, R20, R40 ;  /* 0x000000140828723c */ /* 0x042ff00000001828 */
[----:B------:R-:W-:Y:S01]  /*b3e0*/  HMMA.16816.F32 R36, R8, R22, R36 ;  /* 0x000000160824723c */ /* 0x000fe20000001824 */
[----:B---3--:R-:W-:Y:S01]  /*b3f0*/  FFMA.FTZ R3, R114, c[0x0][0x23c], -R2 ;  /* 0x00008f0072037a23 */ /* 0x008fe20000010802 */
[----:B------:R-:W-:-:S03]  /*b400*/  MOV R114, R77 ;  /* 0x0000004d00727202 */ /* 0x000fc60000000f00 */
[----:B------:R1:W3:Y:S03]  /*b410*/  MUFU.EX2 R113, R3 ;  /* 0x0000000300717308 */ /* 0x0002e60000000800 */
[C---:B----4-:R-:W-:Y:S08]  /*b420*/  HMMA.16816.F32 R32, R8.reuse, R12, R32 ;  /* 0x0000000c0820723c */ /* 0x050ff00000001820 */
[----:B------:R-:W-:Y:S01]  /*b430*/  HMMA.16816.F32 R28, R8, R14, R28 ;  /* 0x0000000e081c723c */ /* 0x000fe2000000181c */
[----:B-1----:R-:W-:-:S06]  /*b440*/  FFMA.FTZ R3, R117, c[0x0][0x23c], -R2 ;  /* 0x00008f0075037a23 */ /* 0x002fcc0000010802 */
[----:B------:R-:W-:Y:S02]  /*b450*/  F2FP.PACK_AB R8, R58, R161 ;  /* 0x000000a13a08723e */ /* 0x000fe400000000ff */
[----:B------:R-:W-:Y:S01]  /*b460*/  F2FP.PACK_AB R9, R248, R250 ;  /* 0x000000faf809723e */ /* 0x000fe200000000ff */
[----:B------:R1:W-:Y:S01]  /*b470*/  MUFU.EX2 R111, R3 ;  /* 0x00000003006f7308 */ /* 0x0003e20000000800 */
[----:B------:R-:W-:Y:S02]  /*b480*/  F2FP.PACK_AB R10, R160, R163 ;  /* 0x000000a3a00a723e */ /* 0x000fe400000000ff */
[----:B------:R-:W-:Y:S02]  /*b490*/  F2FP.PACK_AB R11, R247, R249 ;  /* 0x000000f9f70b723e */ /* 0x000fe400000000ff */
[----:B------:R-:W-:-:S05]  /*b4a0*/  MOV R117, R82 ;  /* 0x0000005200757202 */ /* 0x000fca0000000f00 */
[----:B------:R-:W-:Y:S01]  /*b4b0*/  HMMA.16816.F32 R52, R8, R20, R52 ;  /* 0x000000140834723c */ /* 0x000fe20000001834 */
[----:B-1----:R-:W-:Y:S01]  /*b4c0*/  FFMA.FTZ R3, R118, c[0x0][0x23c], -R2 ;  /* 0x00008f0076037a23 */ /* 0x002fe20000010802 */
[----:B------:R-:W-:-:S06]  /*b4d0*/  MOV R118, R78 ;  /* 0x0000004e00767202 */ /* 0x000fcc0000000f00 */
[C---:B------:R-:W-:Y:S01]  /*b4e0*/  HMMA.16816.F32 R148, R8.reuse, R22, R148 ;  /* 0x000000160894723c */ /* 0x040fe20000001894 */
[----:B------:R-:W-:Y:S01]  /*b4f0*/  LDSM.16.MT88.4 R20, [R186+0x4c00] ;  /* 0x004c0000ba14783b */ /* 0x000fe20000004200 */
[----:B------:R1:W4:Y:S06]  /*b500*/  MUFU.EX2 R108, R3 ;  /* 0x00000003006c7308 */ /* 0x00032c0000000800 */
[C---:B------:R-:W-:Y:S08]  /*b510*/  HMMA.16816.F32 R152, R8.reuse, R12, R152 ;  /* 0x0000000c0898723c */ /* 0x040ff00000001898 */
[----:B------:R-:W-:Y:S01]  /*b520*/  HMMA.16816.F32 R164, R8, R14, R164 ;  /* 0x0000000e08a4723c */ /* 0x000fe200000018a4 */
[----:B------:R-:W5:Y:S01]  /*b530*/  LDSM.16.MT88.4 R12, [R185+0x4c00] ;  /* 0x004c0000b90c783b */ /* 0x000f620000004200 */
[----:B-1----:R-:W-:Y:S01]  /*b540*/  FFMA.FTZ R3, R120, c[0x0][0x23c], -R0 ;  /* 0x00008f0078037a23 */ /* 0x002fe20000010800 */
[----:B------:R-:W-:-:S03]  /*b550*/  MOV R120, R85 ;  /* 0x0000005500787202 */ /* 0x000fc60000000f00 */
[----:B------:R1:W-:Y:S01]  /*b560*/  MUFU.EX2 R102, R3 ;  /* 0x0000000300667308 */ /* 0x0003e20000000800 */
[----:B---3--:R-:W-:Y:S02]  /*b570*/  F2FP.PACK_AB R8, R113, R115 ;  /* 0x000000737108723e */ /* 0x008fe400000000ff */
[----:B----4-:R-:W-:Y:S01]  /*b580*/  F2FP.PACK_AB R10, R108, R111 ;  /* 0x0000006f6c0a723e */ /* 0x010fe200000000ff */
[----:B-1----:R-:W-:Y:S01]  /*b590*/  FFMA.FTZ R3, R122, c[0x0][0x23c], -R0 ;  /* 0x00008f007a037a23 */ /* 0x002fe20000010800 */
[----:B------:R-:W-:Y:S01]  /*b5a0*/  MOV R122, R67 ;  /* 0x00000043007a7202 */ /* 0x000fe20000000f00 */
[----:B------:R-:W-:Y:S02]  /*b5b0*/  FFMA.FTZ R67, R112, c[0x0][0x23c], -R4 ;  /* 0x00008f0070437a23 */ /* 0x000fe40000010804 */
[----:B------:R1:W3:Y:S08]  /*b5c0*/  MUFU.EX2 R104, R3 ;  /* 0x0000000300687308 */ /* 0x0002f00000000800 */
[----:B------:R-:W-:Y:S01]  /*b5d0*/  MUFU.EX2 R67, R67 ;  /* 0x0000004300437308 */ /* 0x000fe20000000800 */
[----:B-1----:R-:W-:Y:S01]  /*b5e0*/  FFMA.FTZ R3, R124, c[0x0][0x23c], -R0 ;  /* 0x00008f007c037a23 */ /* 0x002fe20000010800 */
[----:B---3--:R-:W-:-:S02]  /*b5f0*/  F2FP.PACK_AB R9, R104, R102 ;  /* 0x000000666809723e */ /* 0x008fc400000000ff */
[----:B------:R-:W-:-:S04]  /*b600*/  MOV R124, R64 ;  /* 0x00000040007c7202 */ /* 0x000fc80000000f00 */
[----:B------:R1:W-:Y:S01]  /*b610*/  MUFU.EX2 R101, R3 ;  /* 0x0000000300657308 */ /* 0x0003e20000000800 */
[----:B------:R-:W-:-:S07]  /*b620*/  FFMA.FTZ R64, R128, c[0x0][0x23c], -R0 ;  /* 0x00008f0080407a23 */ /* 0x000fce0000010800 */
[----:B------:R-:W-:Y:S01]  /*b630*/  MUFU.EX2 R64, R64 ;  /* 0x0000004000407308 */ /* 0x000fe20000000800 */
[----:B-1----:R-:W-:Y:S01]  /*b640*/  FFMA.FTZ R3, R129, c[0x0][0x23c], -R0 ;  /* 0x00008f0081037a23 */ /* 0x002fe20000010800 */
[----:B------:R-:W-:Y:S01]  /*b650*/  MOV R129, R61 ;  /* 0x0000003d00817202 */ /* 0x000fe20000000f00 */
[----:B------:R-:W-:-:S05]  /*b660*/  FFMA.FTZ R61, R107, c[0x0][0x23c], -R2 ;  /* 0x00008f006b3d7a23 */ /* 0x000fca0000010802 */
[----:B------:R1:W3:Y:S08]  /*b670*/  MUFU.EX2 R100, R3 ;  /* 0x0000000300647308 */ /* 0x0002f00000000800 */
[----:B------:R-:W-:Y:S01]  /*b680*/  MUFU.EX2 R61, R61 ;  /* 0x0000003d003d7308 */ /* 0x000fe20000000800 */
[----:B-1----:R-:W-:Y:S01]  /*b690*/  FFMA.FTZ R3, R103, c[0x0][0x23c], -R4 ;  /* 0x00008f0067037a23 */ /* 0x002fe20000010804 */
[----:B---3--:R-:W-:-:S06]  /*b6a0*/  F2FP.PACK_AB R11, R100, R101 ;  /* 0x00000065640b723e */ /* 0x008fcc00000000ff */
[----:B------:R1:W-:Y:S01]  /*b6b0*/  MUFU.EX2 R103, R3 ;  /* 0x0000000300677308 */ /* 0x0003e20000000800 */
[C---:B--2---:R-:W-:Y:S08]  /*b6c0*/  HMMA.16816.F32 R136, R8.reuse, R16, R40 ;  /* 0x000000100888723c */ /* 0x044ff00000001828 */
[----:B------:R-:W-:Y:S01]  /*b6d0*/  HMMA.16816.F32 R28, R8, R26, R28 ;  /* 0x0000001a081c723c */ /* 0x000fe2000000181c */
[--C-:B-1----:R-:W-:Y:S01]  /*b6e0*/  FFMA.FTZ R3, R125, c[0x0][0x23c], -R2.reuse ;  /* 0x00008f007d037a23 */ /* 0x102fe20000010802 */
[----:B------:R-:W-:Y:S01]  /*b6f0*/  MOV R125, R62 ;  /* 0x0000003e007d7202 */ /* 0x000fe20000000f00 */
[----:B------:R-:W-:-:S02]  /*b700*/  FFMA.FTZ R62, R109, c[0x0][0x23c], -R2 ;  /* 0x00008f006d3e7a23 */ /* 0x000fc40000010802 */
[----:B------:R1:W-:Y:S08]  /*b710*/  MUFU.EX2 R99, R3 ;  /* 0x0000000300637308 */ /* 0x0003f00000000800 */
[----:B------:R-:W-:Y:S01]  /*b720*/  MUFU.EX2 R62, R62 ;  /* 0x0000003e003e7308 */ /* 0x000fe20000000800 */
[----:B-1----:R-:W-:Y:S01]  /*b730*/  FFMA.FTZ R3, R127, c[0x0][0x23c], -R2 ;  /* 0x00008f007f037a23 */ /* 0x002fe20000010802 */
[----:B------:R-:W-:-:S02]  /*b740*/  MOV R127, R88 ;  /* 0x00000058007f7202 */ /* 0x000fc40000000f00 */
[----:B------:R-:W-:-:S04]  /*b750*/  MOV R88, R49 ;  /* 0x0000003100587202 */ /* 0x000fc80000000f00 */
[----:B------:R1:W2:Y:S02]  /*b760*/  MUFU.EX2 R98, R3 ;  /* 0x0000000300627308 */ /* 0x0002a40000000800 */
[--C-:B-1----:R-:W-:Y:S01]  /*b770*/  FFMA.FTZ R3, R130, c[0x0][0x23c], -R2.reuse ;  /* 0x00008f0082037a23 */ /* 0x102fe20000010802 */
[----:B------:R-:W-:Y:S02]  /*b780*/  MOV R130, R51 ;  /* 0x0000003300827202 */ /* 0x000fe40000000f00 */
[----:B------:R-:W-:Y:S03]  /*b790*/  HMMA.16816.F32 R48, R8, R18, R36 ;  /* 0x000000120830723c */ /* 0x000fe60000001824 */
[----:B------:R1:W-:Y:S02]  /*b7a0*/  MUFU.EX2 R97, R3 ;  /* 0x0000000300617308 */ /* 0x0003e40000000800 */
[----:B-1----:R-:W-:Y:S01]  /*b7b0*/  FFMA.FTZ R3, R126, c[0x0][0x23c], -R2 ;  /* 0x00008f007e037a23 */ /* 0x002fe20000010802 */
[----:B------:R-:W-:-:S02]  /*b7c0*/  MOV R126, R44 ;  /* 0x0000002c007e7202 */ /* 0x000fc40000000f00 */
[----:B------:R-:W-:Y:S03]  /*b7d0*/  HMMA.16816.F32 R44, R8, R24, R32 ;  /* 0x00000018082c723c */ /* 0x000fe60000001820 */
[----:B------:R1:W3:Y:S04]  /*b7e0*/  MUFU.EX2 R96, R3 ;  /* 0x0000000300607308 */ /* 0x0002e80000000800 */
[----:B------:R-:W-:Y:S02]  /*b7f0*/  F2FP.PACK_AB R8, R84, R80 ;  /* 0x000000505408723e */ /* 0x000fe400000000ff */
[----:B------:R-:W-:Y:S02]  /*b800*/  F2FP.PACK_AB R9, R245, R246 ;  /* 0x000000f6f509723e */ /* 0x000fe400000000ff */
[----:B------:R-:W-:-:S02]  /*b810*/  F2FP.PACK_AB R10, R57, R56 ;  /* 0x00000038390a723e */ /* 0x000fc400000000ff */
[----:B------:R-:W-:Y:S01]  /*b820*/  F2FP.PACK_AB R11, R237, R241 ;  /* 0x000000f1ed0b723e */ /* 0x000fe200000000ff */
[----:B-1----:R-:W-:Y:S01]  /*b830*/  FFMA.FTZ R3, R132, c[0x0][0x23c], -R0 ;  /* 0x00008f0084037a23 */ /* 0x002fe20000010800 */
[----:B------:R-:W-:-:S05]  /*b840*/  MOV R132, R93 ;  /* 0x0000005d00847202 */ /* 0x000fca0000000f00 */
[C---:B------:R-:W-:Y:S01]  /*b850*/  HMMA.16816.F32 R40, R8.reuse, R16, R52 ;  /* 0x000000100828723c */ /* 0x040fe20000001834 */
[----:B------:R1:W-:Y:S07]  /*b860*/  MUFU.EX2 R94, R3 ;  /* 0x00000003005e7308 */ /* 0x0003ee0000000800 */
[C---:B------:R-:W-:Y:S07]  /*b870*/  HMMA.16816.F32 R36, R8.reuse, R18, R148 ;  /* 0x000000120824723c */ /* 0x040fee0000001894 */
[----:B------:R-:W-:Y:S01]  /*b880*/  MOV R148, R80 ;  /* 0x0000005000947202 */ /* 0x000fe20000000f00 */
[C---:B------:R-:W-:Y:S01]  /*b890*/  HMMA.16816.F32 R16, R8.reuse, R24, R152 ;  /* 0x000000180810723c */ /* 0x040fe20000001898 */
[----:B-1----:R-:W-:Y:S01]  /*b8a0*/  FFMA.FTZ R3, R172, c[0x0][0x23c], -R0 ;  /* 0x00008f00ac037a23 */ /* 0x002fe20000010800 */
[----:B------:R-:W-:Y:S01]  /*b8b0*/  MOV R149, R56 ;  /* 0x0000003800957202 */ /* 0x000fe20000000f00 */
[--C-:B------:R-:W-:Y:S01]  /*b8c0*/  FFMA.FTZ R56, R133, c[0x0][0x23c], -R2.reuse ;  /* 0x00008f0085387a23 */ /* 0x100fe20000010802 */
[----:B------:R-:W-:Y:S01]  /*b8d0*/  MOV R150, R57 ;  /* 0x0000003900967202 */ /* 0x000fe20000000f00 */
[----:B------:R-:W1:Y:S01]  /*b8e0*/  MUFU.EX2 R95, R3 ;  /* 0x00000003005f7308 */ /* 0x000e620000000800 */
[--C-:B------:R-:W-:Y:S01]  /*b8f0*/  FFMA.FTZ R57, R131, c[0x0][0x23c], -R2.reuse ;  /* 0x00008f0083397a23 */ /* 0x100fe20000010802 */
[----:B------:R-:W-:Y:S01]  /*b900*/  MOV R155, R84 ;  /* 0x00000054009b7202 */ /* 0x000fe20000000f00 */
[----:B------:R-:W-:Y:S01]  /*b910*/  HMMA.16816.F32 R32, R8, R26, R164 ;  /* 0x0000001a0820723c */ /* 0x000fe200000018a4 */
[----:B------:R-:W-:Y:S01]  /*b920*/  MOV R154, R83 ;  /* 0x00000053009a7202 */ /* 0x000fe20000000f00 */
[----:B------:R-:W-:Y:S01]  /*b930*/  FFMA.FTZ R25, R135, c[0x0][0x23c], -R2 ;  /* 0x00008f0087197a23 */ /* 0x000fe20000010802 */
[----:B------:R-:W-:Y:S01]  /*b940*/  MOV R172, R75 ;  /* 0x0000004b00ac7202 */ /* 0x000fe20000000f00 */
[----:B------:R-:W-:Y:S01]  /*b950*/  FFMA.FTZ R24, R205, c[0x0][0x23c], -R0 ;  /* 0x00008f00cd187a23 */ /* 0x000fe20000010800 */
[----:B------:R-:W-:Y:S01]  /*b960*/  MOV R151, R58 ;  /* 0x0000003a00977202 */ /* 0x000fe20000000f00 */
[----:B------:R-:W-:Y:S01]  /*b970*/  FFMA.FTZ R58, R91, c[0x0][0x23c], -R4 ;  /* 0x00008f005b3a7a23 */ /* 0x000fe20000010804 */
[----:B--2---:R-:W-:Y:S01]  /*b980*/  F2FP.PACK_AB R8, R98, R99 ;  /* 0x000000636208723e */ /* 0x004fe200000000ff */
[----:B------:R-:W-:Y:S01]  /*b990*/  FFMA.FTZ R26, R169, c[0x0][0x23c], -R2 ;  /* 0x00008f00a91a7a23 */ /* 0x000fe20000010802 */
[----:B---3--:R-:W-:Y:S01]  /*b9a0*/  F2FP.PACK_AB R10, R96, R97 ;  /* 0x00000061600a723e */ /* 0x008fe200000000ff */
[----:B------:R-:W-:Y:S01]  /*b9b0*/  MUFU.EX2 R56, R56 ;  /* 0x0000003800387308 */ /* 0x000fe20000000800 */
[----:B------:R-:W-:Y:S01]  /*b9c0*/  MOV R152, R66 ;  /* 0x0000004200987202 */ /* 0x000fe20000000f00 */
[----:B------:R-:W-:Y:S01]  /*b9d0*/  FFMA.FTZ R66, R119, c[0x0][0x23c], -R4 ;  /* 0x00008f0077427a23 */ /* 0x000fe20000010804 */
[----:B-1----:R-:W-:Y:S01]  /*b9e0*/  F2FP.PACK_AB R9, R95, R94 ;  /* 0x0000005e5f09723e */ /* 0x002fe200000000ff */
[----:B------:R-:W-:Y:S01]  /*b9f0*/  FFMA.FTZ R3, R171, c[0x0][0x23c], -R0 ;  /* 0x00008f00ab037a23 */ /* 0x000fe20000010800 */
[----:B------:R-:W-:-:S02]  /*ba00*/  MOV R171, R81 ;  /* 0x0000005100ab7202 */ /* 0x000fc40000000f00 */
[----:B------:R-:W-:Y:S01]  /*ba10*/  MOV R167, R68 ;  /* 0x0000004400a77202 */ /* 0x000fe20000000f00 */
[----:B------:R1:W-:Y:S01]  /*ba20*/  MUFU.EX2 R93, R3 ;  /* 0x00000003005d7308 */ /* 0x0003e20000000800 */
[----:B------:R-:W-:Y:S01]  /*ba30*/  MOV R166, R69 ;  /* 0x0000004500a67202 */ /* 0x000fe20000000f00 */
[--C-:B------:R-:W-:Y:S01]  /*ba40*/  FFMA.FTZ R68, R105, c[0x0][0x23c], -R4.reuse ;  /* 0x00008f0069447a23 */ /* 0x100fe20000010804 */
[----:B------:R-:W-:Y:S01]  /*ba50*/  F2FP.PACK_AB R6, R172, R171 ;  /* 0x000000abac06723e */ /* 0x000fe200000000ff */
[----:B------:R-:W-:Y:S01]  /*ba60*/  FFMA.FTZ R69, R106, c[0x0][0x23c], -R4 ;  /* 0x00008f006a457a23 */ /* 0x000fe20000010804 */
[----:B------:R-:W-:Y:S01]  /*ba70*/  MOV R153, R65 ;  /* 0x0000004100997202 */ /* 0x000fe20000000f00 */
[--C-:B------:R-:W-:Y:S01]  /*ba80*/  FFMA.FTZ R65, R123, c[0x0][0x23c], -R0.reuse ;  /* 0x00008f007b417a23 */ /* 0x100fe20000010800 */
[----:B------:R-:W-:Y:S01]  /*ba90*/  MOV R164, R161 ;  /* 0x000000a100a47202 */ /* 0x000fe20000000f00 */
[----:B------:R-:W-:Y:S01]  /*baa0*/  MUFU.EX2 R58, R58 ;  /* 0x0000003a003a7308 */ /* 0x000fe20000000800 */
[----:B------:R-:W-:Y:S01]  /*bab0*/  MOV R165, R160 ;  /* 0x000000a000a57202 */ /* 0x000fe20000000f00 */
[----:B-1----:R-:W-:Y:S01]  /*bac0*/  FFMA.FTZ R3, R175, c[0x0][0x23c], -R0 ;  /* 0x00008f00af037a23 */ /* 0x002fe20000010800 */
[----:B------:R-:W-:-:S05]  /*bad0*/  MOV R175, R76 ;  /* 0x0000004c00af7202 */ /* 0x000fca0000000f00 */
[----:B------:R-:W-:Y:S08]  /*bae0*/  MUFU.EX2 R66, R66 ;  /* 0x0000004200427308 */ /* 0x000ff00000000800 */
[----:B------:R1:W2:Y:S08]  /*baf0*/  MUFU.EX2 R92, R3 ;  /* 0x00000003005c7308 */ /* 0x0002b00000000800 */
[----:B------:R-:W3:Y:S01]  /*bb00*/  MUFU.EX2 R57, R57 ;  /* 0x0000003900397308 */ /* 0x000ee20000000800 */
[----:B-1----:R-:W-:Y:S01]  /*bb10*/  FFMA.FTZ R3, R90, c[0x0][0x23c], -R4 ;  /* 0x00008f005a037a23 */ /* 0x002fe20000010804 */
[----:B--2---:R-:W-:-:S06]  /*bb20*/  F2FP.PACK_AB R11, R92, R93 ;  /* 0x0000005d5c0b723e */ /* 0x004fcc00000000ff */
[----:B------:R-:W-:Y:S01]  /*bb30*/  MUFU.EX2 R68, R68 ;  /* 0x0000004400447308 */ /* 0x000fe20000000800 */
[----:B-----5:R-:W-:Y:S01]  /*bb40*/  HMMA.16816.F32 R136, R8, R12, R136 ;  /* 0x0000000c0888723c */ /* 0x020fe20000001888 */
[----:B---3--:R-:W-:-:S06]  /*bb50*/  F2FP.PACK_AB R160, R57, R56 ;  /* 0x0000003839a0723e */ /* 0x008fcc00000000ff */
[----:B------:R1:W-:Y:S01]  /*bb60*/  MUFU.EX2 R90, R3 ;  /* 0x00000003005a7308 */ /* 0x0003e20000000800 */
[C---:B------:R-:W-:Y:S07]  /*bb70*/  HMMA.16816.F32 R48, R8.reuse, R14, R48 ;  /* 0x0000000e0830723c */ /* 0x040fee0000001830 */
[----:B------:R-:W-:Y:S01]  /*bb80*/  MUFU.EX2 R69, R69 ;  /* 0x0000004500457308 */ /* 0x000fe20000000800 */
[----:B------:R-:W-:Y:S01]  /*bb90*/  HMMA.16816.F32 R156, R8, R20, R44 ;  /* 0x00000014089c723c */ /* 0x000fe2000000182c */
[----:B-1----:R-:W-:Y:S01]  /*bba0*/  FFMA.FTZ R3, R174, c[0x0][0x23c], -R2 ;  /* 0x00008f00ae037a23 */ /* 0x002fe20000010802 */
[----:B------:R-:W-:-:S05]  /*bbb0*/  MOV R174, R89 ;  /* 0x0000005900ae7202 */ /* 0x000fca0000000f00 */
[----:B------:R-:W-:Y:S01]  /*bbc0*/  MUFU.EX2 R65, R65 ;  /* 0x0000004100417308 */ /* 0x000fe20000000800 */
[----:B------:R-:W-:Y:S01]  /*bbd0*/  F2FP.PACK_AB R4, R175, R174 ;  /* 0x000000aeaf04723e */ /* 0x000fe200000000ff */
[----:B------:R-:W-:Y:S01]  /*bbe0*/  HMMA.16816.F32 R52, R8, R22, R28 ;  /* 0x000000160834723c */ /* 0x000fe2000000181c */
[----:B------:R-:W1:Y:S05]  /*bbf0*/  LDSM.16.MT88.4 R28, [R185+0x5000] ;  /* 0x00500000b91c783b */ /* 0x000e6a0000004200 */
[----:B------:R2:W-:Y:S01]  /*bc00*/  MUFU.EX2 R89, R3 ;  /* 0x0000000300597308 */ /* 0x0005e20000000800 */
[----:B------:R-:W-:Y:S02]  /*bc10*/  F2FP.PACK_AB R9, R233, R235 ;  /* 0x000000ebe909723e */ /* 0x000fe400000000ff */
[----:B------:R-:W-:Y:S01]  /*bc20*/  F2FP.PACK_AB R11, R231, R232 ;  /* 0x000000e8e70b723e */ /* 0x000fe200000000ff */
[----:B--2---:R-:W-:Y:S01]  /*bc30*/  FFMA.FTZ R3, R178, c[0x0][0x23c], -R2 ;  /* 0x00008f00b2037a23 */ /* 0x004fe20000010802 */
[----:B------:R-:W-:-:S03]  /*bc40*/  MOV R178, R88 ;  /* 0x0000005800b27202 */ /* 0x000fc60000000f00 */
[----:B------:R2:W3:Y:S02]  /*bc50*/  MUFU.EX2 R88, R3 ;  /* 0x0000000300587308 */ /* 0x0004e40000000800 */
[----:B--2---:R-:W-:Y:S01]  /*bc60*/  FFMA.FTZ R3, R176, c[0x0][0x23c], -R2 ;  /* 0x00008f00b0037a23 */ /* 0x004fe20000010802 */
[----:B------:R-:W-:-:S05]  /*bc70*/  MOV R176, R87 ;  /* 0x0000005700b07202 */ /* 0x000fca0000000f00 */
[----:B------:R2:W-:Y:S01]  /*bc80*/  MUFU.EX2 R87, R3 ;  /* 0x0000000300577308 */ /* 0x0005e20000000800 */
[----:B------:R-:W-:Y:S01]  /*bc90*/  F2FP.PACK_AB R10, R178, R176 ;  /* 0x000000b0b20a723e */ /* 0x000fe200000000ff */
[----:B--2---:R-:W-:Y:S01]  /*bca0*/  FFMA.FTZ R3, R173, c[0x0][0x23c], -R2 ;  /* 0x00008f00ad037a23 */ /* 0x004fe20000010802 */
[----:B------:R-:W-:-:S05]  /*bcb0*/  MOV R173, R86 ;  /* 0x0000005600ad7202 */ /* 0x000fca0000000f00 */
[----:B------:R2:W-:Y:S02]  /*bcc0*/  MUFU.EX2 R86, R3 ;  /* 0x0000000300567308 */ /* 0x0005e40000000800 */
[----:B--2---:R-:W-:Y:S01]  /*bcd0*/  FFMA.FTZ R3, R183, c[0x0][0x23c], -R0 ;  /* 0x00008f00b7037a23 */ /* 0x004fe20000010800 */
[----:B------:R-:W-:-:S05]  /*bce0*/  MOV R183, R79 ;  /* 0x0000004f00b77202 */ /* 0x000fca0000000f00 */
[----:B------:R2:W-:Y:S01]  /*bcf0*/  MUFU.EX2 R84, R3 ;  /* 0x0000000300547308 */ /* 0x0005e20000000800 */
[----:B------:R-:W-:-:S07]  /*bd00*/  F2FP.PACK_AB R8, R173, R183 ;  /* 0x000000b7ad08723e */ /* 0x000fce00000000ff */
[----:B------:R-:W-:Y:S01]  /*bd10*/  HMMA.16816.F32 R140, R8, R12, R40 ;  /* 0x0000000c088c723c */ /* 0x000fe20000001828 */
[----:B--2---:R-:W-:-:S07]  /*bd20*/  FFMA.FTZ R3, R202, c[0x0][0x23c], -R0 ;  /* 0x00008f00ca037a23 */ /* 0x004fce0000010800 */
[C---:B------:R-:W-:Y:S01]  /*bd30*/  HMMA.16816.F32 R40, R8.reuse, R20, R16 ;  /* 0x000000140828723c */ /* 0x040fe20000001810 */
[----:B------:R-:W2:Y:S01]  /*bd40*/  LDSM.16.MT88.4 R16, [R186+0x5000] ;  /* 0x00500000ba10783b */ /* 0x000ea20000004200 */
[----:B------:R4:W5:Y:S06]  /*bd50*/  MUFU.EX2 R85, R3 ;  /* 0x0000000300557308 */ /* 0x00096c0000000800 */
[C---:B------:R-:W-:Y:S01]  /*bd60*/  HMMA.16816.F32 R44, R8.reuse, R14, R36 ;  /* 0x0000000e082c723c */ /* 0x040fe20000001824 */
[----:B------:R-:W2:Y:S06]  /*bd70*/  LDSM.16.MT88.4 R12, [R186+0x5400] ;  /* 0x00540000ba0c783b */ /* 0x000eac0000004200 */
[--C-:B------:R-:W-:Y:S01]  /*bd80*/  FFMA.FTZ R36, R121, c[0x0][0x23c], -R2.reuse ;  /* 0x00008f0079247a23 */ /* 0x100fe20000010802 */
[----:B------:R-:W-:Y:S01]  /*bd90*/  HMMA.16816.F32 R32, R8, R22, R32 ;  /* 0x000000160820723c */ /* 0x000fe20000001820 */
[----:B------:R-:W-:Y:S01]  /*bda0*/  FFMA.FTZ R37, R110, c[0x0][0x23c], -R2 ;  /* 0x00008f006e257a23 */ /* 0x000fe20000010802 */
[----:B------:R-:W2:Y:S01]  /*bdb0*/  LDSM.16.MT88.4 R20, [R185+0x5400] ;  /* 0x00540000b914783b */ /* 0x000ea20000004200 */
[----:B----4-:R-:W-:-:S02]  /*bdc0*/  FFMA.FTZ R3, R201, c[0x0][0x23c], -R0 ;  /* 0x00008f00c9037a23 */ /* 0x010fc40000010800 */
[--C-:B------:R-:W-:Y:S02]  /*bdd0*/  FFMA.FTZ R39, R181, c[0x0][0x23c], -R0.reuse ;  /* 0x00008f00b5277a23 */ /* 0x100fe40000010800 */
[----:B------:R4:W-:Y:S01]  /*bde0*/  MUFU.EX2 R83, R3 ;  /* 0x0000000300537308 */ /* 0x0009e20000000800 */
[----:B---3--:R-:W-:Y:S01]  /*bdf0*/  F2FP.PACK_AB R8, R88, R89 ;  /* 0x000000595808723e */ /* 0x008fe200000000ff */
[----:B-1----:R-:W-:Y:S01]  /*be00*/  HMMA.16816.F32 R140, R4, R28, R140 ;  /* 0x0000001c048c723c */ /* 0x002fe2000000188c */
[----:B-----5:R-:W-:Y:S01]  /*be10*/  F2FP.PACK_AB R9, R85, R84 ;  /* 0x000000545509723e */ /* 0x020fe200000000ff */
[----:B------:R-:W-:Y:S01]  /*be20*/  FFMA.FTZ R38, R182, c[0x0][0x23c], -R0 ;  /* 0x00008f00b6267a23 */ /* 0x000fe20000010800 */
[----:B------:R-:W-:-:S03]  /*be30*/  F2FP.PACK_AB R10, R86, R87 ;  /* 0x00000057560a723e */ /* 0x000fc600000000ff */
[----:B------:R-:W-:Y:S02]  /*be40*/  MUFU.EX2 R39, R39 ;  /* 0x0000002700277308 */ /* 0x000fe40000000800 */
[----:B------:R-:W-:Y:S01]  /*be50*/  HMMA.16816.F32 R44, R4, R30, R44 ;  /* 0x0000001e042c723c */ /* 0x000fe2000000182c */
[----:B----4-:R-:W-:-:S07]  /*be60*/  FFMA.FTZ R3, R203, c[0x0][0x23c], -R0 ;  /* 0x00008f00cb037a23 */ /* 0x010fce0000010800 */
[----:B--2---:R-:W-:Y:S01]  /*be70*/  HMMA.16816.F32 R40, R4, R16, R40 ;  /* 0x000000100428723c */ /* 0x004fe20000001828 */
[----:B------:R1:W2:Y:S02]  /*be80*/  MUFU.EX2 R82, R3 ;  /* 0x0000000300527308 */ /* 0x0002a40000000800 */
[----:B-1----:R-:W-:Y:S01]  /*be90*/  FFMA.FTZ R3, R199, c[0x0][0x23c], -R2 ;  /* 0x00008f00c7037a23 */ /* 0x002fe20000010802 */
[----:B--2---:R-:W-:-:S05]  /*bea0*/  F2FP.PACK_AB R11, R82, R83 ;  /* 0x00000053520b723e */ /* 0x004fca00000000ff */
[----:B------:R1:W-:Y:S02]  /*beb0*/  MUFU.EX2 R81, R3 ;  /* 0x0000000300517308 */ /* 0x0003e40000000800 */
[C---:B------:R-:W-:Y:S07]  /*bec0*/  HMMA.16816.F32 R136, R8.reuse, R28, R136 ;  /* 0x0000001c0888723c */ /* 0x040fee0000001888 */
[----:B------:R-:W-:Y:S01]  /*bed0*/  FFMA.FTZ R28, R153, R73, R208 ;  /* 0x00000049991c7223 */ /* 0x000fe200000100d0 */
[----:B------:R-:W-:Y:S01]  /*bee0*/  HMMA.16816.F32 R144, R8, R30, R48 ;  /* 0x0000001e0890723c */ /* 0x000fe20000001830 */
[----:B------:R2:W-:Y:S01]  /*bef0*/  MUFU.EX2 R31, R37 ;  /* 0x00000025001f7308 */ /* 0x0005e20000000800 */
[----:B------:R-:W-:Y:S01]  /*bf00*/  MOV R153, R148 ;  /* 0x0000009400997202 */ /* 0x000fe20000000f00 */
[----:B-1----:R-:W-:Y:S01]  /*bf10*/  FFMA.FTZ R3, R180, c[0x0][0x23c], -R2 ;  /* 0x00008f00b4037a23 */ /* 0x002fe20000010802 */
[----:B------:R-:W-:-:S03]  /*bf20*/  MOV R180, R165 ;  /* 0x000000a500b47202 */ /* 0x000fc60000000f00 */
[--C-:B------:R-:W-:Y:S01]  /*bf30*/  FFMA.FTZ R48, R170, c[0x0][0x23c], -R0.reuse ;  /* 0x00008f00aa307a23 */ /* 0x100fe20000010800 */
[C---:B------:R-:W-:Y:S01]  /*bf40*/  HMMA.16816.F32 R156, R8.reuse, R16, R156 ;  /* 0x00000010089c723c */ /* 0x040fe2000000189c */
[----:B------:R1:W3:Y:S01]  /*bf50*/  MUFU.EX2 R80, R3 ;  /* 0x0000000300507308 */ /* 0x0002e20000000800 */
[--C-:B------:R-:W-:Y:S01]  /*bf60*/  FFMA.FTZ R49, R168, c[0x0][0x23c], -R0.reuse ;  /* 0x00008f00a8317a23 */ /* 0x100fe20000010800 */
[----:B------:R-:W-:Y:S01]  /*bf70*/  MOV R199, R153 ;  /* 0x0000009900c77202 */ /* 0x000fe20000000f00 */
[--C-:B------:R-:W-:Y:S01]  /*bf80*/  FFMA.FTZ R50, R179, c[0x0][0x23c], -R0.reuse ;  /* 0x00008f00b3327a23 */ /* 0x100fe20000010800 */
[----:B------:R-:W-:Y:S01]  /*bf90*/  F2FP.PACK_AB R165, R67, R66 ;  /* 0x0000004243a5723e */ /* 0x000fe200000000ff */
[----:B------:R-:W-:Y:S02]  /*bfa0*/  FFMA.FTZ R51, R177, c[0x0][0x23c], -R0 ;  /* 0x00008f00b1337a23 */ /* 0x000fe40000010800 */
[----:B------:R-:W-:Y:S01]  /*bfb0*/  HMMA.16816.F32 R8, R8, R18, R52 ;  /* 0x000000120808723c */ /* 0x000fe20000001834 */
[----:B------:R-:W-:Y:S01]  /*bfc0*/  MUFU.EX2 R55, R24 ;  /* 0x0000001800377308 */ /* 0x000fe20000000800 */
[----:B--2---:R-:W-:-:S02]  /*bfd0*/  MOV R37, R63 ;  /* 0x0000003f00257202 */ /* 0x004fc40000000f00 */
[----:B------:R-:W-:Y:S01]  /*bfe0*/  @P0 MOV R37, R63 ;  /* 0x0000003f00250202 */ /* 0x000fe20000000f00 */
[----:B-1----:R-:W-:-:S04]  /*bff0*/  FFMA.FTZ R3, R197, c[0x0][0x23c], -R2 ;  /* 0x00008f00c5037a23 */ /* 0x002fc80000010802 */
[----:B------:R-:W-:Y:S01]  /*c000*/  MUFU.EX2 R54, R26 ;  /* 0x0000001a00367308 */ /* 0x000fe20000000800 */
[----:B------:R-:W-:-:S07]  /*c010*/  @P0 IADD3 R197, R209, -0x3, RZ ;  /* 0xfffffffdd1c50810 */ /* 0x000fce0007ffe0ff */
[----:B------:R1:W-:Y:S08]  /*c020*/  MUFU.EX2 R79, R3 ;  /* 0x00000003004f7308 */ /* 0x0003f00000000800 */
[----:B------:R2:W-:Y:S01]  /*c030*/  MUFU.EX2 R53, R25 ;  /* 0x0000001900357308 */ /* 0x0005e20000000800 */
[----:B-1----:R-:W-:-:S07]  /*c040*/  FFMA.FTZ R3, R200, c[0x0][0x23c], -R2 ;  /* 0x00008f00c8037a23 */ /* 0x002fce0000010802 */
[----:B------:R1:W-:Y:S01]  /*c050*/  MUFU.EX2 R52, R36 ;  /* 0x0000002400347308 */ /* 0x0003e20000000800 */
[----:B------:R-:W-:Y:S01]  /*c060*/  FFMA.FTZ R2, R207, c[0x0][0x23c], -R0 ;  /* 0x00008f00cf027a23 */ /* 0x000fe20000010800 */
[----:B--2---:R-:W-:Y:S06]  /*c070*/  HMMA.16816.F32 R24, R4, R18, R32 ;  /* 0x000000120418723c */ /* 0x004fec0000001820 */
[----:B------:R2:W4:Y:S01]  /*c080*/  MUFU.EX2 R78, R3 ;  /* 0x00000003004e7308 */ /* 0x0005220000000800 */
[----:B------:R-:W5:Y:S01]  /*c090*/  LDSM.16.MT88.4 R16, [R185+0x5800] ;  /* 0x00580000b910783b */ /* 0x000f620000004200 */
[----:B---3--:R-:W-:-:S06]  /*c0a0*/  F2FP.PACK_AB R4, R80, R81 ;  /* 0x000000515004723e */ /* 0x008fcc00000000ff */
[----:B------:R3:W-:Y:S01]  /*c0b0*/  MUFU.EX2 R76, R2 ;  /* 0x00000002004c7308 */ /* 0x0007e20000000800 */
[-C--:B-1----:R-:W-:Y:S02]  /*c0c0*/  MOV R36, R60.reuse ;  /* 0x0000003c00247202 */ /* 0x082fe40000000f00 */
[----:B------:R-:W-:Y:S01]  /*c0d0*/  @P0 MOV R36, R60 ;  /* 0x0000003c00240202 */ /* 0x000fe20000000f00 */
[----:B--2---:R-:W-:Y:S01]  /*c0e0*/  FFMA.FTZ R3, R204, c[0x0][0x23c], -R0 ;  /* 0x00008f00cc037a23 */ /* 0x004fe20000010800 */
[----:B----4-:R-:W-:-:S03]  /*c0f0*/  F2FP.PACK_AB R6, R78, R79 ;  /* 0x0000004f4e06723e */ /* 0x010fc600000000ff */
[----:B------:R1:W-:Y:S01]  /*c100*/  MUFU.EX2 R30, R38 ;  /* 0x00000026001e7308 */ /* 0x0003e20000000800 */
[----:B---3--:R-:W-:Y:S01]  /*c110*/  FFMA.FTZ R2, R167, R70, R226 ;  /* 0x00000046a7027223 */ /* 0x008fe200000100e2 */
[----:B------:R-:W-:-:S06]  /*c120*/  MOV R167, R150 ;  /* 0x0000009600a77202 */ /* 0x000fcc0000000f00 */
[----:B------:R2:W3:Y:S01]  /*c130*/  MUFU.EX2 R77, R3 ;  /* 0x00000003004d7308 */ /* 0x0004e20000000800 */
[----:B------:R-:W-:Y:S02]  /*c140*/  MOV R202, R167 ;  /* 0x000000a700ca7202 */ /* 0x000fe40000000f00 */
[----:B------:R-:W-:-:S05]  /*c150*/  F2FP.PACK_AB R167, R69, R68 ;  /* 0x0000004445a7723e */ /* 0x000fca00000000ff */
[----:B------:R-:W-:Y:S01]  /*c160*/  MUFU.EX2 R48, R48 ;  /* 0x0000003000307308 */ /* 0x000fe20000000800 */
[-C--:B-1----:R-:W-:Y:S02]  /*c170*/  MOV R38, R71.reuse ;  /* 0x0000004700267202 */ /* 0x082fe40000000f00 */
[----:B------:R-:W-:Y:S01]  /*c180*/  @P0 MOV R38, R71 ;  /* 0x0000004700260202 */ /* 0x000fe20000000f00 */
[----:B--2---:R-:W-:Y:S01]  /*c190*/  FFMA.FTZ R3, R206, c[0x0][0x23c], -R0 ;  /* 0x00008f00ce037a23 */ /* 0x004fe20000010800 */
[----:B---3--:R-:W-:-:S03]  /*c1a0*/  F2FP.PACK_AB R5, R76, R77 ;  /* 0x0000004d4c05723e */ /* 0x008fc600000000ff */
[----:B------:R-:W-:Y:S01]  /*c1b0*/  MUFU.EX2 R49, R49 ;  /* 0x0000003100317308 */ /* 0x000fe20000000800 */
[----:B------:R-:W-:Y:S01]  /*c1c0*/  FFMA.FTZ R0, R152, R74, R210 ;  /* 0x0000004a98007223 */ /* 0x000fe200000100d2 */
[----:B------:R-:W-:-:S04]  /*c1d0*/  MOV R152, R149 ;  /* 0x0000009500987202 */ /* 0x000fc80000000f00 */
[----:B------:R-:W-:Y:S02]  /*c1e0*/  MOV R201, R152 ;  /* 0x0000009800c97202 */ /* 0x000fe40000000f00 */
[----:B------:R-:W1:Y:S08]  /*c1f0*/  MUFU.EX2 R75, R3 ;  /* 0x00000003004b7308 */ /* 0x000e700000000800 */
[----:B------:R-:W-:Y:S01]  /*c200*/  MUFU.EX2 R50, R50 ;  /* 0x0000003200327308 */ /* 0x000fe20000000800 */
[----:B-1----:R-:W-:Y:S01]  /*c210*/  F2FP.PACK_AB R7, R55, R75 ;  /* 0x0000004b3707723e */ /* 0x002fe200000000ff */
[----:B------:R-:W-:Y:S01]  /*c220*/  FFMA.FTZ R3, R166, R72, R251 ;  /* 0x00000048a6037223 */ /* 0x000fe200000100fb */
[----:B------:R-:W-:-:S05]  /*c230*/  MOV R166, R151 ;  /* 0x0000009700a67202 */ /* 0x000fca0000000f00 */
[----:B------:R-:W1:Y:S01]  /*c240*/  MUFU.EX2 R51, R51 ;  /* 0x0000003300337308 */ /* 0x000e620000000800 */
[----:B------:R-:W-:Y:S01]  /*c250*/  LDSM.16.MT88.4 R148, [R185+0x5c00] ;  /* 0x005c0000b994783b */ /* 0x000fe20000004200 */
[C---:B------:R-:W-:Y:S03]  /*c260*/  HMMA.16816.F32 R32, R4.reuse, R14, R8 ;  /* 0x0000000e0420723c */ /* 0x040fe60000001808 */
[----:B------:R-:W2:Y:S05]  /*c270*/  LDSM.16.MT88.4 R8, [R186+0x5800] ;  /* 0x00580000ba08783b */ /* 0x000eaa0000004200 */
[----:B------:R-:W-:Y:S01]  /*c280*/  HMMA.16816.F32 R136, R4, R20, R136 ;  /* 0x000000140488723c */ /* 0x000fe20000001888 */
[----:B-1----:R-:W-:-:S07]  /*c290*/  F2FP.PACK_AB R161, R51, R50 ;  /* 0x0000003233a1723e */ /* 0x002fce00000000ff */
        /* <DEDUP_REMOVED lines=8> */
[----:B------:R-:W-:Y:S01]  /*c320*/  HMMA.16816.F32 R40, R4, R12, R40 ;  /* 0x0000000c0428723c */ /* 0x000fe20000001828 */
[----:B------:R-:W-:Y:S02]  /*c330*/  FADD.FTZ R3, R227, R2 ;  /* 0x00000002e3037221 */ /* 0x000fe40000010000 */
[----:B------:R-:W-:-:S02]  /*c340*/  FADD.FTZ R2, R216, R0 ;  /* 0x00000000d8027221 */ /* 0x000fc40000010000 */
[----:B------:R-:W-:Y:S02]  /*c350*/  FADD.FTZ R0, R212, R28 ;  /* 0x0000001cd4007221 */ /* 0x000fe40000010000 */
        /* <DEDUP_REMOVED lines=9> */
[----:B------:R-:W-:Y:S01]  /*c3f0*/  HMMA.16816.F32 R12, R4, R14, R24 ;  /* 0x0000000e040c723c */ /* 0x000fe20000001818 */
[----:B------:R-:W-:Y:S01]  /*c400*/  FADD.FTZ R3, R240, R3 ;  /* 0x00000003f0037221 */ /* 0x000fe20000010000 */
[----:B------:R-:W1:Y:S01]  /*c410*/  LDSM.16.MT88.4 R20, [R186+0x5c00] ;  /* 0x005c0000ba14783b */ /* 0x000e620000004200 */
[----:B------:R-:W-:Y:S01]  /*c420*/  FADD.FTZ R2, R222, R2 ;  /* 0x00000002de027221 */ /* 0x000fe20000010000 */
[----:B------:R-:W-:Y:S01]  /*c430*/  F2FP.PACK_AB R162, R62, R61 ;  /* 0x0000003d3ea2723e */ /* 0x000fe200000000ff */
[----:B------:R-:W-:Y:S01]  /*c440*/  FADD.FTZ R3, R250, R3 ;  /* 0x00000003fa037221 */ /* 0x000fe20000010000 */
[----:B------:R-:W-:Y:S01]  /*c450*/  F2FP.PACK_AB R163, R65, R64 ;  /* 0x0000004041a3723e */ /* 0x000fe200000000ff */
[----:B------:R-:W-:Y:S01]  /*c460*/  FADD.FTZ R2, R225, R2 ;  /* 0x00000002e1027221 */ /* 0x000fe20000010000 */
[----:B------:R-:W-:-:S02]  /*c470*/  F2FP.PACK_AB R4, R53, R54 ;  /* 0x000000363504723e */ /* 0x000fc400000000ff */
[----:B------:R-:W-:Y:S01]  /*c480*/  F2FP.PACK_AB R5, R39, R30 ;  /* 0x0000001e2705723e */ /* 0x000fe200000000ff */
[----:B------:R-:W-:Y:S01]  /*c490*/  FADD.FTZ R2, R219, R2 ;  /* 0x00000002db027221 */ /* 0x000fe20000010000 */
[----:B------:R-:W-:Y:S02]  /*c4a0*/  F2FP.PACK_AB R6, R31, R52 ;  /* 0x000000341f06723e */ /* 0x000fe400000000ff */
[----:B------:R-:W-:Y:S01]  /*c4b0*/  F2FP.PACK_AB R7, R49, R48 ;  /* 0x000000303107723e */ /* 0x000fe200000000ff */
[----:B------:R-:W-:-:S06]  /*c4c0*/  FADD.FTZ R2, R223, R2 ;  /* 0x00000002df027221 */ /* 0x000fcc0000010000 */
[C---:B-----5:R-:W-:Y:S08]  /*c4d0*/  HMMA.16816.F32 R136, R4.reuse, R16, R136 ;  /* 0x000000100488723c */ /* 0x060ff00000001888 */
[C---:B------:R-:W-:Y:S08]  /*c4e0*/  HMMA.16816.F32 R144, R4.reuse, R18, R144 ;  /* 0x000000120490723c */ /* 0x040ff00000001890 */
[C---:B--2---:R-:W-:Y:S08]  /*c4f0*/  HMMA.16816.F32 R156, R4.reuse, R8, R156 ;  /* 0x00000008049c723c */ /* 0x044ff0000000189c */
[----:B------:R-:W-:Y:S07]  /*c500*/  HMMA.16816.F32 R24, R4, R10, R32 ;  /* 0x0000000a0418723c */ /* 0x000fee0000001820 */
[----:B------:R-:W-:Y:S01]  /*c510*/  F2FP.PACK_AB R4, R129, R125 ;  /* 0x0000007d8104723e */ /* 0x000fe200000000ff */
[----:B------:R-:W-:Y:S01]  /*c520*/  HMMA.16816.F32 R136, R160, R148, R136 ;  /* 0x00000094a088723c */ /* 0x000fe20000001888 */
[----:B------:R-:W-:-:S02]  /*c530*/  F2FP.PACK_AB R5, R103, R244 ;  /* 0x000000f46705723e */ /* 0x000fc400000000ff */
[----:B------:R-:W-:Y:S02]  /*c540*/  F2FP.PACK_AB R6, R122, R124 ;  /* 0x0000007c7a06723e */ /* 0x000fe400000000ff */
[----:B------:R-:W-:-:S03]  /*c550*/  F2FP.PACK_AB R7, R58, R90 ;  /* 0x0000005a3a07723e */ /* 0x000fc600000000ff */
[----:B------:R-:W-:Y:S08]  /*c560*/  HMMA.16816.F32 R144, R160, R150, R144 ;  /* 0x00000096a090723c */ /* 0x000ff00000001890 */
[C---:B------:R-:W-:Y:S08]  /*c570*/  HMMA.16816.F32 R140, R4.reuse, R16, R140 ;  /* 0x00000010048c723c */ /* 0x040ff0000000188c */
[C---:B------:R-:W-:Y:S07]  /*c580*/  HMMA.16816.F32 R40, R4.reuse, R8, R40 ;  /* 0x000000080428723c */ /* 0x040fee0000001828 */
[----:B------:R-:W-:Y:S01]  /*c590*/  FADD.FTZ R8, R218, R28 ;  /* 0x0000001cda087221 */ /* 0x000fe20000010000 */
[C---:B------:R-:W-:Y:S08]  /*c5a0*/  HMMA.16816.F32 R16, R4.reuse, R18, R44 ;  /* 0x000000120410723c */ /* 0x040ff0000000182c */
[----:B------:R-:W-:Y:S07]  /*c5b0*/  HMMA.16816.F32 R12, R4, R10, R12 ;  /* 0x0000000a040c723c */ /* 0x000fee000000180c */
[----:B------:R-:W-:Y:S01]  /*c5c0*/  FADD.FTZ R4, R164, R0 ;  /* 0x00000000a4047221 */ /* 0x000fe20000010000 */
[----:B------:R-:W-:Y:S01]  /*c5d0*/  F2FP.PACK_AB R164, R118, R120 ;  /* 0x0000007876a4723e */ /* 0x000fe200000000ff */
[----:B------:R-:W-:Y:S01]  /*c5e0*/  FADD.FTZ R0, R214, R8 ;  /* 0x00000008d6007221 */ /* 0x000fe20000010000 */
[C---:B-1----:R-:W-:Y:S01]  /*c5f0*/  HMMA.16816.F32 R156, R160.reuse, R20, R156 ;  /* 0x00000014a09c723c */ /* 0x042fe2000000189c */
[----:B------:R-:W-:Y:S01]  /*c600*/  FADD.FTZ R4, R166, R4 ;  /* 0x00000004a6047221 */ /* 0x000fe20000010000 */
[----:B------:R-:W-:Y:S01]  /*c610*/  F2FP.PACK_AB R166, R114, R117 ;  /* 0x0000007572a6723e */ /* 0x000fe200000000ff */
[----:B------:R-:W-:Y:S01]  /*c620*/  FADD.FTZ R6, R248, R3 ;  /* 0x00000003f8067221 */ /* 0x000fe20000010000 */
[-C--:B------:R-:W-:Y:S01]  /*c630*/  MOV R3, R59.reuse ;  /* 0x0000003b00037202 */ /* 0x080fe20000000f00 */
        /* <DEDUP_REMOVED lines=115> */
[----:B------:R-:W-:Y:S05]  /*cd70*/  @P0 BRA `(.L_x_269) ;  /* 0x0000001000000947 */ /* 0x000fea0003800000 */
.L_x_267:
[----:B------:R-:W-:-:S04]  /*cd80*/  IADD3 R197, R0, -0x1, RZ ;  /* 0xffffffff00c57810 */ /* 0x000fc80007ffe0ff */
.L_x_269:
[----:B------:R-:W-:-:S13]  /*cd90*/  ISETP.GE.AND P0, PT, R197, RZ, PT ;  /* 0x000000ffc500720c */ /* 0x000fda0003f06270 */
[----:B------:R-:W-:Y:S05]  /*cda0*/  @!P0 BRA `(.L_x_270) ;  /* 0x0000496000008947 */ /* 0x000fea0003800000 */
[----:B-1----:R-:W2:Y:S01]  /*cdb0*/  LDL.LU.64 R4, [R1+0x48] ;  /* 0x0000480001047983 */ /* 0x002ea20000300a00 */
[----:B------:R-:W-:Y:S01]  /*cdc0*/  IMAD.MOV.U32 R2, RZ, RZ, c[0x0][0x19c] ;  /* 0x00006700ff027624 */ /* 0x000fe200078e00ff */
[----:B------:R-:W-:Y:S01]  /*cdd0*/  MOV R135, R3 ;  /* 0x0000000300877202 */ /* 0x000fe20000000f00 */
[----:B------:R-:W-:Y:S01]  /*cde0*/  IMAD.MOV.U32 R0, RZ, RZ, c[0x0][0x198] ;  /* 0x00006600ff007624 */ /* 0x000fe200078e00ff */
[----:B------:R-:W-:Y:S01]  /*cdf0*/  MOV R3, R221 ;  /* 0x000000dd00037202 */ /* 0x000fe20000000f00 */
[----:B------:R-:W-:Y:S01]  /*ce00*/  ULDC.64 UR4, c[0x0][0x1a0] ;  /* 0x0000680000047ab9 */ /* 0x000fe20000000a00 */
[----:B------:R-:W-:Y:S01]  /*ce10*/  MOV R133, R37 ;  /* 0x0000002500857202 */ /* 0x000fe20000000f00 */
[----:B------:R-:W-:Y:S01]  /*ce20*/  IMAD.MOV.U32 R132, RZ, RZ, R38 ;  /* 0x000000ffff847224 */ /* 0x000fe200078e0026 */
[----:B------:R-:W-:Y:S01]  /*ce30*/  SHF.L.U64.HI R0, R0, 0x6, R2 ;  /* 0x0000000600007819 */ /* 0x000fe20000010202 */
[----:B------:R-:W-:Y:S01]  /*ce40*/  IMAD.MOV.U32 R134, RZ, RZ, R36 ;  /* 0x000000ffff867224 */ /* 0x000fe200078e0024 */
[----:B------:R-:W-:-:S02]  /*ce50*/  USHF.L.U64.HI UR5, UR4, 0x6, UR5 ;  /* 0x0000000604057899 */ /* 0x000fc40008010205 */
[----:B------:R-:W-:Y:S01]  /*ce60*/  USHF.L.U32 UR4, UR4, 0x6, URZ ;  /* 0x0000000604047899 */ /* 0x000fe2000800063f */
[----:B--2---:R-:W-:-:S05]  /*ce70*/  MOV R2, R4 ;  /* 0x0000000400027202 */ /* 0x004fca0000000f00 */
[----:B------:R1:W-:Y:S01]  /*ce80*/  STL.64 [R1+0x10], R2 ;  /* 0x0000100201007387 */ /* 0x0003e20000100a00 */
[----:B------:R-:W-:Y:S05]  /*ce90*/  BRA `(.L_x_271) ;  /* 0x000001f000007947 */ /* 0x000fea0003800000 */
.L_x_273:
[----:B------:R-:W2:Y:S01]  /*cea0*/  LDL.64 R212, [R1+0x20] ;  /* 0x0000200001d47983 */ /* 0x000ea20000100a00 */
[----:B------:R-:W-:Y:S01]  /*ceb0*/  IADD3 R0, R197, -0x1, RZ ;  /* 0xffffffffc5007810 */ /* 0x000fe20007ffe0ff */
[----:B------:R-:W-:Y:S02]  /*cec0*/  IMAD.MOV.U32 R210, RZ, RZ, c[0x0][0x198] ;  /* 0x00006600ffd27624 */ /* 0x000fe400078e00ff */
[----:B------:R-:W3:Y:S01]  /*ced0*/  LDL.64 R214, [R1+0x18] ;  /* 0x0000180001d67983 */ /* 0x000ee20000100a00 */
[----:B------:R-:W-:Y:S01]  /*cee0*/  SHF.R.S32.HI R4, RZ, 0x1f, R0 ;  /* 0x0000001fff047819 */ /* 0x000fe20000011400 */
[----:B------:R-:W-:Y:S04]  /*cef0*/  IMAD.WIDE.U32 R2, R0, c[0x0][0x198], RZ ;  /* 0x0000660000027a25 */ /* 0x000fe800078e00ff */
[----:B------:R-:W-:Y:S02]  /*cf00*/  IMAD R4, R4, c[0x0][0x198], RZ ;  /* 0x0000660004047a24 */ /* 0x000fe400078e02ff */
[----:B------:R-:W-:Y:S02]  /*cf10*/  IMAD.SHL.U32 R211, R210, 0x40, RZ ;  /* 0x00000040d2d37824 */ /* 0x000fe400078e00ff */
[----:B------:R-:W-:Y:S04]  /*cf20*/  IMAD R4, R0, c[0x0][0x19c], R4 ;  /* 0x0000670000047a24 */ /* 0x000fe800078e0204 */
[----:B------:R-:W-:Y:S01]  /*cf30*/  IMAD.IADD R4, R3, 0x1, R4 ;  /* 0x0000000103047824 */ /* 0x000fe200078e0204 */
[----:B--2---:R-:W-:Y:S01]  /*cf40*/  LEA R0, P1, R2, R212, 0x7 ;  /* 0x000000d402007211 */ /* 0x004fe200078238ff */
[----:B------:R-:W-:Y:S03]  /*cf50*/  IMAD.MOV.U32 R212, RZ, RZ, c[0x0][0x19c] ;  /* 0x00006700ffd47624 */ /* 0x000fe600078e00ff */
[----:B------:R-:W-:Y:S02]  /*cf60*/  LEA R6, P2, R0, c[0x0][0x168], 0x1 ;  /* 0x00005a0000067a11 */ /* 0x000fe400078408ff */
[----:B---3--:R-:W-:Y:S02]  /*cf70*/  LEA.HI.X R2, R2, R215, R4, 0x7, P1 ;  /* 0x000000d702027211 */ /* 0x008fe400008f3c04 */
[-C--:B------:R-:W-:Y:S02]  /*cf80*/  IADD3 R4, P1, R6, R211.reuse, RZ ;  /* 0x000000d306047210 */ /* 0x080fe40007f3e0ff */
[----:B------:R-:W-:Y:S02]  /*cf90*/  LEA.HI.X R7, R0, c[0x0][0x16c], R2, 0x1, P2 ;  /* 0x00005b0000077a11 */ /* 0x000fe400010f0c02 */
[----:B------:R-:W-:Y:S02]  /*cfa0*/  SHF.L.U64.HI R210, R210, 0x6, R212 ;  /* 0x00000006d2d27819 */ /* 0x000fe400000102d4 */
[-C--:B------:R-:W-:Y:S01]  /*cfb0*/  IADD3 R2, P2, R4, R211.reuse, RZ ;  /* 0x000000d304027210 */ /* 0x080fe20007f5e0ff */
[----:B------:R-:W-:Y:S01]  /*cfc0*/  @!PT LDS RZ, [RZ] ;  /* 0x00000000fffff984 */ /* 0x000fe20000000800 */
[----:B------:R-:W-:Y:S01]  /*cfd0*/  @!PT LDS RZ, [RZ] ;  /* 0x00000000fffff984 */ /* 0x000fe20000000800 */
[----:B------:R-:W-:Y:S01]  /*cfe0*/  @!PT LDS RZ, [RZ] ;  /* 0x00000000fffff984 */ /* 0x000fe20000000800 */
[----:B------:R1:W-:Y:S02]  /*cff0*/  LDGSTS.E.BYPASS.LTC128B.128 [R198+0x2000], [R6.64] ;  /* 0x0200000006c67fae */ /* 0x0003e4000b901d46 */
        /* <DEDUP_REMOVED lines=9> */
.L_x_271:
[----:B-1----:R-:W2:Y:S01]  /*d090*/  LDL.64 R2, [R1+0x10] ;  /* 0x0000100001027983 */ /* 0x002ea20000100a00 */
[----:B------:R-:W-:Y:S04]  /*d0a0*/  DEPBAR.LE SB0, 0x0 ;  /* 0x000080000000791a */ /* 0x000fe80000000000 */
[----:B------:R-:W-:Y:S01]  /*d0b0*/  MOV R4, c[0x0][0x1a0] ;  /* 0x0000680000047a02 */ /* 0x000fe20000000f00 */
[----:B------:R-:W-:Y:S01]  /*d0c0*/  BAR.SYNC.DEFER_BLOCKING 0x0 ;  /* 0x0000000000007b1d */ /* 0x000fe20000010000 */
[----:B------:R-:W-:Y:S02]  /*d0d0*/  MOV R0, 0x7 ;  /* 0x0000000700007802 */ /* 0x000fe40000000f00 */
[C---:B------:R-:W-:Y:S02]  /*d0e0*/  SHF.L.U32 R6, R4.reuse, 0x7, RZ ;  /* 0x0000000704067819 */ /* 0x040fe400000006ff */
[----:B------:R-:W-:Y:S02]  /*d0f0*/  SHF.L.U64.HI R0, R4, R0, c[0x0][0x1a4] ;  /* 0x0000690004007619 */ /* 0x000fe40000010200 */
[----:B------:R-:W-:Y:S03]  /*d100*/  SHF.R.S32.HI R4, RZ, 0x1f, R197 ;  /* 0x0000001fff047819 */ /* 0x000fe600000114c5 */
[----:B------:R-:W-:Y:S04]  /*d110*/  IMAD R0, R0, R197, RZ ;  /* 0x000000c500007224 */ /* 0x000fe800078e02ff */
[-C--:B------:R-:W-:Y:S02]  /*d120*/  IMAD R0, R4, R6.reuse, R0 ;  /* 0x0000000604007224 */ /* 0x080fe400078e0200 */
[----:B--2---:R-:W-:Y:S05]  /*d130*/  IMAD.WIDE.U32 R2, R197, R6, R2 ;  /* 0x00000006c5027225 */ /* 0x004fea00078e0002 */
[----:B------:R-:W-:Y:S02]  /*d140*/  LEA R6, P1, R2, c[0x0][0x170], 0x1 ;  /* 0x00005c0002067a11 */ /* 0x000fe400078208ff */
[----:B------:R-:W-:Y:S02]  /*d150*/  IADD3 R0, R3, R0, RZ ;  /* 0x0000000003007210 */ /* 0x000fe40007ffe0ff */
        /* <DEDUP_REMOVED lines=17> */
[----:B------:R-:W1:Y:S08]  /*d270*/  LDSM.16.M88.4 R16, [R184+0x2000] ;  /* 0x00200000b810783b */ /* 0x000e700000000200 */
        /* <DEDUP_REMOVED lines=341> */
.L_x_272:
        /* <DEDUP_REMOVED lines=141> */
[----:B------:R-:W-:Y:S01]  /*f0a0*/  FSETP.NEU.FTZ.AND P1, PT, R36, -INF , PT ;  /* 0xff8000002400780b */ /* 0x000fe20003f3d000 */
[--C-:B------:R-:W-:Y:S01]  /*f0b0*/  FFMA.FTZ R5, R209, c[0x0][0x23c], -R43.reuse ;  /* 0x00008f00d1057a23 */ /* 0x100fe2000001082b */
[----:B------:R-:W-:Y:S01]  /*f0c0*/  FMNMX.FTZ R0, R94, R0, !PT ;  /* 0x000000005e007209 */ /* 0x000fe20007810000 */
[--C-:B------:R-:W-:Y:S01]  /*f0d0*/  FFMA.FTZ R7, R32, c[0x0][0x23c], -R43.reuse ;  /* 0x00008f0020077a23 */ /* 0x100fe2000001082b */
[----:B------:R-:W-:Y:S01]  /*f0e0*/  FSEL R66, R66, RZ, P1 ;  /* 0x000000ff42427208 */ /* 0x000fe20000800000 */
[--C-:B------:R-:W-:Y:S01]  /*f0f0*/  FFMA.FTZ R6, R33, c[0x0][0x23c], -R43.reuse ;  /* 0x00008f0021067a23 */ /* 0x100fe2000001082b */
[----:B------:R-:W-:Y:S03]  /*f100*/  FMNMX.FTZ R0, R95, R0, !PT ;  /* 0x000000005f007209 */ /* 0x000fe60007810000 */
[----:B------:R2:W-:Y:S01]  /*f110*/  MUFU.EX2 R238, R5 ;  /* 0x0000000500ee7308 */ /* 0x0005e20000000800 */
[----:B------:R-:W-:Y:S04]  /*f120*/  FMNMX.FTZ R0, R106, R0, !PT ;  /* 0x000000006a007209 */ /* 0x000fe80007810000 */
[----:B------:R-:W-:Y:S04]  /*f130*/  FMNMX.FTZ R0, R107, R0, !PT ;  /* 0x000000006b007209 */ /* 0x000fe80007810000 */
[----:B------:R-:W-:Y:S01]  /*f140*/  FMNMX.FTZ R0, R110, R0, !PT ;  /* 0x000000006e007209 */ /* 0x000fe20007810000 */
[----:B------:R3:W-:Y:S03]  /*f150*/  MUFU.EX2 R126, R7 ;  /* 0x00000007007e7308 */ /* 0x0007e60000000800 */
[----:B------:R-:W-:Y:S01]  /*f160*/  FMNMX.FTZ R0, R111, R0, !PT ;  /* 0x000000006f007209 */ /* 0x000fe20007810000 */
[--C-:B-1----:R-:W-:Y:S03]  /*f170*/  FFMA.FTZ R4, R200, c[0x0][0x23c], -R64.reuse ;  /* 0x00008f00c8047a23 */ /* 0x102fe60000010840 */
[----:B------:R-:W-:Y:S03]  /*f180*/  FMNMX.FTZ R0, R122, R0, !PT ;  /* 0x000000007a007209 */ /* 0x000fe60007810000 */
[----:B------:R1:W-:Y:S01]  /*f190*/  MUFU.EX2 R173, R4 ;  /* 0x0000000400ad7308 */ /* 0x0003e20000000800 */
[----:B------:R-:W-:Y:S01]  /*f1a0*/  FMNMX.FTZ R0, R123, R0, !PT ;  /* 0x000000007b007209 */ /* 0x000fe20007810000 */
[--C-:B--2---:R-:W-:Y:S03]  /*f1b0*/  FFMA.FTZ R5, R168, c[0x0][0x23c], -R64.reuse ;  /* 0x00008f00a8057a23 */ /* 0x104fe60000010840 */
[----:B------:R-:W-:Y:S04]  /*f1c0*/  FMNMX.FTZ R0, R40, R0, !PT ;  /* 0x0000000028007209 */ /* 0x000fe80007810000 */
[----:B------:R-:W-:Y:S01]  /*f1d0*/  FMNMX.FTZ R0, R39, R0, !PT ;  /* 0x0000000027007209 */ /* 0x000fe20007810000 */
[----:B------:R2:W-:Y:S04]  /*f1e0*/  MUFU.EX2 R241, R5 ;  /* 0x0000000500f17308 */ /* 0x0005e80000000800 */
[----:B------:R-:W4:Y:S01]  /*f1f0*/  SHFL.BFLY PT, R2, R0, 0x2, 0x1f ;  /* 0x0c401f0000027f89 */ /* 0x000f2200000e0000 */
[--C-:B---3--:R-:W-:Y:S05]  /*f200*/  FFMA.FTZ R7, R48, c[0x0][0x23c], -R43.reuse ;  /* 0x00008f0030077a23 */ /* 0x108fea000001082b */
[----:B------:R3:W-:Y:S01]  /*f210*/  MUFU.EX2 R248, R7 ;  /* 0x0000000700f87308 */ /* 0x0007e20000000800 */
[----:B-1----:R-:W-:Y:S09]  /*f220*/  FFMA.FTZ R4, R207, c[0x0][0x23c], -R64 ;  /* 0x00008f00cf047a23 */ /* 0x002ff20000010840 */
[----:B------:R1:W-:Y:S01]  /*f230*/  MUFU.EX2 R228, R4 ;  /* 0x0000000400e47308 */ /* 0x0003e20000000800 */
[----:B--2---:R-:W-:Y:S01]  /*f240*/  FFMA.FTZ R5, R205, c[0x0][0x23c], -R66 ;  /* 0x00008f00cd057a23 */ /* 0x004fe20000010842 */
[----:B----4-:R-:W-:Y:S01]  /*f250*/  FMNMX.FTZ R2, R0, R2, !PT ;  /* 0x0000000200027209 */ /* 0x010fe20007810000 */
[----:B------:R-:W-:Y:S07]  /*f260*/  FADD.FTZ R0, -R38, R132 ;  /* 0x0000008426007221 */ /* 0x000fee0000010100 */
[----:B------:R2:W-:Y:S01]  /*f270*/  MUFU.EX2 R181, R5 ;  /* 0x0000000500b57308 */ /* 0x0005e20000000800 */
[----:B------:R-:W-:Y:S01]  /*f280*/  FMUL.FTZ R0, R0, c[0x0][0x23c] ;  /* 0x00008f0000007a20 */ /* 0x000fe20000410000 */
[----:B------:R-:W4:Y:S01]  /*f290*/  SHFL.BFLY PT, R3, R2, 0x1, 0x1f ;  /* 0x0c201f0002037f89 */ /* 0x000f2200000e0000 */
[--C-:B---3--:R-:W-:Y:S07]  /*f2a0*/  FFMA.FTZ R7, R14, c[0x0][0x23c], -R43.reuse ;  /* 0x00008f000e077a23 */ /* 0x108fee000001082b */
[----:B------:R3:W-:Y:S01]  /*f2b0*/  MUFU.EX2 R41, R0 ;  /* 0x0000000000297308 */ /* 0x0007e20000000800 */
[----:B-1----:R-:W-:Y:S09]  /*f2c0*/  FFMA.FTZ R4, R178, c[0x0][0x23c], -R43 ;  /* 0x00008f00b2047a23 */ /* 0x002ff2000001082b */
[----:B------:R1:W-:Y:S01]  /*f2d0*/  MUFU.EX2 R231, R4 ;  /* 0x0000000400e77308 */ /* 0x0003e20000000800 */
[----:B--2---:R-:W-:Y:S01]  /*f2e0*/  FFMA.FTZ R5, R171, c[0x0][0x23c], -R64 ;  /* 0x00008f00ab057a23 */ /* 0x004fe20000010840 */
[----:B----4-:R-:W-:Y:S08]  /*f2f0*/  FMNMX.FTZ R3, R2, R3, !PT ;  /* 0x0000000302037209 */ /* 0x010ff00007810000 */
[----:B------:R2:W-:Y:S01]  /*f300*/  MUFU.EX2 R182, R5 ;  /* 0x0000000500b67308 */ /* 0x0005e20000000800 */
[C---:B------:R-:W-:Y:S01]  /*f310*/  FSETP.NEU.FTZ.AND P1, PT, R3.reuse, -INF , PT ;  /* 0xff8000000300780b */ /* 0x040fe20003f3d000 */
[----:B------:R-:W-:Y:S02]  /*f320*/  FMUL.FTZ R65, R3, c[0x0][0x23c] ;  /* 0x00008f0003417a20 */ /* 0x000fe40000410000 */
[----:B---3--:R-:W-:Y:S03]  /*f330*/  FADD.FTZ R0, -R37, R133 ;  /* 0x0000008525007221 */ /* 0x008fe60000010100 */
[----:B------:R-:W-:Y:S01]  /*f340*/  FSEL R65, R65, RZ, P1 ;  /* 0x000000ff41417208 */ /* 0x000fe20000800000 */
[----:B------:R-:W-:Y:S02]  /*f350*/  FMUL.FTZ R0, R0, c[0x0][0x23c] ;  /* 0x00008f0000007a20 */ /* 0x000fe40000410000 */
[----:B------:R3:W-:Y:S01]  /*f360*/  MUFU.EX2 R132, R6 ;  /* 0x0000000600847308 */ /* 0x0007e20000000800 */
[--C-:B-1----:R-:W-:Y:S09]  /*f370*/  FFMA.FTZ R4, R170, c[0x0][0x23c], -R43.reuse ;  /* 0x00008f00aa047a23 */ /* 0x102ff2000001082b */
[----:B------:R1:W-:Y:S01]  /*f380*/  MUFU.EX2 R249, R4 ;  /* 0x0000000400f97308 */ /* 0x0003e20000000800 */
[----:B--2---:R-:W-:Y:S09]  /*f390*/  FFMA.FTZ R5, R28, c[0x0][0x23c], -R66 ;  /* 0x00008f001c057a23 */ /* 0x004ff20000010842 */
[----:B------:R2:W4:Y:S01]  /*f3a0*/  MUFU.EX2 R42, R0 ;  /* 0x00000000002a7308 */ /* 0x0005220000000800 */
[--C-:B---3--:R-:W-:Y:S09]  /*f3b0*/  FFMA.FTZ R6, R49, c[0x0][0x23c], -R43.reuse ;  /* 0x00008f0031067a23 */ /* 0x108ff2000001082b */
[----:B------:R3:W-:Y:S01]  /*f3c0*/  MUFU.EX2 R226, R5 ;  /* 0x0000000500e27308 */ /* 0x0007e20000000800 */
[----:B-1----:R-:W-:Y:S09]  /*f3d0*/  FFMA.FTZ R4, R169, c[0x0][0x23c], -R64 ;  /* 0x00008f00a9047a23 */ /* 0x002ff20000010840 */
[----:B------:R1:W-:Y:S01]  /*f3e0*/  MUFU.EX2 R219, R4 ;  /* 0x0000000400db7308 */ /* 0x0003e20000000800 */
[----:B--2---:R-:W-:Y:S04]  /*f3f0*/  FADD.FTZ R0, -R36, R134 ;  /* 0x0000008624007221 */ /* 0x004fe80000010100 */
[----:B------:R-:W-:Y:S05]  /*f400*/  FMUL.FTZ R0, R0, c[0x0][0x23c] ;  /* 0x00008f0000007a20 */ /* 0x000fea0000410000 */
[----:B------:R2:W-:Y:S01]  /*f410*/  MUFU.EX2 R251, R7 ;  /* 0x0000000700fb7308 */ /* 0x0005e20000000800 */
[----:B---3--:R-:W-:Y:S02]  /*f420*/  FFMA.FTZ R5, R19, c[0x0][0x23c], -R64 ;  /* 0x00008f0013057a23 */ /* 0x008fe40000010840 */
[----:B----4-:R-:W-:Y:S07]  /*f430*/  FMUL.FTZ R19, R42, R151 ;  /* 0x000000972a137220 */ /* 0x010fee0000410000 */
[----:B------:R3:W-:Y:S01]  /*f440*/  MUFU.EX2 R227, R5 ;  /* 0x0000000500e37308 */ /* 0x0007e20000000800 */
[--C-:B-1----:R-:W-:Y:S09]  /*f450*/  FFMA.FTZ R4, R202, c[0x0][0x23c], -R66.reuse ;  /* 0x00008f00ca047a23 */ /* 0x102ff20000010842 */
[----:B------:R1:W-:Y:S01]  /*f460*/  MUFU.EX2 R134, R4 ;  /* 0x0000000400867308 */ /* 0x0003e20000000800 */
[----:B--2---:R-:W-:Y:S09]  /*f470*/  FFMA.FTZ R7, R80, c[0x0][0x23c], -R43 ;  /* 0x00008f0050077a23 */ /* 0x004ff2000001082b */
[----:B------:R-:W2:Y:S01]  /*f480*/  MUFU.EX2 R2, R0 ;  /* 0x0000000000027308 */ /* 0x000ea20000000800 */
[--C-:B---3--:R-:W-:Y:S01]  /*f490*/  FFMA.FTZ R5, R44, c[0x0][0x23c], -R66.reuse ;  /* 0x00008f002c057a23 */ /* 0x108fe20000010842 */
[----:B------:R-:W-:Y:S08]  /*f4a0*/  F2FP.PACK_AB R44, R238, R172 ;  /* 0x000000acee2c723e */ /* 0x000ff000000000ff */
[----:B------:R3:W-:Y:S01]  /*f4b0*/  MUFU.EX2 R221, R5 ;  /* 0x0000000500dd7308 */ /* 0x0007e20000000800 */
[----:B-1----:R-:W-:Y:S09]  /*f4c0*/  FFMA.FTZ R4, R208, c[0x0][0x23c], -R66 ;  /* 0x00008f00d0047a23 */ /* 0x002ff20000010842 */
[----:B------:R1:W4:Y:S01]  /*f4d0*/  MUFU.EX2 R178, R4 ;  /* 0x0000000400b27308 */ /* 0x0003220000000800 */
[----:B--2---:R-:W-:Y:S02]  /*f4e0*/  FMUL.FTZ R9, R2, R137 ;  /* 0x0000008902097220 */ /* 0x004fe40000410000 */
[----:B------:R-:W-:Y:S07]  /*f4f0*/  FADD.FTZ R0, -R3, R135 ;  /* 0x0000008703007221 */ /* 0x000fee0000010100 */
[----:B------:R2:W-:Y:S01]  /*f500*/  MUFU.EX2 R135, R6 ;  /* 0x0000000600877308 */ /* 0x0005e20000000800 */
[----:B------:R-:W-:Y:S02]  /*f510*/  FMUL.FTZ R0, R0, c[0x0][0x23c] ;  /* 0x00008f0000007a20 */ /* 0x000fe40000410000 */
[----:B---3--:R-:W-:Y:S07]  /*f520*/  FFMA.FTZ R5, R54, c[0x0][0x23c], -R64 ;  /* 0x00008f0036057a23 */ /* 0x008fee0000010840 */
[----:B------:R3:W-:Y:S01]  /*f530*/  MUFU.EX2 R235, R5 ;  /* 0x0000000500eb7308 */ /* 0x0007e20000000800 */
[----:B-1----:R-:W-:Y:S01]  /*f540*/  FFMA.FTZ R4, R199, c[0x0][0x23c], -R65 ;  /* 0x00008f00c7047a23 */ /* 0x002fe20000010841 */
[----:B----4-:R-:W-:Y:S08]  /*f550*/  F2FP.PACK_AB R32, R178, R134 ;  /* 0x00000086b220723e */ /* 0x010ff000000000ff */
[----:B------:R1:W-:Y:S01]  /*f560*/  MUFU.EX2 R169, R4 ;  /* 0x0000000400a97308 */ /* 0x0003e20000000800 */
[----:B--2---:R-:W-:Y:S02]  /*f570*/  FFMA.FTZ R6, R13, c[0x0][0x23c], -R43 ;  /* 0x00008f000d067a23 */ /* 0x004fe4000001082b */
[----:B------:R-:W-:Y:S07]  /*f580*/  FMUL.FTZ R13, R2, R145 ;  /* 0x00000091020d7220 */ /* 0x000fee0000410000 */
[----:B------:R2:W-:Y:S01]  /*f590*/  MUFU.EX2 R171, R6 ;  /* 0x0000000600ab7308 */ /* 0x0005e20000000800 */
[----:B---3--:R-:W-:Y:S02]  /*f5a0*/  FFMA.FTZ R5, R60, c[0x0][0x23c], -R66 ;  /* 0x00008f003c057a23 */ /* 0x008fe40000010842 */
[--C-:B------:R-:W-:Y:S07]  /*f5b0*/  FFMA.FTZ R60, R91, c[0x0][0x23c], -R65.reuse ;  /* 0x00008f005b3c7a23 */ /* 0x100fee0000010841 */
[----:B------:R3:W-:Y:S01]  /*f5c0*/  MUFU.EX2 R214, R5 ;  /* 0x0000000500d67308 */ /* 0x0007e20000000800 */
[----:B-1----:R-:W-:Y:S09]  /*f5d0*/  FFMA.FTZ R4, R206, c[0x0][0x23c], -R65 ;  /* 0x00008f00ce047a23 */ /* 0x002ff20000010841 */
[----:B------:R1:W4:Y:S01]  /*f5e0*/  MUFU.EX2 R174, R4 ;  /* 0x0000000400ae7308 */ /* 0x0003220000000800 */
[--C-:B--2---:R-:W-:Y:S09]  /*f5f0*/  FFMA.FTZ R6, R81, c[0x0][0x23c], -R43.reuse ;  /* 0x00008f0051067a23 */ /* 0x104ff2000001082b */
[----:B------:R-:W2:Y:S01]  /*f600*/  MUFU.EX2 R0, R0 ;  /* 0x0000000000007308 */ /* 0x000ea20000000800 */
[----:B---3--:R-:W-:Y:S02]  /*f610*/  FFMA.FTZ R5, R70, c[0x0][0x23c], -R64 ;  /* 0x00008f0046057a23 */ /* 0x008fe40000010840 */
[----:B------:R-:W-:Y:S07]  /*f620*/  FFMA.FTZ R70, R128, c[0x0][0x23c], -R43 ;  /* 0x00008f0080467a23 */ /* 0x000fee000001082b */
[----:B------:R3:W-:Y:S01]  /*f630*/  MUFU.EX2 R212, R5 ;  /* 0x0000000500d47308 */ /* 0x0007e20000000800 */
[----:B-1----:R-:W-:Y:S01]  /*f640*/  FFMA.FTZ R4, R204, c[0x0][0x23c], -R66 ;  /* 0x00008f00cc047a23 */ /* 0x002fe20000010842 */
[----:B----4-:R-:W-:Y:S08]  /*f650*/  F2FP.PACK_AB R33, R174, R169 ;  /* 0x000000a9ae21723e */ /* 0x010ff000000000ff */
[----:B------:R1:W4:Y:S01]  /*f660*/  MUFU.EX2 R201, R4 ;  /* 0x0000000400c97308 */ /* 0x0003220000000800 */
[C---:B--2---:R-:W-:Y:S02]  /*f670*/  FMUL.FTZ R10, R0.reuse, R138 ;  /* 0x0000008a000a7220 */ /* 0x044fe40000410000 */
[C---:B------:R-:W-:Y:S01]  /*f680*/  FMUL.FTZ R11, R0.reuse, R139 ;  /* 0x0000008b000b7220 */ /* 0x040fe20000410000 */
[----:B------:R-:W-:Y:S01]  /*f690*/  MOV R139, R135 ;  /* 0x00000087008b7202 */ /* 0x000fe20000000f00 */
[----:B------:R-:W-:Y:S05]  /*f6a0*/  FMUL.FTZ R14, R0, R146 ;  /* 0x00000092000e7220 */ /* 0x000fea0000410000 */
[----:B------:R2:W-:Y:S01]  /*f6b0*/  MUFU.EX2 R204, R8 ;  /* 0x0000000800cc7308 */ /* 0x0005e20000000800 */
[----:B---3--:R-:W-:Y:S02]  /*f6c0*/  FMUL.FTZ R5, R41, R141 ;  /* 0x0000008d29057220 */ /* 0x008fe40000410000 */
[----:B-1----:R-:W-:Y:S07]  /*f6d0*/  FFMA.FTZ R4, R203, c[0x0][0x23c], -R65 ;  /* 0x00008f00cb047a23 */ /* 0x002fee0000010841 */
[----:B------:R1:W-:Y:S01]  /*f6e0*/  MUFU.EX2 R175, R4 ;  /* 0x0000000400af7308 */ /* 0x0003e20000000800 */
[----:B--2---:R-:W-:Y:S09]  /*f6f0*/  FFMA.FTZ R8, R22, c[0x0][0x23c], -R43 ;  /* 0x00008f0016087a23 */ /* 0x004ff2000001082b */
[----:B------:R2:W-:Y:S01]  /*f700*/  MUFU.EX2 R236, R8 ;  /* 0x0000000800ec7308 */ /* 0x0005e20000000800 */
[----:B-1----:R-:W-:Y:S09]  /*f710*/  FFMA.FTZ R4, R179, c[0x0][0x23c], -R65 ;  /* 0x00008f00b3047a23 */ /* 0x002ff20000010841 */
[----:B------:R1:W3:Y:S01]  /*f720*/  MUFU.EX2 R179, R4 ;  /* 0x0000000400b37308 */ /* 0x0002e20000000800 */
[--C-:B--2---:R-:W-:Y:S09]  /*f730*/  FFMA.FTZ R8, R52, c[0x0][0x23c], -R43.reuse ;  /* 0x00008f0034087a23 */ /* 0x104ff2000001082b */
[----:B------:R2:W-:Y:S01]  /*f740*/  MUFU.EX2 R242, R8 ;  /* 0x0000000800f27308 */ /* 0x0005e20000000800 */
[--C-:B-1----:R-:W-:Y:S09]  /*f750*/  FFMA.FTZ R4, R176, c[0x0][0x23c], -R43.reuse ;  /* 0x00008f00b0047a23 */ /* 0x102ff2000001082b */
[----:B------:R1:W-:Y:S01]  /*f760*/  MUFU.EX2 R209, R4 ;  /* 0x0000000400d17308 */ /* 0x0003e20000000800 */
[--C-:B--2---:R-:W-:Y:S02]  /*f770*/  FFMA.FTZ R8, R68, c[0x0][0x23c], -R43.reuse ;  /* 0x00008f0044087a23 */ /* 0x104fe4000001082b */
[----:B------:R-:W-:Y:S07]  /*f780*/  FFMA.FTZ R68, R117, c[0x0][0x23c], -R43 ;  /* 0x00008f0075447a23 */ /* 0x000fee000001082b */
[----:B------:R2:W-:Y:S01]  /*f790*/  MUFU.EX2 R222, R8 ;  /* 0x0000000800de7308 */ /* 0x0005e20000000800 */
[--C-:B-1----:R-:W-:Y:S09]  /*f7a0*/  FFMA.FTZ R4, R23, c[0x0][0x23c], -R64.reuse ;  /* 0x00008f0017047a23 */ /* 0x102ff20000010840 */
[----:B------:R1:W-:Y:S01]  /*f7b0*/  MUFU.EX2 R203, R4 ;  /* 0x0000000400cb7308 */ /* 0x0003e20000000800 */
[--C-:B--2---:R-:W-:Y:S09]  /*f7c0*/  FFMA.FTZ R8, R78, c[0x0][0x23c], -R65.reuse ;  /* 0x00008f004e087a23 */ /* 0x104ff20000010841 */
[----:B------:R2:W-:Y:S10]  /*f7d0*/  MUFU.EX2 R215, R8 ;  /* 0x0000000800d77308 */ /* 0x0005f40000000800 */
[----:B------:R5:W-:Y:S01]  /*f7e0*/  MUFU.EX2 R78, R68 ;  /* 0x00000044004e7308 */ /* 0x000be20000000800 */
[----:B-1----:R-:W-:Y:S01]  /*f7f0*/  FFMA.FTZ R4, R34, c[0x0][0x23c], -R64 ;  /* 0x00008f0022047a23 */ /* 0x002fe20000010840 */
[----:B----4-:R-:W-:Y:S08]  /*f800*/  F2FP.PACK_AB R34, R201, R181 ;  /* 0x000000b5c922723e */ /* 0x010ff000000000ff */
[----:B------:R1:W-:Y:S01]  /*f810*/  MUFU.EX2 R127, R4 ;  /* 0x00000004007f7308 */ /* 0x0003e20000000800 */
[----:B--2---:R-:W-:Y:S02]  /*f820*/  FMUL.FTZ R8, R2, R136 ;  /* 0x0000008802087220 */ /* 0x004fe40000410000 */
[----:B-----5:R-:W-:Y:S07]  /*f830*/  FFMA.FTZ R68, R121, c[0x0][0x23c], -R66 ;  /* 0x00008f0079447a23 */ /* 0x020fee0000010842 */
[----:B------:R-:W-:Y:S01]  /*f840*/  MUFU.EX2 R68, R68 ;  /* 0x0000004400447308 */ /* 0x000fe20000000800 */
[----:B-1----:R-:W-:Y:S01]  /*f850*/  FFMA.FTZ R4, R35, c[0x0][0x23c], -R64 ;  /* 0x00008f0023047a23 */ /* 0x002fe20000010840 */
[----:B---3--:R-:W-:Y:S08]  /*f860*/  F2FP.PACK_AB R35, R179, R175 ;  /* 0x000000afb323723e */ /* 0x008ff000000000ff */
[----:B------:R1:W2:Y:S02]  /*f870*/  MUFU.EX2 R133, R4 ;  /* 0x0000000400857308 */ /* 0x0002a40000000800 */
[--C-:B-1----:R-:W-:Y:S01]  /*f880*/  FFMA.FTZ R4, R24, c[0x0][0x23c], -R66.reuse ;  /* 0x00008f0018047a23 */ /* 0x102fe20000010842 */
[----:B--2---:R-:W-:Y:S07]  /*f890*/  MOV R146, R133 ;  /* 0x0000008500927202 */ /* 0x004fee0000000f00 */
[----:B------:R1:W-:Y:S02]  /*f8a0*/  MUFU.EX2 R170, R4 ;  /* 0x0000000400aa7308 */ /* 0x0003e40000000800 */
[--C-:B-1----:R-:W-:Y:S08]  /*f8b0*/  FFMA.FTZ R4, R25, c[0x0][0x23c], -R66.reuse ;  /* 0x00008f0019047a23 */ /* 0x102ff00000010842 */
[----:B------:R1:W-:Y:S02]  /*f8c0*/  MUFU.EX2 R206, R4 ;  /* 0x0000000400ce7308 */ /* 0x0003e40000000800 */
[--C-:B-1----:R-:W-:Y:S08]  /*f8d0*/  FFMA.FTZ R4, R26, c[0x0][0x23c], -R65.reuse ;  /* 0x00008f001a047a23 */ /* 0x102ff00000010841 */
[----:B------:R1:W-:Y:S02]  /*f8e0*/  MUFU.EX2 R168, R4 ;  /* 0x0000000400a87308 */ /* 0x0003e40000000800 */
[----:B-1----:R-:W-:Y:S08]  /*f8f0*/  FFMA.FTZ R4, R27, c[0x0][0x23c], -R65 ;  /* 0x00008f001b047a23 */ /* 0x002ff00000010841 */
[----:B------:R1:W2:Y:S10]  /*f900*/  MUFU.EX2 R27, R7 ;  /* 0x00000007001b7308 */ /* 0x0002b40000000800 */
[----:B------:R3:W-:Y:S01]  /*f910*/  MUFU.EX2 R199, R4 ;  /* 0x0000000400c77308 */ /* 0x0007e20000000800 */
[--C-:B-1----:R-:W-:Y:S01]  /*f920*/  FFMA.FTZ R7, R77, c[0x0][0x23c], -R66.reuse ;  /* 0x00008f004d077a23 */ /* 0x102fe20000010842 */
[----:B--2---:R-:W-:Y:S01]  /*f930*/  MOV R137, R27 ;  /* 0x0000001b00897202 */ /* 0x004fe20000000f00 */
[----:B------:R-:W-:Y:S07]  /*f940*/  FMUL.FTZ R27, R0, R159 ;  /* 0x0000009f001b7220 */ /* 0x000fee0000410000 */
[----:B------:R1:W-:Y:S01]  /*f950*/  MUFU.EX2 R232, R7 ;  /* 0x0000000700e87308 */ /* 0x0003e20000000800 */
[----:B---3--:R-:W-:Y:S09]  /*f960*/  FFMA.FTZ R4, R29, c[0x0][0x23c], -R66 ;  /* 0x00008f001d047a23 */ /* 0x008ff20000010842 */
[----:B------:R2:W-:Y:S10]  /*f970*/  MUFU.EX2 R244, R4 ;  /* 0x0000000400f47308 */ /* 0x0005f40000000800 */
[----:B------:R3:W4:Y:S01]  /*f980*/  MUFU.EX2 R29, R6 ;  /* 0x00000006001d7308 */ /* 0x0007220000000800 */
[----:B-1----:R-:W-:Y:S09]  /*f990*/  FFMA.FTZ R7, R84, c[0x0][0x23c], -R43 ;  /* 0x00008f0054077a23 */ /* 0x002ff2000001082b */
[----:B------:R1:W-:Y:S01]  /*f9a0*/  MUFU.EX2 R220, R7 ;  /* 0x0000000700dc7308 */ /* 0x0003e20000000800 */
[--C-:B--2---:R-:W-:Y:S09]  /*f9b0*/  FFMA.FTZ R4, R30, c[0x0][0x23c], -R65.reuse ;  /* 0x00008f001e047a23 */ /* 0x104ff20000010841 */
[----:B------:R2:W-:Y:S01]  /*f9c0*/  MUFU.EX2 R217, R4 ;  /* 0x0000000400d97308 */ /* 0x0005e20000000800 */
[----:B---3--:R-:W-:Y:S01]  /*f9d0*/  FMUL.FTZ R6, R42, R142 ;  /* 0x0000008e2a067220 */ /* 0x008fe20000410000 */
[----:B------:R-:W-:Y:S02]  /*f9e0*/  MOV R142, R171 ;  /* 0x000000ab008e7202 */ /* 0x000fe40000000f00 */
[----:B----4-:R-:W-:Y:S01]  /*f9f0*/  MOV R145, R29 ;  /* 0x0000001d00917202 */ /* 0x010fe20000000f00 */
[----:B------:R-:W-:Y:S02]  /*fa00*/  FMUL.FTZ R29, R2, R161 ;  /* 0x000000a1021d7220 */ /* 0x000fe40000410000 */
[----:B-1----:R-:W-:Y:S02]  /*fa10*/  FMUL.FTZ R7, R42, R143 ;  /* 0x0000008f2a077220 */ /* 0x002fe40000410000 */
[----:B--2---:R-:W-:Y:S02]  /*fa20*/  FFMA.FTZ R4, R31, c[0x0][0x23c], -R65 ;  /* 0x00008f001f047a23 */ /* 0x004fe40000010841 */
[----:B------:R-:W-:Y:S02]  /*fa30*/  FMUL.FTZ R31, R0, R163 ;  /* 0x000000a3001f7220 */ /* 0x000fe40000410000 */
[----:B------:R1:W-:Y:S02]  /*fa40*/  MUFU.EX2 R237, R4 ;  /* 0x0000000400ed7308 */ /* 0x0003e40000000800 */
[----:B-1----:R-:W-:Y:S08]  /*fa50*/  FFMA.FTZ R4, R20, c[0x0][0x23c], -R43 ;  /* 0x00008f0014047a23 */ /* 0x002ff0000001082b */
[----:B------:R1:W-:Y:S02]  /*fa60*/  MUFU.EX2 R252, R4 ;  /* 0x0000000400fc7308 */ /* 0x0003e40000000800 */
[--C-:B-1----:R-:W-:Y:S02]  /*fa70*/  FFMA.FTZ R4, R18, c[0x0][0x23c], -R64.reuse ;  /* 0x00008f0012047a23 */ /* 0x102fe40000010840 */
[----:B------:R-:W-:Y:S06]  /*fa80*/  FMUL.FTZ R18, R42, R150 ;  /* 0x000000962a127220 */ /* 0x000fec0000410000 */
[----:B------:R1:W-:Y:S01]  /*fa90*/  MUFU.EX2 R245, R4 ;  /* 0x0000000400f57308 */ /* 0x0003e20000000800 */
[----:B------:R-:W2:Y:S04]  /*faa0*/  LDL.LU R150, [R1+0xc] ;  /* 0x00000c0001967983 */ /* 0x000ea80000300800 */
[----:B------:R-:W3:Y:S01]  /*fab0*/  LDL.LU R151, [R1+0x8] ;  /* 0x0000080001977983 */ /* 0x000ee20000300800 */
[--C-:B-1----:R-:W-:Y:S04]  /*fac0*/  FFMA.FTZ R4, R50, c[0x0][0x23c], -R64.reuse ;  /* 0x00008f0032047a23 */ /* 0x102fe80000010840 */
[----:B------:R1:W-:Y:S02]  /*fad0*/  MUFU.EX2 R240, R4 ;  /* 0x0000000400f07308 */ /* 0x0003e40000000800 */
[----:B-1----:R-:W-:Y:S02]  /*fae0*/  FFMA.FTZ R4, R51, c[0x0][0x23c], -R64 ;  /* 0x00008f0033047a23 */ /* 0x002fe40000010840 */
[----:B------:R-:W-:Y:S06]  /*faf0*/  LDSM.16.MT88.4 R48, [R186+0x4000] ;  /* 0x00400000ba30783b */ /* 0x000fec0000004200 */
[----:B------:R1:W4:Y:S02]  /*fb00*/  MUFU.EX2 R176, R4 ;  /* 0x0000000400b07308 */ /* 0x0003240000000800 */
[--C-:B-1----:R-:W-:Y:S01]  /*fb10*/  FFMA.FTZ R4, R21, c[0x0][0x23c], -R66.reuse ;  /* 0x00008f0015047a23 */ /* 0x102fe20000010842 */
[----:B----4-:R-:W-:Y:S01]  /*fb20*/  MOV R143, R176 ;  /* 0x000000b0008f7202 */ /* 0x010fe20000000f00 */
[----:B------:R-:W1:Y:S06]  /*fb30*/  LDSM.16.MT88.4 R20, [R185+0x4000] ;  /* 0x00400000b914783b */ /* 0x000e6c0000004200 */
[----:B------:R4:W-:Y:S02]  /*fb40*/  MUFU.EX2 R180, R4 ;  /* 0x0000000400b47308 */ /* 0x0009e40000000800 */
[----:B----4-:R-:W-:Y:S02]  /*fb50*/  FFMA.FTZ R4, R17, c[0x0][0x23c], -R66 ;  /* 0x00008f0011047a23 */ /* 0x010fe40000010842 */
[----:B------:R-:W-:Y:S06]  /*fb60*/  FFMA.FTZ R17, R87, c[0x0][0x23c], -R64 ;  /* 0x00008f0057117a23 */ /* 0x000fec0000010840 */
[----:B------:R4:W-:Y:S10]  /*fb70*/  MUFU.EX2 R211, R4 ;  /* 0x0000000400d37308 */ /* 0x0009f40000000800 */
[----:B------:R5:W-:Y:S01]  /*fb80*/  MUFU.EX2 R176, R17 ;  /* 0x0000001100b07308 */ /* 0x000be20000000800 */
[--C-:B----4-:R-:W-:Y:S02]  /*fb90*/  FFMA.FTZ R4, R16, c[0x0][0x23c], -R65.reuse ;  /* 0x00008f0010047a23 */ /* 0x110fe40000010841 */
[C---:B------:R-:W-:Y:S01]  /*fba0*/  FMUL.FTZ R16, R41.reuse, R148 ;  /* 0x0000009429107220 */ /* 0x040fe20000410000 */
[----:B------:R-:W-:Y:S06]  /*fbb0*/  MOV R148, R127 ;  /* 0x0000007f00947202 */ /* 0x000fec0000000f00 */
[----:B------:R4:W-:Y:S01]  /*fbc0*/  MUFU.EX2 R183, R4 ;  /* 0x0000000400b77308 */ /* 0x0009e20000000800 */
[----:B-----5:R-:W-:Y:S01]  /*fbd0*/  FMUL.FTZ R17, R41, R149 ;  /* 0x0000009529117220 */ /* 0x020fe20000410000 */
[----:B------:R-:W-:Y:S08]  /*fbe0*/  MOV R149, R126 ;  /* 0x0000007e00957202 */ /* 0x000ff00000000f00 */
[----:B------:R-:W-:Y:S01]  /*fbf0*/  MUFU.EX2 R126, R60 ;  /* 0x0000003c007e7308 */ /* 0x000fe20000000800 */
[--C-:B----4-:R-:W-:Y:S02]  /*fc00*/  FFMA.FTZ R4, R15, c[0x0][0x23c], -R65.reuse ;  /* 0x00008f000f047a23 */ /* 0x110fe40000010841 */
[----:B------:R-:W-:Y:S01]  /*fc10*/  FMUL.FTZ R15, R0, R147 ;  /* 0x00000093000f7220 */ /* 0x000fe20000410000 */
[----:B------:R-:W-:Y:S06]  /*fc20*/  MOV R147, R132 ;  /* 0x0000008400937202 */ /* 0x000fec0000000f00 */
[----:B------:R4:W-:Y:S02]  /*fc30*/  MUFU.EX2 R205, R4 ;  /* 0x0000000400cd7308 */ /* 0x0009e40000000800 */
[----:B----4-:R-:W-:Y:S01]  /*fc40*/  FFMA.FTZ R4, R45, c[0x0][0x23c], -R66 ;  /* 0x00008f002d047a23 */ /* 0x010fe20000010842 */
[----:B------:R-:W-:Y:S07]  /*fc50*/  F2FP.PACK_AB R45, R228, R173 ;  /* 0x000000ade42d723e */ /* 0x000fee00000000ff */
[----:B------:R4:W-:Y:S02]  /*fc60*/  MUFU.EX2 R239, R4 ;  /* 0x0000000400ef7308 */ /* 0x0009e40000000800 */
[--C-:B----4-:R-:W-:Y:S01]  /*fc70*/  FFMA.FTZ R4, R46, c[0x0][0x23c], -R65.reuse ;  /* 0x00008f002e047a23 */ /* 0x110fe20000010841 */
[----:B------:R-:W-:Y:S07]  /*fc80*/  F2FP.PACK_AB R46, R249, R231 ;  /* 0x000000e7f92e723e */ /* 0x000fee00000000ff */
[----:B------:R4:W-:Y:S02]  /*fc90*/  MUFU.EX2 R210, R4 ;  /* 0x0000000400d27308 */ /* 0x0009e40000000800 */
[----:B----4-:R-:W-:Y:S01]  /*fca0*/  FFMA.FTZ R4, R47, c[0x0][0x23c], -R65 ;  /* 0x00008f002f047a23 */ /* 0x010fe20000010841 */
[----:B------:R-:W-:Y:S07]  /*fcb0*/  F2FP.PACK_AB R47, R241, R219 ;  /* 0x000000dbf12f723e */ /* 0x000fee00000000ff */
[----:B------:R4:W-:Y:S02]  /*fcc0*/  MUFU.EX2 R243, R4 ;  /* 0x0000000400f37308 */ /* 0x0009e40000000800 */
[--C-:B----4-:R-:W-:Y:S08]  /*fcd0*/  FFMA.FTZ R4, R53, c[0x0][0x23c], -R43.reuse ;  /* 0x00008f0035047a23 */ /* 0x110ff0000001082b */
[----:B------:R4:W-:Y:S02]  /*fce0*/  MUFU.EX2 R247, R4 ;  /* 0x0000000400f77308 */ /* 0x0009e40000000800 */
[--C-:B----4-:R-:W-:Y:S02]  /*fcf0*/  FFMA.FTZ R4, R55, c[0x0][0x23c], -R64.reuse ;  /* 0x00008f0037047a23 */ /* 0x110fe40000010840 */
[----:B------:R-:W4:Y:S06]  /*fd00*/  LDSM.16.MT88.4 R52, [R185+0x4400] ;  /* 0x00440000b934783b */ /* 0x000f2c0000004200 */
[----:B------:R5:W-:Y:S02]  /*fd10*/  MUFU.EX2 R250, R4 ;  /* 0x0000000400fa7308 */ /* 0x000be40000000800 */
[--C-:B-----5:R-:W-:Y:S02]  /*fd20*/  FFMA.FTZ R4, R12, c[0x0][0x23c], -R64.reuse ;  /* 0x00008f000c047a23 */ /* 0x120fe40000010840 */
[--C-:B------:R-:W-:Y:S06]  /*fd30*/  FFMA.FTZ R12, R85, c[0x0][0x23c], -R43.reuse ;  /* 0x00008f00550c7a23 */ /* 0x100fec000001082b */
[----:B------:R5:W-:Y:S10]  /*fd40*/  MUFU.EX2 R246, R4 ;  /* 0x0000000400f67308 */ /* 0x000bf40000000800 */
[----:B------:R1:W-:Y:S01]  /*fd50*/  MUFU.EX2 R230, R12 ;  /* 0x0000000c00e67308 */ /* 0x0003e20000000800 */
[--C-:B-----5:R-:W-:Y:S02]  /*fd60*/  FFMA.FTZ R4, R67, c[0x0][0x23c], -R64.reuse ;  /* 0x00008f0043047a23 */ /* 0x120fe40000010840 */
[--C-:B------:R-:W-:Y:S07]  /*fd70*/  FFMA.FTZ R67, R118, c[0x0][0x23c], -R64.reuse ;  /* 0x00008f0076437a23 */ /* 0x100fee0000010840 */
[----:B------:R5:W2:Y:S01]  /*fd80*/  MUFU.EX2 R24, R4 ;  /* 0x0000000400187308 */ /* 0x000aa20000000800 */
[----:B-1----:R-:W-:Y:S09]  /*fd90*/  FFMA.FTZ R12, R86, c[0x0][0x23c], -R64 ;  /* 0x00008f00560c7a23 */ /* 0x002ff20000010840 */
[----:B------:R1:W-:Y:S10]  /*fda0*/  MUFU.EX2 R202, R12 ;  /* 0x0000000c00ca7308 */ /* 0x0003f40000000800 */
[----:B------:R3:W-:Y:S01]  /*fdb0*/  MUFU.EX2 R77, R67 ;  /* 0x00000043004d7308 */ /* 0x0007e20000000800 */
[--C-:B-----5:R-:W-:Y:S01]  /*fdc0*/  FFMA.FTZ R4, R56, c[0x0][0x23c], -R66.reuse ;  /* 0x00008f0038047a23 */ /* 0x120fe20000010842 */
[----:B--2---:R-:W-:Y:S01]  /*fdd0*/  MOV R141, R24 ;  /* 0x00000018008d7202 */ /* 0x004fe20000000f00 */
[----:B------:R-:W-:Y:S07]  /*fde0*/  FFMA.FTZ R24, R97, c[0x0][0x23c], -R43 ;  /* 0x00008f0061187a23 */ /* 0x000fee000001082b */
[----:B------:R2:W-:Y:S01]  /*fdf0*/  MUFU.EX2 R200, R4 ;  /* 0x0000000400c87308 */ /* 0x0005e20000000800 */
[----:B-1----:R-:W-:Y:S02]  /*fe00*/  FMUL.FTZ R12, R2, R144 ;  /* 0x00000090020c7220 */ /* 0x002fe40000410000 */
[--C-:B---3--:R-:W-:Y:S07]  /*fe10*/  FFMA.FTZ R67, R120, c[0x0][0x23c], -R66.reuse ;  /* 0x00008f0078437a23 */ /* 0x108fee0000010842 */
[----:B------:R-:W-:Y:S01]  /*fe20*/  MUFU.EX2 R67, R67 ;  /* 0x0000004300437308 */ /* 0x000fe20000000800 */
[--C-:B--2---:R-:W-:Y:S09]  /*fe30*/  FFMA.FTZ R4, R57, c[0x0][0x23c], -R66.reuse ;  /* 0x00008f0039047a23 */ /* 0x104ff20000010842 */
[----:B------:R1:W-:Y:S02]  /*fe40*/  MUFU.EX2 R218, R4 ;  /* 0x0000000400da7308 */ /* 0x0003e40000000800 */
[--C-:B-1----:R-:W-:Y:S08]  /*fe50*/  FFMA.FTZ R4, R58, c[0x0][0x23c], -R65.reuse ;  /* 0x00008f003a047a23 */ /* 0x102ff00000010841 */
[----:B------:R1:W-:Y:S02]  /*fe60*/  MUFU.EX2 R177, R4 ;  /* 0x0000000400b17308 */ /* 0x0003e40000000800 */
[--C-:B-1----:R-:W-:Y:S02]  /*fe70*/  FFMA.FTZ R4, R59, c[0x0][0x23c], -R65.reuse ;  /* 0x00008f003b047a23 */ /* 0x102fe40000010841 */
[----:B------:R-:W1:Y:S06]  /*fe80*/  LDSM.16.MT88.4 R56, [R186+0x4400] ;  /* 0x00440000ba38783b */ /* 0x000e6c0000004200 */
[----:B------:R2:W-:Y:S02]  /*fe90*/  MUFU.EX2 R208, R4 ;  /* 0x0000000400d07308 */ /* 0x0005e40000000800 */
[----:B--2---:R-:W-:Y:S08]  /*fea0*/  FFMA.FTZ R4, R61, c[0x0][0x23c], -R66 ;  /* 0x00008f003d047a23 */ /* 0x004ff00000010842 */
[----:B------:R2:W-:Y:S02]  /*feb0*/  MUFU.EX2 R234, R4 ;  /* 0x0000000400ea7308 */ /* 0x0005e40000000800 */
[--C-:B--2---:R-:W-:Y:S08]  /*fec0*/  FFMA.FTZ R4, R62, c[0x0][0x23c], -R65.reuse ;  /* 0x00008f003e047a23 */ /* 0x104ff00000010841 */
[----:B------:R2:W-:Y:S02]  /*fed0*/  MUFU.EX2 R216, R4 ;  /* 0x0000000400d87308 */ /* 0x0005e40000000800 */
[----:B--2---:R-:W-:Y:S02]  /*fee0*/  FFMA.FTZ R4, R63, c[0x0][0x23c], -R65 ;  /* 0x00008f003f047a23 */ /* 0x004fe40000010841 */
[----:B------:R-:W3:Y:S06]  /*fef0*/  LDSM.16.MT88.4 R60, [R185+0x4800] ;  /* 0x00480000b93c783b */ /* 0x000eec0000004200 */
[----:B------:R3:W-:Y:S02]  /*ff00*/  MUFU.EX2 R225, R4 ;  /* 0x0000000400e17308 */ /* 0x0007e40000000800 */
[----:B---3--:R-:W-:Y:S02]  /*ff10*/  FFMA.FTZ R4, R69, c[0x0][0x23c], -R43 ;  /* 0x00008f0045047a23 */ /* 0x008fe4000001082b */
[--C-:B------:R-:W-:Y:S06]  /*ff20*/  FFMA.FTZ R69, R119, c[0x0][0x23c], -R64.reuse ;  /* 0x00008f0077457a23 */ /* 0x100fec0000010840 */
[----:B------:R3:W-:Y:S02]  /*ff30*/  MUFU.EX2 R25, R4 ;  /* 0x0000000400197308 */ /* 0x0007e40000000800 */
[--C-:B---3--:R-:W-:Y:S02]  /*ff40*/  FFMA.FTZ R4, R71, c[0x0][0x23c], -R64.reuse ;  /* 0x00008f0047047a23 */ /* 0x108fe40000010840 */
[--C-:B------:R-:W-:Y:S06]  /*ff50*/  FFMA.FTZ R71, R130, c[0x0][0x23c], -R64.reuse ;  /* 0x00008f0082477a23 */ /* 0x100fec0000010840 */
[----:B------:R3:W5:Y:S10]  /*ff60*/  MUFU.EX2 R26, R4 ;  /* 0x00000004001a7308 */ /* 0x0007740000000800 */
[----:B------:R-:W-:Y:S01]  /*ff70*/  MUFU.EX2 R71, R71 ;  /* 0x0000004700477308 */ /* 0x000fe20000000800 */
[--C-:B---3--:R-:W-:Y:S01]  /*ff80*/  FFMA.FTZ R4, R82, c[0x0][0x23c], -R64.reuse ;  /* 0x00008f0052047a23 */ /* 0x108fe20000010840 */
[----:B-----5:R-:W-:Y:S01]  /*ff90*/  MOV R138, R26 ;  /* 0x0000001a008a7202 */ /* 0x020fe20000000f00 */
[----:B------:R-:W-:Y:S07]  /*ffa0*/  FMUL.FTZ R26, R0, R158 ;  /* 0x0000009e001a7220 */ /* 0x000fee0000410000 */
[----:B------:R3:W5:Y:S02]  /*ffb0*/  MUFU.EX2 R28, R4 ;  /* 0x00000004001c7308 */ /* 0x0007640000000800 */
[--C-:B---3--:R-:W-:Y:S01]  /*ffc0*/  FFMA.FTZ R4, R83, c[0x0][0x23c], -R64.reuse ;  /* 0x00008f0053047a23 */ /* 0x108fe20000010840 */
[----:B-----5:R-:W-:Y:S01]  /*ffd0*/  MOV R136, R28 ;  /* 0x0000001c00887202 */ /* 0x020fe20000000f00 */
[----:B------:R-:W-:Y:S06]  /*ffe0*/  FFMA.FTZ R28, R98, c[0x0][0x23c], -R64 ;  /* 0x00008f00621c7a23 */ /* 0x000fec0000010840 */
[----:B------:R3:W5:Y:S02]  /*fff0*/  MUFU.EX2 R30, R4 ;  /* 0x00000004001e7308 */ /* 0x0007640000000800 */
[----:B---3--:R-:W-:Y:S01]  /*10000*/  FFMA.FTZ R4, R72, c[0x0][0x23c], -R66 ;  /* 0x00008f0048047a23 */ /* 0x008fe20000010842 */
[----:B-----5:R-:W-:Y:S01]  /*10010*/  MOV R144, R30 ;  /* 0x0000001e00907202 */ /* 0x020fe20000000f00 */
[----:B------:R-:W-:Y:S06]  /*10020*/  FFMA.FTZ R30, R99, c[0x0][0x23c], -R64 ;  /* 0x00008f00631e7a23 */ /* 0x000fec0000010840 */
[----:B------:R3:W-:Y:S01]  /*10030*/  MUFU.EX2 R213, R4 ;  /* 0x0000000400d57308 */ /* 0x0007e20000000800 */
[----:B------:R-:W-:Y:S09]  /*10040*/  FFMA.FTZ R72, R123, c[0x0][0x23c], -R65 ;  /* 0x00008f007b487a23 */ /* 0x000ff20000010841 */
[----:B------:R5:W-:Y:S10]  /*10050*/  MUFU.EX2 R135, R30 ;  /* 0x0000001e00877308 */ /* 0x000bf40000000800 */
[----:B------:R-:W-:Y:S01]  /*10060*/  MUFU.EX2 R72, R72 ;  /* 0x0000004800487308 */ /* 0x000fe20000000800 */
[--C-:B---3--:R-:W-:Y:S02]  /*10070*/  FFMA.FTZ R4, R73, c[0x0][0x23c], -R66.reuse ;  /* 0x00008f0049047a23 */ /* 0x108fe40000010842 */
[----:B------:R-:W-:Y:S07]  /*10080*/  FFMA.FTZ R73, R124, c[0x0][0x23c], -R66 ;  /* 0x00008f007c497a23 */ /* 0x000fee0000010842 */
[----:B------:R3:W-:Y:S01]  /*10090*/  MUFU.EX2 R233, R4 ;  /* 0x0000000400e97308 */ /* 0x0007e20000000800 */
[C---:B-----5:R-:W-:Y:S02]  /*100a0*/  FMUL.FTZ R30, R0.reuse, R162 ;  /* 0x000000a2001e7220 */ /* 0x060fe40000410000 */
[----:B------:R-:W-:Y:S04]  /*100b0*/  FFMA.FTZ R0, R0, R150, R169 ;  /* 0x0000009600007223 */ /* 0x000fe800000100a9 */
[----:B------:R-:W-:Y:S03]  /*100c0*/  FADD.FTZ R0, R174, R0 ;  /* 0x00000000ae007221 */ /* 0x000fe60000010000 */
[----:B------:R-:W-:Y:S01]  /*100d0*/  MUFU.EX2 R73, R73 ;  /* 0x0000004900497308 */ /* 0x000fe20000000800 */
[----:B------:R-:W-:Y:S02]  /*100e0*/  FADD.FTZ R0, R175, R0 ;  /* 0x00000000af007221 */ /* 0x000fe40000010000 */
[--C-:B---3--:R-:W-:Y:S02]  /*100f0*/  FFMA.FTZ R4, R74, c[0x0][0x23c], -R65.reuse ;  /* 0x00008f004a047a23 */ /* 0x108fe40000010841 */
[--C-:B------:R-:W-:Y:S05]  /*10100*/  FFMA.FTZ R74, R40, c[0x0][0x23c], -R65.reuse ;  /* 0x00008f00284a7a23 */ /* 0x100fea0000010841 */
[----:B------:R3:W-:Y:S10]  /*10110*/  MUFU.EX2 R207, R4 ;  /* 0x0000000400cf7308 */ /* 0x0007f40000000800 */
[----:B------:R-:W-:Y:S01]  /*10120*/  MUFU.EX2 R74, R74 ;  /* 0x0000004a004a7308 */ /* 0x000fe20000000800 */
[--C-:B---3--:R-:W-:Y:S09]  /*10130*/  FFMA.FTZ R4, R75, c[0x0][0x23c], -R65.reuse ;  /* 0x00008f004b047a23 */ /* 0x108ff20000010841 */
[----:B------:R-:W-:Y:S10]  /*10140*/  MUFU.EX2 R75, R70 ;  /* 0x00000046004b7308 */ /* 0x000ff40000000800 */
[----:B------:R3:W-:Y:S02]  /*10150*/  MUFU.EX2 R224, R4 ;  /* 0x0000000400e07308 */ /* 0x0007e40000000800 */
[--C-:B---3--:R-:W-:Y:S08]  /*10160*/  FFMA.FTZ R4, R76, c[0x0][0x23c], -R66.reuse ;  /* 0x00008f004c047a23 */ /* 0x108ff00000010842 */
[----:B------:R3:W-:Y:S10]  /*10170*/  MUFU.EX2 R76, R69 ;  /* 0x00000045004c7308 */ /* 0x0007f40000000800 */
[----:B------:R5:W-:Y:S01]  /*10180*/  MUFU.EX2 R229, R4 ;  /* 0x0000000400e57308 */ /* 0x000be20000000800 */
[--C-:B---3--:R-:W-:Y:S09]  /*10190*/  FFMA.FTZ R69, R122, c[0x0][0x23c], -R65.reuse ;  /* 0x00008f007a457a23 */ /* 0x108ff20000010841 */
[----:B------:R-:W3:Y:S01]  /*101a0*/  MUFU.EX2 R69, R69 ;  /* 0x0000004500457308 */ /* 0x000ee20000000800 */
[----:B-----5:R-:W-:Y:S09]  /*101b0*/  FFMA.FTZ R4, R79, c[0x0][0x23c], -R65 ;  /* 0x00008f004f047a23 */ /* 0x020ff20000010841 */
[----:B------:R5:W-:Y:S01]  /*101c0*/  MUFU.EX2 R223, R4 ;  /* 0x0000000400df7308 */ /* 0x000be20000000800 */
[----:B---3--:R-:W-:Y:S01]  /*101d0*/  F2FP.PACK_AB R161, R72, R69 ;  /* 0x0000004548a1723e */ /* 0x008fe200000000ff */
[C---:B-----5:R-:W-:Y:S01]  /*101e0*/  FMUL.FTZ R4, R41.reuse, R140 ;  /* 0x0000008c29047220 */ /* 0x060fe20000410000 */
[----:B------:R-:W-:Y:S01]  /*101f0*/  MOV R140, R25 ;  /* 0x00000019008c7202 */ /* 0x000fe20000000f00 */
[----:B------:R-:W-:Y:S05]  /*10200*/  FMUL.FTZ R25, R2, R157 ;  /* 0x0000009d02197220 */ /* 0x000fea0000410000 */
[-C--:B------:R-:W-:Y:S08]  /*10210*/  HMMA.16816.F32 R4, R44, R20.reuse, R4 ;  /* 0x000000142c04723c */ /* 0x080ff00000001804 */
[C---:B------:R-:W-:Y:S07]  /*10220*/  HMMA.16816.F32 R8, R32.reuse, R20, R8 ;  /* 0x000000142008723c */ /* 0x040fee0000001808 */
[----:B------:R-:W-:Y:S01]  /*10230*/  FFMA.FTZ R20, R96, c[0x0][0x23c], -R43 ;  /* 0x00008f0060147a23 */ /* 0x000fe2000001082b */
[-C--:B------:R-:W-:Y:S03]  /*10240*/  HMMA.16816.F32 R12, R32, R22.reuse, R12 ;  /* 0x00000016200c723c */ /* 0x080fe6000000180c */
[----:B------:R3:W-:Y:S01]  /*10250*/  MUFU.EX2 R171, R20 ;  /* 0x0000001400ab7308 */ /* 0x0007e20000000800 */
[C---:B------:R-:W-:Y:S04]  /*10260*/  FMUL.FTZ R21, R41.reuse, R153 ;  /* 0x0000009929157220 */ /* 0x040fe80000410000 */
[C---:B------:R-:W-:Y:S05]  /*10270*/  HMMA.16816.F32 R16, R44.reuse, R22, R16 ;  /* 0x000000162c10723c */ /* 0x040fea0000001810 */
[----:B------:R5:W-:Y:S02]  /*10280*/  MUFU.EX2 R153, R24 ;  /* 0x0000001800997308 */ /* 0x000be40000000800 */
[C---:B------:R-:W-:Y:S02]  /*10290*/  FMUL.FTZ R22, R42.reuse, R154 ;  /* 0x0000009a2a167220 */ /* 0x040fe40000410000 */
[----:B------:R-:W-:Y:S01]  /*102a0*/  FMUL.FTZ R23, R42, R155 ;  /* 0x0000009b2a177220 */ /* 0x000fe20000410000 */
[----:B------:R-:W2:Y:S04]  /*102b0*/  LDL.LU R154, [R1+0x4] ;  /* 0x00000400019a7983 */ /* 0x000ea80000300800 */
[----:B------:R-:W2:Y:S01]  /*102c0*/  LDL.LU R155, [R1] ;  /* 0x00000000019b7983 */ /* 0x000ea20000300800 */
[----:B---3--:R-:W-:Y:S02]  /*102d0*/  FMUL.FTZ R20, R41, R152 ;  /* 0x0000009829147220 */ /* 0x008fe40000410000 */
[----:B------:R3:W-:Y:S05]  /*102e0*/  MUFU.EX2 R152, R28 ;  /* 0x0000001c00987308 */ /* 0x0007ea0000000800 */
[-C--:B------:R-:W-:Y:S03]  /*102f0*/  HMMA.16816.F32 R20, R44, R48.reuse, R20 ;  /* 0x000000302c14723c */ /* 0x080fe60000001814 */
[----:B-----5:R-:W-:Y:S07]  /*10300*/  FMUL.FTZ R24, R2, R156 ;  /* 0x0000009c02187220 */ /* 0x020fee0000410000 */
[C---:B------:R-:W-:Y:S07]  /*10310*/  HMMA.16816.F32 R24, R32.reuse, R48, R24 ;  /* 0x000000302018723c */ /* 0x040fee0000001818 */
[----:B------:R-:W-:Y:S01]  /*10320*/  FFMA.FTZ R48, R88, c[0x0][0x23c], -R66 ;  /* 0x00008f0058307a23 */ /* 0x000fe20000010842 */
[----:B------:R-:W-:Y:S01]  /*10330*/  F2FP.PACK_AB R49, R199, R168 ;  /* 0x000000a8c731723e */ /* 0x000fe200000000ff */
[C---:B---3--:R-:W-:Y:S02]  /*10340*/  FMUL.FTZ R28, R2.reuse, R160 ;  /* 0x000000a0021c7220 */ /* 0x048fe40000410000 */
[----:B------:R3:W-:Y:S01]  /*10350*/  MUFU.EX2 R133, R48 ;  /* 0x0000003000857308 */ /* 0x0007e20000000800 */
[----:B------:R-:W-:Y:S01]  /*10360*/  FFMA.FTZ R2, R2, R151, R134 ;  /* 0x0000009702027223 */ /* 0x000fe20000010086 */
[----:B------:R-:W-:Y:S02]  /*10370*/  F2FP.PACK_AB R160, R68, R67 ;  /* 0x0000004344a0723e */ /* 0x000fe400000000ff */
[----:B------:R-:W-:Y:S01]  /*10380*/  MOV R134, R36 ;  /* 0x0000002400867202 */ /* 0x000fe20000000f00 */
[-C--:B------:R-:W-:Y:S07]  /*10390*/  HMMA.16816.F32 R28, R32, R50.reuse, R28 ;  /* 0x00000032201c723c */ /* 0x080fee000000181c */
[C---:B------:R-:W-:Y:S02]  /*103a0*/  FMUL.FTZ R32, R41.reuse, R164 ;  /* 0x000000a429207220 */ /* 0x040fe40000410000 */
[----:B------:R-:W-:Y:S03]  /*103b0*/  FMUL.FTZ R33, R41, R165 ;  /* 0x000000a529217220 */ /* 0x000fe60000410000 */
[----:B------:R-:W-:Y:S01]  /*103c0*/  FMUL.FTZ R34, R42, R166 ;  /* 0x000000a62a227220 */ /* 0x000fe20000410000 */
[----:B------:R-:W-:Y:S01]  /*103d0*/  F2FP.PACK_AB R165, R76, R77 ;  /* 0x0000004d4ca5723e */ /* 0x000fe200000000ff */
[----:B------:R-:W-:Y:S02]  /*103e0*/  FMUL.FTZ R35, R42, R167 ;  /* 0x000000a72a237220 */ /* 0x000fe40000410000 */
[--C-:B---3--:R-:W-:Y:S05]  /*103f0*/  FFMA.FTZ R48, R89, c[0x0][0x23c], -R66.reuse ;  /* 0x00008f0059307a23 */ /* 0x108fea0000010842 */
[----:B------:R-:W-:Y:S01]  /*10400*/  HMMA.16816.F32 R32, R44, R50, R32 ;  /* 0x000000322c20723c */ /* 0x000fe20000001820 */
[----:B------:R3:W5:Y:S06]  /*10410*/  MUFU.EX2 R132, R48 ;  /* 0x0000003000847308 */ /* 0x00076c0000000800 */
[----:B------:R-:W-:Y:S02]  /*10420*/  F2FP.PACK_AB R46, R147, R149 ;  /* 0x00000095932e723e */ /* 0x000fe400000000ff */
[----:B------:R-:W-:Y:S03]  /*10430*/  F2FP.PACK_AB R47, R146, R148 ;  /* 0x00000094922f723e */ /* 0x000fe600000000ff */
[----:B------:R-:W-:Y:S02]  /*10440*/  F2FP.PACK_AB R44, R209, R204 ;  /* 0x000000ccd12c723e */ /* 0x000fe400000000ff */
[----:B------:R-:W-:Y:S02]  /*10450*/  F2FP.PACK_AB R45, R203, R182 ;  /* 0x000000b6cb2d723e */ /* 0x000fe400000000ff */
[----:B------:R-:W-:Y:S02]  /*10460*/  F2FP.PACK_AB R50, R244, R226 ;  /* 0x000000e2f432723e */ /* 0x000fe400000000ff */
[----:B------:R-:W-:Y:S03]  /*10470*/  F2FP.PACK_AB R51, R237, R217 ;  /* 0x000000d9ed33723e */ /* 0x000fe600000000ff */
[-C--:B----4-:R-:W-:Y:S03]  /*10480*/  HMMA.16816.F32 R4, R44, R52.reuse, R4 ;  /* 0x000000342c04723c */ /* 0x090fe60000001804 */
[----:B---3--:R-:W-:Y:S01]  /*10490*/  FFMA.FTZ R48, R90, c[0x0][0x23c], -R65 ;  /* 0x00008f005a307a23 */ /* 0x008fe20000010841 */
[----:B-----5:R-:W-:Y:S03]  /*104a0*/  F2FP.PACK_AB R40, R132, R133 ;  /* 0x000000858428723e */ /* 0x020fe600000000ff */
[----:B------:R3:W-:Y:S02]  /*104b0*/  MUFU.EX2 R127, R48 ;  /* 0x00000030007f7308 */ /* 0x0007e40000000800 */
[----:B---3--:R-:W-:Y:S07]  /*104c0*/  F2FP.PACK_AB R48, R206, R170 ;  /* 0x000000aace30723e */ /* 0x008fee00000000ff */
[C---:B------:R-:W-:Y:S07]  /*104d0*/  HMMA.16816.F32 R8, R48.reuse, R52, R8 ;  /* 0x000000343008723c */ /* 0x040fee0000001808 */
[--C-:B------:R-:W-:Y:S01]  /*104e0*/  FFMA.FTZ R52, R92, c[0x0][0x23c], -R66.reuse ;  /* 0x00008f005c347a23 */ /* 0x100fe20000010842 */
[-C--:B------:R-:W-:Y:S03]  /*104f0*/  HMMA.16816.F32 R12, R48, R54.reuse, R12 ;  /* 0x00000036300c723c */ /* 0x080fe6000000180c */
[----:B------:R3:W-:Y:S05]  /*10500*/  MUFU.EX2 R99, R52 ;  /* 0x0000003400637308 */ /* 0x0007ea0000000800 */
[C---:B------:R-:W-:Y:S08]  /*10510*/  HMMA.16816.F32 R16, R44.reuse, R54, R16 ;  /* 0x000000362c10723c */ /* 0x040ff00000001810 */
[-C--:B-1----:R-:W-:Y:S08]  /*10520*/  HMMA.16816.F32 R20, R44, R56.reuse, R20 ;  /* 0x000000382c14723c */ /* 0x082ff00000001814 */
[C---:B------:R-:W-:Y:S04]  /*10530*/  HMMA.16816.F32 R24, R48.reuse, R56, R24 ;  /* 0x000000383018723c */ /* 0x040fe80000001818 */
[----:B---3--:R-:W-:Y:S03]  /*10540*/  FFMA.FTZ R52, R93, c[0x0][0x23c], -R66 ;  /* 0x00008f005d347a23 */ /* 0x008fe60000010842 */
[--C-:B------:R-:W-:Y:S01]  /*10550*/  FFMA.FTZ R56, R102, c[0x0][0x23c], -R64.reuse ;  /* 0x00008f0066387a23 */ /* 0x100fe20000010840 */
[-C--:B------:R-:W-:Y:S01]  /*10560*/  HMMA.16816.F32 R28, R48, R58.reuse, R28 ;  /* 0x0000003a301c723c */ /* 0x080fe2000000181c */
[----:B------:R1:W-:Y:S06]  /*10570*/  MUFU.EX2 R98, R52 ;  /* 0x0000003400627308 */ /* 0x0003ec0000000800 */
[----:B------:R-:W-:Y:S01]  /*10580*/  FFMA.FTZ R48, R100, c[0x0][0x23c], -R43 ;  /* 0x00008f0064307a23 */ /* 0x000fe2000001082b */
        /* <DEDUP_REMOVED lines=11> */
[-C--:B------:R-:W-:Y:S03]  /*10640*/  HMMA.16816.F32 R4, R44, R60.reuse, R4 ;  /* 0x0000003c2c04723c */ /* 0x080fe60000001804 */
[--C-:B---3--:R-:W-:Y:S05]  /*10650*/  FFMA.FTZ R56, R103, c[0x0][0x23c], -R64.reuse ;  /* 0x00008f0067387a23 */ /* 0x108fea0000010840 */
[----:B------:R3:W-:Y:S01]  /*10660*/  MUFU.EX2 R92, R56 ;  /* 0x00000038005c7308 */ /* 0x0007e20000000800 */
[----:B-1----:R-:W-:Y:S09]  /*10670*/  FFMA.FTZ R52, R95, c[0x0][0x23c], -R65 ;  /* 0x00008f005f347a23 */ /* 0x002ff20000010841 */
[----:B------:R1:W-:Y:S01]  /*10680*/  MUFU.EX2 R95, R48 ;  /* 0x00000030005f7308 */ /* 0x0003e20000000800 */
[----:B---3--:R-:W-:Y:S09]  /*10690*/  LDSM.16.MT88.4 R56, [R185+0x4c00] ;  /* 0x004c0000b938783b */ /* 0x008ff20000004200 */
[----:B------:R3:W-:Y:S01]  /*106a0*/  MUFU.EX2 R96, R52 ;  /* 0x0000003400607308 */ /* 0x0007e20000000800 */
[--C-:B-1----:R-:W-:Y:S09]  /*106b0*/  FFMA.FTZ R48, R101, c[0x0][0x23c], -R43.reuse ;  /* 0x00008f0065307a23 */ /* 0x102ff2000001082b */
[----:B------:R1:W-:Y:S01]  /*106c0*/  MUFU.EX2 R94, R48 ;  /* 0x00000030005e7308 */ /* 0x0003e20000000800 */
[----:B---3--:R-:W3:Y:S01]  /*106d0*/  LDSM.16.MT88.4 R52, [R186+0x4800] ;  /* 0x00480000ba34783b */ /* 0x008ee20000004200 */
[----:B-1----:R-:W-:Y:S07]  /*106e0*/  F2FP.PACK_AB R48, R211, R180 ;  /* 0x000000b4d330723e */ /* 0x002fee00000000ff */
[C---:B------:R-:W-:Y:S07]  /*106f0*/  HMMA.16816.F32 R8, R48.reuse, R60, R8 ;  /* 0x0000003c3008723c */ /* 0x040fee0000001808 */
[--C-:B------:R-:W-:Y:S01]  /*10700*/  FFMA.FTZ R60, R112, c[0x0][0x23c], -R43.reuse ;  /* 0x00008f00703c7a23 */ /* 0x100fe2000001082b */
[-C--:B------:R-:W-:Y:S03]  /*10710*/  HMMA.16816.F32 R12, R48, R62.reuse, R12 ;  /* 0x0000003e300c723c */ /* 0x080fe6000000180c */
[----:B------:R1:W-:Y:S05]  /*10720*/  MUFU.EX2 R91, R60 ;  /* 0x0000003c005b7308 */ /* 0x0003ea0000000800 */
[C---:B------:R-:W-:Y:S08]  /*10730*/  HMMA.16816.F32 R16, R44.reuse, R62, R16 ;  /* 0x0000003e2c10723c */ /* 0x040ff00000001810 */
[-C--:B---3--:R-:W-:Y:S08]  /*10740*/  HMMA.16816.F32 R20, R44, R52.reuse, R20 ;  /* 0x000000342c14723c */ /* 0x088ff00000001814 */
[C---:B------:R-:W-:Y:S04]  /*10750*/  HMMA.16816.F32 R24, R48.reuse, R52, R24 ;  /* 0x000000343018723c */ /* 0x040fe80000001818 */
[----:B-1----:R-:W-:Y:S03]  /*10760*/  FFMA.FTZ R60, R113, c[0x0][0x23c], -R43 ;  /* 0x00008f00713c7a23 */ /* 0x002fe6000001082b */
[--C-:B------:R-:W-:Y:S01]  /*10770*/  FFMA.FTZ R52, R114, c[0x0][0x23c], -R64.reuse ;  /* 0x00008f0072347a23 */ /* 0x100fe20000010840 */
[-C--:B------:R-:W-:Y:S01]  /*10780*/  HMMA.16816.F32 R28, R48, R54.reuse, R28 ;  /* 0x00000036301c723c */ /* 0x080fe2000000181c */
[----:B------:R1:W-:Y:S06]  /*10790*/  MUFU.EX2 R90, R60 ;  /* 0x0000003c005a7308 */ /* 0x0003ec0000000800 */
[--C-:B------:R-:W-:Y:S01]  /*107a0*/  FFMA.FTZ R48, R115, c[0x0][0x23c], -R64.reuse ;  /* 0x00008f0073307a23 */ /* 0x100fe20000010840 */
[----:B------:R-:W-:Y:S03]  /*107b0*/  HMMA.16816.F32 R32, R44, R54, R32 ;  /* 0x000000362c20723c */ /* 0x000fe60000001820 */
[----:B------:R3:W-:Y:S01]  /*107c0*/  MUFU.EX2 R89, R52 ;  /* 0x0000003400597308 */ /* 0x0007e20000000800 */
[----:B------:R-:W-:Y:S01]  /*107d0*/  F2FP.PACK_AB R49, R208, R177 ;  /* 0x000000b1d031723e */ /* 0x000fe200000000ff */
[----:B------:R-:W-:Y:S01]  /*107e0*/  FFMA.FTZ R64, R131, c[0x0][0x23c], -R64 ;  /* 0x00008f0083407a23 */ /* 0x000fe20000010840 */
[----:B------:R-:W-:Y:S02]  /*107f0*/  F2FP.PACK_AB R50, R234, R214 ;  /* 0x000000d6ea32723e */ /* 0x000fe400000000ff */
[----:B------:R-:W-:Y:S04]  /*10800*/  F2FP.PACK_AB R44, R247, R242 ;  /* 0x000000f2f72c723e */ /* 0x000fe800000000ff */
[----:B------:R-:W-:Y:S01]  /*10810*/  F2FP.PACK_AB R45, R250, R235 ;  /* 0x000000ebfa2d723e */ /* 0x000fe200000000ff */
[----:B------:R4:W-:Y:S01]  /*10820*/  MUFU.EX2 R88, R48 ;  /* 0x0000003000587308 */ /* 0x0009e20000000800 */
[----:B------:R-:W-:Y:S02]  /*10830*/  F2FP.PACK_AB R46, R142, R251 ;  /* 0x000000fb8e2e723e */ /* 0x000fe400000000ff */
[----:B------:R-:W-:Y:S01]  /*10840*/  F2FP.PACK_AB R47, R141, R246 ;  /* 0x000000f68d2f723e */ /* 0x000fe200000000ff */
[----:B-1----:R-:W1:Y:S01]  /*10850*/  LDSM.16.MT88.4 R60, [R186+0x4c00] ;  /* 0x004c0000ba3c783b */ /* 0x002e620000004200 */
[----:B------:R-:W-:Y:S05]  /*10860*/  F2FP.PACK_AB R51, R225, R216 ;  /* 0x000000d8e133723e */ /* 0x000fea00000000ff */
[-C--:B------:R-:W-:Y:S01]  /*10870*/  HMMA.16816.F32 R4, R44, R56.reuse, R4 ;  /* 0x000000382c04723c */ /* 0x080fe20000001804 */
[----:B------:R-:W5:Y:S02]  /*10880*/  MUFU.EX2 R64, R64 ;  /* 0x0000004000407308 */ /* 0x000f640000000800 */
[--C-:B---3--:R-:W-:Y:S08]  /*10890*/  FFMA.FTZ R52, R105, c[0x0][0x23c], -R66.reuse ;  /* 0x00008f0069347a23 */ /* 0x108ff00000010842 */
[----:B------:R3:W-:Y:S01]  /*108a0*/  MUFU.EX2 R86, R52 ;  /* 0x0000003400567308 */ /* 0x0007e20000000800 */
[--C-:B----4-:R-:W-:Y:S09]  /*108b0*/  FFMA.FTZ R48, R104, c[0x0][0x23c], -R66.reuse ;  /* 0x00008f0068307a23 */ /* 0x110ff20000010842 */
[----:B------:R4:W-:Y:S01]  /*108c0*/  MUFU.EX2 R87, R48 ;  /* 0x0000003000577308 */ /* 0x0009e20000000800 */
[----:B-----5:R-:W-:Y:S01]  /*108d0*/  F2FP.PACK_AB R167, R64, R71 ;  /* 0x0000004740a7723e */ /* 0x020fe200000000ff */
[--C-:B---3--:R-:W-:Y:S08]  /*108e0*/  FFMA.FTZ R52, R106, c[0x0][0x23c], -R65.reuse ;  /* 0x00008f006a347a23 */ /* 0x108ff00000010841 */
[----:B------:R3:W-:Y:S01]  /*108f0*/  MUFU.EX2 R84, R52 ;  /* 0x0000003400547308 */ /* 0x0007e20000000800 */
[----:B----4-:R-:W-:Y:S07]  /*10900*/  F2FP.PACK_AB R48, R218, R200 ;  /* 0x000000c8da30723e */ /* 0x010fee00000000ff */
[C---:B------:R-:W-:Y:S07]  /*10910*/  HMMA.16816.F32 R8, R48.reuse, R56, R8 ;  /* 0x000000383008723c */ /* 0x040fee0000001808 */
[--C-:B------:R-:W-:Y:S01]  /*10920*/  FFMA.FTZ R56, R108, c[0x0][0x23c], -R66.reuse ;  /* 0x00008f006c387a23 */ /* 0x100fe20000010842 */
[-C--:B------:R-:W-:Y:S03]  /*10930*/  HMMA.16816.F32 R12, R48, R58.reuse, R12 ;  /* 0x0000003a300c723c */ /* 0x080fe6000000180c */
[----:B------:R4:W-:Y:S01]  /*10940*/  MUFU.EX2 R82, R56 ;  /* 0x0000003800527308 */ /* 0x0009e20000000800 */
[--C-:B---3--:R-:W-:Y:S04]  /*10950*/  FFMA.FTZ R52, R107, c[0x0][0x23c], -R65.reuse ;  /* 0x00008f006b347a23 */ /* 0x108fe80000010841 */
[C---:B------:R-:W-:Y:S05]  /*10960*/  HMMA.16816.F32 R16, R44.reuse, R58, R16 ;  /* 0x0000003a2c10723c */ /* 0x040fea0000001810 */
[----:B------:R3:W-:Y:S03]  /*10970*/  MUFU.EX2 R85, R52 ;  /* 0x0000003400557308 */ /* 0x0007e60000000800 */
[-C--:B-1----:R-:W-:Y:S08]  /*10980*/  HMMA.16816.F32 R20, R44, R60.reuse, R20 ;  /* 0x0000003c2c14723c */ /* 0x082ff00000001814 */
[C---:B------:R-:W-:Y:S04]  /*10990*/  HMMA.16816.F32 R24, R48.reuse, R60, R24 ;  /* 0x0000003c3018723c */ /* 0x040fe80000001818 */
[--C-:B----4-:R-:W-:Y:S02]  /*109a0*/  FFMA.FTZ R56, R109, c[0x0][0x23c], -R66.reuse ;  /* 0x00008f006d387a23 */ /* 0x110fe40000010842 */
[----:B------:R-:W-:Y:S02]  /*109b0*/  FFMA.FTZ R66, R125, c[0x0][0x23c], -R66 ;  /* 0x00008f007d427a23 */ /* 0x000fe40000010842 */
[-C--:B------:R-:W-:Y:S01]  /*109c0*/  HMMA.16816.F32 R28, R48, R62.reuse, R28 ;  /* 0x0000003e301c723c */ /* 0x080fe2000000181c */
[----:B------:R1:W-:Y:S03]  /*109d0*/  MUFU.EX2 R83, R56 ;  /* 0x0000003800537308 */ /* 0x0003e60000000800 */
[--C-:B------:R-:W-:Y:S01]  /*109e0*/  FFMA.FTZ R60, R110, c[0x0][0x23c], -R65.reuse ;  /* 0x00008f006e3c7a23 */ /* 0x100fe20000010841 */
[----:B---3--:R-:W3:Y:S02]  /*109f0*/  LDSM.16.MT88.4 R52, [R185+0x5000] ;  /* 0x00500000b934783b */ /* 0x008ee40000004200 */
[----:B------:R-:W-:Y:S01]  /*10a00*/  FFMA.FTZ R48, R111, c[0x0][0x23c], -R65 ;  /* 0x00008f006f307a23 */ /* 0x000fe20000010841 */
[----:B------:R-:W-:Y:S03]  /*10a10*/  HMMA.16816.F32 R32, R44, R62, R32 ;  /* 0x0000003e2c20723c */ /* 0x000fe60000001820 */
[----:B------:R4:W-:Y:S01]  /*10a20*/  MUFU.EX2 R80, R48 ;  /* 0x0000003000507308 */ /* 0x0009e20000000800 */
[--C-:B------:R-:W-:Y:S01]  /*10a30*/  FFMA.FTZ R49, R116, c[0x0][0x23c], -R43.reuse ;  /* 0x00008f0074317a23 */ /* 0x100fe2000001082b */
[----:B------:R-:W-:Y:S01]  /*10a40*/  F2FP.PACK_AB R50, R232, R229 ;  /* 0x000000e5e832723e */ /* 0x000fe200000000ff */
[----:B------:R-:W-:Y:S01]  /*10a50*/  FFMA.FTZ R43, R129, c[0x0][0x23c], -R43 ;  /* 0x00008f00812b7a23 */ /* 0x000fe2000001082b */
[----:B------:R-:W-:Y:S01]  /*10a60*/  F2FP.PACK_AB R44, R140, R222 ;  /* 0x000000de8c2c723e */ /* 0x000fe200000000ff */
[----:B------:R-:W-:Y:S01]  /*10a70*/  FFMA.FTZ R65, R39, c[0x0][0x23c], -R65 ;  /* 0x00008f0027417a23 */ /* 0x000fe20000010841 */
[----:B------:R-:W-:Y:S03]  /*10a80*/  F2FP.PACK_AB R45, R138, R212 ;  /* 0x000000d48a2d723e */ /* 0x000fe600000000ff */
[----:B------:R-:W-:Y:S01]  /*10a90*/  F2FP.PACK_AB R46, R145, R137 ;  /* 0x00000089912e723e */ /* 0x000fe200000000ff */
[----:B------:R5:W3:Y:S01]  /*10aa0*/  MUFU.EX2 R79, R49 ;  /* 0x00000031004f7308 */ /* 0x000ae20000000800 */
[----:B------:R-:W-:Y:S01]  /*10ab0*/  F2FP.PACK_AB R47, R144, R136 ;  /* 0x00000088902f723e */ /* 0x000fe200000000ff */
[----:B--2---:R-:W-:Y:S01]  /*10ac0*/  FFMA.FTZ R39, R42, R154, R173 ;  /* 0x0000009a2a277223 */ /* 0x004fe200000100ad */
[----:B------:R-:W-:Y:S01]  /*10ad0*/  F2FP.PACK_AB R51, R223, R215 ;  /* 0x000000d7df33723e */ /* 0x000fe200000000ff */
[----:B-1----:R-:W1:Y:S01]  /*10ae0*/  LDSM.16.MT88.4 R56, [R186+0x5000] ;  /* 0x00500000ba38783b */ /* 0x002e620000004200 */
[----:B------:R-:W-:Y:S01]  /*10af0*/  F2FP.PACK_AB R42, R98, R99 ;  /* 0x00000063622a723e */ /* 0x000fe200000000ff */
[----:B------:R-:W-:Y:S04]  /*10b00*/  FADD.FTZ R39, R228, R39 ;  /* 0x00000027e4277221 */ /* 0x000fe80000010000 */
[----:B------:R2:W-:Y:S01]  /*10b10*/  MUFU.EX2 R81, R60 ;  /* 0x0000003c00517308 */ /* 0x0005e20000000800 */
[----:B------:R-:W-:Y:S01]  /*10b20*/  FADD.FTZ R39, R219, R39 ;  /* 0x00000027db277221 */ /* 0x000fe20000010000 */
[----:B----4-:R-:W-:Y:S08]  /*10b30*/  F2FP.PACK_AB R48, R233, R213 ;  /* 0x000000d5e930723e */ /* 0x010ff000000000ff */
[----:B------:R4:W1:Y:S01]  /*10b40*/  MUFU.EX2 R70, R43 ;  /* 0x0000002b00467308 */ /* 0x0008620000000800 */
[-C--:B---3--:R-:W-:Y:S03]  /*10b50*/  HMMA.16816.F32 R4, R44, R52.reuse, R4 ;  /* 0x000000342c04723c */ /* 0x088fe60000001804 */
[----:B-----5:R-:W-:Y:S02]  /*10b60*/  F2FP.PACK_AB R49, R224, R207 ;  /* 0x000000cfe031723e */ /* 0x020fe400000000ff */
[----:B------:R-:W-:Y:S04]  /*10b70*/  F2FP.PACK_AB R164, R78, R79 ;  /* 0x0000004f4ea4723e */ /* 0x000fe800000000ff */
[----:B------:R-:W3:Y:S01]  /*10b80*/  MUFU.EX2 R66, R66 ;  /* 0x0000004200427308 */ /* 0x000ee20000000800 */
[C---:B------:R-:W-:Y:S01]  /*10b90*/  HMMA.16816.F32 R8, R48.reuse, R52, R8 ;  /* 0x000000343008723c */ /* 0x040fe20000001808 */
[----:B--2---:R-:W2:Y:S08]  /*10ba0*/  LDSM.16.MT88.4 R60, [R185+0x5400] ;  /* 0x00540000b93c783b */ /* 0x004eb00000004200 */
[----:B------:R-:W5:Y:S01]  /*10bb0*/  MUFU.EX2 R65, R65 ;  /* 0x0000004100417308 */ /* 0x000f620000000800 */
[-C--:B------:R-:W-:Y:S03]  /*10bc0*/  HMMA.16816.F32 R12, R48, R54.reuse, R12 ;  /* 0x00000036300c723c */ /* 0x080fe6000000180c */
[----:B----4-:R-:W-:Y:S02]  /*10bd0*/  F2FP.PACK_AB R43, R96, R97 ;  /* 0x00000061602b723e */ /* 0x010fe400000000ff */
[----:B-1----:R-:W-:Y:S03]  /*10be0*/  F2FP.PACK_AB R166, R70, R75 ;  /* 0x0000004b46a6723e */ /* 0x002fe600000000ff */
[C---:B------:R-:W-:Y:S01]  /*10bf0*/  HMMA.16816.F32 R16, R44.reuse, R54, R16 ;  /* 0x000000362c10723c */ /* 0x040fe20000001810 */
[----:B------:R-:W1:Y:S03]  /*10c00*/  LDSM.16.MT88.4 R52, [R186+0x5400] ;  /* 0x00540000ba34783b */ /* 0x000e660000004200 */
[----:B---3--:R-:W-:Y:S04]  /*10c10*/  F2FP.PACK_AB R162, R66, R73 ;  /* 0x0000004942a2723e */ /* 0x008fe800000000ff */
[-C--:B------:R-:W-:Y:S04]  /*10c20*/  HMMA.16816.F32 R20, R44, R56.reuse, R20 ;  /* 0x000000382c14723c */ /* 0x080fe80000001814 */
[----:B-----5:R-:W-:Y:S04]  /*10c30*/  F2FP.PACK_AB R163, R65, R74 ;  /* 0x0000004a41a3723e */ /* 0x020fe800000000ff */
[C---:B------:R-:W-:Y:S07]  /*10c40*/  HMMA.16816.F32 R24, R48.reuse, R56, R24 ;  /* 0x000000383018723c */ /* 0x040fee0000001818 */
[----:B------:R-:W-:Y:S01]  /*10c50*/  FFMA.FTZ R56, R41, R155, R172 ;  /* 0x0000009b29387223 */ /* 0x000fe200000100ac */
[-C--:B------:R-:W-:Y:S01]  /*10c60*/  HMMA.16816.F32 R28, R48, R58.reuse, R28 ;  /* 0x0000003a301c723c */ /* 0x080fe2000000181c */
[----:B------:R-:W3:Y:S03]  /*10c70*/  LDSM.16.MT88.4 R48, [R185+0x5800] ;  /* 0x00580000b930783b */ /* 0x000ee60000004200 */
[----:B------:R-:W-:Y:S01]  /*10c80*/  FADD.FTZ R56, R238, R56 ;  /* 0x00000038ee387221 */ /* 0x000fe20000010000 */
[----:B------:R-:W-:Y:S01]  /*10c90*/  F2FP.PACK_AB R41, R126, R127 ;  /* 0x0000007f7e29723e */ /* 0x000fe200000000ff */
[----:B------:R-:W-:Y:S02]  /*10ca0*/  FADD.FTZ R57, R178, R2 ;  /* 0x00000002b2397221 */ /* 0x000fe40000010000 */
[----:B------:R-:W-:Y:S01]  /*10cb0*/  FADD.FTZ R2, R231, R56 ;  /* 0x00000038e7027221 */ /* 0x000fe20000010000 */
[----:B------:R-:W-:Y:S04]  /*10cc0*/  HMMA.16816.F32 R32, R44, R58, R32 ;  /* 0x0000003a2c20723c */ /* 0x000fe80000001820 */
[----:B------:R-:W-:Y:S02]  /*10cd0*/  FADD.FTZ R57, R181, R57 ;  /* 0x00000039b5397221 */ /* 0x000fe40000010000 */
[----:B------:R-:W-:Y:S01]  /*10ce0*/  FADD.FTZ R2, R249, R2 ;  /* 0x00000002f9027221 */ /* 0x000fe20000010000 */
[----:B------:R-:W-:Y:S01]  /*10cf0*/  F2FP.PACK_AB R44, R230, R220 ;  /* 0x000000dce62c723e */ /* 0x000fe200000000ff */
[----:B------:R-:W-:Y:S01]  /*10d00*/  FADD.FTZ R57, R201, R57 ;  /* 0x00000039c9397221 */ /* 0x000fe20000010000 */
[----:B------:R-:W-:Y:S03]  /*10d10*/  F2FP.PACK_AB R45, R176, R202 ;  /* 0x000000cab02d723e */ /* 0x000fe600000000ff */
[----:B------:R-:W-:Y:S01]  /*10d20*/  FADD.FTZ R2, R204, R2 ;  /* 0x00000002cc027221 */ /* 0x000fe20000010000 */
[----:B------:R-:W-:Y:S01]  /*10d30*/  F2FP.PACK_AB R46, R153, R171 ;  /* 0x000000ab992e723e */ /* 0x000fe200000000ff */
[----:B------:R-:W-:Y:S01]  /*10d40*/  FADD.FTZ R57, R170, R57 ;  /* 0x00000039aa397221 */ /* 0x000fe20000010000 */
[----:B------:R-:W-:Y:S01]  /*10d50*/  F2FP.PACK_AB R47, R135, R152 ;  /* 0x00000098872f723e */ /* 0x000fe200000000ff */
[----:B------:R-:W-:Y:S06]  /*10d60*/  FADD.FTZ R59, R209, R2 ;  /* 0x00000002d13b7221 */ /* 0x000fec0000010000 */
[-C--:B--2---:R-:W-:Y:S08]  /*10d70*/  HMMA.16816.F32 R4, R44, R60.reuse, R4 ;  /* 0x0000003c2c04723c */ /* 0x084ff00000001804 */
[C---:B------:R-:W-:Y:S08]  /*10d80*/  HMMA.16816.F32 R8, R40.reuse, R60, R8 ;  /* 0x0000003c2808723c */ /* 0x040ff00000001808 */
[-C--:B------:R-:W-:Y:S08]  /*10d90*/  HMMA.16816.F32 R12, R40, R62.reuse, R12 ;  /* 0x0000003e280c723c */ /* 0x080ff0000000180c */
[C---:B------:R-:W-:Y:S08]  /*10da0*/  HMMA.16816.F32 R16, R44.reuse, R62, R16 ;  /* 0x0000003e2c10723c */ /* 0x040ff00000001810 */
[-C--:B-1----:R-:W-:Y:S08]  /*10db0*/  HMMA.16816.F32 R20, R44, R52.reuse, R20 ;  /* 0x000000342c14723c */ /* 0x082ff00000001814 */
[C---:B------:R-:W-:Y:S07]  /*10dc0*/  HMMA.16816.F32 R24, R40.reuse, R52, R24 ;  /* 0x000000342818723c */ /* 0x040fee0000001818 */
[----:B------:R-:W-:Y:S01]  /*10dd0*/  FADD.FTZ R52, R241, R39 ;  /* 0x00000027f1347221 */ /* 0x000fe20000010000 */
[-C--:B------:R-:W-:Y:S04]  /*10de0*/  HMMA.16816.F32 R28, R40, R54.reuse, R28 ;  /* 0x00000036281c723c */ /* 0x080fe8000000181c */
[----:B------:R-:W-:Y:S02]  /*10df0*/  FADD.FTZ R39, R179, R0 ;  /* 0x00000000b3277221 */ /* 0x000fe40000010000 */
[----:B------:R-:W-:Y:S01]  /*10e00*/  FADD.FTZ R0, R182, R52 ;  /* 0x00000034b6007221 */ /* 0x000fe20000010000 */
[----:B------:R-:W-:Y:S01]  /*10e10*/  F2FP.PACK_AB R40, R94, R95 ;  /* 0x0000005f5e28723e */ /* 0x000fe200000000ff */
[----:B------:R-:W-:Y:S01]  /*10e20*/  FADD.FTZ R56, R168, R39 ;  /* 0x00000027a8387221 */ /* 0x000fe20000010000 */
[----:B------:R-:W-:Y:S01]  /*10e30*/  HMMA.16816.F32 R32, R44, R54, R32 ;  /* 0x000000362c20723c */ /* 0x000fe20000001820 */
[----:B------:R-:W1:Y:S03]  /*10e40*/  LDSM.16.MT88.4 R52, [R186+0x5800] ;  /* 0x00580000ba34783b */ /* 0x000e660000004200 */
[----:B------:R-:W-:Y:S01]  /*10e50*/  FADD.FTZ R58, R203, R0 ;  /* 0x00000000cb3a7221 */ /* 0x000fe20000010000 */
[----:B------:R-:W-:Y:S01]  /*10e60*/  F2FP.PACK_AB R41, R92, R93 ;  /* 0x0000005d5c29723e */ /* 0x000fe200000000ff */
[----:B------:R-:W-:Y:S01]  /*10e70*/  FADD.FTZ R39, R206, R57 ;  /* 0x00000039ce277221 */ /* 0x000fe20000010000 */
[----:B------:R-:W-:Y:S01]  /*10e80*/  F2FP.PACK_AB R42, R90, R91 ;  /* 0x0000005b5a2a723e */ /* 0x000fe200000000ff */
[----:B------:R-:W-:Y:S01]  /*10e90*/  FADD.FTZ R0, R149, R59 ;  /* 0x0000003b95007221 */ /* 0x000fe20000010000 */
[----:B------:R-:W-:Y:S03]  /*10ea0*/  F2FP.PACK_AB R43, R88, R89 ;  /* 0x00000059582b723e */ /* 0x000fe600000000ff */
[----:B------:R-:W-:Y:S01]  /*10eb0*/  FADD.FTZ R57, R148, R58 ;  /* 0x0000003a94397221 */ /* 0x000fe20000010000 */
[----:B------:R-:W-:Y:S01]  /*10ec0*/  F2FP.PACK_AB R44, R86, R87 ;  /* 0x00000057562c723e */ /* 0x000fe200000000ff */
[----:B------:R-:W-:Y:S01]  /*10ed0*/  FADD.FTZ R2, R199, R56 ;  /* 0x00000038c7027221 */ /* 0x000fe20000010000 */
[----:B------:R-:W2:Y:S01]  /*10ee0*/  LDSM.16.MT88.4 R148, [R185+0x5c00] ;  /* 0x005c0000b994783b */ /* 0x000ea20000004200 */
[----:B------:R-:W-:Y:S01]  /*10ef0*/  FADD.FTZ R56, R226, R39 ;  /* 0x00000027e2387221 */ /* 0x000fe20000010000 */
[-C--:B---3--:R-:W-:Y:S05]  /*10f00*/  HMMA.16816.F32 R4, R40, R48.reuse, R4 ;  /* 0x000000302804723c */ /* 0x088fea0000001804 */
[----:B------:R-:W-:Y:S01]  /*10f10*/  FADD.FTZ R39, R217, R2 ;  /* 0x00000002d9277221 */ /* 0x000fe20000010000 */
[----:B------:R-:W-:Y:S01]  /*10f20*/  F2FP.PACK_AB R45, R85, R84 ;  /* 0x00000054552d723e */ /* 0x000fe200000000ff */
[----:B------:R-:W-:Y:S01]  /*10f30*/  FADD.FTZ R58, R147, R0 ;  /* 0x00000000933a7221 */ /* 0x000fe20000010000 */
[----:B------:R-:W-:Y:S01]  /*10f40*/  F2FP.PACK_AB R46, R83, R82 ;  /* 0x00000052532e723e */ /* 0x000fe200000000ff */
[----:B------:R-:W-:Y:S03]  /*10f50*/  FADD.FTZ R2, R146, R57 ;  /* 0x0000003992027221 */ /* 0x000fe60000010000 */
[----:B------:R-:W-:Y:S01]  /*10f60*/  FADD.FTZ R0, R244, R56 ;  /* 0x00000038f4007221 */ /* 0x000fe20000010000 */
[----:B------:R-:W-:Y:S01]  /*10f70*/  F2FP.PACK_AB R47, R80, R81 ;  /* 0x00000051502f723e */ /* 0x000fe200000000ff */
[----:B------:R-:W-:Y:S02]  /*10f80*/  FADD.FTZ R39, R237, R39 ;  /* 0x00000027ed277221 */ /* 0x000fe40000010000 */
[----:B------:R-:W-:Y:S04]  /*10f90*/  FADD.FTZ R2, R227, R2 ;  /* 0x00000002e3027221 */ /* 0x000fe80000010000 */
[----:B------:R-:W-:Y:S01]  /*10fa0*/  FADD.FTZ R2, R245, R2 ;  /* 0x00000002f5027221 */ /* 0x000fe20000010000 */
        /* <DEDUP_REMOVED lines=41> */
[-C--:B--2---:R-:W-:Y:S05]  /*11240*/  HMMA.16816.F32 R140, R164, R148.reuse, R4 ;  /* 0x00000094a48c723c */ /* 0x084fea0000001804 */
[----:B------:R-:W-:Y:S02]  /*11250*/  FADD.FTZ R2, R212, R2 ;  /* 0x00000002d4027221 */ /* 0x000fe40000010000 */
[----:B------:R-:W-:Y:S02]  /*11260*/  FADD.FTZ R0, R213, R48 ;  /* 0x00000030d5007221 */ /* 0x000fe40000010000 */
[----:B------:R-:W-:Y:S03]  /*11270*/  FADD.FTZ R2, R138, R2 ;  /* 0x000000028a027221 */ /* 0x000fe60000010000 */
[----:B------:R-:W-:Y:S02]  /*11280*/  FADD.FTZ R0, R233, R0 ;  /* 0x00000000e9007221 */ /* 0x000fe40000010000 */
[----:B------:R-:W-:Y:S02]  /*11290*/  FADD.FTZ R4, R224, R39 ;  /* 0x00000027e0047221 */ /* 0x000fe40000010000 */
[----:B------:R-:W-:Y:S02]  /*112a0*/  FADD.FTZ R44, R137, R44 ;  /* 0x0000002c892c7221 */ /* 0x000fe40000010000 */
[----:B------:R-:W-:Y:S02]  /*112b0*/  FADD.FTZ R2, R136, R2 ;  /* 0x0000000288027221 */ /* 0x000fe40000010000 */
[----:B------:R-:W-:Y:S01]  /*112c0*/  FADD.FTZ R5, R229, R0 ;  /* 0x00000000e5057221 */ /* 0x000fe20000010000 */
[C---:B------:R-:W-:Y:S04]  /*112d0*/  HMMA.16816.F32 R136, R160.reuse, R148, R8 ;  /* 0x00000094a088723c */ /* 0x040fe80000001808 */
[----:B------:R-:W-:Y:S02]  /*112e0*/  FADD.FTZ R0, R215, R4 ;  /* 0x00000004d7007221 */ /* 0x000fe40000010000 */
[----:B------:R-:W-:Y:S02]  /*112f0*/  FADD.FTZ R4, R145, R44 ;  /* 0x0000002c91047221 */ /* 0x000fe40000010000 */
[----:B------:R-:W-:Y:S02]  /*11300*/  FADD.FTZ R2, R144, R2 ;  /* 0x0000000290027221 */ /* 0x000fe40000010000 */
[-C--:B------:R-:W-:Y:S03]  /*11310*/  HMMA.16816.F32 R144, R160, R150.reuse, R12 ;  /* 0x00000096a090723c */ /* 0x080fe6000000180c */
[----:B------:R-:W-:Y:S02]  /*11320*/  FADD.FTZ R5, R232, R5 ;  /* 0x00000005e8057221 */ /* 0x000fe40000010000 */
[----:B------:R-:W-:Y:S02]  /*11330*/  FADD.FTZ R4, R220, R4 ;  /* 0x00000004dc047221 */ /* 0x000fe40000010000 */
[----:B------:R-:W-:Y:S01]  /*11340*/  FADD.FTZ R0, R223, R0 ;  /* 0x00000000df007221 */ /* 0x000fe20000010000 */
[C---:B------:R-:W-:Y:S04]  /*11350*/  HMMA.16816.F32 R148, R164.reuse, R150, R16 ;  /* 0x00000096a494723c */ /* 0x040fe80000001810 */
[----:B------:R-:W-:Y:S02]  /*11360*/  FADD.FTZ R6, R202, R2 ;  /* 0x00000002ca067221 */ /* 0x000fe40000010000 */
[----:B------:R-:W-:Y:S01]  /*11370*/  FADD.FTZ R2, R133, R5 ;  /* 0x0000000585027221 */ /* 0x000fe20000010000 */
[----:B------:R-:W-:Y:S01]  /*11380*/  MOV R133, R37 ;  /* 0x0000002500857202 */ /* 0x000fe20000000f00 */
[----:B------:R-:W-:Y:S04]  /*11390*/  FADD.FTZ R4, R230, R4 ;  /* 0x00000004e6047221 */ /* 0x000fe80000010000 */
[----:B------:R-:W-:Y:S02]  /*113a0*/  FADD.FTZ R0, R127, R0 ;  /* 0x000000007f007221 */ /* 0x000fe40000010000 */
[----:B------:R-:W-:Y:S02]  /*113b0*/  FADD.FTZ R5, R176, R6 ;  /* 0x00000006b0057221 */ /* 0x000fe40000010000 */
[----:B------:R-:W-:Y:S01]  /*113c0*/  FADD.FTZ R2, R132, R2 ;  /* 0x0000000284027221 */ /* 0x000fe20000010000 */
[----:B------:R-:W-:Y:S01]  /*113d0*/  MOV R132, R38 ;  /* 0x0000002600847202 */ /* 0x000fe20000000f00 */
[----:B------:R-:W-:Y:S02]  /*113e0*/  FADD.FTZ R8, R171, R4 ;  /* 0x00000004ab087221 */ /* 0x000fe40000010000 */
[----:B------:R-:W-:Y:S02]  /*113f0*/  FADD.FTZ R0, R126, R0 ;  /* 0x000000007e007221 */ /* 0x000fe40000010000 */
[----:B------:R-:W-:Y:S02]  /*11400*/  FADD.FTZ R4, R152, R5 ;  /* 0x0000000598047221 */ /* 0x000fe40000010000 */
        /* <DEDUP_REMOVED lines=48> */
.L_x_270:
[----:B-1----:R-:W2:Y:S04]  /*11710*/  LDL.LU R5, [R1] ;  /* 0x0000000001057983 */ /* 0x002ea80000300800 */
[----:B------:R-:W3:Y:S04]  /*11720*/  LDL.LU R7, [R1+0x4] ;  /* 0x0000040001077983 */ /* 0x000ee80000300800 */
[----:B------:R-:W4:Y:S04]  /*11730*/  LDL.LU R6, [R1+0x8] ;  /* 0x0000080001067983 */ /* 0x000f280000300800 */
[----:B------:R-:W4:Y:S04]  /*11740*/  LDL.LU R9, [R1+0xc] ;  /* 0x00000c0001097983 */ /* 0x000f280000300800 */
[----:B------:R-:W4:Y:S01]  /*11750*/  LDL.LU R42, [R1+0x38] ;  /* 0x00003800012a7983 */ /* 0x000f220000300800 */
[----:B------:R-:W1:Y:S03]  /*11760*/  LDC.U8 R25, c[0x0][0x329] ;  /* 0x0000ca40ff197b82 */ /* 0x000e660000000000 */
[----:B------:R-:W1:Y:S05]  /*11770*/  S2R R41, SR_TID.X ;  /* 0x0000000000297919 */ /* 0x000e6a0000002100 */
[----:B------:R-:W2:Y:S01]  /*11780*/  LDC.U8 R26, c[0x0][0x328] ;  /* 0x0000ca00ff1a7b82 */ /* 0x000ea20000000000 */
[----:B-1----:R-:W-:Y:S01]  /*11790*/  SHF.R.S32.HI R24, RZ, 0x1f, R41 ;  /* 0x0000001fff187819 */ /* 0x002fe20000011429 */
[----:B--2---:R-:W1:Y:S04]  /*117a0*/  SHFL.BFLY PT, R2, R5, 0x2, 0x1f ;  /* 0x0c401f0005027f89 */ /* 0x004e6800000e0000 */
[----:B---3--:R-:W2:Y:S04]  /*117b0*/  SHFL.BFLY PT, R0, R7, 0x2, 0x1f ;  /* 0x0c401f0007007f89 */ /* 0x008ea800000e0000 */
[----:B----4-:R-:W3:Y:S01]  /*117c0*/  SHFL.BFLY PT, R4, R6, 0x2, 0x1f ;  /* 0x0c401f0006047f89 */ /* 0x010ee200000e0000 */
[----:B------:R-:W-:Y:S01]  /*117d0*/  ISETP.NE.AND P0, PT, R42, -0x1, PT ;  /* 0xffffffff2a00780c */ /* 0x000fe20003f05270 */
[----:B-1----:R-:W-:-:S02]  /*117e0*/  FADD.FTZ R2, R2, R5 ;  /* 0x0000000502027221 */ /* 0x002fc40000010000 */
[----:B------:R-:W1:Y:S01]  /*117f0*/  SHFL.BFLY PT, R5, R9, 0x2, 0x1f ;  /* 0x0c401f0009057f89 */ /* 0x000e6200000e0000 */
[----:B--2---:R-:W-:-:S03]  /*11800*/  FADD.FTZ R0, R0, R7 ;  /* 0x0000000700007221 */ /* 0x004fc60000010000 */
[----:B------:R-:W2:Y:S01]  /*11810*/  SHFL.BFLY PT, R8, R2, 0x1, 0x1f ;  /* 0x0c201f0002087f89 */ /* 0x000ea200000e0000 */
[----:B---3--:R-:W-:-:S03]  /*11820*/  FADD.FTZ R4, R4, R6 ;  /* 0x0000000604047221 */ /* 0x008fc60000010000 */
[----:B------:R-:W3:Y:S04]  /*11830*/  SHFL.BFLY PT, R7, R0, 0x1, 0x1f ;  /* 0x0c201f0000077f89 */ /* 0x000ee800000e0000 */
[----:B------:R-:W4:Y:S01]  /*11840*/  SHFL.BFLY PT, R6, R4, 0x1, 0x1f ;  /* 0x0c201f0004067f89 */ /* 0x000f2200000e0000 */
[----:B-1----:R-:W-:Y:S02]  /*11850*/  FADD.FTZ R5, R5, R9 ;  /* 0x0000000905057221 */ /* 0x002fe40000010000 */
[----:B--2---:R-:W-:-:S03]  /*11860*/  FADD.FTZ R20, R2, R8 ;  /* 0x0000000802147221 */ /* 0x004fc60000010000 */
[----:B------:R-:W1:Y:S01]  /*11870*/  SHFL.BFLY PT, R2, R5, 0x1, 0x1f ;  /* 0x0c201f0005027f89 */ /* 0x000e6200000e0000 */
[----:B---3--:R-:W-:Y:S01]  /*11880*/  FADD.FTZ R22, R0, R7 ;  /* 0x0000000700167221 */ /* 0x008fe20000010000 */
[----:B------:R-:W-:Y:S02]  /*11890*/  FSETP.NE.FTZ.AND P6, PT, R20, RZ, PT ;  /* 0x000000ff1400720b */ /* 0x000fe40003fd5000 */
[----:B------:R-:W-:Y:S01]  /*118a0*/  MOV R0, 0x3f800000 ;  /* 0x3f80000000007802 */ /* 0x000fe20000000f00 */
[----:B----4-:R-:W-:Y:S01]  /*118b0*/  FADD.FTZ R21, R4, R6 ;  /* 0x0000000604157221 */ /* 0x010fe20000010000 */
[----:B------:R-:W-:Y:S01]  /*118c0*/  FSETP.NE.FTZ.AND P5, PT, R22, RZ, PT ;  /* 0x000000ff1600720b */ /* 0x000fe20003fb5000 */
[----:B------:R-:W-:Y:S02]  /*118d0*/  IMAD.MOV.U32 R4, RZ, RZ, 0x3f800000 ;  /* 0x3f800000ff047424 */ /* 0x000fe400078e00ff */
[----:B------:R-:W-:Y:S01]  /*118e0*/  @P0 IMAD.WIDE.U32 R6, R42, c[0x0][0x1e8], RZ ;  /* 0x00007a002a060a25 */ /* 0x000fe200078e00ff */
[----:B------:R-:W-:-:S03]  /*118f0*/  FSETP.NE.FTZ.AND P4, PT, R21, RZ, PT ;  /* 0x000000ff1500720b */ /* 0x000fc60003f95000 */
[----:B------:R-:W-:Y:S02]  /*11900*/  @P0 IMAD R40, R42, c[0x0][0x1ec], R7 ;  /* 0x00007b002a280a24 */ /* 0x000fe400078e0207 */
[----:B------:R-:W2:Y:S01]  /*11910*/  @P6 MUFU.RCP R0, R20 ;  /* 0x0000001400006308 */ /* 0x000ea20000001000 */
[----:B------:R-:W-:Y:S02]  /*11920*/  @P0 IMAD.MOV.U32 R39, RZ, RZ, R6 ;  /* 0x000000ffff270224 */ /* 0x000fe400078e0006 */
[----:B-1----:R-:W-:Y:S01]  /*11930*/  FADD.FTZ R23, R5, R2 ;  /* 0x0000000205177221 */ /* 0x002fe20000010000 */
[----:B------:R-:W-:-:S04]  /*11940*/  MOV R2, 0x3f800000 ;  /* 0x3f80000000027802 */ /* 0x000fc80000000f00 */
[----:B------:R-:W1:Y:S01]  /*11950*/  @P5 MUFU.RCP R4, R22 ;  /* 0x0000001600045308 */ /* 0x000e620000001000 */
[CC--:B------:R-:W-:Y:S02]  /*11960*/  LEA.HI R5, R24.reuse, R41.reuse, RZ, 0x2 ;  /* 0x0000002918057211 */ /* 0x0c0fe400078f10ff */
[----:B------:R-:W-:Y:S02]  /*11970*/  FSETP.NE.FTZ.AND P3, PT, R23, RZ, PT ;  /* 0x000000ff1700720b */ /* 0x000fe40003f75000 */
[----:B------:R-:W-:Y:S01]  /*11980*/  LEA.HI R24, R24, R41, RZ, 0x5 ;  /* 0x0000002918187211 */ /* 0x000fe200078f28ff */
[C---:B--2---:R-:W-:Y:S02]  /*11990*/  FMUL.FTZ R140, R0.reuse, R140 ;  /* 0x0000008c008c7220 */ /* 0x044fe40000410000 */
[----:B------:R-:W2:Y:S01]  /*119a0*/  @P4 MUFU.RCP R2, R21 ;  /* 0x0000001500024308 */ /* 0x000ea20000001000 */
        /* <DEDUP_REMOVED lines=11> */
[----:B-1----:R-:W-:Y:S01]  /*11a60*/  FMUL.FTZ R142, R4, R142 ;  /* 0x0000008e048e7220 */ /* 0x002fe20000410000 */
[----:B------:R-:W-:Y:S01]  /*11a70*/  F2FP.PACK_AB R13, R13, R152 ;  /* 0x000000980d0d723e */ /* 0x000fe200000000ff */
[C---:B--2---:R-:W-:Y:S01]  /*11a80*/  FMUL.FTZ R136, R2.reuse, R136 ;  /* 0x0000008802887220 */ /* 0x044fe20000410000 */
        /* <DEDUP_REMOVED lines=37> */
[C---:B------:R-:W-:Y:S01]  /*11ce0*/  FMUL.FTZ R163, R0.reuse, R163 ;  /* 0x000000a300a37220 */ /* 0x040fe20000410000 */
[----:B------:R-:W-:Y:S01]  /*11cf0*/  F2FP.PACK_AB R10, R159, R10 ;  /* 0x0000000a9f0a723e */ /* 0x000fe200000000ff */
[----:B------:R-:W-:Y:S01]  /*11d00*/  FMUL.FTZ R7, R0, R162 ;  /* 0x000000a200077220 */ /* 0x000fe20000410000 */
[----:B------:R-:W-:-:S04]  /*11d10*/  LEA.HI R2, R4, R4, RZ, 0x1 ;  /* 0x0000000404027211 */ /* 0x000fc800078f08ff */
[----:B------:R-:W-:Y:S02]  /*11d20*/  SHF.R.S32.HI R0, RZ, 0x1, R2 ;  /* 0x00000001ff007819 */ /* 0x000fe40000011402 */
        /* <DEDUP_REMOVED lines=65> */
[----:B------:R3:W1:Y:S01]  /*12140*/  LDS.128 R32, [R198+0x1000] ;  /* 0x00100000c6207984 */ /* 0x0006620000000c00 */
[----:B------:R-:W-:Y:S01]  /*12150*/  IMAD R0, R17, R0, RZ ;  /* 0x0000000011007224 */ /* 0x000fe200078e02ff */
[----:B------:R-:W-:Y:S01]  /*12160*/  @!P2 SEL R2, R5, R42, !P0 ;  /* 0x0000002a0502a207 */ /* 0x000fe20004000000 */
[----:B------:R-:W-:Y:S01]  /*12170*/  @!P0 IMAD.MOV.U32 R39, RZ, RZ, R8 ;  /* 0x000000ffff278224 */ /* 0x000fe200078e0008 */
[----:B------:R-:W1:Y:S01]  /*12180*/  LDS.128 R196, [R198+0x1800] ;  /* 0x00180000c6c47984 */ /* 0x000e620000000c00 */
        /* <DEDUP_REMOVED lines=65> */
.L_x_275:
[----:B---3--:R-:W-:Y:S05]  /*125a0*/  BSYNC B0 ;  /* 0x0000000000007941 */ /* 0x008fea0003800000 */
.L_x_274:
[----:B--2---:R-:W2:Y:S04]  /*125b0*/  LDL.LU.64 R8, [R1+0x40] ;  /* 0x0000400001087983 */ /* 0x004ea80000300a00 */
[----:B------:R-:W3:Y:S04]  /*125c0*/  LDL.LU.64 R4, [R1+0x28] ;  /* 0x0000280001047983 */ /* 0x000ee80000300a00 */
[----:B------:R4:W5:Y:S01]  /*125d0*/  LDL.64 R10, [R1+0x30] ;  /* 0x00003000010a7983 */ /* 0x0009620000100a00 */
[----:B------:R-:W-:Y:S01]  /*125e0*/  SHF.R.S32.HI R0, RZ, 0x1f, R18 ;  /* 0x0000001fff007819 */ /* 0x000fe20000011412 */
[----:B------:R-:W-:Y:S04]  /*125f0*/  BSSY B0, `(.L_x_276) ;  /* 0x0000011000007945 */ /* 0x000fe80003800000 */
[----:B------:R-:W-:-:S04]  /*12600*/  IMAD R0, R0, c[0x0][0x1f0], RZ ;  /* 0x00007c0000007a24 */ /* 0x000fc800078e02ff */
[----:B------:R-:W-:Y:S01]  /*12610*/  IMAD R0, R18, c[0x0][0x1f4], R0 ;  /* 0x00007d0012007a24 */ /* 0x000fe200078e0200 */
[----:B--2---:R-:W-:-:S04]  /*12620*/  IADD3 R2, P0, R8, R39, RZ ;  /* 0x0000002708027210 */ /* 0x004fc80007f1e0ff */
[----:B------:R-:W-:Y:S02]  /*12630*/  IADD3.X R3, R9, R40, RZ, P0, !PT ;  /* 0x0000002809037210 */ /* 0x000fe400007fe4ff */
[----:B---3-5:R-:W-:-:S03]  /*12640*/  ISETP.GE.AND P0, PT, R4, R20, PT ;  /* 0x000000140400720c */ /* 0x028fc60003f06270 */
[----:B------:R-:W-:-:S05]  /*12650*/  IMAD.WIDE.U32 R8, R18, c[0x0][0x1f0], R2 ;  /* 0x00007c0012087a25 */ /* 0x000fca00078e0002 */
[----:B------:R-:W-:-:S05]  /*12660*/  IADD3 R7, R9, R0, RZ ;  /* 0x0000000009077210 */ /* 0x000fca0007ffe0ff */
[----:B------:R-:W-:Y:S05]  /*12670*/  @P0 BRA `(.L_x_277) ;  /* 0x0000008000000947 */ /* 0x000fea0003800000 */
[----:B----4-:R-:W-:Y:S01]  /*12680*/  MOV R6, R8 ;  /* 0x0000000800067202 */ /* 0x010fe20000000f00 */
[----:B------:R-:W-:-:S04]  /*12690*/  IMAD R0, R11, c[0x0][0x1e8], RZ ;  /* 0x00007a000b007a24 */ /* 0x000fc800078e02ff */
[----:B------:R-:W-:-:S04]  /*126a0*/  IMAD.WIDE.U32 R2, R10, c[0x0][0x1e8], R6 ;  /* 0x00007a000a027a25 */ /* 0x000fc800078e0006 */
[----:B------:R-:W-:Y:S01]  /*126b0*/  IMAD R0, R10, c[0x0][0x1ec], R0 ;  /* 0x00007b000a007a24 */ /* 0x000fe200078e0200 */
[----:B------:R-:W-:-:S04]  /*126c0*/  LEA R4, P0, R2, c[0x0][0x1d0], 0x1 ;  /* 0x0000740002047a11 */ /* 0x000fc800078008ff */
[----:B------:R-:W-:-:S04]  /*126d0*/  IADD3 R0, R3, R0, RZ ;  /* 0x0000000003007210 */ /* 0x000fc80007ffe0ff */
[----:B------:R-:W-:-:S05]  /*126e0*/  LEA.HI.X R5, R2, c[0x0][0x1d4], R0, 0x1, P0 ;  /* 0x0000750002057a11 */ /* 0x000fca00000f0c00 */
[----:B------:R2:W-:Y:S02]  /*126f0*/  STG.E.128 [R4.64], R24 ;  /* 0x0000001804007986 */ /* 0x0005e4000c101d06 */
.L_x_277:
[----:B----4-:R-:W-:Y:S05]  /*12700*/  BSYNC B0 ;  /* 0x0000000000007941 */ /* 0x010fea0003800000 */
.L_x_276:
        /* <DEDUP_REMOVED lines=15> */
.L_x_279:
[----:B------:R-:W-:Y:S05]  /*12800*/  BSYNC B0 ;  /* 0x0000000000007941 */ /* 0x000fea0003800000 */
.L_x_278:
        /* <DEDUP_REMOVED lines=15> */
.L_x_281:
[----:B------:R-:W-:Y:S05]  /*12900*/  BSYNC B0 ;  /* 0x0000000000007941 */ /* 0x000fea0003800000 */
.L_x_280:
        /* <DEDUP_REMOVED lines=15> */
.L_x_263:
[----:B--2---:R-:W2:Y:S01]  /*12a00*/  LDL.LU R18, [R1+0x38] ;  /* 0x0000380001127983 */ /* 0x004ea20000300800 */
[----:B------:R-:W1:Y:S01]  /*12a10*/  LDC.U8 R4, c[0x0][0x329] ;  /* 0x0000ca40ff047b82 */ /* 0x000e620000000000 */
[----:B------:R-:W-:Y:S01]  /*12a20*/  SHF.R.S32.HI R10, RZ, 0x1f, R120 ;  /* 0x0000001fff0a7819 */ /* 0x000fe20000011478 */
[----:B------:R-:W-:Y:S01]  /*12a30*/  IMAD.IADD R15, R45, 0x1, -R121 ;  /* 0x000000012d0f7824 */ /* 0x000fe200078e0a79 */
[----:B------:R-:W-:Y:S01]  /*12a40*/  SHF.R.S32.HI R12, RZ, 0x1f, R14 ;  /* 0x0000001fff0c7819 */ /* 0x000fe2000001140e */
[----:B------:R-:W-:Y:S01]  /*12a50*/  BSSY B0, `(.L_x_282) ;  /* 0x000003b000007945 */ /* 0x000fe20003800000 */
[----:B------:R-:W-:-:S03]  /*12a60*/  LEA.HI R10, R10, R120, RZ, 0x2 ;  /* 0x000000780a0a7211 */ /* 0x000fc600078f10ff */
[----:B------:R-:W3:Y:S01]  /*12a70*/  LDC.U8 R0, c[0x0][0x328] ;  /* 0x0000ca00ff007b82 */ /* 0x000ee20000000000 */
[----:B------:R-:W-:-:S04]  /*12a80*/  IMAD R12, R12, c[0x0][0x1f0], RZ ;  /* 0x00007c000c0c7a24 */ /* 0x000fc800078e02ff */
[----:B------:R-:W-:Y:S01]  /*12a90*/  IMAD R12, R14, c[0x0][0x1f4], R12 ;  /* 0x00007d000e0c7a24 */ /* 0x000fe200078e020c */
[----:B-1----:R-:W-:Y:S02]  /*12aa0*/  ISETP.NE.AND P1, PT, R4, RZ, PT ;  /* 0x000000ff0400720c */ /* 0x002fe40003f25270 */
[----:B---3--:R-:W-:-:S04]  /*12ab0*/  ISETP.NE.AND P3, PT, R0, RZ, PT ;  /* 0x000000ff0000720c */ /* 0x008fc80003f65270 */
        /* <DEDUP_REMOVED lines=41> */
[----:B-1----:R-:W-:Y:S02]  /*12d50*/  IADD3.X R18, R9, R7, R0, P1, P0 ;  /* 0x0000000709127210 */ /* 0x002fe40000fe0400 */
        /* <DEDUP_REMOVED lines=10> */
.L_x_283:
[----:B------:R-:W-:Y:S05]  /*12e00*/  BSYNC B0 ;  /* 0x0000000000007941 */ /* 0x000fea0003800000 */
.L_x_282:
[----:B------:R-:W-:Y:S01]  /*12e10*/  IADD3 R16, R4, 0x20, RZ ;  /* 0x0000002004107810 */ /* 0x000fe20007ffe0ff */
[----:B------:R-:W-:Y:S03]  /*12e20*/  BSSY B0, `(.L_x_284) ;  /* 0x000000e000007945 */ /* 0x000fe60003800000 */
[----:B------:R-:W-:-:S13]  /*12e30*/  ISETP.GE.AND P0, PT, R16, R15, PT ;  /* 0x0000000f1000720c */ /* 0x000fda0003f06270 */
        /* <DEDUP_REMOVED lines=12> */
.L_x_285:
[----:B------:R-:W-:Y:S05]  /*12f00*/  BSYNC B0 ;  /* 0x0000000000007941 */ /* 0x000fea0003800000 */
.L_x_284:
        /* <DEDUP_REMOVED lines=15> */
.L_x_287:
[----:B------:R-:W-:Y:S05]  /*13000*/  BSYNC B0 ;  /* 0x0000000000007941 */ /* 0x000fea0003800000 */
.L_x_286:
[----:B-1----:R-:W-:Y:S01]  /*13010*/  IADD3 R12, R4, 0x60, RZ ;  /* 0x00000060040c7810 */ /* 0x002fe20007ffe0ff */
        /* <DEDUP_REMOVED lines=13> */
.L_x_289:
[----:B------:R-:W-:Y:S05]  /*130f0*/  BSYNC B0 ;  /* 0x0000000000007941 */ /* 0x000fea0003800000 */
.L_x_288:
[----:B------:R-:W-:-:S04]  /*13100*/  LOP3.LUT P6, RZ, R120, 0x3, RZ, 0xc0, !PT ;  /* 0x0000000378ff7812 */ /* 0x000fc800078cc0ff */
[-C--:B------:R-:W-:Y:S02]  /*13110*/  ISETP.GE.OR P5, PT, R4, R15.reuse, P6 ;  /* 0x0000000f0400720c */ /* 0x080fe400037a6670 */
[-C--:B------:R-:W-:Y:S02]  /*13120*/  ISETP.GE.OR P4, PT, R16, R15.reuse, P6 ;  /* 0x0000000f1000720c */ /* 0x080fe40003786670 */
[-C--:B------:R-:W-:Y:S02]  /*13130*/  ISETP.GE.OR P3, PT, R14, R15.reuse, P6 ;  /* 0x0000000f0e00720c */ /* 0x080fe40003766670 */
[----:B------:R-:W-:-:S07]  /*13140*/  ISETP.GE.OR P6, PT, R12, R15, P6 ;  /* 0x0000000f0c00720c */ /* 0x000fce00037c6670 */
        /* <DEDUP_REMOVED lines=30> */
.L_x_290:
        /* <DEDUP_REMOVED lines=13> */
.L_x_616:


//--------------------- .text._ZN5flash16flash_fwd_kernelI23Flash_fwd_kernel_traitsILi32ELi128ELi128ELi4ELb0ELb0EN7cutlass6half_tE19Flash_kernel_traitsILi32ELi128ELi128ELi4ES3_EELb1ELb1ELb0ELb1ELb0ELb0ELb0ELb0EEEvNS_16Flash_fwd_paramsE --------------------------
	.section	.text._ZN5flash16flash_fwd_kernelI23Flash_fwd_kernel_traitsILi32ELi128ELi128ELi4ELb0ELb0EN7cutlass6half_tE19Flash_kernel_traitsILi32ELi128ELi128ELi4ES3_EELb1ELb1ELb0ELb1ELb0ELb0ELb0ELb0EEEvNS_16Flash_fwd_paramsE,"ax",@progbits
	.sectioninfo	@"SHI_REGISTERS=255"
	.align	128
        .global         _ZN5flash16flash_fwd_kernelI23Flash_fwd_kernel_traitsILi32ELi128ELi128ELi4ELb0ELb0EN7cutlass6half_tE19Flash_kernel_traitsILi32ELi128ELi128ELi4ES3_EELb1ELb1ELb0ELb1ELb0ELb0ELb0ELb0EEEvNS_16Flash_fwd_paramsE
        .type           _ZN5flash16flash_fwd_kernelI23Flash_fwd_kernel_traitsILi32ELi128ELi128ELi4ELb0ELb0EN7cutlass6half_tE19Flash_kernel_traitsILi32ELi128ELi128ELi4ES3_EELb1ELb1ELb0ELb1ELb0ELb0ELb0ELb0EEEvNS_16Flash_fwd_paramsE,@function
        .size           _ZN5flash16flash_fwd_kernelI23Flash_fwd_kernel_traitsILi32ELi128ELi128ELi4ELb0ELb0EN7cutlass6half_tE19Flash_kernel_traitsILi32ELi128ELi128ELi4ES3_EELb1ELb1ELb0ELb1ELb0ELb0ELb0ELb0EEEvNS_16Flash_fwd_paramsE,(.L_x_617 - _ZN5flash16flash_fwd_kernelI23Flash_fwd_kernel_traitsILi32ELi128ELi128ELi4ELb0ELb0EN7cutlass6half_tE19Flash_kernel_traitsILi32ELi128ELi128ELi4ES3_EELb1ELb1ELb0ELb1ELb0ELb0ELb0ELb0EEEvNS_16Flash_fwd_paramsE)
        .other          _ZN5flash16flash_fwd_kernelI23Flash_fwd_kernel_traitsILi32ELi128ELi128ELi4ELb0ELb0EN7cutlass6half_tE19Flash_kernel_traitsILi32ELi128ELi128ELi4ES3_EELb1ELb1ELb0ELb1ELb0ELb0ELb0ELb0EEEvNS_16Flash_fwd_paramsE,@"STO_CUDA_ENTRY STV_DEFAULT"
_ZN5flash16flash_fwd_kernelI23Flash_fwd_kernel_traitsILi32ELi128ELi128ELi4ELb0ELb0EN7cutlass6half_tE19Flash_kernel_traitsILi32ELi128ELi128ELi4ES3_EELb1ELb1ELb0ELb1ELb0ELb0ELb0ELb0EEEvNS_16Flash_fwd_paramsE:
.text._ZN5flash16flash_fwd_kernelI23Flash_fwd_kernel_traitsILi32ELi128ELi128ELi4ELb0ELb0EN7cutlass6half_tE19Flash_kernel_traitsILi32ELi128ELi128ELi4ES3_EELb1ELb1ELb0ELb1ELb0ELb0ELb0ELb0EEEvNS_16Flash_fwd_paramsE:
        /* <DEDUP_REMOVED lines=14> */
[----:B------:R-:W3:Y:S01]  /*00e0*/  @P2 LDG.E.64 R4, [R4.64] ;  /* 0x0000001c04042981 */ /* 0x000ee2000c1e1b00 */
[----:B------:R-:W-:Y:S01]  /*00f0*/  @P2 IMAD.MOV.U32 R2, RZ, RZ, R241 ;  /* 0x000000ffff022224 */ /* 0x000fe200078e00f1 */
[----:B------:R-:W-:-:S06]  /*0100*/  @P2 MOV R3, R182 ;  /* 0x000000b600032202 */ /* 0x000fcc0000000f00 */
[----:B------:R-:W4:Y:S01]  /*0110*/  @P2 LDG.E.64 R2, [R2.64] ;  /* 0x0000001c02022981 */ /* 0x000f22000c1e1b00 */
[----:B------:R-:W5:Y:S01]  /*0120*/  S2UR UR15, SR_CTAID.Y ;  /* 0x00000000000f79c3 */ /* 0x000f620000002600 */
[----:B------:R-:W-:Y:S02]  /*0130*/  UISETP.NE.U32.AND UP2, UPT, URZ, UR6, UPT ;  /* 0x000000063f00728c */ /* 0x000fe4000bf45070 */
[----:B------:R-:W-:Y:S02]  /*0140*/  UISETP.NE.U32.AND UP1, UPT, URZ, UR4, UPT ;  /* 0x000000043f00728c */ /* 0x000fe4000bf25070 */
[----:B------:R-:W-:Y:S02]  /*0150*/  UISETP.NE.AND.EX UP2, UPT, URZ, UR7, UPT, UP2 ;  /* 0x000000073f00728c */ /* 0x000fe4000bf45320 */
[----:B------:R-:W-:Y:S01]  /*0160*/  ULDC.64 UR10, c[0x0][0x240] ;  /* 0x00009000000a7ab9 */ /* 0x000fe20000000a00 */
[----:B------:R-:W1:Y:S01]  /*0170*/  S2UR UR14, SR_CTAID.Z ;  /* 0x00000000000e79c3 */ /* 0x000e620000002700 */
[----:B------:R-:W-:-:S02]  /*0180*/  UMOV UR7, 0x4 ;  /* 0x0000000400077882 */ /* 0x000fc40000000000 */
[----:B------:R-:W-:Y:S01]  /*0190*/  PLOP3.LUT P0, PT, PT, PT, UP2, 0x80, 0x0 ;  /* 0x000000000000781c */ /* 0x000fe20003f0f028 */
[----:B------:R-:W-:Y:S02]  /*01a0*/  UISETP.NE.AND.EX UP1, UPT, URZ, UR5, UPT, UP1 ;  /* 0x000000053f00728c */ /* 0x000fe4000bf25310 */
[----:B------:R-:W-:Y:S02]  /*01b0*/  ULDC.U8 UR6, c[0x0][0x312] ;  /* 0x0000c48000067ab9 */ /* 0x000fe40000000000 */
[----:B------:R-:W-:Y:S02]  /*01c0*/  ULDC.64 UR4, c[0x0][0x248] ;  /* 0x0000920000047ab9 */ /* 0x000fe40000000a00 */
[----:B------:R-:W-:Y:S02]  /*01d0*/  UISETP.NE.AND UP3, UPT, UR6, URZ, UPT ;  /* 0x0000003f0600728c */ /* 0x000fe4000bf65270 */
[----:B------:R-:W-:Y:S02]  /*01e0*/  UISETP.EQ.U32.AND UP0, UPT, URZ, UR4, UPT ;  /* 0x000000043f00728c */ /* 0x000fe4000bf02070 */
[----:B-----5:R-:W-:-:S02]  /*01f0*/  UIMAD.WIDE UR10, UR15, UR7, UR10 ;  /* 0x000000070f0a72a5 */ /* 0x020fc4000f8e020a */
[----:B------:R-:W-:Y:S02]  /*0200*/  UISETP.EQ.OR.EX UP0, UPT, URZ, UR5, !UP3, UP0 ;  /* 0x000000053f00728c */ /* 0x000fe4000df02700 */
[----:B-1----:R-:W-:-:S06]  /*0210*/  ULOP3.LUT UR9, UR14, UR8, UR15, 0xfe, !UPT ;  /* 0x000000080e097292 */ /* 0x002fcc000f8efe0f */
[----:B--2---:R-:W-:-:S13]  /*0220*/  LOP3.LUT P3, RZ, R184, UR9, RZ, 0xfc, !PT ;  /* 0x00000009b8ff7c12 */ /* 0x004fda000f86fcff */
[----:B------:R-:W-:Y:S02]  /*0230*/  @!P3 IMAD.MOV.U32 R6, RZ, RZ, c[0x0][0x308] ;  /* 0x0000c200ff06b624 */ /* 0x000fe400078e00ff */
[----:B------:R-:W-:Y:S01]  /*0240*/  @!P3 IMAD.MOV.U32 R7, RZ, RZ, c[0x0][0x30c] ;  /* 0x0000c300ff07b624 */ /* 0x000fe200078e00ff */
[----:B------:R-:W-:Y:S02]  /*0250*/  ULDC.64 UR4, c[0x0][0x248] ;  /* 0x0000920000047ab9 */ /* 0x000fe40000000a00 */
[----:B------:R-:W-:Y:S01]  /*0260*/  UIMAD.WIDE UR4, UR15, UR7, UR4 ;  /* 0x000000070f0472a5 */ /* 0x000fe2000f8e0204 */
[----:B---3--:R-:W1:Y:S08]  /*0270*/  @P2 R2UR UR32, R4 ;  /* 0x00000000042023c2 */ /* 0x008e7000000e0000 */
[----:B------:R-:W2:Y:S01]  /*0280*/  @P2 R2UR UR33, R5 ;  /* 0x00000000052123c2 */ /* 0x000ea200000e0000 */
[----:B----4-:R-:W-:Y:S01]  /*0290*/  @P2 IADD3 R241, P1, R2, c[0x0][0x300], RZ ;  /* 0x0000c00002f12a10 */ /* 0x010fe20007f3e0ff */
[----:B------:R-:W-:-:S04]  /*02a0*/  IMAD.U32 R2, RZ, RZ, UR10 ;  /* 0x0000000aff027e24 */ /* 0x000fc8000f8e00ff */
[----:B------:R-:W-:Y:S02]  /*02b0*/  @P2 IMAD.X R182, RZ, RZ, R3, P1 ;  /* 0x000000ffffb62224 */ /* 0x000fe400008e0603 */
[----:B------:R-:W-:Y:S02]  /*02c0*/  IMAD.U32 R3, RZ, RZ, UR11 ;  /* 0x0000000bff037e24 */ /* 0x000fe4000f8e00ff */
[----:B-1----:R-:W-:Y:S01]  /*02d0*/  IMAD.U32 R4, RZ, RZ, UR32 ;  /* 0x00000020ff047e24 */ /* 0x002fe2000f8e00ff */
[----:B--2---:R-:W-:-:S05]  /*02e0*/  MOV R5, UR33 ;  /* 0x0000002100057c02 */ /* 0x004fca0008000f00 */
[----:B------:R1:W-:Y:S01]  /*02f0*/  @!P3 STG.E.64 [R6.64], R4 ;  /* 0x000000040600b986 */ /* 0x0003e2000c101b1c */
[----:B------:R-:W-:Y:S01]  /*0300*/  PLOP3.LUT P2, PT, PT, PT, UP0, 0x80, 0x0 ;  /* 0x000000000000781c */ /* 0x000fe20003f4f008 */
[----:B------:R-:W-:Y:S01]  /*0310*/  ULDC.64 UR10, c[0x0][0x250] ;  /* 0x00009400000a7ab9 */ /* 0x000fe20000000a00 */
[----:B------:R-:W-:Y:S01]  /*0320*/  PLOP3.LUT P1, PT, PT, PT, UP1, 0x80, 0x0 ;  /* 0x000000000000781c */ /* 0x000fe20003f2f018 */
[----:B------:R-:W-:Y:S01]  /*0330*/  @UP1 UIMAD.WIDE UR10, UR15, UR7, UR10 ;  /* 0x000000070f0a12a5 */ /* 0x000fe2000f8e020a */
[----:B-1----:R-:W-:Y:S01]  /*0340*/  @!P3 MOV R4, R241 ;  /* 0x000000f10004b202 */ /* 0x002fe20000000f00 */
[----:B------:R-:W-:-:S05]  /*0350*/  @!P3 IMAD.MOV.U32 R5, RZ, RZ, R182 ;  /* 0x000000ffff05b224 */ /* 0x000fca00078e00b6 */
[----:B------:R1:W-:Y:S01]  /*0360*/  @!P3 STG.E.64 [R6.64+0x8], R4 ;  /* 0x000008040600b986 */ /* 0x0003e2000c101b1c */
[----:B------:R-:W-:Y:S02]  /*0370*/  IMAD.U32 R8, RZ, RZ, UR10 ;  /* 0x0000000aff087e24 */ /* 0x000fe4000f8e00ff */
[----:B------:R-:W-:Y:S01]  /*0380*/  IMAD.U32 R9, RZ, RZ, UR11 ;  /* 0x0000000bff097e24 */ /* 0x000fe2000f8e00ff */
[----:B-1----:R1:W2:Y:S04]  /*0390*/  @P0 LDG.E R6, [R2.64] ;  /* 0x0000001c02060981 */ /* 0x0022a8000c1e1900 */
[----:B------:R1:W3:Y:S04]  /*03a0*/  @P0 LDG.E R5, [R2.64+0x4] ;  /* 0x0000041c02050981 */ /* 0x0002e8000c1e1900 */
[----:B------:R4:W5:Y:S01]  /*03b0*/  @P1 LDG.E R4, [R8.64] ;  /* 0x0000001c08041981 */ /* 0x000962000c1e1900 */
[----:B-1----:R-:W-:Y:S01]  /*03c0*/  MOV R2, UR4 ;  /* 0x0000000400027c02 */ /* 0x002fe20008000f00 */
[----:B------:R-:W-:-:S05]  /*03d0*/  IMAD.U32 R3, RZ, RZ, UR5 ;  /* 0x00000005ff037e24 */ /* 0x000fca000f8e00ff */
[----:B------:R-:W5:Y:S01]  /*03e0*/  @!P2 LDG.E R0, [R2.64] ;  /* 0x0000001c0200a981 */ /* 0x000f62000c1e1900 */
[----:B------:R-:W-:Y:S01]  /*03f0*/  UMOV UR27, 0xffffffff ;  /* 0xffffffff001b7882 */ /* 0x000fe20000000000 */
[----:B------:R-:W-:Y:S01]  /*0400*/  SHF.R.S32.HI R16, RZ, 0x1f, R184 ;  /* 0x0000001fff107819 */ /* 0x000fe200000114b8 */
[----:B------:R-:W-:-:S03]  /*0410*/  UMOV UR12, 0xffffffff ;  /* 0xffffffff000c7882 */ /* 0x000fc60000000000 */
[----:B----4-:R-:W-:Y:S01]  /*0420*/  LEA.HI R8, R16, R184, RZ, 0x5 ;  /* 0x000000b810087211 */ /* 0x010fe200078f28ff */
[----:B------:R-:W-:Y:S02]  /*0430*/  ULDC UR4, c[0x0][0x1c0] ;  /* 0x0000700000047ab9 */ /* 0x000fe40000000800 */
[----:B------:R-:W-:Y:S01]  /*0440*/  UIMAD UR4, UR15, UR4, UR14 ;  /* 0x000000040f0472a4 */ /* 0x000fe2000f8e020e */
[----:B------:R-:W-:Y:S01]  /*0450*/  LOP3.LUT R229, R8, 0xffffffe0, RZ, 0xc0, !PT ;  /* 0xffffffe008e57812 */ /* 0x000fe200078ec0ff */
[----:B------:R-:W-:Y:S02]  /*0460*/  UMOV UR11, URZ ;  /* 0x0000003f000b7c82 */ /* 0x000fe40008000000 */
[----:B------:R-:W-:Y:S02]  /*0470*/  USHF.L.U32 UR5, UR4, 0x5, URZ ;  /* 0x0000000504057899 */ /* 0x000fe4000800063f */
[----:B------:R-:W-:Y:S02]  /*0480*/  IMAD.IADD R229, R184, 0x1, -R229 ;  /* 0x00000001b8e57824 */ /* 0x000fe400078e0ae5 */
[----:B------:R-:W-:Y:S01]  /*0490*/  USHF.R.S32.HI UR4, URZ, 0x1f, UR5 ;  /* 0x0000001f3f047899 */ /* 0x000fe20008011405 */
[----:B--2---:R-:W1:Y:S08]  /*04a0*/  @P0 R2UR UR27, R6 ;  /* 0x00000000061b03c2 */ /* 0x004e7000000e0000 */
[----:B---3--:R-:W1:Y:S08]  /*04b0*/  @P0 R2UR UR17, R5 ;  /* 0x00000000051103c2 */ /* 0x008e7000000e0000 */
[----:B-----5:R2:W3:Y:S01]  /*04c0*/  @P1 R2UR UR11, R4 ;  /* 0x00000000040b13c2 */ /* 0x0204e200000e0000 */
[----:B------:R-:W-:-:S07]  /*04d0*/  IADD3 R241, P1, P0, R241, UR5, R229 ;  /* 0x00000005f1f17c10 */ /* 0x000fce000f83e0e5 */
[----:B------:R4:W2:Y:S01]  /*04e0*/  @!P2 R2UR UR12, R0 ;  /* 0x00000000000ca3c2 */ /* 0x0008a200000e0000 */
[----:B------:R-:W-:-:S04]  /*04f0*/  ISETP.NE.U32.AND P2, PT, RZ, c[0x0][0x248], PT ;  /* 0x00009200ff007a0c */ /* 0x000fc80003f45070 */
[----:B------:R-:W-:Y:S01]  /*0500*/  ISETP.NE.AND.EX P2, PT, RZ, c[0x0][0x24c], PT, P2 ;  /* 0x00009300ff007a0c */ /* 0x000fe20003f45320 */
[----:B-1----:R-:W-:-:S07]  /*0510*/  @UP2 UIADD3 UR17, UR17, -UR27, URZ ;  /* 0x8000001b11112290 */ /* 0x002fce000fffe03f */
[----:B------:R-:W-:Y:S01]  /*0520*/  @!UP2 ULDC UR17, c[0x0][0x214] ;  /* 0x000085000011aab9 */ /* 0x000fe20000000800 */
[----:B----4-:R-:W-:-:S04]  /*0530*/  SHF.R.S32.HI R0, RZ, 0x1f, R229 ;  /* 0x0000001fff007819 */ /* 0x010fc800000114e5 */
[----:B------:R-:W-:Y:S01]  /*0540*/  IADD3.X R182, R182, UR4, R0, P1, P0 ;  /* 0x00000004b6b67c10 */ /* 0x000fe20008fe0400 */
[----:B--23--:R-:W-:Y:S05]  /*0550*/  @!P2 BRA `(.L_x_291) ;  /* 0x000000700000a947 */ /* 0x00cfea0003800000 */
[----:B------:R-:W-:-:S13]  /*0560*/  PLOP3.LUT P0, PT, PT, PT, UP3, 0x80, 0x0 ;  /* 0x000000000000781c */ /* 0x000fda0003f0f038 */
[----:B------:R-:W2:Y:S04]  /*0570*/  @P0 LDG.E R0, [R2.64+0x4] ;  /* 0x0000041c02000981 */ /* 0x000ea8000c1e1900 */
[----:B------:R-:W3:Y:S01]  /*0580*/  @!P0 LDG.E R2, [R2.64] ;  /* 0x0000001c02028981 */ /* 0x000ee2000c1e1900 */
[----:B--2---:R-:W1:Y:S02]  /*0590*/  @P0 R2UR UR6, R0 ;  /* 0x00000000000603c2 */ /* 0x004e6400000e0000 */
[----:B-1----:R-:W-:-:S11]  /*05a0*/  @UP3 UIADD3 UR6, UR6, -UR12, URZ ;  /* 0x8000000c06063290 */ /* 0x002fd6000fffe03f */
[----:B---3--:R1:W2:Y:S02]  /*05b0*/  @!P0 R2UR UR6, R2 ;  /* 0x00000000020683c2 */ /* 0x0082a400000e0000 */
[----:B-12---:R-:W-:Y:S05]  /*05c0*/  BRA `(.L_x_292) ;  /* 0x0000001000007947 */ /* 0x006fea0003800000 */
.L_x_291:
[----:B------:R-:W-:Y:S02]  /*05d0*/  ULDC UR6, c[0x0][0x218] ;  /* 0x0000860000067ab9 */ /* 0x000fe40000000800 */
.L_x_292:
        /* <DEDUP_REMOVED lines=52> */
[----:B------:R-:W-:Y:S02]  /*0920*/  @UP0 UIMAD UR18, UR18, UR7, UR23 ;  /* 0x00000007121202a4 */ /* 0x000fe4000f8e0217 */
[----:B------:R-:W-:-:S02]  /*0930*/  USHF.R.S32.HI UR13, URZ, 0x1f, UR14 ;  /* 0x0000001f3f0d7899 */ /* 0x000fc4000801140e */
[----:B------:R-:W-:Y:S02]  /*0940*/  @!UP1 UIADD3 UR4, UR25, UR9, URZ ;  /* 0x0000000919049290 */ /* 0x000fe4000fffe03f */
[----:B------:R-:W-:Y:S01]  /*0950*/  @!UP1 UMOV UR8, UR24 ;  /* 0x0000001800089c82 */ /* 0x000fe20008000000 */
        /* <DEDUP_REMOVED lines=14> */
.L_x_294:
        /* <DEDUP_REMOVED lines=43> */
.L_x_295:
[CC--:B------:R-:W-:Y:S01]  /*0cf0*/  LEA.HI R230, R16.reuse, R184.reuse, RZ, 0x2 ;  /* 0x000000b810e67211 */ /* 0x0c0fe200078f10ff */
[----:B------:R-:W1:Y:S01]  /*0d00*/  S2R R6, SR_CTAID.Z ;  /* 0x0000000000067919 */ /* 0x000e620000002700 */
[----:B------:R-:W-:Y:S01]  /*0d10*/  LEA.HI R9, R16, R184, RZ, 0x3 ;  /* 0x000000b810097211 */ /* 0x000fe200078f18ff */
[----:B------:R-:W-:Y:S01]  /*0d20*/  UIADD3 UR20, -UR16, UR17, URZ ;  /* 0x0000001110147290 */ /* 0x000fe2000fffe13f */
[----:B------:R-:W-:Y:S01]  /*0d30*/  LOP3.LUT R236, R230, 0xfffffffc, RZ, 0xc0, !PT ;  /* 0xfffffffce6ec7812 */ /* 0x000fe200078ec0ff */
[----:B------:R-:W2:Y:S01]  /*0d40*/  S2R R242, SR_CTAID.X ;  /* 0x0000000000f27919 */ /* 0x000ea20000002500 */
[----:B------:R-:W-:Y:S01]  /*0d50*/  SHF.R.S32.HI R11, RZ, 0x3, R9 ;  /* 0x00000003ff0b7819 */ /* 0x000fe20000011409 */
[----:B------:R-:W-:Y:S01]  /*0d60*/  ULDC.64 UR6, c[0x0][0x1a8] ;  /* 0x00006a0000067ab9 */ /* 0x000fe20000000a00 */
[----:B------:R-:W-:Y:S01]  /*0d70*/  SHF.R.S32.HI R14, RZ, 0x2, R230 ;  /* 0x00000002ff0e7819 */ /* 0x000fe200000114e6 */
[----:B------:R-:W-:Y:S01]  /*0d80*/  IMAD.IADD R236, R184, 0x1, -R236 ;  /* 0x00000001b8ec7824 */ /* 0x000fe200078e0aec */
[----:B------:R-:W-:Y:S01]  /*0d90*/  SHF.R.S32.HI R8, RZ, 0x5, R8 ;  /* 0x00000005ff087819 */ /* 0x000fe20000011408 */
[----:B------:R-:W-:Y:S01]  /*0da0*/  IMAD.SHL.U32 R0, R11, 0x40, RZ ;  /* 0x000000400b007824 */ /* 0x000fe200078e00ff */
[----:B------:R-:W-:Y:S01]  /*0db0*/  LEA.HI R230, R230, R14, RZ, 0x1 ;  /* 0x0000000ee6e67211 */ /* 0x000fe200078f08ff */
[----:B------:R-:W-:Y:S01]  /*0dc0*/  IMAD.SHL.U32 R236, R236, 0x8, RZ ;  /* 0x00000008ecec7824 */ /* 0x000fe200078e00ff */
[----:B------:R-:W-:Y:S01]  /*0dd0*/  UIMAD UR6, UR13, UR6, URZ ;  /* 0x000000060d0672a4 */ /* 0x000fe2000f8e023f */
[----:B------:R-:W-:Y:S01]  /*0de0*/  SHF.R.S32.HI R15, RZ, 0x1f, R14 ;  /* 0x0000001fff0f7819 */ /* 0x000fe2000001140e */
[----:B------:R-:W-:Y:S01]  /*0df0*/  BSSY B0, `(.L_x_296) ;  /* 0x0000024000007945 */ /* 0x000fe20003800000 */
[----:B------:R-:W-:Y:S01]  /*0e00*/  LOP3.LUT R0, R0, 0xc0, RZ, 0xc0, !PT ;  /* 0x000000c000007812 */ /* 0x000fe200078ec0ff */
[----:B------:R-:W-:Y:S01]  /*0e10*/  UIMAD UR6, UR14, UR7, UR6 ;  /* 0x000000070e0672a4 */ /* 0x000fe2000f8e0206 */
[----:B------:R-:W-:-:S02]  /*0e20*/  SHF.R.S32.HI R237, RZ, 0x1f, R236 ;  /* 0x0000001fffed7819 */ /* 0x000fc400000114ec */
[----:B------:R-:W-:Y:S02]  /*0e30*/  LOP3.LUT R2, R0, 0x18, R236, 0xf8, !PT ;  /* 0x0000001800027812 */ /* 0x000fe400078ef8ec */
[----:B------:R-:W-:Y:S02]  /*0e40*/  SHF.R.U32.HI R0, RZ, 0x3, R0 ;  /* 0x00000003ff007819 */ /* 0x000fe40000011600 */
[----:B------:R-:W-:Y:S02]  /*0e50*/  LOP3.LUT R230, R230, 0x7fffffe, RZ, 0xc0, !PT ;  /* 0x07fffffee6e67812 */ /* 0x000fe400078ec0ff */
[----:B------:R-:W-:Y:S02]  /*0e60*/  LOP3.LUT R0, R2, R0, RZ, 0x3c, !PT ;  /* 0x0000000002007212 */ /* 0x000fe400078e3cff */
[----:B------:R-:W-:Y:S01]  /*0e70*/  IADD3 R2, P0, R236, UR8, RZ ;  /* 0x00000008ec027c10 */ /* 0x000fe2000ff1e0ff */
[----:B------:R-:W-:Y:S01]  /*0e80*/  IMAD.IADD R230, R14, 0x1, -R230 ;  /* 0x000000010ee67824 */ /* 0x000fe200078e0ae6 */
[----:B------:R-:W-:Y:S01]  /*0e90*/  SHF.R.S32.HI R248, RZ, 0x1f, R246 ;  /* 0x0000001ffff87819 */ /* 0x000fe200000114f6 */
[----:B--2---:R-:W-:Y:S01]  /*0ea0*/  IMAD.WIDE R238, R242, 0x80, R14 ;  /* 0x00000080f2ee7825 */ /* 0x004fe200078e020e */
[----:B------:R-:W-:-:S02]  /*0eb0*/  IADD3.X R3, R237, UR4, RZ, P0, !PT ;  /* 0x00000004ed037c10 */ /* 0x000fc400087fe4ff */
[----:B------:R-:W-:Y:S01]  /*0ec0*/  ISETP.GE.AND P0, PT, R14, UR20, PT ;  /* 0x000000140e007c0c */ /* 0x000fe2000bf06270 */
[----:B------:R-:W-:Y:S02]  /*0ed0*/  IMAD R230, R8, 0x8, R230 ;  /* 0x0000000808e67824 */ /* 0x000fe400078e02e6 */
[----:B-1----:R-:W-:-:S04]  /*0ee0*/  IMAD.WIDE.U32 R6, R6, c[0x0][0x1a8], R2 ;  /* 0x00006a0006067a25 */ /* 0x002fc800078e0002 */
[----:B------:R-:W-:Y:S01]  /*0ef0*/  IMAD.U32 R230, R230, 0x20, R0 ;  /* 0x00000020e6e67824 */ /* 0x000fe200078e0000 */
[----:B------:R-:W-:-:S03]  /*0f00*/  IADD3 R13, R7, UR6, RZ ;  /* 0x00000006070d7c10 */ /* 0x000fc6000fffe0ff */
[----:B------:R-:W-:Y:S02]  /*0f10*/  IMAD.SHL.U32 R230, R230, 0x2, RZ ;  /* 0x00000002e6e67824 */ /* 0x000fe400078e00ff */
        /* <DEDUP_REMOVED lines=17> */
.L_x_297:
[----:B------:R-:W-:Y:S05]  /*1030*/  BSYNC B0 ;  /* 0x0000000000007941 */ /* 0x000fea0003800000 */
.L_x_296:
[----:B--2---:R-:W-:Y:S01]  /*1040*/  IADD3 R5, R14, 0x20, RZ ;  /* 0x000000200e057810 */ /* 0x004fe20007ffe0ff */
[----:B------:R-:W-:Y:S03]  /*1050*/  BSSY B0, `(.L_x_298) ;  /* 0x0000014000007945 */ /* 0x000fe60003800000 */
[----:B------:R-:W-:-:S13]  /*1060*/  ISETP.GE.AND P0, PT, R5, UR20, PT ;  /* 0x0000001405007c0c */ /* 0x000fda000bf06270 */
[----:B------:R-:W-:Y:S05]  /*1070*/  @P0 BRA `(.L_x_299) ;  /* 0x0000011000000947 */ /* 0x000fea0003800000 */
[----:B------:R-:W-:-:S13]  /*1080*/  ISETP.GE.AND P0, PT, R236, c[0x0][0x220], PT ;  /* 0x00008800ec007a0c */ /* 0x000fda0003f06270 */
[----:B------:R2:W-:Y:S01]  /*1090*/  @P0 STS.128 [R230+0x800], RZ ;  /* 0x000800ffe6000388 */ /* 0x0005e20000000c00 */
        /* <DEDUP_REMOVED lines=15> */
.L_x_299:
[----:B------:R-:W-:Y:S05]  /*1190*/  BSYNC B0 ;  /* 0x0000000000007941 */ /* 0x000fea0003800000 */
.L_x_298:
[----:B------:R-:W-:Y:S01]  /*11a0*/  IADD3 R4, R14, 0x40, RZ ;  /* 0x000000400e047810 */ /* 0x000fe20007ffe0ff */
[----:B------:R-:W-:Y:S03]  /*11b0*/  BSSY B0, `(.L_x_300) ;  /* 0x0000014000007945 */ /* 0x000fe60003800000 */
[----:B------:R-:W-:-:S13]  /*11c0*/  ISETP.GE.AND P0, PT, R4, UR20, PT ;  /* 0x0000001404007c0c */ /* 0x000fda000bf06270 */
[----:B------:R-:W-:Y:S05]  /*11d0*/  @P0 BRA `(.L_x_301) ;  /* 0x0000011000000947 */ /* 0x000fea0003800000 */
[----:B------:R-:W-:-:S13]  /*11e0*/  ISETP.GE.AND P0, PT, R236, c[0x0][0x220], PT ;  /* 0x00008800ec007a0c */ /* 0x000fda0003f06270 */
[----:B------:R4:W-:Y:S01]  /*11f0*/  @P0 STS.128 [R230+0x1000], RZ ;  /* 0x001000ffe6000388 */ /* 0x0009e20000000c00 */
        /* <DEDUP_REMOVED lines=15> */
.L_x_301:
[----:B------:R-:W-:Y:S05]  /*12f0*/  BSYNC B0 ;  /* 0x0000000000007941 */ /* 0x000fea0003800000 */
.L_x_300:
[----:B---3--:R-:W-:Y:S01]  /*1300*/  IADD3 R2, R14, 0x60, RZ ;  /* 0x000000600e027810 */ /* 0x008fe20007ffe0ff */
        /* <DEDUP_REMOVED lines=23> */
.L_x_303:
[----:B------:R-:W-:Y:S05]  /*1480*/  BSYNC B0 ;  /* 0x0000000000007941 */ /* 0x000fea0003800000 */
.L_x_302:
[----:B------:R-:W-:Y:S01]  /*1490*/  LEA.HI R16, R16, R184, RZ, 0x4 ;  /* 0x000000b810107211 */ /* 0x000fe200078f20ff */
[C---:B------:R-:W-:Y:S01]  /*14a0*/  IMAD R3, R15.reuse, c[0x0][0x198], RZ ;  /* 0x000066000f037a24 */ /* 0x040fe200078e02ff */
[----:B------:R-:W-:Y:S01]  /*14b0*/  UIADD3 UR30, UR5, -0x1, URZ ;  /* 0xffffffff051e7890 */ /* 0x000fe2000fffe03f */
[--C-:B-1----:R-:W-:Y:S01]  /*14c0*/  IMAD.WIDE.U32 R12, R14, c[0x0][0x198], R236.reuse ;  /* 0x000066000e0c7a25 */ /* 0x102fe200078e00ec */
[----:B------:R-:W-:Y:S01]  /*14d0*/  LOP3.LUT R18, R16, 0xfffffff0, RZ, 0xc0, !PT ;  /* 0xfffffff010127812 */ /* 0x000fe200078ec0ff */
[----:B------:R-:W-:Y:S01]  /*14e0*/  BSSY B0, `(.L_x_304) ;  /* 0x0000030000007945 */ /* 0x000fe20003800000 */
[----:B------:R-:W-:Y:S01]  /*14f0*/  UIMAD UR9, UR30, -0x80, UR10 ;  /* 0xffffff801e0978a4 */ /* 0x000fe2000f8e020a */
[----:B------:R-:W-:Y:S01]  /*1500*/  IMAD R0, R15, c[0x0][0x1a0], RZ ;  /* 0x000068000f007a24 */ /* 0x000fe200078e02ff */
[----:B------:R-:W-:Y:S01]  /*1510*/  IADD3 R232, P1, R12, UR22, RZ ;  /* 0x000000160ce87c10 */ /* 0x000fe2000ff3e0ff */
[----:B------:R-:W-:Y:S01]  /*1520*/  IMAD.WIDE.U32 R6, R14, c[0x0][0x1a0], R236 ;  /* 0x000068000e067a25 */ /* 0x000fe200078e00ec */
[----:B------:R-:W-:-:S02]  /*1530*/  USHF.R.S32.HI UR4, URZ, 0x1f, UR30 ;  /* 0x0000001f3f047899 */ /* 0x000fc4000801141e */
[----:B------:R-:W-:Y:S01]  /*1540*/  UIMAD UR6, UR11, UR30, URZ ;  /* 0x0000001e0b0672a4 */ /* 0x000fe2000f8e023f */
[----:B------:R-:W-:Y:S01]  /*1550*/  IMAD.IADD R18, R184, 0x1, -R18 ;  /* 0x00000001b8127824 */ /* 0x000fe200078e0a12 */
[----:B------:R-:W-:Y:S01]  /*1560*/  IADD3 R20, P0, R6, UR24, RZ ;  /* 0x0000001806147c10 */ /* 0x000fe2000ff1e0ff */
[C---:B------:R-:W-:Y:S01]  /*1570*/  IMAD R3, R14.reuse, c[0x0][0x19c], R3 ;  /* 0x000067000e037a24 */ /* 0x040fe200078e0203 */
[----:B------:R-:W-:Y:S01]  /*1580*/  UIMAD UR6, UR4, UR12, UR6 ;  /* 0x0000000c040672a4 */ /* 0x000fe2000f8e0206 */
[----:B------:R-:W-:Y:S01]  /*1590*/  IMAD R0, R14, c[0x0][0x1a4], R0 ;  /* 0x000069000e007a24 */ /* 0x000fe200078e0200 */
[----:B------:R-:W-:Y:S01]  /*15a0*/  LEA.HI R6, R18, R18, RZ, 0x1 ;  /* 0x0000001212067211 */ /* 0x000fe200078f08ff */
[C---:B------:R-:W-:Y:S01]  /*15b0*/  IMAD R234, R248.reuse, c[0x0][0x1b0], RZ ;  /* 0x00006c00f8ea7a24 */ /* 0x040fe200078e02ff */
[----:B------:R-:W-:Y:S01]  /*15c0*/  IADD3.X R233, R13, UR18, R3, P1, !PT ;  /* 0x000000120de97c10 */ /* 0x000fe20008ffe403 */
[----:B------:R-:W-:Y:S01]  /*15d0*/  IMAD R248, R248, c[0x0][0x1b8], RZ ;  /* 0x00006e00f8f87a24 */ /* 0x000fe200078e02ff */
[----:B------:R-:W-:Y:S01]  /*15e0*/  IADD3.X R21, R7, UR19, R0, P0, !PT ;  /* 0x0000001307157c10 */ /* 0x000fe200087fe400 */
[C---:B------:R-:W-:Y:S01]  /*15f0*/  IMAD R234, R246.reuse, c[0x0][0x1b4], R234 ;  /* 0x00006d00f6ea7a24 */ /* 0x040fe200078e02ea */
[----:B------:R-:W-:Y:S01]  /*1600*/  SHF.R.S32.HI R0, RZ, 0x1, R6 ;  /* 0x00000001ff007819 */ /* 0x000fe20000011406 */
[----:B------:R-:W-:Y:S01]  /*1610*/  IMAD.WIDE.U32 R232, R246, c[0x0][0x1b0], R232 ;  /* 0x00006c00f6e87a25 */ /* 0x000fe200078e00e8 */
[----:B------:R-:W-:-:S02]  /*1620*/  SHF.R.S32.HI R12, RZ, 0x1f, R6 ;  /* 0x0000001fff0c7819 */ /* 0x000fc40000011406 */
[----:B------:R-:W-:Y:S01]  /*1630*/  ISETP.GE.AND P0, PT, R14, UR9, PT ;  /* 0x000000090e007c0c */ /* 0x000fe2000bf06270 */
[----:B------:R-:W-:Y:S01]  /*1640*/  IMAD R248, R246, c[0x0][0x1bc], R248 ;  /* 0x00006f00f6f87a24 */ /* 0x000fe200078e02f8 */
[----:B------:R-:W-:Y:S01]  /*1650*/  LEA.HI R12, R12, R0, RZ, 0x2 ;  /* 0x000000000c0c7211 */ /* 0x000fe200078f10ff */
[----:B------:R-:W-:Y:S01]  /*1660*/  IMAD.IADD R235, R233, 0x1, R234 ;  /* 0x00000001e9eb7824 */ /* 0x000fe200078e02ea */
[----:B------:R-:W-:Y:S01]  /*1670*/  MOV R234, R232 ;  /* 0x000000e800ea7202 */ /* 0x000fe20000000f00 */
[----:B------:R-:W-:Y:S01]  /*1680*/  IMAD.WIDE.U32 R246, R246, c[0x0][0x1b8], R20 ;  /* 0x00006e00f6f67a25 */ /* 0x000fe200078e0014 */
[----:B------:R-:W-:Y:S02]  /*1690*/  LOP3.LUT R12, R12, 0xfffffffc, RZ, 0xc0, !PT ;  /* 0xfffffffc0c0c7812 */ /* 0x000fe400078ec0ff */
[----:B------:R-:W-:Y:S01]  /*16a0*/  MOV R3, 0x10 ;  /* 0x0000001000037802 */ /* 0x000fe20000000f00 */
[----:B------:R-:W-:Y:S01]  /*16b0*/  IMAD.U32 R20, RZ, RZ, UR30 ;  /* 0x0000001eff147e24 */ /* 0x000fe2000f8e00ff */
[----:B------:R-:W-:Y:S01]  /*16c0*/  IADD3 R12, R0, -R12, RZ ;  /* 0x8000000c000c7210 */ /* 0x000fe20007ffe0ff */
[----:B------:R-:W-:-:S02]  /*16d0*/  IMAD.IADD R249, R247, 0x1, R248 ;  /* 0x00000001f7f97824 */ /* 0x000fc400078e02f8 */
[----:B------:R-:W-:Y:S01]  /*16e0*/  IMAD.WIDE.U32 R20, R20, UR12, R234 ;  /* 0x0000000c14147c25 */ /* 0x000fe2000f8e00ea */
[----:B------:R-:W-:-:S04]  /*16f0*/  LOP3.LUT P1, RZ, R12, 0x2, RZ, 0xc0, !PT ;  /* 0x000000020cff7812 */ /* 0x000fc8000782c0ff */
[----:B------:R-:W-:Y:S02]  /*1700*/  IADD3 R23, R21, UR6, RZ ;  /* 0x0000000615177c10 */ /* 0x000fe4000fffe0ff */
        /* <DEDUP_REMOVED lines=13> */
.L_x_305:
[----:B------:R-:W-:Y:S05]  /*17e0*/  BSYNC B0 ;  /* 0x0000000000007941 */ /* 0x000fea0003800000 */
.L_x_304:
        /* <DEDUP_REMOVED lines=12> */
[----:B-1----:R-:W-:-:S04]  /*18b0*/  LEA R24, P0, R10, c[0x0][0x168], 0x1 ;  /* 0x00005a000a187a11 */ /* 0x002fc800078008ff */
[----:B------:R-:W-:-:S05]  /*18c0*/  LEA.HI.X R25, R10, c[0x0][0x16c], R7, 0x1, P0 ;  /* 0x00005b000a197a11 */ /* 0x000fca00000f0c07 */
[----:B------:R-:W-:Y:S01]  /*18d0*/  @!PT LDS RZ, [RZ] ;  /* 0x00000000fffff984 */ /* 0x000fe20000000800 */
[----:B------:R-:W-:Y:S01]  /*18e0*/  @!PT LDS RZ, [RZ] ;  /* 0x00000000fffff984 */ /* 0x000fe20000000800 */
[----:B------:R-:W-:Y:S01]  /*18f0*/  @!PT LDS RZ, [RZ] ;  /* 0x00000000fffff984 */ /* 0x000fe20000000800 */
[----:B------:R1:W-:Y:S04]  /*1900*/  LDGSTS.E.BYPASS.LTC128B.128 [R230+0x2800], [R24.64] ;  /* 0x0280000018e67fae */ /* 0x0003e8000b901d5c */
.L_x_307:
[----:B------:R-:W-:Y:S05]  /*1910*/  BSYNC B0 ;  /* 0x0000000000007941 */ /* 0x000fea0003800000 */
.L_x_306:
[----:B------:R-:W-:Y:S01]  /*1920*/  ISETP.GE.AND P0, PT, R4, UR9, PT ;  /* 0x0000000904007c0c */ /* 0x000fe2000bf06270 */
[----:B------:R-:W-:-:S12]  /*1930*/  BSSY B0, `(.L_x_308) ;  /* 0x0000010000007945 */ /* 0x000fd80003800000 */
        /* <DEDUP_REMOVED lines=15> */
.L_x_309:
[----:B------:R-:W-:Y:S05]  /*1a30*/  BSYNC B0 ;  /* 0x0000000000007941 */ /* 0x000fea0003800000 */
.L_x_308:
        /* <DEDUP_REMOVED lines=18> */
.L_x_311:
[----:B------:R-:W-:Y:S05]  /*1b60*/  BSYNC B0 ;  /* 0x0000000000007941 */ /* 0x000fea0003800000 */
.L_x_310:
        /* <DEDUP_REMOVED lines=13> */
[----:B------:R-:W-:Y:S01]  /*1c40*/  SHF.R.S32.HI R10, RZ, 0x1f, R229 ;  /* 0x0000001fff0a7819 */ /* 0x000fe200000114e5 */
[----:B------:R-:W-:Y:S01]  /*1c50*/  ULDC UR6, c[0x0][0x318] ;  /* 0x0000c60000067ab9 */ /* 0x000fe20000000800 */
[----:B------:R-:W-:-:S04]  /*1c60*/  DEPBAR.LE SB0, 0x0 ;  /* 0x000080000000791a */ /* 0x000fc80000000000 */
[----:B------:R-:W-:Y:S02]  /*1c70*/  @UP1 ULEA UR14, UP0, UR34, UR6, 0x2 ;  /* 0x00000006220e1291 */ /* 0x000fe4000f80103f */
[----:B------:R-:W-:Y:S02]  /*1c80*/  @UP1 UIADD3 UR7, UR35, UR7, URZ ;  /* 0x0000000723071290 */ /* 0x000fe4000fffe03f */
[----:B------:R-:W-:Y:S02]  /*1c90*/  ULDC UR6, c[0x0][0x31c] ;  /* 0x0000c70000067ab9 */ /* 0x000fe40000000800 */
[----:B------:R-:W-:Y:S01]  /*1ca0*/  @UP1 ULEA.HI.X UR15, UR34, UR6, UR7, 0x2, UP0 ;  /* 0x00000006220f1291 */ /* 0x000fe200080f1407 */
[----:B-1----:R-:W-:Y:S02]  /*1cb0*/  IMAD.U32 R20, RZ, RZ, UR14 ;  /* 0x0000000eff147e24 */ /* 0x002fe4000f8e00ff */
[----:B------:R-:W-:Y:S01]  /*1cc0*/  IMAD.IADD R15, R184, 0x1, -R15 ;  /* 0x00000001b80f7824 */ /* 0x000fe200078e0a0f */
[----:B------:R-:W-:-:S02]  /*1cd0*/  LEA.HI R229, R10, R229, RZ, 0x2 ;  /* 0x000000e50ae57211 */ /* 0x000fc400078f10ff */
[----:B------:R-:W-:Y:S01]  /*1ce0*/  ISETP.GE.AND P1, PT, R14, UR9, PT ;  /* 0x000000090e007c0c */ /* 0x000fe2000bf26270 */
[----:B------:R-:W-:Y:S01]  /*1cf0*/  IMAD.U32 R21, RZ, RZ, UR15 ;  /* 0x0000000fff157e24 */ /* 0x000fe2000f8e00ff */
[----:B------:R-:W-:Y:S01]  /*1d00*/  SHF.R.S32.HI R17, RZ, 0x4, R16 ;  /* 0x00000004ff117819 */ /* 0x000fe20000011410 */
[----:B------:R-:W-:Y:S01]  /*1d10*/  IMAD.U32 R183, RZ, RZ, UR17 ;  /* 0x00000011ffb77e24 */ /* 0x000fe2000f8e00ff */
[----:B------:R-:W-:Y:S01]  /*1d20*/  LOP3.LUT R6, R6, 0x7fffffe, RZ, 0xc0, !PT ;  /* 0x07fffffe06067812 */ /* 0x000fe200078ec0ff */
[----:B------:R-:W-:Y:S01]  /*1d30*/  IMAD.SHL.U32 R12, R12, 0x40, RZ ;  /* 0x000000400c0c7824 */ /* 0x000fe200078e00ff */
[----:B------:R-:W5:Y:S01]  /*1d40*/  @P0 LDG.E R7, [R20.64] ;  /* 0x0000001c14070981 */ /* 0x000f62000c1e1900 */
[----:B------:R-:W-:Y:S01]  /*1d50*/  LEA.HI R9, R15, R15, RZ, 0x1 ;  /* 0x0000000f0f097211 */ /* 0x000fe200078f08ff */
[----:B------:R-:W-:Y:S01]  /*1d60*/  IMAD.SHL.U32 R11, R11, 0x8, RZ ;  /* 0x000000080b0b7824 */ /* 0x000fe200078e00ff */
[----:B------:R-:W-:Y:S01]  /*1d70*/  LEA R14, R8, UR16, 0x4 ;  /* 0x00000010080e7c11 */ /* 0x000fe2000f8e20ff */
[----:B------:R-:W-:Y:S01]  /*1d80*/  BAR.SYNC.DEFER_BLOCKING 0x0 ;  /* 0x0000000000007b1d */ /* 0x000fe20000010000 */
[----:B------:R-:W-:Y:S01]  /*1d90*/  LOP3.LUT R13, R9, 0x7fffffe, RZ, 0xc0, !PT ;  /* 0x07fffffe090d7812 */ /* 0x000fe200078ec0ff */
[----:B------:R-:W-:Y:S01]  /*1da0*/  IMAD R242, R242, 0x8, R8 ;  /* 0x00000008f2f27824 */ /* 0x000fe200078e0208 */
[----:B------:R-:W-:Y:S01]  /*1db0*/  SHF.R.S32.HI R229, RZ, 0x2, R229 ;  /* 0x00000002ffe57819 */ /* 0x000fe200000114e5 */
[----:B------:R-:W-:Y:S01]  /*1dc0*/  IMAD.IADD R6, R18, 0x1, -R6 ;  /* 0x0000000112067824 */ /* 0x000fe200078e0a06 */
[----:B------:R-:W-:Y:S01]  /*1dd0*/  SHF.R.S32.HI R10, RZ, 0x1f, R18 ;  /* 0x0000001fff0a7819 */ /* 0x000fe20000011412 */
[----:B------:R-:W-:Y:S01]  /*1de0*/  IMAD.IADD R13, R15, 0x1, -R13 ;  /* 0x000000010f0d7824 */ /* 0x000fe200078e0a0d */
[----:B------:R-:W-:Y:S01]  /*1df0*/  SHF.R.S32.HI R15, RZ, 0x1, R9 ;  /* 0x00000001ff0f7819 */ /* 0x000fe20000011409 */
[----:B------:R-:W-:Y:S01]  /*1e00*/  ULDC.64 UR6, c[0x0][0x1a0] ;  /* 0x0000680000067ab9 */ /* 0x000fe20000000a00 */
[----:B------:R-:W5:Y:S01]  /*1e10*/  @P0 MUFU.RCP R9, c[0x0][0x238] ;  /* 0x00008e0000090b08 */ /* 0x000f620000001000 */
[----:B------:R-:W-:Y:S01]  /*1e20*/  IADD3 R14, R14, 0x1, R229 ;  /* 0x000000010e0e7810 */ /* 0x000fe20007ffe0e5 */
[----:B------:R-:W-:Y:S01]  /*1e30*/  USHF.L.U64.HI UR23, UR6, UR23, UR7 ;  /* 0x0000001706177299 */ /* 0x000fe20008010207 */
[----:B------:R-:W-:Y:S01]  /*1e40*/  LEA.HI R10, R10, R18, RZ, 0x3 ;  /* 0x000000120a0a7211 */ /* 0x000fe200078f18ff */
[----:B------:R-:W-:Y:S01]  /*1e50*/  USHF.L.U32 UR24, UR6, 0x7, URZ ;  /* 0x0000000706187899 */ /* 0x000fe2000800063f */
[----:B------:R-:W-:Y:S01]  /*1e60*/  IADD3 R183, R14, UR10, -R183 ;  /* 0x0000000a0eb77c10 */ /* 0x000fe2000fffe8b7 */
[----:B------:R-:W-:Y:S01]  /*1e70*/  UIMAD UR7, UR23, UR30, URZ ;  /* 0x0000001e170772a4 */ /* 0x000fe2000f8e023f */
[----:B------:R-:W-:Y:S01]  /*1e80*/  SHF.R.S32.HI R14, RZ, 0x1f, R8 ;  /* 0x0000001fff0e7819 */ /* 0x000fe20000011408 */
[----:B------:R-:W-:Y:S01]  /*1e90*/  IMAD.SHL.U32 R10, R10, 0x20, RZ ;  /* 0x000000200a0a7824 */ /* 0x000fe200078e00ff */
[----:B------:R-:W-:Y:S01]  /*1ea0*/  LEA.HI R16, R16, R17, RZ, 0x1 ;  /* 0x0000001110107211 */ /* 0x000fe200078f08ff */
[----:B------:R-:W-:Y:S01]  /*1eb0*/  IMAD.MOV.U32 R248, RZ, RZ, R246 ;  /* 0x000000fffff87224 */ /* 0x000fe200078e00f6 */
[----:B------:R-:W-:Y:S01]  /*1ec0*/  LEA.HI R14, R14, R8, RZ, 0x2 ;  /* 0x000000080e0e7211 */ /* 0x000fe200078f10ff */
[----:B------:R-:W-:Y:S01]  /*1ed0*/  UIMAD UR7, UR4, UR24, UR7 ;  /* 0x00000018040772a4 */ /* 0x000fe2000f8e0207 */
[----:B------:R-:W-:Y:S01]  /*1ee0*/  LOP3.LUT R16, R16, 0xfffffffe, RZ, 0xc0, !PT ;  /* 0xfffffffe10107812 */ /* 0x000fe200078ec0ff */
[----:B------:R-:W-:Y:S01]  /*1ef0*/  IMAD.SHL.U32 R184, R184, 0x2, RZ ;  /* 0x00000002b8b87824 */ /* 0x000fe200078e00ff */
[C---:B------:R-:W-:Y:S01]  /*1f00*/  LOP3.LUT P2, RZ, R15.reuse, 0x2, RZ, 0xc0, !PT ;  /* 0x000000020fff7812 */ /* 0x040fe2000784c0ff */
[----:B------:R-:W-:Y:S01]  /*1f10*/  IMAD.SHL.U32 R15, R15, 0x40, RZ ;  /* 0x000000400f0f7824 */ /* 0x000fe200078e00ff */
[----:B------:R-:W-:Y:S01]  /*1f20*/  LOP3.LUT R14, R14, 0xfffffffc, RZ, 0xc0, !PT ;  /* 0xfffffffc0e0e7812 */ /* 0x000fe200078ec0ff */
[----:B------:R-:W-:Y:S01]  /*1f30*/  IMAD.IADD R16, R17, 0x1, -R16 ;  /* 0x0000000111107824 */ /* 0x000fe200078e0a10 */
[----:B------:R-:W-:Y:S01]  /*1f40*/  LOP3.LUT R10, R10, 0xffffff00, RZ, 0xc0, !PT ;  /* 0xffffff000a0a7812 */ /* 0x000fe200078ec0ff */
[----:B------:R1:W-:Y:S01]  /*1f50*/  @P1 STS [R230+0x4000], RZ ;  /* 0x004000ffe6001388 */ /* 0x0003e20000000800 */
[----:B------:R-:W-:Y:S01]  /*1f60*/  LOP3.LUT R15, R15, 0xc0, RZ, 0xc0, !PT ;  /* 0x000000c00f0f7812 */ /* 0x000fe200078ec0ff */
[----:B------:R-:W-:Y:S01]  /*1f70*/  IMAD.IADD R228, R8, 0x1, -R14 ;  /* 0x0000000108e47824 */ /* 0x000fe200078e0a0e */
[----:B------:R-:W-:Y:S01]  /*1f80*/  LOP3.LUT R12, R12, 0xc0, RZ, 0xc0, !PT ;  /* 0x000000c00c0c7812 */ /* 0x000fe200078ec0ff */
[----:B------:R1:W-:Y:S01]  /*1f90*/  @P1 STS [R230+0x4004], RZ ;  /* 0x004004ffe6001388 */ /* 0x0003e20000000800 */
[--C-:B------:R-:W-:Y:S01]  /*1fa0*/  IMAD R8, R8, 0x200, R10.reuse ;  /* 0x0000020008087824 */ /* 0x100fe200078e020a */
[----:B------:R-:W-:Y:S01]  /*1fb0*/  LOP3.LUT R11, R15, 0x8, R11, 0xf8, !PT ;  /* 0x000000080f0b7812 */ /* 0x000fe200078ef80b */
[C---:B------:R-:W-:Y:S01]  /*1fc0*/  IMAD R13, R16.reuse, 0x8, R13 ;  /* 0x00000008100d7824 */ /* 0x040fe200078e020d */
[----:B------:R1:W-:Y:S01]  /*1fd0*/  @P1 STS.64 [R230+0x4008], RZ ;  /* 0x004008ffe6001388 */ /* 0x0003e20000000a00 */
[----:B------:R-:W-:Y:S01]  /*1fe0*/  IMAD.SHL.U32 R16, R16, 0x8, RZ ;  /* 0x0000000810107824 */ /* 0x000fe200078e00ff */
[----:B------:R-:W-:Y:S01]  /*1ff0*/  SHF.R.U32.HI R15, RZ, 0x3, R15 ;  /* 0x00000003ff0f7819 */ /* 0x000fe2000001160f */
[C---:B------:R-:W-:Y:S01]  /*2000*/  IMAD R181, R6.reuse, 0x20, R10 ;  /* 0x0000002006b57824 */ /* 0x040fe200078e020a */
[----:B------:R-:W-:Y:S01]  /*2010*/  UMOV UR4, URZ ;  /* 0x0000003f00047c82 */ /* 0x000fe20008000000 */
[----:B------:R-:W-:Y:S01]  /*2020*/  IMAD R8, R6, 0x20, R8 ;  /* 0x0000002006087824 */ /* 0x000fe200078e0208 */
[----:B------:R-:W-:Y:S01]  /*2030*/  LOP3.LUT R16, R12, 0x8, R16, 0xf8, !PT ;  /* 0x000000080c107812 */ /* 0x000fe200078ef810 */
[----:B------:R-:W-:Y:S01]  /*2040*/  IMAD.U32 R6, RZ, RZ, UR30 ;  /* 0x0000001eff067e24 */ /* 0x000fe2000f8e00ff */
[----:B------:R-:W-:Y:S01]  /*2050*/  SHF.R.U32.HI R12, RZ, 0x3, R12 ;  /* 0x00000003ff0c7819 */ /* 0x000fe2000001160c */
[----:B------:R-:W-:Y:S01]  /*2060*/  UIADD3 UR19, UR32, -0x4ab325aa, URZ ;  /* 0xb54cda5620137890 */ /* 0x000fe2000fffe03f */
[----:B------:R-:W-:Y:S01]  /*2070*/  LOP3.LUT R11, R11, R15, RZ, 0x3c, !PT ;  /* 0x0000000f0b0b7212 */ /* 0x000fe200078e3cff */
[----:B------:R-:W-:Y:S01]  /*2080*/  UIADD3 UR18, UR33, 0x646e171e, URZ ;  /* 0x646e171e21127890 */ /* 0x000fe2000fffe03f */
[----:B------:R-:W-:Y:S01]  /*2090*/  LOP3.LUT R12, R16, R12, RZ, 0x3c, !PT ;  /* 0x0000000c100c7212 */ /* 0x000fe200078e3cff */
[----:B------:R-:W-:Y:S01]  /*20a0*/  BSSY B0, `(.L_x_312) ;  /* 0x0000018000007945 */ /* 0x000fe20003800000 */
[----:B------:R-:W-:Y:S01]  /*20b0*/  LOP3.LUT R184, R184, 0x6, RZ, 0xc0, !PT ;  /* 0x00000006b8b87812 */ /* 0x000fe200078ec0ff */
[----:B------:R-:W-:Y:S01]  /*20c0*/  IMAD.U32 R178, R13, 0x20, R11 ;  /* 0x000000200db27824 */ /* 0x000fe200078e000b */
[----:B------:R-:W-:Y:S01]  /*20d0*/  SEL R3, R3, 0xfffffff0, !P2 ;  /* 0xfffffff003037807 */ /* 0x000fe20005000000 */
[C---:B------:R-:W-:Y:S01]  /*20e0*/  IMAD.IADD R181, R12.reuse, 0x1, R181 ;  /* 0x000000010cb57824 */ /* 0x040fe200078e02b5 */
[----:B------:R-:W-:Y:S01]  /*20f0*/  IADD3 R183, R183, c[0x0][0x2e8], RZ ;  /* 0x0000ba00b7b77a10 */ /* 0x000fe20007ffe0ff */
[----:B------:R-:W-:-:S02]  /*2100*/  IMAD.IADD R179, R12, 0x1, R8 ;  /* 0x000000010cb37824 */ /* 0x000fc400078e0208 */
[----:B-----5:R-:W-:-:S04]  /*2110*/  @P0 FMUL.FTZ R7, R7, R9 ;  /* 0x0000000907070220 */ /* 0x020fc80000410000 */
[----:B------:R5:W2:Y:S02]  /*2120*/  @P0 R2UR UR13, R7 ;  /* 0x00000000070d03c2 */ /* 0x000aa400000e0000 */
[----:B-----5:R-:W-:Y:S01]  /*2130*/  IMAD.WIDE.U32 R6, R6, UR24, R248 ;  /* 0x0000001806067c25 */ /* 0x020fe2000f8e00f8 */
[----:B--2---:R-:W-:-:S04]  /*2140*/  @UP1 UMOV UR4, UR13 ;  /* 0x0000000d00041c82 */ /* 0x004fc80008000000 */
[----:B------:R-:W-:Y:S01]  /*2150*/  IADD3 R11, R7, UR7, RZ ;  /* 0x00000007070b7c10 */ /* 0x000fe2000fffe0ff */
        /* <DEDUP_REMOVED lines=12> */
.L_x_313:
[----:B-1----:R-:W-:Y:S05]  /*2220*/  BSYNC B0 ;  /* 0x0000000000007941 */ /* 0x002fea0003800000 */
.L_x_312:
        /* <DEDUP_REMOVED lines=10> */
[----:B--2---:R-:W-:-:S04]  /*22d0*/  IADD3 R8, P0, R6, UR26, RZ ;  /* 0x0000001a06087c10 */ /* 0x004fc8000ff1e0ff */
[----:B------:R-:W-:Y:S02]  /*22e0*/  IADD3.X R5, R11, UR25, RZ, P0, !PT ;  /* 0x000000190b057c10 */ /* 0x000fe400087fe4ff */
[----:B------:R-:W-:-:S04]  /*22f0*/  LEA R12, P0, R8, c[0x0][0x170], 0x1 ;  /* 0x00005c00080c7a11 */ /* 0x000fc800078008ff */
[----:B------:R-:W-:-:S05]  /*2300*/  LEA.HI.X R13, R8, c[0x0][0x174], R5, 0x1, P0 ;  /* 0x00005d00080d7a11 */ /* 0x000fca00000f0c05 */
[----:B------:R-:W-:Y:S01]  /*2310*/  @!PT LDS RZ, [RZ] ;  /* 0x00000000fffff984 */ /* 0x000fe20000000800 */
[----:B------:R-:W-:Y:S01]  /*2320*/  @!PT LDS RZ, [RZ] ;  /* 0x00000000fffff984 */ /* 0x000fe20000000800 */
[----:B------:R-:W-:Y:S01]  /*2330*/  @!PT LDS RZ, [RZ] ;  /* 0x00000000fffff984 */ /* 0x000fe20000000800 */
[----:B------:R2:W-:Y:S04]  /*2340*/  LDGSTS.E.BYPASS.LTC128B.128 [R230+0x4800], [R12.64] ;  /* 0x048000000ce67fae */ /* 0x0005e8000b901d5c */
.L_x_315:
[----:B------:R-:W-:Y:S05]  /*2350*/  BSYNC B0 ;  /* 0x0000000000007941 */ /* 0x000fea0003800000 */
.L_x_314:
        /* <DEDUP_REMOVED lines=8> */
[----:B--2---:R-:W-:Y:S02]  /*23e0*/  IMAD.MOV.U32 R8, RZ, RZ, c[0x0][0x1a4] ;  /* 0x00006900ff087624 */ /* 0x004fe400078e00ff */
        /* <DEDUP_REMOVED lines=9> */
.L_x_317:
[----:B------:R-:W-:Y:S05]  /*2480*/  BSYNC B0 ;  /* 0x0000000000007941 */ /* 0x000fea0003800000 */
.L_x_316:
        /* <DEDUP_REMOVED lines=19> */
.L_x_319:
[----:B------:R-:W-:Y:S05]  /*25c0*/  BSYNC B0 ;  /* 0x0000000000007941 */ /* 0x000fea0003800000 */
.L_x_318:
[----:B------:R-:W-:Y:S01]  /*25d0*/  IMAD.SHL.U32 R179, R179, 0x2, RZ ;  /* 0x00000002b3b37824 */ /* 0x000fe200078e00ff */
[C---:B------:R-:W-:Y:S01]  /*25e0*/  IMNMX R186, R183.reuse, UR10, PT ;  /* 0x0000000ab7ba7c17 */ /* 0x040fe2000b800200 */
[----:B------:R-:W-:Y:S01]  /*25f0*/  IMAD.SHL.U32 R178, R178, 0x2, RZ ;  /* 0x00000002b2b27824 */ /* 0x000fe200078e00ff */
[----:B------:R-:W-:Y:S01]  /*2600*/  IADD3 R185, R183, 0x8, RZ ;  /* 0x00000008b7b97810 */ /* 0x000fe20007ffe0ff */
[----:B------:R-:W-:Y:S01]  /*2610*/  IMAD R177, R0, 0x2, R179 ;  /* 0x0000000200b17824 */ /* 0x000fe200078e02b3 */
[----:B------:R-:W-:Y:S01]  /*2620*/  LDSM.16.M88.4 R64, [R179] ;  /* 0x00000000b340783b */ /* 0x000fe20000000200 */
[----:B------:R-:W-:Y:S01]  /*2630*/  IMAD R72, R3, 0x2, R178 ;  /* 0x0000000203487824 */ /* 0x000fe200078e02b2 */
[----:B------:R-:W-:Y:S01]  /*2640*/  IADD3 R2, R178, 0x2000, RZ ;  /* 0x00002000b2027810 */ /* 0x000fe20007ffe0ff */
[----:B------:R-:W-:Y:S01]  /*2650*/  UISETP.GE.AND UP0, UPT, UR5, 0x2, UPT ;  /* 0x000000020500788c */ /* 0x000fe2000bf06270 */
[----:B------:R-:W-:Y:S01]  /*2660*/  LDSM.16.M88.4 R76, [R179+0x1000] ;  /* 0x00100000b34c783b */ /* 0x000fe20000000200 */
[----:B------:R-:W-:-:S02]  /*2670*/  IMNMX R185, R185, UR10, PT ;  /* 0x0000000ab9b97c17 */ /* 0x000fc4000b800200 */
[----:B------:R-:W-:Y:S01]  /*2680*/  IMAD R176, R3, 0x2, R2 ;  /* 0x0000000203b07824 */ /* 0x000fe200078e0202 */
[----:B------:R-:W5:Y:S01]  /*2690*/  LDSM.16.M88.4 R116, [R178+0x2800] ;  /* 0x00280000b274783b */ /* 0x000f620000000200 */
[C---:B------:R-:W-:Y:S02]  /*26a0*/  IADD3 R3, R183.reuse, 0x40, RZ ;  /* 0x00000040b7037810 */ /* 0x040fe40007ffe0ff */
[----:B------:R-:W-:Y:S01]  /*26b0*/  IADD3 R2, R183, 0x48, RZ ;  /* 0x00000048b7027810 */ /* 0x000fe20007ffe0ff */
[----:B------:R-:W1:Y:S01]  /*26c0*/  LDSM.16.M88.4 R132, [R178+0x2000] ;  /* 0x00200000b284783b */ /* 0x000e620000000200 */
[----:B------:R-:W-:Y:S02]  /*26d0*/  IMNMX R3, R3, UR10, PT ;  /* 0x0000000a03037c17 */ /* 0x000fe4000b800200 */
[----:B------:R-:W-:Y:S01]  /*26e0*/  IMNMX R2, R2, UR10, PT ;  /* 0x0000000a02027c17 */ /* 0x000fe2000b800200 */
[----:B------:R-:W2:Y:S04]  /*26f0*/  LDSM.16.M88.4 R172, [R178+0x3c00] ;  /* 0x003c0000b2ac783b */ /* 0x000ea80000000200 */
[----:B------:R-:W3:Y:S04]  /*2700*/  LDSM.16.M88.4 R124, [R178+0x2400] ;  /* 0x00240000b27c783b */ /* 0x000ee80000000200 */
[----:B------:R-:W4:Y:S04]  /*2710*/  LDSM.16.M88.4 R108, [R178+0x2c00] ;  /* 0x002c0000b26c783b */ /* 0x000f280000000200 */
[----:B------:R-:W1:Y:S04]  /*2720*/  LDSM.16.M88.4 R100, [R178+0x3000] ;  /* 0x00300000b264783b */ /* 0x000e680000000200 */
[----:B------:R-:W1:Y:S04]  /*2730*/  LDSM.16.M88.4 R92, [R178+0x3400] ;  /* 0x00340000b25c783b */ /* 0x000e680000000200 */
[----:B------:R-:W1:Y:S04]  /*2740*/  LDSM.16.M88.4 R84, [R178+0x3800] ;  /* 0x00380000b254783b */ /* 0x000e680000000200 */
[----:B------:R-:W-:Y:S04]  /*2750*/  LDSM.16.M88.4 R168, [R177+0x1000] ;  /* 0x00100000b1a8783b */ /* 0x000fe80000000200 */
[----:B------:R-:W2:Y:S04]  /*2760*/  LDSM.16.M88.4 R156, [R72+0x2800] ;  /* 0x00280000489c783b */ /* 0x000ea80000000200 */
[----:B------:R-:W2:Y:S01]  /*2770*/  LDSM.16.M88.4 R68, [R177] ;  /* 0x00000000b144783b */ /* 0x000ea20000000200 */
[C---:B-----5:R-:W-:Y:S03]  /*2780*/  HMMA.16816.F32 R44, R76.reuse, R116, RZ ;  /* 0x000000744c2c723c */ /* 0x060fe600000018ff */
[----:B------:R-:W5:Y:S04]  /*2790*/  LDSM.16.M88.4 R164, [R72+0x2000] ;  /* 0x0020000048a4783b */ /* 0x000f680000000200 */
[----:B------:R-:W-:Y:S01]  /*27a0*/  LDSM.16.M88.4 R160, [R72+0x2400] ;  /* 0x0024000048a0783b */ /* 0x000fe20000000200 */
[----:B------:R-:W-:Y:S03]  /*27b0*/  HMMA.16816.F32 R40, R76, R118, RZ ;  /* 0x000000764c28723c */ /* 0x000fe600000018ff */
[----:B------:R-:W-:Y:S04]  /*27c0*/  LDSM.16.M88.4 R152, [R72+0x2c00] ;  /* 0x002c00004898783b */ /* 0x000fe80000000200 */
[----:B------:R-:W-:Y:S01]  /*27d0*/  LDSM.16.M88.4 R148, [R72+0x3000] ;  /* 0x003000004894783b */ /* 0x000fe20000000200 */
[C---:B------:R-:W-:Y:S03]  /*27e0*/  HMMA.16816.F32 R120, R64.reuse, R116, RZ ;  /* 0x000000744078723c */ /* 0x040fe600000018ff */
[----:B------:R-:W-:Y:S04]  /*27f0*/  LDSM.16.M88.4 R144, [R72+0x3400] ;  /* 0x003400004890783b */ /* 0x000fe80000000200 */
[----:B------:R-:W-:Y:S01]  /*2800*/  LDSM.16.M88.4 R140, [R72+0x3800] ;  /* 0x00380000488c783b */ /* 0x000fe20000000200 */
[C---:B------:R-:W-:Y:S03]  /*2810*/  HMMA.16816.F32 R116, R64.reuse, R118, RZ ;  /* 0x000000764074723c */ /* 0x040fe600000018ff */
[----:B------:R-:W3:Y:S04]  /*2820*/  LDSM.16.M88.4 R72, [R72+0x3c00] ;  /* 0x003c00004848783b */ /* 0x000ee80000000200 */
[----:B------:R-:W0:Y:S01]  /*2830*/  LDGDEPBAR ;  /* 0x00000000000079af */ /* 0x000e220000000000 */
[----:B-1----:R-:W-:Y:S08]  /*2840*/  HMMA.16816.F32 R136, R64, R132, RZ ;  /* 0x000000844088723c */ /* 0x002ff000000018ff */
[-C--:B--2---:R-:W-:Y:S08]  /*2850*/  HMMA.16816.F32 R4, R76, R172.reuse, RZ ;  /* 0x000000ac4c04723c */ /* 0x084ff000000018ff */
[----:B------:R-:W-:Y:S01]  /*2860*/  HMMA.16816.F32 R80, R64, R172, RZ ;  /* 0x000000ac4050723c */ /* 0x000fe200000018ff */
[----:B------:R-:W-:-:S07]  /*2870*/  DEPBAR.LE SB0, 0x0 ;  /* 0x000080000000791a */ /* 0x000fce0000000000 */
[C---:B------:R-:W-:Y:S08]  /*2880*/  HMMA.16816.F32 R60, R76.reuse, R132, RZ ;  /* 0x000000844c3c723c */ /* 0x040ff000000018ff */
[-C--:B------:R-:W-:Y:S08]  /*2890*/  HMMA.16816.F32 R56, R76, R134.reuse, RZ ;  /* 0x000000864c38723c */ /* 0x080ff000000018ff */
[----:B------:R-:W-:Y:S08]  /*28a0*/  HMMA.16816.F32 R132, R64, R134, RZ ;  /* 0x000000864084723c */ /* 0x000ff000000018ff */
        /* <DEDUP_REMOVED lines=21> */
[-C--:B------:R-:W-:Y:S08]  /*2a00*/  HMMA.16816.F32 R40, R168, R158.reuse, R40 ;  /* 0x0000009ea828723c */ /* 0x080ff00000001828 */
[C---:B------:R-:W-:Y:S07]  /*2a10*/  HMMA.16816.F32 R116, R68.reuse, R158, R116 ;  /* 0x0000009e4474723c */ /* 0x040fee0000001874 */
[----:B------:R-:W-:Y:S01]  /*2a20*/  IMAD.U32 R159, RZ, RZ, UR30 ;  /* 0x0000001eff9f7e24 */ /* 0x000fe2000f8e00ff */
[----:B-----5:R-:W-:Y:S03]  /*2a30*/  HMMA.16816.F32 R136, R68, R164, R136 ;  /* 0x000000a44488723c */ /* 0x020fe60000001888 */
[----:B------:R-:W-:-:S05]  /*2a40*/  IMAD R159, R159, 0x80, R184 ;  /* 0x000000809f9f7824 */ /* 0x000fca00078e02b8 */
[-C--:B------:R-:W-:Y:S08]  /*2a50*/  HMMA.16816.F32 R4, R168, R72.reuse, R4 ;  /* 0x00000048a804723c */ /* 0x080ff00000001804 */
[----:B------:R-:W-:Y:S07]  /*2a60*/  HMMA.16816.F32 R80, R68, R72, R80 ;  /* 0x000000484450723c */ /* 0x000fee0000001850 */
[----:B------:R-:W-:Y:S01]  /*2a70*/  IADD3 R72, R159, 0x1, RZ ;  /* 0x000000019f487810 */ /* 0x000fe20007ffe0ff */
[----:B------:R-:W-:Y:S03]  /*2a80*/  HMMA.16816.F32 R60, R168, R164, R60 ;  /* 0x000000a4a83c723c */ /* 0x000fe6000000183c */
[----:B------:R-:W1:Y:S01]  /*2a90*/  I2F R73, R72 ;  /* 0x0000004800497306 */ /* 0x000e620000201400 */
[----:B------:R-:W-:-:S02]  /*2aa0*/  ISETP.GE.AND P3, PT, R72, R186, PT ;  /* 0x000000ba4800720c */ /* 0x000fc40003f66270 */
[C---:B------:R-:W-:Y:S02]  /*2ab0*/  ISETP.GE.AND P0, PT, R72.reuse, R3, PT ;  /* 0x000000034800720c */ /* 0x040fe40003f06270 */
[----:B------:R-:W-:Y:S01]  /*2ac0*/  HMMA.16816.F32 R132, R68, R166, R132 ;  /* 0x000000a64484723c */ /* 0x000fe20000001884 */
[C---:B------:R-:W-:Y:S02]  /*2ad0*/  ISETP.GE.AND P1, PT, R72.reuse, R185, PT ;  /* 0x000000b94800720c */ /* 0x040fe40003f26270 */
[----:B------:R-:W-:-:S05]  /*2ae0*/  ISETP.GE.AND P4, PT, R72, R2, PT ;  /* 0x000000024800720c */ /* 0x000fca0003f86270 */
[----:B------:R-:W-:Y:S01]  /*2af0*/  HMMA.16816.F32 R128, R68, R160, R128 ;  /* 0x000000a04480723c */ /* 0x000fe20000001880 */
[C---:B-1----:R-:W-:Y:S02]  /*2b00*/  FFMA.FTZ R137, R73.reuse, UR4, R137 ;  /* 0x0000000449897c23 */ /* 0x042fe40008010089 */
[----:B------:R-:W-:-:S05]  /*2b10*/  FFMA.FTZ R139, R73, UR4, R139 ;  /* 0x00000004498b7c23 */ /* 0x000fca000801008b */
[C---:B------:R-:W-:Y:S01]  /*2b20*/  HMMA.16816.F32 R120, R68.reuse, R156, R120 ;  /* 0x0000009c4478723c */ /* 0x040fe20000001878 */
[----:B------:R-:W-:Y:S01]  /*2b30*/  FSEL R197, R137, -INF , !P3 ;  /* 0xff80000089c57808 */ /* 0x000fe20005800000 */
[----:B------:R-:W-:Y:S01]  /*2b40*/  FFMA.FTZ R61, R73, UR4, R61 ;  /* 0x00000004493d7c23 */ /* 0x000fe2000801003d */
[----:B------:R-:W-:Y:S01]  /*2b50*/  FSEL R208, R139, -INF , !P1 ;  /* 0xff8000008bd07808 */ /* 0x000fe20004800000 */
[----:B------:R-:W-:Y:S01]  /*2b60*/  FFMA.FTZ R63, R73, UR4, R63 ;  /* 0x00000004493f7c23 */ /* 0x000fe2000801003f */
[----:B------:R-:W-:Y:S02]  /*2b70*/  IADD3 R73, R159, 0x11, RZ ;  /* 0x000000119f497810 */ /* 0x000fe40007ffe0ff */
[----:B------:R-:W-:Y:S01]  /*2b80*/  FSEL R72, R61, -INF , !P0 ;  /* 0xff8000003d487808 */ /* 0x000fe20004000000 */
[----:B------:R-:W-:Y:S01]  /*2b90*/  HMMA.16816.F32 R112, R68, R152, R112 ;  /* 0x000000984470723c */ /* 0x000fe20000001870 */
[----:B------:R-:W-:-:S07]  /*2ba0*/  FSEL R193, R63, -INF , !P4 ;  /* 0xff8000003fc17808 */ /* 0x000fce0006000000 */
        /* <DEDUP_REMOVED lines=11> */
[----:B------:R-:W-:-:S02]  /*2c60*/  IADD3 R70, R159, 0x9, RZ ;  /* 0x000000099f467810 */ /* 0x000fc40007ffe0ff */
[----:B------:R-:W1:Y:S01]  /*2c70*/  I2F R69, R68 ;  /* 0x0000004400457306 */ /* 0x000e620000201400 */
[C---:B------:R-:W-:Y:S02]  /*2c80*/  ISETP.GE.AND P2, PT, R68.reuse, R186, PT ;  /* 0x000000ba4400720c */ /* 0x040fe40003f46270 */
[C---:B------:R-:W-:Y:S02]  /*2c90*/  ISETP.GE.AND P6, PT, R68.reuse, R185, PT ;  /* 0x000000b94400720c */ /* 0x040fe40003fc6270 */
[C---:B------:R-:W-:Y:S01]  /*2ca0*/  ISETP.GE.AND P5, PT, R68.reuse, R3, PT ;  /* 0x000000034400720c */ /* 0x040fe20003fa6270 */
[----:B------:R-:W-:Y:S01]  /*2cb0*/  HMMA.16816.F32 R52, R168, R160, R52 ;  /* 0x000000a0a834723c */ /* 0x000fe20000001834 */
[----:B------:R-:W-:Y:S02]  /*2cc0*/  ISETP.GE.AND P3, PT, R68, R2, PT ;  /* 0x000000024400720c */ /* 0x000fe40003f66270 */
[----:B------:R-:W2:Y:S01]  /*2cd0*/  I2F R68, R70 ;  /* 0x0000004600447306 */ /* 0x000ea20000201400 */
[----:B------:R-:W-:-:S02]  /*2ce0*/  IADD3 R71, R159, 0x10, RZ ;  /* 0x000000109f477810 */ /* 0x000fc40007ffe0ff */
[C---:B------:R-:W-:Y:S02]  /*2cf0*/  ISETP.GE.AND P1, PT, R70.reuse, R186, PT ;  /* 0x000000ba4600720c */ /* 0x040fe40003f26270 */
[C---:B------:R-:W-:Y:S01]  /*2d00*/  ISETP.GE.AND P0, PT, R70.reuse, R185, PT ;  /* 0x000000b94600720c */ /* 0x040fe20003f06270 */
[----:B------:R-:W-:Y:S01]  /*2d10*/  HMMA.16816.F32 R48, R168, R162, R48 ;  /* 0x000000a2a830723c */ /* 0x000fe20000001830 */
[C---:B-1----:R-:W-:Y:S01]  /*2d20*/  FFMA.FTZ R132, R69.reuse, UR4, R132 ;  /* 0x0000000445847c23 */ /* 0x042fe20008010084 */
[----:B------:R-:W-:Y:S01]  /*2d30*/  ISETP.GE.AND P4, PT, R70, R3, PT ;  /* 0x000000034600720c */ /* 0x000fe20003f86270 */
[----:B------:R-:W-:-:S03]  /*2d40*/  FFMA.FTZ R63, R69, UR4, R134 ;  /* 0x00000004453f7c23 */ /* 0x000fc60008010086 */
[----:B------:R-:W-:Y:S01]  /*2d50*/  FSEL R61, R132, -INF , !P2 ;  /* 0xff800000843d7808 */ /* 0x000fe20005000000 */
[C---:B------:R-:W-:Y:S01]  /*2d60*/  FFMA.FTZ R56, R69.reuse, UR4, R56 ;  /* 0x0000000445387c23 */ /* 0x040fe20008010038 */
[----:B------:R-:W-:Y:S01]  /*2d70*/  ISETP.GE.AND P2, PT, R70, R2, PT ;  /* 0x000000024600720c */ /* 0x000fe20003f46270 */
[----:B------:R-:W-:Y:S01]  /*2d80*/  FFMA.FTZ R69, R69, UR4, R58 ;  /* 0x0000000445457c23 */ /* 0x000fe2000801003a */
[----:B------:R-:W1:Y:S01]  /*2d90*/  I2F R70, R71 ;  /* 0x0000004700467306 */ /* 0x000e620000201400 */
[----:B--2---:R-:W-:Y:S01]  /*2da0*/  FFMA.FTZ R133, R68, UR4, R133 ;  /* 0x0000000444857c23 */ /* 0x004fe20008010085 */
[----:B------:R-:W-:Y:S01]  /*2db0*/  FSEL R58, R56, -INF , !P5 ;  /* 0xff800000383a7808 */ /* 0x000fe20006800000 */
[C---:B------:R-:W-:Y:S01]  /*2dc0*/  FFMA.FTZ R135, R68.reuse, UR4, R135 ;  /* 0x0000000444877c23 */ /* 0x040fe20008010087 */
[----:B------:R-:W-:Y:S01]  /*2dd0*/  FSEL R56, R69, -INF , !P3 ;  /* 0xff80000045387808 */ /* 0x000fe20005800000 */
[C---:B------:R-:W-:Y:S01]  /*2de0*/  FFMA.FTZ R57, R68.reuse, UR4, R57 ;  /* 0x0000000444397c23 */ /* 0x040fe20008010039 */
[----:B------:R-:W-:Y:S01]  /*2df0*/  FSEL R63, R63, -INF , !P6 ;  /* 0xff8000003f3f7808 */ /* 0x000fe20007000000 */
[----:B------:R-:W-:Y:S01]  /*2e00*/  FFMA.FTZ R59, R68, UR4, R59 ;  /* 0x00000004443b7c23 */ /* 0x000fe2000801003b */
[----:B------:R-:W2:Y:S01]  /*2e10*/  I2F R69, R73 ;  /* 0x0000004900457306 */ /* 0x000ea20000201400 */
[----:B------:R-:W-:Y:S01]  /*2e20*/  FSEL R201, R133, -INF , !P1 ;  /* 0xff80000085c97808 */ /* 0x000fe20004800000 */
[----:B------:R-:W-:Y:S01]  /*2e30*/  HMMA.16816.F32 R76, R76, R174, RZ ;  /* 0x000000ae4c4c723c */ /* 0x000fe200000018ff */
[----:B------:R-:W-:-:S02]  /*2e40*/  ISETP.GE.AND P6, PT, R71, R186, PT ;  /* 0x000000ba4700720c */ /* 0x000fc40003fc6270 */
[C---:B------:R-:W-:Y:S02]  /*2e50*/  ISETP.GE.AND P5, PT, R71.reuse, R185, PT ;  /* 0x000000b94700720c */ /* 0x040fe40003fa6270 */
[CC--:B------:R-:W-:Y:S01]  /*2e60*/  ISETP.GE.AND P3, PT, R71.reuse, R3.reuse, PT ;  /* 0x000000034700720c */ /* 0x0c0fe20003f66270 */
[C---:B-1----:R-:W-:Y:S01]  /*2e70*/  FFMA.FTZ R54, R70.reuse, UR4, R54 ;  /* 0x0000000446367c23 */ /* 0x042fe20008010036 */
[-C--:B------:R-:W-:Y:S01]  /*2e80*/  ISETP.GE.AND P1, PT, R71, R2.reuse, PT ;  /* 0x000000024700720c */ /* 0x080fe20003f26270 */
[C---:B------:R-:W-:Y:S01]  /*2e90*/  FFMA.FTZ R128, R70.reuse, UR4, R128 ;  /* 0x0000000446807c23 */ /* 0x040fe20008010080 */
[C---:B------:R-:W-:Y:S01]  /*2ea0*/  IADD3 R71, R159.reuse, 0x18, RZ ;  /* 0x000000189f477810 */ /* 0x040fe20007ffe0ff */
[----:B------:R-:W-:Y:S01]  /*2eb0*/  FFMA.FTZ R130, R70, UR4, R130 ;  /* 0x0000000446827c23 */ /* 0x000fe20008010082 */
[----:B------:R-:W-:Y:S01]  /*2ec0*/  FSEL R192, R54, -INF , !P1 ;  /* 0xff80000036c07808 */ /* 0x000fe20004800000 */
[----:B------:R-:W-:Y:S01]  /*2ed0*/  FFMA.FTZ R198, R70, UR4, R52 ;  /* 0x0000000446c67c23 */ /* 0x000fe20008010034 */
[----:B------:R-:W1:Y:S01]  /*2ee0*/  I2F R68, R71 ;  /* 0x0000004700447306 */ /* 0x000e620000201400 */
[----:B------:R-:W-:Y:S01]  /*2ef0*/  IADD3 R70, R159, 0x19, RZ ;  /* 0x000000199f467810 */ /* 0x000fe20007ffe0ff */
[C---:B------:R-:W-:Y:S01]  /*2f00*/  HMMA.16816.F32 R44, R168.reuse, R156, R44 ;  /* 0x0000009ca82c723c */ /* 0x040fe2000000182c */
[----:B------:R-:W-:Y:S01]  /*2f10*/  FSEL R196, R59, -INF , !P2 ;  /* 0xff8000003bc47808 */ /* 0x000fe20005000000 */
[----:B--2---:R-:W-:Y:S01]  /*2f20*/  FFMA.FTZ R53, R69, UR4, R53 ;  /* 0x0000000445357c23 */ /* 0x004fe20008010035 */
[-C--:B------:R-:W-:Y:S01]  /*2f30*/  ISETP.GE.AND P2, PT, R73, R3.reuse, PT ;  /* 0x000000034900720c */ /* 0x080fe20003f46270 */
[----:B------:R-:W-:Y:S01]  /*2f40*/  FFMA.FTZ R55, R69, UR4, R55 ;  /* 0x0000000445377c23 */ /* 0x000fe20008010037 */
[----:B------:R-:W-:Y:S01]  /*2f50*/  FSEL R59, R128, -INF , !P6 ;  /* 0xff800000803b7808 */ /* 0x000fe20007000000 */
[----:B------:R-:W2:Y:S01]  /*2f60*/  I2F R54, R70 ;  /* 0x0000004600367306 */ /* 0x000ea20000201400 */
[----:B------:R-:W-:Y:S01]  /*2f70*/  ISETP.GE.AND P6, PT, R73, R2, PT ;  /* 0x000000024900720c */ /* 0x000fe20003fc6270 */
[----:B------:R-:W-:Y:S01]  /*2f80*/  FFMA.FTZ R129, R69, UR4, R129 ;  /* 0x0000000445817c23 */ /* 0x000fe20008010081 */
[----:B------:R-:W-:Y:S01]  /*2f90*/  FSEL R200, R135, -INF , !P0 ;  /* 0xff80000087c87808 */ /* 0x000fe20004000000 */
[----:B------:R-:W-:Y:S01]  /*2fa0*/  FFMA.FTZ R131, R69, UR4, R131 ;  /* 0x0000000445837c23 */ /* 0x000fe20008010083 */
[----:B------:R-:W-:Y:S01]  /*2fb0*/  IADD3 R69, R159, 0x20, RZ ;  /* 0x000000209f457810 */ /* 0x000fe20007ffe0ff */
[C---:B------:R-:W-:Y:S01]  /*2fc0*/  HMMA.16816.F32 R76, R168.reuse, R74, R76 ;  /* 0x0000004aa84c723c */ /* 0x040fe2000000184c */
[----:B------:R-:W-:Y:S01]  /*2fd0*/  ISETP.GE.AND P0, PT, R73, R186, PT ;  /* 0x000000ba4900720c */ /* 0x000fe20003f06270 */
[C---:B-1----:R-:W-:Y:S01]  /*2fe0*/  FFMA.FTZ R50, R68.reuse, UR4, R50 ;  /* 0x0000000444327c23 */ /* 0x042fe20008010032 */
[----:B------:R-:W-:Y:S01]  /*2ff0*/  FSEL R199, R53, -INF , !P2 ;  /* 0xff80000035c77808 */ /* 0x000fe20005000000 */
[C---:B------:R-:W-:Y:S01]  /*3000*/  FFMA.FTZ R124, R68.reuse, UR4, R124 ;  /* 0x00000004447c7c23 */ /* 0x040fe2000801007c */
[----:B------:R-:W-:Y:S01]  /*3010*/  FSEL R53, R55, -INF , !P6 ;  /* 0xff80000037357808 */ /* 0x000fe20007000000 */
[C---:B------:R-:W-:Y:S01]  /*3020*/  FFMA.FTZ R48, R68.reuse, UR4, R48 ;  /* 0x0000000444307c23 */ /* 0x040fe20008010030 */
[----:B------:R-:W1:Y:S01]  /*3030*/  I2F R55, R69 ;  /* 0x0000004500377306 */ /* 0x000e620000201400 */
[----:B------:R-:W-:Y:S01]  /*3040*/  FSEL R203, R129, -INF , !P0 ;  /* 0xff80000081cb7808 */ /* 0x000fe20004000000 */
[----:B------:R-:W-:Y:S01]  /*3050*/  FFMA.FTZ R126, R68, UR4, R126 ;  /* 0x00000004447e7c23 */ /* 0x000fe2000801007e */
[----:B------:R-:W-:Y:S01]  /*3060*/  ISETP.GE.AND P0, PT, R71, R2, PT ;  /* 0x000000024700720c */ /* 0x000fe20003f06270 */
[C---:B--2---:R-:W-:Y:S01]  /*3070*/  FFMA.FTZ R49, R54.reuse, UR4, R49 ;  /* 0x0000000436317c23 */ /* 0x044fe20008010031 */
[----:B------:R-:W-:Y:S01]  /*3080*/  IADD3 R68, R159, 0x21, RZ ;  /* 0x000000219f447810 */ /* 0x000fe20007ffe0ff */
[----:B------:R-:W-:Y:S01]  /*3090*/  FFMA.FTZ R51, R54, UR4, R51 ;  /* 0x0000000436337c23 */ /* 0x000fe20008010033 */
[----:B------:R-:W-:Y:S01]  /*30a0*/  FSEL R194, R50, -INF , !P0 ;  /* 0xff80000032c27808 */ /* 0x000fe20004000000 */
[C---:B------:R-:W-:Y:S01]  /*30b0*/  HMMA.16816.F32 R36, R168.reuse, R152, R36 ;  /* 0x00000098a824723c */ /* 0x040fe20000001824 */
[-C--:B------:R-:W-:Y:S01]  /*30c0*/  ISETP.GE.AND P6, PT, R70, R3.reuse, PT ;  /* 0x000000034600720c */ /* 0x080fe20003fc6270 */
[----:B------:R-:W2:Y:S01]  /*30d0*/  I2F R50, R68 ;  /* 0x0000004400327306 */ /* 0x000ea20000201400 */
[----:B------:R-:W-:Y:S01]  /*30e0*/  FSEL R52, R130, -INF , !P5 ;  /* 0xff80000082347808 */ /* 0x000fe20006800000 */
[C---:B------:R-:W-:Y:S01]  /*30f0*/  FFMA.FTZ R125, R54.reuse, UR4, R125 ;  /* 0x00000004367d7c23 */ /* 0x040fe2000801007d */
[----:B------:R-:W-:Y:S01]  /*3100*/  ISETP.GE.AND P5, PT, R71, R186, PT ;  /* 0x000000ba4700720c */ /* 0x000fe20003fa6270 */
[----:B------:R-:W-:Y:S01]  /*3110*/  FFMA.FTZ R127, R54, UR4, R127 ;  /* 0x00000004367f7c23 */ /* 0x000fe2000801007f */
[----:B------:R-:W-:Y:S01]  /*3120*/  FSEL R202, R49, -INF , !P6 ;  /* 0xff80000031ca7808 */ /* 0x000fe20007000000 */
[----:B-1----:R-:W-:Y:S01]  /*3130*/  FFMA.FTZ R74, R55, UR4, R46 ;  /* 0x00000004374a7c23 */ /* 0x002fe2000801002e */
[----:B------:R-:W-:Y:S01]  /*3140*/  IADD3 R49, R159, 0x28, RZ ;  /* 0x000000289f317810 */ /* 0x000fe20007ffe0ff */
[C---:B------:R-:W-:Y:S01]  /*3150*/  FFMA.FTZ R44, R55.reuse, UR4, R44 ;  /* 0x00000004372c7c23 */ /* 0x040fe2000801002c */
[----:B------:R-:W-:Y:S01]  /*3160*/  FSEL R204, R124, -INF , !P5 ;  /* 0xff8000007ccc7808 */ /* 0x000fe20006800000 */
[----:B------:R-:W-:Y:S01]  /*3170*/  FFMA.FTZ R120, R55, UR4, R120 ;  /* 0x0000000437787c23 */ /* 0x000fe20008010078 */
[----:B------:R-:W-:Y:S01]  /*3180*/  ISETP.GE.AND P5, PT, R70, R2, PT ;  /* 0x000000024600720c */ /* 0x000fe20003fa6270 */
[----:B------:R-:W1:Y:S01]  /*3190*/  I2F R46, R49 ;  /* 0x00000031002e7306 */ /* 0x000e620000201400 */
[----:B------:R-:W-:Y:S01]  /*31a0*/  ISETP.GE.AND P0, PT, R69, R3, PT ;  /* 0x000000034500720c */ /* 0x000fe20003f06270 */
[C---:B------:R-:W-:Y:S01]  /*31b0*/  HMMA.16816.F32 R32, R168.reuse, R154, R32 ;  /* 0x0000009aa820723c */ /* 0x040fe20000001820 */
[----:B------:R-:W-:Y:S01]  /*31c0*/  FSEL R195, R51, -INF , !P5 ;  /* 0xff80000033c37808 */ /* 0x000fe20006800000 */
[C---:B--2---:R-:W-:Y:S01]  /*31d0*/  FFMA.FTZ R45, R50.reuse, UR4, R45 ;  /* 0x00000004322d7c23 */ /* 0x044fe2000801002d */
[----:B------:R-:W-:Y:S01]  /*31e0*/  FSEL R57, R57, -INF , !P4 ;  /* 0xff80000039397808 */ /* 0x000fe20006000000 */
[C---:B------:R-:W-:Y:S01]  /*31f0*/  FFMA.FTZ R47, R50.reuse, UR4, R47 ;  /* 0x00000004322f7c23 */ /* 0x040fe2000801002f */
[----:B------:R-:W-:Y:S01]  /*3200*/  IADD3 R51, R159, 0x29, RZ ;  /* 0x000000299f337810 */ /* 0x000fe20007ffe0ff */
[----:B------:R-:W-:Y:S01]  /*3210*/  FFMA.FTZ R122, R55, UR4, R122 ;  /* 0x00000004377a7c23 */ /* 0x000fe2000801007a */
[----:B------:R-:W-:Y:S01]  /*3220*/  ISETP.GE.AND P4, PT, R73, R185, PT ;  /* 0x000000b94900720c */ /* 0x000fe20003f86270 */
[----:B------:R-:W-:Y:S01]  /*3230*/  FFMA.FTZ R121, R50, UR4, R121 ;  /* 0x0000000432797c23 */ /* 0x000fe20008010079 */
[----:B------:R-:W-:Y:S01]  /*3240*/  FSEL R227, R44, -INF , !P0 ;  /* 0xff8000002ce37808 */ /* 0x000fe20004000000 */
[C---:B------:R-:W-:Y:S01]  /*3250*/  HMMA.16816.F32 R28, R168.reuse, R148, R28 ;  /* 0x00000094a81c723c */ /* 0x040fe2000000181c */
[----:B------:R-:W-:Y:S01]  /*3260*/  ISETP.GE.AND P5, PT, R68, R3, PT ;  /* 0x000000034400720c */ /* 0x000fe20003fa6270 */
[----:B------:R-:W2:Y:S01]  /*3270*/  I2F R44, R51 ;  /* 0x00000033002c7306 */ /* 0x000ea20000201400 */
[----:B------:R-:W-:Y:S01]  /*3280*/  FSEL R198, R198, -INF , !P3 ;  /* 0xff800000c6c67808 */ /* 0x000fe20005800000 */
[C---:B-1----:R-:W-:Y:S01]  /*3290*/  FFMA.FTZ R73, R46.reuse, UR4, R42 ;  /* 0x000000042e497c23 */ /* 0x042fe2000801002a */
[----:B------:R-:W-:Y:S01]  /*32a0*/  FSEL R212, R131, -INF , !P4 ;  /* 0xff80000083d47808 */ /* 0x000fe20006000000 */
[C---:B------:R-:W-:Y:S01]  /*32b0*/  FFMA.FTZ R40, R46.reuse, UR4, R40 ;  /* 0x000000042e287c23 */ /* 0x040fe20008010028 */
[----:B------:R-:W-:Y:S01]  /*32c0*/  ISETP.GE.AND P3, PT, R71, R185, PT ;  /* 0x000000b94700720c */ /* 0x000fe20003f66270 */
[----:B------:R-:W-:Y:S01]  /*32d0*/  FFMA.FTZ R116, R46, UR4, R116 ;  /* 0x000000042e747c23 */ /* 0x000fe20008010074 */
[----:B------:R-:W-:Y:S01]  /*32e0*/  ISETP.GE.AND P4, PT, R70, R186, PT ;  /* 0x000000ba4600720c */ /* 0x000fe20003f86270 */
[----:B------:R-:W-:Y:S01]  /*32f0*/  FFMA.FTZ R118, R46, UR4, R118 ;  /* 0x000000042e767c23 */ /* 0x000fe20008010076 */
[----:B------:R-:W-:Y:S01]  /*3300*/  FSEL R226, R45, -INF , !P5 ;  /* 0xff8000002de27808 */ /* 0x000fe20006800000 */
[----:B------:R-:W-:Y:S01]  /*3310*/  HMMA.16816.F32 R20, R168, R144, R20 ;  /* 0x00000090a814723c */ /* 0x000fe20000001814 */
[----:B------:R-:W-:Y:S01]  /*3320*/  IADD3 R45, R159, 0x30, RZ ;  /* 0x000000309f2d7810 */ /* 0x000fe20007ffe0ff */
[----:B------:R-:W-:Y:S01]  /*3330*/  FFMA.FTZ R123, R50, UR4, R123 ;  /* 0x00000004327b7c23 */ /* 0x000fe2000801007b */
[----:B------:R-:W-:-:S02]  /*3340*/  FSEL R209, R126, -INF , !P3 ;  /* 0xff8000007ed17808 */ /* 0x000fc40005800000 */
[----:B------:R-:W-:Y:S01]  /*3350*/  FSEL R210, R125, -INF , !P4 ;  /* 0xff8000007dd27808 */ /* 0x000fe20006000000 */
[----:B------:R-:W1:Y:S01]  /*3360*/  I2F R42, R45 ;  /* 0x0000002d002a7306 */ /* 0x000e620000201400 */
[C---:B------:R-:W-:Y:S01]  /*3370*/  ISETP.GE.AND P3, PT, R69.reuse, R186, PT ;  /* 0x000000ba4500720c */ /* 0x040fe20003f66270 */
[C---:B--2---:R-:W-:Y:S01]  /*3380*/  FFMA.FTZ R41, R44.reuse, UR4, R41 ;  /* 0x000000042c297c23 */ /* 0x044fe20008010029 */
[-C--:B------:R-:W-:Y:S01]  /*3390*/  ISETP.GE.AND P4, PT, R69, R2.reuse, PT ;  /* 0x000000024500720c */ /* 0x080fe20003f86270 */
[----:B------:R-:W-:Y:S01]  /*33a0*/  FFMA.FTZ R43, R44, UR4, R43 ;  /* 0x000000042c2b7c23 */ /* 0x000fe2000801002b */
[----:B------:R-:W-:Y:S01]  /*33b0*/  FSEL R134, R120, -INF , !P3 ;  /* 0xff80000078867808 */ /* 0x000fe20005800000 */
[----:B------:R-:W-:Y:S01]  /*33c0*/  HMMA.16816.F32 R12, R168, R140, R12 ;  /* 0x0000008ca80c723c */ /* 0x000fe2000000180c */
[----:B------:R-:W-:Y:S01]  /*33d0*/  FSEL R74, R74, -INF , !P4 ;  /* 0xff8000004a4a7808 */ /* 0x000fe20006000000 */
[----:B------:R-:W-:Y:S01]  /*33e0*/  FFMA.FTZ R117, R44, UR4, R117 ;  /* 0x000000042c757c23 */ /* 0x000fe20008010075 */
[----:B------:R-:W-:Y:S01]  /*33f0*/  ISETP.GE.AND P3, PT, R68, R2, PT ;  /* 0x000000024400720c */ /* 0x000fe20003f66270 */
[----:B------:R-:W-:Y:S01]  /*3400*/  FFMA.FTZ R119, R44, UR4, R119 ;  /* 0x000000042c777c23 */ /* 0x000fe20008010077 */
[----:B------:R-:W-:-:S02]  /*3410*/  ISETP.GE.AND P4, PT, R49, R3, PT ;  /* 0x000000033100720c */ /* 0x000fc40003f86270 */
[----:B------:R-:W-:Y:S01]  /*3420*/  IADD3 R46, R159, 0x31, RZ ;  /* 0x000000319f2e7810 */ /* 0x000fe20007ffe0ff */
[C---:B------:R-:W-:Y:S01]  /*3430*/  HMMA.16816.F32 R24, R168.reuse, R150, R24 ;  /* 0x00000096a818723c */ /* 0x040fe20000001818 */
[-C--:B------:R-:W-:Y:S01]  /*3440*/  ISETP.GE.AND P1, PT, R71, R3.reuse, PT ;  /* 0x000000034700720c */ /* 0x080fe20003f26270 */
[C---:B-1----:R-:W-:Y:S01]  /*3450*/  FFMA.FTZ R161, R42.reuse, UR4, R38 ;  /* 0x000000042aa17c23 */ /* 0x042fe20008010026 */
[----:B------:R-:W-:Y:S01]  /*3460*/  FSEL R75, R47, -INF , !P3 ;  /* 0xff8000002f4b7808 */ /* 0x000fe20005800000 */
[----:B------:R-:W-:Y:S01]  /*3470*/  FFMA.FTZ R112, R42, UR4, R112 ;  /* 0x000000042a707c23 */ /* 0x000fe20008010070 */
[----:B------:R-:W-:Y:S01]  /*3480*/  FSEL R187, R40, -INF , !P4 ;  /* 0xff80000028bb7808 */ /* 0x000fe20006000000 */
[----:B------:R-:W-:Y:S01]  /*3490*/  FFMA.FTZ R36, R42, UR4, R36 ;  /* 0x000000042a247c23 */ /* 0x000fe20008010024 */
[----:B------:R-:W-:Y:S01]  /*34a0*/  ISETP.GE.AND P3, PT, R51, R3, PT ;  /* 0x000000033300720c */ /* 0x000fe20003f66270 */
[----:B------:R-:W1:Y:S01]  /*34b0*/  I2F R40, R46 ;  /* 0x0000002e00287306 */ /* 0x000e620000201400 */
[----:B------:R-:W-:Y:S01]  /*34c0*/  FSEL R48, R48, -INF , !P1 ;  /* 0xff80000030307808 */ /* 0x000fe20004800000 */
[----:B------:R-:W-:Y:S01]  /*34d0*/  HMMA.16816.F32 R16, R168, R146, R16 ;  /* 0x00000092a810723c */ /* 0x000fe20000001810 */
[-C--:B------:R-:W-:Y:S01]  /*34e0*/  ISETP.GE.AND P1, PT, R69, R185.reuse, PT ;  /* 0x000000b94500720c */ /* 0x080fe20003f26270 */
[----:B------:R-:W-:Y:S01]  /*34f0*/  FFMA.FTZ R114, R42, UR4, R114 ;  /* 0x000000042a727c23 */ /* 0x000fe20008010072 */
[----:B------:R-:W-:-:S02]  /*3500*/  ISETP.GE.AND P2, PT, R70, R185, PT ;  /* 0x000000b94600720c */ /* 0x000fc40003f46270 */
[----:B------:R-:W-:Y:S02]  /*3510*/  FSEL R54, R41, -INF , !P3 ;  /* 0xff80000029367808 */ /* 0x000fe40005800000 */
[----:B------:R-:W-:Y:S01]  /*3520*/  IADD3 R41, R159, 0x38, RZ ;  /* 0x000000389f297810 */ /* 0x000fe20007ffe0ff */
[----:B------:R-:W-:Y:S01]  /*3530*/  HMMA.16816.F32 R8, R168, R142, R8 ;  /* 0x0000008ea808723c */ /* 0x000fe20000001808 */
[----:B------:R-:W-:Y:S02]  /*3540*/  FSEL R162, R122, -INF , !P1 ;  /* 0xff8000007aa27808 */ /* 0x000fe40004800000 */
[----:B------:R-:W-:Y:S01]  /*3550*/  FSEL R213, R127, -INF , !P2 ;  /* 0xff8000007fd57808 */ /* 0x000fe20005000000 */
[----:B------:R-:W2:Y:S01]  /*3560*/  I2F R38, R41 ;  /* 0x0000002900267306 */ /* 0x000ea20000201400 */
[CC--:B------:R-:W-:Y:S01]  /*3570*/  ISETP.GE.AND P1, PT, R49.reuse, R186.reuse, PT ;  /* 0x000000ba3100720c */ /* 0x0c0fe20003f26270 */
[----:B-1----:R-:W-:Y:S01]  /*3580*/  FFMA.FTZ R37, R40, UR4, R37 ;  /* 0x0000000428257c23 */ /* 0x002fe20008010025 */
[----:B------:R-:W-:Y:S01]  /*3590*/  ISETP.GE.AND P2, PT, R68, R186, PT ;  /* 0x000000ba4400720c */ /* 0x000fe20003f46270 */
[C---:B------:R-:W-:Y:S01]  /*35a0*/  FFMA.FTZ R115, R40.reuse, UR4, R115 ;  /* 0x0000000428737c23 */ /* 0x040fe20008010073 */
[----:B------:R-:W-:Y:S01]  /*35b0*/  ISETP.GE.AND P0, PT, R49, R185, PT ;  /* 0x000000b93100720c */ /* 0x000fe20003f06270 */
[----:B------:R-:W-:Y:S01]  /*35c0*/  FFMA.FTZ R39, R40, UR4, R39 ;  /* 0x0000000428277c23 */ /* 0x000fe20008010027 */
[----:B------:R-:W-:Y:S01]  /*35d0*/  FSEL R166, R116, -INF , !P1 ;  /* 0xff80000074a67808 */ /* 0x000fe20004800000 */
[----:B------:R-:W-:Y:S01]  /*35e0*/  FFMA.FTZ R113, R40, UR4, R113 ;  /* 0x0000000428717c23 */ /* 0x000fe20008010071 */
[----:B------:R-:W-:-:S02]  /*35f0*/  FSEL R164, R121, -INF , !P2 ;  /* 0xff80000079a47808 */ /* 0x000fc40005000000 */
[-C--:B------:R-:W-:Y:S02]  /*3600*/  ISETP.GE.AND P1, PT, R51, R2.reuse, PT ;  /* 0x000000023300720c */ /* 0x080fe40003f26270 */
[----:B------:R-:W-:Y:S02]  /*3610*/  ISETP.GE.AND P2, PT, R49, R2, PT ;  /* 0x000000023100720c */ /* 0x000fe40003f46270 */
[----:B------:R-:W-:Y:S01]  /*3620*/  ISETP.GE.AND P6, PT, R68, R185, PT ;  /* 0x000000b94400720c */ /* 0x000fe20003fc6270 */
[----:B--2---:R-:W-:Y:S01]  /*3630*/  FFMA.FTZ R32, R38, UR4, R32 ;  /* 0x0000000426207c23 */ /* 0x004fe20008010020 */
[----:B------:R-:W-:Y:S01]  /*3640*/  FSEL R168, R118, -INF , !P0 ;  /* 0xff80000076a87808 */ /* 0x000fe20004000000 */
[C---:B------:R-:W-:Y:S01]  /*3650*/  FFMA.FTZ R108, R38.reuse, UR4, R108 ;  /* 0x00000004266c7c23 */ /* 0x040fe2000801006c */
[----:B------:R-:W-:Y:S01]  /*3660*/  ISETP.GE.AND P0, PT, R45, R186, PT ;  /* 0x000000ba2d00720c */ /* 0x000fe20003f06270 */
[----:B------:R-:W-:Y:S01]  /*3670*/  FFMA.FTZ R110, R38, UR4, R110 ;  /* 0x00000004266e7c23 */ /* 0x000fe2000801006e */
[----:B------:R-:W-:-:S02]  /*3680*/  FSEL R173, R43, -INF , !P1 ;  /* 0xff8000002bad7808 */ /* 0x000fc40004800000 */
[----:B------:R-:W-:Y:S02]  /*3690*/  FSEL R73, R73, -INF , !P2 ;  /* 0xff80000049497808 */ /* 0x000fe40005000000 */
[CC--:B------:R-:W-:Y:S02]  /*36a0*/  ISETP.GE.AND P1, PT, R46.reuse, R3.reuse, PT ;  /* 0x000000032e00720c */ /* 0x0c0fe40003f26270 */
[----:B------:R-:W-:Y:S02]  /*36b0*/  FSEL R163, R123, -INF , !P6 ;  /* 0xff8000007ba37808 */ /* 0x000fe40007000000 */
[----:B------:R-:W-:Y:S02]  /*36c0*/  ISETP.GE.AND P2, PT, R45, R3, PT ;  /* 0x000000032d00720c */ /* 0x000fe40003f46270 */
[----:B------:R-:W-:Y:S02]  /*36d0*/  ISETP.GE.AND P6, PT, R51, R186, PT ;  /* 0x000000ba3300720c */ /* 0x000fe40003fc6270 */
[----:B------:R-:W-:-:S02]  /*36e0*/  ISETP.GE.AND P3, PT, R46, R185, PT ;  /* 0x000000b92e00720c */ /* 0x000fc40003f66270 */
[----:B------:R-:W-:Y:S02]  /*36f0*/  FSEL R132, R112, -INF , !P0 ;  /* 0xff80000070847808 */ /* 0x000fe40004000000 */
[----:B------:R-:W-:Y:S01]  /*3700*/  IADD3 R42, R159, 0x39, RZ ;  /* 0x000000399f2a7810 */ /* 0x000fe20007ffe0ff */
[----:B------:R-:W-:Y:S01]  /*3710*/  BAR.SYNC.DEFER_BLOCKING 0x0 ;  /* 0x0000000000007b1d */ /* 0x000fe20000010000 */
[----:B------:R-:W-:Y:S02]  /*3720*/  ISETP.GE.AND P0, PT, R46, R2, PT ;  /* 0x000000022e00720c */ /* 0x000fe40003f06270 */
[----:B------:R-:W-:Y:S02]  /*3730*/  FSEL R167, R37, -INF , !P1 ;  /* 0xff80000025a77808 */ /* 0x000fe40004800000 */
[----:B------:R-:W-:Y:S02]  /*3740*/  FSEL R165, R36, -INF , !P2 ;  /* 0xff80000024a57808 */ /* 0x000fe40005000000 */
[----:B------:R-:W-:Y:S01]  /*3750*/  IADD3 R37, R159, 0x40, RZ ;  /* 0x000000409f257810 */ /* 0x000fe20007ffe0ff */
[----:B------:R-:W1:Y:S01]  /*3760*/  I2F R36, R42 ;  /* 0x0000002a00247306 */ /* 0x000e620000201400 */
[----:B------:R-:W-:-:S02]  /*3770*/  FSEL R170, R117, -INF , !P6 ;  /* 0xff80000075aa7808 */ /* 0x000fc40007000000 */
[----:B------:R-:W-:Y:S02]  /*3780*/  FSEL R128, R115, -INF , !P3 ;  /* 0xff80000073807808 */ /* 0x000fe40005800000 */
[----:B------:R-:W-:Y:S02]  /*3790*/  ISETP.GE.AND P6, PT, R45, R2, PT ;  /* 0x000000022d00720c */ /* 0x000fe40003fc6270 */
[----:B------:R-:W-:Y:S01]  /*37a0*/  FSEL R115, R39, -INF , !P0 ;  /* 0xff80000027737808 */ /* 0x000fe20004000000 */
[----:B------:R-:W-:Y:S01]  /*37b0*/  FFMA.FTZ R39, R38, UR4, R34 ;  /* 0x0000000426277c23 */ /* 0x000fe20008010022 */
[----:B------:R-:W-:Y:S01]  /*37c0*/  FSEL R161, R161, -INF , !P6 ;  /* 0xff800000a1a17808 */ /* 0x000fe20007000000 */
[----:B------:R-:W2:Y:S01]  /*37d0*/  I2F R34, R37 ;  /* 0x0000002500227306 */ /* 0x000ea20000201400 */
[----:B------:R-:W-:Y:S02]  /*37e0*/  ISETP.GE.AND P6, PT, R41, R3, PT ;  /* 0x000000032900720c */ /* 0x000fe40003fc6270 */
[----:B------:R-:W-:-:S02]  /*37f0*/  IADD3 R38, R159, 0x41, RZ ;  /* 0x000000419f267810 */ /* 0x000fc40007ffe0ff */
[----:B------:R-:W-:Y:S01]  /*3800*/  FSEL R171, R32, -INF , !P6 ;  /* 0xff80000020ab7808 */ /* 0x000fe20007000000 */
[C---:B-1----:R-:W-:Y:S01]  /*3810*/  FFMA.FTZ R33, R36.reuse, UR4, R33 ;  /* 0x0000000424217c23 */ /* 0x042fe20008010021 */
[-C--:B------:R-:W-:Y:S01]  /*3820*/  ISETP.GE.AND P5, PT, R51, R185.reuse, PT ;  /* 0x000000b93300720c */ /* 0x080fe20003fa6270 */
[----:B------:R-:W1:Y:S01]  /*3830*/  I2F R32, R38 ;  /* 0x0000002600207306 */ /* 0x000e620000201400 */
[-C--:B------:R-:W-:Y:S01]  /*3840*/  ISETP.GE.AND P4, PT, R45, R185.reuse, PT ;  /* 0x000000b92d00720c */ /* 0x080fe20003f86270 */
[C---:B------:R-:W-:Y:S01]  /*3850*/  FFMA.FTZ R109, R36.reuse, UR4, R109 ;  /* 0x00000004246d7c23 */ /* 0x040fe2000801006d */
[----:B------:R-:W-:Y:S01]  /*3860*/  ISETP.GE.AND P2, PT, R41, R185, PT ;  /* 0x000000b92900720c */ /* 0x000fe20003f46270 */
[C---:B------:R-:W-:Y:S01]  /*3870*/  FFMA.FTZ R131, R36.reuse, UR4, R111 ;  /* 0x0000000424837c23 */ /* 0x040fe2000801006f */
[----:B------:R-:W-:Y:S01]  /*3880*/  FSEL R169, R119, -INF , !P5 ;  /* 0xff80000077a97808 */ /* 0x000fe20006800000 */
[----:B------:R-:W-:Y:S01]  /*3890*/  FFMA.FTZ R35, R36, UR4, R35 ;  /* 0x0000000424237c23 */ /* 0x000fe20008010023 */
[----:B------:R-:W-:Y:S01]  /*38a0*/  ISETP.GE.AND P0, PT, R42, R3, PT ;  /* 0x000000032a00720c */ /* 0x000fe20003f06270 */
[----:B--2---:R-:W-:Y:S01]  /*38b0*/  FFMA.FTZ R104, R34, UR4, R104 ;  /* 0x0000000422687c23 */ /* 0x004fe20008010068 */
[----:B------:R-:W-:Y:S01]  /*38c0*/  ISETP.GE.AND P5, PT, R46, R186, PT ;  /* 0x000000ba2e00720c */ /* 0x000fe20003fa6270 */
[----:B------:R-:W-:Y:S01]  /*38d0*/  FFMA.FTZ R28, R34, UR4, R28 ;  /* 0x00000004221c7c23 */ /* 0x000fe2000801001c */
[----:B------:R-:W-:Y:S01]  /*38e0*/  FSEL R126, R114, -INF , !P4 ;  /* 0xff800000727e7808 */ /* 0x000fe20006000000 */
[----:B------:R-:W-:Y:S01]  /*38f0*/  FFMA.FTZ R30, R34, UR4, R30 ;  /* 0x00000004221e7c23 */ /* 0x000fe2000801001e */
[----:B------:R-:W-:-:S02]  /*3900*/  FSEL R127, R110, -INF , !P2 ;  /* 0xff8000006e7f7808 */ /* 0x000fc40005000000 */
[-C--:B------:R-:W-:Y:S01]  /*3910*/  ISETP.GE.AND P4, PT, R41, R186.reuse, PT ;  /* 0x000000ba2900720c */ /* 0x080fe20003f86270 */
[C---:B-1----:R-:W-:Y:S01]  /*3920*/  FFMA.FTZ R140, R32.reuse, UR4, R105 ;  /* 0x00000004208c7c23 */ /* 0x042fe20008010069 */
[----:B------:R-:W-:Y:S01]  /*3930*/  ISETP.GE.AND P2, PT, R37, R186, PT ;  /* 0x000000ba2500720c */ /* 0x000fe20003f46270 */
[C---:B------:R-:W-:Y:S01]  /*3940*/  FFMA.FTZ R29, R32.reuse, UR4, R29 ;  /* 0x00000004201d7c23 */ /* 0x040fe2000801001d */
[----:B------:R-:W-:Y:S01]  /*3950*/  FSEL R172, R33, -INF , !P0 ;  /* 0xff80000021ac7808 */ /* 0x000fe20004000000 */
[----:B------:R-:W-:Y:S01]  /*3960*/  FFMA.FTZ R105, R32, UR4, R107 ;  /* 0x0000000420697c23 */ /* 0x000fe2000801006b */
[----:B------:R-:W-:Y:S02]  /*3970*/  FSEL R118, R113, -INF , !P5 ;  /* 0xff80000071767808 */ /* 0x000fe40006800000 */
[----:B------:R-:W-:Y:S02]  /*3980*/  IADD3 R33, R159, 0x48, RZ ;  /* 0x000000489f217810 */ /* 0x000fe40007ffe0ff */
[----:B------:R-:W-:-:S02]  /*3990*/  ISETP.GE.AND P5, PT, R41, R2, PT ;  /* 0x000000022900720c */ /* 0x000fc40003fa6270 */
[C---:B------:R-:W-:Y:S02]  /*39a0*/  ISETP.GE.AND P3, PT, R42.reuse, R186, PT ;  /* 0x000000ba2a00720c */ /* 0x040fe40003f66270 */
[----:B------:R-:W-:Y:S02]  /*39b0*/  ISETP.GE.AND P1, PT, R42, R185, PT ;  /* 0x000000b92a00720c */ /* 0x000fe40003f26270 */
[----:B------:R-:W-:Y:S02]  /*39c0*/  FSEL R122, R108, -INF , !P4 ;  /* 0xff8000006c7a7808 */ /* 0x000fe40006000000 */
[----:B------:R-:W-:Y:S01]  /*39d0*/  FSEL R130, R104, -INF , !P2 ;  /* 0xff80000068827808 */ /* 0x000fe20005000000 */
[----:B------:R-:W-:Y:S01]  /*39e0*/  FFMA.FTZ R104, R34, UR4, R106 ;  /* 0x0000000422687c23 */ /* 0x000fe2000801006a */
[----:B------:R-:W-:Y:S01]  /*39f0*/  ISETP.GE.AND P4, PT, R42, R2, PT ;  /* 0x000000022a00720c */ /* 0x000fe20003f86270 */
[----:B------:R-:W1:Y:S01]  /*3a00*/  I2F R34, R33 ;  /* 0x0000002100227306 */ /* 0x000e620000201400 */
[----:B------:R-:W-:-:S02]  /*3a10*/  FSEL R111, R39, -INF , !P5 ;  /* 0xff800000276f7808 */ /* 0x000fc40006800000 */
[----:B------:R-:W-:Y:S02]  /*3a20*/  FSEL R129, R109, -INF , !P3 ;  /* 0xff8000006d817808 */ /* 0x000fe40005800000 */
[----:B------:R-:W-:Y:S02]  /*3a30*/  FSEL R131, R131, -INF , !P1 ;  /* 0xff80000083837808 */ /* 0x000fe40004800000 */
[C---:B------:R-:W-:Y:S02]  /*3a40*/  ISETP.GE.AND P6, PT, R37.reuse, R185, PT ;  /* 0x000000b92500720c */ /* 0x040fe40003fc6270 */
[C---:B------:R-:W-:Y:S02]  /*3a50*/  ISETP.GE.AND P5, PT, R37.reuse, R3, PT ;  /* 0x000000032500720c */ /* 0x040fe40003fa6270 */
[----:B------:R-:W-:Y:S02]  /*3a60*/  ISETP.GE.AND P3, PT, R37, R2, PT ;  /* 0x000000022500720c */ /* 0x000fe40003f66270 */
[----:B------:R-:W-:-:S02]  /*3a70*/  ISETP.GE.AND P1, PT, R38, R186, PT ;  /* 0x000000ba2600720c */ /* 0x000fc40003f26270 */
[----:B------:R-:W-:Y:S01]  /*3a80*/  FSEL R110, R35, -INF , !P4 ;  /* 0xff800000236e7808 */ /* 0x000fe20006000000 */
[C---:B-1----:R-:W-:Y:S01]  /*3a90*/  FFMA.FTZ R24, R34.reuse, UR4, R24 ;  /* 0x0000000422187c23 */ /* 0x042fe20008010018 */
[----:B------:R-:W-:Y:S01]  /*3aa0*/  IADD3 R35, R159, 0x49, RZ ;  /* 0x000000499f237810 */ /* 0x000fe20007ffe0ff */
[----:B------:R-:W-:Y:S01]  /*3ab0*/  FFMA.FTZ R100, R34, UR4, R100 ;  /* 0x0000000422647c23 */ /* 0x000fe20008010064 */
[----:B------:R-:W-:Y:S01]  /*3ac0*/  FSEL R104, R104, -INF , !P6 ;  /* 0xff80000068687808 */ /* 0x000fe20007000000 */
[----:B------:R-:W-:Y:S01]  /*3ad0*/  FFMA.FTZ R102, R34, UR4, R102 ;  /* 0x0000000422667c23 */ /* 0x000fe20008010066 */
[----:B------:R-:W-:Y:S01]  /*3ae0*/  FSEL R139, R28, -INF , !P5 ;  /* 0xff8000001c8b7808 */ /* 0x000fe20006800000 */
[----:B------:R-:W-:Y:S01]  /*3af0*/  FFMA.FTZ R28, R32, UR4, R31 ;  /* 0x00000004201c7c23 */ /* 0x000fe2000801001f */
[----:B------:R-:W-:Y:S02]  /*3b00*/  FSEL R30, R30, -INF , !P3 ;  /* 0xff8000001e1e7808 */ /* 0x000fe40005800000 */
[----:B------:R-:W-:-:S02]  /*3b10*/  FSEL R140, R140, -INF , !P1 ;  /* 0xff8000008c8c7808 */ /* 0x000fc40004800000 */
[C---:B------:R-:W-:Y:S02]  /*3b20*/  ISETP.GE.AND P6, PT, R33.reuse, R186, PT ;  /* 0x000000ba2100720c */ /* 0x040fe40003fc6270 */
[C---:B------:R-:W-:Y:S02]  /*3b30*/  ISETP.GE.AND P5, PT, R33.reuse, R185, PT ;  /* 0x000000b92100720c */ /* 0x040fe40003fa6270 */
[CC--:B------:R-:W-:Y:S02]  /*3b40*/  ISETP.GE.AND P3, PT, R33.reuse, R3.reuse, PT ;  /* 0x000000032100720c */ /* 0x0c0fe40003f66270 */
[----:B------:R-:W-:Y:S02]  /*3b50*/  ISETP.GE.AND P1, PT, R33, R2, PT ;  /* 0x000000022100720c */ /* 0x000fe40003f26270 */
[----:B------:R-:W1:Y:S01]  /*3b60*/  I2F R33, R35 ;  /* 0x0000002300217306 */ /* 0x000e620000201400 */
[----:B------:R-:W-:Y:S02]  /*3b70*/  ISETP.GE.AND P4, PT, R38, R3, PT ;  /* 0x000000032600720c */ /* 0x000fe40003f86270 */
[----:B------:R-:W-:-:S02]  /*3b80*/  IADD3 R31, R159, 0x50, RZ ;  /* 0x000000509f1f7810 */ /* 0x000fc40007ffe0ff */
[----:B------:R-:W-:Y:S01]  /*3b90*/  FSEL R151, R29, -INF , !P4 ;  /* 0xff8000001d977808 */ /* 0x000fe20006000000 */
[----:B------:R-:W-:Y:S01]  /*3ba0*/  FFMA.FTZ R29, R34, UR4, R26 ;  /* 0x00000004221d7c23 */ /* 0x000fe2000801001a */
[C---:B------:R-:W-:Y:S01]  /*3bb0*/  ISETP.GE.AND P2, PT, R38.reuse, R2, PT ;  /* 0x000000022600720c */ /* 0x040fe20003f46270 */
[----:B------:R-:W2:Y:S01]  /*3bc0*/  I2F R26, R31 ;  /* 0x0000001f001a7306 */ /* 0x000ea20000201400 */
[----:B------:R-:W-:Y:S02]  /*3bd0*/  IADD3 R32, R159, 0x51, RZ ;  /* 0x000000519f207810 */ /* 0x000fe40007ffe0ff */
[----:B------:R-:W-:Y:S02]  /*3be0*/  ISETP.GE.AND P0, PT, R38, R185, PT ;  /* 0x000000b92600720c */ /* 0x000fe40003f06270 */
[----:B------:R-:W-:Y:S02]  /*3bf0*/  FSEL R28, R28, -INF , !P2 ;  /* 0xff8000001c1c7808 */ /* 0x000fe40005000000 */
[----:B------:R-:W-:Y:S01]  /*3c00*/  FSEL R154, R24, -INF , !P3 ;  /* 0xff800000189a7808 */ /* 0x000fe20005800000 */
[----:B-1----:R-:W-:Y:S01]  /*3c10*/  FFMA.FTZ R25, R33, UR4, R25 ;  /* 0x0000000421197c23 */ /* 0x002fe20008010019 */
[-C--:B------:R-:W-:Y:S01]  /*3c20*/  ISETP.GE.AND P2, PT, R35, R3.reuse, PT ;  /* 0x000000032300720c */ /* 0x080fe20003f46270 */
[----:B------:R-:W1:Y:S01]  /*3c30*/  I2F R24, R32 ;  /* 0x0000002000187306 */ /* 0x000e620000201400 */
[----:B------:R-:W-:Y:S01]  /*3c40*/  FSEL R105, R105, -INF , !P0 ;  /* 0xff80000069697808 */ /* 0x000fe20004000000 */
[----:B------:R-:W-:Y:S01]  /*3c50*/  FFMA.FTZ R101, R33, UR4, R101 ;  /* 0x0000000421657c23 */ /* 0x000fe20008010065 */
[----:B------:R-:W-:Y:S01]  /*3c60*/  ISETP.GE.AND P0, PT, R35, R186, PT ;  /* 0x000000ba2300720c */ /* 0x000fe20003f06270 */
[----:B------:R-:W-:Y:S01]  /*3c70*/  FFMA.FTZ R27, R33, UR4, R27 ;  /* 0x00000004211b7c23 */ /* 0x000fe2000801001b */
[----:B------:R-:W-:Y:S01]  /*3c80*/  FSEL R157, R25, -INF , !P2 ;  /* 0xff800000199d7808 */ /* 0x000fe20005000000 */
[C---:B--2---:R-:W-:Y:S01]  /*3c90*/  FFMA.FTZ R20, R26.reuse, UR4, R20 ;  /* 0x000000041a147c23 */ /* 0x044fe20008010014 */
[----:B------:R-:W-:Y:S01]  /*3ca0*/  IADD3 R25, R159, 0x58, RZ ;  /* 0x000000589f197810 */ /* 0x000fe20007ffe0ff */
[C---:B------:R-:W-:Y:S01]  /*3cb0*/  FFMA.FTZ R96, R26.reuse, UR4, R96 ;  /* 0x000000041a607c23 */ /* 0x040fe20008010060 */
[----:B------:R-:W-:Y:S01]  /*3cc0*/  FSEL R141, R101, -INF , !P0 ;  /* 0xff800000658d7808 */ /* 0x000fe20004000000 */
[----:B------:R-:W-:Y:S01]  /*3cd0*/  FFMA.FTZ R101, R26, UR4, R22 ;  /* 0x000000041a657c23 */ /* 0x000fe20008010016 */
[----:B------:R-:W-:Y:S01]  /*3ce0*/  FSEL R142, R100, -INF , !P6 ;  /* 0xff800000648e7808 */ /* 0x000fe20007000000 */
[----:B------:R-:W2:Y:S01]  /*3cf0*/  I2F R22, R25 ;  /* 0x0000001900167306 */ /* 0x000ea20000201400 */
[----:B------:R-:W-:Y:S01]  /*3d00*/  FSEL R29, R29, -INF , !P1 ;  /* 0xff8000001d1d7808 */ /* 0x000fe20004800000 */
[----:B------:R-:W-:Y:S01]  /*3d10*/  FFMA.FTZ R98, R26, UR4, R98 ;  /* 0x000000041a627c23 */ /* 0x000fe20008010062 */
[----:B------:R-:W-:Y:S01]  /*3d20*/  ISETP.GE.AND P6, PT, R35, R2, PT ;  /* 0x000000022300720c */ /* 0x000fe20003fc6270 */
[C---:B-1----:R-:W-:Y:S01]  /*3d30*/  FFMA.FTZ R21, R24.reuse, UR4, R21 ;  /* 0x0000000418157c23 */ /* 0x042fe20008010015 */
[----:B------:R-:W-:Y:S01]  /*3d40*/  ISETP.GE.AND P1, PT, R31, R3, PT ;  /* 0x000000031f00720c */ /* 0x000fe20003f26270 */
[C---:B------:R-:W-:Y:S01]  /*3d50*/  FFMA.FTZ R23, R24.reuse, UR4, R23 ;  /* 0x0000000418177c23 */ /* 0x040fe20008010017 */
[----:B------:R-:W-:Y:S01]  /*3d60*/  IADD3 R26, R159, 0x59, RZ ;  /* 0x000000599f1a7810 */ /* 0x000fe20007ffe0ff */
[----:B------:R-:W-:Y:S01]  /*3d70*/  FFMA.FTZ R103, R33, UR4, R103 ;  /* 0x0000000421677c23 */ /* 0x000fe20008010067 */
[----:B------:R-:W-:Y:S01]  /*3d80*/  FSEL R145, R27, -INF , !P6 ;  /* 0xff8000001b917808 */ /* 0x000fe20007000000 */
[----:B------:R-:W-:Y:S01]  /*3d90*/  FFMA.FTZ R99, R24, UR4, R99 ;  /* 0x0000000418637c23 */ /* 0x000fe20008010063 */
[----:B------:R-:W-:-:S02]  /*3da0*/  FSEL R112, R20, -INF , !P1 ;  /* 0xff80000014707808 */ /* 0x000fc40004800000 */
[----:B------:R-:W-:Y:S01]  /*3db0*/  ISETP.GE.AND P6, PT, R32, R3, PT ;  /* 0x000000032000720c */ /* 0x000fe20003fc6270 */
[----:B------:R-:W1:Y:S01]  /*3dc0*/  I2F R20, R26 ;  /* 0x0000001a00147306 */ /* 0x000e620000201400 */
[----:B------:R-:W-:Y:S01]  /*3dd0*/  FSEL R106, R102, -INF , !P5 ;  /* 0xff800000666a7808 */ /* 0x000fe20006800000 */
[C---:B--2---:R-:W-:Y:S01]  /*3de0*/  FFMA.FTZ R100, R22.reuse, UR4, R18 ;  /* 0x0000000416647c23 */ /* 0x044fe20008010012 */
[----:B------:R-:W-:Y:S01]  /*3df0*/  FSEL R116, R21, -INF , !P6 ;  /* 0xff80000015747808 */ /* 0x000fe20007000000 */
[C---:B------:R-:W-:Y:S01]  /*3e00*/  FFMA.FTZ R16, R22.reuse, UR4, R16 ;  /* 0x0000000416107c23 */ /* 0x040fe20008010010 */
[----:B------:R-:W-:Y:S01]  /*3e10*/  IADD3 R21, R159, 0x60, RZ ;  /* 0x000000609f157810 */ /* 0x000fe20007ffe0ff */
[C---:B------:R-:W-:Y:S01]  /*3e20*/  FFMA.FTZ R92, R22.reuse, UR4, R92 ;  /* 0x00000004165c7c23 */ /* 0x040fe2000801005c */
[C---:B------:R-:W-:Y:S01]  /*3e30*/  ISETP.GE.AND P5, PT, R31.reuse, R186, PT ;  /* 0x000000ba1f00720c */ /* 0x040fe20003fa6270 */
[----:B------:R-:W-:Y:S01]  /*3e40*/  FFMA.FTZ R94, R22, UR4, R94 ;  /* 0x00000004165e7c23 */ /* 0x000fe2000801005e */
[----:B------:R-:W-:Y:S01]  /*3e50*/  ISETP.GE.AND P0, PT, R31, R2, PT ;  /* 0x000000021f00720c */ /* 0x000fe20003f06270 */
[----:B------:R-:W2:Y:S01]  /*3e60*/  I2F R18, R21 ;  /* 0x0000001500127306 */ /* 0x000ea20000201400 */
[----:B------:R-:W-:-:S02]  /*3e70*/  FSEL R158, R96, -INF , !P5 ;  /* 0xff800000609e7808 */ /* 0x000fc40006800000 */
[----:B------:R-:W-:Y:S02]  /*3e80*/  FSEL R101, R101, -INF , !P0 ;  /* 0xff80000065657808 */ /* 0x000fe40004000000 */
[----:B------:R-:W-:Y:S01]  /*3e90*/  ISETP.GE.AND P5, PT, R32, R2, PT ;  /* 0x000000022000720c */ /* 0x000fe20003fa6270 */
[C---:B-1----:R-:W-:Y:S01]  /*3ea0*/  FFMA.FTZ R17, R20.reuse, UR4, R17 ;  /* 0x0000000414117c23 */ /* 0x042fe20008010011 */
[----:B------:R-:W-:Y:S01]  /*3eb0*/  ISETP.GE.AND P0, PT, R25, R3, PT ;  /* 0x000000031900720c */ /* 0x000fe20003f06270 */
[C---:B------:R-:W-:Y:S01]  /*3ec0*/  FFMA.FTZ R19, R20.reuse, UR4, R19 ;  /* 0x0000000414137c23 */ /* 0x040fe20008010013 */
[----:B------:R-:W-:Y:S01]  /*3ed0*/  IADD3 R22, R159, 0x61, RZ ;  /* 0x000000619f167810 */ /* 0x000fe20007ffe0ff */
[C---:B------:R-:W-:Y:S01]  /*3ee0*/  FFMA.FTZ R93, R20.reuse, UR4, R93 ;  /* 0x00000004145d7c23 */ /* 0x040fe2000801005d */
[----:B------:R-:W-:Y:S01]  /*3ef0*/  FSEL R109, R23, -INF , !P5 ;  /* 0xff800000176d7808 */ /* 0x000fe20006800000 */
[----:B------:R-:W-:Y:S01]  /*3f00*/  FFMA.FTZ R95, R20, UR4, R95 ;  /* 0x00000004145f7c23 */ /* 0x000fe2000801005f */
[----:B------:R-:W-:-:S02]  /*3f10*/  FSEL R117, R16, -INF , !P0 ;  /* 0xff80000010757808 */ /* 0x000fc40004000000 */
[----:B------:R-:W-:Y:S01]  /*3f20*/  ISETP.GE.AND P5, PT, R26, R3, PT ;  /* 0x000000031a00720c */ /* 0x000fe20003fa6270 */
[----:B------:R-:W1:Y:S01]  /*3f30*/  I2F R16, R22 ;  /* 0x0000001600107306 */ /* 0x000e620000201400 */
[-C--:B------:R-:W-:Y:S01]  /*3f40*/  ISETP.GE.AND P3, PT, R31, R185.reuse, PT ;  /* 0x000000b91f00720c */ /* 0x080fe20003f66270 */
[----:B------:R-:W-:Y:S01]  /*3f50*/  FFMA.FTZ R31, R24, UR4, R97 ;  /* 0x00000004181f7c23 */ /* 0x000fe20008010061 */
[----:B------:R-:W-:Y:S01]  /*3f60*/  ISETP.GE.AND P4, PT, R35, R185, PT ;  /* 0x000000b92300720c */ /* 0x000fe20003f86270 */
[C---:B--2---:R-:W-:Y:S01]  /*3f70*/  FFMA.FTZ R35, R18.reuse, UR4, R14 ;  /* 0x0000000412237c23 */ /* 0x044fe2000801000e */
[----:B------:R-:W-:Y:S01]  /*3f80*/  FSEL R119, R17, -INF , !P5 ;  /* 0xff80000011777808 */ /* 0x000fe20006800000 */
[C---:B------:R-:W-:Y:S01]  /*3f90*/  FFMA.FTZ R12, R18.reuse, UR4, R12 ;  /* 0x00000004120c7c23 */ /* 0x040fe2000801000c */
[----:B------:R-:W-:Y:S01]  /*3fa0*/  IADD3 R17, R159, 0x68, RZ ;  /* 0x000000689f117810 */ /* 0x000fe20007ffe0ff */
[----:B------:R-:W-:Y:S01]  /*3fb0*/  FFMA.FTZ R88, R18, UR4, R88 ;  /* 0x0000000412587c23 */ /* 0x000fe20008010058 */
[----:B------:R-:W-:Y:S01]  /*3fc0*/  FSEL R113, R98, -INF , !P3 ;  /* 0xff80000062717808 */ /* 0x000fe20005800000 */
[----:B------:R-:W-:Y:S01]  /*3fd0*/  FFMA.FTZ R90, R18, UR4, R90 ;  /* 0x00000004125a7c23 */ /* 0x000fe2000801005a */
[----:B------:R-:W-:Y:S01]  /*3fe0*/  FSEL R107, R103, -INF , !P4 ;  /* 0xff800000676b7808 */ /* 0x000fe20006000000 */
[----:B------:R-:W2:Y:S01]  /*3ff0*/  I2F R14, R17 ;  /* 0x00000011000e7306 */ /* 0x000ea20000201400 */
[----:B------:R-:W-:-:S02]  /*4000*/  ISETP.GE.AND P3, PT, R25, R186, PT ;  /* 0x000000ba1900720c */ /* 0x000fc40003f66270 */
[----:B------:R-:W-:Y:S01]  /*4010*/  ISETP.GE.AND P4, PT, R32, R186, PT ;  /* 0x000000ba2000720c */ /* 0x000fe20003f86270 */
[----:B-1----:R-:W-:Y:S01]  /*4020*/  FFMA.FTZ R13, R16, UR4, R13 ;  /* 0x00000004100d7c23 */ /* 0x002fe2000801000d */
[----:B------:R-:W-:Y:S01]  /*4030*/  FSEL R135, R92, -INF , !P3 ;  /* 0xff8000005c877808 */ /* 0x000fe20005800000 */
[C---:B------:R-:W-:Y:S01]  /*4040*/  FFMA.FTZ R15, R16.reuse, UR4, R15 ;  /* 0x00000004100f7c23 */ /* 0x040fe2000801000f */
[----:B------:R-:W-:Y:S01]  /*4050*/  FSEL R31, R31, -INF , !P4 ;  /* 0xff8000001f1f7808 */ /* 0x000fe20006000000 */
[----:B------:R-:W-:Y:S01]  /*4060*/  FFMA.FTZ R89, R16, UR4, R89 ;  /* 0x0000000410597c23 */ /* 0x000fe20008010059 */
[-C--:B------:R-:W-:Y:S01]  /*4070*/  ISETP.GE.AND P3, PT, R26, R2.reuse, PT ;  /* 0x000000021a00720c */ /* 0x080fe20003f66270 */
[----:B------:R-:W-:Y:S01]  /*4080*/  FFMA.FTZ R91, R16, UR4, R91 ;  /* 0x00000004105b7c23 */ /* 0x000fe2000801005b */
[----:B------:R-:W-:Y:S02]  /*4090*/  ISETP.GE.AND P4, PT, R25, R2, PT ;  /* 0x000000021900720c */ /* 0x000fe40003f86270 */
[----:B------:R-:W-:-:S02]  /*40a0*/  FSEL R108, R19, -INF , !P3 ;  /* 0xff800000136c7808 */ /* 0x000fc40005800000 */
[----:B------:R-:W-:Y:S01]  /*40b0*/  ISETP.GE.AND P2, PT, R32, R185, PT ;  /* 0x000000b92000720c */ /* 0x000fe20003f46270 */
[----:B--2---:R-:W-:Y:S01]  /*40c0*/  FFMA.FTZ R33, R14, UR4, R10 ;  /* 0x000000040e217c23 */ /* 0x004fe2000801000a */
[----:B------:R-:W-:Y:S01]  /*40d0*/  FSEL R100, R100, -INF , !P4 ;  /* 0xff80000064647808 */ /* 0x000fe20006000000 */
[----:B------:R-:W-:Y:S01]  /*40e0*/  FFMA.FTZ R86, R14, UR4, R86 ;  /* 0x000000040e567c23 */ /* 0x000fe20008010056 */
[-C--:B------:R-:W-:Y:S01]  /*40f0*/  ISETP.GE.AND P3, PT, R22, R3.reuse, PT ;  /* 0x000000031600720c */ /* 0x080fe20003f66270 */
[C---:B------:R-:W-:Y:S01]  /*4100*/  FFMA.FTZ R8, R14.reuse, UR4, R8 ;  /* 0x000000040e087c23 */ /* 0x040fe20008010008 */
[----:B------:R-:W-:Y:S01]  /*4110*/  ISETP.GE.AND P4, PT, R21, R3, PT ;  /* 0x000000031500720c */ /* 0x000fe20003f86270 */
[----:B------:R-:W-:Y:S01]  /*4120*/  FFMA.FTZ R84, R14, UR4, R84 ;  /* 0x000000040e547c23 */ /* 0x000fe20008010054 */
[----:B------:R-:W-:Y:S02]  /*4130*/  IADD3 R18, R159, 0x69, RZ ;  /* 0x000000699f127810 */ /* 0x000fe40007ffe0ff */
[----:B------:R-:W-:-:S02]  /*4140*/  FSEL R114, R99, -INF , !P2 ;  /* 0xff80000063727808 */ /* 0x000fc40005000000 */
[----:B------:R-:W-:Y:S02]  /*4150*/  FSEL R103, R13, -INF , !P3 ;  /* 0xff8000000d677808 */ /* 0x000fe40005800000 */
[----:B------:R-:W-:Y:S02]  /*4160*/  FSEL R99, R12, -INF , !P4 ;  /* 0xff8000000c637808 */ /* 0x000fe40006000000 */
[----:B------:R-:W-:Y:S01]  /*4170*/  IADD3 R13, R159, 0x70, RZ ;  /* 0x000000709f0d7810 */ /* 0x000fe20007ffe0ff */
[----:B------:R-:W1:Y:S01]  /*4180*/  I2F R12, R18 ;  /* 0x00000012000c7306 */ /* 0x000e620000201400 */
[----:B------:R-:W-:Y:S02]  /*4190*/  ISETP.GE.AND P1, PT, R25, R185, PT ;  /* 0x000000b91900720c */ /* 0x000fe40003f26270 */
[----:B------:R-:W-:Y:S02]  /*41a0*/  ISETP.GE.AND P2, PT, R26, R186, PT ;  /* 0x000000ba1a00720c */ /* 0x000fe40003f46270 */
[----:B------:R-:W-:-:S02]  /*41b0*/  FSEL R120, R94, -INF , !P1 ;  /* 0xff8000005e787808 */ /* 0x000fc40004800000 */
[----:B------:R-:W-:Y:S01]  /*41c0*/  ISETP.GE.AND P1, PT, R21, R186, PT ;  /* 0x000000ba1500720c */ /* 0x000fe20003f26270 */
[----:B------:R-:W2:Y:S01]  /*41d0*/  I2F R10, R13 ;  /* 0x0000000d000a7306 */ /* 0x000ea20000201400 */
[----:B------:R-:W-:Y:S02]  /*41e0*/  FSEL R144, R93, -INF , !P2 ;  /* 0xff8000005d907808 */ /* 0x000fe40005000000 */
[----:B------:R-:W-:Y:S02]  /*41f0*/  FSEL R148, R88, -INF , !P1 ;  /* 0xff80000058947808 */ /* 0x000fe40004800000 */
[-C--:B------:R-:W-:Y:S02]  /*4200*/  ISETP.GE.AND P1, PT, R22, R2.reuse, PT ;  /* 0x000000021600720c */ /* 0x080fe40003f26270 */
[----:B------:R-:W-:Y:S01]  /*4210*/  ISETP.GE.AND P2, PT, R21, R2, PT ;  /* 0x000000021500720c */ /* 0x000fe20003f46270 */
[C---:B-1----:R-:W-:Y:S01]  /*4220*/  FFMA.FTZ R9, R12.reuse, UR4, R9 ;  /* 0x000000040c097c23 */ /* 0x042fe20008010009 */
[----:B------:R-:W-:Y:S01]  /*4230*/  ISETP.GE.AND P4, PT, R17, R185, PT ;  /* 0x000000b91100720c */ /* 0x000fe20003f86270 */
[C---:B------:R-:W-:Y:S01]  /*4240*/  FFMA.FTZ R87, R12.reuse, UR4, R87 ;  /* 0x000000040c577c23 */ /* 0x040fe20008010057 */
[----:B------:R-:W-:Y:S01]  /*4250*/  FSEL R34, R15, -INF , !P1 ;  /* 0xff8000000f227808 */ /* 0x000fe20004800000 */
[----:B------:R-:W-:Y:S01]  /*4260*/  FFMA.FTZ R11, R12, UR4, R11 ;  /* 0x000000040c0b7c23 */ /* 0x000fe2000801000b */
[-C--:B------:R-:W-:Y:S01]  /*4270*/  ISETP.GE.AND P1, PT, R18, R3.reuse, PT ;  /* 0x000000031200720c */ /* 0x080fe20003f26270 */
        /* <DEDUP_REMOVED lines=8> */
[----:B------:R-:W-:Y:S02]  /*4300*/  IADD3 R14, R159, 0x71, RZ ;  /* 0x000000719f0e7810 */ /* 0x000fe40007ffe0ff */
[----:B------:R-:W-:Y:S02]  /*4310*/  FSEL R98, R9, -INF , !P1 ;  /* 0xff80000009627808 */ /* 0x000fe40004800000 */
[----:B------:R-:W-:Y:S02]  /*4320*/  IADD3 R9, R159, 0x78, RZ ;  /* 0x000000789f097810 */ /* 0x000fe40007ffe0ff */
[----:B------:R-:W-:Y:S02]  /*4330*/  FSEL R102, R8, -INF , !P2 ;  /* 0xff80000008667808 */ /* 0x000fe40005000000 */
[----:B------:R-:W-:Y:S01]  /*4340*/  FSEL R146, R80, -INF , !P4 ;  /* 0xff80000050927808 */ /* 0x000fe20006000000 */
[----:B------:R-:W1:Y:S01]  /*4350*/  I2F R8, R14 ;  /* 0x0000000e00087306 */ /* 0x000e620000201400 */
[----:B------:R-:W-:Y:S01]  /*4360*/  FFMA.FTZ R80, R10, UR4, R4 ;  /* 0x000000040a507c23 */ /* 0x000fe20008010004 */
[----:B------:R-:W-:-:S02]  /*4370*/  ISETP.GE.AND P0, PT, R21, R185, PT ;  /* 0x000000b91500720c */ /* 0x000fc40003f06270 */
[-C--:B------:R-:W-:Y:S02]  /*4380*/  ISETP.GE.AND P3, PT, R18, R185.reuse, PT ;  /* 0x000000b91200720c */ /* 0x080fe40003f66270 */
[----:B------:R-:W-:Y:S02]  /*4390*/  FSEL R123, R90, -INF , !P0 ;  /* 0xff8000005a7b7808 */ /* 0x000fe40004000000 */
[----:B------:R-:W2:Y:S01]  /*43a0*/  I2F R4, R9 ;  /* 0x0000000900047306 */ /* 0x000ea20000201400 */
[----:B------:R-:W-:Y:S02]  /*43b0*/  ISETP.GE.AND P0, PT, R17, R186, PT ;  /* 0x000000ba1100720c */ /* 0x000fe40003f06270 */
[-C--:B------:R-:W-:Y:S02]  /*43c0*/  ISETP.GE.AND P2, PT, R13, R185.reuse, PT ;  /* 0x000000b90d00720c */ /* 0x080fe40003f46270 */
[----:B------:R-:W-:Y:S02]  /*43d0*/  FSEL R147, R84, -INF , !P0 ;  /* 0xff80000054937808 */ /* 0x000fe40004000000 */
[----:B------:R-:W-:Y:S01]  /*43e0*/  ISETP.GE.AND P0, PT, R18, R2, PT ;  /* 0x000000021200720c */ /* 0x000fe20003f06270 */
[C---:B-1----:R-:W-:Y:S01]  /*43f0*/  FFMA.FTZ R81, R8.reuse, UR4, R81 ;  /* 0x0000000408517c23 */ /* 0x042fe20008010051 */
[----:B------:R-:W-:Y:S01]  /*4400*/  FSEL R143, R87, -INF , !P3 ;  /* 0xff800000578f7808 */ /* 0x000fe20005800000 */
        /* <DEDUP_REMOVED lines=8> */
[----:B------:R-:W-:Y:S01]  /*4490*/  FFMA.FTZ R76, R4, UR4, R76 ;  /* 0x00000004044c7c23 */ /* 0x000fe2000801004c */
[----:B------:R-:W-:Y:S01]  /*44a0*/  ISETP.GE.AND P0, PT, R14, R3, PT ;  /* 0x000000030e00720c */ /* 0x000fe20003f06270 */
[----:B------:R-:W-:Y:S01]  /*44b0*/  FFMA.FTZ R66, R4, UR4, R66 ;  /* 0x0000000404427c23 */ /* 0x000fe20008010042 */
[----:B------:R-:W-:-:S02]  /*44c0*/  ISETP.GE.AND P4, PT, R14, R2, PT ;  /* 0x000000020e00720c */ /* 0x000fc40003f86270 */
[-C--:B------:R-:W-:Y:S02]  /*44d0*/  ISETP.GE.AND P2, PT, R9, R186.reuse, PT ;  /* 0x000000ba0900720c */ /* 0x080fe40003f46270 */
[----:B------:R-:W-:Y:S02]  /*44e0*/  FSEL R153, R81, -INF , !P3 ;  /* 0xff80000051997808 */ /* 0x000fe40005800000 */
[----:B------:R-:W-:Y:S02]  /*44f0*/  FSEL R155, R83, -INF , !P1 ;  /* 0xff800000539b7808 */ /* 0x000fe40004800000 */
[----:B------:R-:W-:Y:S02]  /*4500*/  FSEL R81, R5, -INF , !P0 ;  /* 0xff80000005517808 */ /* 0x000fe40004000000 */
[----:B------:R-:W-:Y:S01]  /*4510*/  FSEL R68, R7, -INF , !P4 ;  /* 0xff80000007447808 */ /* 0x000fe20006000000 */
[----:B------:R-:W1:Y:S01]  /*4520*/  I2F R5, R159 ;  /* 0x0000009f00057306 */ /* 0x000e620000201400 */
[----:B------:R-:W-:Y:S01]  /*4530*/  FSEL R156, R64, -INF , !P2 ;  /* 0xff800000409c7808 */ /* 0x000fe20005000000 */
[----:B------:R-:W-:Y:S01]  /*4540*/  FFMA.FTZ R64, R4, UR4, R78 ;  /* 0x0000000404407c23 */ /* 0x000fe2000801004e */
[----:B------:R-:W-:-:S02]  /*4550*/  ISETP.GE.AND P1, PT, R159, R186, PT ;  /* 0x000000ba9f00720c */ /* 0x000fc40003f26270 */
[C---:B------:R-:W-:Y:S02]  /*4560*/  ISETP.GE.AND P0, PT, R159.reuse, R185, PT ;  /* 0x000000b99f00720c */ /* 0x040fe40003f06270 */
[C---:B------:R-:W-:Y:S02]  /*4570*/  ISETP.GE.AND P4, PT, R159.reuse, R3, PT ;  /* 0x000000039f00720c */ /* 0x040fe40003f86270 */
[----:B------:R-:W-:Y:S02]  /*4580*/  ISETP.GE.AND P2, PT, R159, R2, PT ;  /* 0x000000029f00720c */ /* 0x000fe40003f46270 */
[-C--:B------:R-:W-:Y:S02]  /*4590*/  ISETP.GE.AND P6, PT, R26, R185.reuse, PT ;  /* 0x000000b91a00720c */ /* 0x080fe40003fc6270 */
[C---:B------:R-:W-:Y:S02]  /*45a0*/  ISETP.GE.AND P5, PT, R22.reuse, R185, PT ;  /* 0x000000b91600720c */ /* 0x040fe40003fa6270 */
[----:B------:R-:W-:Y:S01]  /*45b0*/  FSEL R121, R95, -INF , !P6 ;  /* 0xff8000005f797808 */ /* 0x000fe20007000000 */
[----:B-1----:R-:W-:Y:S01]  /*45c0*/  FFMA.FTZ R138, R5, UR4, R138 ;  /* 0x00000004058a7c23 */ /* 0x002fe2000801008a */
[----:B------:R-:W-:Y:S01]  /*45d0*/  IADD3 R159, R159, 0x79, RZ ;  /* 0x000000799f9f7810 */ /* 0x000fe20007ffe0ff */
[C---:B------:R-:W-:Y:S01]  /*45e0*/  FFMA.FTZ R7, R5.reuse, UR4, R136 ;  /* 0x0000000405077c23 */ /* 0x040fe20008010088 */
[----:B------:R-:W-:Y:S01]  /*45f0*/  ISETP.GE.AND P6, PT, R22, R186, PT ;  /* 0x000000ba1600720c */ /* 0x000fe20003fc6270 */
[----:B------:R-:W-:Y:S01]  /*4600*/  FFMA.FTZ R60, R5, UR4, R60 ;  /* 0x00000004053c7c23 */ /* 0x000fe2000801003c */
[----:B------:R-:W1:Y:S01]  /*4610*/  I2F R4, R159 ;  /* 0x0000009f00047306 */ /* 0x000e620000201400 */
[----:B------:R-:W-:-:S02]  /*4620*/  FSEL R125, R91, -INF , !P5 ;  /* 0xff8000005b7d7808 */ /* 0x000fc40006800000 */
[----:B------:R-:W-:Y:S02]  /*4630*/  FSEL R150, R89, -INF , !P6 ;  /* 0xff80000059967808 */ /* 0x000fe40007000000 */
[----:B------:R-:W-:Y:S02]  /*4640*/  ISETP.GE.AND P6, PT, R17, R2, PT ;  /* 0x000000021100720c */ /* 0x000fe40003fc6270 */
[----:B------:R-:W-:Y:S02]  /*4650*/  ISETP.GE.AND P5, PT, R18, R186, PT ;  /* 0x000000ba1200720c */ /* 0x000fe40003fa6270 */
[----:B------:R-:W-:Y:S02]  /*4660*/  FSEL R33, R33, -INF , !P6 ;  /* 0xff80000021217808 */ /* 0x000fe40007000000 */
[----:B------:R-:W-:Y:S02]  /*4670*/  FSEL R149, R85, -INF , !P5 ;  /* 0xff80000055957808 */ /* 0x000fe40006800000 */
[----:B------:R-:W-:-:S02]  /*4680*/  ISETP.GE.AND P6, PT, R13, R3, PT ;  /* 0x000000030d00720c */ /* 0x000fc40003fc6270 */
[----:B------:R-:W-:Y:S01]  /*4690*/  ISETP.GE.AND P5, PT, R13, R2, PT ;  /* 0x000000020d00720c */ /* 0x000fe20003fa6270 */
[----:B-1----:R-:W-:Y:S01]  /*46a0*/  FFMA.FTZ R65, R4, UR4, R65 ;  /* 0x0000000404417c23 */ /* 0x002fe20008010041 */
[----:B------:R-:W-:Y:S01]  /*46b0*/  FSEL R80, R80, -INF , !P6 ;  /* 0xff80000050507808 */ /* 0x000fe20007000000 */
[----:B------:R-:W-:Y:S01]  /*46c0*/  FFMA.FTZ R67, R4, UR4, R67 ;  /* 0x0000000404437c23 */ /* 0x000fe20008010043 */
[----:B------:R-:W-:Y:S01]  /*46d0*/  FSEL R69, R6, -INF , !P5 ;  /* 0xff80000006457808 */ /* 0x000fe20006800000 */
[C---:B------:R-:W-:Y:S01]  /*46e0*/  FFMA.FTZ R77, R4.reuse, UR4, R77 ;  /* 0x00000004044d7c23 */ /* 0x040fe2000801004d */
[----:B------:R-:W-:Y:S01]  /*46f0*/  ISETP.GE.AND P6, PT, R9, R185, PT ;  /* 0x000000b90900720c */ /* 0x000fe20003fc6270 */
[----:B------:R-:W-:Y:S01]  /*4700*/  FFMA.FTZ R71, R4, UR4, R79 ;  /* 0x0000000404477c23 */ /* 0x000fe2000801004f */
[----:B------:R-:W-:Y:S01]  /*4710*/  FSEL R4, R138, -INF , !P0 ;  /* 0xff8000008a047808 */ /* 0x000fe20004000000 */
[----:B------:R-:W-:Y:S01]  /*4720*/  FFMA.FTZ R6, R5, UR4, R62 ;  /* 0x0000000405067c23 */ /* 0x000fe2000801003e */
[----:B------:R-:W-:-:S02]  /*4730*/  PLOP3.LUT P0, PT, PT, PT, UP0, 0x80, 0x0 ;  /* 0x000000000000781c */ /* 0x000fc40003f0f008 */
[C---:B------:R-:W-:Y:S02]  /*4740*/  ISETP.GE.AND P5, PT, R9.reuse, R3, PT ;  /* 0x000000030900720c */ /* 0x040fe40003fa6270 */
[----:B------:R-:W-:Y:S02]  /*4750*/  ISETP.GE.AND P3, PT, R9, R2, PT ;  /* 0x000000020900720c */ /* 0x000fe40003f66270 */
[----:B------:R-:W-:Y:S02]  /*4760*/  FSEL R124, R66, -INF , !P6 ;  /* 0xff800000427c7808 */ /* 0x000fe40007000000 */
[----:B------:R-:W-:Y:S02]  /*4770*/  FSEL R78, R76, -INF , !P5 ;  /* 0xff8000004c4e7808 */ /* 0x000fe40006800000 */
[----:B------:R-:W-:Y:S02]  /*4780*/  FSEL R64, R64, -INF , !P3 ;  /* 0xff80000040407808 */ /* 0x000fe40005800000 */
[----:B------:R-:W-:-:S02]  /*4790*/  FSEL R7, R7, -INF , !P1 ;  /* 0xff80000007077808 */ /* 0x000fc40004800000 */
[C---:B------:R-:W-:Y:S02]  /*47a0*/  ISETP.GE.AND P6, PT, R159.reuse, R186, PT ;  /* 0x000000ba9f00720c */ /* 0x040fe40003fc6270 */
        /* <DEDUP_REMOVED lines=63> */
.L_x_322:
[----:B------:R-:W-:Y:S05]  /*4ba0*/  BSYNC B0 ;  /* 0x0000000000007941 */ /* 0x000fea0003800000 */
.L_x_321:
[----:B------:R-:W0:Y:S02]  /*4bb0*/  LDGDEPBAR ;  /* 0x00000000000079af */ /* 0x000e240000000000 */
.L_x_320:
[----:B------:R-:W-:Y:S01]  /*4bc0*/  FMNMX.FTZ R12, R7, R197, !PT ;  /* 0x000000c5070c7209 */ /* 0x000fe20007810000 */
[----:B------:R-:W-:Y:S01]  /*4bd0*/  USHF.L.U32 UR7, UR30, 0x2, URZ ;  /* 0x000000021e077899 */ /* 0x000fe2000800063f */
[----:B------:R-:W-:Y:S01]  /*4be0*/  FMNMX.FTZ R15, R5, R72, !PT ;  /* 0x00000048050f7209 */ /* 0x000fe20007810000 */
[----:B------:R-:W-:Y:S01]  /*4bf0*/  IMAD.WIDE.U32 R96, R241, -0x2daee0ad, RZ ;  /* 0xd2511f53f1607825 */ /* 0x000fe200078e00ff */
[----:B------:R-:W-:Y:S01]  /*4c00*/  FMNMX.FTZ R12, R61, R12, !PT ;  /* 0x0000000c3d0c7209 */ /* 0x000fe20007810000 */
[----:B------:R-:W-:Y:S01]  /*4c10*/  UIADD3 UR17, UR32, -0x61c88647, URZ ;  /* 0x9e3779b920117890 */ /* 0x000fe2000fffe03f */
[----:B------:R-:W-:Y:S01]  /*4c20*/  FMNMX.FTZ R15, R58, R15, !PT ;  /* 0x0000000f3a0f7209 */ /* 0x000fe20007810000 */
[----:B-1----:R-:W-:Y:S01]  /*4c30*/  IMAD.U32 R20, RZ, RZ, UR7 ;  /* 0x00000007ff147e24 */ /* 0x002fe2000f8e00ff */
[----:B------:R-:W-:Y:S01]  /*4c40*/  FMNMX.FTZ R12, R201, R12, !PT ;  /* 0x0000000cc90c7209 */ /* 0x000fe20007810000 */
[----:B------:R-:W-:Y:S01]  /*4c50*/  IMAD.WIDE.U32 R244, R242, -0x326172a9, RZ ;  /* 0xcd9e8d57f2f47825 */ /* 0x000fe200078e00ff */
[----:B------:R-:W-:Y:S01]  /*4c60*/  FMNMX.FTZ R15, R57, R15, !PT ;  /* 0x0000000f390f7209 */ /* 0x000fe20007810000 */
[----:B------:R-:W-:Y:S01]  /*4c70*/  UIADD3 UR16, UR33, -0x4498517b, URZ ;  /* 0xbb67ae8521107890 */ /* 0x000fe2000fffe03f */
[----:B------:R-:W-:Y:S01]  /*4c80*/  FMNMX.FTZ R12, R59, R12, !PT ;  /* 0x0000000c3b0c7209 */ /* 0x000fe20007810000 */
[----:B------:R-:W-:Y:S01]  /*4c90*/  UIADD3 UR14, UR33, 0x76cf5d0a, URZ ;  /* 0x76cf5d0a210e7890 */ /* 0x000fe2000fffe03f */
[----:B------:R-:W-:Y:S01]  /*4ca0*/  FMNMX.FTZ R15, R198, R15, !PT ;  /* 0x0000000fc60f7209 */ /* 0x000fe20007810000 */
[----:B------:R-:W-:Y:S01]  /*4cb0*/  UIADD3 UR15, UR32, 0x3c6ef372, URZ ;  /* 0x3c6ef372200f7890 */ /* 0x000fe2000fffe03f */
[----:B------:R-:W-:Y:S01]  /*4cc0*/  FMNMX.FTZ R12, R203, R12, !PT ;  /* 0x0000000ccb0c7209 */ /* 0x000fe20007810000 */
[----:B------:R-:W-:Y:S01]  /*4cd0*/  UIADD3 UR12, UR33, 0x32370b8f, URZ ;  /* 0x32370b8f210c7890 */ /* 0x000fe2000fffe03f */
[----:B------:R-:W-:Y:S01]  /*4ce0*/  FMNMX.FTZ R15, R199, R15, !PT ;  /* 0x0000000fc70f7209 */ /* 0x000fe20007810000 */
[----:B------:R-:W-:Y:S01]  /*4cf0*/  UIADD3 UR13, UR32, -0x255992d5, URZ ;  /* 0xdaa66d2b200d7890 */ /* 0x000fe2000fffe03f */
[----:B------:R-:W-:Y:S01]  /*4d00*/  FMNMX.FTZ R12, R204, R12, !PT ;  /* 0x0000000ccc0c7209 */ /* 0x000fe20007810000 */
[----:B------:R-:W-:Y:S01]  /*4d10*/  UIADD3 UR11, UR32, 0x78dde6e4, URZ ;  /* 0x78dde6e4200b7890 */ /* 0x000fe2000fffe03f */
[----:B------:R-:W-:Y:S01]  /*4d20*/  FMNMX.FTZ R15, R48, R15, !PT ;  /* 0x0000000f300f7209 */ /* 0x000fe20007810000 */
[----:B------:R-:W-:Y:S01]  /*4d30*/  UIADD3 UR8, UR33, -0x56f99767, URZ ;  /* 0xa906689921087890 */ /* 0x000fe2000fffe03f */
[----:B------:R-:W-:Y:S01]  /*4d40*/  FMNMX.FTZ R12, R210, R12, !PT ;  /* 0x0000000cd20c7209 */ /* 0x000fe20007810000 */
[----:B------:R-:W-:Y:S01]  /*4d50*/  UIADD3 UR10, UR33, -0x126145ec, URZ ;  /* 0xed9eba14210a7890 */ /* 0x000fe2000fffe03f */
[----:B------:R-:W-:Y:S01]  /*4d60*/  FMNMX.FTZ R15, R202, R15, !PT ;  /* 0x0000000fca0f7209 */ /* 0x000fe20007810000 */
[----:B------:R-:W-:Y:S01]  /*4d70*/  UIADD3 UR9, UR32, 0x1715609d, URZ ;  /* 0x1715609d20097890 */ /* 0x000fe2000fffe03f */
[----:B------:R-:W-:Y:S01]  /*4d80*/  FMNMX.FTZ R12, R134, R12, !PT ;  /* 0x0000000c860c7209 */ /* 0x000fe20007810000 */
[----:B------:R-:W-:Y:S01]  /*4d90*/  IMAD.SHL.U32 R231, R181, 0x2, RZ ;  /* 0x00000002b5e77824 */ /* 0x000fe200078e00ff */
[----:B------:R-:W-:Y:S01]  /*4da0*/  FMNMX.FTZ R15, R227, R15, !PT ;  /* 0x0000000fe30f7209 */ /* 0x000fe20007810000 */
[----:B------:R-:W-:Y:S01]  /*4db0*/  IMAD R180, R180, 0x10000, R180 ;  /* 0x00010000b4b47824 */ /* 0x000fe200078e02b4 */
[----:B------:R-:W-:Y:S01]  /*4dc0*/  FMNMX.FTZ R12, R164, R12, !PT ;  /* 0x0000000ca40c7209 */ /* 0x000fe20007810000 */
[----:B------:R-:W-:Y:S01]  /*4dd0*/  IMAD R240, R0, 0x2, R231 ;  /* 0x0000000200f07824 */ /* 0x000fe200078e02e7 */
[----:B------:R-:W-:Y:S01]  /*4de0*/  FMNMX.FTZ R15, R226, R15, !PT ;  /* 0x0000000fe20f7209 */ /* 0x000fe20007810000 */
[----:B------:R-:W-:Y:S01]  /*4df0*/  LDSM.16.MT88.4 R216, [R231+0x4000] ;  /* 0x00400000e7d8783b */ /* 0x000fe20000004200 */
[----:B------:R-:W-:Y:S01]  /*4e00*/  FMNMX.FTZ R12, R166, R12, !PT ;  /* 0x0000000ca60c7209 */ /* 0x000fe20007810000 */
[----:B------:R-:W-:Y:S01]  /*4e10*/  UIADD3 UR31, UR7, 0x1, URZ ;  /* 0x00000001071f7890 */ /* 0x000fe2000fffe03f */
[----:B------:R-:W-:Y:S01]  /*4e20*/  FMNMX.FTZ R15, R187, R15, !PT ;  /* 0x0000000fbb0f7209 */ /* 0x000fe20007810000 */
[----:B------:R-:W-:Y:S01]  /*4e30*/  STL.64 [R1], R2 ;  /* 0x0000000201007387 */ /* 0x000fe20000100a00 */
        /* <DEDUP_REMOVED lines=9> */
[----:B--2---:R-:W-:Y:S02]  /*4ed0*/  FMNMX.FTZ R11, R6, R193, !PT ;  /* 0x000000c1060b7209 */ /* 0x004fe40007810000 */
[----:B------:R-:W-:Y:S02]  /*4ee0*/  FMNMX.FTZ R12, R130, R12, !PT ;  /* 0x0000000c820c7209 */ /* 0x000fe40007810000 */
[----:B------:R-:W-:Y:S02]  /*4ef0*/  FMNMX.FTZ R15, R172, R15, !PT ;  /* 0x0000000fac0f7209 */ /* 0x000fe40007810000 */
[----:B------:R-:W-:-:S02]  /*4f00*/  FMNMX.FTZ R12, R140, R12, !PT ;  /* 0x0000000c8c0c7209 */ /* 0x000fc40007810000 */
[----:B------:R-:W-:Y:S02]  /*4f10*/  FMNMX.FTZ R11, R56, R11, !PT ;  /* 0x0000000b380b7209 */ /* 0x000fe40007810000 */
[----:B------:R-:W-:Y:S02]  /*4f20*/  FMNMX.FTZ R12, R142, R12, !PT ;  /* 0x0000000c8e0c7209 */ /* 0x000fe40007810000 */
[----:B------:R-:W-:Y:S02]  /*4f30*/  FMNMX.FTZ R15, R139, R15, !PT ;  /* 0x0000000f8b0f7209 */ /* 0x000fe40007810000 */
[----:B------:R-:W-:Y:S02]  /*4f40*/  FMNMX.FTZ R12, R141, R12, !PT ;  /* 0x0000000c8d0c7209 */ /* 0x000fe40007810000 */
[----:B------:R-:W-:Y:S02]  /*4f50*/  IADD3 R10, R242, 0x4, RZ ;  /* 0x00000004f20a7810 */ /* 0x000fe40007ffe0ff */
[----:B------:R-:W-:-:S02]  /*4f60*/  FMNMX.FTZ R12, R158, R12, !PT ;  /* 0x0000000c9e0c7209 */ /* 0x000fc40007810000 */
[----:B------:R-:W-:Y:S01]  /*4f70*/  FMNMX.FTZ R11, R196, R11, !PT ;  /* 0x0000000bc40b7209 */ /* 0x000fe20007810000 */
[----:B------:R-:W-:Y:S01]  /*4f80*/  IMAD.WIDE.U32 R224, R10, -0x326172a9, RZ ;  /* 0xcd9e8d570ae07825 */ /* 0x000fe200078e00ff */
        /* <DEDUP_REMOVED lines=8> */
[----:B------:R-:W-:Y:S02]  /*5010*/  FMNMX.FTZ R15, R154, R15, !PT ;  /* 0x0000000f9a0f7209 */ /* 0x000fe40007810000 */
[----:B------:R-:W-:Y:S02]  /*5020*/  FMNMX.FTZ R12, R150, R12, !PT ;  /* 0x0000000c960c7209 */ /* 0x000fe40007810000 */
[----:B------:R-:W-:Y:S02]  /*5030*/  FMNMX.FTZ R11, R53, R11, !PT ;  /* 0x0000000b350b7209 */ /* 0x000fe40007810000 */
[----:B------:R-:W-:-:S02]  /*5040*/  FMNMX.FTZ R12, R147, R12, !PT ;  /* 0x0000000c930c7209 */ /* 0x000fc40007810000 */
[----:B------:R-:W-:Y:S02]  /*5050*/  LOP3.LUT R8, R21, UR17, R224, 0x96, !PT ;  /* 0x0000001115087c12 */ /* 0x000fe4000f8e96e0 */
[----:B------:R-:W-:Y:S02]  /*5060*/  FMNMX.FTZ R15, R157, R15, !PT ;  /* 0x0000000f9d0f7209 */ /* 0x000fe40007810000 */
[----:B------:R-:W-:Y:S01]  /*5070*/  FMNMX.FTZ R12, R149, R12, !PT ;  /* 0x0000000c950c7209 */ /* 0x000fe20007810000 */
[----:B------:R-:W-:Y:S01]  /*5080*/  IMAD.WIDE.U32 R44, R8, -0x2daee0ad, RZ ;  /* 0xd2511f53082c7825 */ /* 0x000fe200078e00ff */
        /* <DEDUP_REMOVED lines=16> */
[----:B------:R-:W1:Y:S01]  /*5190*/  SHFL.BFLY PT, R13, R12, 0x2, 0x1f ;  /* 0x0c401f000c0d7f89 */ /* 0x000e6200000e0000 */
[----:B------:R-:W-:-:S02]  /*51a0*/  FMNMX.FTZ R8, R173, R8, !PT ;  /* 0x00000008ad087209 */ /* 0x000fc40007810000 */
[----:B------:R-:W-:Y:S02]  /*51b0*/  FMNMX.FTZ R14, R103, R14, !PT ;  /* 0x0000000e670e7209 */ /* 0x000fe40007810000 */
[----:B------:R-:W-:Y:S02]  /*51c0*/  FMNMX.FTZ R8, R161, R8, !PT ;  /* 0x00000008a1087209 */ /* 0x000fe40007810000 */
[----:B------:R-:W-:Y:S02]  /*51d0*/  LOP3.LUT R9, R182, UR32, RZ, 0x3c, !PT ;  /* 0x00000020b6097c12 */ /* 0x000fe4000f8e3cff */
[----:B------:R-:W-:Y:S02]  /*51e0*/  FMNMX.FTZ R14, R102, R14, !PT ;  /* 0x0000000e660e7209 */ /* 0x000fe40007810000 */
[----:B------:R-:W-:Y:S02]  /*51f0*/  FMNMX.FTZ R8, R115, R8, !PT ;  /* 0x0000000873087209 */ /* 0x000fe40007810000 */
[----:B------:R-:W-:-:S02]  /*5200*/  LOP3.LUT R190, R245, R9, RZ, 0x3c, !PT ;  /* 0x00000009f5be7212 */ /* 0x000fc400078e3cff */
[----:B------:R-:W-:Y:S02]  /*5210*/  FMNMX.FTZ R14, R98, R14, !PT ;  /* 0x0000000e620e7209 */ /* 0x000fe40007810000 */
[----:B------:R-:W-:Y:S01]  /*5220*/  FMNMX.FTZ R8, R111, R8, !PT ;  /* 0x000000086f087209 */ /* 0x000fe20007810000 */
[----:B------:R-:W-:Y:S01]  /*5230*/  IMAD.WIDE.U32 R190, R190, -0x2daee0ad, RZ ;  /* 0xd2511f53bebe7825 */ /* 0x000fe200078e00ff */
[----:B------:R-:W-:Y:S02]  /*5240*/  FMNMX.FTZ R15, R4, R208, !PT ;  /* 0x000000d0040f7209 */ /* 0x000fe40007810000 */
[----:B------:R-:W-:Y:S02]  /*5250*/  FMNMX.FTZ R14, R80, R14, !PT ;  /* 0x0000000e500e7209 */ /* 0x000fe40007810000 */
[----:B------:R-:W-:Y:S02]  /*5260*/  FMNMX.FTZ R8, R110, R8, !PT ;  /* 0x000000086e087209 */ /* 0x000fe40007810000 */
[----:B------:R-:W-:-:S02]  /*5270*/  FMNMX.FTZ R14, R81, R14, !PT ;  /* 0x0000000e510e7209 */ /* 0x000fc40007810000 */
[----:B------:R-:W-:Y:S02]  /*5280*/  FMNMX.FTZ R15, R63, R15, !PT ;  /* 0x0000000f3f0f7209 */ /* 0x000fe40007810000 */
[----:B------:R-:W-:Y:S02]  /*5290*/  LOP3.LUT R182, R191, UR16, R96, 0x96, !PT ;  /* 0x00000010bfb67c12 */ /* 0x000fe4000f8e9660 */
[----:B------:R-:W-:Y:S02]  /*52a0*/  FMNMX.FTZ R8, R30, R8, !PT ;  /* 0x000000081e087209 */ /* 0x000fe40007810000 */
[----:B------:R-:W-:Y:S01]  /*52b0*/  FMNMX.FTZ R14, R78, R14, !PT ;  /* 0x0000000e4e0e7209 */ /* 0x000fe20007810000 */
[----:B------:R-:W-:Y:S01]  /*52c0*/  IMAD.WIDE.U32 R182, R182, -0x326172a9, RZ ;  /* 0xcd9e8d57b6b67825 */ /* 0x000fe200078e00ff */
[----:B------:R-:W-:Y:S02]  /*52d0*/  FMNMX.FTZ R15, R200, R15, !PT ;  /* 0x0000000fc80f7209 */ /* 0x000fe40007810000 */
[----:B------:R-:W-:-:S02]  /*52e0*/  LOP3.LUT R188, R225, R9, RZ, 0x3c, !PT ;  /* 0x00000009e1bc7212 */ /* 0x000fc400078e3cff */
[----:B-1----:R-:W-:Y:S02]  /*52f0*/  FMNMX.FTZ R13, R12, R13, !PT ;  /* 0x0000000d0c0d7209 */ /* 0x002fe40007810000 */
[----:B------:R-:W-:Y:S01]  /*5300*/  FMNMX.FTZ R8, R28, R8, !PT ;  /* 0x000000081c087209 */ /* 0x000fe20007810000 */
[----:B------:R-:W-:Y:S01]  /*5310*/  IMAD.WIDE.U32 R188, R188, -0x2daee0ad, RZ ;  /* 0xd2511f53bcbc7825 */ /* 0x000fe200078e00ff */
[----:B------:R-:W-:Y:S01]  /*5320*/  LOP3.LUT R11, R23, UR14, R190, 0x96, !PT ;  /* 0x0000000e170b7c12 */ /* 0x000fe2000f8e96be */
[----:B------:R-:W1:Y:S01]  /*5330*/  SHFL.BFLY PT, R133, R13, 0x1, 0x1f ;  /* 0x0c201f000d857f89 */ /* 0x000e6200000e0000 */
[----:B------:R-:W-:Y:S02]  /*5340*/  FMNMX.FTZ R14, R77, R14, !PT ;  /* 0x0000000e4d0e7209 */ /* 0x000fe40007810000 */
[----:B------:R-:W-:Y:S01]  /*5350*/  FMNMX.FTZ R15, R52, R15, !PT ;  /* 0x0000000f340f7209 */ /* 0x000fe20007810000 */
[----:B------:R-:W-:Y:S01]  /*5360*/  IMAD.WIDE.U32 R16, R11, -0x326172a9, RZ ;  /* 0xcd9e8d570b107825 */ /* 0x000fe200078e00ff */
[----:B------:R-:W-:Y:S01]  /*5370*/  FMNMX.FTZ R8, R29, R8, !PT ;  /* 0x000000081d087209 */ /* 0x000fe20007810000 */
[----:B------:R-:W2:Y:S01]  /*5380*/  SHFL.BFLY PT, R11, R14, 0x2, 0x1f ;  /* 0x0c401f000e0b7f89 */ /* 0x000ea200000e0000 */
[----:B------:R-:W-:-:S02]  /*5390*/  LOP3.LUT R46, R183, UR15, R20, 0x96, !PT ;  /* 0x0000000fb72e7c12 */ /* 0x000fc4000f8e9614 */
        /* <DEDUP_REMOVED lines=18> */
[----:B------:R-:W-:Y:S02]  /*54c0*/  LOP3.LUT R12, R23, UR11, R16, 0x96, !PT ;  /* 0x0000000b170c7c12 */ /* 0x000fe4000f8e9610 */
[----:B------:R-:W-:Y:S01]  /*54d0*/  FMNMX.FTZ R15, R168, R15, !PT ;  /* 0x0000000fa80f7209 */ /* 0x000fe20007810000 */
[----:B------:R-:W-:Y:S01]  /*54e0*/  IMAD.WIDE.U32 R24, R24, -0x2daee0ad, RZ ;  /* 0xd2511f5318187825 */ /* 0x000fe200078e00ff */
[----:B------:R-:W-:Y:S02]  /*54f0*/  FMNMX.FTZ R8, R35, R8, !PT ;  /* 0x0000000823087209 */ /* 0x000fe40007810000 */
[----:B------:R-:W-:Y:S02]  /*5500*/  LOP3.LUT R18, R45, UR14, R188, 0x96, !PT ;  /* 0x0000000e2d127c12 */ /* 0x000fe4000f8e96bc */
[----:B------:R-:W-:-:S02]  /*5510*/  LOP3.LUT R44, R21, UR12, R44, 0x96, !PT ;  /* 0x0000000c152c7c12 */ /* 0x000fc4000f8e962c */
[----:B-1----:R-:W-:Y:S01]  /*5520*/  FMNMX.FTZ R133, R13, R133, !PT ;  /* 0x000000850d857209 */ /* 0x002fe20007810000 */
[----:B------:R-:W-:Y:S01]  /*5530*/  IMAD.WIDE.U32 R12, R12, -0x2daee0ad, RZ ;  /* 0xd2511f530c0c7825 */ /* 0x000fe200078e00ff */
[----:B------:R-:W-:Y:S02]  /*5540*/  FMNMX.FTZ R15, R169, R15, !PT ;  /* 0x0000000fa90f7209 */ /* 0x000fe40007810000 */
[----:B--2---:R-:W-:Y:S01]  /*5550*/  FMNMX.FTZ R11, R14, R11, !PT ;  /* 0x0000000b0e0b7209 */ /* 0x004fe20007810000 */
[----:B------:R-:W-:Y:S01]  /*5560*/  IMAD.WIDE.U32 R18, R18, -0x326172a9, RZ ;  /* 0xcd9e8d5712127825 */ /* 0x000fe200078e00ff */
[----:B------:R-:W-:Y:S02]  /*5570*/  FMNMX.FTZ R8, R34, R8, !PT ;  /* 0x0000000822087209 */ /* 0x000fe40007810000 */
[----:B------:R-:W-:Y:S01]  /*5580*/  FMNMX.FTZ R15, R126, R15, !PT ;  /* 0x0000000f7e0f7209 */ /* 0x000fe20007810000 */
[----:B------:R-:W-:Y:S01]  /*5590*/  IMAD.WIDE.U32 R44, R44, -0x326172a9, RZ ;  /* 0xcd9e8d572c2c7825 */ /* 0x000fe200078e00ff */
[----:B------:R-:W-:-:S02]  /*55a0*/  LOP3.LUT R14, R13, UR8, R24, 0x96, !PT ;  /* 0x000000080d0e7c12 */ /* 0x000fc4000f8e9618 */
[----:B------:R-:W1:Y:S01]  /*55b0*/  SHFL.BFLY PT, R13, R11, 0x1, 0x1f ;  /* 0x0c201f000b0d7f89 */ /* 0x000e6200000e0000 */
[----:B------:R-:W-:Y:S01]  /*55c0*/  FMNMX.FTZ R8, R33, R8, !PT ;  /* 0x0000000821087209 */ /* 0x000fe20007810000 */
[----:B------:R-:W-:Y:S01]  /*55d0*/  FMUL.FTZ R160, R133, c[0x0][0x23c] ;  /* 0x00008f0085a07a20 */ /* 0x000fe20000410000 */
[----:B------:R-:W-:Y:S02]  /*55e0*/  FMNMX.FTZ R15, R128, R15, !PT ;  /* 0x0000000f800f7209 */ /* 0x000fe40007810000 */
[----:B------:R-:W-:Y:S02]  /*55f0*/  LOP3.LUT R16, R19, UR13, R174, 0x96, !PT ;  /* 0x0000000d13107c12 */ /* 0x000fe4000f8e96ae */
[----:B------:R-:W-:Y:S02]  /*5600*/  LOP3.LUT R18, R45, UR11, R18, 0x96, !PT ;  /* 0x0000000b2d127c12 */ /* 0x000fe4000f8e9612 */
[----:B------:R-:W-:Y:S01]  /*5610*/  FMNMX.FTZ R8, R32, R8, !PT ;  /* 0x0000000820087209 */ /* 0x000fe20007810000 */
[----:B------:R-:W-:Y:S01]  /*5620*/  IMAD.WIDE.U32 R16, R16, -0x2daee0ad, RZ ;  /* 0xd2511f5310107825 */ /* 0x000fe200078e00ff */
[----:B------:R-:W-:-:S02]  /*5630*/  FMNMX.FTZ R15, R127, R15, !PT ;  /* 0x0000000f7f0f7209 */ /* 0x000fc40007810000 */
[----:B------:R-:W-:Y:S01]  /*5640*/  FMNMX.FTZ R8, R69, R8, !PT ;  /* 0x0000000845087209 */ /* 0x000fe20007810000 */
[----:B------:R-:W-:Y:S01]  /*5650*/  IMAD.WIDE.U32 R18, R18, -0x2daee0ad, RZ ;  /* 0xd2511f5312127825 */ /* 0x000fe200078e00ff */
[----:B------:R-:W-:Y:S02]  /*5660*/  FMNMX.FTZ R15, R131, R15, !PT ;  /* 0x0000000f830f7209 */ /* 0x000fe40007810000 */
        /* <DEDUP_REMOVED lines=8> */
[----:B-1----:R-:W-:Y:S02]  /*56f0*/  FMNMX.FTZ R13, R11, R13, !PT ;  /* 0x0000000d0b0d7209 */ /* 0x002fe40007810000 */
[----:B------:R-:W1:Y:S01]  /*5700*/  SHFL.BFLY PT, R11, R8, 0x2, 0x1f ;  /* 0x0c401f00080b7f89 */ /* 0x000e6200000e0000 */
[----:B------:R-:W-:Y:S02]  /*5710*/  FMNMX.FTZ R19, R107, R19, !PT ;  /* 0x000000136b137209 */ /* 0x000fe40007810000 */
[----:B------:R-:W-:Y:S01]  /*5720*/  LOP3.LUT R46, R25, UR10, R46, 0x96, !PT ;  /* 0x0000000a192e7c12 */ /* 0x000fe2000f8e962e */
[----:B------:R-:W-:Y:S01]  /*5730*/  FMUL.FTZ R79, R13, c[0x0][0x23c] ;  /* 0x00008f000d4f7a20 */ /* 0x000fe20000410000 */
[----:B------:R-:W-:-:S02]  /*5740*/  FMNMX.FTZ R19, R113, R19, !PT ;  /* 0x0000001371137209 */ /* 0x000fc40007810000 */
[----:B------:R-:W-:Y:S01]  /*5750*/  FSETP.NEU.FTZ.AND P1, PT, R133, -INF , PT ;  /* 0xff8000008500780b */ /* 0x000fe20003f3d000 */
[----:B------:R-:W-:Y:S01]  /*5760*/  IMAD.WIDE.U32 R46, R46, -0x326172a9, RZ ;  /* 0xcd9e8d572e2e7825 */ /* 0x000fe200078e00ff */
[----:B------:R-:W-:Y:S02]  /*5770*/  FMNMX.FTZ R19, R114, R19, !PT ;  /* 0x0000001372137209 */ /* 0x000fe40007810000 */
[----:B------:R-:W-:Y:S02]  /*5780*/  FSEL R160, R160, RZ, P1 ;  /* 0x000000ffa0a07208 */ /* 0x000fe40000800000 */
[----:B------:R-:W-:Y:S02]  /*5790*/  FMNMX.FTZ R19, R120, R19, !PT ;  /* 0x0000001378137209 */ /* 0x000fe40007810000 */
[----:B------:R-:W-:Y:S01]  /*57a0*/  LOP3.LUT R20, R17, UR10, R20, 0x96, !PT ;  /* 0x0000000a11147c12 */ /* 0x000fe2000f8e9614 */
[--C-:B------:R-:W-:Y:S01]  /*57b0*/  FFMA.FTZ R70, R7, c[0x0][0x23c], -R160.reuse ;  /* 0x00008f0007467a23 */ /* 0x100fe200000108a0 */
[----:B------:R-:W-:Y:S01]  /*57c0*/  FMNMX.FTZ R19, R121, R19, !PT ;  /* 0x0000001379137209 */ /* 0x000fe20007810000 */
[----:B------:R-:W-:Y:S01]  /*57d0*/  FFMA.FTZ R51, R59, c[0x0][0x23c], -R160 ;  /* 0x00008f003b337a23 */ /* 0x000fe200000108a0 */
[----:B------:R-:W-:Y:S01]  /*57e0*/  LOP3.LUT R7, R47, UR9, R22, 0x96, !PT ;  /* 0x000000092f077c12 */ /* 0x000fe2000f8e9616 */
[----:B------:R-:W-:Y:S01]  /*57f0*/  IMAD.WIDE.U32 R20, R20, -0x326172a9, RZ ;  /* 0xcd9e8d5714147825 */ /* 0x000fe200078e00ff */
[----:B------:R-:W-:Y:S01]  /*5800*/  FMNMX.FTZ R19, R123, R19, !PT ;  /* 0x000000137b137209 */ /* 0x000fe20007810000 */
[----:B------:R-:W-:Y:S01]  /*5810*/  MUFU.EX2 R70, R70 ;  /* 0x0000004600467308 */ /* 0x000fe20000000800 */
[----:B------:R-:W-:Y:S01]  /*5820*/  FSETP.NEU.FTZ.AND P1, PT, R13, -INF , PT ;  /* 0xff8000000d00780b */ /* 0x000fe20003f3d000 */
[----:B------:R-:W-:Y:S01]  /*5830*/  IMAD.WIDE.U32 R22, R7, -0x2daee0ad, RZ ;  /* 0xd2511f5307167825 */ /* 0x000fe200078e00ff */
[----:B-1----:R-:W-:-:S02]  /*5840*/  FMNMX.FTZ R8, R8, R11, !PT ;  /* 0x0000000b08087209 */ /* 0x002fc40007810000 */
[----:B------:R-:W-:Y:S01]  /*5850*/  FMNMX.FTZ R19, R125, R19, !PT ;  /* 0x000000137d137209 */ /* 0x000fe20007810000 */
[----:B------:R-:W-:Y:S01]  /*5860*/  IMAD.WIDE.U32 R16, R16, -0x326172a9, RZ ;  /* 0xcd9e8d5710107825 */ /* 0x000fe200078e00ff */
[----:B------:R-:W-:Y:S01]  /*5870*/  LOP3.LUT R11, R23, UR18, R12, 0x96, !PT ;  /* 0x00000012170b7c12 */ /* 0x000fe2000f8e960c */
[----:B------:R-:W-:Y:S01]  /*5880*/  MUFU.EX2 R51, R51 ;  /* 0x0000003300337308 */ /* 0x000fe20000000800 */
[----:B------:R-:W1:Y:S01]  /*5890*/  SHFL.BFLY PT, R12, R8, 0x1, 0x1f ;  /* 0x0c201f00080c7f89 */ /* 0x000e6200000e0000 */
[----:B------:R-:W-:Y:S01]  /*58a0*/  FMNMX.FTZ R19, R137, R19, !PT ;  /* 0x0000001389137209 */ /* 0x000fe20007810000 */
[----:B------:R-:W-:Y:S01]  /*58b0*/  FFMA.FTZ R67, R197, c[0x0][0x23c], -R160 ;  /* 0x00008f00c5437a23 */ /* 0x000fe200000108a0 */
[----:B------:R-:W-:Y:S01]  /*58c0*/  LOP3.LUT R44, R21, UR9, R44, 0x96, !PT ;  /* 0x00000009152c7c12 */ /* 0x000fe2000f8e962c */
[--C-:B------:R-:W-:Y:S01]  /*58d0*/  FFMA.FTZ R55, R201, c[0x0][0x23c], -R160.reuse ;  /* 0x00008f00c9377a23 */ /* 0x100fe200000108a0 */
[----:B------:R-:W-:Y:S01]  /*58e0*/  FMNMX.FTZ R19, R143, R19, !PT ;  /* 0x000000138f137209 */ /* 0x000fe20007810000 */
[----:B------:R-:W-:Y:S01]  /*58f0*/  FFMA.FTZ R43, R203, c[0x0][0x23c], -R160 ;  /* 0x00008f00cb2b7a23 */ /* 0x000fe200000108a0 */
[----:B------:R-:W-:Y:S01]  /*5900*/  FSEL R79, R79, RZ, P1 ;  /* 0x000000ff4f4f7208 */ /* 0x000fe20000800000 */
[----:B------:R-:W-:Y:S01]  /*5910*/  IMAD.WIDE.U32 R44, R44, -0x2daee0ad, RZ ;  /* 0xd2511f532c2c7825 */ /* 0x000fe200078e00ff */
[----:B------:R-:W-:Y:S01]  /*5920*/  FMNMX.FTZ R19, R152, R19, !PT ;  /* 0x0000001398137209 */ /* 0x000fe20007810000 */
[----:B------:R-:W-:Y:S01]  /*5930*/  MUFU.EX2 R67, R67 ;  /* 0x0000004300437308 */ /* 0x000fe20000000800 */
[----:B------:R-:W-:Y:S01]  /*5940*/  SHF.R.U32.HI R25, RZ, 0x10, R14 ;  /* 0x00000010ff197819 */ /* 0x000fe2000001160e */
[--C-:B------:R-:W-:Y:S01]  /*5950*/  FFMA.FTZ R59, R72, c[0x0][0x23c], -R79.reuse ;  /* 0x00008f00483b7a23 */ /* 0x100fe2000001084f */
[----:B------:R-:W-:Y:S01]  /*5960*/  FMNMX.FTZ R19, R155, R19, !PT ;  /* 0x000000139b137209 */ /* 0x000fe20007810000 */
[--C-:B------:R-:W-:Y:S01]  /*5970*/  FFMA.FTZ R60, R5, c[0x0][0x23c], -R79.reuse ;  /* 0x00008f00053c7a23 */ /* 0x100fe2000001084f */
[----:B------:R-:W-:Y:S01]  /*5980*/  LOP3.LUT R24, R44, 0xffff, RZ, 0xc0, !PT ;  /* 0x0000ffff2c187812 */ /* 0x000fe200078ec0ff */
[--C-:B------:R-:W-:Y:S01]  /*5990*/  FFMA.FTZ R50, R57, c[0x0][0x23c], -R79.reuse ;  /* 0x00008f0039327a23 */ /* 0x100fe2000001084f */
[----:B------:R-:W-:Y:S01]  /*59a0*/  FMNMX.FTZ R19, R124, R19, !PT ;  /* 0x000000137c137209 */ /* 0x000fe20007810000 */
[--C-:B------:R-:W-:Y:S01]  /*59b0*/  FFMA.FTZ R36, R48, c[0x0][0x23c], -R79.reuse ;  /* 0x00008f0030247a23 */ /* 0x100fe2000001084f */
[----:B------:R-:W-:Y:S01]  /*59c0*/  LOP3.LUT R46, R15, UR19, R46, 0x96, !PT ;  /* 0x000000130f2e7c12 */ /* 0x000fe2000f8e962e */
[--C-:B------:R-:W-:Y:S01]  /*59d0*/  FFMA.FTZ R58, R58, c[0x0][0x23c], -R79.reuse ;  /* 0x00008f003a3a7a23 */ /* 0x100fe2000001084f */
[----:B------:R-:W-:Y:S01]  /*59e0*/  FMNMX.FTZ R19, R95, R19, !PT ;  /* 0x000000135f137209 */ /* 0x000fe20007810000 */
[----:B------:R-:W-:Y:S01]  /*59f0*/  MUFU.EX2 R60, R60 ;  /* 0x0000003c003c7308 */ /* 0x000fe20000000800 */
[----:B------:R-:W-:Y:S01]  /*5a00*/  LOP3.LUT R26, R14, 0xffff, RZ, 0xc0, !PT ;  /* 0x0000ffff0e1a7812 */ /* 0x000fe200078ec0ff */
[--C-:B------:R-:W-:Y:S01]  /*5a10*/  FFMA.FTZ R49, R198, c[0x0][0x23c], -R79.reuse ;  /* 0x00008f00c6317a23 */ /* 0x100fe2000001084f */
[----:B-1----:R-:W-:Y:S01]  /*5a20*/  FMNMX.FTZ R8, R8, R12, !PT ;  /* 0x0000000c08087209 */ /* 0x002fe20007810000 */
[--C-:B------:R-:W-:Y:S01]  /*5a30*/  FFMA.FTZ R41, R199, c[0x0][0x23c], -R79.reuse ;  /* 0x00008f00c7297a23 */ /* 0x100fe2000001084f */
[----:B------:R-:W1:Y:S01]  /*5a40*/  SHFL.BFLY PT, R12, R19, 0x2, 0x1f ;  /* 0x0c401f00130c7f89 */ /* 0x000e6200000e0000 */
[----:B------:R-:W-:Y:S01]  /*5a50*/  LOP3.LUT R15, R22, 0xffff, RZ, 0xc0, !PT ;  /* 0x0000ffff160f7812 */ /* 0x000fe200078ec0ff */
[--C-:B------:R-:W-:Y:S01]  /*5a60*/  FFMA.FTZ R202, R202, c[0x0][0x23c], -R79.reuse ;  /* 0x00008f00caca7a23 */ /* 0x100fe2000001084f */
[C---:B------:R-:W-:Y:S01]  /*5a70*/  FSETP.NEU.FTZ.AND P1, PT, R8.reuse, -INF , PT ;  /* 0xff8000000800780b */ /* 0x040fe20003f3d000 */
[----:B------:R-:W-:Y:S01]  /*5a80*/  FMUL.FTZ R72, R8, c[0x0][0x23c] ;  /* 0x00008f0008487a20 */ /* 0x000fe20000410000 */
[----:B------:R-:W-:Y:S01]  /*5a90*/  LOP3.LUT R7, R17, UR19, R20, 0x96, !PT ;  /* 0x0000001311077c12 */ /* 0x000fe2000f8e9614 */
[----:B------:R-:W2:Y:S01]  /*5aa0*/  MUFU.EX2 R59, R59 ;  /* 0x0000003b003b7308 */ /* 0x000ea20000000800 */
[----:B------:R-:W-:Y:S01]  /*5ab0*/  SHF.R.U32.HI R39, RZ, 0x18, R14 ;  /* 0x00000018ff277819 */ /* 0x000fe2000001160e */
[--C-:B------:R-:W-:Y:S01]  /*5ac0*/  FFMA.FTZ R42, R204, c[0x0][0x23c], -R160.reuse ;  /* 0x00008f00cc2a7a23 */ /* 0x100fe200000108a0 */
[----:B------:R-:W-:Y:S01]  /*5ad0*/  FSEL R72, R72, RZ, P1 ;  /* 0x000000ff48487208 */ /* 0x000fe20000800000 */
[----:B------:R-:W-:Y:S01]  /*5ae0*/  FFMA.FTZ R61, R61, c[0x0][0x23c], -R160 ;  /* 0x00008f003d3d7a23 */ /* 0x000fe200000108a0 */
[----:B------:R-:W-:Y:S01]  /*5af0*/  LOP3.LUT R20, R16, 0xffff, RZ, 0xc0, !PT ;  /* 0x0000ffff10147812 */ /* 0x000fe200078ec0ff */
[----:B------:R-:W-:Y:S01]  /*5b00*/  FFMA.FTZ R54, R54, c[0x0][0x23c], -R79 ;  /* 0x00008f0036367a23 */ /* 0x000fe2000001084f */
[----:B------:R-:W-:Y:S01]  /*5b10*/  SHF.R.U32.HI R23, RZ, 0x10, R16 ;  /* 0x00000010ff177819 */ /* 0x000fe20000011610 */
[----:B------:R-:W-:Y:S01]  /*5b20*/  FFMA.FTZ R57, R6, c[0x0][0x23c], -R72 ;  /* 0x00008f0006397a23 */ /* 0x000fe20000010848 */
[----:B------:R-:W-:Y:S01]  /*5b30*/  LOP3.LUT R5, R45, UR18, R18, 0x96, !PT ;  /* 0x000000122d057c12 */ /* 0x000fe2000f8e9612 */
[--C-:B------:R-:W-:Y:S01]  /*5b40*/  FFMA.FTZ R56, R56, c[0x0][0x23c], -R72.reuse ;  /* 0x00008f0038387a23 */ /* 0x100fe20000010848 */
[----:B------:R-:W-:Y:S01]  /*5b50*/  LOP3.LUT R21, R44, 0xff, RZ, 0xc0, !PT ;  /* 0x000000ff2c157812 */ /* 0x000fe200078ec0ff */
[--C-:B------:R-:W-:Y:S01]  /*5b60*/  FFMA.FTZ R48, R196, c[0x0][0x23c], -R72.reuse ;  /* 0x00008f00c4307a23 */ /* 0x100fe20000010848 */
[----:B------:R-:W-:Y:S01]  /*5b70*/  LOP3.LUT R25, R25, 0xff, RZ, 0xc0, !PT ;  /* 0x000000ff19197812 */ /* 0x000fe200078ec0ff */
[----:B------:R-:W-:Y:S01]  /*5b80*/  FFMA.FTZ R62, R193, c[0x0][0x23c], -R72 ;  /* 0x00008f00c13e7a23 */ /* 0x000fe20000010848 */
[----:B------:R-:W-:Y:S01]  /*5b90*/  SHF.R.U32.HI R24, RZ, 0x8, R24 ;  /* 0x00000008ff187819 */ /* 0x000fe20000011618 */
[--C-:B------:R-:W-:Y:S01]  /*5ba0*/  FFMA.FTZ R38, R194, c[0x0][0x23c], -R72.reuse ;  /* 0x00008f00c2267a23 */ /* 0x100fe20000010848 */
[----:B------:R-:W-:Y:S01]  /*5bb0*/  LOP3.LUT R40, R14, 0xff, RZ, 0xc0, !PT ;  /* 0x000000ff0e287812 */ /* 0x000fe200078ec0ff */
[----:B------:R-:W-:Y:S01]  /*5bc0*/  FFMA.FTZ R37, R195, c[0x0][0x23c], -R72 ;  /* 0x00008f00c3257a23 */ /* 0x000fe20000010848 */
[----:B-1----:R-:W-:Y:S01]  /*5bd0*/  FMNMX.FTZ R12, R19, R12, !PT ;  /* 0x0000000c130c7209 */ /* 0x002fe20007810000 */
[----:B------:R-:W-:Y:S01]  /*5be0*/  MUFU.EX2 R58, R58 ;  /* 0x0000003a003a7308 */ /* 0x000fe20000000800 */
[----:B------:R-:W-:Y:S01]  /*5bf0*/  SHF.R.U32.HI R18, RZ, 0x10, R44 ;  /* 0x00000010ff127819 */ /* 0x000fe2000001162c */
[----:B------:R-:W-:Y:S01]  /*5c00*/  FFMA.FTZ R45, R192, c[0x0][0x23c], -R72 ;  /* 0x00008f00c02d7a23 */ /* 0x000fe20000010848 */
[----:B------:R-:W-:Y:S01]  /*5c10*/  LOP3.LUT R14, R22, 0xff, RZ, 0xc0, !PT ;  /* 0x000000ff160e7812 */ /* 0x000fe200078ec0ff */
[----:B------:R-:W1:Y:S01]  /*5c20*/  SHFL.BFLY PT, R19, R12, 0x1, 0x1f ;  /* 0x0c201f000c137f89 */ /* 0x000e6200000e0000 */
[----:B------:R-:W-:Y:S01]  /*5c30*/  SHF.R.U32.HI R65, RZ, 0x10, R22 ;  /* 0x00000010ff417819 */ /* 0x000fe20000011616 */
[----:B------:R-:W-:Y:S01]  /*5c40*/  FFMA.FTZ R75, R75, c[0x0][0x23c], -R72 ;  /* 0x00008f004b4b7a23 */ /* 0x000fe20000010848 */
[----:B------:R-:W-:Y:S01]  /*5c50*/  SHF.R.U32.HI R47, RZ, 0x18, R22 ;  /* 0x00000018ff2f7819 */ /* 0x000fe20000011616 */
[----:B------:R-:W3:Y:S01]  /*5c60*/  MUFU.EX2 R50, R50 ;  /* 0x0000003200327308 */ /* 0x000ee20000000800 */
[----:B------:R-:W-:Y:S01]  /*5c70*/  LOP3.LUT R22, R16, 0xff, RZ, 0xc0, !PT ;  /* 0x000000ff10167812 */ /* 0x000fe200078ec0ff */
[----:B------:R-:W-:Y:S01]  /*5c80*/  FFMA.FTZ R93, R134, c[0x0][0x23c], -R160 ;  /* 0x00008f00865d7a23 */ /* 0x000fe200000108a0 */
[----:B------:R-:W-:Y:S01]  /*5c90*/  SHF.R.U32.HI R16, RZ, 0x18, R16 ;  /* 0x00000018ff107819 */ /* 0x000fe20000011610 */
[----:B------:R-:W-:Y:S01]  /*5ca0*/  FFMA.FTZ R88, R164, c[0x0][0x23c], -R160 ;  /* 0x00008f00a4587a23 */ /* 0x000fe200000108a0 */
[----:B------:R-:W-:-:S02]  /*5cb0*/  PRMT R39, R25, 0x5410, R39 ;  /* 0x0000541019277816 */ /* 0x000fc40000000027 */
[----:B------:R-:W-:Y:S01]  /*5cc0*/  SHF.R.U32.HI R20, RZ, 0x8, R20 ;  /* 0x00000008ff147819 */ /* 0x000fe20000011614 */
[----:B------:R-:W-:Y:S01]  /*5cd0*/  MUFU.EX2 R57, R57 ;  /* 0x0000003900397308 */ /* 0x000fe20000000800 */
[----:B------:R-:W-:Y:S01]  /*5ce0*/  LOP3.LUT R23, R23, 0xff, RZ, 0xc0, !PT ;  /* 0x000000ff17177812 */ /* 0x000fe200078ec0ff */
[--C-:B------:R-:W-:Y:S01]  /*5cf0*/  HSET2.LE.AND R39, R39, R180.reuse, PT ;  /* 0x000000b427277233 */ /* 0x100fe20003803000 */
[----:B------:R-:W-:Y:S02]  /*5d00*/  PRMT R6, R21, 0x5410, R24 ;  /* 0x0000541015067816 */ /* 0x000fe40000000018 */
[----:B------:R-:W-:Y:S02]  /*5d10*/  SHF.R.U32.HI R26, RZ, 0x8, R26 ;  /* 0x00000008ff1a7819 */ /* 0x000fe4000001161a */
[----:B------:R-:W-:Y:S01]  /*5d20*/  SHF.R.U32.HI R25, RZ, 0x8, R15 ;  /* 0x00000008ff197819 */ /* 0x000fe2000001160f */
[----:B------:R-:W-:Y:S01]  /*5d30*/  MUFU.EX2 R56, R56 ;  /* 0x0000003800387308 */ /* 0x000fe20000000800 */
[----:B------:R-:W-:Y:S01]  /*5d40*/  LOP3.LUT R24, R18, 0xff, RZ, 0xc0, !PT ;  /* 0x000000ff12187812 */ /* 0x000fe200078ec0ff */
[----:B------:R-:W-:Y:S01]  /*5d50*/  HSET2.LE.AND R6, R6, R180, PT ;  /* 0x000000b406067233 */ /* 0x000fe20003803000 */
[----:B------:R-:W-:Y:S01]  /*5d60*/  SHF.R.U32.HI R17, RZ, 0x18, R44 ;  /* 0x00000018ff117819 */ /* 0x000fe2000001162c */
[----:B------:R-:W-:Y:S01]  /*5d70*/  FFMA.FTZ R44, R53, c[0x0][0x23c], -R72 ;  /* 0x00008f00352c7a23 */ /* 0x000fe20000010848 */
[----:B------:R-:W-:-:S02]  /*5d80*/  PRMT R20, R22, 0x5410, R20 ;  /* 0x0000541016147816 */ /* 0x000fc40000000014 */
[----:B------:R-:W-:Y:S01]  /*5d90*/  PRMT R16, R23, 0x5410, R16 ;  /* 0x0000541017107816 */ /* 0x000fe20000000010 */
[----:B------:R-:W4:Y:S01]  /*5da0*/  MUFU.EX2 R48, R48 ;  /* 0x0000003000307308 */ /* 0x000f220000000800 */
[C---:B------:R-:W-:Y:S01]  /*5db0*/  LOP3.LUT R23, R7.reuse, 0xffff, RZ, 0xc0, !PT ;  /* 0x0000ffff07177812 */ /* 0x040fe200078ec0ff */
[--C-:B------:R-:W-:Y:S01]  /*5dc0*/  HSET2.LE.AND R20, R20, R180.reuse, PT ;  /* 0x000000b414147233 */ /* 0x100fe20003803000 */
[----:B------:R-:W-:Y:S01]  /*5dd0*/  LOP3.LUT R18, R7, 0xff, RZ, 0xc0, !PT ;  /* 0x000000ff07127812 */ /* 0x000fe200078ec0ff */
[----:B------:R-:W-:Y:S01]  /*5de0*/  HSET2.LE.AND R16, R16, R180, PT ;  /* 0x000000b410107233 */ /* 0x000fe20003803000 */
[--C-:B------:R-:W-:Y:S02]  /*5df0*/  SHF.R.U32.HI R22, RZ, 0x10, R7.reuse ;  /* 0x00000010ff167819 */ /* 0x100fe40000011607 */
[----:B------:R-:W-:Y:S01]  /*5e00*/  SHF.R.U32.HI R21, RZ, 0x18, R7 ;  /* 0x00000018ff157819 */ /* 0x000fe20000011607 */
[----:B------:R-:W2:Y:S01]  /*5e10*/  MUFU.EX2 R62, R62 ;  /* 0x0000003e003e7308 */ /* 0x000ea20000000800 */
[----:B------:R-:W-:-:S02]  /*5e20*/  PRMT R40, R40, 0x5410, R26 ;  /* 0x0000541028287816 */ /* 0x000fc4000000001a */
[----:B------:R-:W-:Y:S02]  /*5e30*/  PRMT R14, R14, 0x5410, R25 ;  /* 0x000054100e0e7816 */ /* 0x000fe40000000019 */
[----:B------:R-:W-:Y:S02]  /*5e40*/  PRMT R7, R24, 0x5410, R17 ;  /* 0x0000541018077816 */ /* 0x000fe40000000011 */
[----:B------:R-:W4:Y:S01]  /*5e50*/  LDSM.16.MT88.4 R24, [R240+0x4000] ;  /* 0x00400000f018783b */ /* 0x000f220000004200 */
[----:B------:R-:W-:Y:S01]  /*5e60*/  MUFU.EX2 R38, R38 ;  /* 0x0000002600267308 */ /* 0x000fe20000000800 */
[----:B-1----:R-:W-:Y:S01]  /*5e70*/  FMNMX.FTZ R12, R12, R19, !PT ;  /* 0x000000130c0c7209 */ /* 0x002fe20007810000 */
[----:B------:R-:W-:Y:S01]  /*5e80*/  HSET2.LE.AND R7, R7, R180, PT ;  /* 0x000000b407077233 */ /* 0x000fe20003803000 */
[----:B------:R-:W-:Y:S02]  /*5e90*/  SHF.R.U32.HI R23, RZ, 0x8, R23 ;  /* 0x00000008ff177819 */ /* 0x000fe40000011617 */
[----:B------:R-:W-:Y:S01]  /*5ea0*/  LOP3.LUT R22, R22, 0xff, RZ, 0xc0, !PT ;  /* 0x000000ff16167812 */ /* 0x000fe200078ec0ff */
[C---:B------:R-:W-:Y:S01]  /*5eb0*/  FMUL.FTZ R96, R12.reuse, c[0x0][0x23c] ;  /* 0x00008f000c607a20 */ /* 0x040fe20000410000 */
[----:B------:R-:W-:Y:S01]  /*5ec0*/  FSETP.NEU.FTZ.AND P1, PT, R12, -INF , PT ;  /* 0xff8000000c00780b */ /* 0x000fe20003f3d000 */
[----:B------:R-:W1:Y:S01]  /*5ed0*/  MUFU.EX2 R37, R37 ;  /* 0x0000002500257308 */ /* 0x000e620000000800 */
[----:B------:R-:W-:-:S02]  /*5ee0*/  PRMT R18, R18, 0x5410, R23 ;  /* 0x0000541012127816 */ /* 0x000fc40000000017 */
[----:B------:R-:W-:Y:S02]  /*5ef0*/  PRMT R17, R22, 0x5410, R21 ;  /* 0x0000541016117816 */ /* 0x000fe40000000015 */
[C---:B------:R-:W-:Y:S01]  /*5f00*/  LOP3.LUT R21, R5.reuse, 0xffff, RZ, 0xc0, !PT ;  /* 0x0000ffff05157812 */ /* 0x040fe200078ec0ff */
[--C-:B------:R-:W-:Y:S01]  /*5f10*/  HSET2.LE.AND R18, R18, R180.reuse, PT ;  /* 0x000000b412127233 */ /* 0x100fe20003803000 */
[----:B------:R-:W-:Y:S01]  /*5f20*/  SHF.R.U32.HI R66, RZ, 0x10, R5 ;  /* 0x00000010ff427819 */ /* 0x000fe20000011605 */
[----:B------:R-:W-:Y:S01]  /*5f30*/  MUFU.EX2 R49, R49 ;  /* 0x0000003100317308 */ /* 0x000fe20000000800 */
[----:B------:R-:W-:Y:S01]  /*5f40*/  FSEL R96, R96, RZ, P1 ;  /* 0x000000ff60607208 */ /* 0x000fe20000800000 */
[----:B------:R-:W-:Y:S01]  /*5f50*/  HSET2.LE.AND R17, R17, R180, PT ;  /* 0x000000b411117233 */ /* 0x000fe20003803000 */
[----:B------:R-:W-:Y:S02]  /*5f60*/  LOP3.LUT R0, R5, 0xff, RZ, 0xc0, !PT ;  /* 0x000000ff05007812 */ /* 0x000fe400078ec0ff */
[----:B------:R-:W-:Y:S01]  /*5f70*/  SHF.R.U32.HI R21, RZ, 0x8, R21 ;  /* 0x00000008ff157819 */ /* 0x000fe20000011615 */
[--C-:B------:R-:W-:Y:S01]  /*5f80*/  FFMA.FTZ R63, R63, c[0x0][0x23c], -R96.reuse ;  /* 0x00008f003f3f7a23 */ /* 0x100fe20000010860 */
[----:B--2---:R-:W-:Y:S01]  /*5f90*/  F2FP.PACK_AB R19, R59, R60 ;  /* 0x0000003c3b13723e */ /* 0x004fe200000000ff */
[----:B------:R-:W2:Y:S01]  /*5fa0*/  MUFU.EX2 R41, R41 ;  /* 0x0000002900297308 */ /* 0x000ea20000000800 */
[----:B---3--:R-:W-:Y:S01]  /*5fb0*/  F2FP.PACK_AB R194, R50, R58 ;  /* 0x0000003a32c2723e */ /* 0x008fe200000000ff */
[--C-:B------:R-:W-:Y:S01]  /*5fc0*/  FFMA.FTZ R52, R52, c[0x0][0x23c], -R96.reuse ;  /* 0x00008f0034347a23 */ /* 0x100fe20000010860 */
[----:B----4-:R-:W-:Y:S01]  /*5fd0*/  F2FP.PACK_AB R195, R48, R56 ;  /* 0x0000003830c3723e */ /* 0x010fe200000000ff */
[----:B------:R-:W-:Y:S01]  /*5fe0*/  FFMA.FTZ R87, R162, c[0x0][0x23c], -R96 ;  /* 0x00008f00a2577a23 */ /* 0x000fe20000010860 */
[----:B------:R-:W-:-:S02]  /*5ff0*/  F2FP.PACK_AB R193, R62, R57 ;  /* 0x000000393ec1723e */ /* 0x000fc400000000ff */
[----:B------:R-:W-:Y:S01]  /*6000*/  SHF.R.U32.HI R53, RZ, 0x18, R5 ;  /* 0x00000018ff357819 */ /* 0x000fe20000011605 */
[----:B------:R-:W-:Y:S01]  /*6010*/  MUFU.EX2 R45, R45 ;  /* 0x0000002d002d7308 */ /* 0x000fe20000000800 */
[----:B------:R-:W-:Y:S01]  /*6020*/  LOP3.LUT R5, R66, 0xff, RZ, 0xc0, !PT ;  /* 0x000000ff42057812 */ /* 0x000fe200078ec0ff */
[----:B------:R-:W-:Y:S01]  /*6030*/  FFMA.FTZ R66, R4, c[0x0][0x23c], -R96 ;  /* 0x00008f0004427a23 */ /* 0x000fe20000010860 */
[----:B------:R-:W-:Y:S02]  /*6040*/  PRMT R0, R0, 0x5410, R21 ;  /* 0x0000541000007816 */ /* 0x000fe40000000015 */
[----:B-1----:R-:W-:Y:S02]  /*6050*/  F2FP.PACK_AB R4, R37, R38 ;  /* 0x000000262504723e */ /* 0x002fe400000000ff */
[----:B------:R-:W-:Y:S01]  /*6060*/  LOP3.LUT R194, R20, R194, RZ, 0xc0, !PT ;  /* 0x000000c214c27212 */ /* 0x000fe200078ec0ff */
[----:B------:R-:W1:Y:S01]  /*6070*/  MUFU.EX2 R44, R44 ;  /* 0x0000002c002c7308 */ /* 0x000e620000000800 */
[----:B------:R-:W-:Y:S01]  /*6080*/  LOP3.LUT R195, R16, R195, RZ, 0xc0, !PT ;  /* 0x000000c310c37212 */ /* 0x000fe200078ec0ff */
[----:B------:R-:W3:Y:S01]  /*6090*/  LDSM.16.MT88.4 R20, [R231+0x4400] ;  /* 0x00440000e714783b */ /* 0x000ee20000004200 */
[----:B------:R-:W-:-:S02]  /*60a0*/  LOP3.LUT R192, R18, R19, RZ, 0xc0, !PT ;  /* 0x0000001312c07212 */ /* 0x000fc400078ec0ff */
[----:B------:R-:W-:Y:S02]  /*60b0*/  LOP3.LUT R193, R17, R193, RZ, 0xc0, !PT ;  /* 0x000000c111c17212 */ /* 0x000fe400078ec0ff */
[----:B------:R-:W4:Y:S01]  /*60c0*/  LDSM.16.MT88.4 R16, [R240+0x4400] ;  /* 0x00440000f010783b */ /* 0x000f220000004200 */
[----:B------:R-:W-:Y:S01]  /*60d0*/  MUFU.EX2 R36, R36 ;  /* 0x0000002400247308 */ /* 0x000fe20000000800 */
[----:B------:R-:W-:Y:S01]  /*60e0*/  LOP3.LUT R7, R7, R4, RZ, 0xc0, !PT ;  /* 0x0000000407077212 */ /* 0x000fe200078ec0ff */
[--C-:B------:R-:W-:Y:S01]  /*60f0*/  HSET2.LE.AND R4, R0, R180.reuse, PT ;  /* 0x000000b400047233 */ /* 0x100fe20003803000 */
[----:B------:R-:W-:Y:S01]  /*6100*/  PRMT R5, R5, 0x5410, R53 ;  /* 0x0000541005057816 */ /* 0x000fe20000000035 */
[C---:B------:R-:W-:Y:S01]  /*6110*/  HMMA.16816.F32 R204, R192.reuse, R216, RZ ;  /* 0x000000d8c0cc723c */ /* 0x040fe200000018ff */
[----:B--2---:R-:W-:Y:S02]  /*6120*/  F2FP.PACK_AB R53, R41, R49 ;  /* 0x000000312935723e */ /* 0x004fe400000000ff */
[----:B------:R-:W-:Y:S01]  /*6130*/  LOP3.LUT R83, R65, 0xff, RZ, 0xc0, !PT ;  /* 0x000000ff41537812 */ /* 0x000fe200078ec0ff */
[----:B------:R-:W2:Y:S01]  /*6140*/  MUFU.EX2 R15, R202 ;  /* 0x000000ca000f7308 */ /* 0x000ea20000000800 */
[--C-:B------:R-:W-:Y:S01]  /*6150*/  FFMA.FTZ R65, R208, c[0x0][0x23c], -R96.reuse ;  /* 0x00008f00d0417a23 */ /* 0x100fe20000010860 */
[----:B------:R-:W-:Y:S01]  /*6160*/  HSET2.LE.AND R5, R5, R180, PT ;  /* 0x000000b405057233 */ /* 0x000fe20003803000 */
[----:B------:R-:W-:Y:S01]  /*6170*/  LOP3.LUT R4, R4, R53, RZ, 0xc0, !PT ;  /* 0x0000003504047212 */ /* 0x000fe200078ec0ff */
[----:B------:R-:W-:Y:S01]  /*6180*/  FFMA.FTZ R53, R200, c[0x0][0x23c], -R96 ;  /* 0x00008f00c8357a23 */ /* 0x000fe20000010860 */
[----:B-1----:R-:W-:Y:S01]  /*6190*/  F2FP.PACK_AB R0, R44, R45 ;  /* 0x0000002d2c00723e */ /* 0x002fe200000000ff */
[----:B------:R-:W-:Y:S01]  /*61a0*/  HMMA.16816.F32 R196, R192, R24, RZ ;  /* 0x00000018c0c4723c */ /* 0x000fe200000018ff */
[----:B------:R-:W-:Y:S01]  /*61b0*/  LOP3.LUT R82, R46, 0xffff, RZ, 0xc0, !PT ;  /* 0x0000ffff2e527812 */ /* 0x000fe200078ec0ff */
[----:B------:R-:W-:Y:S01]  /*61c0*/  MUFU.EX2 R66, R66 ;  /* 0x0000004200427308 */ /* 0x000fe20000000800 */
[----:B------:R-:W-:-:S02]  /*61d0*/  LOP3.LUT R5, R5, R0, RZ, 0xc0, !PT ;  /* 0x0000000005057212 */ /* 0x000fc400078ec0ff */
[----:B------:R-:W-:Y:S02]  /*61e0*/  SHF.R.U32.HI R0, RZ, 0x10, R46 ;  /* 0x00000010ff007819 */ /* 0x000fe4000001162e */
[----:B------:R-:W-:Y:S02]  /*61f0*/  SHF.R.U32.HI R85, RZ, 0x8, R82 ;  /* 0x00000008ff557819 */ /* 0x000fe40000011652 */
[----:B------:R-:W-:Y:S01]  /*6200*/  SHF.R.U32.HI R82, RZ, 0x18, R46 ;  /* 0x00000018ff527819 */ /* 0x000fe2000001162e */
[----:B------:R-:W1:Y:S01]  /*6210*/  MUFU.EX2 R65, R65 ;  /* 0x0000004100417308 */ /* 0x000e620000000800 */
[----:B--2---:R-:W-:Y:S01]  /*6220*/  F2FP.PACK_AB R76, R15, R36 ;  /* 0x000000240f4c723e */ /* 0x004fe200000000ff */
[----:B------:R-:W-:Y:S01]  /*6230*/  HMMA.16816.F32 R200, R192, R218, RZ ;  /* 0x000000dac0c8723c */ /* 0x000fe200000018ff */
[----:B------:R-:W-:Y:S02]  /*6240*/  LOP3.LUT R84, R0, 0xff, RZ, 0xc0, !PT ;  /* 0x000000ff00547812 */ /* 0x000fe400078ec0ff */
[----:B------:R-:W-:-:S02]  /*6250*/  LOP3.LUT R6, R6, R76, RZ, 0xc0, !PT ;  /* 0x0000004c06067212 */ /* 0x000fc400078ec0ff */
[----:B------:R-:W-:Y:S01]  /*6260*/  LOP3.LUT R76, R46, 0xff, RZ, 0xc0, !PT ;  /* 0x000000ff2e4c7812 */ /* 0x000fe200078ec0ff */
[----:B------:R-:W-:Y:S01]  /*6270*/  MUFU.EX2 R63, R63 ;  /* 0x0000003f003f7308 */ /* 0x000fe20000000800 */
[----:B------:R-:W-:Y:S01]  /*6280*/  PRMT R0, R83, 0x5410, R47 ;  /* 0x0000541053007816 */ /* 0x000fe2000000002f */
[----:B------:R-:W-:Y:S01]  /*6290*/  HMMA.16816.F32 R192, R192, R26, RZ ;  /* 0x0000001ac0c0723c */ /* 0x000fe200000018ff */
[----:B------:R-:W-:Y:S01]  /*62a0*/  PRMT R46, R76, 0x5410, R85 ;  /* 0x000054104c2e7816 */ /* 0x000fe20000000055 */
[----:B------:R-:W-:Y:S01]  /*62b0*/  FFMA.FTZ R76, R210, c[0x0][0x23c], -R160 ;  /* 0x00008f00d24c7a23 */ /* 0x000fe200000108a0 */
[----:B------:R-:W-:Y:S01]  /*62c0*/  PRMT R47, R84, 0x5410, R82 ;  /* 0x00005410542f7816 */ /* 0x000fe20000000052 */
[--C-:B------:R-:W-:Y:S01]  /*62d0*/  HSET2.LE.AND R210, R40, R180.reuse, PT ;  /* 0x000000b428d27233 */ /* 0x100fe20003803000 */
[----:B------:R-:W-:Y:S01]  /*62e0*/  IMAD.U32 R82, RZ, RZ, UR31 ;  /* 0x0000001fff527e24 */ /* 0x000fe2000f8e00ff */
[----:B------:R-:W2:Y:S01]  /*62f0*/  MUFU.EX2 R53, R53 ;  /* 0x0000003500357308 */ /* 0x000ea20000000800 */
[--C-:B------:R-:W-:Y:S01]  /*6300*/  HSET2.LE.AND R208, R46, R180.reuse, PT ;  /* 0x000000b42ed07233 */ /* 0x100fe20003803000 */
[----:B------:R-:W-:Y:S01]  /*6310*/  FFMA.FTZ R46, R209, c[0x0][0x23c], -R96 ;  /* 0x00008f00d12e7a23 */ /* 0x000fe20000010860 */
[----:B------:R-:W-:Y:S01]  /*6320*/  HSET2.LE.AND R47, R47, R180, PT ;  /* 0x000000b42f2f7233 */ /* 0x000fe20003803000 */
[----:B-1----:R-:W-:Y:S01]  /*6330*/  F2FP.PACK_AB R209, R65, R66 ;  /* 0x0000004241d1723e */ /* 0x002fe200000000ff */
[----:B---3--:R-:W-:Y:S01]  /*6340*/  HMMA.16816.F32 R204, R4, R20, R204 ;  /* 0x0000001404cc723c */ /* 0x008fe200000018cc */
[----:B------:R-:W-:-:S02]  /*6350*/  LOP3.LUT R82, R97, UR33, R82, 0x96, !PT ;  /* 0x0000002161527c12 */ /* 0x000fc4000f8e9652 */
[----:B------:R-:W-:Y:S01]  /*6360*/  MUFU.EX2 R61, R61 ;  /* 0x0000003d003d7308 */ /* 0x000fe20000000800 */
[----:B------:R-:W-:Y:S01]  /*6370*/  LOP3.LUT R209, R47, R209, RZ, 0xc0, !PT ;  /* 0x000000d12fd17212 */ /* 0x000fe200078ec0ff */
[----:B------:R-:W-:Y:S02]  /*6380*/  FFMA.FTZ R47, R212, c[0x0][0x23c], -R96 ;  /* 0x00008f00d42f7a23 */ /* 0x000fe40000010860 */
[----:B------:R-:W-:Y:S01]  /*6390*/  IMAD.WIDE.U32 R82, R82, -0x326172a9, RZ ;  /* 0xcd9e8d5752527825 */ /* 0x000fe200078e00ff */
[----:B----4-:R-:W-:Y:S03]  /*63a0*/  HMMA.16816.F32 R196, R4, R16, R196 ;  /* 0x0000001004c4723c */ /* 0x010fe600000018c4 */
[----:B------:R-:W1:Y:S01]  /*63b0*/  MUFU.EX2 R55, R55 ;  /* 0x0000003700377308 */ /* 0x000e620000000800 */
[----:B--2---:R-:W-:-:S04]  /*63c0*/  F2FP.PACK_AB R211, R53, R63 ;  /* 0x0000003f35d3723e */ /* 0x004fc800000000ff */
[----:B------:R-:W-:Y:S01]  /*63d0*/  LOP3.LUT R211, R39, R211, RZ, 0xc0, !PT ;  /* 0x000000d327d37212 */ /* 0x000fe200078ec0ff */
[C---:B------:R-:W-:Y:S01]  /*63e0*/  HMMA.16816.F32 R200, R4.reuse, R22, R200 ;  /* 0x0000001604c8723c */ /* 0x040fe200000018c8 */
[----:B------:R-:W-:Y:S01]  /*63f0*/  F2FP.PACK_AB R39, R67, R70 ;  /* 0x000000464327723e */ /* 0x000fe200000000ff */
[----:B------:R-:W-:Y:S03]  /*6400*/  MUFU.EX2 R42, R42 ;  /* 0x0000002a002a7308 */ /* 0x000fe60000000800 */
[----:B------:R-:W-:Y:S01]  /*6410*/  LOP3.LUT R208, R208, R39, RZ, 0xc0, !PT ;  /* 0x00000027d0d07212 */ /* 0x000fe200078ec0ff */
[----:B------:R-:W-:Y:S02]  /*6420*/  FFMA.FTZ R39, R213, c[0x0][0x23c], -R96 ;  /* 0x00008f00d5277a23 */ /* 0x000fe40000010860 */
[----:B------:R-:W-:Y:S02]  /*6430*/  HMMA.16816.F32 R192, R4, R18, R192 ;  /* 0x0000001204c0723c */ /* 0x000fe400000018c0 */
[----:B------:R1:W2:Y:S05]  /*6440*/  MUFU.EX2 R40, R76 ;  /* 0x0000004c00287308 */ /* 0x0002aa0000000800 */
[----:B------:R-:W-:Y:S01]  /*6450*/  SHF.R.U32.HI R5, RZ, 0x10, R11 ;  /* 0x00000010ff057819 */ /* 0x000fe2000001160b */
[----:B------:R-:W-:Y:S01]  /*6460*/  HSET2.LE.AND R7, R14, R180, PT ;  /* 0x000000b40e077233 */ /* 0x000fe20003803000 */
[C---:B------:R-:W-:Y:S01]  /*6470*/  LOP3.LUT R6, R11.reuse, 0xffff, RZ, 0xc0, !PT ;  /* 0x0000ffff0b067812 */ /* 0x040fe200078ec0ff */
[----:B------:R-:W-:Y:S01]  /*6480*/  MUFU.EX2 R52, R52 ;  /* 0x0000003400347308 */ /* 0x000fe20000000800 */
[----:B------:R-:W-:-:S02]  /*6490*/  LOP3.LUT R4, R11, 0xff, RZ, 0xc0, !PT ;  /* 0x000000ff0b047812 */ /* 0x000fc400078ec0ff */
[----:B------:R-:W-:Y:S02]  /*64a0*/  SHF.R.U32.HI R11, RZ, 0x18, R11 ;  /* 0x00000018ff0b7819 */ /* 0x000fe4000001160b */
[----:B------:R-:W-:Y:S02]  /*64b0*/  LOP3.LUT R5, R5, 0xff, RZ, 0xc0, !PT ;  /* 0x000000ff05057812 */ /* 0x000fe400078ec0ff */
[----:B------:R-:W-:Y:S01]  /*64c0*/  SHF.R.U32.HI R6, RZ, 0x8, R6 ;  /* 0x00000008ff067819 */ /* 0x000fe20000011606 */
[----:B------:R-:W-:Y:S01]  /*64d0*/  MUFU.EX2 R47, R47 ;  /* 0x0000002f002f7308 */ /* 0x000fe20000000800 */
[----:B-1----:R-:W-:Y:S02]  /*64e0*/  F2FP.PACK_AB R76, R55, R61 ;  /* 0x0000003d374c723e */ /* 0x002fe400000000ff */
[----:B------:R-:W-:Y:S02]  /*64f0*/  PRMT R14, R5, 0x5410, R11 ;  /* 0x00005410050e7816 */ /* 0x000fe4000000000b */
[----:B------:R-:W-:-:S02]  /*6500*/  LOP3.LUT R210, R210, R76, RZ, 0xc0, !PT ;  /* 0x0000004cd2d27212 */ /* 0x000fc400078ec0ff */
[----:B--2---:R-:W-:Y:S01]  /*6510*/  F2FP.PACK_AB R76, R40, R42 ;  /* 0x0000002a284c723e */ /* 0x004fe200000000ff */
[----:B------:R-:W1:Y:S01]  /*6520*/  MUFU.EX2 R43, R43 ;  /* 0x0000002b002b7308 */ /* 0x000e620000000800 */
[----:B------:R-:W-:Y:S02]  /*6530*/  PRMT R4, R4, 0x5410, R6 ;  /* 0x0000541004047816 */ /* 0x000fe40000000006 */
[----:B------:R-:W-:Y:S01]  /*6540*/  LOP3.LUT R6, R7, R76, RZ, 0xc0, !PT ;  /* 0x0000004c07067212 */ /* 0x000fe200078ec0ff */
[C---:B------:R-:W-:Y:S01]  /*6550*/  HMMA.16816.F32 R220, R208.reuse, R216, RZ ;  /* 0x000000d8d0dc723c */ /* 0x040fe200000018ff */
[----:B------:R-:W-:Y:S01]  /*6560*/  LOP3.LUT R5, R83, UR17, R224, 0x96, !PT ;  /* 0x0000001153057c12 */ /* 0x000fe2000f8e96e0 */
[--C-:B------:R-:W-:Y:S01]  /*6570*/  HSET2.LE.AND R7, R0, R180.reuse, PT ;  /* 0x000000b400077233 */ /* 0x100fe20003803000 */
[--C-:B------:R-:W-:Y:S01]  /*6580*/  LOP3.LUT R11, R175, UR15, R82.reuse, 0x96, !PT ;  /* 0x0000000faf0b7c12 */ /* 0x100fe2000f8e9652 */
[----:B------:R-:W-:Y:S01]  /*6590*/  MUFU.EX2 R46, R46 ;  /* 0x0000002e002e7308 */ /* 0x000fe20000000800 */
[--C-:B------:R-:W-:Y:S01]  /*65a0*/  HSET2.LE.AND R0, R14, R180.reuse, PT ;  /* 0x000000b40e007233 */ /* 0x100fe20003803000 */
[----:B------:R-:W-:Y:S01]  /*65b0*/  IMAD.WIDE.U32 R84, R5, -0x2daee0ad, RZ ;  /* 0xd2511f5305547825 */ /* 0x000fe200078e00ff */
[----:B------:R-:W-:Y:S01]  /*65c0*/  HSET2.LE.AND R4, R4, R180, PT ;  /* 0x000000b404047233 */ /* 0x000fe20003803000 */
[----:B------:R-:W-:Y:S01]  /*65d0*/  HMMA.16816.F32 R212, R208, R24, RZ ;  /* 0x00000018d0d4723c */ /* 0x000fe200000018ff */
[----:B------:R-:W-:-:S03]  /*65e0*/  LOP3.LUT R82, R183, UR15, R82, 0x96, !PT ;  /* 0x0000000fb7527c12 */ /* 0x000fc6000f8e9652 */
[----:B------:R-:W2:Y:S01]  /*65f0*/  MUFU.EX2 R39, R39 ;  /* 0x0000002700277308 */ /* 0x000ea20000000800 */
[----:B-1----:R-:W-:Y:S02]  /*6600*/  F2FP.PACK_AB R14, R43, R51 ;  /* 0x000000332b0e723e */ /* 0x002fe400000000ff */
[----:B------:R-:W-:Y:S01]  /*6610*/  F2FP.PACK_AB R24, R47, R52 ;  /* 0x000000342f18723e */ /* 0x000fe200000000ff */
[C---:B------:R-:W-:Y:S01]  /*6620*/  HMMA.16816.F32 R216, R208.reuse, R218, RZ ;  /* 0x000000dad0d8723c */ /* 0x040fe200000018ff */
[----:B------:R-:W-:Y:S01]  /*6630*/  LOP3.LUT R4, R4, R14, RZ, 0xc0, !PT ;  /* 0x0000000e04047212 */ /* 0x000fe200078ec0ff */
[--C-:B------:R-:W-:Y:S01]  /*6640*/  FFMA.FTZ R14, R227, c[0x0][0x23c], -R79.reuse ;  /* 0x00008f00e30e7a23 */ /* 0x100fe2000001084f */
[----:B------:R-:W-:Y:S01]  /*6650*/  LOP3.LUT R5, R0, R24, RZ, 0xc0, !PT ;  /* 0x0000001800057212 */ /* 0x000fe200078ec0ff */
[----:B------:R-:W-:Y:S01]  /*6660*/  IMAD.WIDE.U32 R24, R11, -0x2daee0ad, RZ ;  /* 0xd2511f530b187825 */ /* 0x000fe200078e00ff */
[----:B------:R-:W-:Y:S01]  /*6670*/  LOP3.LUT R0, R85, UR14, R188, 0x96, !PT ;  /* 0x0000000e55007c12 */ /* 0x000fe2000f8e96bc */
[----:B------:R-:W-:Y:S02]  /*6680*/  MUFU.EX2 R75, R75 ;  /* 0x0000004b004b7308 */ /* 0x000fe40000000800 */
[----:B------:R-:W-:Y:S01]  /*6690*/  HMMA.16816.F32 R208, R208, R26, RZ ;  /* 0x0000001ad0d0723c */ /* 0x000fe200000018ff */
[----:B------:R-:W-:Y:S01]  /*66a0*/  FFMA.FTZ R11, R226, c[0x0][0x23c], -R79 ;  /* 0x00008f00e20b7a23 */ /* 0x000fe2000001084f */
[----:B--2---:R-:W-:-:S04]  /*66b0*/  F2FP.PACK_AB R76, R39, R46 ;  /* 0x0000002e274c723e */ /* 0x004fc800000000ff */
[----:B------:R-:W-:Y:S01]  /*66c0*/  MUFU.EX2 R54, R54 ;  /* 0x0000003600367308 */ /* 0x000fe20000000800 */
[----:B------:R-:W-:Y:S01]  /*66d0*/  LOP3.LUT R26, R25, UR12, R84, 0x96, !PT ;  /* 0x0000000c191a7c12 */ /* 0x000fe2000f8e9654 */
[----:B------:R-:W-:Y:S01]  /*66e0*/  IMAD.WIDE.U32 R84, R0, -0x326172a9, RZ ;  /* 0xcd9e8d5700547825 */ /* 0x000fe200078e00ff */
[----:B------:R-:W-:-:S03]  /*66f0*/  LOP3.LUT R7, R7, R76, RZ, 0xc0, !PT ;  /* 0x0000004c07077212 */ /* 0x000fc600078ec0ff */
[----:B------:R-:W-:Y:S02]  /*6700*/  IMAD.WIDE.U32 R26, R26, -0x326172a9, RZ ;  /* 0xcd9e8d571a1a7825 */ /* 0x000fe400078e00ff */
[----:B------:R-:W-:Y:S02]  /*6710*/  MUFU.EX2 R14, R14 ;  /* 0x0000000e000e7308 */ /* 0x000fe40000000800 */
[C---:B------:R-:W-:Y:S01]  /*6720*/  HMMA.16816.F32 R220, R4.reuse, R20, R220 ;  /* 0x0000001404dc723c */ /* 0x040fe200000018dc */
[----:B------:R-:W-:Y:S01]  /*6730*/  LOP3.LUT R226, R27, UR11, R84, 0x96, !PT ;  /* 0x0000000b1be27c12 */ /* 0x000fe2000f8e9654 */
[--C-:B------:R-:W-:Y:S02]  /*6740*/  FFMA.FTZ R76, R74, c[0x0][0x23c], -R72.reuse ;  /* 0x00008f004a4c7a23 */ /* 0x100fe40000010848 */
[----:B------:R-:W-:Y:S02]  /*6750*/  FFMA.FTZ R74, R73, c[0x0][0x23c], -R72 ;  /* 0x00008f00494a7a23 */ /* 0x000fe40000010848 */
[----:B------:R-:W-:Y:S01]  /*6760*/  IMAD.WIDE.U32 R226, R226, -0x2daee0ad, RZ ;  /* 0xd2511f53e2e27825 */ /* 0x000fe200078e00ff */
[----:B------:R-:W-:Y:S01]  /*6770*/  LOP3.LUT R20, R85, UR13, R174, 0x96, !PT ;  /* 0x0000000d55147c12 */ /* 0x000fe2000f8e96ae */
[----:B------:R-:W-:Y:S01]  /*6780*/  HMMA.16816.F32 R212, R4, R16, R212 ;  /* 0x0000001004d4723c */ /* 0x000fe200000018d4 */
[----:B------:R-:W-:Y:S01]  /*6790*/  MUFU.EX2 R76, R76 ;  /* 0x0000004c004c7308 */ /* 0x000fe20000000800 */
[----:B------:R-:W-:-:S02]  /*67a0*/  FFMA.FTZ R73, R173, c[0x0][0x23c], -R72 ;  /* 0x00008f00ad497a23 */ /* 0x000fc40000010848 */
[----:B------:R-:W-:-:S04]  /*67b0*/  IMAD.WIDE.U32 R20, R20, -0x2daee0ad, RZ ;  /* 0xd2511f5314147825 */ /* 0x000fc800078e00ff */
[C---:B------:R-:W-:Y:S01]  /*67c0*/  HMMA.16816.F32 R216, R4.reuse, R22, R216 ;  /* 0x0000001604d8723c */ /* 0x040fe200000018d8 */
[----:B------:R-:W-:Y:S01]  /*67d0*/  LOP3.LUT R84, R227, UR8, R20, 0x96, !PT ;  /* 0x00000008e3547c12 */ /* 0x000fe2000f8e9614 */
[----:B------:R-:W-:Y:S01]  /*67e0*/  MUFU.EX2 R74, R74 ;  /* 0x0000004a004a7308 */ /* 0x000fe20000000800 */
[----:B------:R-:W-:Y:S01]  /*67f0*/  LOP3.LUT R24, R21, UR10, R24, 0x96, !PT ;  /* 0x0000000a15187c12 */ /* 0x000fe2000f8e9618 */
[----:B------:R-:W-:Y:S01]  /*6800*/  FFMA.FTZ R0, R187, c[0x0][0x23c], -R79 ;  /* 0x00008f00bb007a23 */ /* 0x000fe2000001084f */
[----:B------:R-:W1:Y:S01]  /*6810*/  LDSM.16.MT88.4 R20, [R231+0x4800] ;  /* 0x00480000e714783b */ /* 0x000e620000004200 */
[----:B------:R-:W-:Y:S02]  /*6820*/  IMAD.WIDE.U32 R84, R84, -0x326172a9, RZ ;  /* 0xcd9e8d5754547825 */ /* 0x000fe400078e00ff */
[----:B------:R-:W-:Y:S01]  /*6830*/  HMMA.16816.F32 R208, R4, R18, R208 ;  /* 0x0000001204d0723c */ /* 0x000fe200000018d0 */
[----:B------:R-:W2:Y:S01]  /*6840*/  LDSM.16.MT88.4 R16, [R240+0x4800] ;  /* 0x00480000f010783b */ /* 0x000ea20000004200 */
[----:B------:R-:W-:Y:S01]  /*6850*/  IMAD.WIDE.U32 R90, R24, -0x326172a9, RZ ;  /* 0xcd9e8d57185a7825 */ /* 0x000fe200078e00ff */
[----:B------:R-:W3:Y:S04]  /*6860*/  MUFU.EX2 R73, R73 ;  /* 0x0000004900497308 */ /* 0x000ee80000000800 */
[----:B------:R-:W-:-:S02]  /*6870*/  LOP3.LUT R7, R84, 0xffff, RZ, 0xc0, !PT ;  /* 0x0000ffff54077812 */ /* 0x000fc400078ec0ff */
[----:B------:R-:W-:Y:S02]  /*6880*/  SHF.R.U32.HI R5, RZ, 0x10, R84 ;  /* 0x00000010ff057819 */ /* 0x000fe40000011654 */
[----:B------:R-:W-:Y:S01]  /*6890*/  LOP3.LUT R6, R84, 0xff, RZ, 0xc0, !PT ;  /* 0x000000ff54067812 */ /* 0x000fe200078ec0ff */
[----:B------:R-:W4:Y:S01]  /*68a0*/  MUFU.EX2 R0, R0 ;  /* 0x0000000000007308 */ /* 0x000f220000000800 */
[----:B------:R-:W-:Y:S02]  /*68b0*/  SHF.R.U32.HI R7, RZ, 0x8, R7 ;  /* 0x00000008ff077819 */ /* 0x000fe40000011607 */
[----:B------:R-:W-:Y:S01]  /*68c0*/  LOP3.LUT R24, R85, UR19, R90, 0x96, !PT ;  /* 0x0000001355187c12 */ /* 0x000fe2000f8e965a */
[----:B------:R-:W-:Y:S01]  /*68d0*/  FFMA.FTZ R86, R163, c[0x0][0x23c], -R96 ;  /* 0x00008f00a3567a23 */ /* 0x000fe20000010860 */
[----:B------:R-:W-:Y:S01]  /*68e0*/  SHF.R.U32.HI R4, RZ, 0x18, R84 ;  /* 0x00000018ff047819 */ /* 0x000fe20000011654 */
[--C-:B------:R-:W-:Y:S01]  /*68f0*/  FFMA.FTZ R85, R166, c[0x0][0x23c], -R160.reuse ;  /* 0x00008f00a6557a23 */ /* 0x100fe200000108a0 */
[----:B------:R-:W-:Y:S01]  /*6900*/  LOP3.LUT R5, R5, 0xff, RZ, 0xc0, !PT ;  /* 0x000000ff05057812 */ /* 0x000fe200078ec0ff */
[----:B------:R-:W1:Y:S01]  /*6910*/  MUFU.EX2 R11, R11 ;  /* 0x0000000b000b7308 */ /* 0x000e620000000800 */
[----:B------:R-:W-:Y:S01]  /*6920*/  PRMT R6, R6, 0x5410, R7 ;  /* 0x0000541006067816 */ /* 0x000fe20000000007 */
[----:B------:R-:W-:Y:S01]  /*6930*/  FFMA.FTZ R84, R170, c[0x0][0x23c], -R160 ;  /* 0x00008f00aa547a23 */ /* 0x000fe200000108a0 */
[----:B------:R-:W-:-:S02]  /*6940*/  SHF.R.U32.HI R7, RZ, 0x10, R24 ;  /* 0x00000010ff077819 */ /* 0x000fc40000011618 */
[----:B------:R-:W-:Y:S01]  /*6950*/  PRMT R5, R5, 0x5410, R4 ;  /* 0x0000541005057816 */ /* 0x000fe20000000004 */
[--C-:B------:R-:W-:Y:S01]  /*6960*/  HSET2.LE.AND R6, R6, R180.reuse, PT ;  /* 0x000000b406067233 */ /* 0x100fe20003803000 */
[C---:B------:R-:W-:Y:S01]  /*6970*/  LOP3.LUT R25, R24.reuse, 0xffff, RZ, 0xc0, !PT ;  /* 0x0000ffff18197812 */ /* 0x040fe200078ec0ff */
[----:B------:R-:W-:Y:S01]  /*6980*/  MUFU.EX2 R93, R93 ;  /* 0x0000005d005d7308 */ /* 0x000fe20000000800 */
[----:B------:R-:W-:Y:S01]  /*6990*/  LOP3.LUT R4, R24, 0xff, RZ, 0xc0, !PT ;  /* 0x000000ff18047812 */ /* 0x000fe200078ec0ff */
[----:B------:R-:W-:Y:S01]  /*69a0*/  HSET2.LE.AND R5, R5, R180, PT ;  /* 0x000000b405057233 */ /* 0x000fe20003803000 */
[----:B------:R-:W-:Y:S02]  /*69b0*/  SHF.R.U32.HI R24, RZ, 0x18, R24 ;  /* 0x00000018ff187819 */ /* 0x000fe40000011618 */
[----:B------:R-:W-:Y:S02]  /*69c0*/  LOP3.LUT R7, R7, 0xff, RZ, 0xc0, !PT ;  /* 0x000000ff07077812 */ /* 0x000fe400078ec0ff */
[----:B------:R-:W-:Y:S01]  /*69d0*/  SHF.R.U32.HI R25, RZ, 0x8, R25 ;  /* 0x00000008ff197819 */ /* 0x000fe20000011619 */
[----:B------:R-:W1:Y:S01]  /*69e0*/  MUFU.EX2 R88, R88 ;  /* 0x0000005800587308 */ /* 0x000e620000000800 */
[----:B------:R-:W-:-:S02]  /*69f0*/  PRMT R24, R7, 0x5410, R24 ;  /* 0x0000541007187816 */ /* 0x000fc40000000018 */
[----:B---3--:R-:W-:Y:S02]  /*6a00*/  F2FP.PACK_AB R7, R73, R74 ;  /* 0x0000004a4907723e */ /* 0x008fe400000000ff */
[----:B------:R-:W-:Y:S02]  /*6a10*/  PRMT R4, R4, 0x5410, R25 ;  /* 0x0000541004047816 */ /* 0x000fe40000000019 */
[----:B------:R-:W-:Y:S01]  /*6a20*/  LOP3.LUT R7, R5, R7, RZ, 0xc0, !PT ;  /* 0x0000000705077212 */ /* 0x000fe200078ec0ff */
[--C-:B------:R-:W-:Y:S01]  /*6a30*/  HSET2.LE.AND R5, R24, R180.reuse, PT ;  /* 0x000000b418057233 */ /* 0x100fe20003803000 */
[----:B------:R-:W-:Y:S01]  /*6a40*/  F2FP.PACK_AB R24, R75, R76 ;  /* 0x0000004c4b18723e */ /* 0x000fe200000000ff */
[----:B------:R-:W-:Y:S01]  /*6a50*/  HSET2.LE.AND R4, R4, R180, PT ;  /* 0x000000b404047233 */ /* 0x000fe20003803000 */
[----:B----4-:R-:W-:Y:S01]  /*6a60*/  F2FP.PACK_AB R25, R54, R0 ;  /* 0x000000003619723e */ /* 0x010fe200000000ff */
[----:B------:R-:W-:Y:S01]  /*6a70*/  MUFU.EX2 R87, R87 ;  /* 0x0000005700577308 */ /* 0x000fe20000000800 */
[----:B------:R-:W-:-:S02]  /*6a80*/  LOP3.LUT R5, R5, R24, RZ, 0xc0, !PT ;  /* 0x0000001805057212 */ /* 0x000fc400078ec0ff */
[----:B------:R-:W-:Y:S01]  /*6a90*/  LOP3.LUT R24, R83, UR17, R244, 0x96, !PT ;  /* 0x0000001153187c12 */ /* 0x000fe2000f8e96f4 */
[----:B------:R-:W-:Y:S01]  /*6aa0*/  IMAD.WIDE.U32 R82, R82, -0x2daee0ad, RZ ;  /* 0xd2511f5352527825 */ /* 0x000fe200078e00ff */
[----:B------:R-:W-:Y:S02]  /*6ab0*/  LOP3.LUT R6, R6, R25, RZ, 0xc0, !PT ;  /* 0x0000001906067212 */ /* 0x000fe400078ec0ff */
[----:B-1----:R-:W-:Y:S01]  /*6ac0*/  F2FP.PACK_AB R25, R11, R14 ;  /* 0x0000000e0b19723e */ /* 0x002fe200000000ff */
[----:B------:R-:W-:Y:S01]  /*6ad0*/  IMAD.WIDE.U32 R250, R24, -0x2daee0ad, RZ ;  /* 0xd2511f5318fa7825 */ /* 0x000fe200078e00ff */
[----:B------:R-:W1:Y:S02]  /*6ae0*/  MUFU.EX2 R86, R86 ;  /* 0x0000005600567308 */ /* 0x000e640000000800 */
[----:B------:R-:W-:Y:S02]  /*6af0*/  LOP3.LUT R4, R4, R25, RZ, 0xc0, !PT ;  /* 0x0000001904047212 */ /* 0x000fe400078ec0ff */
[----:B------:R-:W-:-:S02]  /*6b00*/  LOP3.LUT R24, R251, UR14, R190, 0x96, !PT ;  /* 0x0000000efb187c12 */ /* 0x000fc4000f8e96be */
[----:B------:R-:W-:Y:S02]  /*6b10*/  LOP3.LUT R250, R83, UR12, R250, 0x96, !PT ;  /* 0x0000000c53fa7c12 */ /* 0x000fe4000f8e96fa */
[----:B------:R-:W-:Y:S01]  /*6b20*/  MUFU.EX2 R85, R85 ;  /* 0x0000005500557308 */ /* 0x000fe20000000800 */
[----:B------:R-:W-:Y:S01]  /*6b30*/  IMAD.WIDE.U32 R24, R24, -0x326172a9, RZ ;  /* 0xcd9e8d5718187825 */ /* 0x000fe200078e00ff */
[----:B------:R-:W-:Y:S03]  /*6b40*/  HMMA.16816.F32 R204, R4, R20, R204 ;  /* 0x0000001404cc723c */ /* 0x000fe600000018cc */
[----:B------:R-:W-:-:S03]  /*6b50*/  IMAD.WIDE.U32 R250, R250, -0x326172a9, RZ ;  /* 0xcd9e8d57fafa7825 */ /* 0x000fc600078e00ff */
[----:B------:R-:W3:Y:S02]  /*6b60*/  MUFU.EX2 R84, R84 ;  /* 0x0000005400547308 */ /* 0x000ee40000000800 */
[----:B--2---:R-:W-:Y:S01]  /*6b70*/  HMMA.16816.F32 R196, R4, R16, R196 ;  /* 0x0000001004c4723c */ /* 0x004fe200000018c4 */
[----:B------:R-:W-:-:S07]  /*6b80*/  LOP3.LUT R24, R251, UR11, R24, 0x96, !PT ;  /* 0x0000000bfb187c12 */ /* 0x000fce000f8e9618 */
[C---:B------:R-:W-:Y:S08]  /*6b90*/  HMMA.16816.F32 R200, R4.reuse, R22, R200 ;  /* 0x0000001604c8723c */ /* 0x040ff000000018c8 */
[----:B------:R-:W-:Y:S07]  /*6ba0*/  HMMA.16816.F32 R192, R4, R18, R192 ;  /* 0x0000001204c0723c */ /* 0x000fee00000018c0 */
[----:B------:R-:W-:Y:S01]  /*6bb0*/  LOP3.LUT R4, R25, UR13, R182, 0x96, !PT ;  /* 0x0000000d19047c12 */ /* 0x000fe2000f8e96b6 */
[----:B------:R-:W-:-:S04]  /*6bc0*/  IMAD.WIDE.U32 R24, R24, -0x2daee0ad, RZ ;  /* 0xd2511f5318187825 */ /* 0x000fc800078e00ff */
[----:B------:R-:W-:-:S05]  /*6bd0*/  IMAD.WIDE.U32 R6, R4, -0x2daee0ad, RZ ;  /* 0xd2511f5304067825 */ /* 0x000fca00078e00ff */
[----:B------:R-:W-:Y:S02]  /*6be0*/  LOP3.LUT R5, R25, UR8, R6, 0x96, !PT ;  /* 0x0000000819057c12 */ /* 0x000fe4000f8e9606 */
[----:B------:R-:W-:-:S03]  /*6bf0*/  LOP3.LUT R4, R7, UR10, R82, 0x96, !PT ;  /* 0x0000000a07047c12 */ /* 0x000fc6000f8e9652 */
[----:B------:R-:W-:-:S04]  /*6c00*/  IMAD.WIDE.U32 R82, R5, -0x326172a9, RZ ;  /* 0xcd9e8d5705527825 */ /* 0x000fc800078e00ff */
[----:B------:R-:W-:Y:S01]  /*6c10*/  IMAD.WIDE.U32 R2, R4, -0x326172a9, RZ ;  /* 0xcd9e8d5704027825 */ /* 0x000fe200078e00ff */
[C---:B------:R-:W-:Y:S02]  /*6c20*/  LOP3.LUT R5, R82.reuse, 0xffff, RZ, 0xc0, !PT ;  /* 0x0000ffff52057812 */ /* 0x040fe400078ec0ff */
[----:B------:R-:W-:Y:S02]  /*6c30*/  LOP3.LUT R6, R82, 0xff, RZ, 0xc0, !PT ;  /* 0x000000ff52067812 */ /* 0x000fe400078ec0ff */
[----:B------:R-:W-:Y:S02]  /*6c40*/  SHF.R.U32.HI R5, RZ, 0x8, R5 ;  /* 0x00000008ff057819 */ /* 0x000fe40000011605 */
[----:B------:R-:W-:Y:S02]  /*6c50*/  SHF.R.U32.HI R7, RZ, 0x10, R82 ;  /* 0x00000010ff077819 */ /* 0x000fe40000011652 */
[----:B------:R-:W-:Y:S02]  /*6c60*/  PRMT R6, R6, 0x5410, R5 ;  /* 0x0000541006067816 */ /* 0x000fe40000000005 */
[----:B------:R-:W-:Y:S01]  /*6c70*/  LOP3.LUT R5, R83, UR19, R2, 0x96, !PT ;  /* 0x0000001353057c12 */ /* 0x000fe2000f8e9602 */
[----:B------:R-:W-:Y:S01]  /*6c80*/  IMAD.MOV.U32 R83, RZ, RZ, R3 ;  /* 0x000000ffff537224 */ /* 0x000fe200078e0003 */
[----:B------:R-:W-:Y:S01]  /*6c90*/  SHF.R.U32.HI R4, RZ, 0x18, R82 ;  /* 0x00000018ff047819 */ /* 0x000fe20000011652 */
[----:B------:R-:W-:Y:S01]  /*6ca0*/  IMAD.MOV.U32 R82, RZ, RZ, R2 ;  /* 0x000000ffff527224 */ /* 0x000fe200078e0002 */
[----:B------:R-:W-:-:S02]  /*6cb0*/  LOP3.LUT R7, R7, 0xff, RZ, 0xc0, !PT ;  /* 0x000000ff07077812 */ /* 0x000fc400078ec0ff */
[C---:B------:R-:W-:Y:S02]  /*6cc0*/  LOP3.LUT R27, R5.reuse, 0xffff, RZ, 0xc0, !PT ;  /* 0x0000ffff051b7812 */ /* 0x040fe400078ec0ff */
[----:B------:R-:W-:Y:S01]  /*6cd0*/  LOP3.LUT R25, R5, 0xff, RZ, 0xc0, !PT ;  /* 0x000000ff05197812 */ /* 0x000fe200078ec0ff */
[----:B------:R-:W-:Y:S01]  /*6ce0*/  IMAD.MOV.U32 R163, RZ, RZ, R83 ;  /* 0x000000ffffa37224 */ /* 0x000fe200078e0053 */
[----:B------:R-:W-:Y:S01]  /*6cf0*/  PRMT R7, R7, 0x5410, R4 ;  /* 0x0000541007077816 */ /* 0x000fe20000000004 */
[--C-:B------:R-:W-:Y:S01]  /*6d00*/  HSET2.LE.AND R6, R6, R180.reuse, PT ;  /* 0x000000b406067233 */ /* 0x100fe20003803000 */
[----:B------:R-:W-:Y:S01]  /*6d10*/  SHF.R.U32.HI R4, RZ, 0x10, R5 ;  /* 0x00000010ff047819 */ /* 0x000fe20000011605 */
[----:B------:R-:W-:Y:S01]  /*6d20*/  UIADD3 UR31, UR7, 0x2, URZ ;  /* 0x00000002071f7890 */ /* 0x000fe2000fffe03f */
[----:B------:R-:W-:Y:S01]  /*6d30*/  SHF.R.U32.HI R27, RZ, 0x8, R27 ;  /* 0x00000008ff1b7819 */ /* 0x000fe2000001161b */
[----:B------:R-:W-:Y:S01]  /*6d40*/  IMAD.MOV.U32 R162, RZ, RZ, R82 ;  /* 0x000000ffffa27224 */ /* 0x000fe200078e0052 */
[----:B------:R-:W-:Y:S01]  /*6d50*/  SHF.R.U32.HI R5, RZ, 0x18, R5 ;  /* 0x00000018ff057819 */ /* 0x000fe20000011605 */
[--C-:B------:R-:W-:Y:S01]  /*6d60*/  FFMA.FTZ R83, R168, c[0x0][0x23c], -R96.reuse ;  /* 0x00008f00a8537a23 */ /* 0x100fe20000010860 */
[----:B------:R-:W-:Y:S01]  /*6d70*/  LOP3.LUT R4, R4, 0xff, RZ, 0xc0, !PT ;  /* 0x000000ff04047812 */ /* 0x000fe200078ec0ff */
[----:B------:R-:W-:Y:S01]  /*6d80*/  FFMA.FTZ R82, R169, c[0x0][0x23c], -R96 ;  /* 0x00008f00a9527a23 */ /* 0x000fe20000010860 */
[----:B------:R-:W-:Y:S01]  /*6d90*/  PRMT R25, R25, 0x5410, R27 ;  /* 0x0000541019197816 */ /* 0x000fe2000000001b */
[--C-:B------:R-:W-:Y:S01]  /*6da0*/  FFMA.FTZ R111, R111, c[0x0][0x23c], -R72.reuse ;  /* 0x00008f006f6f7a23 */ /* 0x100fe20000010848 */
[----:B------:R-:W-:Y:S01]  /*6db0*/  PRMT R5, R4, 0x5410, R5 ;  /* 0x0000541004057816 */ /* 0x000fe20000000005 */
[----:B------:R-:W-:Y:S01]  /*6dc0*/  MUFU.EX2 R83, R83 ;  /* 0x0000005300537308 */ /* 0x000fe20000000800 */
[----:B------:R-:W-:Y:S01]  /*6dd0*/  FFMA.FTZ R110, R110, c[0x0][0x23c], -R72 ;  /* 0x00008f006e6e7a23 */ /* 0x000fe20000010848 */
[--C-:B------:R-:W-:Y:S01]  /*6de0*/  HSET2.LE.AND R4, R25, R180.reuse, PT ;  /* 0x000000b419047233 */ /* 0x100fe20003803000 */
[----:B------:R-:W-:Y:S01]  /*6df0*/  F2FP.PACK_AB R25, R88, R93 ;  /* 0x0000005d5819723e */ /* 0x000fe200000000ff */
[----:B------:R-:W-:Y:S01]  /*6e00*/  FFMA.FTZ R92, R165, c[0x0][0x23c], -R79 ;  /* 0x00008f00a55c7a23 */ /* 0x000fe2000001084f */
[----:B------:R2:W5:Y:S01]  /*6e10*/  LDL.LU.64 R2, [R1] ;  /* 0x0000000001027983 */ /* 0x0005620000300a00 */
[--C-:B------:R-:W-:Y:S01]  /*6e20*/  HSET2.LE.AND R5, R5, R180.reuse, PT ;  /* 0x000000b405057233 */ /* 0x100fe20003803000 */
[----:B------:R-:W-:Y:S01]  /*6e30*/  LOP3.LUT R4, R4, R25, RZ, 0xc0, !PT ;  /* 0x0000001904047212 */ /* 0x000fe200078ec0ff */
[----:B------:R-:W4:Y:S01]  /*6e40*/  MUFU.EX2 R82, R82 ;  /* 0x0000005200527308 */ /* 0x000f220000000800 */
[----:B-1----:R-:W-:Y:S01]  /*6e50*/  F2FP.PACK_AB R25, R86, R87 ;  /* 0x000000575619723e */ /* 0x002fe200000000ff */
[----:B------:R-:W-:Y:S01]  /*6e60*/  IMAD.MOV.U32 R169, RZ, RZ, R91 ;  /* 0x000000ffffa97224 */ /* 0x000fe200078e005b */
[----:B------:R-:W-:Y:S01]  /*6e70*/  HSET2.LE.AND R7, R7, R180, PT ;  /* 0x000000b407077233 */ /* 0x000fe20003803000 */
[----:B------:R-:W-:Y:S01]  /*6e80*/  IMAD.MOV.U32 R168, RZ, RZ, R90 ;  /* 0x000000ffffa87224 */ /* 0x000fe200078e005a */
[----:B------:R-:W-:Y:S01]  /*6e90*/  LOP3.LUT R5, R5, R25, RZ, 0xc0, !PT ;  /* 0x0000001905057212 */ /* 0x000fe200078ec0ff */
[----:B------:R-:W-:Y:S01]  /*6ea0*/  IMAD.MOV.U32 R168, RZ, RZ, R162 ;  /* 0x000000ffffa87224 */ /* 0x000fe200078e00a2 */
[----:B---3--:R-:W-:Y:S01]  /*6eb0*/  F2FP.PACK_AB R25, R84, R85 ;  /* 0x000000555419723e */ /* 0x008fe200000000ff */
[----:B------:R-:W-:Y:S01]  /*6ec0*/  UIADD3 UR7, UR7, 0x3, URZ ;  /* 0x0000000307077890 */ /* 0x000fe2000fffe03f */
[----:B------:R-:W-:Y:S01]  /*6ed0*/  LOP3.LUT R26, R169, UR9, R26, 0x96, !PT ;  /* 0x00000009a91a7c12 */ /* 0x000fe2000f8e961a */
[----:B------:R-:W-:Y:S01]  /*6ee0*/  IMAD.MOV.U32 R169, RZ, RZ, R163 ;  /* 0x000000ffffa97224 */ /* 0x000fe200078e00a3 */
[----:B------:R-:W-:Y:S01]  /*6ef0*/  LOP3.LUT R6, R6, R25, RZ, 0xc0, !PT ;  /* 0x0000001906067212 */ /* 0x000fe200078ec0ff */
[----:B------:R-:W-:Y:S01]  /*6f00*/  FFMA.FTZ R91, R167, c[0x0][0x23c], -R79 ;  /* 0x00008f00a75b7a23 */ /* 0x000fe2000001084f */
[----:B------:R-:W-:Y:S01]  /*6f10*/  MUFU.EX2 R110, R110 ;  /* 0x0000006e006e7308 */ /* 0x000fe20000000800 */
[----:B------:R-:W-:Y:S01]  /*6f20*/  IMAD.WIDE.U32 R162, R26, -0x2daee0ad, RZ ;  /* 0xd2511f531aa27825 */ /* 0x000fe200078e00ff */
[----:B------:R-:W-:-:S02]  /*6f30*/  LOP3.LUT R250, R169, UR9, R250, 0x96, !PT ;  /* 0x00000009a9fa7c12 */ /* 0x000fc4000f8e96fa */
[----:B----4-:R-:W-:Y:S01]  /*6f40*/  F2FP.PACK_AB R25, R82, R83 ;  /* 0x000000535219723e */ /* 0x010fe200000000ff */
[--C-:B------:R-:W-:Y:S01]  /*6f50*/  FFMA.FTZ R90, R171, c[0x0][0x23c], -R79.reuse ;  /* 0x00008f00ab5a7a23 */ /* 0x100fe2000001084f */
[----:B------:R-:W-:Y:S01]  /*6f60*/  LOP3.LUT R226, R163, UR18, R226, 0x96, !PT ;  /* 0x00000012a3e27c12 */ /* 0x000fe2000f8e96e2 */
[----:B------:R-:W-:Y:S01]  /*6f70*/  FFMA.FTZ R89, R172, c[0x0][0x23c], -R79 ;  /* 0x00008f00ac597a23 */ /* 0x000fe2000001084f */
[----:B------:R-:W-:Y:S01]  /*6f80*/  LOP3.LUT R7, R7, R25, RZ, 0xc0, !PT ;  /* 0x0000001907077212 */ /* 0x000fe200078ec0ff */
[----:B------:R-:W-:Y:S01]  /*6f90*/  IMAD.U32 R25, RZ, RZ, UR31 ;  /* 0x0000001fff197e24 */ /* 0x000fe2000f8e00ff */
[----:B------:R-:W-:Y:S01]  /*6fa0*/  MUFU.EX2 R92, R92 ;  /* 0x0000005c005c7308 */ /* 0x000fe20000000800 */
[----:B------:R-:W-:Y:S01]  /*6fb0*/  FFMA.FTZ R94, R161, c[0x0][0x23c], -R72 ;  /* 0x00008f00a15e7a23 */ /* 0x000fe20000010848 */
[----:B------:R-:W-:Y:S01]  /*6fc0*/  SHF.R.U32.HI R134, RZ, 0x18, R162 ;  /* 0x00000018ff867819 */ /* 0x000fe200000116a2 */
[----:B------:R-:W-:Y:S01]  /*6fd0*/  IMAD.WIDE.U32 R250, R250, -0x2daee0ad, RZ ;  /* 0xd2511f53fafa7825 */ /* 0x000fe200078e00ff */
[----:B------:R-:W-:Y:S01]  /*6fe0*/  LOP3.LUT R25, R97, UR33, R25, 0x96, !PT ;  /* 0x0000002161197c12 */ /* 0x000fe2000f8e9619 */
[----:B------:R-:W-:Y:S01]  /*6ff0*/  HMMA.16816.F32 R212, R4, R16, R212 ;  /* 0x0000001004d4723c */ /* 0x000fe200000018d4 */
[----:B------:R-:W-:Y:S01]  /*7000*/  LOP3.LUT R27, R162, 0xff, RZ, 0xc0, !PT ;  /* 0x000000ffa21b7812 */ /* 0x000fe200078ec0ff */
[--C-:B------:R-:W-:Y:S01]  /*7010*/  FFMA.FTZ R122, R122, c[0x0][0x23c], -R160.reuse ;  /* 0x00008f007a7a7a23 */ /* 0x100fe200000108a0 */
[----:B------:R-:W-:Y:S01]  /*7020*/  MUFU.EX2 R91, R91 ;  /* 0x0000005b005b7308 */ /* 0x000fe20000000800 */
[----:B------:R-:W-:-:S02]  /*7030*/  FFMA.FTZ R118, R118, c[0x0][0x23c], -R160 ;  /* 0x00008f0076767a23 */ /* 0x000fc400000108a0 */
[----:B------:R-:W-:Y:S01]  /*7040*/  FFMA.FTZ R127, R127, c[0x0][0x23c], -R96 ;  /* 0x00008f007f7f7a23 */ /* 0x000fe20000010860 */
[----:B------:R-:W-:Y:S01]  /*7050*/  LOP3.LUT R16, R162, 0xffff, RZ, 0xc0, !PT ;  /* 0x0000ffffa2107812 */ /* 0x000fe200078ec0ff */
[C---:B------:R-:W-:Y:S01]  /*7060*/  HMMA.16816.F32 R220, R4.reuse, R20, R220 ;  /* 0x0000001404dc723c */ /* 0x040fe200000018dc */
[----:B------:R-:W-:Y:S01]  /*7070*/  SHF.R.U32.HI R17, RZ, 0x10, R162 ;  /* 0x00000010ff117819 */ /* 0x000fe200000116a2 */
[----:B------:R-:W-:Y:S01]  /*7080*/  IMAD.WIDE.U32 R162, R25, -0x326172a9, RZ ;  /* 0xcd9e8d5719a27825 */ /* 0x000fe200078e00ff */
[----:B------:R-:W-:Y:S03]  /*7090*/  MUFU.EX2 R90, R90 ;  /* 0x0000005a005a7308 */ /* 0x000fe60000000800 */
[----:B------:R-:W-:Y:S01]  /*70a0*/  FFMA.FTZ R128, R128, c[0x0][0x23c], -R96 ;  /* 0x00008f0080807a23 */ /* 0x000fe20000010860 */
[----:B------:R-:W-:Y:S01]  /*70b0*/  LOP3.LUT R25, R163, UR17, R224, 0x96, !PT ;  /* 0x00000011a3197c12 */ /* 0x000fe2000f8e96e0 */
[----:B------:R-:W-:Y:S01]  /*70c0*/  IMAD.U32 R20, RZ, RZ, UR7 ;  /* 0x00000007ff147e24 */ /* 0x000fe2000f8e00ff */
[C---:B------:R-:W-:Y:S01]  /*70d0*/  HMMA.16816.F32 R216, R4.reuse, R22, R216 ;  /* 0x0000001604d8723c */ /* 0x040fe200000018d8 */
[--C-:B------:R-:W-:Y:S01]  /*70e0*/  FFMA.FTZ R29, R29, c[0x0][0x23c], -R72.reuse ;  /* 0x00008f001d1d7a23 */ /* 0x100fe20000010848 */
[----:B------:R-:W-:Y:S01]  /*70f0*/  MUFU.EX2 R89, R89 ;  /* 0x0000005900597308 */ /* 0x000fe20000000800 */
[----:B------:R-:W-:Y:S01]  /*7100*/  FFMA.FTZ R145, R145, c[0x0][0x23c], -R72 ;  /* 0x00008f0091917a23 */ /* 0x000fe20000010848 */
[----:B------:R-:W-:Y:S01]  /*7110*/  LOP3.LUT R26, R97, UR33, R20, 0x96, !PT ;  /* 0x00000021611a7c12 */ /* 0x000fe2000f8e9614 */
[--C-:B------:R-:W-:Y:S01]  /*7120*/  FFMA.FTZ R135, R135, c[0x0][0x23c], -R160.reuse ;  /* 0x00008f0087877a23 */ /* 0x100fe200000108a0 */
[----:B------:R-:W1:Y:S01]  /*7130*/  LDSM.16.MT88.4 R20, [R231+0x4c00] ;  /* 0x004c0000e714783b */ /* 0x000e620000004200 */
[----:B------:R-:W-:Y:S01]  /*7140*/  FFMA.FTZ R144, R144, c[0x0][0x23c], -R160 ;  /* 0x00008f0090907a23 */ /* 0x000fe200000108a0 */
[----:B------:R-:W-:Y:S01]  /*7150*/  HMMA.16816.F32 R208, R4, R18, R208 ;  /* 0x0000001204d0723c */ /* 0x000fe200000018d0 */
[----:B------:R-:W-:Y:S01]  /*7160*/  IMAD.WIDE.U32 R170, R26, -0x326172a9, RZ ;  /* 0xcd9e8d571aaa7825 */ /* 0x000fe200078e00ff */
[----:B------:R3:W4:Y:S01]  /*7170*/  MUFU.EX2 R97, R111 ;  /* 0x0000006f00617308 */ /* 0x0007220000000800 */
[----:B------:R-:W-:-:S02]  /*7180*/  LOP3.LUT R26, R183, UR15, R162, 0x96, !PT ;  /* 0x0000000fb71a7c12 */ /* 0x000fc4000f8e96a2 */
[----:B------:R-:W-:Y:S01]  /*7190*/  FFMA.FTZ R148, R148, c[0x0][0x23c], -R160 ;  /* 0x00008f0094947a23 */ /* 0x000fe200000108a0 */
[----:B------:R-:W-:Y:S01]  /*71a0*/  LOP3.LUT R224, R171, UR17, R224, 0x96, !PT ;  /* 0x00000011abe07c12 */ /* 0x000fe2000f8e96e0 */
[----:B------:R-:W-:Y:S01]  /*71b0*/  FFMA.FTZ R150, R150, c[0x0][0x23c], -R160 ;  /* 0x00008f0096967a23 */ /* 0x000fe200000108a0 */
[----:B------:R-:W-:Y:S01]  /*71c0*/  SHF.R.U32.HI R4, RZ, 0x8, R16 ;  /* 0x00000008ff047819 */ /* 0x000fe20000011610 */
[----:B------:R-:W-:Y:S01]  /*71d0*/  FFMA.FTZ R147, R147, c[0x0][0x23c], -R160 ;  /* 0x00008f0093937a23 */ /* 0x000fe200000108a0 */
[----:B------:R-:W-:Y:S01]  /*71e0*/  LOP3.LUT R7, R226, 0xffff, RZ, 0xc0, !PT ;  /* 0x0000ffffe2077812 */ /* 0x000fe200078ec0ff */
[----:B------:R-:W-:Y:S01]  /*71f0*/  MUFU.EX2 R94, R94 ;  /* 0x0000005e005e7308 */ /* 0x000fe20000000800 */
[----:B------:R-:W-:Y:S01]  /*7200*/  SHF.R.U32.HI R16, RZ, 0x10, R226 ;  /* 0x00000010ff107819 */ /* 0x000fe200000116e2 */
[----:B------:R-:W-:Y:S01]  /*7210*/  IMAD.WIDE.U32 R166, R224, -0x2daee0ad, RZ ;  /* 0xd2511f53e0a67825 */ /* 0x000fe200078e00ff */
[----:B------:R-:W-:Y:S02]  /*7220*/  LOP3.LUT R5, R17, 0xff, RZ, 0xc0, !PT ;  /* 0x000000ff11057812 */ /* 0x000fe400078ec0ff */
[----:B------:R-:W-:Y:S01]  /*7230*/  LOP3.LUT R6, R226, 0xff, RZ, 0xc0, !PT ;  /* 0x000000ffe2067812 */ /* 0x000fe200078ec0ff */
[----:B------:R-:W-:Y:S01]  /*7240*/  FFMA.FTZ R149, R149, c[0x0][0x23c], -R160 ;  /* 0x00008f0095957a23 */ /* 0x000fe200000108a0 */
[----:B------:R-:W-:Y:S01]  /*7250*/  SHF.R.U32.HI R226, RZ, 0x18, R226 ;  /* 0x00000018ffe27819 */ /* 0x000fe200000116e2 */
[----:B---3--:R-:W-:Y:S01]  /*7260*/  FFMA.FTZ R111, R115, c[0x0][0x23c], -R72 ;  /* 0x00008f00736f7a23 */ /* 0x008fe20000010848 */
[----:B------:R-:W-:Y:S01]  /*7270*/  SHF.R.U32.HI R115, RZ, 0x8, R7 ;  /* 0x00000008ff737819 */ /* 0x000fe20000011607 */
[----:B------:R-:W-:Y:S01]  /*7280*/  MUFU.EX2 R122, R122 ;  /* 0x0000007a007a7308 */ /* 0x000fe20000000800 */
[----:B------:R-:W-:Y:S01]  /*7290*/  LOP3.LUT R7, R16, 0xff, RZ, 0xc0, !PT ;  /* 0x000000ff10077812 */ /* 0x000fe200078ec0ff */
[----:B------:R-:W-:Y:S01]  /*72a0*/  FFMA.FTZ R146, R146, c[0x0][0x23c], -R160 ;  /* 0x00008f0092927a23 */ /* 0x000fe200000108a0 */
[----:B------:R-:W3:Y:S01]  /*72b0*/  LDSM.16.MT88.4 R16, [R240+0x4c00] ;  /* 0x004c0000f010783b */ /* 0x000ee20000004200 */
[----:B------:R-:W-:Y:S01]  /*72c0*/  PRMT R5, R5, 0x5410, R134 ;  /* 0x0000541005057816 */ /* 0x000fe20000000086 */
[----:B------:R-:W-:Y:S01]  /*72d0*/  FFMA.FTZ R153, R153, c[0x0][0x23c], -R160 ;  /* 0x00008f0099997a23 */ /* 0x000fe200000108a0 */
[----:B------:R-:W-:Y:S01]  /*72e0*/  PRMT R4, R27, 0x5410, R4 ;  /* 0x000054101b047816 */ /* 0x000fe20000000004 */
[--C-:B------:R-:W-:Y:S01]  /*72f0*/  FFMA.FTZ R156, R156, c[0x0][0x23c], -R160.reuse ;  /* 0x00008f009c9c7a23 */ /* 0x100fe200000108a0 */
[----:B------:R-:W1:Y:S01]  /*7300*/  MUFU.EX2 R111, R111 ;  /* 0x0000006f006f7308 */ /* 0x000e620000000800 */
[----:B------:R-:W-:Y:S01]  /*7310*/  PRMT R115, R6, 0x5410, R115 ;  /* 0x0000541006737816 */ /* 0x000fe20000000073 */
[----:B------:R-:W-:Y:S01]  /*7320*/  FFMA.FTZ R159, R159, c[0x0][0x23c], -R160 ;  /* 0x00008f009f9f7a23 */ /* 0x000fe200000108a0 */
[----:B------:R-:W-:Y:S01]  /*7330*/  PRMT R226, R7, 0x5410, R226 ;  /* 0x0000541007e27816 */ /* 0x000fe200000000e2 */
[--C-:B------:R-:W-:Y:S01]  /*7340*/  HSET2.LE.AND R7, R5, R180.reuse, PT ;  /* 0x000000b405077233 */ /* 0x100fe20003803000 */
[----:B----4-:R-:W-:Y:S01]  /*7350*/  F2FP.PACK_AB R134, R110, R97 ;  /* 0x000000616e86723e */ /* 0x010fe200000000ff */
[--C-:B------:R-:W-:Y:S01]  /*7360*/  HSET2.LE.AND R6, R4, R180.reuse, PT ;  /* 0x000000b404067233 */ /* 0x100fe20003803000 */
[----:B------:R-:W-:Y:S01]  /*7370*/  F2FP.PACK_AB R136, R89, R90 ;  /* 0x0000005a5988723e */ /* 0x000fe200000000ff */
[--C-:B------:R-:W-:Y:S01]  /*7380*/  HSET2.LE.AND R4, R115, R180.reuse, PT ;  /* 0x000000b473047233 */ /* 0x100fe20003803000 */
[----:B------:R-:W-:Y:S01]  /*7390*/  F2FP.PACK_AB R115, R91, R92 ;  /* 0x0000005c5b73723e */ /* 0x000fe200000000ff */
[----:B------:R-:W-:Y:S01]  /*73a0*/  HSET2.LE.AND R5, R226, R180, PT ;  /* 0x000000b4e2057233 */ /* 0x000fe20003803000 */
[----:B------:R-:W-:Y:S01]  /*73b0*/  LOP3.LUT R7, R7, R134, RZ, 0xc0, !PT ;  /* 0x0000008607077212 */ /* 0x000fe200078ec0ff */
[----:B------:R-:W-:Y:S01]  /*73c0*/  MUFU.EX2 R118, R118 ;  /* 0x0000007600767308 */ /* 0x000fe20000000800 */
[----:B------:R-:W-:Y:S01]  /*73d0*/  LOP3.LUT R134, R163, UR17, R244, 0x96, !PT ;  /* 0x00000011a3867c12 */ /* 0x000fe2000f8e96f4 */
[----:B------:R-:W-:Y:S01]  /*73e0*/  FFMA.FTZ R104, R104, c[0x0][0x23c], -R96 ;  /* 0x00008f0068687a23 */ /* 0x000fe20000010860 */
[----:B------:R-:W-:Y:S01]  /*73f0*/  LOP3.LUT R4, R4, R115, RZ, 0xc0, !PT ;  /* 0x0000007304047212 */ /* 0x000fe200078ec0ff */
[----:B------:R-:W-:Y:S01]  /*7400*/  FFMA.FTZ R115, R132, c[0x0][0x23c], -R160 ;  /* 0x00008f0084737a23 */ /* 0x000fe200000108a0 */
[----:B-1----:R-:W-:Y:S01]  /*7410*/  F2FP.PACK_AB R27, R111, R94 ;  /* 0x0000005e6f1b723e */ /* 0x002fe200000000ff */
[----:B------:R-:W-:Y:S01]  /*7420*/  FFMA.FTZ R105, R105, c[0x0][0x23c], -R96 ;  /* 0x00008f0069697a23 */ /* 0x000fe20000010860 */
[----:B------:R-:W-:Y:S01]  /*7430*/  LOP3.LUT R6, R6, R136, RZ, 0xc0, !PT ;  /* 0x0000008806067212 */ /* 0x000fe200078ec0ff */
[----:B------:R-:W-:Y:S01]  /*7440*/  MUFU.EX2 R127, R127 ;  /* 0x0000007f007f7308 */ /* 0x000fe20000000800 */
[----:B------:R-:W-:Y:S01]  /*7450*/  LOP3.LUT R5, R5, R27, RZ, 0xc0, !PT ;  /* 0x0000001b05057212 */ /* 0x000fe200078ec0ff */
[----:B------:R-:W-:Y:S01]  /*7460*/  IMAD.WIDE.U32 R26, R26, -0x2daee0ad, RZ ;  /* 0xd2511f531a1a7825 */ /* 0x000fe200078e00ff */
[----:B------:R-:W-:-:S02]  /*7470*/  LOP3.LUT R132, R175, UR15, R162, 0x96, !PT ;  /* 0x0000000faf847c12 */ /* 0x000fc4000f8e96a2 */
[----:B------:R-:W-:Y:S01]  /*7480*/  LOP3.LUT R244, R171, UR17, R244, 0x96, !PT ;  /* 0x00000011abf47c12 */ /* 0x000fe2000f8e96f4 */
[----:B------:R-:W-:Y:S01]  /*7490*/  IMAD.WIDE.U32 R162, R134, -0x2daee0ad, RZ ;  /* 0xd2511f5386a27825 */ /* 0x000fe200078e00ff */
[----:B------:R-:W-:Y:S01]  /*74a0*/  LOP3.LUT R172, R183, UR15, R170, 0x96, !PT ;  /* 0x0000000fb7ac7c12 */ /* 0x000fe2000f8e96aa */
[C---:B------:R-:W-:Y:S01]  /*74b0*/  HMMA.16816.F32 R204, R4.reuse, R20, R204 ;  /* 0x0000001404cc723c */ /* 0x040fe200000018cc */
[----:B------:R-:W-:Y:S01]  /*74c0*/  MUFU.EX2 R115, R115 ;  /* 0x0000007300737308 */ /* 0x000fe20000000800 */
[----:B------:R-:W-:Y:S01]  /*74d0*/  FFMA.FTZ R134, R129, c[0x0][0x23c], -R160 ;  /* 0x00008f0081867a23 */ /* 0x000fe200000108a0 */
[----:B------:R-:W-:Y:S01]  /*74e0*/  LOP3.LUT R136, R163, UR14, R190, 0x96, !PT ;  /* 0x0000000ea3887c12 */ /* 0x000fe2000f8e96be */
[----:B------:R-:W-:Y:S01]  /*74f0*/  FFMA.FTZ R129, R126, c[0x0][0x23c], -R96 ;  /* 0x00008f007e817a23 */ /* 0x000fe20000010860 */
[----:B------:R-:W-:Y:S01]  /*7500*/  LOP3.LUT R126, R250, 0xffff, RZ, 0xc0, !PT ;  /* 0x0000fffffa7e7812 */ /* 0x000fe200078ec0ff */
[----:B------:R-:W-:Y:S01]  /*7510*/  IMAD.WIDE.U32 R224, R132, -0x2daee0ad, RZ ;  /* 0xd2511f5384e07825 */ /* 0x000fe200078e00ff */
[----:B------:R-:W-:Y:S01]  /*7520*/  LOP3.LUT R27, R27, UR12, R162, 0x96, !PT ;  /* 0x0000000c1b1b7c12 */ /* 0x000fe2000f8e96a2 */
[----:B------:R-:W-:Y:S01]  /*7530*/  HMMA.16816.F32 R200, R4, R22, R200 ;  /* 0x0000001604c8723c */ /* 0x000fe200000018c8 */
[----:B------:R-:W-:Y:S01]  /*7540*/  SHF.R.U32.HI R126, RZ, 0x8, R126 ;  /* 0x00000008ff7e7819 */ /* 0x000fe2000001167e */
[----:B------:R-:W1:Y:S01]  /*7550*/  MUFU.EX2 R134, R134 ;  /* 0x0000008600867308 */ /* 0x000e620000000800 */
[----:B------:R-:W-:Y:S01]  /*7560*/  IMAD.WIDE.U32 R244, R244, -0x2daee0ad, RZ ;  /* 0xd2511f53f4f47825 */ /* 0x000fe200078e00ff */
[----:B------:R-:W-:-:S03]  /*7570*/  LOP3.LUT R170, R175, UR15, R170, 0x96, !PT ;  /* 0x0000000fafaa7c12 */ /* 0x000fc6000f8e96aa */
[----:B------:R-:W-:Y:S01]  /*7580*/  IMAD.WIDE.U32 R172, R172, -0x2daee0ad, RZ ;  /* 0xd2511f53acac7825 */ /* 0x000fe200078e00ff */
[----:B---3--:R-:W-:Y:S01]  /*7590*/  HMMA.16816.F32 R196, R4, R16, R196 ;  /* 0x0000001004c4723c */ /* 0x008fe200000018c4 */
[----:B------:R-:W-:Y:S01]  /*75a0*/  LOP3.LUT R190, R245, UR14, R190, 0x96, !PT ;  /* 0x0000000ef5be7c12 */ /* 0x000fe2000f8e96be */
[----:B------:R-:W-:Y:S01]  /*75b0*/  MUFU.EX2 R129, R129 ;  /* 0x0000008100817308 */ /* 0x000fe20000000800 */
[----:B------:R-:W-:Y:S01]  /*75c0*/  IMAD.WIDE.U32 R162, R25, -0x2daee0ad, RZ ;  /* 0xd2511f5319a27825 */ /* 0x000fe200078e00ff */
[----:B------:R-:W-:-:S03]  /*75d0*/  LOP3.LUT R168, R173, UR12, R244, 0x96, !PT ;  /* 0x0000000cada87c12 */ /* 0x000fc6000f8e96f4 */
[----:B------:R-:W-:Y:S01]  /*75e0*/  IMAD.WIDE.U32 R164, R136, -0x326172a9, RZ ;  /* 0xcd9e8d5788a47825 */ /* 0x000fe200078e00ff */
[----:B------:R-:W-:Y:S01]  /*75f0*/  HMMA.16816.F32 R192, R4, R18, R192 ;  /* 0x0000001204c0723c */ /* 0x000fe200000018c0 */
[--C-:B------:R-:W-:Y:S01]  /*7600*/  LOP3.LUT R25, R163, UR14, R188.reuse, 0x96, !PT ;  /* 0x0000000ea3197c12 */ /* 0x100fe2000f8e96bc */
[----:B------:R-:W-:Y:S01]  /*7610*/  MUFU.EX2 R128, R128 ;  /* 0x0000008000807308 */ /* 0x000fe20000000800 */
[----:B------:R-:W-:Y:S01]  /*7620*/  LOP3.LUT R188, R167, UR14, R188, 0x96, !PT ;  /* 0x0000000ea7bc7c12 */ /* 0x000fe2000f8e96bc */
[----:B------:R-:W-:Y:S01]  /*7630*/  IMAD.WIDE.U32 R226, R27, -0x326172a9, RZ ;  /* 0xcd9e8d571be27825 */ /* 0x000fe200078e00ff */
[----:B------:R-:W-:Y:S02]  /*7640*/  LOP3.LUT R27, R165, UR13, R182, 0x96, !PT ;  /* 0x0000000da51b7c12 */ /* 0x000fe4000f8e96b6 */
[----:B------:R-:W-:Y:S01]  /*7650*/  LOP3.LUT R4, R250, 0xff, RZ, 0xc0, !PT ;  /* 0x000000fffa047812 */ /* 0x000fe200078ec0ff */
[----:B------:R-:W-:Y:S01]  /*7660*/  IMAD.WIDE.U32 R190, R190, -0x326172a9, RZ ;  /* 0xcd9e8d57bebe7825 */ /* 0x000fe200078e00ff */
[----:B------:R-:W-:Y:S01]  /*7670*/  LOP3.LUT R7, R251, UR18, R24, 0x96, !PT ;  /* 0x00000012fb077c12 */ /* 0x000fe2000f8e9618 */
[----:B------:R-:W-:Y:S01]  /*7680*/  MUFU.EX2 R145, R145 ;  /* 0x0000009100917308 */ /* 0x000fe20000000800 */
[----:B------:R-:W-:Y:S01]  /*7690*/  PRMT R4, R4, 0x5410, R126 ;  /* 0x0000541004047816 */ /* 0x000fe2000000007e */
[----:B------:R-:W-:Y:S01]  /*76a0*/  FFMA.FTZ R126, R131, c[0x0][0x23c], -R96 ;  /* 0x00008f00837e7a23 */ /* 0x000fe20000010860 */
[--C-:B------:R-:W-:Y:S01]  /*76b0*/  SHF.R.U32.HI R6, RZ, 0x10, R250.reuse ;  /* 0x00000010ff067819 */ /* 0x100fe200000116fa */
[----:B------:R-:W-:Y:S01]  /*76c0*/  IMAD.WIDE.U32 R168, R168, -0x326172a9, RZ ;  /* 0xcd9e8d57a8a87825 */ /* 0x000fe200078e00ff */
[----:B------:R-:W-:Y:S01]  /*76d0*/  LOP3.LUT R138, R7, 0xffff, RZ, 0xc0, !PT ;  /* 0x0000ffff078a7812 */ /* 0x000fe200078ec0ff */
[----:B------:R-:W-:Y:S01]  /*76e0*/  HSET2.LE.AND R4, R4, R180, PT ;  /* 0x000000b404047233 */ /* 0x000fe20003803000 */
[----:B------:R-:W-:Y:S01]  /*76f0*/  LOP3.LUT R131, R6, 0xff, RZ, 0xc0, !PT ;  /* 0x000000ff06837812 */ /* 0x000fe200078ec0ff */
[----:B------:R-:W3:Y:S01]  /*7700*/  MUFU.EX2 R126, R126 ;  /* 0x0000007e007e7308 */ /* 0x000ee20000000800 */
[----:B------:R-:W-:Y:S01]  /*7710*/  SHF.R.U32.HI R5, RZ, 0x18, R250 ;  /* 0x00000018ff057819 */ /* 0x000fe200000116fa */
[----:B------:R-:W-:Y:S01]  /*7720*/  IMAD.WIDE.U32 R244, R188, -0x326172a9, RZ ;  /* 0xcd9e8d57bcf47825 */ /* 0x000fe200078e00ff */
[----:B------:R-:W-:-:S02]  /*7730*/  SHF.R.U32.HI R6, RZ, 0x10, R7 ;  /* 0x00000010ff067819 */ /* 0x000fc40000011607 */
[----:B------:R-:W-:Y:S01]  /*7740*/  LOP3.LUT R132, R7, 0xff, RZ, 0xc0, !PT ;  /* 0x000000ff07847812 */ /* 0x000fe200078ec0ff */
[----:B------:R-:W-:Y:S01]  /*7750*/  FFMA.FTZ R136, R157, c[0x0][0x23c], -R79 ;  /* 0x00008f009d887a23 */ /* 0x000fe2000001084f */
[----:B------:R-:W-:Y:S01]  /*7760*/  SHF.R.U32.HI R138, RZ, 0x8, R138 ;  /* 0x00000008ff8a7819 */ /* 0x000fe2000001168a */
[----:B------:R-:W-:Y:S01]  /*7770*/  IMAD.WIDE.U32 R170, R170, -0x2daee0ad, RZ ;  /* 0xd2511f53aaaa7825 */ /* 0x000fe200078e00ff */
[----:B------:R-:W-:Y:S01]  /*7780*/  SHF.R.U32.HI R7, RZ, 0x18, R7 ;  /* 0x00000018ff077819 */ /* 0x000fe20000011607 */
[----:B------:R-:W-:Y:S01]  /*7790*/  MUFU.EX2 R104, R104 ;  /* 0x0000006800687308 */ /* 0x000fe20000000800 */
[----:B------:R-:W-:Y:S01]  /*77a0*/  LOP3.LUT R6, R6, 0xff, RZ, 0xc0, !PT ;  /* 0x000000ff06067812 */ /* 0x000fe200078ec0ff */
[--C-:B------:R-:W-:Y:S01]  /*77b0*/  FFMA.FTZ R106, R106, c[0x0][0x23c], -R96.reuse ;  /* 0x00008f006a6a7a23 */ /* 0x100fe20000010860 */
[----:B------:R-:W-:Y:S01]  /*77c0*/  PRMT R131, R131, 0x5410, R5 ;  /* 0x0000541083837816 */ /* 0x000fe20000000005 */
[----:B------:R-:W-:Y:S01]  /*77d0*/  FFMA.FTZ R107, R107, c[0x0][0x23c], -R96 ;  /* 0x00008f006b6b7a23 */ /* 0x000fe20000010860 */
[----:B------:R-:W-:Y:S01]  /*77e0*/  PRMT R132, R132, 0x5410, R138 ;  /* 0x0000541084847816 */ /* 0x000fe2000000008a */
[----:B------:R-:W-:Y:S01]  /*77f0*/  FFMA.FTZ R112, R112, c[0x0][0x23c], -R79 ;  /* 0x00008f0070707a23 */ /* 0x000fe2000001084f */
[----:B------:R-:W-:Y:S01]  /*7800*/  PRMT R5, R6, 0x5410, R7 ;  /* 0x0000541006057816 */ /* 0x000fe20000000007 */
[--C-:B------:R-:W-:Y:S01]  /*7810*/  HSET2.LE.AND R7, R131, R180.reuse, PT ;  /* 0x000000b483077233 */ /* 0x100fe20003803000 */
[----:B-1----:R-:W-:Y:S01]  /*7820*/  F2FP.PACK_AB R6, R134, R122 ;  /* 0x0000007a8606723e */ /* 0x002fe200000000ff */
[--C-:B------:R-:W-:Y:S01]  /*7830*/  HSET2.LE.AND R131, R132, R180.reuse, PT ;  /* 0x000000b484837233 */ /* 0x100fe20003803000 */
[--C-:B------:R-:W-:Y:S01]  /*7840*/  FFMA.FTZ R132, R130, c[0x0][0x23c], -R160.reuse ;  /* 0x00008f0082847a23 */ /* 0x100fe200000108a0 */
[----:B------:R-:W-:Y:S01]  /*7850*/  F2FP.PACK_AB R130, R118, R115 ;  /* 0x000000737682723e */ /* 0x000fe200000000ff */
[----:B------:R-:W-:Y:S01]  /*7860*/  HSET2.LE.AND R5, R5, R180, PT ;  /* 0x000000b405057233 */ /* 0x000fe20003803000 */
[----:B------:R-:W-:Y:S01]  /*7870*/  LOP3.LUT R6, R4, R6, RZ, 0xc0, !PT ;  /* 0x0000000604067212 */ /* 0x000fe200078ec0ff */
[----:B------:R-:W-:Y:S01]  /*7880*/  MUFU.EX2 R136, R136 ;  /* 0x0000008800887308 */ /* 0x000fe20000000800 */
[----:B------:R-:W-:Y:S01]  /*7890*/  LOP3.LUT R4, R131, R130, RZ, 0xc0, !PT ;  /* 0x0000008283047212 */ /* 0x000fe200078ec0ff */
[----:B------:R-:W-:Y:S01]  /*78a0*/  FFMA.FTZ R131, R140, c[0x0][0x23c], -R160 ;  /* 0x00008f008c837a23 */ /* 0x000fe200000108a0 */
[----:B---3--:R-:W-:Y:S01]  /*78b0*/  F2FP.PACK_AB R138, R126, R127 ;  /* 0x0000007f7e8a723e */ /* 0x008fe200000000ff */
[--C-:B------:R-:W-:Y:S01]  /*78c0*/  FFMA.FTZ R116, R116, c[0x0][0x23c], -R79.reuse ;  /* 0x00008f0074747a23 */ /* 0x100fe2000001084f */
[----:B------:R-:W-:Y:S01]  /*78d0*/  F2FP.PACK_AB R130, R128, R129 ;  /* 0x000000818082723e */ /* 0x000fe200000000ff */
[--C-:B------:R-:W-:Y:S01]  /*78e0*/  FFMA.FTZ R117, R117, c[0x0][0x23c], -R79.reuse ;  /* 0x00008f0075757a23 */ /* 0x100fe2000001084f */
[----:B------:R-:W-:Y:S01]  /*78f0*/  LOP3.LUT R24, R225, UR12, R162, 0x96, !PT ;  /* 0x0000000ce1187c12 */ /* 0x000fe2000f8e96a2 */
[----:B------:R-:W-:Y:S01]  /*7900*/  MUFU.EX2 R105, R105 ;  /* 0x0000006900697308 */ /* 0x000fe20000000800 */
[----:B------:R-:W-:Y:S01]  /*7910*/  LOP3.LUT R7, R7, R138, RZ, 0xc0, !PT ;  /* 0x0000008a07077212 */ /* 0x000fe200078ec0ff */
[----:B------:R-:W-:Y:S01]  /*7920*/  FFMA.FTZ R138, R154, c[0x0][0x23c], -R79 ;  /* 0x00008f009a8a7a23 */ /* 0x000fe2000001084f */
[----:B------:R-:W-:Y:S01]  /*7930*/  LOP3.LUT R5, R5, R130, RZ, 0xc0, !PT ;  /* 0x0000008205057212 */ /* 0x000fe200078ec0ff */
[----:B------:R-:W-:Y:S01]  /*7940*/  FFMA.FTZ R130, R142, c[0x0][0x23c], -R160 ;  /* 0x00008f008e827a23 */ /* 0x000fe200000108a0 */
[----:B------:R-:W-:Y:S01]  /*7950*/  LOP3.LUT R182, R191, UR13, R182, 0x96, !PT ;  /* 0x0000000dbfb67c12 */ /* 0x000fe2000f8e96b6 */
[----:B------:R-:W-:Y:S01]  /*7960*/  FFMA.FTZ R142, R141, c[0x0][0x23c], -R160 ;  /* 0x00008f008d8e7a23 */ /* 0x000fe200000108a0 */
[----:B------:R-:W-:Y:S01]  /*7970*/  LOP3.LUT R162, R169, UR11, R190, 0x96, !PT ;  /* 0x0000000ba9a27c12 */ /* 0x000fe2000f8e96be */
[----:B------:R-:W-:Y:S01]  /*7980*/  IMAD.WIDE.U32 R140, R25, -0x326172a9, RZ ;  /* 0xcd9e8d57198c7825 */ /* 0x000fe200078e00ff */
[----:B------:R-:W-:Y:S01]  /*7990*/  LOP3.LUT R164, R227, UR11, R164, 0x96, !PT ;  /* 0x0000000be3a47c12 */ /* 0x000fe2000f8e96a4 */
[----:B------:R-:W-:Y:S01]  /*79a0*/  HMMA.16816.F32 R220, R4, R20, R220 ;  /* 0x0000001404dc723c */ /* 0x000fe200000018dc */
[----:B------:R-:W1:Y:S01]  /*79b0*/  MUFU.EX2 R138, R138 ;  /* 0x0000008a008a7308 */ /* 0x000e620000000800 */
[----:B------:R-:W-:Y:S01]  /*79c0*/  IMAD.WIDE.U32 R188, R24, -0x326172a9, RZ ;  /* 0xcd9e8d5718bc7825 */ /* 0x000fe200078e00ff */
[----:B------:R-:W-:-:S03]  /*79d0*/  LOP3.LUT R166, R171, UR12, R166, 0x96, !PT ;  /* 0x0000000caba67c12 */ /* 0x000fc6000f8e96a6 */
[----:B------:R-:W-:Y:S01]  /*79e0*/  IMAD.WIDE.U32 R190, R27, -0x2daee0ad, RZ ;  /* 0xd2511f531bbe7825 */ /* 0x000fe200078e00ff */
[----:B------:R-:W-:Y:S01]  /*79f0*/  LOP3.LUT R20, R141, UR13, R174, 0x96, !PT ;  /* 0x0000000d8d147c12 */ /* 0x000fe2000f8e96ae */
[C---:B------:R-:W-:Y:S01]  /*7a00*/  HMMA.16816.F32 R216, R4.reuse, R22, R216 ;  /* 0x0000001604d8723c */ /* 0x040fe200000018d8 */
[----:B------:R-:W-:Y:S01]  /*7a10*/  LOP3.LUT R24, R189, UR11, R140, 0x96, !PT ;  /* 0x0000000bbd187c12 */ /* 0x000fe2000f8e968c */
[----:B------:R-:W-:Y:S01]  /*7a20*/  IMAD.WIDE.U32 R164, R164, -0x2daee0ad, RZ ;  /* 0xd2511f53a4a47825 */ /* 0x000fe200078e00ff */
[----:B------:R-:W-:Y:S01]  /*7a30*/  LOP3.LUT R21, R191, UR10, R26, 0x96, !PT ;  /* 0x0000000abf157c12 */ /* 0x000fe2000f8e961a */
[----:B------:R-:W-:Y:S01]  /*7a40*/  MUFU.EX2 R132, R132 ;  /* 0x0000008400847308 */ /* 0x000fe20000000800 */
[----:B------:R-:W-:Y:S01]  /*7a50*/  LOP3.LUT R174, R245, UR13, R174, 0x96, !PT ;  /* 0x0000000df5ae7c12 */ /* 0x000fe2000f8e96ae */
[----:B------:R-:W-:Y:S01]  /*7a60*/  IMAD.WIDE.U32 R26, R182, -0x2daee0ad, RZ ;  /* 0xd2511f53b61a7825 */ /* 0x000fe200078e00ff */
[----:B------:R-:W-:Y:S01]  /*7a70*/  LOP3.LUT R173, R165, UR8, R190, 0x96, !PT ;  /* 0x00000008a5ad7c12 */ /* 0x000fe2000f8e96be */
[C---:B------:R-:W-:Y:S02]  /*7a80*/  HMMA.16816.F32 R212, R4.reuse, R16, R212 ;  /* 0x0000001004d4723c */ /* 0x040fe400000018d4 */
[----:B------:R-:W-:Y:S01]  /*7a90*/  IMAD.WIDE.U32 R182, R20, -0x2daee0ad, RZ ;  /* 0xd2511f5314b67825 */ /* 0x000fe200078e00ff */
[----:B------:R-:W-:Y:S01]  /*7aa0*/  LOP3.LUT R27, R27, UR10, R172, 0x96, !PT ;  /* 0x0000000a1b1b7c12 */ /* 0x000fe2000f8e96ac */
[----:B------:R-:W-:Y:S02]  /*7ab0*/  MUFU.EX2 R131, R131 ;  /* 0x0000008300837308 */ /* 0x000fe40000000800 */
[----:B------:R-:W-:Y:S01]  /*7ac0*/  IMAD.WIDE.U32 R24, R24, -0x2daee0ad, RZ ;  /* 0xd2511f5318187825 */ /* 0x000fe200078e00ff */
[----:B------:R-:W-:Y:S01]  /*7ad0*/  LOP3.LUT R224, R183, UR10, R224, 0x96, !PT ;  /* 0x0000000ab7e07c12 */ /* 0x000fe2000f8e96e0 */
[----:B------:R-:W-:Y:S01]  /*7ae0*/  HMMA.16816.F32 R208, R4, R18, R208 ;  /* 0x0000001204d0723c */ /* 0x000fe200000018d0 */
[----:B------:R-:W3:Y:S01]  /*7af0*/  LDSM.16.MT88.4 R4, [R231+0x5000] ;  /* 0x00500000e704783b */ /* 0x000ee20000004200 */
[----:B------:R-:W-:Y:S01]  /*7b00*/  IMAD.WIDE.U32 R190, R21, -0x326172a9, RZ ;  /* 0xcd9e8d5715be7825 */ /* 0x000fe200078e00ff */
[----:B------:R-:W-:Y:S01]  /*7b10*/  LOP3.LUT R21, R25, UR8, R182, 0x96, !PT ;  /* 0x0000000819157c12 */ /* 0x000fe2000f8e96b6 */
[----:B------:R-:W-:Y:S02]  /*7b20*/  MUFU.EX2 R130, R130 ;  /* 0x0000008200827308 */ /* 0x000fe40000000800 */
[----:B------:R-:W-:Y:S01]  /*7b30*/  IMAD.WIDE.U32 R224, R224, -0x326172a9, RZ ;  /* 0xcd9e8d57e0e07825 */ /* 0x000fe200078e00ff */
[----:B------:R-:W-:-:S03]  /*7b40*/  LOP3.LUT R25, R191, UR9, R226, 0x96, !PT ;  /* 0x00000009bf197c12 */ /* 0x000fc6000f8e96e2 */
[----:B------:R-:W-:Y:S01]  /*7b50*/  IMAD.WIDE.U32 R182, R21, -0x326172a9, RZ ;  /* 0xcd9e8d5715b67825 */ /* 0x000fe200078e00ff */
[----:B------:R-:W-:Y:S01]  /*7b60*/  LOP3.LUT R21, R225, UR9, R188, 0x96, !PT ;  /* 0x00000009e1157c12 */ /* 0x000fe2000f8e96bc */
[----:B------:R-:W-:Y:S02]  /*7b70*/  MUFU.EX2 R142, R142 ;  /* 0x0000008e008e7308 */ /* 0x000fe40000000800 */
[--C-:B------:R-:W-:Y:S01]  /*7b80*/  FFMA.FTZ R140, R139, c[0x0][0x23c], -R79.reuse ;  /* 0x00008f008b8c7a23 */ /* 0x100fe2000001084f */
[----:B------:R-:W-:Y:S01]  /*7b90*/  LOP3.LUT R23, R182, 0xffff, RZ, 0xc0, !PT ;  /* 0x0000ffffb6177812 */ /* 0x000fe200078ec0ff */
[----:B------:R-:W-:Y:S01]  /*7ba0*/  FFMA.FTZ R139, R151, c[0x0][0x23c], -R79 ;  /* 0x00008f00978b7a23 */ /* 0x000fe2000001084f */
[----:B------:R-:W-:Y:S01]  /*7bb0*/  SHF.R.U32.HI R154, RZ, 0x10, R182 ;  /* 0x00000010ff9a7819 */ /* 0x000fe200000116b6 */
[----:B------:R-:W-:Y:S01]  /*7bc0*/  FFMA.FTZ R141, R158, c[0x0][0x23c], -R160 ;  /* 0x00008f009e8d7a23 */ /* 0x000fe200000108a0 */
[----:B------:R-:W-:Y:S01]  /*7bd0*/  LOP3.LUT R158, R182, 0xff, RZ, 0xc0, !PT ;  /* 0x000000ffb69e7812 */ /* 0x000fe200078ec0ff */
[----:B------:R-:W-:Y:S01]  /*7be0*/  FFMA.FTZ R151, R30, c[0x0][0x23c], -R72 ;  /* 0x00008f001e977a23 */ /* 0x000fe20000010848 */
[----:B------:R-:W-:Y:S01]  /*7bf0*/  SHF.R.U32.HI R30, RZ, 0x18, R182 ;  /* 0x00000018ff1e7819 */ /* 0x000fe200000116b6 */
[----:B------:R-:W-:Y:S01]  /*7c00*/  IMAD.WIDE.U32 R166, R166, -0x326172a9, RZ ;  /* 0xcd9e8d57a6a67825 */ /* 0x000fe200078e00ff */
[----:B------:R-:W-:Y:S01]  /*7c10*/  SHF.R.U32.HI R17, RZ, 0x8, R23 ;  /* 0x00000008ff117819 */ /* 0x000fe20000011617 */
[----:B------:R-:W-:Y:S01]  /*7c20*/  MUFU.EX2 R140, R140 ;  /* 0x0000008c008c7308 */ /* 0x000fe20000000800 */
[----:B------:R-:W-:Y:S01]  /*7c30*/  LOP3.LUT R16, R154, 0xff, RZ, 0xc0, !PT ;  /* 0x000000ff9a107812 */ /* 0x000fe200078ec0ff */
[----:B------:R-:W-:Y:S01]  /*7c40*/  IMAD.WIDE.U32 R174, R174, -0x2daee0ad, RZ ;  /* 0xd2511f53aeae7825 */ /* 0x000fe200078e00ff */
[----:B------:R-:W-:-:S02]  /*7c50*/  LOP3.LUT R157, R183, UR19, R224, 0x96, !PT ;  /* 0x00000013b79d7c12 */ /* 0x000fc4000f8e96e0 */
[----:B------:R-:W-:Y:S01]  /*7c60*/  PRMT R17, R158, 0x5410, R17 ;  /* 0x000054109e117816 */ /* 0x000fe20000000011 */
[----:B------:R-:W-:Y:S01]  /*7c70*/  FFMA.FTZ R158, R31, c[0x0][0x23c], -R160 ;  /* 0x00008f001f9e7a23 */ /* 0x000fe200000108a0 */
[----:B------:R-:W-:Y:S01]  /*7c80*/  PRMT R16, R16, 0x5410, R30 ;  /* 0x0000541010107816 */ /* 0x000fe2000000001e */
[----:B------:R4:W1:Y:S01]  /*7c90*/  MUFU.EX2 R154, R29 ;  /* 0x0000001d009a7308 */ /* 0x0008620000000800 */
[----:B------:R-:W-:Y:S01]  /*7ca0*/  LOP3.LUT R30, R157, 0xffff, RZ, 0xc0, !PT ;  /* 0x0000ffff9d1e7812 */ /* 0x000fe200078ec0ff */
[--C-:B------:R-:W-:Y:S01]  /*7cb0*/  HSET2.LE.AND R18, R17, R180.reuse, PT ;  /* 0x000000b411127233 */ /* 0x100fe20003803000 */
[----:B------:R-:W-:Y:S01]  /*7cc0*/  LOP3.LUT R161, R167, UR11, R244, 0x96, !PT ;  /* 0x0000000ba7a17c12 */ /* 0x000fe2000f8e96f4 */
[----:B------:R-:W-:Y:S01]  /*7cd0*/  HSET2.LE.AND R16, R16, R180, PT ;  /* 0x000000b410107233 */ /* 0x000fe20003803000 */
[----:B------:R-:W-:Y:S01]  /*7ce0*/  LOP3.LUT R167, R157, 0xff, RZ, 0xc0, !PT ;  /* 0x000000ff9da77812 */ /* 0x000fe200078ec0ff */
[----:B------:R-:W-:Y:S01]  /*7cf0*/  IMAD.WIDE.U32 R162, R162, -0x2daee0ad, RZ ;  /* 0xd2511f53a2a27825 */ /* 0x000fe200078e00ff */
[----:B------:R-:W-:Y:S01]  /*7d00*/  SHF.R.U32.HI R19, RZ, 0x18, R157 ;  /* 0x00000018ff137819 */ /* 0x000fe2000001169d */
[----:B------:R-:W-:Y:S01]  /*7d10*/  MUFU.EX2 R151, R151 ;  /* 0x0000009700977308 */ /* 0x000fe20000000800 */
[----:B------:R-:W-:Y:S01]  /*7d20*/  SHF.R.U32.HI R30, RZ, 0x8, R30 ;  /* 0x00000008ff1e7819 */ /* 0x000fe2000001161e */
[----:B------:R-:W-:Y:S01]  /*7d30*/  IMAD.WIDE.U32 R172, R173, -0x326172a9, RZ ;  /* 0xcd9e8d57adac7825 */ /* 0x000fe200078e00ff */
[----:B------:R-:W-:-:S02]  /*7d40*/  LOP3.LUT R26, R163, UR8, R26, 0x96, !PT ;  /* 0x00000008a31a7c12 */ /* 0x000fc4000f8e961a */
[----:B------:R-:W-:Y:S01]  /*7d50*/  PRMT R167, R167, 0x5410, R30 ;  /* 0x00005410a7a77816 */ /* 0x000fe2000000001e */
[----:B------:R-:W-:Y:S01]  /*7d60*/  IMAD.WIDE.U32 R182, R25, -0x2daee0ad, RZ ;  /* 0xd2511f5319b67825 */ /* 0x000fe200078e00ff */
[----:B------:R-:W-:Y:S01]  /*7d70*/  LOP3.LUT R20, R173, UR19, R190, 0x96, !PT ;  /* 0x00000013ad147c12 */ /* 0x000fe2000f8e96be */
[----:B------:R-:W2:Y:S01]  /*7d80*/  MUFU.EX2 R139, R139 ;  /* 0x0000008b008b7308 */ /* 0x000ea20000000800 */
[----:B----4-:R-:W-:Y:S01]  /*7d90*/  SHF.R.U32.HI R29, RZ, 0x10, R157 ;  /* 0x00000010ff1d7819 */ /* 0x010fe2000001169d */
[--C-:B------:R-:W-:Y:S01]  /*7da0*/  FFMA.FTZ R157, R28, c[0x0][0x23c], -R72.reuse ;  /* 0x00008f001c9d7a23 */ /* 0x100fe20000010848 */
[----:B-1----:R-:W-:Y:S01]  /*7db0*/  F2FP.PACK_AB R28, R136, R138 ;  /* 0x0000008a881c723e */ /* 0x002fe200000000ff */
[----:B------:R-:W-:Y:S01]  /*7dc0*/  FFMA.FTZ R119, R119, c[0x0][0x23c], -R79 ;  /* 0x00008f0077777a23 */ /* 0x000fe2000001084f */
[----:B------:R-:W-:Y:S01]  /*7dd0*/  LOP3.LUT R29, R29, 0xff, RZ, 0xc0, !PT ;  /* 0x000000ff1d1d7812 */ /* 0x000fe200078ec0ff */
[--C-:B------:R-:W-:Y:S01]  /*7de0*/  FFMA.FTZ R101, R101, c[0x0][0x23c], -R72.reuse ;  /* 0x00008f0065657a23 */ /* 0x100fe20000010848 */
[----:B------:R-:W-:Y:S01]  /*7df0*/  LOP3.LUT R18, R18, R28, RZ, 0xc0, !PT ;  /* 0x0000001c12127212 */ /* 0x000fe200078ec0ff */
[----:B------:R-:W1:Y:S01]  /*7e00*/  MUFU.EX2 R157, R157 ;  /* 0x0000009d009d7308 */ /* 0x000e620000000800 */
[----:B------:R-:W-:Y:S01]  /*7e10*/  PRMT R17, R29, 0x5410, R19 ;  /* 0x000054101d117816 */ /* 0x000fe20000000013 */
[--C-:B------:R-:W-:Y:S01]  /*7e20*/  FFMA.FTZ R109, R109, c[0x0][0x23c], -R72.reuse ;  /* 0x00008f006d6d7a23 */ /* 0x100fe20000010848 */
[----:B------:R-:W4:Y:S01]  /*7e30*/  LDSM.16.MT88.4 R28, [R240+0x5000] ;  /* 0x00500000f01c783b */ /* 0x000f220000004200 */
[----:B------:R-:W-:Y:S01]  /*7e40*/  F2FP.PACK_AB R19, R145, R154 ;  /* 0x0000009a9113723e */ /* 0x000fe200000000ff */
[--C-:B------:R-:W-:Y:S01]  /*7e50*/  FFMA.FTZ R100, R100, c[0x0][0x23c], -R72.reuse ;  /* 0x00008f0064647a23 */ /* 0x100fe20000010848 */
[--C-:B------:R-:W-:Y:S01]  /*7e60*/  HSET2.LE.AND R17, R17, R180.reuse, PT ;  /* 0x000000b411117233 */ /* 0x100fe20003803000 */
[----:B------:R-:W-:Y:S01]  /*7e70*/  LOP3.LUT R22, R172, 0xffff, RZ, 0xc0, !PT ;  /* 0x0000ffffac167812 */ /* 0x000fe200078ec0ff */
[----:B------:R-:W-:Y:S01]  /*7e80*/  MUFU.EX2 R106, R106 ;  /* 0x0000006a006a7308 */ /* 0x000fe20000000800 */
[----:B------:R-:W-:Y:S01]  /*7e90*/  LOP3.LUT R19, R16, R19, RZ, 0xc0, !PT ;  /* 0x0000001310137212 */ /* 0x000fe200078ec0ff */
[--C-:B------:R-:W-:Y:S01]  /*7ea0*/  HSET2.LE.AND R16, R167, R180.reuse, PT ;  /* 0x000000b4a7107233 */ /* 0x100fe20003803000 */
[----:B--2---:R-:W-:Y:S01]  /*7eb0*/  F2FP.PACK_AB R169, R139, R140 ;  /* 0x0000008c8ba9723e */ /* 0x004fe200000000ff */
[----:B------:R-:W-:Y:S01]  /*7ec0*/  FFMA.FTZ R108, R108, c[0x0][0x23c], -R72 ;  /* 0x00008f006c6c7a23 */ /* 0x000fe20000010848 */
[----:B------:R-:W-:Y:S01]  /*7ed0*/  LOP3.LUT R163, R172, 0xff, RZ, 0xc0, !PT ;  /* 0x000000ffaca37812 */ /* 0x000fe200078ec0ff */
[--C-:B------:R-:W-:Y:S01]  /*7ee0*/  FFMA.FTZ R120, R120, c[0x0][0x23c], -R96.reuse ;  /* 0x00008f0078787a23 */ /* 0x100fe20000010860 */
[----:B------:R-:W-:Y:S01]  /*7ef0*/  LOP3.LUT R16, R16, R169, RZ, 0xc0, !PT ;  /* 0x000000a910107212 */ /* 0x000fe200078ec0ff */
[----:B------:R-:W2:Y:S01]  /*7f00*/  MUFU.EX2 R107, R107 ;  /* 0x0000006b006b7308 */ /* 0x000ea20000000800 */
[----:B-1----:R-:W-:Y:S01]  /*7f10*/  F2FP.PACK_AB R167, R157, R151 ;  /* 0x000000979da7723e */ /* 0x002fe200000000ff */
[----:B------:R-:W-:Y:S01]  /*7f20*/  FFMA.FTZ R121, R121, c[0x0][0x23c], -R96 ;  /* 0x00008f0079797a23 */ /* 0x000fe20000010860 */
[----:B------:R-:W-:Y:S01]  /*7f30*/  SHF.R.U32.HI R165, RZ, 0x10, R172 ;  /* 0x00000010ffa57819 */ /* 0x000fe200000116ac */
[--C-:B------:R-:W-:Y:S01]  /*7f40*/  FFMA.FTZ R113, R113, c[0x0][0x23c], -R96.reuse ;  /* 0x00008f0071717a23 */ /* 0x100fe20000010860 */
[----:B------:R-:W-:Y:S01]  /*7f50*/  LOP3.LUT R17, R17, R167, RZ, 0xc0, !PT ;  /* 0x000000a711117212 */ /* 0x000fe200078ec0ff */
[----:B------:R-:W-:Y:S01]  /*7f60*/  FFMA.FTZ R114, R114, c[0x0][0x23c], -R96 ;  /* 0x00008f0072727a23 */ /* 0x000fe20000010860 */
[----:B------:R-:W-:Y:S01]  /*7f70*/  LOP3.LUT R167, R175, UR10, R170, 0x96, !PT ;  /* 0x0000000aafa77c12 */ /* 0x000fe2000f8e96aa */
[----:B------:R-:W-:Y:S01]  /*7f80*/  IMAD.WIDE.U32 R170, R161, -0x2daee0ad, RZ ;  /* 0xd2511f53a1aa7825 */ /* 0x000fe200078e00ff */
[----:B------:R-:W-:Y:S01]  /*7f90*/  SHF.R.U32.HI R23, RZ, 0x18, R172 ;  /* 0x00000018ff177819 */ /* 0x000fe200000116ac */
[----:B------:R-:W-:Y:S01]  /*7fa0*/  MUFU.EX2 R112, R112 ;  /* 0x0000007000707308 */ /* 0x000fe20000000800 */
[----:B------:R-:W-:Y:S01]  /*7fb0*/  LOP3.LUT R181, R182, 0xff, RZ, 0xc0, !PT ;  /* 0x000000ffb6b57812 */ /* 0x000fe200078ec0ff */
[----:B------:R-:W-:Y:S01]  /*7fc0*/  IMAD.WIDE.U32 R172, R26, -0x326172a9, RZ ;  /* 0xcd9e8d571aac7825 */ /* 0x000fe200078e00ff */
[----:B------:R-:W-:Y:S01]  /*7fd0*/  LOP3.LUT R161, R171, UR8, R174, 0x96, !PT ;  /* 0x00000008aba17c12 */ /* 0x000fe2000f8e96ae */
[C---:B---3--:R-:W-:Y:S01]  /*7fe0*/  HMMA.16816.F32 R204, R16.reuse, R4, R204 ;  /* 0x0000000410cc723c */ /* 0x048fe200000018cc */
[----:B------:R-:W-:Y:S01]  /*7ff0*/  SHF.R.U32.HI R160, RZ, 0x18, R182 ;  /* 0x00000018ffa07819 */ /* 0x000fe200000116b6 */
[----:B------:R-:W-:Y:S01]  /*8000*/  IMAD.WIDE.U32 R174, R27, -0x326172a9, RZ ;  /* 0xcd9e8d571bae7825 */ /* 0x000fe200078e00ff */
[--C-:B------:R-:W-:Y:S01]  /*8010*/  SHF.R.U32.HI R171, RZ, 0x10, R172.reuse ;  /* 0x00000010ffab7819 */ /* 0x100fe200000116ac */
[----:B------:R-:W1:Y:S01]  /*8020*/  MUFU.EX2 R116, R116 ;  /* 0x0000007400747308 */ /* 0x000e620000000800 */
[----:B------:R-:W-:Y:S01]  /*8030*/  SHF.R.U32.HI R169, RZ, 0x18, R172 ;  /* 0x00000018ffa97819 */ /* 0x000fe200000116ac */
[----:B------:R-:W-:Y:S01]  /*8040*/  FADD.FTZ R67, R70, R67 ;  /* 0x0000004346437221 */ /* 0x000fe20000010000 */
[----:B------:R-:W-:Y:S01]  /*8050*/  LOP3.LUT R168, R175, UR9, R168, 0x96, !PT ;  /* 0x00000009afa87c12 */ /* 0x000fe2000f8e96a8 */
[C---:B------:R-:W-:Y:S01]  /*8060*/  HMMA.16816.F32 R200, R16.reuse, R6, R200 ;  /* 0x0000000610c8723c */ /* 0x040fe200000018c8 */
[----:B------:R-:W-:Y:S01]  /*8070*/  LOP3.LUT R26, R173, UR19, R174, 0x96, !PT ;  /* 0x00000013ad1a7c12 */ /* 0x000fe2000f8e96ae */
[----:B------:R-:W-:Y:S01]  /*8080*/  IMAD.WIDE.U32 R174, R161, -0x326172a9, RZ ;  /* 0xcd9e8d57a1ae7825 */ /* 0x000fe200078e00ff */
[----:B------:R-:W-:Y:S01]  /*8090*/  LOP3.LUT R161, R183, UR18, R164, 0x96, !PT ;  /* 0x00000012b7a17c12 */ /* 0x000fe2000f8e96a4 */
[----:B------:R-:W-:Y:S01]  /*80a0*/  MUFU.EX2 R117, R117 ;  /* 0x0000007500757308 */ /* 0x000fe20000000800 */
[----:B------:R-:W-:Y:S01]  /*80b0*/  LOP3.LUT R165, R165, 0xff, RZ, 0xc0, !PT ;  /* 0x000000ffa5a57812 */ /* 0x000fe200078ec0ff */
[----:B------:R-:W-:Y:S01]  /*80c0*/  FADD.FTZ R65, R66, R65 ;  /* 0x0000004142417221 */ /* 0x000fe20000010000 */
[----:B------:R-:W-:Y:S01]  /*80d0*/  SHF.R.U32.HI R27, RZ, 0x10, R174 ;  /* 0x00000010ff1b7819 */ /* 0x000fe200000116ae */
[C---:B----4-:R-:W-:Y:S01]  /*80e0*/  HMMA.16816.F32 R196, R16.reuse, R28, R196 ;  /* 0x0000001c10c4723c */ /* 0x050fe200000018c4 */
[----:B------:R-:W-:Y:S01]  /*80f0*/  PRMT R23, R165, 0x5410, R23 ;  /* 0x00005410a5177816 */ /* 0x000fe20000000017 */
[----:B------:R-:W-:Y:S01]  /*8100*/  FADD.FTZ R59, R60, R59 ;  /* 0x0000003b3c3b7221 */ /* 0x000fe20000010000 */
[----:B------:R-:W-:Y:S01]  /*8110*/  LOP3.LUT R189, R20, 0xff, RZ, 0xc0, !PT ;  /* 0x000000ff14bd7812 */ /* 0x000fe200078ec0ff */
[----:B------:R-:W3:Y:S01]  /*8120*/  MUFU.EX2 R119, R119 ;  /* 0x0000007700777308 */ /* 0x000ee20000000800 */
[----:B------:R-:W-:Y:S01]  /*8130*/  LOP3.LUT R27, R27, 0xff, RZ, 0xc0, !PT ;  /* 0x000000ff1b1b7812 */ /* 0x000fe200078ec0ff */
[----:B------:R-:W-:Y:S01]  /*8140*/  HSET2.LE.AND R23, R23, R180, PT ;  /* 0x000000b417177233 */ /* 0x000fe20003803000 */
[----:B------:R-:W-:Y:S01]  /*8150*/  FADD.FTZ R57, R57, R62 ;  /* 0x0000003e39397221 */ /* 0x000fe20000010000 */
[----:B------:R-:W-:Y:S01]  /*8160*/  HMMA.16816.F32 R192, R16, R30, R192 ;  /* 0x0000001e10c0723c */ /* 0x000fe200000018c0 */
[----:B------:R-:W-:-:S02]  /*8170*/  FADD.FTZ R67, R61, R67 ;  /* 0x000000433d437221 */ /* 0x000fc40000010000 */
[----:B------:R-:W-:Y:S01]  /*8180*/  FADD.FTZ R63, R63, R65 ;  /* 0x000000413f3f7221 */ /* 0x000fe20000010000 */
[----:B------:R-:W-:Y:S01]  /*8190*/  MUFU.EX2 R101, R101 ;  /* 0x0000006500657308 */ /* 0x000fe20000000800 */
[----:B------:R-:W-:Y:S02]  /*81a0*/  FADD.FTZ R58, R58, R59 ;  /* 0x0000003b3a3a7221 */ /* 0x000fe40000010000 */
[----:B------:R-:W-:Y:S01]  /*81b0*/  IMAD.WIDE.U32 R16, R167, -0x326172a9, RZ ;  /* 0xcd9e8d57a7107825 */ /* 0x000fe200078e00ff */
[C---:B------:R-:W-:Y:S02]  /*81c0*/  LOP3.LUT R18, R172.reuse, 0xffff, RZ, 0xc0, !PT ;  /* 0x0000ffffac127812 */ /* 0x040fe400078ec0ff */
[----:B------:R-:W-:Y:S01]  /*81d0*/  LOP3.LUT R19, R172, 0xff, RZ, 0xc0, !PT ;  /* 0x000000ffac137812 */ /* 0x000fe200078ec0ff */
[----:B------:R-:W-:Y:S01]  /*81e0*/  FADD.FTZ R56, R56, R57 ;  /* 0x0000003938387221 */ /* 0x000fe20000010000 */
[----:B------:R-:W-:Y:S01]  /*81f0*/  LOP3.LUT R167, R17, UR9, R166, 0x96, !PT ;  /* 0x0000000911a77c12 */ /* 0x000fe2000f8e96a6 */
[----:B------:R-:W4:Y:S01]  /*8200*/  MUFU.EX2 R109, R109 ;  /* 0x0000006d006d7308 */ /* 0x000f220000000800 */
[----:B------:R-:W-:Y:S01]  /*8210*/  SHF.R.U32.HI R18, RZ, 0x8, R18 ;  /* 0x00000008ff127819 */ /* 0x000fe20000011612 */
[----:B------:R-:W-:Y:S01]  /*8220*/  FADD.FTZ R55, R55, R67 ;  /* 0x0000004337377221 */ /* 0x000fe20000010000 */
[C---:B------:R-:W-:Y:S01]  /*8230*/  LOP3.LUT R166, R174.reuse, 0xffff, RZ, 0xc0, !PT ;  /* 0x0000ffffaea67812 */ /* 0x040fe200078ec0ff */
[----:B------:R-:W-:Y:S01]  /*8240*/  IMAD.WIDE.U32 R190, R167, -0x2daee0ad, RZ ;  /* 0xd2511f53a7be7825 */ /* 0x000fe200078e00ff */
[----:B------:R-:W-:-:S02]  /*8250*/  LOP3.LUT R172, R174, 0xff, RZ, 0xc0, !PT ;  /* 0x000000ffaeac7812 */ /* 0x000fc400078ec0ff */
[----:B------:R-:W-:Y:S01]  /*8260*/  SHF.R.U32.HI R173, RZ, 0x18, R174 ;  /* 0x00000018ffad7819 */ /* 0x000fe200000116ae */
[----:B------:R-:W-:Y:S01]  /*8270*/  MUFU.EX2 R135, R135 ;  /* 0x0000008700877308 */ /* 0x000fe20000000800 */
[----:B------:R-:W-:Y:S01]  /*8280*/  SHF.R.U32.HI R17, RZ, 0x8, R22 ;  /* 0x00000008ff117819 */ /* 0x000fe20000011616 */
[----:B------:R-:W-:Y:S01]  /*8290*/  FADD.FTZ R63, R53, R63 ;  /* 0x0000003f353f7221 */ /* 0x000fe20000010000 */
[----:B------:R-:W-:Y:S01]  /*82a0*/  LOP3.LUT R22, R182, 0xffff, RZ, 0xc0, !PT ;  /* 0x0000ffffb6167812 */ /* 0x000fe200078ec0ff */
[----:B------:R-:W-:Y:S01]  /*82b0*/  FADD.FTZ R58, R50, R58 ;  /* 0x0000003a323a7221 */ /* 0x000fe20000010000 */
[----:B------:R-:W-:Y:S01]  /*82c0*/  SHF.R.U32.HI R174, RZ, 0x10, R182 ;  /* 0x00000010ffae7819 */ /* 0x000fe200000116b6 */
[----:B------:R-:W-:Y:S01]  /*82d0*/  IMAD.WIDE.U32 R182, R168, -0x2daee0ad, RZ ;  /* 0xd2511f53a8b67825 */ /* 0x000fe200078e00ff */
[----:B------:R-:W-:Y:S01]  /*82e0*/  PRMT R164, R19, 0x5410, R18 ;  /* 0x0000541013a47816 */ /* 0x000fe20000000012 */
[----:B------:R-:W1:Y:S01]  /*82f0*/  MUFU.EX2 R144, R144 ;  /* 0x0000009000907308 */ /* 0x000e620000000800 */
[----:B------:R-:W-:Y:S01]  /*8300*/  LOP3.LUT R16, R175, UR19, R16, 0x96, !PT ;  /* 0x00000013af107c12 */ /* 0x000fe2000f8e9610 */
[----:B------:R-:W-:Y:S01]  /*8310*/  IMAD.WIDE.U32 R18, R21, -0x2daee0ad, RZ ;  /* 0xd2511f5315127825 */ /* 0x000fe200078e00ff */
[----:B------:R-:W-:-:S02]  /*8320*/  LOP3.LUT R162, R183, UR18, R162, 0x96, !PT ;  /* 0x00000012b7a27c12 */ /* 0x000fc4000f8e96a2 */
[----:B------:R-:W-:Y:S01]  /*8330*/  LOP3.LUT R21, R182, 0xffff, RZ, 0xc0, !PT ;  /* 0x0000ffffb6157812 */ /* 0x000fe200078ec0ff */
[----:B------:R-:W-:Y:S01]  /*8340*/  FADD.FTZ R56, R48, R56 ;  /* 0x0000003830387221 */ /* 0x000fe20000010000 */
[----:B------:R-:W-:Y:S01]  /*8350*/  PRMT R17, R163, 0x5410, R17 ;  /* 0x00005410a3117816 */ /* 0x000fe20000000011 */
[----:B------:R-:W-:Y:S01]  /*8360*/  MUFU.EX2 R100, R100 ;  /* 0x0000006400647308 */ /* 0x000fe20000000800 */
[----:B------:R-:W-:Y:S01]  /*8370*/  LOP3.LUT R175, R182, 0xff, RZ, 0xc0, !PT ;  /* 0x000000ffb6af7812 */ /* 0x000fe200078ec0ff */
[----:B------:R-:W-:Y:S01]  /*8380*/  FADD.FTZ R55, R51, R55 ;  /* 0x0000003733377221 */ /* 0x000fe20000010000 */
[--C-:B------:R-:W-:Y:S01]  /*8390*/  SHF.R.U32.HI R183, RZ, 0x10, R182.reuse ;  /* 0x00000010ffb77819 */ /* 0x100fe200000116b6 */
[--C-:B------:R-:W-:Y:S01]  /*83a0*/  HSET2.LE.AND R17, R17, R180.reuse, PT ;  /* 0x000000b411117233 */ /* 0x100fe20003803000 */
[----:B------:R-:W-:Y:S01]  /*83b0*/  SHF.R.U32.HI R168, RZ, 0x18, R182 ;  /* 0x00000018ffa87819 */ /* 0x000fe200000116b6 */
[----:B------:R-:W-:Y:S01]  /*83c0*/  FADD.FTZ R63, R52, R63 ;  /* 0x0000003f343f7221 */ /* 0x000fe20000010000 */
[----:B------:R-:W-:Y:S01]  /*83d0*/  LOP3.LUT R163, R171, 0xff, RZ, 0xc0, !PT ;  /* 0x000000ffaba37812 */ /* 0x000fe200078ec0ff */
[----:B------:R-:W1:Y:S01]  /*83e0*/  MUFU.EX2 R108, R108 ;  /* 0x0000006c006c7308 */ /* 0x000e620000000800 */
[----:B------:R-:W-:Y:S01]  /*83f0*/  LOP3.LUT R24, R19, UR18, R24, 0x96, !PT ;  /* 0x0000001213187c12 */ /* 0x000fe2000f8e9618 */
[----:B------:R-:W-:Y:S01]  /*8400*/  FADD.FTZ R58, R49, R58 ;  /* 0x0000003a313a7221 */ /* 0x000fe20000010000 */
[C---:B------:R-:W-:Y:S01]  /*8410*/  LOP3.LUT R188, R18.reuse, 0xffff, RZ, 0xc0, !PT ;  /* 0x0000ffff12bc7812 */ /* 0x040fe200078ec0ff */
[----:B------:R-:W-:Y:S01]  /*8420*/  FADD.FTZ R56, R45, R56 ;  /* 0x000000382d387221 */ /* 0x000fe20000010000 */
[----:B------:R-:W-:Y:S01]  /*8430*/  LOP3.LUT R187, R18, 0xff, RZ, 0xc0, !PT ;  /* 0x000000ff12bb7812 */ /* 0x000fe200078ec0ff */
[----:B------:R-:W-:Y:S01]  /*8440*/  FADD.FTZ R55, R43, R55 ;  /* 0x000000372b377221 */ /* 0x000fe20000010000 */
[--C-:B------:R-:W-:Y:S01]  /*8450*/  SHF.R.U32.HI R25, RZ, 0x10, R18.reuse ;  /* 0x00000010ff197819 */ /* 0x100fe20000011612 */
[----:B------:R-:W-:Y:S01]  /*8460*/  MUFU.EX2 R120, R120 ;  /* 0x0000007800787308 */ /* 0x000fe20000000800 */
[----:B------:R-:W-:Y:S01]  /*8470*/  SHF.R.U32.HI R182, RZ, 0x18, R18 ;  /* 0x00000018ffb67819 */ /* 0x000fe20000011612 */
[----:B------:R-:W-:Y:S01]  /*8480*/  FADD.FTZ R63, R47, R63 ;  /* 0x0000003f2f3f7221 */ /* 0x000fe20000010000 */
[----:B------:R-:W-:Y:S01]  /*8490*/  LOP3.LUT R165, R191, UR18, R170, 0x96, !PT ;  /* 0x00000012bfa57c12 */ /* 0x000fe2000f8e96aa */
[----:B------:R-:W-:Y:S01]  /*84a0*/  FADD.FTZ R58, R41, R58 ;  /* 0x0000003a293a7221 */ /* 0x000fe20000010000 */
[----:B------:R-:W-:Y:S01]  /*84b0*/  LOP3.LUT R19, R190, 0xffff, RZ, 0xc0, !PT ;  /* 0x0000ffffbe137812 */ /* 0x000fe200078ec0ff */
[----:B------:R-:W-:Y:S01]  /*84c0*/  FADD.FTZ R56, R44, R56 ;  /* 0x000000382c387221 */ /* 0x000fe20000010000 */
[----:B------:R-:W-:Y:S01]  /*84d0*/  LOP3.LUT R171, R190, 0xff, RZ, 0xc0, !PT ;  /* 0x000000ffbeab7812 */ /* 0x000fe200078ec0ff */
[----:B------:R-:W1:Y:S01]  /*84e0*/  MUFU.EX2 R121, R121 ;  /* 0x0000007900797308 */ /* 0x000e620000000800 */
[--C-:B------:R-:W-:Y:S01]  /*84f0*/  SHF.R.U32.HI R18, RZ, 0x10, R190.reuse ;  /* 0x00000010ff127819 */ /* 0x100fe200000116be */
[----:B------:R-:W-:Y:S01]  /*8500*/  FADD.FTZ R55, R42, R55 ;  /* 0x000000372a377221 */ /* 0x000fe20000010000 */
[----:B------:R-:W-:Y:S01]  /*8510*/  SHF.R.U32.HI R170, RZ, 0x18, R190 ;  /* 0x00000018ffaa7819 */ /* 0x000fe200000116be */
[----:B------:R-:W-:Y:S01]  /*8520*/  FADD.FTZ R63, R46, R63 ;  /* 0x0000003f2e3f7221 */ /* 0x000fe20000010000 */
[----:B------:R-:W-:Y:S01]  /*8530*/  SHF.R.U32.HI R190, RZ, 0x10, R20 ;  /* 0x00000010ffbe7819 */ /* 0x000fe20000011614 */
[----:B------:R-:W-:Y:S01]  /*8540*/  FADD.FTZ R58, R36, R58 ;  /* 0x0000003a243a7221 */ /* 0x000fe20000010000 */
[----:B------:R-:W-:Y:S01]  /*8550*/  PRMT R163, R163, 0x5410, R169 ;  /* 0x00005410a3a37816 */ /* 0x000fe200000000a9 */
[----:B------:R-:W-:Y:S01]  /*8560*/  MUFU.EX2 R141, R141 ;  /* 0x0000008d008d7308 */ /* 0x000fe20000000800 */
[----:B------:R-:W-:Y:S01]  /*8570*/  LOP3.LUT R169, R20, 0xffff, RZ, 0xc0, !PT ;  /* 0x0000ffff14a97812 */ /* 0x000fe200078ec0ff */
[----:B------:R-:W-:Y:S01]  /*8580*/  FADD.FTZ R56, R38, R56 ;  /* 0x0000003826387221 */ /* 0x000fe20000010000 */
[----:B------:R-:W-:Y:S01]  /*8590*/  SHF.R.U32.HI R167, RZ, 0x18, R20 ;  /* 0x00000018ffa77819 */ /* 0x000fe20000011614 */
[----:B------:R-:W-:Y:S01]  /*85a0*/  FADD.FTZ R55, R40, R55 ;  /* 0x0000003728377221 */ /* 0x000fe20000010000 */
[----:B------:R-:W-:Y:S01]  /*85b0*/  LOP3.LUT R20, R190, 0xff, RZ, 0xc0, !PT ;  /* 0x000000ffbe147812 */ /* 0x000fe200078ec0ff */
[----:B------:R-:W-:Y:S01]  /*85c0*/  FADD.FTZ R63, R39, R63 ;  /* 0x0000003f273f7221 */ /* 0x000fe20000010000 */
[----:B------:R-:W-:Y:S01]  /*85d0*/  SHF.R.U32.HI R169, RZ, 0x8, R169 ;  /* 0x00000008ffa97819 */ /* 0x000fe200000116a9 */
[----:B------:R-:W1:Y:S01]  /*85e0*/  MUFU.EX2 R158, R158 ;  /* 0x0000009e009e7308 */ /* 0x000e620000000800 */
[----:B------:R-:W-:Y:S01]  /*85f0*/  PRMT R20, R20, 0x5410, R167 ;  /* 0x0000541014147816 */ /* 0x000fe200000000a7 */
[----:B------:R-:W-:Y:S01]  /*8600*/  FADD.FTZ R58, R15, R58 ;  /* 0x0000003a0f3a7221 */ /* 0x000fe20000010000 */
[C---:B------:R-:W-:Y:S01]  /*8610*/  LOP3.LUT R167, R26.reuse, 0xffff, RZ, 0xc0, !PT ;  /* 0x0000ffff1aa77812 */ /* 0x040fe200078ec0ff */
[----:B------:R-:W-:Y:S01]  /*8620*/  FADD.FTZ R56, R37, R56 ;  /* 0x0000003825387221 */ /* 0x000fe20000010000 */
[----:B------:R-:W-:Y:S01]  /*8630*/  PRMT R189, R189, 0x5410, R169 ;  /* 0x00005410bdbd7816 */ /* 0x000fe200000000a9 */
[----:B------:R-:W-:Y:S01]  /*8640*/  FADD.FTZ R55, R93, R55 ;  /* 0x000000375d377221 */ /* 0x000fe20000010000 */
[----:B------:R-:W-:Y:S01]  /*8650*/  SHF.R.U32.HI R167, RZ, 0x8, R167 ;  /* 0x00000008ffa77819 */ /* 0x000fe200000116a7 */
[----:B------:R-:W-:Y:S01]  /*8660*/  MUFU.EX2 R113, R113 ;  /* 0x0000007100717308 */ /* 0x000fe20000000800 */
[----:B------:R-:W-:Y:S01]  /*8670*/  LOP3.LUT R169, R26, 0xff, RZ, 0xc0, !PT ;  /* 0x000000ff1aa97812 */ /* 0x000fe200078ec0ff */
[--C-:B------:R-:W-:Y:S01]  /*8680*/  HSET2.LE.AND R189, R189, R180.reuse, PT ;  /* 0x000000b4bdbd7233 */ /* 0x100fe20003803000 */
[----:B------:R-:W-:Y:S01]  /*8690*/  SHF.R.U32.HI R166, RZ, 0x8, R166 ;  /* 0x00000008ffa67819 */ /* 0x000fe200000116a6 */
[----:B------:R-:W-:Y:S01]  /*86a0*/  FADD.FTZ R63, R87, R63 ;  /* 0x0000003f573f7221 */ /* 0x000fe20000010000 */
[----:B------:R-:W-:Y:S01]  /*86b0*/  PRMT R167, R169, 0x5410, R167 ;  /* 0x00005410a9a77816 */ /* 0x000fe200000000a7 */
[----:B------:R-:W-:Y:S01]  /*86c0*/  FADD.FTZ R58, R14, R58 ;  /* 0x0000003a0e3a7221 */ /* 0x000fe20000010000 */
[----:B------:R-:W-:Y:S01]  /*86d0*/  SHF.R.U32.HI R169, RZ, 0x10, R26 ;  /* 0x00000010ffa97819 */ /* 0x000fe2000001161a */
[----:B------:R-:W1:Y:S01]  /*86e0*/  MUFU.EX2 R114, R114 ;  /* 0x0000007200727308 */ /* 0x000e620000000800 */
[----:B------:R-:W-:Y:S01]  /*86f0*/  SHF.R.U32.HI R21, RZ, 0x8, R21 ;  /* 0x00000008ff157819 */ /* 0x000fe20000011615 */
[----:B------:R-:W-:Y:S01]  /*8700*/  FADD.FTZ R56, R76, R56 ;  /* 0x000000384c387221 */ /* 0x000fe20000010000 */
[----:B------:R-:W-:Y:S01]  /*8710*/  SHF.R.U32.HI R26, RZ, 0x18, R26 ;  /* 0x00000018ff1a7819 */ /* 0x000fe2000001161a */
[----:B------:R-:W-:Y:S01]  /*8720*/  FFMA.FTZ R32, R32, c[0x0][0x23c], -R72 ;  /* 0x00008f0020207a23 */ /* 0x000fe20000010848 */
[----:B------:R-:W-:Y:S01]  /*8730*/  LOP3.LUT R169, R169, 0xff, RZ, 0xc0, !PT ;  /* 0x000000ffa9a97812 */ /* 0x000fe200078ec0ff */
[----:B------:R-:W-:Y:S01]  /*8740*/  FADD.FTZ R55, R88, R55 ;  /* 0x0000003758377221 */ /* 0x000fe20000010000 */
[----:B------:R-:W-:Y:S01]  /*8750*/  PRMT R172, R172, 0x5410, R166 ;  /* 0x00005410acac7816 */ /* 0x000fe200000000a6 */
[----:B------:R-:W-:Y:S01]  /*8760*/  FADD.FTZ R63, R86, R63 ;  /* 0x0000003f563f7221 */ /* 0x000fe20000010000 */
[----:B------:R-:W-:Y:S01]  /*8770*/  PRMT R166, R175, 0x5410, R21 ;  /* 0x00005410afa67816 */ /* 0x000fe20000000015 */
[--C-:B------:R-:W-:Y:S01]  /*8780*/  HSET2.LE.AND R21, R20, R180.reuse, PT ;  /* 0x000000b414157233 */ /* 0x100fe20003803000 */
[----:B------:R-:W-:Y:S01]  /*8790*/  PRMT R169, R169, 0x5410, R26 ;  /* 0x00005410a9a97816 */ /* 0x000fe2000000001a */
[----:B------:R-:W-:Y:S01]  /*87a0*/  FADD.FTZ R58, R11, R58 ;  /* 0x0000003a0b3a7221 */ /* 0x000fe20000010000 */
[----:B------:R-:W-:Y:S01]  /*87b0*/  SHF.R.U32.HI R22, RZ, 0x8, R22 ;  /* 0x00000008ff167819 */ /* 0x000fe20000011616 */
[----:B------:R-:W-:Y:S01]  /*87c0*/  FADD.FTZ R56, R75, R56 ;  /* 0x000000384b387221 */ /* 0x000fe20000010000 */
[----:B------:R-:W-:Y:S01]  /*87d0*/  F2FP.PACK_AB R26, R105, R104 ;  /* 0x00000068691a723e */ /* 0x000fe200000000ff */
[----:B------:R-:W-:Y:S01]  /*87e0*/  FADD.FTZ R55, R85, R55 ;  /* 0x0000003755377221 */ /* 0x000fe20000010000 */
[----:B------:R-:W-:Y:S01]  /*87f0*/  PRMT R181, R181, 0x5410, R22 ;  /* 0x00005410b5b57816 */ /* 0x000fe20000000016 */
[----:B------:R-:W-:Y:S01]  /*8800*/  FADD.FTZ R63, R83, R63 ;  /* 0x0000003f533f7221 */ /* 0x000fe20000010000 */
[----:B------:R-:W-:Y:S01]  /*8810*/  LOP3.LUT R21, R21, R26, RZ, 0xc0, !PT ;  /* 0x0000001a15157212 */ /* 0x000fe200078ec0ff */
[----:B------:R-:W-:Y:S01]  /*8820*/  FADD.FTZ R58, R0, R58 ;  /* 0x0000003a003a7221 */ /* 0x000fe20000010000 */
[----:B------:R-:W-:Y:S01]  /*8830*/  F2FP.PACK_AB R20, R131, R132 ;  /* 0x000000848314723e */ /* 0x000fe200000000ff */
[----:B------:R-:W-:Y:S01]  /*8840*/  FADD.FTZ R56, R74, R56 ;  /* 0x000000384a387221 */ /* 0x000fe20000010000 */
[----:B------:R-:W-:Y:S01]  /*8850*/  F2FP.PACK_AB R22, R142, R130 ;  /* 0x000000828e16723e */ /* 0x000fe200000000ff */
[--C-:B------:R-:W-:Y:S01]  /*8860*/  FFMA.FTZ R99, R99, c[0x0][0x23c], -R79.reuse ;  /* 0x00008f0063637a23 */ /* 0x100fe2000001084f */
[----:B--2---:R-:W-:Y:S01]  /*8870*/  F2FP.PACK_AB R26, R107, R106 ;  /* 0x0000006a6b1a723e */ /* 0x004fe200000000ff */
[----:B------:R-:W-:Y:S01]  /*8880*/  FFMA.FTZ R103, R103, c[0x0][0x23c], -R79 ;  /* 0x00008f0067677a23 */ /* 0x000fe2000001084f */
[----:B------:R-:W-:Y:S01]  /*8890*/  LOP3.LUT R20, R189, R20, RZ, 0xc0, !PT ;  /* 0x00000014bd147212 */ /* 0x000fe200078ec0ff */
[----:B------:R-:W-:Y:S01]  /*88a0*/  FADD.FTZ R55, R84, R55 ;  /* 0x0000003754377221 */ /* 0x000fe20000010000 */
[----:B------:R-:W-:Y:S01]  /*88b0*/  LOP3.LUT R22, R17, R22, RZ, 0xc0, !PT ;  /* 0x0000001611167212 */ /* 0x000fe200078ec0ff */
[----:B------:R-:W-:Y:S01]  /*88c0*/  FADD.FTZ R63, R82, R63 ;  /* 0x0000003f523f7221 */ /* 0x000fe20000010000 */
[----:B------:R-:W-:Y:S01]  /*88d0*/  LOP3.LUT R23, R23, R26, RZ, 0xc0, !PT ;  /* 0x0000001a17177212 */ /* 0x000fe200078ec0ff */
[----:B------:R-:W-:Y:S01]  /*88e0*/  FADD.FTZ R58, R54, R58 ;  /* 0x0000003a363a7221 */ /* 0x000fe20000010000 */
[C---:B------:R-:W-:Y:S01]  /*88f0*/  LOP3.LUT R17, R16.reuse, 0xffff, RZ, 0xc0, !PT ;  /* 0x0000ffff10117812 */ /* 0x040fe200078ec0ff */
[----:B------:R-:W-:Y:S01]  /*8900*/  FADD.FTZ R56, R73, R56 ;  /* 0x0000003849387221 */ /* 0x000fe20000010000 */
[----:B------:R-:W-:Y:S01]  /*8910*/  LOP3.LUT R175, R16, 0xff, RZ, 0xc0, !PT ;  /* 0x000000ff10af7812 */ /* 0x000fe200078ec0ff */
[----:B------:R-:W-:Y:S01]  /*8920*/  MUFU.EX2 R99, R99 ;  /* 0x0000006300637308 */ /* 0x000fe20000000800 */
[----:B------:R-:W-:Y:S01]  /*8930*/  SHF.R.U32.HI R17, RZ, 0x8, R17 ;  /* 0x00000008ff117819 */ /* 0x000fe20000011611 */
[C---:B------:R-:W-:Y:S01]  /*8940*/  HMMA.16816.F32 R220, R20.reuse, R4, R220 ;  /* 0x0000000414dc723c */ /* 0x040fe200000018dc */
[----:B------:R-:W-:Y:S01]  /*8950*/  LOP3.LUT R174, R174, 0xff, RZ, 0xc0, !PT ;  /* 0x000000ffaeae7812 */ /* 0x000fe200078ec0ff */
[----:B------:R-:W-:Y:S01]  /*8960*/  FFMA.FTZ R102, R102, c[0x0][0x23c], -R79 ;  /* 0x00008f0066667a23 */ /* 0x000fe2000001084f */
[----:B------:R-:W-:Y:S01]  /*8970*/  PRMT R175, R175, 0x5410, R17 ;  /* 0x00005410afaf7816 */ /* 0x000fe20000000011 */
[----:B------:R-:W-:Y:S01]  /*8980*/  FFMA.FTZ R98, R98, c[0x0][0x23c], -R79 ;  /* 0x00008f0062627a23 */ /* 0x000fe2000001084f */
[----:B------:R-:W-:Y:S01]  /*8990*/  SHF.R.U32.HI R17, RZ, 0x10, R16 ;  /* 0x00000010ff117819 */ /* 0x000fe20000011610 */
[----:B------:R-:W-:Y:S01]  /*89a0*/  MUFU.EX2 R103, R103 ;  /* 0x0000006700677308 */ /* 0x000fe20000000800 */
[C---:B------:R-:W-:Y:S01]  /*89b0*/  LOP3.LUT R5, R24.reuse, 0xffff, RZ, 0xc0, !PT ;  /* 0x0000ffff18057812 */ /* 0x040fe200078ec0ff */
[C---:B------:R-:W-:Y:S01]  /*89c0*/  HMMA.16816.F32 R216, R20.reuse, R6, R216 ;  /* 0x0000000614d8723c */ /* 0x040fe200000018d8 */
[----:B------:R-:W-:Y:S01]  /*89d0*/  LOP3.LUT R4, R24, 0xff, RZ, 0xc0, !PT ;  /* 0x000000ff18047812 */ /* 0x000fe200078ec0ff */
[--C-:B------:R-:W-:Y:S01]  /*89e0*/  FFMA.FTZ R137, R137, c[0x0][0x23c], -R96.reuse ;  /* 0x00008f0089897a23 */ /* 0x100fe20000010860 */
[----:B------:R-:W-:Y:S01]  /*89f0*/  SHF.R.U32.HI R5, RZ, 0x8, R5 ;  /* 0x00000008ff057819 */ /* 0x000fe20000011605 */
[----:B------:R-:W-:Y:S01]  /*8a00*/  FFMA.FTZ R143, R143, c[0x0][0x23c], -R96 ;  /* 0x00008f008f8f7a23 */ /* 0x000fe20000010860 */
[----:B------:R-:W-:Y:S01]  /*8a10*/  PRMT R160, R174, 0x5410, R160 ;  /* 0x00005410aea07816 */ /* 0x000fe200000000a0 */
[----:B------:R-:W-:Y:S01]  /*8a20*/  FADD.FTZ R55, R115, R55 ;  /* 0x0000003773377221 */ /* 0x000fe20000010000 */
[----:B------:R-:W-:Y:S01]  /*8a30*/  PRMT R4, R4, 0x5410, R5 ;  /* 0x0000541004047816 */ /* 0x000fe20000000005 */
[C---:B------:R-:W-:Y:S01]  /*8a40*/  HMMA.16816.F32 R212, R20.reuse, R28, R212 ;  /* 0x0000001c14d4723c */ /* 0x040fe200000018d4 */
[----:B------:R-:W-:Y:S01]  /*8a50*/  SHF.R.U32.HI R5, RZ, 0x10, R24 ;  /* 0x00000010ff057819 */ /* 0x000fe20000011618 */
[----:B------:R-:W-:Y:S01]  /*8a60*/  FADD.FTZ R63, R129, R63 ;  /* 0x0000003f813f7221 */ /* 0x000fe20000010000 */
[----:B------:R-:W-:Y:S01]  /*8a70*/  LOP3.LUT R17, R17, 0xff, RZ, 0xc0, !PT ;  /* 0x000000ff11117812 */ /* 0x000fe200078ec0ff */
[--C-:B------:R-:W-:Y:S01]  /*8a80*/  HSET2.LE.AND R4, R4, R180.reuse, PT ;  /* 0x000000b404047233 */ /* 0x100fe20003803000 */
[----:B------:R-:W-:Y:S01]  /*8a90*/  SHF.R.U32.HI R19, RZ, 0x8, R19 ;  /* 0x00000008ff137819 */ /* 0x000fe20000011613 */
[----:B------:R-:W-:Y:S01]  /*8aa0*/  FADD.FTZ R58, R92, R58 ;  /* 0x0000003a5c3a7221 */ /* 0x000fe20000010000 */
[----:B------:R-:W-:Y:S01]  /*8ab0*/  LOP3.LUT R18, R18, 0xff, RZ, 0xc0, !PT ;  /* 0x000000ff12127812 */ /* 0x000fe200078ec0ff */
[----:B------:R-:W-:Y:S01]  /*8ac0*/  HMMA.16816.F32 R208, R20, R30, R208 ;  /* 0x0000001e14d0723c */ /* 0x000fe200000018d0 */
[----:B------:R-:W-:Y:S01]  /*8ad0*/  SHF.R.U32.HI R174, RZ, 0x18, R16 ;  /* 0x00000018ffae7819 */ /* 0x000fe20000011610 */
[----:B------:R-:W-:Y:S01]  /*8ae0*/  FADD.FTZ R56, R94, R56 ;  /* 0x000000385e387221 */ /* 0x000fe20000010000 */
[----:B------:R-:W-:Y:S01]  /*8af0*/  LOP3.LUT R25, R25, 0xff, RZ, 0xc0, !PT ;  /* 0x000000ff19197812 */ /* 0x000fe200078ec0ff */
[----:B------:R-:W-:Y:S01]  /*8b00*/  FADD.FTZ R55, R118, R55 ;  /* 0x0000003776377221 */ /* 0x000fe20000010000 */
[----:B------:R-:W-:Y:S01]  /*8b10*/  SHF.R.U32.HI R24, RZ, 0x18, R24 ;  /* 0x00000018ff187819 */ /* 0x000fe20000011618 */
[----:B------:R-:W-:Y:S01]  /*8b20*/  FADD.FTZ R63, R128, R63 ;  /* 0x0000003f803f7221 */ /* 0x000fe20000010000 */
[----:B------:R-:W-:Y:S01]  /*8b30*/  LOP3.LUT R5, R5, 0xff, RZ, 0xc0, !PT ;  /* 0x000000ff05057812 */ /* 0x000fe200078ec0ff */
[--C-:B------:R-:W-:Y:S01]  /*8b40*/  HSET2.LE.AND R22, R181, R180.reuse, PT ;  /* 0x000000b4b5167233 */ /* 0x100fe20003803000 */
[----:B------:R-:W-:Y:S01]  /*8b50*/  PRMT R174, R17, 0x5410, R174 ;  /* 0x0000541011ae7816 */ /* 0x000fe200000000ae */
[----:B------:R-:W-:Y:S01]  /*8b60*/  FADD.FTZ R58, R91, R58 ;  /* 0x0000003a5b3a7221 */ /* 0x000fe20000010000 */
[----:B------:R-:W-:Y:S01]  /*8b70*/  PRMT R171, R171, 0x5410, R19 ;  /* 0x00005410abab7816 */ /* 0x000fe20000000013 */
[----:B------:R-:W-:Y:S01]  /*8b80*/  FADD.FTZ R56, R111, R56 ;  /* 0x000000386f387221 */ /* 0x000fe20000010000 */
[----:B------:R-:W-:Y:S01]  /*8b90*/  PRMT R170, R18, 0x5410, R170 ;  /* 0x0000541012aa7816 */ /* 0x000fe200000000aa */
[--C-:B------:R-:W-:Y:S01]  /*8ba0*/  FFMA.FTZ R123, R123, c[0x0][0x23c], -R96.reuse ;  /* 0x00008f007b7b7a23 */ /* 0x100fe20000010860 */
[----:B------:R-:W2:Y:S01]  /*8bb0*/  LDSM.16.MT88.4 R16, [R231+0x5400] ;  /* 0x00540000e710783b */ /* 0x000ea20000004200 */
[----:B------:R-:W-:Y:S01]  /*8bc0*/  PRMT R173, R27, 0x5410, R173 ;  /* 0x000054101bad7816 */ /* 0x000fe200000000ad */
[----:B------:R-:W-:Y:S01]  /*8bd0*/  FFMA.FTZ R125, R125, c[0x0][0x23c], -R96 ;  /* 0x00008f007d7d7a23 */ /* 0x000fe20000010860 */
[----:B------:R-:W-:Y:S01]  /*8be0*/  PRMT R182, R25, 0x5410, R182 ;  /* 0x0000541019b67816 */ /* 0x000fe200000000b6 */
[----:B------:R-:W-:Y:S01]  /*8bf0*/  MUFU.EX2 R102, R102 ;  /* 0x0000006600667308 */ /* 0x000fe20000000800 */
[----:B------:R-:W-:Y:S01]  /*8c00*/  PRMT R5, R5, 0x5410, R24 ;  /* 0x0000541005057816 */ /* 0x000fe20000000018 */
[----:B------:R-:W-:Y:S01]  /*8c10*/  FADD.FTZ R55, R122, R55 ;  /* 0x000000377a377221 */ /* 0x000fe20000010000 */
[----:B------:R-:W2:Y:S01]  /*8c20*/  LDSM.16.MT88.4 R24, [R240+0x5400] ;  /* 0x00540000f018783b */ /* 0x000ea20000004200 */
[----:B------:R-:W-:Y:S01]  /*8c30*/  LOP3.LUT R183, R183, 0xff, RZ, 0xc0, !PT ;  /* 0x000000ffb7b77812 */ /* 0x000fe200078ec0ff */
[----:B------:R-:W-:Y:S01]  /*8c40*/  FADD.FTZ R63, R127, R63 ;  /* 0x0000003f7f3f7221 */ /* 0x000fe20000010000 */
[----:B------:R-:W-:Y:S01]  /*8c50*/  SHF.R.U32.HI R188, RZ, 0x8, R188 ;  /* 0x00000008ffbc7819 */ /* 0x000fe200000116bc */
[--C-:B------:R-:W-:Y:S01]  /*8c60*/  HSET2.LE.AND R5, R5, R180.reuse, PT ;  /* 0x000000b405057233 */ /* 0x100fe20003803000 */
[----:B------:R-:W-:Y:S01]  /*8c70*/  LOP3.LUT R7, R161, 0xffff, RZ, 0xc0, !PT ;  /* 0x0000ffffa1077812 */ /* 0x000fe200078ec0ff */
[----:B------:R-:W-:Y:S01]  /*8c80*/  MUFU.EX2 R98, R98 ;  /* 0x0000006200627308 */ /* 0x000fe20000000800 */
[----:B------:R-:W-:Y:S01]  /*8c90*/  PRMT R168, R183, 0x5410, R168 ;  /* 0x00005410b7a87816 */ /* 0x000fe200000000a8 */
[----:B------:R-:W-:Y:S01]  /*8ca0*/  FADD.FTZ R58, R90, R58 ;  /* 0x0000003a5a3a7221 */ /* 0x000fe20000010000 */
[----:B------:R-:W-:Y:S01]  /*8cb0*/  PRMT R187, R187, 0x5410, R188 ;  /* 0x00005410bbbb7816 */ /* 0x000fe200000000bc */
[----:B------:R-:W-:Y:S01]  /*8cc0*/  FADD.FTZ R56, R97, R56 ;  /* 0x0000003861387221 */ /* 0x000fe20000010000 */
[----:B-1----:R-:W-:Y:S01]  /*8cd0*/  F2FP.PACK_AB R6, R116, R112 ;  /* 0x000000707406723e */ /* 0x002fe200000000ff */
[----:B------:R-:W-:Y:S01]  /*8ce0*/  FADD.FTZ R55, R134, R55 ;  /* 0x0000003786377221 */ /* 0x000fe20000010000 */
[----:B------:R-:W-:Y:S01]  /*8cf0*/  LOP3.LUT R183, R161, 0xff, RZ, 0xc0, !PT ;  /* 0x000000ffa1b77812 */ /* 0x000fe200078ec0ff */
[----:B------:R-:W-:Y:S01]  /*8d00*/  MUFU.EX2 R137, R137 ;  /* 0x0000008900897308 */ /* 0x000fe20000000800 */
[----:B------:R-:W-:Y:S01]  /*8d10*/  SHF.R.U32.HI R7, RZ, 0x8, R7 ;  /* 0x00000008ff077819 */ /* 0x000fe20000011607 */
[----:B------:R-:W-:Y:S01]  /*8d20*/  FADD.FTZ R63, R126, R63 ;  /* 0x0000003f7e3f7221 */ /* 0x000fe20000010000 */
[----:B------:R-:W-:Y:S01]  /*8d30*/  SHF.R.U32.HI R21, RZ, 0x10, R161 ;  /* 0x00000010ff157819 */ /* 0x000fe200000116a1 */
[----:B------:R-:W-:Y:S01]  /*8d40*/  FADD.FTZ R58, R89, R58 ;  /* 0x0000003a593a7221 */ /* 0x000fe20000010000 */
[----:B------:R-:W-:Y:S01]  /*8d50*/  LOP3.LUT R4, R4, R6, RZ, 0xc0, !PT ;  /* 0x0000000604047212 */ /* 0x000fe200078ec0ff */
[--C-:B------:R-:W-:Y:S01]  /*8d60*/  HSET2.LE.AND R6, R187, R180.reuse, PT ;  /* 0x000000b4bb067233 */ /* 0x100fe20003803000 */
[----:B------:R-:W-:Y:S01]  /*8d70*/  PRMT R183, R183, 0x5410, R7 ;  /* 0x00005410b7b77816 */ /* 0x000fe20000000007 */
[----:B------:R-:W-:Y:S01]  /*8d80*/  MUFU.EX2 R143, R143 ;  /* 0x0000008f008f7308 */ /* 0x000fe20000000800 */
[----:B---3--:R-:W-:Y:S01]  /*8d90*/  F2FP.PACK_AB R7, R119, R117 ;  /* 0x000000757707723e */ /* 0x008fe200000000ff */
[----:B------:R-:W-:Y:S01]  /*8da0*/  FADD.FTZ R56, R110, R56 ;  /* 0x000000386e387221 */ /* 0x000fe20000010000 */
[----:B------:R-:W-:Y:S01]  /*8db0*/  LOP3.LUT R20, R162, 0xffff, RZ, 0xc0, !PT ;  /* 0x0000ffffa2147812 */ /* 0x000fe200078ec0ff */
[--C-:B------:R-:W-:Y:S01]  /*8dc0*/  HSET2.LE.AND R183, R183, R180.reuse, PT ;  /* 0x000000b4b7b77233 */ /* 0x100fe20003803000 */
[----:B------:R-:W-:Y:S01]  /*8dd0*/  SHF.R.U32.HI R161, RZ, 0x18, R161 ;  /* 0x00000018ffa17819 */ /* 0x000fe200000116a1 */
[--C-:B------:R-:W-:Y:S01]  /*8de0*/  HSET2.LE.AND R175, R175, R180.reuse, PT ;  /* 0x000000b4afaf7233 */ /* 0x100fe20003803000 */
[----:B------:R-:W-:Y:S01]  /*8df0*/  LOP3.LUT R21, R21, 0xff, RZ, 0xc0, !PT ;  /* 0x000000ff15157812 */ /* 0x000fe200078ec0ff */
[----:B------:R-:W-:Y:S01]  /*8e00*/  MUFU.EX2 R148, R148 ;  /* 0x0000009400947308 */ /* 0x000fe20000000800 */
[----:B----4-:R-:W-:Y:S01]  /*8e10*/  F2FP.PACK_AB R28, R109, R101 ;  /* 0x000000656d1c723e */ /* 0x010fe200000000ff */
[----:B------:R-:W-:Y:S01]  /*8e20*/  FADD.FTZ R55, R132, R55 ;  /* 0x0000003784377221 */ /* 0x000fe20000010000 */
[----:B------:R-:W-:Y:S01]  /*8e30*/  LOP3.LUT R6, R6, R7, RZ, 0xc0, !PT ;  /* 0x0000000706067212 */ /* 0x000fe200078ec0ff */
[--C-:B------:R-:W-:Y:S01]  /*8e40*/  HSET2.LE.AND R7, R182, R180.reuse, PT ;  /* 0x000000b4b6077233 */ /* 0x100fe20003803000 */
[----:B------:R-:W-:Y:S01]  /*8e50*/  SHF.R.U32.HI R23, RZ, 0x8, R20 ;  /* 0x00000008ff177819 */ /* 0x000fe20000011614 */
[----:B------:R-:W-:Y:S01]  /*8e60*/  FADD.FTZ R63, R104, R63 ;  /* 0x0000003f683f7221 */ /* 0x000fe20000010000 */
[----:B------:R-:W-:Y:S01]  /*8e70*/  PRMT R20, R21, 0x5410, R161 ;  /* 0x0000541015147816 */ /* 0x000fe200000000a1 */
[----:B------:R-:W-:Y:S01]  /*8e80*/  FFMA.FTZ R161, R34, c[0x0][0x23c], -R72 ;  /* 0x00008f0022a17a23 */ /* 0x000fe20000010848 */
[----:B------:R-:W-:Y:S01]  /*8e90*/  LOP3.LUT R182, R162, 0xff, RZ, 0xc0, !PT ;  /* 0x000000ffa2b67812 */ /* 0x000fe200078ec0ff */
[----:B------:R-:W-:Y:S01]  /*8ea0*/  MUFU.EX2 R150, R150 ;  /* 0x0000009600967308 */ /* 0x000fe20000000800 */
[----:B------:R-:W-:Y:S01]  /*8eb0*/  F2FP.PACK_AB R21, R144, R135 ;  /* 0x000000879015723e */ /* 0x000fe200000000ff */
[----:B------:R-:W-:Y:S01]  /*8ec0*/  FADD.FTZ R58, R140, R58 ;  /* 0x0000003a8c3a7221 */ /* 0x000fe20000010000 */
[----:B------:R-:W-:Y:S01]  /*8ed0*/  LOP3.LUT R5, R5, R28, RZ, 0xc0, !PT ;  /* 0x0000001c05057212 */ /* 0x000fe200078ec0ff */
[----:B------:R-:W-:Y:S01]  /*8ee0*/  FADD.FTZ R56, R151, R56 ;  /* 0x0000003897387221 */ /* 0x000fe20000010000 */
[----:B------:R-:W-:Y:S01]  /*8ef0*/  F2FP.PACK_AB R28, R108, R100 ;  /* 0x000000646c1c723e */ /* 0x000fe200000000ff */
[----:B------:R-:W-:Y:S01]  /*8f00*/  FFMA.FTZ R181, R95, c[0x0][0x23c], -R96 ;  /* 0x00008f005fb57a23 */ /* 0x000fe20000010860 */
[----:B------:R-:W-:Y:S01]  /*8f10*/  PRMT R182, R182, 0x5410, R23 ;  /* 0x00005410b6b67816 */ /* 0x000fe20000000017 */
[--C-:B------:R-:W-:Y:S01]  /*8f20*/  HSET2.LE.AND R23, R160, R180.reuse, PT ;  /* 0x000000b4a0177233 */ /* 0x100fe20003803000 */
[----:B------:R-:W-:Y:S01]  /*8f30*/  LOP3.LUT R22, R22, R21, RZ, 0xc0, !PT ;  /* 0x0000001516167212 */ /* 0x000fe200078ec0ff */
[--C-:B------:R-:W-:Y:S01]  /*8f40*/  HSET2.LE.AND R21, R20, R180.reuse, PT ;  /* 0x000000b414157233 */ /* 0x100fe20003803000 */
[----:B------:R-:W-:Y:S01]  /*8f50*/  LOP3.LUT R7, R7, R28, RZ, 0xc0, !PT ;  /* 0x0000001c07077212 */ /* 0x000fe200078ec0ff */
[----:B------:R-:W-:Y:S01]  /*8f60*/  FFMA.FTZ R160, R35, c[0x0][0x23c], -R72 ;  /* 0x00008f0023a07a23 */ /* 0x000fe20000010848 */
[----:B------:R-:W-:Y:S01]  /*8f70*/  F2FP.PACK_AB R20, R121, R120 ;  /* 0x000000787914723e */ /* 0x000fe200000000ff */
[----:B------:R-:W-:Y:S01]  /*8f80*/  MUFU.EX2 R161, R161 ;  /* 0x000000a100a17308 */ /* 0x000fe20000000800 */
[----:B------:R-:W-:Y:S01]  /*8f90*/  F2FP.PACK_AB R29, R158, R141 ;  /* 0x0000008d9e1d723e */ /* 0x000fe200000000ff */
[----:B------:R-:W-:Y:S01]  /*8fa0*/  FADD.FTZ R55, R131, R55 ;  /* 0x0000003783377221 */ /* 0x000fe20000010000 */
[----:B------:R-:W-:Y:S01]  /*8fb0*/  F2FP.PACK_AB R28, R114, R113 ;  /* 0x00000071721c723e */ /* 0x000fe200000000ff */
[C---:B--2---:R-:W-:Y:S01]  /*8fc0*/  HMMA.16816.F32 R204, R4.reuse, R16, R204 ;  /* 0x0000001004cc723c */ /* 0x044fe200000018cc */
[----:B------:R-:W-:Y:S01]  /*8fd0*/  LOP3.LUT R23, R23, R20, RZ, 0xc0, !PT ;  /* 0x0000001417177212 */ /* 0x000fe200078ec0ff */
[----:B------:R-:W-:Y:S01]  /*8fe0*/  FADD.FTZ R63, R105, R63 ;  /* 0x0000003f693f7221 */ /* 0x000fe20000010000 */
[----:B------:R-:W-:Y:S01]  /*8ff0*/  LOP3.LUT R20, R183, R29, RZ, 0xc0, !PT ;  /* 0x0000001db7147212 */ /* 0x000fe200078ec0ff */
[----:B------:R-:W1:Y:S01]  /*9000*/  MUFU.EX2 R160, R160 ;  /* 0x000000a000a07308 */ /* 0x000e620000000800 */
[----:B------:R-:W-:Y:S01]  /*9010*/  LOP3.LUT R21, R21, R28, RZ, 0xc0, !PT ;  /* 0x0000001c15157212 */ /* 0x000fe200078ec0ff */
[----:B------:R-:W-:Y:S01]  /*9020*/  FADD.FTZ R58, R139, R58 ;  /* 0x0000003a8b3a7221 */ /* 0x000fe20000010000 */
[--C-:B------:R-:W-:Y:S01]  /*9030*/  SHF.R.U32.HI R29, RZ, 0x10, R162.reuse ;  /* 0x00000010ff1d7819 */ /* 0x100fe200000116a2 */
[----:B------:R-:W-:Y:S01]  /*9040*/  HMMA.16816.F32 R200, R4, R18, R200 ;  /* 0x0000001204c8723c */ /* 0x000fe200000018c8 */
[----:B------:R-:W-:Y:S01]  /*9050*/  SHF.R.U32.HI R183, RZ, 0x18, R162 ;  /* 0x00000018ffb77819 */ /* 0x000fe200000116a2 */
[----:B------:R-:W-:Y:S01]  /*9060*/  FFMA.FTZ R162, R33, c[0x0][0x23c], -R72 ;  /* 0x00008f0021a27a23 */ /* 0x000fe20000010848 */
[C---:B------:R-:W-:Y:S01]  /*9070*/  LOP3.LUT R28, R165.reuse, 0xffff, RZ, 0xc0, !PT ;  /* 0x0000ffffa51c7812 */ /* 0x040fe200078ec0ff */
[----:B------:R-:W-:Y:S01]  /*9080*/  MUFU.EX2 R147, R147 ;  /* 0x0000009300937308 */ /* 0x000fe20000000800 */
[----:B------:R-:W-:Y:S01]  /*9090*/  LOP3.LUT R187, R165, 0xff, RZ, 0xc0, !PT ;  /* 0x000000ffa5bb7812 */ /* 0x000fe200078ec0ff */
[----:B------:R-:W-:Y:S01]  /*90a0*/  FADD.FTZ R56, R157, R56 ;  /* 0x000000389d387221 */ /* 0x000fe20000010000 */
[----:B------:R-:W-:Y:S01]  /*90b0*/  SHF.R.U32.HI R28, RZ, 0x8, R28 ;  /* 0x00000008ff1c7819 */ /* 0x000fe2000001161c */
[----:B------:R-:W-:Y:S01]  /*90c0*/  HMMA.16816.F32 R220, R20, R16, R220 ;  /* 0x0000001014dc723c */ /* 0x000fe200000018dc */
[--C-:B------:R-:W-:Y:S01]  /*90d0*/  HSET2.LE.AND R31, R163, R180.reuse, PT ;  /* 0x000000b4a31f7233 */ /* 0x100fe20003803000 */
[----:B------:R-:W-:Y:S01]  /*90e0*/  LOP3.LUT R29, R29, 0xff, RZ, 0xc0, !PT ;  /* 0x000000ff1d1d7812 */ /* 0x000fe200078ec0ff */
[----:B------:R-:W-:Y:S01]  /*90f0*/  FADD.FTZ R55, R130, R55 ;  /* 0x0000003782377221 */ /* 0x000fe20000010000 */
[----:B------:R-:W-:Y:S01]  /*9100*/  MUFU.EX2 R162, R162 ;  /* 0x000000a200a27308 */ /* 0x000fe20000000800 */
[----:B------:R-:W-:Y:S01]  /*9110*/  PRMT R187, R187, 0x5410, R28 ;  /* 0x00005410bbbb7816 */ /* 0x000fe2000000001c */
[----:B------:R-:W-:Y:S01]  /*9120*/  FADD.FTZ R63, R106, R63 ;  /* 0x0000003f6a3f7221 */ /* 0x000fe20000010000 */
[--C-:B------:R-:W-:Y:S01]  /*9130*/  SHF.R.U32.HI R16, RZ, 0x10, R165.reuse ;  /* 0x00000010ff107819 */ /* 0x100fe200000116a5 */
[C---:B------:R-:W-:Y:S01]  /*9140*/  HMMA.16816.F32 R196, R4.reuse, R24, R196 ;  /* 0x0000001804c4723c */ /* 0x040fe200000018c4 */
[----:B------:R-:W-:Y:S01]  /*9150*/  SHF.R.U32.HI R17, RZ, 0x18, R165 ;  /* 0x00000018ff117819 */ /* 0x000fe200000116a5 */
[----:B------:R-:W-:Y:S01]  /*9160*/  FADD.FTZ R58, R138, R58 ;  /* 0x0000003a8a3a7221 */ /* 0x000fe20000010000 */
[----:B------:R-:W-:Y:S01]  /*9170*/  LOP3.LUT R16, R16, 0xff, RZ, 0xc0, !PT ;  /* 0x000000ff10107812 */ /* 0x000fe200078ec0ff */
[----:B------:R2:W3:Y:S01]  /*9180*/  MUFU.EX2 R165, R32 ;  /* 0x0000002000a57308 */ /* 0x0004e20000000800 */
[----:B-1----:R-:W-:Y:S01]  /*9190*/  F2FP.PACK_AB R28, R161, R160 ;  /* 0x000000a0a11c723e */ /* 0x002fe200000000ff */
[----:B------:R-:W-:Y:S01]  /*91a0*/  FADD.FTZ R56, R154, R56 ;  /* 0x000000389a387221 */ /* 0x000fe20000010000 */
[----:B------:R-:W-:Y:S01]  /*91b0*/  PRMT R95, R16, 0x5410, R17 ;  /* 0x00005410105f7816 */ /* 0x000fe20000000011 */
[----:B------:R-:W-:Y:S01]  /*91c0*/  HMMA.16816.F32 R192, R4, R26, R192 ;  /* 0x0000001a04c0723c */ /* 0x000fe200000018c0 */
[----:B------:R-:W1:Y:S01]  /*91d0*/  LDSM.16.MT88.4 R4, [R231+0x5800] ;  /* 0x00580000e704783b */ /* 0x000e620000004200 */
[--C-:B------:R-:W-:Y:S01]  /*91e0*/  HSET2.LE.AND R17, R174, R180.reuse, PT ;  /* 0x000000b4ae117233 */ /* 0x100fe20003803000 */
[----:B------:R-:W-:Y:S01]  /*91f0*/  PRMT R183, R29, 0x5410, R183 ;  /* 0x000054101db77816 */ /* 0x000fe200000000b7 */
[----:B------:R-:W4:Y:S01]  /*9200*/  MUFU.EX2 R149, R149 ;  /* 0x0000009500957308 */ /* 0x000f220000000800 */
[--C-:B------:R-:W-:Y:S01]  /*9210*/  HSET2.LE.AND R30, R164, R180.reuse, PT ;  /* 0x000000b4a41e7233 */ /* 0x100fe20003803000 */
[----:B------:R-:W-:Y:S01]  /*9220*/  FADD.FTZ R55, R142, R55 ;  /* 0x000000378e377221 */ /* 0x000fe20000010000 */
[----:B------:R-:W-:Y:S01]  /*9230*/  LOP3.LUT R17, R17, R28, RZ, 0xc0, !PT ;  /* 0x0000001c11117212 */ /* 0x000fe200078ec0ff */
[C---:B------:R-:W-:Y:S01]  /*9240*/  HMMA.16816.F32 R216, R20.reuse, R18, R216 ;  /* 0x0000001214d8723c */ /* 0x040fe200000018d8 */
[--C-:B------:R-:W-:Y:S01]  /*9250*/  HSET2.LE.AND R28, R167, R180.reuse, PT ;  /* 0x000000b4a71c7233 */ /* 0x100fe20003803000 */
[----:B------:R-:W-:Y:S01]  /*9260*/  FADD.FTZ R63, R107, R63 ;  /* 0x0000003f6b3f7221 */ /* 0x000fe20000010000 */
[--C-:B------:R-:W-:Y:S01]  /*9270*/  HSET2.LE.AND R29, R169, R180.reuse, PT ;  /* 0x000000b4a91d7233 */ /* 0x100fe20003803000 */
[----:B--2---:R-:W2:Y:S01]  /*9280*/  LDSM.16.MT88.4 R32, [R240+0x5800] ;  /* 0x00580000f020783b */ /* 0x004ea20000004200 */
[----:B------:R-:W-:Y:S01]  /*9290*/  MUFU.EX2 R123, R123 ;  /* 0x0000007b007b7308 */ /* 0x000fe20000000800 */
[----:B------:R-:W-:Y:S01]  /*92a0*/  FADD.FTZ R58, R136, R58 ;  /* 0x0000003a883a7221 */ /* 0x000fe20000010000 */
[----:B------:R-:W-:Y:S01]  /*92b0*/  F2FP.PACK_AB R18, R103, R99 ;  /* 0x000000636712723e */ /* 0x000fe200000000ff */
[C---:B------:R-:W-:Y:S01]  /*92c0*/  HMMA.16816.F32 R212, R20.reuse, R24, R212 ;  /* 0x0000001814d4723c */ /* 0x040fe200000018d4 */
[--C-:B------:R-:W-:Y:S01]  /*92d0*/  HSET2.LE.AND R19, R173, R180.reuse, PT ;  /* 0x000000b4ad137233 */ /* 0x100fe20003803000 */
[----:B------:R-:W-:Y:S01]  /*92e0*/  FADD.FTZ R56, R145, R56 ;  /* 0x0000003891387221 */ /* 0x000fe20000010000 */
[----:B------:R-:W-:Y:S01]  /*92f0*/  LOP3.LUT R16, R175, R18, RZ, 0xc0, !PT ;  /* 0x00000012af107212 */ /* 0x000fe200078ec0ff */
[--C-:B------:R-:W-:Y:S01]  /*9300*/  HSET2.LE.AND R18, R172, R180.reuse, PT ;  /* 0x000000b4ac127233 */ /* 0x100fe20003803000 */
[----:B------:R-:W1:Y:S01]  /*9310*/  MUFU.EX2 R125, R125 ;  /* 0x0000007d007d7308 */ /* 0x000e620000000800 */
[----:B------:R-:W-:Y:S01]  /*9320*/  FADD.FTZ R55, R141, R55 ;  /* 0x000000378d377221 */ /* 0x000fe20000010000 */
[----:B------:R-:W-:Y:S01]  /*9330*/  F2FP.PACK_AB R25, R98, R102 ;  /* 0x000000666219723e */ /* 0x000fe200000000ff */
[----:B------:R-:W-:Y:S01]  /*9340*/  HMMA.16816.F32 R208, R20, R26, R208 ;  /* 0x0000001a14d0723c */ /* 0x000fe200000018d0 */
[----:B---3--:R-:W-:Y:S01]  /*9350*/  F2FP.PACK_AB R24, R165, R162 ;  /* 0x000000a2a518723e */ /* 0x008fe200000000ff */
[----:B------:R-:W-:Y:S01]  /*9360*/  FADD.FTZ R63, R113, R63 ;  /* 0x0000003f713f7221 */ /* 0x000fe20000010000 */
[----:B------:R-:W-:Y:S01]  /*9370*/  LOP3.LUT R18, R18, R25, RZ, 0xc0, !PT ;  /* 0x0000001912127212 */ /* 0x000fe200078ec0ff */
[----:B------:R-:W-:Y:S01]  /*9380*/  FADD.FTZ R58, R112, R58 ;  /* 0x0000003a703a7221 */ /* 0x000fe20000010000 */
[----:B------:R-:W-:Y:S01]  /*9390*/  LOP3.LUT R19, R19, R24, RZ, 0xc0, !PT ;  /* 0x0000001813137212 */ /* 0x000fe200078ec0ff */
[----:B------:R-:W-:Y:S01]  /*93a0*/  FADD.FTZ R56, R101, R56 ;  /* 0x0000003865387221 */ /* 0x000fe20000010000 */
[----:B------:R-:W-:Y:S01]  /*93b0*/  F2FP.PACK_AB R21, R143, R137 ;  /* 0x000000898f15723e */ /* 0x000fe200000000ff */
[--C-:B------:R-:W-:Y:S01]  /*93c0*/  FFMA.FTZ R20, R78, c[0x0][0x23c], -R79.reuse ;  /* 0x00008f004e147a23 */ /* 0x100fe2000001084f */
[----:B----4-:R-:W-:Y:S01]  /*93d0*/  F2FP.PACK_AB R22, R149, R147 ;  /* 0x000000939516723e */ /* 0x010fe200000000ff */
[----:B------:R-:W-:Y:S01]  /*93e0*/  FFMA.FTZ R78, R77, c[0x0][0x23c], -R79 ;  /* 0x00008f004d4e7a23 */ /* 0x000fe2000001084f */
[----:B------:R-:W-:Y:S01]  /*93f0*/  LOP3.LUT R31, R31, R21, RZ, 0xc0, !PT ;  /* 0x000000151f1f7212 */ /* 0x000fe200078ec0ff */
[----:B------:R3:W-:Y:S01]  /*9400*/  MUFU.EX2 R77, R20 ;  /* 0x00000014004d7308 */ /* 0x0007e20000000800 */
[----:B------:R-:W-:Y:S01]  /*9410*/  F2FP.PACK_AB R21, R150, R148 ;  /* 0x000000949615723e */ /* 0x000fe200000000ff */
[--C-:B------:R-:W-:Y:S01]  /*9420*/  FFMA.FTZ R69, R69, c[0x0][0x23c], -R72.reuse ;  /* 0x00008f0045457a23 */ /* 0x100fe20000010848 */
[----:B------:R-:W-:Y:S01]  /*9430*/  LOP3.LUT R30, R30, R22, RZ, 0xc0, !PT ;  /* 0x000000161e1e7212 */ /* 0x000fe200078ec0ff */
[----:B------:R-:W-:Y:S01]  /*9440*/  FFMA.FTZ R68, R68, c[0x0][0x23c], -R72 ;  /* 0x00008f0044447a23 */ /* 0x000fe20000010848 */
[C---:B-1----:R-:W-:Y:S01]  /*9450*/  HMMA.16816.F32 R204, R16.reuse, R4, R204 ;  /* 0x0000000410cc723c */ /* 0x042fe200000018cc */
[----:B------:R-:W-:Y:S01]  /*9460*/  LOP3.LUT R28, R28, R21, RZ, 0xc0, !PT ;  /* 0x000000151c1c7212 */ /* 0x000fe200078ec0ff */
[----:B------:R-:W-:Y:S01]  /*9470*/  FADD.FTZ R55, R158, R55 ;  /* 0x000000379e377221 */ /* 0x000fe20000010000 */
[--C-:B------:R-:W-:Y:S01]  /*9480*/  HSET2.LE.AND R24, R183, R180.reuse, PT ;  /* 0x000000b4b7187233 */ /* 0x100fe20003803000 */
[----:B------:R-:W-:Y:S01]  /*9490*/  FADD.FTZ R63, R114, R63 ;  /* 0x0000003f723f7221 */ /* 0x000fe20000010000 */
[----:B------:R-:W-:Y:S01]  /*94a0*/  MUFU.EX2 R69, R69 ;  /* 0x0000004500457308 */ /* 0x000fe20000000800 */
[----:B------:R-:W-:Y:S01]  /*94b0*/  FADD.FTZ R58, R116, R58 ;  /* 0x0000003a743a7221 */ /* 0x000fe20000010000 */
[--C-:B------:R-:W-:Y:S01]  /*94c0*/  HSET2.LE.AND R25, R95, R180.reuse, PT ;  /* 0x000000b45f197233 */ /* 0x100fe20003803000 */
[C---:B------:R-:W-:Y:S01]  /*94d0*/  HMMA.16816.F32 R200, R16.reuse, R6, R200 ;  /* 0x0000000610c8723c */ /* 0x040fe200000018c8 */
[----:B------:R-:W-:Y:S01]  /*94e0*/  FADD.FTZ R56, R109, R56 ;  /* 0x000000386d387221 */ /* 0x000fe20000010000 */
[--C-:B------:R-:W-:Y:S01]  /*94f0*/  HSET2.LE.AND R166, R166, R180.reuse, PT ;  /* 0x000000b4a6a67233 */ /* 0x100fe20003803000 */
[----:B---3--:R-:W-:Y:S01]  /*9500*/  F2FP.PACK_AB R20, R125, R123 ;  /* 0x0000007b7d14723e */ /* 0x008fe200000000ff */
[--C-:B------:R-:W-:Y:S01]  /*9510*/  FFMA.FTZ R152, R152, c[0x0][0x23c], -R96.reuse ;  /* 0x00008f0098987a23 */ /* 0x100fe20000010860 */
[----:B------:R-:W-:Y:S01]  /*9520*/  MUFU.EX2 R68, R68 ;  /* 0x0000004400447308 */ /* 0x000fe20000000800 */
[--C-:B------:R-:W-:Y:S01]  /*9530*/  FFMA.FTZ R155, R155, c[0x0][0x23c], -R96.reuse ;  /* 0x00008f009b9b7a23 */ /* 0x100fe20000010860 */
[----:B------:R-:W-:Y:S01]  /*9540*/  LOP3.LUT R29, R29, R20, RZ, 0xc0, !PT ;  /* 0x000000141d1d7212 */ /* 0x000fe200078ec0ff */
[C---:B--2---:R-:W-:Y:S01]  /*9550*/  HMMA.16816.F32 R196, R16.reuse, R32, R196 ;  /* 0x0000002010c4723c */ /* 0x044fe200000018c4 */
[----:B------:R-:W1:Y:S01]  /*9560*/  LDSM.16.MT88.4 R20, [R231+0x5c00] ;  /* 0x005c0000e714783b */ /* 0x000e620000004200 */
[----:B------:R-:W-:Y:S01]  /*9570*/  FFMA.FTZ R124, R124, c[0x0][0x23c], -R96 ;  /* 0x00008f007c7c7a23 */ /* 0x000fe20000010860 */
[--C-:B------:R-:W-:Y:S01]  /*9580*/  HSET2.LE.AND R168, R168, R180.reuse, PT ;  /* 0x000000b4a8a87233 */ /* 0x100fe20003803000 */
[--C-:B------:R-:W-:Y:S01]  /*9590*/  FFMA.FTZ R80, R80, c[0x0][0x23c], -R79.reuse ;  /* 0x00008f0050507a23 */ /* 0x100fe2000001084f */
[----:B------:R-:W-:Y:S01]  /*95a0*/  MUFU.EX2 R152, R152 ;  /* 0x0000009800987308 */ /* 0x000fe20000000800 */
[----:B------:R-:W-:Y:S01]  /*95b0*/  FFMA.FTZ R81, R81, c[0x0][0x23c], -R79 ;  /* 0x00008f0051517a23 */ /* 0x000fe2000001084f */
[--C-:B------:R-:W-:Y:S01]  /*95c0*/  HSET2.LE.AND R26, R171, R180.reuse, PT ;  /* 0x000000b4ab1a7233 */ /* 0x100fe20003803000 */
[----:B------:R-:W-:Y:S01]  /*95d0*/  HMMA.16816.F32 R192, R16, R34, R192 ;  /* 0x0000002210c0723c */ /* 0x000fe200000018c0 */
[----:B------:R-:W2:Y:S01]  /*95e0*/  LDSM.16.MT88.4 R16, [R240+0x5c00] ;  /* 0x005c0000f010783b */ /* 0x000ea20000004200 */
[--C-:B------:R-:W-:Y:S01]  /*95f0*/  FFMA.FTZ R64, R64, c[0x0][0x23c], -R72.reuse ;  /* 0x00008f0040407a23 */ /* 0x100fe20000010848 */
[--C-:B------:R-:W-:Y:S01]  /*9600*/  HSET2.LE.AND R27, R170, R180.reuse, PT ;  /* 0x000000b4aa1b7233 */ /* 0x100fe20003803000 */
[----:B------:R-:W-:Y:S01]  /*9610*/  FFMA.FTZ R183, R71, c[0x0][0x23c], -R72 ;  /* 0x00008f0047b77a23 */ /* 0x000fe20000010848 */
[----:B------:R-:W3:Y:S01]  /*9620*/  MUFU.EX2 R155, R155 ;  /* 0x0000009b009b7308 */ /* 0x000ee20000000800 */
[----:B------:R-:W-:Y:S01]  /*9630*/  FADD.FTZ R55, R135, R55 ;  /* 0x0000003787377221 */ /* 0x000fe20000010000 */
[--C-:B------:R-:W-:Y:S01]  /*9640*/  HSET2.LE.AND R182, R182, R180.reuse, PT ;  /* 0x000000b4b6b67233 */ /* 0x100fe20003803000 */
[----:B------:R-:W-:Y:S01]  /*9650*/  FADD.FTZ R63, R120, R63 ;  /* 0x0000003f783f7221 */ /* 0x000fe20000010000 */
[----:B------:R-:W-:Y:S01]  /*9660*/  HMMA.16816.F32 R220, R28, R4, R220 ;  /* 0x000000041cdc723c */ /* 0x000fe200000018dc */
[----:B------:R-:W-:Y:S01]  /*9670*/  FADD.FTZ R58, R117, R58 ;  /* 0x0000003a753a7221 */ /* 0x000fe20000010000 */
[----:B------:R-:W-:Y:S01]  /*9680*/  HSET2.LE.AND R187, R187, R180, PT ;  /* 0x000000b4bbbb7233 */ /* 0x000fe20003803000 */
[----:B------:R-:W-:Y:S01]  /*9690*/  FADD.FTZ R56, R100, R56 ;  /* 0x0000003864387221 */ /* 0x000fe20000010000 */
[----:B------:R-:W-:Y:S01]  /*96a0*/  MUFU.EX2 R146, R146 ;  /* 0x0000009200927308 */ /* 0x000fe20000000800 */
[----:B------:R-:W-:-:S02]  /*96b0*/  FADD.FTZ R55, R144, R55 ;  /* 0x0000003790377221 */ /* 0x000fc40000010000 */
[----:B------:R-:W-:Y:S01]  /*96c0*/  FADD.FTZ R63, R121, R63 ;  /* 0x0000003f793f7221 */ /* 0x000fe20000010000 */
[C---:B------:R-:W-:Y:S01]  /*96d0*/  HMMA.16816.F32 R216, R28.reuse, R6, R216 ;  /* 0x000000061cd8723c */ /* 0x040fe200000018d8 */
[----:B------:R-:W-:Y:S02]  /*96e0*/  FADD.FTZ R58, R119, R58 ;  /* 0x0000003a773a7221 */ /* 0x000fe40000010000 */
[----:B------:R-:W-:Y:S01]  /*96f0*/  FADD.FTZ R56, R108, R56 ;  /* 0x000000386c387221 */ /* 0x000fe20000010000 */
[----:B------:R-:W4:Y:S01]  /*9700*/  MUFU.EX2 R153, R153 ;  /* 0x0000009900997308 */ /* 0x000f220000000800 */
[----:B------:R-:W-:Y:S01]  /*9710*/  FADD.FTZ R55, R148, R55 ;  /* 0x0000003794377221 */ /* 0x000fe20000010000 */
[----:B---3--:R-:W-:Y:S01]  /*9720*/  F2FP.PACK_AB R5, R155, R152 ;  /* 0x000000989b05723e */ /* 0x008fe200000000ff */
[----:B------:R-:W-:Y:S01]  /*9730*/  FADD.FTZ R63, R123, R63 ;  /* 0x0000003f7b3f7221 */ /* 0x000fe20000010000 */
[----:B------:R-:W-:Y:S01]  /*9740*/  HMMA.16816.F32 R212, R28, R32, R212 ;  /* 0x000000201cd4723c */ /* 0x000fe200000018d4 */
[----:B------:R-:W-:Y:S01]  /*9750*/  FADD.FTZ R58, R99, R58 ;  /* 0x0000003a633a7221 */ /* 0x000fe20000010000 */
[----:B------:R-:W-:Y:S01]  /*9760*/  LOP3.LUT R5, R24, R5, RZ, 0xc0, !PT ;  /* 0x0000000518057212 */ /* 0x000fe200078ec0ff */
[----:B------:R-:W-:Y:S01]  /*9770*/  FADD.FTZ R56, R160, R56 ;  /* 0x00000038a0387221 */ /* 0x000fe20000010000 */
[----:B------:R-:W-:Y:S01]  /*9780*/  MUFU.EX2 R156, R156 ;  /* 0x0000009c009c7308 */ /* 0x000fe20000000800 */
[----:B------:R-:W-:-:S02]  /*9790*/  FADD.FTZ R55, R150, R55 ;  /* 0x0000003796377221 */ /* 0x000fc40000010000 */
[----:B------:R-:W-:Y:S01]  /*97a0*/  FADD.FTZ R63, R125, R63 ;  /* 0x0000003f7d3f7221 */ /* 0x000fe20000010000 */
[----:B------:R-:W-:Y:S01]  /*97b0*/  HMMA.16816.F32 R208, R28, R34, R208 ;  /* 0x000000221cd0723c */ /* 0x000fe200000018d0 */
[----:B------:R-:W-:Y:S01]  /*97c0*/  FADD.FTZ R58, R103, R58 ;  /* 0x0000003a673a7221 */ /* 0x000fe20000010000 */
[----:B------:R-:W-:Y:S01]  /*97d0*/  F2FP.PACK_AB R32, R68, R69 ;  /* 0x000000454420723e */ /* 0x000fe200000000ff */
[----:B------:R-:W-:Y:S01]  /*97e0*/  FADD.FTZ R56, R161, R56 ;  /* 0x00000038a1387221 */ /* 0x000fe20000010000 */
[----:B------:R-:W3:Y:S01]  /*97f0*/  MUFU.EX2 R159, R159 ;  /* 0x0000009f009f7308 */ /* 0x000ee20000000800 */
[----:B------:R-:W-:Y:S01]  /*9800*/  FADD.FTZ R55, R147, R55 ;  /* 0x0000003793377221 */ /* 0x000fe20000010000 */
[----:B------:R-:W-:Y:S01]  /*9810*/  LOP3.LUT R25, R25, R32, RZ, 0xc0, !PT ;  /* 0x0000002019197212 */ /* 0x000fe200078ec0ff */
[----:B------:R-:W-:Y:S01]  /*9820*/  FADD.FTZ R63, R137, R63 ;  /* 0x0000003f893f7221 */ /* 0x000fe20000010000 */
[----:B----4-:R-:W-:Y:S01]  /*9830*/  F2FP.PACK_AB R4, R153, R146 ;  /* 0x000000929904723e */ /* 0x010fe200000000ff */
[----:B------:R-:W-:-:S02]  /*9840*/  FADD.FTZ R58, R102, R58 ;  /* 0x0000003a663a7221 */ /* 0x000fc40000010000 */
[----:B------:R-:W-:Y:S01]  /*9850*/  FADD.FTZ R56, R162, R56 ;  /* 0x00000038a2387221 */ /* 0x000fe20000010000 */
[----:B------:R-:W-:Y:S01]  /*9860*/  MUFU.EX2 R124, R124 ;  /* 0x0000007c007c7308 */ /* 0x000fe20000000800 */
[----:B------:R-:W-:Y:S01]  /*9870*/  FADD.FTZ R55, R149, R55 ;  /* 0x0000003795377221 */ /* 0x000fe20000010000 */
[----:B------:R-:W-:Y:S01]  /*9880*/  LOP3.LUT R4, R182, R4, RZ, 0xc0, !PT ;  /* 0x00000004b6047212 */ /* 0x000fe200078ec0ff */
[----:B------:R-:W-:Y:S02]  /*9890*/  FADD.FTZ R63, R143, R63 ;  /* 0x0000003f8f3f7221 */ /* 0x000fe40000010000 */
[----:B------:R-:W-:Y:S02]  /*98a0*/  FADD.FTZ R58, R98, R58 ;  /* 0x0000003a623a7221 */ /* 0x000fe40000010000 */
[----:B------:R-:W-:Y:S01]  /*98b0*/  FADD.FTZ R56, R165, R56 ;  /* 0x00000038a5387221 */ /* 0x000fe20000010000 */
[----:B------:R-:W4:Y:S01]  /*98c0*/  MUFU.EX2 R181, R181 ;  /* 0x000000b500b57308 */ /* 0x000f220000000800 */
[----:B---3--:R-:W-:Y:S01]  /*98d0*/  F2FP.PACK_AB R6, R159, R156 ;  /* 0x0000009c9f06723e */ /* 0x008fe200000000ff */
[----:B------:R-:W-:-:S02]  /*98e0*/  FADD.FTZ R55, R146, R55 ;  /* 0x0000003792377221 */ /* 0x000fc40000010000 */
[----:B------:R-:W-:Y:S01]  /*98f0*/  FADD.FTZ R63, R152, R63 ;  /* 0x0000003f983f7221 */ /* 0x000fe20000010000 */
[----:B------:R-:W-:Y:S01]  /*9900*/  LOP3.LUT R6, R166, R6, RZ, 0xc0, !PT ;  /* 0x00000006a6067212 */ /* 0x000fe200078ec0ff */
[----:B------:R-:W-:Y:S02]  /*9910*/  FADD.FTZ R56, R69, R56 ;  /* 0x0000003845387221 */ /* 0x000fe40000010000 */
[----:B------:R-:W3:Y:S01]  /*9920*/  MUFU.EX2 R80, R80 ;  /* 0x0000005000507308 */ /* 0x000ee20000000800 */
[----:B------:R-:W-:Y:S02]  /*9930*/  FADD.FTZ R55, R153, R55 ;  /* 0x0000003799377221 */ /* 0x000fe40000010000 */
[----:B------:R-:W-:Y:S02]  /*9940*/  FADD.FTZ R63, R155, R63 ;  /* 0x0000003f9b3f7221 */ /* 0x000fe40000010000 */
[----:B------:R-:W-:Y:S02]  /*9950*/  FADD.FTZ R56, R68, R56 ;  /* 0x0000003844387221 */ /* 0x000fe40000010000 */
[----:B------:R-:W-:Y:S01]  /*9960*/  FADD.FTZ R55, R156, R55 ;  /* 0x000000379c377221 */ /* 0x000fe20000010000 */
[----:B------:R-:W2:Y:S01]  /*9970*/  MUFU.EX2 R81, R81 ;  /* 0x0000005100517308 */ /* 0x000ea20000000800 */
[----:B----4-:R-:W-:Y:S01]  /*9980*/  F2FP.PACK_AB R7, R181, R124 ;  /* 0x0000007cb507723e */ /* 0x010fe200000000ff */
[----:B------:R-:W-:-:S02]  /*9990*/  FADD.FTZ R63, R124, R63 ;  /* 0x0000003f7c3f7221 */ /* 0x000fc40000010000 */
[----:B------:R-:W-:Y:S01]  /*99a0*/  FADD.FTZ R180, R159, R55 ;  /* 0x000000379fb47221 */ /* 0x000fe20000010000 */
[----:B------:R-:W-:Y:S01]  /*99b0*/  LOP3.LUT R7, R168, R7, RZ, 0xc0, !PT ;  /* 0x00000007a8077212 */ /* 0x000fe200078ec0ff */
[----:B------:R-:W-:Y:S02]  /*99c0*/  FADD.FTZ R181, R181, R63 ;  /* 0x0000003fb5b57221 */ /* 0x000fe40000010000 */
[----:B------:R-:W4:Y:S01]  /*99d0*/  MUFU.EX2 R78, R78 ;  /* 0x0000004e004e7308 */ /* 0x000f220000000800 */
[----:B---3--:R-:W-:-:S03]  /*99e0*/  FADD.FTZ R58, R80, R58 ;  /* 0x0000003a503a7221 */ /* 0x008fc60000010000 */
[C---:B-1----:R-:W-:Y:S04]  /*99f0*/  HMMA.16816.F32 R220, R4.reuse, R20, R220 ;  /* 0x0000001404dc723c */ /* 0x042fe800000018dc */
[----:B------:R-:W1:Y:S01]  /*9a00*/  MUFU.EX2 R64, R64 ;  /* 0x0000004000407308 */ /* 0x000e620000000800 */
[C---:B--2---:R-:W-:Y:S01]  /*9a10*/  F2FP.PACK_AB R57, R81.reuse, R80 ;  /* 0x000000505139723e */ /* 0x044fe200000000ff */
[----:B------:R-:W-:Y:S02]  /*9a20*/  FADD.FTZ R58, R81, R58 ;  /* 0x0000003a513a7221 */ /* 0x000fe40000010000 */
[----:B------:R-:W-:Y:S01]  /*9a30*/  HMMA.16816.F32 R216, R4, R22, R216 ;  /* 0x0000001604d8723c */ /* 0x000fe200000018d8 */
[----:B------:R-:W-:Y:S01]  /*9a40*/  LOP3.LUT R24, R187, R57, RZ, 0xc0, !PT ;  /* 0x00000039bb187212 */ /* 0x000fe200078ec0ff */
[----:B------:R-:W-:-:S02]  /*9a50*/  FADD.FTZ R58, R77, R58 ;  /* 0x0000003a4d3a7221 */ /* 0x000fc40000010000 */
[----:B------:R-:W2:Y:S01]  /*9a60*/  MUFU.EX2 R183, R183 ;  /* 0x000000b700b77308 */ /* 0x000ea20000000800 */
[C---:B----4-:R-:W-:Y:S01]  /*9a70*/  F2FP.PACK_AB R33, R78.reuse, R77 ;  /* 0x0000004d4e21723e */ /* 0x050fe200000000ff */
[----:B------:R-:W-:Y:S02]  /*9a80*/  FADD.FTZ R182, R78, R58 ;  /* 0x0000003a4eb67221 */ /* 0x000fe40000010000 */
[----:B------:R-:W-:Y:S01]  /*9a90*/  HMMA.16816.F32 R212, R4, R16, R212 ;  /* 0x0000001004d4723c */ /* 0x000fe200000018d4 */
[----:B------:R-:W-:Y:S01]  /*9aa0*/  LOP3.LUT R26, R26, R33, RZ, 0xc0, !PT ;  /* 0x000000211a1a7212 */ /* 0x000fe200078ec0ff */
[----:B-1----:R-:W-:-:S06]  /*9ab0*/  FADD.FTZ R56, R64, R56 ;  /* 0x0000003840387221 */ /* 0x002fcc0000010000 */
[----:B------:R-:W-:Y:S01]  /*9ac0*/  HMMA.16816.F32 R208, R4, R18, R208 ;  /* 0x0000001204d0723c */ /* 0x000fe200000018d0 */
[C---:B--2---:R-:W-:Y:S01]  /*9ad0*/  F2FP.PACK_AB R32, R183.reuse, R64 ;  /* 0x00000040b720723e */ /* 0x044fe200000000ff */
[----:B------:R-:W-:-:S03]  /*9ae0*/  FADD.FTZ R183, R183, R56 ;  /* 0x00000038b7b77221 */ /* 0x000fc60000010000 */
[----:B------:R-:W-:-:S07]  /*9af0*/  LOP3.LUT R27, R27, R32, RZ, 0xc0, !PT ;  /* 0x000000201b1b7212 */ /* 0x000fce00078ec0ff */
        /* <DEDUP_REMOVED lines=12> */
[----:B------:R-:W-:Y:S02]  /*9bc0*/  IMAD.U32 R11, RZ, RZ, UR6 ;  /* 0x00000006ff0b7e24 */ /* 0x000fe4000f8e00ff */
[----:B------:R-:W-:Y:S01]  /*9bd0*/  IMAD.WIDE.U32 R14, R14, UR24, R248 ;  /* 0x000000180e0e7c25 */ /* 0x000fe2000f8e00f8 */
[----:B------:R-:W-:Y:S01]  /*9be0*/  UIMAD UR7, UR30, UR24, UR7 ;  /* 0x000000181e0772a4 */ /* 0x000fe2000f8e0207 */
[----:B------:R-:W-:Y:S02]  /*9bf0*/  STL [R1+0x8], R10 ;  /* 0x0000080a01007387 */ /* 0x000fe40000100800 */
[----:B------:R-:W-:Y:S01]  /*9c00*/  IMAD.U32 R7, RZ, RZ, UR6 ;  /* 0x00000006ff077e24 */ /* 0x000fe2000f8e00ff */
[----:B------:R-:W-:Y:S01]  /*9c10*/  @!P1 LEA R11, P2, R11, R14, 0x6 ;  /* 0x0000000e0b0b9211 */ /* 0x000fe200078430ff */
[----:B------:R-:W-:Y:S01]  /*9c20*/  @!P1 IMAD.MOV.U32 R4, RZ, RZ, c[0x0][0x1a4] ;  /* 0x00006900ff049624 */ /* 0x000fe200078e00ff */
[----:B------:R-:W-:Y:S01]  /*9c30*/  IADD3 R15, R15, UR7, RZ ;  /* 0x000000070f0f7c10 */ /* 0x000fe2000fffe0ff */
[----:B------:R-:W-:Y:S01]  /*9c40*/  IMAD.U32 R0, RZ, RZ, UR6 ;  /* 0x00000006ff007e24 */ /* 0x000fe2000f8e00ff */
[C---:B------:R-:W-:Y:S01]  /*9c50*/  @!P1 IADD3 R6, P0, R14.reuse, UR26, RZ ;  /* 0x0000001a0e069c10 */ /* 0x040fe2000ff1e0ff */
[----:B------:R-:W-:Y:S01]  /*9c60*/  UIADD3 UR6, UR5, -0x2, URZ ;  /* 0xfffffffe05067890 */ /* 0x000fe2000fffe03f */
[----:B------:R-:W-:Y:S01]  /*9c70*/  @!P1 LEA R20, P3, R14, c[0x0][0x170], 0x1 ;  /* 0x00005c000e149a11 */ /* 0x000fe200078608ff */
[----:B------:R-:W-:Y:S01]  /*9c80*/  STL [R1+0x4], R9 ;  /* 0x0000040901007387 */ /* 0x000fe20000100800 */
[----:B------:R-:W-:Y:S01]  /*9c90*/  @!P1 LEA.HI.X R7, R7, R15, R4, 0x6, P2 ;  /* 0x0000000f07079211 */ /* 0x000fe200010f3404 */
[----:B------:R-:W-:Y:S01]  /*9ca0*/  @!P1 IMAD R4, R4, 0x60, RZ ;  /* 0x0000006004049824 */ /* 0x000fe200078e02ff */
[----:B------:R-:W-:Y:S01]  /*9cb0*/  @!P1 IADD3.X R5, R15, UR25, RZ, P0, !PT ;  /* 0x000000190f059c10 */ /* 0x000fe200087fe4ff */
[----:B------:R-:W-:Y:S01]  /*9cc0*/  IMAD.U32 R132, RZ, RZ, UR6 ;  /* 0x00000006ff847e24 */ /* 0x000fe2000f8e00ff */
[--C-:B------:R-:W-:Y:S01]  /*9cd0*/  @!P1 LEA.HI.X R21, R14, c[0x0][0x174], R15.reuse, 0x1, P3 ;  /* 0x00005d000e159a11 */ /* 0x100fe200018f0c0f */
[----:B------:R-:W-:Y:S01]  /*9ce0*/  @!P1 IMAD.WIDE.U32 R14, R0, 0x60, R14 ;  /* 0x00000060000e9825 */ /* 0x000fe200078e000e */
[----:B------:R-:W-:Y:S01]  /*9cf0*/  @!P1 LEA R18, P2, R6, c[0x0][0x170], 0x1 ;  /* 0x00005c0006129a11 */ /* 0x000fe200078408ff */
[----:B------:R-:W-:Y:S01]  /*9d00*/  @P1 STS [R230+0x4000], RZ ;  /* 0x004000ffe6001388 */ /* 0x000fe20000000800 */
[C---:B------:R-:W-:Y:S01]  /*9d10*/  @!P1 LEA R16, P0, R11.reuse, c[0x0][0x170], 0x1 ;  /* 0x00005c000b109a11 */ /* 0x040fe200078008ff */
[----:B------:R-:W-:Y:S01]  /*9d20*/  @!P1 IMAD.IADD R4, R4, 0x1, R15 ;  /* 0x0000000104049824 */ /* 0x000fe200078e020f */
[----:B------:R-:W-:Y:S01]  /*9d30*/  @!P1 LEA.HI.X R19, R6, c[0x0][0x174], R5, 0x1, P2 ;  /* 0x00005d0006139a11 */ /* 0x000fe200010f0c05 */
[----:B------:R-:W-:Y:S01]  /*9d40*/  @P1 STS [R230+0x4004], RZ ;  /* 0x004004ffe6001388 */ /* 0x000fe20000000800 */
[----:B------:R-:W-:Y:S01]  /*9d50*/  @!P1 LEA.HI.X R17, R11, c[0x0][0x174], R7, 0x1, P0 ;  /* 0x00005d000b119a11 */ /* 0x000fe200000f0c07 */
[----:B------:R-:W-:Y:S01]  /*9d60*/  IMAD R132, R132, 0x80, R184 ;  /* 0x0000008084847824 */ /* 0x000fe200078e02b8 */
[C---:B------:R-:W-:Y:S01]  /*9d70*/  @!P1 LEA R6, P0, R14.reuse, c[0x0][0x170], 0x1 ;  /* 0x00005c000e069a11 */ /* 0x040fe200078008ff */
[----:B------:R-:W-:Y:S01]  /*9d80*/  @P1 STS.64 [R230+0x4008], RZ ;  /* 0x004008ffe6001388 */ /* 0x000fe20000000a00 */
[----:B------:R-:W-:Y:S01]  /*9d90*/  IMAD.U32 R11, RZ, RZ, UR6 ;  /* 0x00000006ff0b7e24 */ /* 0x000fe2000f8e00ff */
[----:B------:R-:W1:Y:S01]  /*9da0*/  I2F R0, R132 ;  /* 0x0000008400007306 */ /* 0x000e620000201400 */
[----:B------:R-:W-:Y:S01]  /*9db0*/  @!P1 LEA.HI.X R7, R14, c[0x0][0x174], R4, 0x1, P0 ;  /* 0x00005d000e079a11 */ /* 0x000fe200000f0c04 */
[----:B------:R-:W-:Y:S01]  /*9dc0*/  @!PT LDS RZ, [RZ] ;  /* 0x00000000fffff984 */ /* 0x000fe20000000800 */
[----:B------:R-:W-:Y:S01]  /*9dd0*/  @!PT LDS RZ, [RZ] ;  /* 0x00000000fffff984 */ /* 0x000fe20000000800 */
[----:B------:R-:W-:Y:S01]  /*9de0*/  @!PT LDS RZ, [RZ] ;  /* 0x00000000fffff984 */ /* 0x000fe20000000800 */
[----:B------:R2:W-:Y:S01]  /*9df0*/  @!P1 LDGSTS.E.BYPASS.LTC128B.128 [R230+0x4000], [R20.64] ;  /* 0x0400000014e69fae */ /* 0x0005e2000b901d5c */
[C---:B------:R-:W-:Y:S01]  /*9e00*/  IADD3 R15, R132.reuse, 0x1, RZ ;  /* 0x00000001840f7810 */ /* 0x040fe20007ffe0ff */
[----:B------:R-:W-:Y:S01]  /*9e10*/  IMAD R11, R11, 0x80, R184 ;  /* 0x000000800b0b7824 */ /* 0x000fe200078e02b8 */
[----:B------:R-:W-:Y:S01]  /*9e20*/  IADD3 R187, R132, 0x9, RZ ;  /* 0x0000000984bb7810 */ /* 0x000fe20007ffe0ff */
[----:B------:R-:W-:Y:S01]  /*9e30*/  @P1 STS.128 [R230+0x4800], RZ ;  /* 0x004800ffe6001388 */ /* 0x000fe20000000c00 */
[C---:B------:R-:W-:Y:S01]  /*9e40*/  ISETP.GE.AND P6, PT, R15.reuse, R186, PT ;  /* 0x000000ba0f00720c */ /* 0x040fe20003fc6270 */
[----:B------:R-:W-:Y:S01]  /*9e50*/  I2F R14, R15 ;  /* 0x0000000f000e7306 */ /* 0x000fe20000201400 */
[C---:B------:R-:W-:Y:S01]  /*9e60*/  ISETP.GE.AND P4, PT, R15.reuse, R185, PT ;  /* 0x000000b90f00720c */ /* 0x040fe20003f86270 */
[----:B------:R-:W-:Y:S01]  /*9e70*/  @!PT LDS RZ, [RZ] ;  /* 0x00000000fffff984 */ /* 0x000fe20000000800 */
[----:B------:R-:W-:Y:S01]  /*9e80*/  @!PT LDS RZ, [RZ] ;  /* 0x00000000fffff984 */ /* 0x000fe20000000800 */
[----:B------:R-:W-:Y:S01]  /*9e90*/  @!PT LDS RZ, [RZ] ;  /* 0x00000000fffff984 */ /* 0x000fe20000000800 */
[----:B------:R3:W-:Y:S01]  /*9ea0*/  @!P1 LDGSTS.E.BYPASS.LTC128B.128 [R230+0x4800], [R18.64] ;  /* 0x0480000012e69fae */ /* 0x0007e2000b901d5c */
[C---:B-----5:R-:W-:Y:S01]  /*9eb0*/  ISETP.GE.AND P2, PT, R15.reuse, R3, PT ;  /* 0x000000030f00720c */ /* 0x060fe20003f46270 */
[----:B------:R-:W-:Y:S01]  /*9ec0*/  UIADD3 UR7, UR5, -0x2, URZ ;  /* 0xfffffffe05077890 */ /* 0x000fe2000fffe03f */
[----:B------:R-:W-:Y:S01]  /*9ed0*/  ISETP.GE.AND P3, PT, R15, R2, PT ;  /* 0x000000020f00720c */ /* 0x000fe20003f66270 */
[----:B------:R-:W-:Y:S01]  /*9ee0*/  @P1 STS.128 [R230+0x5000], RZ ;  /* 0x005000ffe6001388 */ /* 0x000fe20000000c00 */
[C---:B------:R-:W-:Y:S01]  /*9ef0*/  IADD3 R245, R11.reuse, 0x38, RZ ;  /* 0x000000380bf57810 */ /* 0x040fe20007ffe0ff */
[----:B------:R-:W4:Y:S02]  /*9f00*/  I2F R135, R11 ;  /* 0x0000000b00877306 */ /* 0x000f240000201400 */
        /* <DEDUP_REMOVED lines=10> */
[----:B------:R-:W2:Y:S04]  /*9fb0*/  LDSM.16.M88.4 R188, [R179+0x1000] ;  /* 0x00100000b3bc783b */ /* 0x000ea80000000200 */
[----:B------:R-:W3:Y:S04]  /*9fc0*/  LDSM.16.M88.4 R120, [R178+0x2400] ;  /* 0x00240000b278783b */ /* 0x000ee80000000200 */
[----:B------:R-:W-:Y:S04]  /*9fd0*/  LDSM.16.M88.4 R112, [R178+0x2800] ;  /* 0x00280000b270783b */ /* 0x000fe80000000200 */
[----:B------:R-:W4:Y:S04]  /*9fe0*/  LDSM.16.M88.4 R104, [R178+0x2c00] ;  /* 0x002c0000b268783b */ /* 0x000f280000000200 */
[----:B------:R-:W-:Y:S04]  /*9ff0*/  LDSM.16.M88.4 R96, [R178+0x3000] ;  /* 0x00300000b260783b */ /* 0x000fe80000000200 */
[----:B-1----:R-:W1:Y:S04]  /*a000*/  LDSM.16.M88.4 R4, [R179] ;  /* 0x00000000b304783b */ /* 0x002e680000000200 */
[----:B------:R-:W1:Y:S04]  /*a010*/  LDSM.16.M88.4 R88, [R178+0x3400] ;  /* 0x00340000b258783b */ /* 0x000e680000000200 */
[----:B------:R-:W1:Y:S04]  /*a020*/  LDSM.16.M88.4 R80, [R178+0x3800] ;  /* 0x00380000b250783b */ /* 0x000e680000000200 */
[----:B------:R-:W1:Y:S04]  /*a030*/  LDSM.16.M88.4 R224, [R178+0x3c00] ;  /* 0x003c0000b2e0783b */ /* 0x000e680000000200 */
[----:B------:R-:W-:Y:S04]  /*a040*/  LDSM.16.M88.4 R76, [R177] ;  /* 0x00000000b14c783b */ /* 0x000fe80000000200 */
[----:B------:R-:W1:Y:S01]  /*a050*/  LDSM.16.M88.4 R168, [R176] ;  /* 0x00000000b0a8783b */ /* 0x000e620000000200 */
[C---:B--2---:R-:W-:Y:S03]  /*a060*/  HMMA.16816.F32 R136, R188.reuse, R128, RZ ;  /* 0x00000080bc88723c */ /* 0x044fe600000018ff */
[----:B------:R-:W2:Y:S04]  /*a070*/  LDSM.16.M88.4 R172, [R177+0x1000] ;  /* 0x00100000b1ac783b */ /* 0x000ea80000000200 */
[----:B------:R-:W2:Y:S01]  /*a080*/  LDSM.16.M88.4 R164, [R176+0x400] ;  /* 0x00040000b0a4783b */ /* 0x000ea20000000200 */
[C---:B---3--:R-:W-:Y:S03]  /*a090*/  HMMA.16816.F32 R124, R188.reuse, R120, RZ ;  /* 0x00000078bc7c723c */ /* 0x048fe600000018ff */
[----:B------:R-:W3:Y:S04]  /*a0a0*/  LDSM.16.M88.4 R160, [R176+0x800] ;  /* 0x00080000b0a0783b */ /* 0x000ee80000000200 */
[----:B------:R-:W2:Y:S01]  /*a0b0*/  LDSM.16.M88.4 R156, [R176+0xc00] ;  /* 0x000c0000b09c783b */ /* 0x000ea20000000200 */
[----:B----4-:R-:W-:Y:S03]  /*a0c0*/  HMMA.16816.F32 R108, R188, R104, RZ ;  /* 0x00000068bc6c723c */ /* 0x010fe600000018ff */
[----:B------:R-:W4:Y:S04]  /*a0d0*/  LDSM.16.M88.4 R152, [R176+0x1000] ;  /* 0x00100000b098783b */ /* 0x000f280000000200 */
[----:B------:R-:W2:Y:S01]  /*a0e0*/  LDSM.16.M88.4 R148, [R176+0x1400] ;  /* 0x00140000b094783b */ /* 0x000ea20000000200 */
[C---:B-1----:R-:W-:Y:S03]  /*a0f0*/  HMMA.16816.F32 R72, R4.reuse, R128, RZ ;  /* 0x000000800448723c */ /* 0x042fe600000018ff */
[----:B------:R-:W1:Y:S04]  /*a100*/  LDSM.16.M88.4 R144, [R176+0x1800] ;  /* 0x00180000b090783b */ /* 0x000e680000000200 */
[----:B------:R-:W1:Y:S01]  /*a110*/  LDSM.16.M88.4 R140, [R176+0x1c00] ;  /* 0x001c0000b08c783b */ /* 0x000e620000000200 */
[C---:B------:R-:W-:Y:S03]  /*a120*/  HMMA.16816.F32 R68, R4.reuse, R130, RZ ;  /* 0x000000820444723c */ /* 0x040fe600000018ff */
[----:B------:R3:W-:Y:S04]  /*a130*/  STL [R1], R8 ;  /* 0x0000000801007387 */ /* 0x0007e80000100800 */
[----:B------:R-:W0:Y:S01]  /*a140*/  LDGDEPBAR ;  /* 0x00000000000079af */ /* 0x000e220000000000 */
[C---:B------:R-:W-:Y:S08]  /*a150*/  HMMA.16816.F32 R64, R4.reuse, R120, RZ ;  /* 0x000000780440723c */ /* 0x040ff000000018ff */
[C---:B------:R-:W-:Y:S08]  /*a160*/  HMMA.16816.F32 R60, R4.reuse, R122, RZ ;  /* 0x0000007a043c723c */ /* 0x040ff000000018ff */
[----:B------:R-:W-:Y:S01]  /*a170*/  HMMA.16816.F32 R56, R4, R112, RZ ;  /* 0x000000700438723c */ /* 0x000fe200000018ff */
[----:B---3--:R-:W-:Y:S01]  /*a180*/  IADD3 R8, R11, 0x48, RZ ;  /* 0x000000480b087810 */ /* 0x008fe20007ffe0ff */
[----:B------:R-:W-:Y:S01]  /*a190*/  UISETP.GE.AND UP0, UPT, UR5, 0x3, UPT ;  /* 0x000000030500788c */ /* 0x000fe2000bf06270 */
[----:B------:R-:W-:-:S05]  /*a1a0*/  DEPBAR.LE SB0, 0x0 ;  /* 0x000080000000791a */ /* 0x000fca0000000000 */
        /* <DEDUP_REMOVED lines=13> */
[----:B------:R-:W-:Y:S08]  /*a280*/  HMMA.16816.F32 R116, R188, R112, RZ ;  /* 0x00000070bc74723c */ /* 0x000ff000000018ff */
[-C--:B------:R-:W-:Y:S08]  /*a290*/  HMMA.16816.F32 R72, R76, R168.reuse, R72 ;  /* 0x000000a84c48723c */ /* 0x080ff00000001848 */
[----:B--2---:R-:W-:Y:S01]  /*a2a0*/  HMMA.16816.F32 R136, R172, R168, R136 ;  /* 0x000000a8ac88723c */ /* 0x004fe20000001888 */
[----:B------:R-:W2:Y:S07]  /*a2b0*/  I2F R168, R187 ;  /* 0x000000bb00a87306 */ /* 0x000eae0000201400 */
[C---:B------:R-:W-:Y:S08]  /*a2c0*/  HMMA.16816.F32 R68, R76.reuse, R170, R68 ;  /* 0x000000aa4c44723c */ /* 0x040ff00000001844 */
[----:B------:R-:W-:Y:S01]  /*a2d0*/  HMMA.16816.F32 R64, R76, R164, R64 ;  /* 0x000000a44c40723c */ /* 0x000fe20000001840 */
[----:B------:R-:W-:Y:S01]  /*a2e0*/  FFMA.FTZ R244, R0, UR4, R72 ;  /* 0x0000000400f47c23 */ /* 0x000fe20008010048 */
[----:B------:R-:W-:Y:S01]  /*a2f0*/  IADD3 R72, R11, 0x40, RZ ;  /* 0x000000400b487810 */ /* 0x000fe20007ffe0ff */
[----:B------:R-:W-:-:S03]  /*a300*/  FFMA.FTZ R74, R135, UR4, R74 ;  /* 0x00000004874a7c23 */ /* 0x000fc6000801004a */
[----:B------:R-:W3:Y:S02]  /*a310*/  I2F R10, R72 ;  /* 0x00000048000a7306 */ /* 0x000ee40000201400 */
[C---:B------:R-:W-:Y:S08]  /*a320*/  HMMA.16816.F32 R60, R76.reuse, R166, R60 ;  /* 0x000000a64c3c723c */ /* 0x040ff0000000183c */
[----:B------:R-:W-:Y:S01]  /*a330*/  HMMA.16816.F32 R56, R76, R160, R56 ;  /* 0x000000a04c38723c */ /* 0x000fe20000001838 */
[----:B--2---:R-:W-:-:S07]  /*a340*/  FFMA.FTZ R71, R168, UR4, R71 ;  /* 0x00000004a8477c23 */ /* 0x004fce0008010047 */
[C---:B------:R-:W-:Y:S08]  /*a350*/  HMMA.16816.F32 R48, R76.reuse, R156, R48 ;  /* 0x0000009c4c30723c */ /* 0x040ff00000001830 */
[C---:B----4-:R-:W-:Y:S08]  /*a360*/  HMMA.16816.F32 R40, R76.reuse, R152, R40 ;  /* 0x000000984c28723c */ /* 0x050ff00000001828 */
[C---:B------:R-:W-:Y:S08]  /*a370*/  HMMA.16816.F32 R32, R76.reuse, R148, R32 ;  /* 0x000000944c20723c */ /* 0x040ff00000001820 */
[C---:B-1----:R-:W-:Y:S08]  /*a380*/  HMMA.16816.F32 R24, R76.reuse, R144, R24 ;  /* 0x000000904c18723c */ /* 0x042ff00000001818 */
[----:B------:R-:W-:Y:S01]  /*a390*/  HMMA.16816.F32 R16, R76, R140, R16 ;  /* 0x0000008c4c10723c */ /* 0x000fe20000001810 */
[----:B---3--:R-:W-:-:S07]  /*a3a0*/  FFMA.FTZ R42, R10, UR4, R42 ;  /* 0x000000040a2a7c23 */ /* 0x008fce000801002a */
[C---:B------:R-:W-:Y:S08]  /*a3b0*/  HMMA.16816.F32 R52, R76.reuse, R162, R52 ;  /* 0x000000a24c34723c */ /* 0x040ff00000001834 */
[C---:B------:R-:W-:Y:S08]  /*a3c0*/  HMMA.16816.F32 R44, R76.reuse, R158, R44 ;  /* 0x0000009e4c2c723c */ /* 0x040ff0000000182c */
[C---:B------:R-:W-:Y:S08]  /*a3d0*/  HMMA.16816.F32 R36, R76.reuse, R154, R36 ;  /* 0x0000009a4c24723c */ /* 0x040ff00000001824 */
[C---:B------:R-:W-:Y:S08]  /*a3e0*/  HMMA.16816.F32 R28, R76.reuse, R150, R28 ;  /* 0x000000964c1c723c */ /* 0x040ff0000000181c */
[C---:B------:R-:W-:Y:S08]  /*a3f0*/  HMMA.16816.F32 R20, R76.reuse, R146, R20 ;  /* 0x000000924c14723c */ /* 0x040ff00000001814 */
[----:B------:R-:W-:Y:S08]  /*a400*/  HMMA.16816.F32 R4, R76, R142, R4 ;  /* 0x0000008e4c04723c */ /* 0x000ff00000001804 */
[----:B------:R-:W-:Y:S07]  /*a410*/  HMMA.16816.F32 R76, R188, R224, RZ ;  /* 0x000000e0bc4c723c */ /* 0x000fee00000018ff */
[----:B------:R-:W-:Y:S01]  /*a420*/  IADD3 R224, R132, 0x8, RZ ;  /* 0x0000000884e07810 */ /* 0x000fe20007ffe0ff */
[----:B------:R-:W-:Y:S03]  /*a430*/  HMMA.16816.F32 R128, R172, R170, R128 ;  /* 0x000000aaac80723c */ /* 0x000fe60000001880 */
[----:B------:R-:W1:Y:S01]  /*a440*/  I2F R171, R224 ;  /* 0x000000e000ab7306 */ /* 0x000e620000201400 */
[----:B------:R-:W-:-:S02]  /*a450*/  ISETP.GE.AND P0, PT, R224, R186, PT ;  /* 0x000000bae000720c */ /* 0x000fc40003f06270 */
[----:B------:R-:W-:Y:S02]  /*a460*/  ISETP.GE.AND P5, PT, R224, R185, PT ;  /* 0x000000b9e000720c */ /* 0x000fe40003fa6270 */
[----:B------:R-:W-:Y:S01]  /*a470*/  HMMA.16816.F32 R124, R172, R164, R124 ;  /* 0x000000a4ac7c723c */ /* 0x000fe2000000187c */
[----:B------:R-:W-:Y:S02]  /*a480*/  IADD3 R170, R132, 0x10, RZ ;  /* 0x0000001084aa7810 */ /* 0x000fe40007ffe0ff */
[----:B------:R2:W3:Y:S05]  /*a490*/  I2F R165, R15 ;  /* 0x0000000f00a57306 */ /* 0x0004ea0000201400 */
[----:B------:R-:W-:Y:S03]  /*a4a0*/  HMMA.16816.F32 R112, R188, R114, RZ ;  /* 0x00000072bc70723c */ /* 0x000fe600000018ff */
[----:B------:R-:W4:Y:S01]  /*a4b0*/  I2F R164, R224 ;  /* 0x000000e000a47306 */ /* 0x000f220000201400 */
[----:B-1----:R-:W-:-:S04]  /*a4c0*/  FFMA.FTZ R68, R171, UR4, R68 ;  /* 0x00000004ab447c23 */ /* 0x002fc80008010044 */
[----:B------:R-:W-:Y:S01]  /*a4d0*/  HMMA.16816.F32 R100, R188, R96, RZ ;  /* 0x00000060bc64723c */ /* 0x000fe200000018ff */
[----:B------:R-:W-:Y:S02]  /*a4e0*/  FFMA.FTZ R129, R168, UR4, R129 ;  /* 0x00000004a8817c23 */ /* 0x000fe40008010081 */
[----:B------:R-:W1:Y:S01]  /*a4f0*/  I2F R169, R170 ;  /* 0x000000aa00a97306 */ /* 0x000e620000201400 */
[----:B--2---:R-:W-:Y:S02]  /*a500*/  FFMA.FTZ R15, R14, UR4, R73 ;  /* 0x000000040e0f7c23 */ /* 0x004fe40008010049 */
[C---:B---3--:R-:W-:Y:S02]  /*a510*/  FFMA.FTZ R14, R165.reuse, UR4, R75 ;  /* 0x00000004a50e7c23 */ /* 0x048fe4000801004b */
[C---:B------:R-:W-:Y:S01]  /*a520*/  HMMA.16816.F32 R120, R172.reuse, R166, R120 ;  /* 0x000000a6ac78723c */ /* 0x040fe20000001878 */
[----:B------:R-:W-:Y:S01]  /*a530*/  FFMA.FTZ R139, R165, UR4, R139 ;  /* 0x00000004a58b7c23 */ /* 0x000fe2000801008b */
[----:B------:R-:W-:Y:S01]  /*a540*/  FSEL R15, R15, -INF , !P6 ;  /* 0xff8000000f0f7808 */ /* 0x000fe20007000000 */
[----:B------:R-:W2:Y:S01]  /*a550*/  I2F R166, R187 ;  /* 0x000000bb00a67306 */ /* 0x000ea20000201400 */
[----:B------:R-:W-:Y:S01]  /*a560*/  FFMA.FTZ R137, R165, UR4, R137 ;  /* 0x00000004a5897c23 */ /* 0x000fe20008010089 */
[----:B------:R-:W-:Y:S01]  /*a570*/  FSEL R14, R14, -INF , !P4 ;  /* 0xff8000000e0e7808 */ /* 0x000fe20006000000 */
[----:B----4-:R-:W-:Y:S01]  /*a580*/  FFMA.FTZ R70, R164, UR4, R70 ;  /* 0x00000004a4467c23 */ /* 0x010fe20008010046 */
[----:B------:R-:W-:Y:S01]  /*a590*/  IADD3 R167, R132, 0x11, RZ ;  /* 0x0000001184a77810 */ /* 0x000fe20007ffe0ff */
[C---:B------:R-:W-:Y:S01]  /*a5a0*/  HMMA.16816.F32 R108, R172.reuse, R156, R108 ;  /* 0x0000009cac6c723c */ /* 0x040fe2000000186c */
[----:B------:R-:W-:Y:S01]  /*a5b0*/  FFMA.FTZ R128, R164, UR4, R128 ;  /* 0x00000004a4807c23 */ /* 0x000fe20008010080 */
[-C--:B------:R-:W-:Y:S01]  /*a5c0*/  ISETP.GE.AND P6, PT, R224, R3.reuse, PT ;  /* 0x00000003e000720c */ /* 0x080fe20003fc6270 */
[----:B------:R-:W3:Y:S01]  /*a5d0*/  I2F R134, R170 ;  /* 0x000000aa00867306 */ /* 0x000ee20000201400 */
[----:B------:R-:W-:Y:S01]  /*a5e0*/  FFMA.FTZ R130, R164, UR4, R130 ;  /* 0x00000004a4827c23 */ /* 0x000fe20008010082 */
[----:B------:R-:W-:Y:S01]  /*a5f0*/  ISETP.GE.AND P4, PT, R224, R2, PT ;  /* 0x00000002e000720c */ /* 0x000fe20003f86270 */
[----:B------:R-:W-:Y:S01]  /*a600*/  FFMA.FTZ R131, R168, UR4, R131 ;  /* 0x00000004a8837c23 */ /* 0x000fe20008010083 */
[----:B------:R-:W-:Y:S01]  /*a610*/  FSEL R171, R139, -INF , !P3 ;  /* 0xff8000008bab7808 */ /* 0x000fe20005800000 */
[----:B------:R-:W-:Y:S01]  /*a620*/  HMMA.16816.F32 R116, R172, R160, R116 ;  /* 0x000000a0ac74723c */ /* 0x000fe20000001874 */
[----:B------:R-:W-:Y:S01]  /*a630*/  FSEL R139, R68, -INF , !P0 ;  /* 0xff800000448b7808 */ /* 0x000fe20004000000 */
[----:B-1----:R-:W-:Y:S01]  /*a640*/  FFMA.FTZ R64, R169, UR4, R64 ;  /* 0x00000004a9407c23 */ /* 0x002fe20008010040 */
[----:B------:R-:W1:Y:S01]  /*a650*/  I2F R156, R167 ;  /* 0x000000a7009c7306 */ /* 0x000e620000201400 */
[----:B------:R-:W-:Y:S01]  /*a660*/  FSEL R225, R137, -INF , !P2 ;  /* 0xff80000089e17808 */ /* 0x000fe20005000000 */
[----:B--2---:R-:W-:Y:S01]  /*a670*/  FFMA.FTZ R69, R166, UR4, R69 ;  /* 0x00000004a6457c23 */ /* 0x004fe20008010045 */
[----:B------:R-:W-:-:S02]  /*a680*/  ISETP.GE.AND P0, PT, R187, R3, PT ;  /* 0x00000003bb00720c */ /* 0x000fc40003f06270 */
[----:B------:R-:W-:Y:S01]  /*a690*/  IADD3 R161, R132, 0x18, RZ ;  /* 0x0000001884a17810 */ /* 0x000fe20007ffe0ff */
[C---:B------:R-:W-:Y:S01]  /*a6a0*/  HMMA.16816.F32 R92, R188.reuse, R88, RZ ;  /* 0x00000058bc5c723c */ /* 0x040fe200000018ff */
[C---:B------:R-:W-:Y:S01]  /*a6b0*/  ISETP.GE.AND P2, PT, R187.reuse, R186, PT ;  /* 0x000000babb00720c */ /* 0x040fe20003f46270 */
[----:B------:R-:W2:Y:S01]  /*a6c0*/  I2F R160, R167 ;  /* 0x000000a700a07306 */ /* 0x000ea20000201400 */
[----:B------:R-:W-:Y:S01]  /*a6d0*/  FSEL R137, R70, -INF , !P5 ;  /* 0xff80000046897808 */ /* 0x000fe20006800000 */
[----:B---3--:R-:W-:Y:S01]  /*a6e0*/  FFMA.FTZ R66, R134, UR4, R66 ;  /* 0x0000000486427c23 */ /* 0x008fe20008010042 */
[----:B------:R-:W-:Y:S02]  /*a6f0*/  IADD3 R166, R132, 0x19, RZ ;  /* 0x0000001984a67810 */ /* 0x000fe40007ffe0ff */
[----:B------:R-:W-:Y:S01]  /*a700*/  FSEL R224, R130, -INF , !P4 ;  /* 0xff80000082e07808 */ /* 0x000fe20006000000 */
[----:B------:R-:W-:Y:S01]  /*a710*/  HMMA.16816.F32 R84, R188, R80, RZ ;  /* 0x00000050bc54723c */ /* 0x000fe200000018ff */
[CC--:B------:R-:W-:Y:S01]  /*a720*/  ISETP.GE.AND P3, PT, R187.reuse, R185.reuse, PT ;  /* 0x000000b9bb00720c */ /* 0x0c0fe20003f66270 */
[----:B------:R-:W3:Y:S01]  /*a730*/  I2F R73, R161 ;  /* 0x000000a100497306 */ /* 0x000ee20000201400 */
[----:B------:R-:W-:Y:S01]  /*a740*/  ISETP.GE.AND P5, PT, R187, R2, PT ;  /* 0x00000002bb00720c */ /* 0x000fe20003fa6270 */
[----:B-1----:R-:W-:Y:S01]  /*a750*/  FFMA.FTZ R65, R156, UR4, R65 ;  /* 0x000000049c417c23 */ /* 0x002fe20008010041 */
[----:B------:R-:W-:-:S02]  /*a760*/  ISETP.GE.AND P4, PT, R170, R185, PT ;  /* 0x000000b9aa00720c */ /* 0x000fc40003f86270 */
[----:B------:R-:W-:Y:S01]  /*a770*/  FSEL R243, R129, -INF , !P0 ;  /* 0xff80000081f37808 */ /* 0x000fe20004000000 */
[C---:B------:R-:W-:Y:S01]  /*a780*/  HMMA.16816.F32 R104, R188.reuse, R106, RZ ;  /* 0x0000006abc68723c */ /* 0x040fe200000018ff */
[C---:B------:R-:W-:Y:S01]  /*a790*/  ISETP.GE.AND P0, PT, R132.reuse, R186, PT ;  /* 0x000000ba8400720c */ /* 0x040fe20003f06270 */
[----:B------:R-:W1:Y:S01]  /*a7a0*/  I2F R157, R161 ;  /* 0x000000a1009d7306 */ /* 0x000e620000201400 */
[----:B------:R-:W-:Y:S01]  /*a7b0*/  IADD3 R130, R132, 0x20, RZ ;  /* 0x0000002084827810 */ /* 0x000fe20007ffe0ff */
[----:B------:R-:W-:Y:S01]  /*a7c0*/  FFMA.FTZ R132, R134, UR4, R124 ;  /* 0x0000000486847c23 */ /* 0x000fe2000801007c */
[----:B------:R-:W-:Y:S01]  /*a7d0*/  FSEL R124, R66, -INF , !P4 ;  /* 0xff800000427c7808 */ /* 0x000fe20006000000 */
[----:B------:R-:W-:Y:S01]  /*a7e0*/  FFMA.FTZ R134, R134, UR4, R126 ;  /* 0x0000000486867c23 */ /* 0x000fe2000801007e */
[----:B------:R-:W-:Y:S01]  /*a7f0*/  ISETP.GE.AND P4, PT, R167, R3, PT ;  /* 0x00000003a700720c */ /* 0x000fe20003f86270 */
[C---:B------:R-:W-:Y:S01]  /*a800*/  HMMA.16816.F32 R96, R188.reuse, R98, RZ ;  /* 0x00000062bc60723c */ /* 0x040fe200000018ff */
[C---:B--2---:R-:W-:Y:S01]  /*a810*/  FFMA.FTZ R67, R160.reuse, UR4, R67 ;  /* 0x00000004a0437c23 */ /* 0x044fe20008010043 */
[C---:B------:R-:W-:Y:S01]  /*a820*/  IADD3 R70, R11.reuse, 0x29, RZ ;  /* 0x000000290b467810 */ /* 0x040fe20007ffe0ff */
[C---:B------:R-:W-:Y:S01]  /*a830*/  FFMA.FTZ R156, R160.reuse, UR4, R125 ;  /* 0x00000004a09c7c23 */ /* 0x040fe2000801007d */
[----:B------:R-:W-:Y:S01]  /*a840*/  I2F R165, R166 ;  /* 0x000000a600a57306 */ /* 0x000fe20000201400 */
[----:B------:R-:W-:Y:S01]  /*a850*/  IADD3 R68, R11, 0x21, RZ ;  /* 0x000000210b447810 */ /* 0x000fe20007ffe0ff */
[----:B------:R-:W-:Y:S01]  /*a860*/  FFMA.FTZ R127, R160, UR4, R127 ;  /* 0x00000004a07f7c23 */ /* 0x000fe2000801007f */
[----:B------:R-:W-:Y:S01]  /*a870*/  FSEL R244, R244, -INF , !P0 ;  /* 0xff800000f4f47808 */ /* 0x000fe20004000000 */
[----:B------:R-:W-:Y:S01]  /*a880*/  HMMA.16816.F32 R88, R188, R90, RZ ;  /* 0x0000005abc58723c */ /* 0x000fe200000018ff */
[----:B------:R-:W-:Y:S01]  /*a890*/  FSEL R156, R156, -INF , !P4 ;  /* 0xff8000009c9c7808 */ /* 0x000fe20006000000 */
[----:B---3--:R-:W-:Y:S01]  /*a8a0*/  FFMA.FTZ R60, R73, UR4, R60 ;  /* 0x00000004493c7c23 */ /* 0x008fe2000801003c */
[----:B------:R-:W-:Y:S01]  /*a8b0*/  ISETP.GE.AND P4, PT, R161, R2, PT ;  /* 0x00000002a100720c */ /* 0x000fe20003f86270 */
[----:B------:R-:W2:Y:S01]  /*a8c0*/  I2F R75, R130 ;  /* 0x00000082004b7306 */ /* 0x000ea20000201400 */
[----:B-1----:R-:W-:Y:S01]  /*a8d0*/  FFMA.FTZ R160, R157, UR4, R120 ;  /* 0x000000049da07c23 */ /* 0x002fe20008010078 */
[----:B------:R-:W-:-:S02]  /*a8e0*/  IADD3 R73, R11, 0x31, RZ ;  /* 0x000000310b497810 */ /* 0x000fc40007ffe0ff */
[C---:B------:R-:W-:Y:S01]  /*a8f0*/  HMMA.16816.F32 R80, R188.reuse, R82, RZ ;  /* 0x00000052bc50723c */ /* 0x040fe200000018ff */
[C---:B------:R-:W-:Y:S02]  /*a900*/  ISETP.GE.AND P0, PT, R11.reuse, R3, PT ;  /* 0x000000030b00720c */ /* 0x040fe40003f06270 */
[----:B------:R-:W-:Y:S01]  /*a910*/  IADD3 R187, R11, 0x61, RZ ;  /* 0x000000610bbb7810 */ /* 0x000fe20007ffe0ff */
[----:B------:R-:W1:Y:S04]  /*a920*/  I2F R66, R68 ;  /* 0x0000004400427306 */ /* 0x000e680000201400 */
[----:B------:R-:W-:Y:S01]  /*a930*/  HMMA.16816.F32 R188, R188, R226, RZ ;  /* 0x000000e2bcbc723c */ /* 0x000fe200000018ff */
[----:B--2---:R-:W-:Y:S02]  /*a940*/  FFMA.FTZ R0, R75, UR4, R116 ;  /* 0x000000044b007c23 */ /* 0x004fe40008010074 */
[----:B------:R-:W-:-:S04]  /*a950*/  FFMA.FTZ R116, R135, UR4, R136 ;  /* 0x0000000487747c23 */ /* 0x000fc80008010088 */
[----:B------:R-:W-:Y:S01]  /*a960*/  FSEL R227, R128, -INF , !P6 ;  /* 0xff80000080e37808 */ /* 0x000fe20007000000 */
[C---:B------:R-:W-:Y:S01]  /*a970*/  HMMA.16816.F32 R100, R172.reuse, R152, R100 ;  /* 0x00000098ac64723c */ /* 0x040fe20000001864 */
[----:B------:R-:W-:Y:S02]  /*a980*/  ISETP.GE.AND P6, PT, R170, R186, PT ;  /* 0x000000baaa00720c */ /* 0x000fe40003fc6270 */
[----:B------:R-:W-:Y:S01]  /*a990*/  FSEL R226, R131, -INF , !P5 ;  /* 0xff80000083e27808 */ /* 0x000fe20006800000 */
[----:B-1----:R-:W-:Y:S01]  /*a9a0*/  FFMA.FTZ R57, R66, UR4, R57 ;  /* 0x0000000442397c23 */ /* 0x002fe20008010039 */
[----:B------:R-:W-:Y:S01]  /*a9b0*/  FSEL R128, R64, -INF , !P6 ;  /* 0xff80000040807808 */ /* 0x000fe20007000000 */
[C---:B------:R-:W-:Y:S01]  /*a9c0*/  FFMA.FTZ R59, R66.reuse, UR4, R59 ;  /* 0x00000004423b7c23 */ /* 0x040fe2000801003b */
[----:B------:R-:W-:Y:S01]  /*a9d0*/  FSEL R152, R69, -INF , !P2 ;  /* 0xff80000045987808 */ /* 0x000fe20005000000 */
[----:B------:R-:W-:Y:S01]  /*a9e0*/  HMMA.16816.F32 R112, R172, R162, R112 ;  /* 0x000000a2ac70723c */ /* 0x000fe20000001870 */
[----:B------:R-:W1:Y:S01]  /*a9f0*/  I2F R69, R166 ;  /* 0x000000a600457306 */ /* 0x000e620000201400 */
[----:B------:R-:W-:Y:S01]  /*aa00*/  FSEL R153, R71, -INF , !P3 ;  /* 0xff80000047997808 */ /* 0x000fe20005800000 */
[----:B------:R-:W-:Y:S01]  /*aa10*/  FFMA.FTZ R117, R66, UR4, R117 ;  /* 0x0000000442757c23 */ /* 0x000fe20008010075 */
[----:B------:R-:W-:Y:S01]  /*aa20*/  ISETP.GE.AND P3, PT, R170, R2, PT ;  /* 0x00000002aa00720c */ /* 0x000fe20003f66270 */
[----:B------:R-:W-:Y:S01]  /*aa30*/  FFMA.FTZ R119, R66, UR4, R119 ;  /* 0x0000000442777c23 */ /* 0x000fe20008010077 */
[----:B------:R-:W-:-:S02]  /*aa40*/  ISETP.GE.AND P5, PT, R167, R186, PT ;  /* 0x000000baa700720c */ /* 0x000fc40003fa6270 */
[----:B------:R-:W-:Y:S01]  /*aa50*/  ISETP.GE.AND P6, PT, R167, R185, PT ;  /* 0x000000b9a700720c */ /* 0x000fe20003fc6270 */
[----:B------:R-:W2:Y:S01]  /*aa60*/  I2F R64, R70 ;  /* 0x0000004600407306 */ /* 0x000ea20000201400 */
[----:B------:R-:W-:Y:S01]  /*aa70*/  ISETP.GE.AND P2, PT, R170, R3, PT ;  /* 0x00000003aa00720c */ /* 0x000fe20003f46270 */
[C---:B------:R-:W-:Y:S01]  /*aa80*/  HMMA.16816.F32 R104, R172.reuse, R158, R104 ;  /* 0x0000009eac68723c */ /* 0x040fe20000001868 */
[----:B------:R-:W-:Y:S02]  /*aa90*/  FSEL R134, R134, -INF , !P3 ;  /* 0xff80000086867808 */ /* 0x000fe40005800000 */
[----:B------:R-:W-:Y:S01]  /*aaa0*/  FSEL R126, R65, -INF , !P5 ;  /* 0xff800000417e7808 */ /* 0x000fe20006800000 */
[----:B------:R-:W-:Y:S01]  /*aab0*/  FFMA.FTZ R65, R157, UR4, R62 ;  /* 0x000000049d417c23 */ /* 0x000fe2000801003e */
[----:B------:R-:W-:Y:S01]  /*aac0*/  FSEL R125, R67, -INF , !P6 ;  /* 0xff800000437d7808 */ /* 0x000fe20007000000 */
        /* <DEDUP_REMOVED lines=9> */
[----:B------:R-:W-:Y:S01]  /*ab60*/  FSEL R132, R132, -INF , !P2 ;  /* 0xff80000084847808 */ /* 0x000fe20005000000 */
[C---:B--2---:R-:W-:Y:S01]  /*ab70*/  FFMA.FTZ R53, R64.reuse, UR4, R53 ;  /* 0x0000000440357c23 */ /* 0x044fe20008010035 */
[----:B------:R-:W-:Y:S01]  /*ab80*/  ISETP.GE.AND P2, PT, R167, R2, PT ;  /* 0x00000002a700720c */ /* 0x000fe20003f46270 */
[----:B------:R-:W1:Y:S01]  /*ab90*/  I2F R62, R161 ;  /* 0x000000a1003e7306 */ /* 0x000e620000201400 */
[----:B------:R-:W-:Y:S01]  /*aba0*/  IADD3 R71, R11, 0x28, RZ ;  /* 0x000000280b477810 */ /* 0x000fe20007ffe0ff */
[C---:B------:R-:W-:Y:S01]  /*abb0*/  FFMA.FTZ R123, R64.reuse, UR4, R55 ;  /* 0x00000004407b7c23 */ /* 0x040fe20008010037 */
[----:B------:R-:W-:Y:S01]  /*abc0*/  FSEL R129, R127, -INF , !P2 ;  /* 0xff8000007f817808 */ /* 0x000fe20005000000 */
[----:B------:R-:W-:Y:S01]  /*abd0*/  FFMA.FTZ R165, R64, UR4, R113 ;  /* 0x0000000440a57c23 */ /* 0x000fe20008010071 */
[----:B------:R-:W-:Y:S01]  /*abe0*/  FSEL R127, R60, -INF , !P3 ;  /* 0xff8000003c7f7808 */ /* 0x000fe20005800000 */
[----:B------:R-:W-:Y:S01]  /*abf0*/  FFMA.FTZ R170, R64, UR4, R115 ;  /* 0x0000000440aa7c23 */ /* 0x000fe20008010073 */
[----:B------:R-:W-:Y:S01]  /*ac00*/  ISETP.GE.AND P3, PT, R166, R185, PT ;  /* 0x000000b9a600720c */ /* 0x000fe20003f66270 */
[----:B------:R-:W2:Y:S01]  /*ac10*/  I2F R164, R71 ;  /* 0x0000004700a47306 */ /* 0x000ea20000201400 */
[----:B------:R-:W-:Y:S01]  /*ac20*/  FSEL R120, R65, -INF , !P5 ;  /* 0xff80000041787808 */ /* 0x000fe20006800000 */
[----:B------:R-:W-:Y:S01]  /*ac30*/  FFMA.FTZ R158, R135, UR4, R138 ;  /* 0x00000004879e7c23 */ /* 0x000fe2000801008a */
[----:B------:R-:W-:Y:S01]  /*ac40*/  FSEL R160, R160, -INF , !P6 ;  /* 0xff800000a0a07808 */ /* 0x000fe20007000000 */
[----:B------:R-:W-:Y:S01]  /*ac50*/  HMMA.16816.F32 R96, R172, R154, R96 ;  /* 0x0000009aac60723c */ /* 0x000fe20000001860 */
[----:B------:R-:W-:-:S02]  /*ac60*/  ISETP.GE.AND P2, PT, R166, R186, PT ;  /* 0x000000baa600720c */ /* 0x000fc40003f46270 */
[C---:B------:R-:W-:Y:S01]  /*ac70*/  ISETP.GE.AND P5, PT, R166.reuse, R3, PT ;  /* 0x00000003a600720c */ /* 0x040fe20003fa6270 */
[----:B------:R-:W3:Y:S01]  /*ac80*/  I2F R60, R73 ;  /* 0x00000049003c7306 */ /* 0x000ee20000201400 */
[----:B------:R-:W-:Y:S01]  /*ac90*/  ISETP.GE.AND P6, PT, R166, R2, PT ;  /* 0x00000002a600720c */ /* 0x000fe20003fc6270 */
[C---:B-1----:R-:W-:Y:S01]  /*aca0*/  FFMA.FTZ R67, R62.reuse, UR4, R108 ;  /* 0x000000043e437c23 */ /* 0x042fe2000801006c */
[----:B------:R-:W-:Y:S01]  /*acb0*/  IADD3 R166, R11, 0x39, RZ ;  /* 0x000000390ba67810 */ /* 0x000fe20007ffe0ff */
[----:B------:R-:W-:Y:S01]  /*acc0*/  FFMA.FTZ R48, R62, UR4, R48 ;  /* 0x000000043e307c23 */ /* 0x000fe20008010030 */
[----:B------:R-:W-:Y:S01]  /*acd0*/  FSEL R121, R63, -INF , !P3 ;  /* 0xff8000003f797808 */ /* 0x000fe20005800000 */
[----:B------:R-:W-:Y:S01]  /*ace0*/  FFMA.FTZ R63, R75, UR4, R56 ;  /* 0x000000044b3f7c23 */ /* 0x000fe20008010038 */
[----:B------:R-:W-:Y:S01]  /*acf0*/  IADD3 R64, R11, 0x60, RZ ;  /* 0x000000600b407810 */ /* 0x000fe20007ffe0ff */
        /* <DEDUP_REMOVED lines=8> */
[----:B------:R-:W-:Y:S01]  /*ad80*/  ISETP.GE.AND P3, PT, R130, R3, PT ;  /* 0x000000038200720c */ /* 0x000fe20003f66270 */
[----:B------:R-:W-:Y:S01]  /*ad90*/  I2F R252, R166 ;  /* 0x000000a600fc7306 */ /* 0x000fe20000201400 */
[----:B------:R-:W-:Y:S01]  /*ada0*/  FSEL R108, R56, -INF , !P2 ;  /* 0xff800000386c7808 */ /* 0x000fe20005000000 */
[----:B---3--:R-:W-:Y:S01]  /*adb0*/  FFMA.FTZ R49, R60, UR4, R49 ;  /* 0x000000043c317c23 */ /* 0x008fe20008010031 */
[----:B------:R-:W-:Y:S01]  /*adc0*/  FSEL R157, R157, -INF , !P4 ;  /* 0xff8000009d9d7808 */ /* 0x000fe20006000000 */
[----:B------:R-:W-:Y:S01]  /*add0*/  HMMA.16816.F32 R92, R172, R148, R92 ;  /* 0x00000094ac5c723c */ /* 0x000fe2000000185c */
[-C--:B------:R-:W-:Y:S01]  /*ade0*/  ISETP.GE.AND P2, PT, R68, R186.reuse, PT ;  /* 0x000000ba4400720c */ /* 0x080fe20003f46270 */
[----:B------:R-:W-:Y:S01]  /*adf0*/  FFMA.FTZ R58, R62, UR4, R50 ;  /* 0x000000043e3a7c23 */ /* 0x000fe20008010032 */
[----:B------:R-:W-:Y:S01]  /*ae00*/  ISETP.GE.AND P4, PT, R130, R186, PT ;  /* 0x000000ba8200720c */ /* 0x000fe20003f86270 */
[----:B------:R-:W2:Y:S01]  /*ae10*/  I2F R163, R64 ;  /* 0x0000004000a37306 */ /* 0x000ea20000201400 */
[----:B------:R-:W-:Y:S01]  /*ae20*/  FSEL R159, R159, -INF , !P5 ;  /* 0xff8000009f9f7808 */ /* 0x000fe20006800000 */
[----:B------:R-:W-:Y:S01]  /*ae30*/  IMAD.U32 R50, RZ, RZ, UR6 ;  /* 0x00000006ff327e24 */ /* 0x000fe2000f8e00ff */
[----:B------:R-:W-:Y:S01]  /*ae40*/  FSEL R135, R0, -INF , !P3 ;  /* 0xff80000000877808 */ /* 0x000fe20005800000 */
[----:B------:R-:W-:Y:S01]  /*ae50*/  FFMA.FTZ R69, R62, UR4, R110 ;  /* 0x000000043e457c23 */ /* 0x000fe2000801006e */
[----:B------:R-:W-:Y:S01]  /*ae60*/  ISETP.GE.AND P5, PT, R130, R2, PT ;  /* 0x000000028200720c */ /* 0x000fe20003fa6270 */
[C---:B------:R-:W-:Y:S01]  /*ae70*/  FFMA.FTZ R130, R164.reuse, UR4, R54 ;  /* 0x00000004a4827c23 */ /* 0x040fe20008010036 */
[-C--:B------:R-:W-:Y:S01]  /*ae80*/  ISETP.GE.AND P3, PT, R71, R186.reuse, PT ;  /* 0x000000ba4700720c */ /* 0x080fe20003f66270 */
[----:B------:R-:W3:Y:S01]  /*ae90*/  I2F R64, R118 ;  /* 0x0000007600407306 */ /* 0x000ee20000201400 */
[C---:B------:R-:W-:Y:S01]  /*aea0*/  IADD3 R155, R11.reuse, 0x49, RZ ;  /* 0x000000490b9b7810 */ /* 0x040fe20007ffe0ff */
[----:B------:R-:W-:Y:S01]  /*aeb0*/  FFMA.FTZ R164, R164, UR4, R114 ;  /* 0x00000004a4a47c23 */ /* 0x000fe20008010072 */
[----:B------:R-:W-:Y:S01]  /*aec0*/  IADD3 R55, R11, 0x50, RZ ;  /* 0x000000500b377810 */ /* 0x000fe20007ffe0ff */
[----:B------:R-:W-:Y:S01]  /*aed0*/  IMAD R50, R50, 0x80, R184 ;  /* 0x0000008032327824 */ /* 0x000fe200078e02b8 */
[----:B------:R-:W-:Y:S01]  /*aee0*/  FSEL R113, R57, -INF , !P2 ;  /* 0xff80000039717808 */ /* 0x000fe20005000000 */
[----:B-1----:R-:W-:Y:S01]  /*aef0*/  FFMA.FTZ R46, R61, UR4, R46 ;  /* 0x000000043d2e7c23 */ /* 0x002fe2000801002e */
[----:B------:R-:W-:Y:S01]  /*af00*/  FSEL R114, R63, -INF , !P4 ;  /* 0xff8000003f727808 */ /* 0x000fe20006000000 */
[----:B------:R-:W1:Y:S01]  /*af10*/  I2F R65, R8 ;  /* 0x0000000800417306 */ /* 0x000e620000201400 */
[-C--:B------:R-:W-:Y:S01]  /*af20*/  ISETP.GE.AND P2, PT, R161, R186.reuse, PT ;  /* 0x000000baa100720c */ /* 0x080fe20003f46270 */
[----:B--2---:R-:W-:Y:S01]  /*af30*/  FFMA.FTZ R24, R163, UR4, R24 ;  /* 0x00000004a3187c23 */ /* 0x004fe20008010018 */
[----:B------:R-:W-:Y:S01]  /*af40*/  IADD3 R63, R11, 0x58, RZ ;  /* 0x000000580b3f7810 */ /* 0x000fe20007ffe0ff */
[----:B------:R-:W-:Y:S01]  /*af50*/  FFMA.FTZ R51, R60, UR4, R51 ;  /* 0x000000043c337c23 */ /* 0x000fe20008010033 */
[----:B------:R-:W-:Y:S01]  /*af60*/  FSEL R112, R52, -INF , !P3 ;  /* 0xff80000034707808 */ /* 0x000fe20005800000 */
[----:B------:R-:W-:Y:S01]  /*af70*/  FFMA.FTZ R109, R60, UR4, R109 ;  /* 0x000000043c6d7c23 */ /* 0x000fe2000801006d */
[----:B------:R-:W-:Y:S01]  /*af80*/  ISETP.GE.AND P3, PT, R73, R186, PT ;  /* 0x000000ba4900720c */ /* 0x000fe20003f66270 */
[----:B------:R-:W2:Y:S01]  /*af90*/  I2F R66, R155 ;  /* 0x0000009b00427306 */ /* 0x000ea20000201400 */
[----:B------:R-:W-:Y:S01]  /*afa0*/  FSEL R168, R168, -INF , !P6 ;  /* 0xff800000a8a87808 */ /* 0x000fe20007000000 */
[----:B------:R-:W-:Y:S01]  /*afb0*/  FFMA.FTZ R47, R252, UR4, R47 ;  /* 0x00000004fc2f7c23 */ /* 0x000fe2000801002f */
[C---:B------:R-:W-:Y:S01]  /*afc0*/  IADD3 R54, R11.reuse, 0x51, RZ ;  /* 0x000000510b367810 */ /* 0x040fe20007ffe0ff */
[----:B---3--:R-:W-:Y:S01]  /*afd0*/  FFMA.FTZ R43, R64, UR4, R43 ;  /* 0x00000004402b7c23 */ /* 0x008fe2000801002b */
[----:B------:R-:W-:Y:S01]  /*afe0*/  ISETP.GE.AND P6, PT, R11, R185, PT ;  /* 0x000000b90b00720c */ /* 0x000fe20003fc6270 */
[----:B------:R-:W-:Y:S01]  /*aff0*/  FFMA.FTZ R26, R163, UR4, R26 ;  /* 0x00000004a31a7c23 */ /* 0x000fe2000801001a */
[C---:B------:R-:W-:Y:S01]  /*b000*/  ISETP.GE.AND P4, PT, R11.reuse, R2, PT ;  /* 0x000000020b00720c */ /* 0x040fe20003f86270 */
[----:B------:R-:W-:Y:S01]  /*b010*/  I2F R9, R55 ;  /* 0x0000003700097306 */ /* 0x000fe20000201400 */
[----:B------:R-:W-:Y:S01]  /*b020*/  IADD3 R131, R11, 0x59, RZ ;  /* 0x000000590b837810 */ /* 0x000fe20007ffe0ff */
[----:B-1----:R-:W-:Y:S01]  /*b030*/  FFMA.FTZ R38, R65, UR4, R38 ;  /* 0x0000000441267c23 */ /* 0x002fe20008010026 */
[C---:B------:R-:W-:Y:S01]  /*b040*/  IADD3 R162, R11.reuse, 0x68, RZ ;  /* 0x000000680ba27810 */ /* 0x040fe20007ffe0ff */
[----:B------:R-:W-:Y:S01]  /*b050*/  FFMA.FTZ R105, R252, UR4, R105 ;  /* 0x00000004fc697c23 */ /* 0x000fe20008010069 */
[----:B------:R-:W-:-:S02]  /*b060*/  IADD3 R154, R11, 0x69, RZ ;  /* 0x000000690b9a7810 */ /* 0x000fc40007ffe0ff */
[C---:B------:R-:W-:Y:S01]  /*b070*/  IADD3 R149, R11.reuse, 0x70, RZ ;  /* 0x000000700b957810 */ /* 0x040fe20007ffe0ff */
[----:B------:R-:W1:Y:S01]  /*b080*/  I2F R251, R63 ;  /* 0x0000003f00fb7306 */ /* 0x000e620000201400 */
[C---:B------:R-:W-:Y:S01]  /*b090*/  IADD3 R148, R11.reuse, 0x71, RZ ;  /* 0x000000710b947810 */ /* 0x040fe20007ffe0ff */
[----:B--2---:R-:W-:Y:S01]  /*b0a0*/  FFMA.FTZ R39, R66, UR4, R39 ;  /* 0x0000000442277c23 */ /* 0x004fe20008010027 */
[C---:B------:R-:W-:Y:S02]  /*b0b0*/  IADD3 R138, R11.reuse, 0x78, RZ ;  /* 0x000000780b8a7810 */ /* 0x040fe40007ffe0ff */
[----:B------:R-:W-:Y:S01]  /*b0c0*/  IADD3 R136, R11, 0x79, RZ ;  /* 0x000000790b887810 */ /* 0x000fe20007ffe0ff */
[----:B------:R-:W-:Y:S01]  /*b0d0*/  FFMA.FTZ R11, R61, UR4, R44 ;  /* 0x000000043d0b7c23 */ /* 0x000fe2000801002c */
[----:B------:R-:W-:Y:S01]  /*b0e0*/  FSEL R115, R75, -INF , !P5 ;  /* 0xff8000004b737808 */ /* 0x000fe20006800000 */
[----:B------:R-:W2:Y:S01]  /*b0f0*/  I2F R8, R54 ;  /* 0x0000003600087306 */ /* 0x000ea20000201400 */
[----:B------:R-:W-:Y:S01]  /*b100*/  FSEL R0, R48, -INF , !P2 ;  /* 0xff80000030007808 */ /* 0x000fe20005000000 */
[----:B------:R-:W-:Y:S01]  /*b110*/  FFMA.FTZ R48, R252, UR4, R45 ;  /* 0x00000004fc307c23 */ /* 0x000fe2000801002d */
[-C--:B------:R-:W-:Y:S01]  /*b120*/  ISETP.GE.AND P5, PT, R70, R186.reuse, PT ;  /* 0x000000ba4600720c */ /* 0x080fe20003fa6270 */
[----:B------:R-:W-:Y:S01]  /*b130*/  FFMA.FTZ R45, R10, UR4, R40 ;  /* 0x000000040a2d7c23 */ /* 0x000fe20008010028 */
[----:B------:R-:W-:Y:S01]  /*b140*/  FSEL R44, R49, -INF , !P3 ;  /* 0xff800000312c7808 */ /* 0x000fe20005800000 */
[----:B------:R-:W-:Y:S01]  /*b150*/  FFMA.FTZ R49, R64, UR4, R41 ;  /* 0x0000000440317c23 */ /* 0x000fe20008010029 */
[-C--:B------:R-:W-:Y:S01]  /*b160*/  ISETP.GE.AND P3, PT, R72, R186.reuse, PT ;  /* 0x000000ba4800720c */ /* 0x080fe20003f66270 */
[----:B------:R-:W3:Y:S01]  /*b170*/  I2F R250, R131 ;  /* 0x0000008300fa7306 */ /* 0x000ee20000201400 */
[----:B------:R-:W-:Y:S01]  /*b180*/  FSEL R110, R53, -INF , !P5 ;  /* 0xff800000356e7808 */ /* 0x000fe20006800000 */
[----:B-1----:R-:W-:Y:S01]  /*b190*/  FFMA.FTZ R52, R251, UR4, R28 ;  /* 0x00000004fb347c23 */ /* 0x002fe2000801001c */
[-C--:B------:R-:W-:Y:S01]  /*b1a0*/  ISETP.GE.AND P5, PT, R245, R186.reuse, PT ;  /* 0x000000baf500720c */ /* 0x080fe20003fa6270 */
[----:B------:R-:W-:Y:S01]  /*b1b0*/  FFMA.FTZ R34, R9, UR4, R34 ;  /* 0x0000000409227c23 */ /* 0x000fe20008010022 */
[----:B------:R-:W-:Y:S01]  /*b1c0*/  FSEL R41, R45, -INF , !P3 ;  /* 0xff8000002d297808 */ /* 0x000fe20005800000 */
[----:B------:R-:W-:Y:S01]  /*b1d0*/  FFMA.FTZ R45, R66, UR4, R37 ;  /* 0x00000004422d7c23 */ /* 0x000fe20008010025 */
[-C--:B------:R-:W-:Y:S01]  /*b1e0*/  ISETP.GE.AND P3, PT, R155, R186.reuse, PT ;  /* 0x000000ba9b00720c */ /* 0x080fe20003f66270 */
[----:B------:R-:W1:Y:S01]  /*b1f0*/  I2F R167, R187 ;  /* 0x000000bb00a77306 */ /* 0x000e620000201400 */
[-C--:B------:R-:W-:Y:S01]  /*b200*/  ISETP.GE.AND P2, PT, R166, R186.reuse, PT ;  /* 0x000000baa600720c */ /* 0x080fe20003f46270 */
[----:B------:R-:W-:Y:S01]  /*b210*/  FFMA.FTZ R37, R9, UR4, R32 ;  /* 0x0000000409257c23 */ /* 0x000fe20008010020 */
[----:B------:R-:W-:Y:S01]  /*b220*/  FSEL R11, R11, -INF , !P5 ;  /* 0xff8000000b0b7808 */ /* 0x000fe20006800000 */
[----:B--2---:R-:W-:Y:S01]  /*b230*/  FFMA.FTZ R33, R8, UR4, R33 ;  /* 0x0000000408217c23 */ /* 0x004fe20008010021 */
[-C--:B------:R-:W-:Y:S01]  /*b240*/  ISETP.GE.AND P5, PT, R118, R186.reuse, PT ;  /* 0x000000ba7600720c */ /* 0x080fe20003fa6270 */
[----:B------:R-:W-:Y:S01]  /*b250*/  FFMA.FTZ R35, R8, UR4, R35 ;  /* 0x0000000408237c23 */ /* 0x000fe20008010023 */
[----:B------:R-:W-:Y:S01]  /*b260*/  IADD3 R50, R50, 0x48, RZ ;  /* 0x0000004832327810 */ /* 0x000fe20007ffe0ff */
[----:B------:R-:W2:Y:S01]  /*b270*/  I2F R155, R162 ;  /* 0x000000a2009b7306 */ /* 0x000ea20000201400 */
[----:B------:R-:W-:Y:S01]  /*b280*/  FSEL R40, R48, -INF , !P2 ;  /* 0xff80000030287808 */ /* 0x000fe20005000000 */
[----:B------:R-:W-:Y:S01]  /*b290*/  FFMA.FTZ R48, R65, UR4, R36 ;  /* 0x0000000441307c23 */ /* 0x000fe20008010024 */
[-C--:B------:R-:W-:Y:S01]  /*b2a0*/  ISETP.GE.AND P2, PT, R50, R186.reuse, PT ;  /* 0x000000ba3200720c */ /* 0x080fe20003f46270 */
[C---:B---3--:R-:W-:Y:S01]  /*b2b0*/  FFMA.FTZ R29, R250.reuse, UR4, R29 ;  /* 0x00000004fa1d7c23 */ /* 0x048fe2000801001d */
        /* <DEDUP_REMOVED lines=11> */
[----:B--2---:R-:W-:Y:S01]  /*b370*/  FFMA.FTZ R20, R155, UR4, R20 ;  /* 0x000000049b147c23 */ /* 0x004fe20008010014 */
[----:B------:R-:W-:Y:S01]  /*b380*/  FSEL R45, R45, -INF , !P3 ;  /* 0xff8000002d2d7808 */ /* 0x000fe20005800000 */
[----:B------:R-:W1:Y:S01]  /*b390*/  I2F R32, R154 ;  /* 0x0000009a00207306 */ /* 0x000e620000201400 */
[----:B------:R-:W-:Y:S01]  /*b3a0*/  FSEL R49, R33, -INF , !P2 ;  /* 0xff80000021317808 */ /* 0x000fe20005000000 */
[----:B------:R-:W-:Y:S01]  /*b3b0*/  IMAD.U32 R33, RZ, RZ, UR6 ;  /* 0x00000006ff217e24 */ /* 0x000fe2000f8e00ff */
[-C--:B------:R-:W-:Y:S01]  /*b3c0*/  ISETP.GE.AND P3, PT, R63, R186.reuse, PT ;  /* 0x000000ba3f00720c */ /* 0x080fe20003f66270 */
[----:B------:R-:W-:Y:S01]  /*b3d0*/  FFMA.FTZ R22, R155, UR4, R22 ;  /* 0x000000049b167c23 */ /* 0x000fe20008010016 */
[----:B------:R-:W-:Y:S01]  /*b3e0*/  FSEL R50, R29, -INF , !P5 ;  /* 0xff8000001d327808 */ /* 0x000fe20006800000 */
[----:B------:R-:W-:Y:S01]  /*b3f0*/  IMAD R33, R33, 0x80, R184 ;  /* 0x0000008021217824 */ /* 0x000fe200078e02b8 */
[-C--:B------:R-:W-:Y:S01]  /*b400*/  ISETP.GE.AND P5, PT, R162, R186.reuse, PT ;  /* 0x000000baa200720c */ /* 0x080fe20003fa6270 */
[----:B---3--:R-:W-:Y:S01]  /*b410*/  FFMA.FTZ R16, R28, UR4, R16 ;  /* 0x000000041c107c23 */ /* 0x008fe20008010010 */
[----:B------:R-:W-:Y:S01]  /*b420*/  FSEL R52, R52, -INF , !P3 ;  /* 0xff80000034347808 */ /* 0x000fe20005800000 */
[----:B------:R-:W-:Y:S01]  /*b430*/  FFMA.FTZ R29, R61, UR4, R106 ;  /* 0x000000043d1d7c23 */ /* 0x000fe2000801006a */
[-C--:B------:R-:W-:Y:S01]  /*b440*/  ISETP.GE.AND P3, PT, R187, R186.reuse, PT ;  /* 0x000000babb00720c */ /* 0x080fe20003f66270 */
[----:B------:R-:W-:Y:S01]  /*b450*/  FFMA.FTZ R18, R28, UR4, R18 ;  /* 0x000000041c127c23 */ /* 0x000fe20008010012 */
[----:B------:R-:W-:Y:S01]  /*b460*/  FSEL R57, R20, -INF , !P5 ;  /* 0xff80000014397808 */ /* 0x000fe20006800000 */
[----:B------:R-:W-:Y:S01]  /*b470*/  FFMA.FTZ R252, R252, UR4, R107 ;  /* 0x00000004fcfc7c23 */ /* 0x000fe2000801006b */
[----:B------:R-:W2:Y:S01]  /*b480*/  I2F R20, R138 ;  /* 0x0000008a00147306 */ /* 0x000ea20000201400 */
[----:B------:R-:W-:Y:S01]  /*b490*/  IADD3 R33, R33, 0x60, RZ ;  /* 0x0000006021217810 */ /* 0x000fe20007ffe0ff */
[C---:B-1----:R-:W-:Y:S01]  /*b4a0*/  FFMA.FTZ R21, R32.reuse, UR4, R21 ;  /* 0x0000000420157c23 */ /* 0x042fe20008010015 */
[----:B------:R-:W-:Y:S01]  /*b4b0*/  FSEL R54, R25, -INF , !P3 ;  /* 0xff80000019367808 */ /* 0x000fe20005800000 */
[----:B------:R-:W-:Y:S01]  /*b4c0*/  FFMA.FTZ R25, R61, UR4, R104 ;  /* 0x000000043d197c23 */ /* 0x000fe20008010068 */
[-C--:B------:R-:W-:Y:S01]  /*b4d0*/  ISETP.GE.AND P3, PT, R149, R186.reuse, PT ;  /* 0x000000ba9500720c */ /* 0x080fe20003f66270 */
[----:B------:R-:W-:Y:S01]  /*b4e0*/  FFMA.FTZ R23, R32, UR4, R23 ;  /* 0x0000000420177c23 */ /* 0x000fe20008010017 */
[----:B------:R-:W-:-:S02]  /*b4f0*/  ISETP.GE.AND P2, PT, R33, R186, PT ;  /* 0x000000ba2100720c */ /* 0x000fc40003f46270 */
[----:B------:R-:W-:Y:S02]  /*b500*/  FSEL R55, R16, -INF , !P3 ;  /* 0xff80000010377808 */ /* 0x000fe40005800000 */
[----:B------:R-:W1:Y:S01]  /*b510*/  I2F R16, R148 ;  /* 0x0000009400107306 */ /* 0x000e620000201400 */
[----:B------:R-:W-:Y:S02]  /*b520*/  FSEL R53, R24, -INF , !P2 ;  /* 0xff80000018357808 */ /* 0x000fe40005000000 */
[-C--:B------:R-:W-:Y:S01]  /*b530*/  ISETP.GE.AND P2, PT, R154, R186.reuse, PT ;  /* 0x000000ba9a00720c */ /* 0x080fe20003f46270 */
[----:B--2---:R-:W-:Y:S01]  /*b540*/  FFMA.FTZ R4, R20, UR4, R4 ;  /* 0x0000000414047c23 */ /* 0x004fe20008010004 */
[-C--:B------:R-:W-:Y:S01]  /*b550*/  ISETP.GE.AND P5, PT, R148, R186.reuse, PT ;  /* 0x000000ba9400720c */ /* 0x080fe20003fa6270 */
[----:B------:R-:W-:Y:S01]  /*b560*/  FFMA.FTZ R6, R20, UR4, R6 ;  /* 0x0000000414067c23 */ /* 0x000fe20008010006 */
[----:B------:R-:W-:Y:S01]  /*b570*/  FSEL R56, R21, -INF , !P2 ;  /* 0xff80000015387808 */ /* 0x000fe20005000000 */
[----:B------:R-:W-:Y:S01]  /*b580*/  FFMA.FTZ R21, R60, UR4, R111 ;  /* 0x000000043c157c23 */ /* 0x000fe2000801006f */
[-C--:B------:R-:W-:Y:S01]  /*b590*/  ISETP.GE.AND P2, PT, R138, R186.reuse, PT ;  /* 0x000000ba8a00720c */ /* 0x080fe20003f46270 */
[----:B------:R-:W-:Y:S01]  /*b5a0*/  IMAD.U32 R111, RZ, RZ, UR7 ;  /* 0x00000007ff6f7e24 */ /* 0x000fe2000f8e00ff */
[----:B------:R-:W-:Y:S01]  /*b5b0*/  ISETP.GE.AND P3, PT, R136, R186, PT ;  /* 0x000000ba8800720c */ /* 0x000fe20003f66270 */
[----:B------:R-:W-:Y:S01]  /*b5c0*/  IMAD.U32 R186, RZ, RZ, UR6 ;  /* 0x00000006ffba7e24 */ /* 0x000fe2000f8e00ff */
[----:B------:R-:W-:Y:S01]  /*b5d0*/  FSEL R61, R4, -INF , !P2 ;  /* 0xff800000043d7808 */ /* 0x000fe20005000000 */
[--C-:B------:R-:W-:Y:S01]  /*b5e0*/  IMAD R111, R111, 0x80, R184.reuse ;  /* 0x000000806f6f7824 */ /* 0x100fe200078e02b8 */
[-C--:B------:R-:W-:Y:S01]  /*b5f0*/  ISETP.GE.AND P2, PT, R71, R185.reuse, PT ;  /* 0x000000b94700720c */ /* 0x080fe20003f46270 */
[----:B-1----:R-:W-:Y:S01]  /*b600*/  FFMA.FTZ R17, R16, UR4, R17 ;  /* 0x0000000410117c23 */ /* 0x002fe20008010011 */
[----:B------:R-:W-:Y:S01]  /*b610*/  FSEL R24, R74, -INF , !P6 ;  /* 0xff8000004a187808 */ /* 0x000fe20007000000 */
[----:B------:R-:W-:Y:S01]  /*b620*/  IMAD R186, R186, 0x80, R184 ;  /* 0x00000080baba7824 */ /* 0x000fe200078e02b8 */
[----:B------:R-:W-:Y:S01]  /*b630*/  FSEL R130, R130, -INF , !P2 ;  /* 0xff80000082827808 */ /* 0x000fe20005000000 */
[----:B------:R-:W-:Y:S01]  /*b640*/  FFMA.FTZ R19, R16, UR4, R19 ;  /* 0x0000000410137c23 */ /* 0x000fe20008010013 */
[----:B------:R-:W-:-:S02]  /*b650*/  ISETP.GE.AND P2, PT, R73, R185, PT ;  /* 0x000000b94900720c */ /* 0x000fc40003f46270 */
[----:B------:R-:W-:Y:S02]  /*b660*/  FSEL R62, R17, -INF , !P5 ;  /* 0xff800000113e7808 */ /* 0x000fe40006800000 */
[-C--:B------:R-:W-:Y:S01]  /*b670*/  ISETP.GE.AND P5, PT, R68, R185.reuse, PT ;  /* 0x000000b94400720c */ /* 0x080fe20003fa6270 */
[----:B------:R-:W1:Y:S01]  /*b680*/  I2F R17, R136 ;  /* 0x0000008800117306 */ /* 0x000e620000201400 */
[----:B------:R-:W-:Y:S02]  /*b690*/  FSEL R104, R51, -INF , !P2 ;  /* 0xff80000033687808 */ /* 0x000fe40005000000 */
[----:B------:R-:W-:Y:S02]  /*b6a0*/  ISETP.GE.AND P2, PT, R72, R185, PT ;  /* 0x000000b94800720c */ /* 0x000fe40003f46270 */
[----:B------:R-:W-:Y:S02]  /*b6b0*/  IADD3 R186, R186, 0x49, RZ ;  /* 0x00000049baba7810 */ /* 0x000fe40007ffe0ff */
[----:B------:R-:W-:-:S02]  /*b6c0*/  FSEL R131, R59, -INF , !P5 ;  /* 0xff8000003b837808 */ /* 0x000fc40006800000 */
[-C--:B------:R-:W-:Y:S02]  /*b6d0*/  ISETP.GE.AND P5, PT, R161, R185.reuse, PT ;  /* 0x000000b9a100720c */ /* 0x080fe40003fa6270 */
[----:B------:R-:W-:Y:S02]  /*b6e0*/  FSEL R60, R42, -INF , !P2 ;  /* 0xff8000002a3c7808 */ /* 0x000fe40005000000 */
[-C--:B------:R-:W-:Y:S01]  /*b6f0*/  ISETP.GE.AND P2, PT, R186, R185.reuse, PT ;  /* 0x000000b9ba00720c */ /* 0x080fe20003f46270 */
[----:B------:R-:W-:Y:S01]  /*b700*/  IMAD.U32 R186, RZ, RZ, UR6 ;  /* 0x00000006ffba7e24 */ /* 0x000fe2000f8e00ff */
[----:B------:R-:W-:Y:S01]  /*b710*/  FSEL R106, R58, -INF , !P5 ;  /* 0xff8000003a6a7808 */ /* 0x000fe20006800000 */
[----:B-1----:R-:W-:Y:S01]  /*b720*/  FFMA.FTZ R5, R17, UR4, R5 ;  /* 0x0000000411057c23 */ /* 0x002fe20008010005 */
[-C--:B------:R-:W-:Y:S01]  /*b730*/  ISETP.GE.AND P5, PT, R166, R185.reuse, PT ;  /* 0x000000b9a600720c */ /* 0x080fe20003fa6270 */
[----:B------:R-:W-:Y:S01]  /*b740*/  IMAD R186, R186, 0x80, R184 ;  /* 0x00000080baba7824 */ /* 0x000fe200078e02b8 */
[----:B------:R-:W-:Y:S01]  /*b750*/  IADD3 R111, R111, 0x48, RZ ;  /* 0x000000486f6f7810 */ /* 0x000fe20007ffe0ff */
[----:B------:R-:W-:Y:S01]  /*b760*/  FFMA.FTZ R7, R17, UR4, R7 ;  /* 0x0000000411077c23 */ /* 0x000fe20008010007 */
[----:B------:R-:W-:-:S02]  /*b770*/  ISETP.GE.AND P6, PT, R70, R185, PT ;  /* 0x000000b94600720c */ /* 0x000fc40003fc6270 */
[----:B------:R-:W-:Y:S02]  /*b780*/  FSEL R74, R47, -INF , !P5 ;  /* 0xff8000002f4a7808 */ /* 0x000fe40006800000 */
[-C--:B------:R-:W-:Y:S01]  /*b790*/  ISETP.GE.AND P5, PT, R111, R185.reuse, PT ;  /* 0x000000b96f00720c */ /* 0x080fe20003fa6270 */
[----:B------:R-:W-:Y:S01]  /*b7a0*/  IMAD.U32 R111, RZ, RZ, UR7 ;  /* 0x00000007ff6f7e24 */ /* 0x000fe2000f8e00ff */
[----:B------:R-:W-:Y:S02]  /*b7b0*/  IADD3 R186, R186, 0x51, RZ ;  /* 0x00000051baba7810 */ /* 0x000fe40007ffe0ff */
[----:B------:R-:W-:Y:S01]  /*b7c0*/  FSEL R123, R123, -INF , !P6 ;  /* 0xff8000007b7b7808 */ /* 0x000fe20007000000 */
[----:B------:R-:W-:Y:S01]  /*b7d0*/  IMAD R111, R111, 0x80, R184 ;  /* 0x000000806f6f7824 */ /* 0x000fe200078e02b8 */
[----:B------:R-:W-:Y:S02]  /*b7e0*/  ISETP.GE.AND P6, PT, R245, R185, PT ;  /* 0x000000b9f500720c */ /* 0x000fe40003fc6270 */
[----:B------:R-:W-:-:S02]  /*b7f0*/  FSEL R58, R38, -INF , !P5 ;  /* 0xff800000263a7808 */ /* 0x000fc40006800000 */
[-C--:B------:R-:W-:Y:S01]  /*b800*/  ISETP.GE.AND P5, PT, R186, R185.reuse, PT ;  /* 0x000000b9ba00720c */ /* 0x080fe20003fa6270 */
[----:B------:R-:W-:Y:S01]  /*b810*/  IMAD.U32 R186, RZ, RZ, UR6 ;  /* 0x00000006ffba7e24 */ /* 0x000fe2000f8e00ff */
[----:B------:R-:W-:Y:S02]  /*b820*/  FSEL R75, R46, -INF , !P6 ;  /* 0xff8000002e4b7808 */ /* 0x000fe40007000000 */
[-C--:B------:R-:W-:Y:S01]  /*b830*/  ISETP.GE.AND P6, PT, R118, R185.reuse, PT ;  /* 0x000000b97600720c */ /* 0x080fe20003fc6270 */
[----:B------:R-:W-:Y:S01]  /*b840*/  IMAD R186, R186, 0x80, R184 ;  /* 0x00000080baba7824 */ /* 0x000fe200078e02b8 */
[----:B------:R-:W-:Y:S02]  /*b850*/  IADD3 R111, R111, 0x50, RZ ;  /* 0x000000506f6f7810 */ /* 0x000fe40007ffe0ff */
[----:B------:R-:W-:Y:S02]  /*b860*/  FSEL R59, R43, -INF , !P6 ;  /* 0xff8000002b3b7808 */ /* 0x000fe40007000000 */
[----:B------:R-:W-:Y:S01]  /*b870*/  ISETP.GE.AND P6, PT, R111, R185, PT ;  /* 0x000000b96f00720c */ /* 0x000fe20003fc6270 */
[----:B------:R-:W-:Y:S01]  /*b880*/  IMAD.MOV.U32 R111, RZ, RZ, R69 ;  /* 0x000000ffff6f7224 */ /* 0x000fe200078e0045 */
[----:B------:R-:W-:-:S02]  /*b890*/  IADD3 R186, R186, 0x59, RZ ;  /* 0x00000059baba7810 */ /* 0x000fc40007ffe0ff */
[----:B------:R-:W-:Y:S01]  /*b8a0*/  FSEL R47, R34, -INF , !P6 ;  /* 0xff800000222f7808 */ /* 0x000fe20007000000 */
[----:B------:R-:W-:Y:S01]  /*b8b0*/  IMAD.MOV.U32 R34, RZ, RZ, R66 ;  /* 0x000000ffff227224 */ /* 0x000fe200078e0042 */
[-C--:B------:R-:W-:Y:S02]  /*b8c0*/  ISETP.GE.AND P6, PT, R186, R185.reuse, PT ;  /* 0x000000b9ba00720c */ /* 0x080fe40003fc6270 */
[----:B------:R-:W-:Y:S01]  /*b8d0*/  FSEL R46, R35, -INF , !P5 ;  /* 0xff800000232e7808 */ /* 0x000fe20006800000 */
[----:B------:R-:W-:Y:S01]  /*b8e0*/  IMAD.MOV.U32 R35, RZ, RZ, R65 ;  /* 0x000000ffff237224 */ /* 0x000fe200078e0041 */
[----:B------:R-:W-:Y:S01]  /*b8f0*/  FSEL R42, R31, -INF , !P6 ;  /* 0xff8000001f2a7808 */ /* 0x000fe20007000000 */
[----:B------:R-:W-:Y:S01]  /*b900*/  IMAD.MOV.U32 R31, RZ, RZ, R67 ;  /* 0x000000ffff1f7224 */ /* 0x000fe200078e0043 */
[-C--:B------:R-:W-:Y:S02]  /*b910*/  ISETP.GE.AND P6, PT, R162, R185.reuse, PT ;  /* 0x000000b9a200720c */ /* 0x080fe40003fc6270 */
[----:B------:R-:W-:-:S02]  /*b920*/  ISETP.GE.AND P5, PT, R33, R185, PT ;  /* 0x000000b92100720c */ /* 0x000fc40003fa6270 */
[----:B------:R-:W-:Y:S02]  /*b930*/  FSEL R65, R22, -INF , !P6 ;  /* 0xff80000016417808 */ /* 0x000fe40007000000 */
[----:B------:R-:W-:Y:S02]  /*b940*/  FSEL R51, R39, -INF , !P2 ;  /* 0xff80000027337808 */ /* 0x000fe40005000000 */
[-C--:B------:R-:W-:Y:S02]  /*b950*/  ISETP.GE.AND P6, PT, R148, R185.reuse, PT ;  /* 0x000000b99400720c */ /* 0x080fe40003fc6270 */
[-C--:B------:R-:W-:Y:S02]  /*b960*/  ISETP.GE.AND P2, PT, R63, R185.reuse, PT ;  /* 0x000000b93f00720c */ /* 0x080fe40003f46270 */
[----:B------:R-:W-:Y:S01]  /*b970*/  FSEL R39, R26, -INF , !P5 ;  /* 0xff8000001a277808 */ /* 0x000fe20006800000 */
[----:B------:R-:W-:Y:S01]  /*b980*/  IMAD.MOV.U32 R26, RZ, RZ, R170 ;  /* 0x000000ffff1a7224 */ /* 0x000fe200078e00aa */
[----:B------:R-:W-:-:S02]  /*b990*/  ISETP.GE.AND P5, PT, R154, R185, PT ;  /* 0x000000b99a00720c */ /* 0x000fc40003fa6270 */
[----:B------:R-:W-:Y:S02]  /*b9a0*/  FSEL R67, R19, -INF , !P6 ;  /* 0xff80000013437808 */ /* 0x000fe40007000000 */
[----:B------:R-:W-:Y:S01]  /*b9b0*/  FSEL R43, R30, -INF , !P2 ;  /* 0xff8000001e2b7808 */ /* 0x000fe20005000000 */
[----:B------:R-:W-:Y:S01]  /*b9c0*/  IMAD.MOV.U32 R30, RZ, RZ, R64 ;  /* 0x000000ffff1e7224 */ /* 0x000fe200078e0040 */
[----:B------:R-:W-:Y:S02]  /*b9d0*/  ISETP.GE.AND P6, PT, R68, R3, PT ;  /* 0x000000034400720c */ /* 0x000fe40003fc6270 */
[----:B------:R-:W-:Y:S02]  /*b9e0*/  FSEL R64, R23, -INF , !P5 ;  /* 0xff80000017407808 */ /* 0x000fe40006800000 */
[----:B------:R-:W-:Y:S02]  /*b9f0*/  ISETP.GE.AND P5, PT, R138, R185, PT ;  /* 0x000000b98a00720c */ /* 0x000fe40003fa6270 */
[----:B------:R-:W-:-:S02]  /*ba00*/  FSEL R170, R117, -INF , !P6 ;  /* 0xff80000075aa7808 */ /* 0x000fc40007000000 */
[----:B------:R-:W-:Y:S02]  /*ba10*/  ISETP.GE.AND P6, PT, R161, R3, PT ;  /* 0x00000003a100720c */ /* 0x000fe40003fc6270 */
[----:B------:R-:W-:Y:S02]  /*ba20*/  ISETP.GE.AND P2, PT, R187, R185, PT ;  /* 0x000000b9bb00720c */ /* 0x000fe40003f46270 */
[----:B------:R-:W-:Y:S02]  /*ba30*/  FSEL R66, R6, -INF , !P5 ;  /* 0xff80000006427808 */ /* 0x000fe40006800000 */
[----:B------:R-:W-:Y:S02]  /*ba40*/  ISETP.GE.AND P5, PT, R68, R2, PT ;  /* 0x000000024400720c */ /* 0x000fe40003fa6270 */
[----:B------:R-:W-:Y:S02]  /*ba50*/  FSEL R69, R5, -INF , !P3 ;  /* 0xff80000005457808 */ /* 0x000fe40005800000 */
[----:B------:R-:W-:-:S02]  /*ba60*/  FSEL R5, R116, -INF , !P0 ;  /* 0xff80000074057808 */ /* 0x000fc40004000000 */
[----:B------:R-:W-:Y:S02]  /*ba70*/  FSEL R4, R158, -INF , !P4 ;  /* 0xff8000009e047808 */ /* 0x000fe40006000000 */
[----:B------:R-:W-:Y:S01]  /*ba80*/  FSEL R117, R31, -INF , !P6 ;  /* 0xff8000001f757808 */ /* 0x000fe20007000000 */
[----:B------:R-:W-:Y:S01]  /*ba90*/  IMAD.U32 R31, RZ, RZ, UR6 ;  /* 0x00000006ff1f7e24 */ /* 0x000fe2000f8e00ff */
[C---:B------:R-:W-:Y:S02]  /*baa0*/  ISETP.GE.AND P0, PT, R70.reuse, R3, PT ;  /* 0x000000034600720c */ /* 0x040fe40003f06270 */
[----:B------:R-:W-:Y:S01]  /*bab0*/  ISETP.GE.AND P4, PT, R70, R2, PT ;  /* 0x000000024600720c */ /* 0x000fe20003f86270 */
[----:B------:R-:W-:Y:S01]  /*bac0*/  IMAD R31, R31, 0x80, R184 ;  /* 0x000000801f1f7824 */ /* 0x000fe200078e02b8 */
[----:B------:R-:W-:Y:S02]  /*bad0*/  FSEL R38, R27, -INF , !P2 ;  /* 0xff8000001b267808 */ /* 0x000fe40005000000 */
[----:B------:R-:W-:-:S02]  /*bae0*/  ISETP.GE.AND P2, PT, R149, R185, PT ;  /* 0x000000b99500720c */ /* 0x000fc40003f46270 */
[----:B------:R-:W-:Y:S02]  /*baf0*/  FSEL R158, R119, -INF , !P5 ;  /* 0xff800000779e7808 */ /* 0x000fe40006800000 */
[-C--:B------:R-:W-:Y:S02]  /*bb00*/  ISETP.GE.AND P5, PT, R161, R2.reuse, PT ;  /* 0x00000002a100720c */ /* 0x080fe40003fa6270 */
[----:B------:R-:W-:Y:S02]  /*bb10*/  FSEL R165, R165, -INF , !P0 ;  /* 0xff800000a5a57808 */ /* 0x000fe40004000000 */
[----:B------:R-:W-:Y:S02]  /*bb20*/  FSEL R161, R26, -INF , !P4 ;  /* 0xff8000001aa17808 */ /* 0x000fe40006000000 */
[C---:B------:R-:W-:Y:S02]  /*bb30*/  ISETP.GE.AND P0, PT, R245.reuse, R3, PT ;  /* 0x00000003f500720c */ /* 0x040fe40003f06270 */
[----:B------:R-:W-:-:S02]  /*bb40*/  ISETP.GE.AND P4, PT, R245, R2, PT ;  /* 0x00000002f500720c */ /* 0x000fc40003f86270 */
[----:B------:R-:W-:Y:S02]  /*bb50*/  FSEL R63, R18, -INF , !P2 ;  /* 0xff800000123f7808 */ /* 0x000fe40005000000 */
[----:B------:R-:W-:Y:S02]  /*bb60*/  ISETP.GE.AND P2, PT, R136, R185, PT ;  /* 0x000000b98800720c */ /* 0x000fe40003f46270 */
[C---:B------:R-:W-:Y:S02]  /*bb70*/  ISETP.GE.AND P6, PT, R166.reuse, R3, PT ;  /* 0x00000003a600720c */ /* 0x040fe40003fc6270 */
[----:B------:R-:W-:Y:S02]  /*bb80*/  FSEL R111, R111, -INF , !P5 ;  /* 0xff8000006f6f7808 */ /* 0x000fe40006800000 */
[----:B------:R-:W-:Y:S02]  /*bb90*/  ISETP.GE.AND P5, PT, R166, R2, PT ;  /* 0x00000002a600720c */ /* 0x000fe40003fa6270 */
[----:B------:R-:W-:-:S02]  /*bba0*/  FSEL R119, R25, -INF , !P0 ;  /* 0xff80000019777808 */ /* 0x000fc40004000000 */
[----:B------:R-:W-:Y:S02]  /*bbb0*/  IADD3 R31, R31, 0x48, RZ ;  /* 0x000000481f1f7810 */ /* 0x000fe40007ffe0ff */
[----:B------:R-:W-:Y:S02]  /*bbc0*/  FSEL R107, R29, -INF , !P4 ;  /* 0xff8000001d6b7808 */ /* 0x000fe40006000000 */
[CC--:B------:R-:W-:Y:S02]  /*bbd0*/  ISETP.GE.AND P0, PT, R118.reuse, R3.reuse, PT ;  /* 0x000000037600720c */ /* 0x0c0fe40003f06270 */
[----:B------:R-:W-:Y:S02]  /*bbe0*/  ISETP.GE.AND P4, PT, R118, R2, PT ;  /* 0x000000027600720c */ /* 0x000fe40003f86270 */
[----:B------:R-:W-:Y:S02]  /*bbf0*/  ISETP.GE.AND P3, PT, R71, R3, PT ;  /* 0x000000034700720c */ /* 0x000fe40003f66270 */
[----:B------:R-:W-:-:S02]  /*bc00*/  FSEL R68, R7, -INF , !P2 ;  /* 0xff80000007447808 */ /* 0x000fc40005000000 */
[----:B------:R-:W-:Y:S02]  /*bc10*/  FSEL R118, R105, -INF , !P6 ;  /* 0xff80000069767808 */ /* 0x000fe40007000000 */
[-C--:B------:R-:W-:Y:S01]  /*bc20*/  ISETP.GE.AND P2, PT, R71, R2.reuse, PT ;  /* 0x000000024700720c */ /* 0x080fe20003f46270 */
[----:B------:R-:W-:Y:S01]  /*bc30*/  FFMA.FTZ R71, R10, UR4, R102 ;  /* 0x000000040a477c23 */ /* 0x000fe20008010066 */
[----:B------:R-:W-:Y:S02]  /*bc40*/  FSEL R105, R252, -INF , !P5 ;  /* 0xff800000fc697808 */ /* 0x000fe40006800000 */
[C---:B------:R-:W-:Y:S02]  /*bc50*/  ISETP.GE.AND P6, PT, R31.reuse, R3, PT ;  /* 0x000000031f00720c */ /* 0x040fe40003fc6270 */
[----:B------:R-:W-:Y:S01]  /*bc60*/  ISETP.GE.AND P5, PT, R31, R2, PT ;  /* 0x000000021f00720c */ /* 0x000fe20003fa6270 */
[----:B------:R-:W-:Y:S01]  /*bc70*/  IMAD.U32 R31, RZ, RZ, UR7 ;  /* 0x00000007ff1f7e24 */ /* 0x000fe2000f8e00ff */
[----:B------:R-:W-:-:S02]  /*bc80*/  FSEL R169, R169, -INF , !P3 ;  /* 0xff800000a9a97808 */ /* 0x000fc40005800000 */
[-C--:B------:R-:W-:Y:S02]  /*bc90*/  ISETP.GE.AND P3, PT, R73, R3.reuse, PT ;  /* 0x000000034900720c */ /* 0x080fe40003f66270 */
[----:B------:R-:W-:Y:S01]  /*bca0*/  FSEL R164, R164, -INF , !P2 ;  /* 0xff800000a4a47808 */ /* 0x000fe20005000000 */
[----:B------:R-:W-:Y:S01]  /*bcb0*/  IMAD R31, R31, 0x80, R184 ;  /* 0x000000801f1f7824 */ /* 0x000fe200078e02b8 */
[-C--:B------:R-:W-:Y:S01]  /*bcc0*/  ISETP.GE.AND P2, PT, R73, R2.reuse, PT ;  /* 0x000000024900720c */ /* 0x080fe20003f46270 */
[----:B------:R-:W-:Y:S01]  /*bcd0*/  FFMA.FTZ R73, R10, UR4, R100 ;  /* 0x000000040a497c23 */ /* 0x000fe20008010064 */
[----:B------:R-:W-:Y:S01]  /*bce0*/  FSEL R116, R109, -INF , !P3 ;  /* 0xff8000006d747808 */ /* 0x000fe20005800000 */
[----:B------:R-:W-:Y:S01]  /*bcf0*/  FFMA.FTZ R96, R35, UR4, R96 ;  /* 0x0000000423607c23 */ /* 0x000fe20008010060 */
[----:B------:R-:W-:Y:S01]  /*bd00*/  FSEL R109, R21, -INF , !P2 ;  /* 0xff800000156d7808 */ /* 0x000fe20005000000 */
[----:B------:R-:W-:Y:S01]  /*bd10*/  FFMA.FTZ R98, R35, UR4, R98 ;  /* 0x0000000423627c23 */ /* 0x000fe20008010062 */
[-C--:B------:R-:W-:Y:S01]  /*bd20*/  ISETP.GE.AND P3, PT, R72, R3.reuse, PT ;  /* 0x000000034800720c */ /* 0x080fe20003f66270 */
[----:B------:R-:W-:Y:S01]  /*bd30*/  FFMA.FTZ R6, R34, UR4, R97 ;  /* 0x0000000422067c23 */ /* 0x000fe20008010061 */
[-C--:B------:R-:W-:Y:S01]  /*bd40*/  ISETP.GE.AND P2, PT, R72, R2.reuse, PT ;  /* 0x000000024800720c */ /* 0x080fe20003f46270 */
[----:B------:R-:W-:Y:S01]  /*bd50*/  FFMA.FTZ R7, R34, UR4, R99 ;  /* 0x0000000422077c23 */ /* 0x000fe20008010063 */
[----:B------:R-:W-:Y:S01]  /*bd60*/  IADD3 R31, R31, 0x49, RZ ;  /* 0x000000491f1f7810 */ /* 0x000fe20007ffe0ff */
[----:B------:R1:W5:Y:S01]  /*bd70*/  LDL.LU R10, [R1+0x8] ;  /* 0x00000800010a7983 */ /* 0x0003620000300800 */
[----:B------:R-:W-:Y:S01]  /*bd80*/  FSEL R73, R73, -INF , !P3 ;  /* 0xff80000049497808 */ /* 0x000fe20005800000 */
[----:B------:R-:W-:Y:S01]  /*bd90*/  FFMA.FTZ R92, R9, UR4, R92 ;  /* 0x00000004095c7c23 */ /* 0x000fe2000801005c */
[----:B------:R-:W-:Y:S01]  /*bda0*/  FSEL R71, R71, -INF , !P2 ;  /* 0xff80000047477808 */ /* 0x000fe20005000000 */
[----:B------:R-:W-:Y:S01]  /*bdb0*/  FFMA.FTZ R94, R9, UR4, R94 ;  /* 0x00000004095e7c23 */ /* 0x000fe2000801005e */
[C---:B------:R-:W-:Y:S01]  /*bdc0*/  ISETP.GE.AND P3, PT, R31.reuse, R3, PT ;  /* 0x000000031f00720c */ /* 0x040fe20003f66270 */
[----:B------:R1:W5:Y:S01]  /*bdd0*/  LDL.LU R9, [R1+0x4] ;  /* 0x0000040001097983 */ /* 0x0003620000300800 */
[----:B------:R-:W-:Y:S01]  /*bde0*/  ISETP.GE.AND P2, PT, R31, R2, PT ;  /* 0x000000021f00720c */ /* 0x000fe20003f46270 */
[C---:B------:R-:W-:Y:S01]  /*bdf0*/  HMMA.16816.F32 R88, R172.reuse, R150, R88 ;  /* 0x00000096ac58723c */ /* 0x040fe20000001858 */
[----:B------:R-:W-:Y:S01]  /*be00*/  FSEL R99, R96, -INF , !P6 ;  /* 0xff80000060637808 */ /* 0x000fe20007000000 */
[----:B------:R-:W-:Y:S01]  /*be10*/  FFMA.FTZ R72, R30, UR4, R101 ;  /* 0x000000041e487c23 */ /* 0x000fe20008010065 */
[----:B------:R-:W-:Y:S01]  /*be20*/  FSEL R97, R98, -INF , !P5 ;  /* 0xff80000062617808 */ /* 0x000fe20006800000 */
[----:B------:R-:W-:Y:S01]  /*be30*/  FFMA.FTZ R70, R30, UR4, R103 ;  /* 0x000000041e467c23 */ /* 0x000fe20008010067 */
[----:B------:R-:W-:Y:S01]  /*be40*/  FSEL R98, R6, -INF , !P3 ;  /* 0xff80000006627808 */ /* 0x000fe20005800000 */
[C---:B------:R-:W-:Y:S01]  /*be50*/  FFMA.FTZ R6, R8.reuse, UR4, R93 ;  /* 0x0000000408067c23 */ /* 0x040fe2000801005d */
[----:B------:R-:W-:Y:S01]  /*be60*/  FSEL R96, R7, -INF , !P2 ;  /* 0xff80000007607808 */ /* 0x000fe20005000000 */
[----:B------:R-:W-:Y:S01]  /*be70*/  FFMA.FTZ R7, R8, UR4, R95 ;  /* 0x0000000408077c23 */ /* 0x000fe2000801005f */
[----:B------:R-:W-:Y:S01]  /*be80*/  HMMA.16816.F32 R84, R172, R144, R84 ;  /* 0x00000090ac54723c */ /* 0x000fe20000001854 */
[----:B------:R1:W5:Y:S01]  /*be90*/  LDL.LU R8, [R1] ;  /* 0x0000000001087983 */ /* 0x0003620000300800 */
[----:B------:R-:W-:Y:S01]  /*bea0*/  IMAD.U32 R30, RZ, RZ, UR6 ;  /* 0x00000006ff1e7e24 */ /* 0x000fe2000f8e00ff */
[----:B------:R-:W-:Y:S01]  /*beb0*/  FSEL R70, R70, -INF , !P4 ;  /* 0xff80000046467808 */ /* 0x000fe20006000000 */
[----:B------:R-:W-:Y:S01]  /*bec0*/  IMAD.U32 R35, RZ, RZ, UR7 ;  /* 0x00000007ff237e24 */ /* 0x000fe2000f8e00ff */
[----:B------:R-:W-:Y:S01]  /*bed0*/  FSEL R72, R72, -INF , !P0 ;  /* 0xff80000048487808 */ /* 0x000fe20004000000 */
[----:B------:R-:W-:-:S02]  /*bee0*/  IMAD R30, R30, 0x80, R184 ;  /* 0x000000801e1e7824 */ /* 0x000fc400078e02b8 */
[--C-:B------:R-:W-:Y:S01]  /*bef0*/  IMAD R35, R35, 0x80, R184.reuse ;  /* 0x0000008023237824 */ /* 0x100fe200078e02b8 */
[C---:B------:R-:W-:Y:S01]  /*bf00*/  HMMA.16816.F32 R80, R172.reuse, R146, R80 ;  /* 0x00000092ac50723c */ /* 0x040fe20000001850 */
[----:B------:R-:W-:Y:S01]  /*bf10*/  IMAD.U32 R34, RZ, RZ, UR6 ;  /* 0x00000006ff227e24 */ /* 0x000fe2000f8e00ff */
[----:B------:R-:W-:Y:S02]  /*bf20*/  IADD3 R30, R30, 0x50, RZ ;  /* 0x000000501e1e7810 */ /* 0x000fe40007ffe0ff */
[----:B------:R-:W-:Y:S01]  /*bf30*/  IADD3 R35, R35, 0x51, RZ ;  /* 0x0000005123237810 */ /* 0x000fe20007ffe0ff */
[----:B------:R-:W-:Y:S01]  /*bf40*/  IMAD R34, R34, 0x80, R184 ;  /* 0x0000008022227824 */ /* 0x000fe200078e02b8 */
[C---:B------:R-:W-:Y:S02]  /*bf50*/  ISETP.GE.AND P4, PT, R30.reuse, R2, PT ;  /* 0x000000021e00720c */ /* 0x040fe40003f86270 */
[-C--:B------:R-:W-:Y:S01]  /*bf60*/  ISETP.GE.AND P6, PT, R35, R3.reuse, PT ;  /* 0x000000032300720c */ /* 0x080fe20003fc6270 */
[----:B------:R-:W-:Y:S01]  /*bf70*/  HMMA.16816.F32 R76, R172, R140, R76 ;  /* 0x0000008cac4c723c */ /* 0x000fe2000000184c */
[----:B------:R-:W-:-:S02]  /*bf80*/  ISETP.GE.AND P0, PT, R30, R3, PT ;  /* 0x000000031e00720c */ /* 0x000fc40003f06270 */
[----:B------:R-:W-:Y:S01]  /*bf90*/  IADD3 R34, R34, 0x58, RZ ;  /* 0x0000005822227810 */ /* 0x000fe20007ffe0ff */
[C---:B------:R-:W-:Y:S01]  /*bfa0*/  FFMA.FTZ R90, R251.reuse, UR4, R90 ;  /* 0x00000004fb5a7c23 */ /* 0x040fe2000801005a */
[----:B------:R-:W-:Y:S02]  /*bfb0*/  FSEL R93, R94, -INF , !P4 ;  /* 0xff8000005e5d7808 */ /* 0x000fe40006000000 */
[----:B------:R-:W-:Y:S01]  /*bfc0*/  FSEL R94, R6, -INF , !P6 ;  /* 0xff800000065e7808 */ /* 0x000fe20007000000 */
[----:B------:R-:W-:Y:S01]  /*bfd0*/  FFMA.FTZ R6, R250, UR4, R89 ;  /* 0x00000004fa067c23 */ /* 0x000fe20008010059 */
[-C--:B------:R-:W-:Y:S01]  /*bfe0*/  ISETP.GE.AND P2, PT, R34, R2.reuse, PT ;  /* 0x000000022200720c */ /* 0x080fe20003f46270 */
[----:B------:R-:W-:Y:S01]  /*bff0*/  FFMA.FTZ R88, R251, UR4, R88 ;  /* 0x00000004fb587c23 */ /* 0x000fe20008010058 */
[----:B------:R-:W-:Y:S02]  /*c000*/  FSEL R95, R92, -INF , !P0 ;  /* 0xff8000005c5f7808 */ /* 0x000fe40004000000 */
[----:B------:R-:W-:-:S02]  /*c010*/  ISETP.GE.AND P5, PT, R35, R2, PT ;  /* 0x000000022300720c */ /* 0x000fc40003fa6270 */
[-C--:B------:R-:W-:Y:S02]  /*c020*/  ISETP.GE.AND P0, PT, R186, R3.reuse, PT ;  /* 0x00000003ba00720c */ /* 0x080fe40003f06270 */
[----:B------:R-:W-:Y:S01]  /*c030*/  ISETP.GE.AND P3, PT, R34, R3, PT ;  /* 0x000000032200720c */ /* 0x000fe20003f66270 */
[----:B------:R-:W-:Y:S01]  /*c040*/  FFMA.FTZ R250, R250, UR4, R91 ;  /* 0x00000004fafa7c23 */ /* 0x000fe2000801005b */
[----:B------:R-:W-:Y:S01]  /*c050*/  FSEL R89, R90, -INF , !P2 ;  /* 0xff8000005a597808 */ /* 0x000fe20005000000 */
[----:B------:R-:W-:Y:S01]  /*c060*/  FFMA.FTZ R86, R163, UR4, R86 ;  /* 0x00000004a3567c23 */ /* 0x000fe20008010056 */
[----:B------:R-:W-:Y:S02]  /*c070*/  FSEL R92, R7, -INF , !P5 ;  /* 0xff800000075c7808 */ /* 0x000fe40006800000 */
[----:B------:R-:W-:Y:S01]  /*c080*/  FSEL R90, R6, -INF , !P0 ;  /* 0xff800000065a7808 */ /* 0x000fe20004000000 */
[----:B------:R-:W-:Y:S01]  /*c090*/  FFMA.FTZ R6, R167, UR4, R85 ;  /* 0x00000004a7067c23 */ /* 0x000fe20008010055 */
[----:B------:R-:W-:-:S02]  /*c0a0*/  ISETP.GE.AND P5, PT, R33, R2, PT ;  /* 0x000000022100720c */ /* 0x000fc40003fa6270 */
[----:B------:R-:W-:Y:S01]  /*c0b0*/  FSEL R91, R88, -INF , !P3 ;  /* 0xff800000585b7808 */ /* 0x000fe20005800000 */
[----:B------:R-:W-:Y:S01]  /*c0c0*/  FFMA.FTZ R84, R163, UR4, R84 ;  /* 0x00000004a3547c23 */ /* 0x000fe20008010054 */
[-C--:B------:R-:W-:Y:S02]  /*c0d0*/  ISETP.GE.AND P3, PT, R187, R3.reuse, PT ;  /* 0x00000003bb00720c */ /* 0x080fe40003f66270 */
[-C--:B------:R-:W-:Y:S02]  /*c0e0*/  ISETP.GE.AND P4, PT, R186, R2.reuse, PT ;  /* 0x00000002ba00720c */ /* 0x080fe40003f86270 */
[-C--:B------:R-:W-:Y:S02]  /*c0f0*/  ISETP.GE.AND P6, PT, R33, R3.reuse, PT ;  /* 0x000000032100720c */ /* 0x080fe40003fc6270 */
[----:B------:R-:W-:Y:S01]  /*c100*/  FSEL R85, R86, -INF , !P5 ;  /* 0xff80000056557808 */ /* 0x000fe20006800000 */
[----:B------:R-:W-:Y:S01]  /*c110*/  FFMA.FTZ R167, R167, UR4, R87 ;  /* 0x00000004a7a77c23 */ /* 0x000fe20008010057 */
[----:B------:R-:W-:Y:S01]  /*c120*/  FSEL R86, R6, -INF , !P3 ;  /* 0xff80000006567808 */ /* 0x000fe20005800000 */
[C---:B------:R-:W-:Y:S01]  /*c130*/  FFMA.FTZ R80, R155.reuse, UR4, R80 ;  /* 0x000000049b507c23 */ /* 0x040fe20008010050 */
[----:B------:R-:W-:Y:S01]  /*c140*/  FSEL R88, R250, -INF , !P4 ;  /* 0xff800000fa587808 */ /* 0x000fe20006000000 */
[----:B------:R-:W-:Y:S01]  /*c150*/  FFMA.FTZ R82, R155, UR4, R82 ;  /* 0x000000049b527c23 */ /* 0x000fe20008010052 */
[----:B------:R-:W-:Y:S01]  /*c160*/  ISETP.GE.AND P0, PT, R162, R3, PT ;  /* 0x00000003a200720c */ /* 0x000fe20003f06270 */
[----:B------:R-:W-:Y:S01]  /*c170*/  FFMA.FTZ R6, R32, UR4, R81 ;  /* 0x0000000420067c23 */ /* 0x000fe20008010051 */
[----:B------:R-:W-:Y:S01]  /*c180*/  ISETP.GE.AND P4, PT, R162, R2, PT ;  /* 0x00000002a200720c */ /* 0x000fe20003f86270 */
[----:B------:R-:W-:Y:S01]  /*c190*/  FFMA.FTZ R32, R32, UR4, R83 ;  /* 0x0000000420207c23 */ /* 0x000fe20008010053 */
[----:B------:R-:W-:-:S02]  /*c1a0*/  FSEL R87, R84, -INF , !P6 ;  /* 0xff80000054577808 */ /* 0x000fc40007000000 */
[C---:B------:R-:W-:Y:S02]  /*c1b0*/  ISETP.GE.AND P6, PT, R154.reuse, R3, PT ;  /* 0x000000039a00720c */ /* 0x040fe40003fc6270 */
[-C--:B------:R-:W-:Y:S01]  /*c1c0*/  ISETP.GE.AND P5, PT, R154, R2.reuse, PT ;  /* 0x000000029a00720c */ /* 0x080fe20003fa6270 */
[----:B------:R-:W-:Y:S01]  /*c1d0*/  BAR.SYNC.DEFER_BLOCKING 0x0 ;  /* 0x0000000000007b1d */ /* 0x000fe20000010000 */
[----:B------:R-:W-:Y:S02]  /*c1e0*/  ISETP.GE.AND P2, PT, R187, R2, PT ;  /* 0x00000002bb00720c */ /* 0x000fe40003f46270 */
[----:B------:R-:W-:Y:S02]  /*c1f0*/  FSEL R83, R80, -INF , !P0 ;  /* 0xff80000050537808 */ /* 0x000fe40004000000 */
[----:B------:R-:W-:Y:S01]  /*c200*/  FSEL R81, R82, -INF , !P4 ;  /* 0xff80000052517808 */ /* 0x000fe20006000000 */
[----:B------:R-:W-:Y:S01]  /*c210*/  HMMA.16816.F32 R188, R172, R142, R188 ;  /* 0x0000008eacbc723c */ /* 0x000fe200000018bc */
[----:B------:R-:W-:-:S02]  /*c220*/  FSEL R82, R6, -INF , !P6 ;  /* 0xff80000006527808 */ /* 0x000fc40007000000 */
[----:B------:R-:W-:Y:S01]  /*c230*/  FSEL R80, R32, -INF , !P5 ;  /* 0xff80000020507808 */ /* 0x000fe20006800000 */
[----:B------:R-:W-:Y:S01]  /*c240*/  FFMA.FTZ R76, R28, UR4, R76 ;  /* 0x000000041c4c7c23 */ /* 0x000fe2000801004c */
[-C--:B------:R-:W-:Y:S02]  /*c250*/  ISETP.GE.AND P3, PT, R149, R3.reuse, PT ;  /* 0x000000039500720c */ /* 0x080fe40003f66270 */
[-C--:B------:R-:W-:Y:S02]  /*c260*/  ISETP.GE.AND P0, PT, R148, R3.reuse, PT ;  /* 0x000000039400720c */ /* 0x080fe40003f06270 */
[-C--:B------:R-:W-:Y:S02]  /*c270*/  ISETP.GE.AND P6, PT, R138, R3.reuse, PT ;  /* 0x000000038a00720c */ /* 0x080fe40003fc6270 */
[----:B------:R-:W-:Y:S01]  /*c280*/  ISETP.GE.AND P5, PT, R136, R3, PT ;  /* 0x000000038800720c */ /* 0x000fe20003fa6270 */
[----:B------:R-:W-:Y:S01]  /*c290*/  FFMA.FTZ R3, R28, UR4, R78 ;  /* 0x000000041c037c23 */ /* 0x000fe2000801004e */
[----:B------:R-:W-:-:S02]  /*c2a0*/  FSEL R84, R167, -INF , !P2 ;  /* 0xff800000a7547808 */ /* 0x000fc40005000000 */
[-C--:B------:R-:W-:Y:S02]  /*c2b0*/  ISETP.GE.AND P2, PT, R149, R2.reuse, PT ;  /* 0x000000029500720c */ /* 0x080fe40003f46270 */
[----:B------:R-:W-:Y:S02]  /*c2c0*/  FSEL R76, R76, -INF , !P3 ;  /* 0xff8000004c4c7808 */ /* 0x000fe40005800000 */
[----:B------:R-:W-:Y:S02]  /*c2d0*/  FSEL R3, R3, -INF , !P2 ;  /* 0xff80000003037808 */ /* 0x000fe40005000000 */
[-C--:B------:R-:W-:Y:S02]  /*c2e0*/  ISETP.GE.AND P4, PT, R148, R2.reuse, PT ;  /* 0x000000029400720c */ /* 0x080fe40003f86270 */
[-C--:B------:R-:W-:Y:S02]  /*c2f0*/  ISETP.GE.AND P3, PT, R138, R2.reuse, PT ;  /* 0x000000028a00720c */ /* 0x080fe40003f66270 */
[----:B------:R-:W-:Y:S01]  /*c300*/  ISETP.GE.AND P2, PT, R136, R2, PT ;  /* 0x000000028800720c */ /* 0x000fe20003f46270 */
[----:B------:R-:W-:-:S05]  /*c310*/  FFMA.FTZ R2, R16, UR4, R77 ;  /* 0x0000000410027c23 */ /* 0x000fca000801004d */
[----:B------:R-:W-:Y:S02]  /*c320*/  FSEL R2, R2, -INF , !P0 ;  /* 0xff80000002027808 */ /* 0x000fe40004000000 */
[----:B------:R-:W-:Y:S01]  /*c330*/  PLOP3.LUT P0, PT, PT, PT, UP0, 0x80, 0x0 ;  /* 0x000000000000781c */ /* 0x000fe20003f0f008 */
[----:B------:R-:W-:Y:S02]  /*c340*/  FFMA.FTZ R79, R16, UR4, R79 ;  /* 0x00000004104f7c23 */ /* 0x000fe4000801004f */
[C---:B------:R-:W-:Y:S02]  /*c350*/  FFMA.FTZ R103, R20.reuse, UR4, R188 ;  /* 0x0000000414677c23 */ /* 0x040fe400080100bc */
[----:B------:R-:W-:Y:S02]  /*c360*/  FFMA.FTZ R100, R20, UR4, R190 ;  /* 0x0000000414647c23 */ /* 0x000fe400080100be */
[C---:B------:R-:W-:Y:S02]  /*c370*/  FFMA.FTZ R102, R17.reuse, UR4, R189 ;  /* 0x0000000411667c23 */ /* 0x040fe400080100bd */
[----:B------:R-:W-:Y:S01]  /*c380*/  FFMA.FTZ R191, R17, UR4, R191 ;  /* 0x0000000411bf7c23 */ /* 0x000fe200080100bf */
[----:B------:R-:W-:-:S02]  /*c390*/  FSEL R101, R79, -INF , !P4 ;  /* 0xff8000004f657808 */ /* 0x000fc40006000000 */
[----:B------:R-:W-:Y:S02]  /*c3a0*/  FSEL R103, R103, -INF , !P6 ;  /* 0xff80000067677808 */ /* 0x000fe40007000000 */
[----:B------:R-:W-:Y:S02]  /*c3b0*/  FSEL R102, R102, -INF , !P5 ;  /* 0xff80000066667808 */ /* 0x000fe40006800000 */
[----:B------:R-:W-:Y:S02]  /*c3c0*/  FSEL R100, R100, -INF , !P3 ;  /* 0xff80000064647808 */ /* 0x000fe40005800000 */
[----:B------:R-:W-:Y:S01]  /*c3d0*/  FSEL R79, R191, -INF , !P2 ;  /* 0xff800000bf4f7808 */ /* 0x000fe20005000000 */
[----:B------:R-:W-:Y:S05]  /*c3e0*/  @!P0 BRA `(.L_x_324) ;  /* 0x0000038000008947 */ /* 0x000fea0003800000 */
[----:B-1----:R-:W-:Y:S01]  /*c3f0*/  UIADD3 UR31, UR5, -0x3, URZ ;  /* 0xfffffffd051f7890 */ /* 0x002fe2000fffe03f */
        /* <DEDUP_REMOVED lines=53> */
.L_x_326:
[----:B------:R-:W-:Y:S05]  /*c750*/  BSYNC B0 ;  /* 0x0000000000007941 */ /* 0x000fea0003800000 */
.L_x_325:
[----:B------:R-:W0:Y:S02]  /*c760*/  LDGDEPBAR ;  /* 0x00000000000079af */ /* 0x000e240000000000 */
.L_x_324:
[----:B-1----:R-:W-:Y:S01]  /*c770*/  FMNMX.FTZ R7, R13, R5, !PT ;  /* 0x000000050d077209 */ /* 0x002fe20007810000 */
[----:B------:R-:W-:Y:S01]  /*c780*/  UIADD3 UR30, UR5, -0x2, URZ ;  /* 0xfffffffe051e7890 */ /* 0x000fe2000fffe03f */
[----:B-----5:R-:W-:Y:S01]  /*c790*/  FMNMX.FTZ R21, R8, R4, !PT ;  /* 0x0000000408157209 */ /* 0x020fe20007810000 */
[----:B------:R-:W-:Y:S01]  /*c7a0*/  IMAD.WIDE.U32 R166, R10, -0x326172a9, RZ ;  /* 0xcd9e8d570aa67825 */ /* 0x000fe200078e00ff */
[----:B------:R-:W-:Y:S01]  /*c7b0*/  FMNMX.FTZ R7, R225, R7, !PT ;  /* 0x00000007e1077209 */ /* 0x000fe20007810000 */
[----:B------:R-:W-:Y:S01]  /*c7c0*/  USHF.L.U32 UR6, UR30, 0x2, URZ ;  /* 0x000000021e067899 */ /* 0x000fe2000800063f */
[----:B------:R-:W-:Y:S01]  /*c7d0*/  FMNMX.FTZ R21, R171, R21, !PT ;  /* 0x00000015ab157209 */ /* 0x000fe20007810000 */
[----:B------:R-:W-:Y:S01]  /*c7e0*/  IMAD.WIDE.U32 R186, R241, -0x2daee0ad, RZ ;  /* 0xd2511f53f1ba7825 */ /* 0x000fe200078e00ff */
[----:B------:R-:W-:Y:S01]  /*c7f0*/  FMNMX.FTZ R7, R227, R7, !PT ;  /* 0x00000007e3077209 */ /* 0x000fe20007810000 */
[----:B------:R-:W1:Y:S01]  /*c800*/  LDC.U8 R136, c[0x0][0x2d8] ;  /* 0x0000b600ff887b82 */ /* 0x000e620000000000 */
[----:B------:R-:W-:Y:S01]  /*c810*/  FMNMX.FTZ R21, R224, R21, !PT ;  /* 0x00000015e0157209 */ /* 0x000fe20007810000 */
[----:B------:R-:W-:Y:S01]  /*c820*/  IMAD.U32 R32, RZ, RZ, UR6 ;  /* 0x00000006ff207e24 */ /* 0x000fe2000f8e00ff */
[----:B------:R-:W-:Y:S01]  /*c830*/  FMNMX.FTZ R7, R243, R7, !PT ;  /* 0x00000007f3077209 */ /* 0x000fe20007810000 */
[----:B------:R-:W-:Y:S01]  /*c840*/  IMAD.WIDE.U32 R188, R242, -0x326172a9, RZ ;  /* 0xcd9e8d57f2bc7825 */ /* 0x000fe200078e00ff */
[----:B------:R-:W-:Y:S01]  /*c850*/  FMNMX.FTZ R21, R226, R21, !PT ;  /* 0x00000015e2157209 */ /* 0x000fe20007810000 */
[----:B------:R-:W-:Y:S01]  /*c860*/  UIADD3 UR7, UR6, 0x1, URZ ;  /* 0x0000000106077890 */ /* 0x000fe2000fffe03f */
[----:B------:R-:W-:Y:S01]  /*c870*/  FMNMX.FTZ R7, R132, R7, !PT ;  /* 0x0000000784077209 */ /* 0x000fe20007810000 */
[----:B------:R-:W-:Y:S01]  /*c880*/  @UP0 UIADD3 UR5, UR5, -0x3, URZ ;  /* 0xfffffffd05050890 */ /* 0x000fe2000fffe03f */
        /* <DEDUP_REMOVED lines=49> */
[----:B------:R-:W-:-:S02]  /*cba0*/  LOP3.LUT R32, R187, UR33, R32, 0x96, !PT ;  /* 0x00000021bb207c12 */ /* 0x000fc4000f8e9620 */
[----:B------:R-:W-:Y:S02]  /*cbb0*/  FMNMX.FTZ R7, R2, R7, !PT ;  /* 0x0000000702077209 */ /* 0x000fe40007810000 */
[----:B------:R-:W-:Y:S01]  /*cbc0*/  LOP3.LUT R154, R163, UR16, R186, 0x96, !PT ;  /* 0x00000010a39a7c12 */ /* 0x000fe2000f8e96ba */
[----:B------:R-:W-:Y:S01]  /*cbd0*/  IMAD.WIDE.U32 R32, R32, -0x326172a9, RZ ;  /* 0xcd9e8d5720207825 */ /* 0x000fe200078e00ff */
[----:B------:R-:W-:Y:S02]  /*cbe0*/  FMNMX.FTZ R7, R103, R7, !PT ;  /* 0x0000000767077209 */ /* 0x000fe40007810000 */
[----:B------:R-:W-:Y:S01]  /*cbf0*/  FMNMX.FTZ R21, R80, R21, !PT ;  /* 0x0000001550157209 */ /* 0x000fe20007810000 */
[----:B------:R-:W-:Y:S01]  /*cc00*/  IMAD.WIDE.U32 R154, R154, -0x326172a9, RZ ;  /* 0xcd9e8d579a9a7825 */ /* 0x000fe200078e00ff */
[----:B------:R-:W-:Y:S02]  /*cc10*/  FMNMX.FTZ R7, R102, R7, !PT ;  /* 0x0000000766077209 */ /* 0x000fe40007810000 */
[----:B------:R-:W-:-:S02]  /*cc20*/  FMNMX.FTZ R21, R3, R21, !PT ;  /* 0x0000001503157209 */ /* 0x000fc40007810000 */
[----:B--2---:R-:W-:Y:S01]  /*cc30*/  FMNMX.FTZ R17, R133, R244, !PT ;  /* 0x000000f485117209 */ /* 0x004fe20007810000 */
[----:B------:R-:W2:Y:S01]  /*cc40*/  SHFL.BFLY PT, R20, R7, 0x2, 0x1f ;  /* 0x0c401f0007147f89 */ /* 0x000ea200000e0000 */
        /* <DEDUP_REMOVED lines=10> */
[----:B------:R-:W-:Y:S01]  /*ccf0*/  LOP3.LUT R6, R31, UR14, R162, 0x96, !PT ;  /* 0x0000000e1f067c12 */ /* 0x000fe2000f8e96a2 */
[----:B------:R-:W3:Y:S01]  /*cd00*/  SHFL.BFLY PT, R16, R21, 0x2, 0x1f ;  /* 0x0c401f0015107f89 */ /* 0x000ee200000e0000 */
[----:B------:R-:W-:Y:S02]  /*cd10*/  LOP3.LUT R30, R29, UR12, R30, 0x96, !PT ;  /* 0x0000000c1d1e7c12 */ /* 0x000fe4000f8e961e */
[----:B------:R-:W-:Y:S01]  /*cd20*/  FMNMX.FTZ R17, R128, R17, !PT ;  /* 0x0000001180117209 */ /* 0x000fe20007810000 */
[----:B------:R-:W-:Y:S01]  /*cd30*/  IMAD.WIDE.U32 R26, R6, -0x326172a9, RZ ;  /* 0xcd9e8d57061a7825 */ /* 0x000fe200078e00ff */
[----:B------:R-:W-:-:S02]  /*cd40*/  FMNMX.FTZ R18, R12, R24, !PT ;  /* 0x000000180c127209 */ /* 0x000fc40007810000 */
[----:B--2---:R-:W-:Y:S01]  /*cd50*/  FMNMX.FTZ R20, R7, R20, !PT ;  /* 0x0000001407147209 */ /* 0x004fe20007810000 */
[----:B------:R-:W-:Y:S01]  /*cd60*/  IMAD.WIDE.U32 R30, R30, -0x326172a9, RZ ;  /* 0xcd9e8d571e1e7825 */ /* 0x000fe200078e00ff */
[----:B------:R-:W-:Y:S02]  /*cd70*/  FMNMX.FTZ R17, R126, R17, !PT ;  /* 0x000000117e117209 */ /* 0x000fe40007810000 */
[----:B------:R-:W-:Y:S01]  /*cd80*/  FMNMX.FTZ R18, R14, R18, !PT ;  /* 0x000000120e127209 */ /* 0x000fe20007810000 */
[----:B------:R-:W2:Y:S01]  /*cd90*/  SHFL.BFLY PT, R78, R20, 0x1, 0x1f ;  /* 0x0c201f00144e7f89 */ /* 0x000ea200000e0000 */
        /* <DEDUP_REMOVED lines=10> */
[----:B------:R-:W-:Y:S02]  /*ce40*/  FMNMX.FTZ R18, R124, R18, !PT ;  /* 0x000000127c127209 */ /* 0x000fe40007810000 */
[----:B------:R-:W-:Y:S01]  /*ce50*/  LOP3.LUT R28, R7, UR10, R28, 0x96, !PT ;  /* 0x0000000a071c7c12 */ /* 0x000fe2000f8e961c */
[----:B------:R-:W-:Y:S01]  /*ce60*/  IMAD.WIDE.U32 R34, R6, -0x326172a9, RZ ;  /* 0xcd9e8d5706227825 */ /* 0x000fe200078e00ff */
[----:B------:R-:W-:-:S02]  /*ce70*/  FMNMX.FTZ R17, R113, R17, !PT ;  /* 0x0000001171117209 */ /* 0x000fc40007810000 */
[----:B------:R-:W-:Y:S01]  /*ce80*/  FMNMX.FTZ R18, R125, R18, !PT ;  /* 0x000000127d127209 */ /* 0x000fe20007810000 */
[----:B------:R-:W-:Y:S01]  /*ce90*/  IMAD.WIDE.U32 R28, R28, -0x326172a9, RZ ;  /* 0xcd9e8d571c1c7825 */ /* 0x000fe200078e00ff */
[----:B---3--:R-:W-:Y:S02]  /*cea0*/  FMNMX.FTZ R16, R21, R16, !PT ;  /* 0x0000001015107209 */ /* 0x008fe40007810000 */
[----:B------:R-:W-:Y:S02]  /*ceb0*/  FMNMX.FTZ R17, R112, R17, !PT ;  /* 0x0000001170117209 */ /* 0x000fe40007810000 */
[----:B------:R-:W-:Y:S01]  /*cec0*/  FMNMX.FTZ R18, R120, R18, !PT ;  /* 0x0000001278127209 */ /* 0x000fe20007810000 */
[----:B------:R-:W3:Y:S01]  /*ced0*/  SHFL.BFLY PT, R77, R16, 0x1, 0x1f ;  /* 0x0c201f00104d7f89 */ /* 0x000ee200000e0000 */
[----:B------:R-:W-:Y:S02]  /*cee0*/  LOP3.LUT R19, R35, UR19, R28, 0x96, !PT ;  /* 0x0000001323137c12 */ /* 0x000fe4000f8e961c */
[----:B--2---:R-:W-:-:S02]  /*cef0*/  FMNMX.FTZ R78, R20, R78, !PT ;  /* 0x0000004e144e7209 */ /* 0x004fc40007810000 */
[----:B------:R-:W-:Y:S02]  /*cf00*/  FMNMX.FTZ R17, R110, R17, !PT ;  /* 0x000000116e117209 */ /* 0x000fe40007810000 */
[----:B------:R-:W-:Y:S01]  /*cf10*/  FMNMX.FTZ R18, R121, R18, !PT ;  /* 0x0000001279127209 */ /* 0x000fe20007810000 */
[----:B------:R-:W-:Y:S01]  /*cf20*/  FMUL.FTZ R148, R78, c[0x0][0x23c] ;  /* 0x00008f004e947a20 */ /* 0x000fe20000410000 */
[----:B------:R-:W-:Y:S02]  /*cf30*/  LOP3.LUT R21, R19, 0xffff, RZ, 0xc0, !PT ;  /* 0x0000ffff13157812 */ /* 0x000fe400078ec0ff */
[----:B------:R-:W-:Y:S02]  /*cf40*/  FMNMX.FTZ R17, R0, R17, !PT ;  /* 0x0000001100117209 */ /* 0x000fe40007810000 */
[----:B------:R-:W-:Y:S02]  /*cf50*/  FMNMX.FTZ R18, R108, R18, !PT ;  /* 0x000000126c127209 */ /* 0x000fe40007810000 */
[----:B------:R-:W-:-:S02]  /*cf60*/  FSETP.NEU.FTZ.AND P2, PT, R78, -INF , PT ;  /* 0xff8000004e00780b */ /* 0x000fc40003f5d000 */
[----:B------:R-:W-:Y:S02]  /*cf70*/  LOP3.LUT R20, R19, 0xff, RZ, 0xc0, !PT ;  /* 0x000000ff13147812 */ /* 0x000fe400078ec0ff */
[----:B------:R-:W-:Y:S02]  /*cf80*/  SHF.R.U32.HI R21, RZ, 0x8, R21 ;  /* 0x00000008ff157819 */ /* 0x000fe40000011615 */
[----:B------:R-:W-:Y:S02]  /*cf90*/  FMNMX.FTZ R17, R44, R17, !PT ;  /* 0x000000112c117209 */ /* 0x000fe40007810000 */
[----:B------:R-:W-:Y:S02]  /*cfa0*/  FMNMX.FTZ R18, R131, R18, !PT ;  /* 0x0000001283127209 */ /* 0x000fe40007810000 */
[----:B------:R-:W-:Y:S02]  /*cfb0*/  FSEL R148, R148, RZ, P2 ;  /* 0x000000ff94947208 */ /* 0x000fe40001000000 */
[----:B------:R-:W-:-:S02]  /*cfc0*/  PRMT R20, R20, 0x5410, R21 ;  /* 0x0000541014147816 */ /* 0x000fc40000000015 */
[--C-:B------:R-:W-:Y:S01]  /*cfd0*/  SHF.R.U32.HI R21, RZ, 0x10, R19.reuse ;  /* 0x00000010ff157819 */ /* 0x100fe20000011613 */
[--C-:B------:R-:W-:Y:S01]  /*cfe0*/  FFMA.FTZ R147, R5, c[0x0][0x23c], -R148.reuse ;  /* 0x00008f0005937a23 */ /* 0x100fe20000010894 */
[----:B------:R-:W-:Y:S01]  /*cff0*/  FMNMX.FTZ R17, R11, R17, !PT ;  /* 0x000000110b117209 */ /* 0x000fe20007810000 */
[--C-:B------:R-:W-:Y:S01]  /*d000*/  FFMA.FTZ R146, R225, c[0x0][0x23c], -R148.reuse ;  /* 0x00008f00e1927a23 */ /* 0x100fe20000010894 */
[----:B------:R-:W-:Y:S01]  /*d010*/  FMNMX.FTZ R18, R130, R18, !PT ;  /* 0x0000001282127209 */ /* 0x000fe20007810000 */
[--C-:B------:R-:W-:Y:S01]  /*d020*/  FFMA.FTZ R145, R227, c[0x0][0x23c], -R148.reuse ;  /* 0x00008f00e3917a23 */ /* 0x100fe20000010894 */
[----:B------:R-:W-:Y:S01]  /*d030*/  SHF.R.U32.HI R5, RZ, 0x18, R19 ;  /* 0x00000018ff057819 */ /* 0x000fe20000011613 */
[--C-:B------:R-:W-:Y:S01]  /*d040*/  FFMA.FTZ R144, R243, c[0x0][0x23c], -R148.reuse ;  /* 0x00008f00f3907a23 */ /* 0x100fe20000010894 */
[----:B------:R-:W-:Y:S01]  /*d050*/  LOP3.LUT R21, R21, 0xff, RZ, 0xc0, !PT ;  /* 0x000000ff15157812 */ /* 0x000fe200078ec0ff */
[----:B------:R-:W-:Y:S01]  /*d060*/  MUFU.EX2 R147, R147 ;  /* 0x0000009300937308 */ /* 0x000fe20000000800 */
[----:B------:R-:W-:Y:S01]  /*d070*/  FMNMX.FTZ R17, R40, R17, !PT ;  /* 0x0000001128117209 */ /* 0x000fe20007810000 */
[--C-:B------:R-:W-:Y:S01]  /*d080*/  FFMA.FTZ R160, R160, c[0x0][0x23c], -R148.reuse ;  /* 0x00008f00a0a07a23 */ /* 0x100fe20000010894 */
[----:B------:R-:W-:Y:S01]  /*d090*/  FMNMX.FTZ R18, R123, R18, !PT ;  /* 0x000000127b127209 */ /* 0x000fe20007810000 */
[--C-:B------:R-:W-:Y:S01]  /*d0a0*/  FFMA.FTZ R159, R159, c[0x0][0x23c], -R148.reuse ;  /* 0x00008f009f9f7a23 */ /* 0x100fe20000010894 */
[----:B------:R-:W-:Y:S01]  /*d0b0*/  PRMT R21, R21, 0x5410, R5 ;  /* 0x0000541015157816 */ /* 0x000fe20000000005 */
[--C-:B------:R-:W-:Y:S01]  /*d0c0*/  FFMA.FTZ R132, R132, c[0x0][0x23c], -R148.reuse ;  /* 0x00008f0084847a23 */ /* 0x100fe20000010894 */
[----:B------:R-:W-:Y:S01]  /*d0d0*/  FMNMX.FTZ R17, R41, R17, !PT ;  /* 0x0000001129117209 */ /* 0x000fe20007810000 */
[----:B------:R-:W-:Y:S01]  /*d0e0*/  MUFU.EX2 R146, R146 ;  /* 0x0000009200927308 */ /* 0x000fe20000000800 */
[----:B------:R-:W-:Y:S01]  /*d0f0*/  FMNMX.FTZ R5, R106, R18, !PT ;  /* 0x000000126a057209 */ /* 0x000fe20007810000 */
[--C-:B------:R-:W-:Y:S01]  /*d100*/  FFMA.FTZ R156, R156, c[0x0][0x23c], -R148.reuse ;  /* 0x00008f009c9c7a23 */ /* 0x100fe20000010894 */
[----:B---3--:R-:W-:Y:S01]  /*d110*/  FMNMX.FTZ R77, R16, R77, !PT ;  /* 0x0000004d104d7209 */ /* 0x008fe20007810000 */
[--C-:B------:R-:W-:Y:S01]  /*d120*/  FFMA.FTZ R165, R165, c[0x0][0x23c], -R148.reuse ;  /* 0x00008f00a5a57a23 */ /* 0x100fe20000010894 */
[----:B------:R-:W-:Y:S01]  /*d130*/  FMNMX.FTZ R17, R36, R17, !PT ;  /* 0x0000001124117209 */ /* 0x000fe20007810000 */
[--C-:B------:R-:W-:Y:S01]  /*d140*/  FFMA.FTZ R250, R94, c[0x0][0x23c], -R148.reuse ;  /* 0x00008f005efa7a23 */ /* 0x100fe20000010894 */
[----:B------:R-:W-:Y:S01]  /*d150*/  FMNMX.FTZ R16, R104, R5, !PT ;  /* 0x0000000568107209 */ /* 0x000fe20007810000 */
[----:B------:R-:W-:Y:S01]  /*d160*/  FMUL.FTZ R143, R77, c[0x0][0x23c] ;  /* 0x00008f004d8f7a20 */ /* 0x000fe20000410000 */
[----:B------:R-:W-:Y:S01]  /*d170*/  FSEL R5, R78, RZ, P2 ;  /* 0x000000ff4e057208 */ /* 0x000fe20001000000 */
[----:B------:R-:W-:Y:S01]  /*d180*/  MUFU.EX2 R145, R145 ;  /* 0x0000009100917308 */ /* 0x000fe20000000800 */
[----:B------:R-:W-:Y:S01]  /*d190*/  FMNMX.FTZ R17, R48, R17, !PT ;  /* 0x0000001130117209 */ /* 0x000fe20007810000 */
[--C-:B------:R-:W-:Y:S01]  /*d1a0*/  FFMA.FTZ R103, R103, c[0x0][0x23c], -R148.reuse ;  /* 0x00008f0067677a23 */ /* 0x100fe20000010894 */
[----:B------:R-:W-:Y:S01]  /*d1b0*/  FMNMX.FTZ R16, R75, R16, !PT ;  /* 0x000000104b107209 */ /* 0x000fe20007810000 */
[----:B------:R-:W-:Y:S01]  /*d1c0*/  FADD.FTZ R5, R13, -R5 ;  /* 0x800000050d057221 */ /* 0x000fe20000010000 */
[----:B------:R-:W-:Y:S01]  /*d1d0*/  FMNMX.FTZ R13, R45, R17, !PT ;  /* 0x000000112d0d7209 */ /* 0x000fe20007810000 */
[----:B------:R-:W-:Y:S01]  /*d1e0*/  FFMA.FTZ R102, R102, c[0x0][0x23c], -R148 ;  /* 0x00008f0066667a23 */ /* 0x000fe20000010894 */
[----:B------:R-:W-:Y:S01]  /*d1f0*/  FSETP.NEU.FTZ.AND P1, PT, R77, -INF , PT ;  /* 0xff8000004d00780b */ /* 0x000fe20003f3d000 */
[----:B------:R-:W-:Y:S01]  /*d200*/  MUFU.EX2 R144, R144 ;  /* 0x0000009000907308 */ /* 0x000fe20000000800 */
[----:B------:R-:W-:Y:S01]  /*d210*/  FMNMX.FTZ R13, R37, R13, !PT ;  /* 0x0000000d250d7209 */ /* 0x000fe20007810000 */
[----:B------:R-:W-:Y:S01]  /*d220*/  FMUL.FTZ R5, R5, c[0x0][0x23c] ;  /* 0x00008f0005057a20 */ /* 0x000fe20000410000 */
[----:B------:R-:W-:-:S02]  /*d230*/  FMNMX.FTZ R16, R74, R16, !PT ;  /* 0x000000104a107209 */ /* 0x000fc40007810000 */
[----:B------:R-:W-:Y:S02]  /*d240*/  FMNMX.FTZ R13, R49, R13, !PT ;  /* 0x0000000d310d7209 */ /* 0x000fe40007810000 */
[----:B------:R-:W-:Y:S01]  /*d250*/  FSEL R149, R77, RZ, P1 ;  /* 0x000000ff4d957208 */ /* 0x000fe20000800000 */
[----:B------:R-:W2:Y:S01]  /*d260*/  MUFU.EX2 R150, R5 ;  /* 0x0000000500967308 */ /* 0x000ea20000000800 */
[----:B------:R-:W-:Y:S02]  /*d270*/  FMNMX.FTZ R25, R52, R13, !PT ;  /* 0x0000000d34197209 */ /* 0x000fe40007810000 */
[----:B------:R-:W-:Y:S01]  /*d280*/  FMNMX.FTZ R16, R60, R16, !PT ;  /* 0x000000103c107209 */ /* 0x000fe20007810000 */
[----:B------:R-:W-:Y:S01]  /*d290*/  FADD.FTZ R149, R8, -R149 ;  /* 0x8000009508957221 */ /* 0x000fe20000010000 */
[----:B------:R-:W-:Y:S02]  /*d2a0*/  FMNMX.FTZ R25, R50, R25, !PT ;  /* 0x0000001932197209 */ /* 0x000fe40007810000 */
[----:B------:R-:W-:Y:S01]  /*d2b0*/  FMNMX.FTZ R8, R59, R16, !PT ;  /* 0x000000103b087209 */ /* 0x000fe20007810000 */
[----:B------:R-:W-:Y:S01]  /*d2c0*/  FMUL.FTZ R149, R149, c[0x0][0x23c] ;  /* 0x00008f0095957a20 */ /* 0x000fe20000410000 */
[----:B------:R-:W-:Y:S01]  /*d2d0*/  FMNMX.FTZ R25, R53, R25, !PT ;  /* 0x0000001935197209 */ /* 0x000fe20007810000 */
[----:B------:R-:W-:Y:S01]  /*d2e0*/  LDSM.16.MT88.4 R16, [R231+0x4000] ;  /* 0x00400000e710783b */ /* 0x000fe20000004200 */
[----:B------:R-:W-:Y:S01]  /*d2f0*/  FMNMX.FTZ R8, R58, R8, !PT ;  /* 0x000000083a087209 */ /* 0x000fe20007810000 */
[----:B------:R-:W-:Y:S01]  /*d300*/  MUFU.EX2 R160, R160 ;  /* 0x000000a000a07308 */ /* 0x000fe20000000800 */
[----:B------:R-:W-:-:S02]  /*d310*/  FMNMX.FTZ R25, R54, R25, !PT ;  /* 0x0000001936197209 */ /* 0x000fc40007810000 */
[----:B------:R-:W-:Y:S01]  /*d320*/  FSEL R143, R143, RZ, P1 ;  /* 0x000000ff8f8f7208 */ /* 0x000fe20000800000 */
[----:B--2---:R-:W-:Y:S01]  /*d330*/  FMUL.FTZ R204, R204, R150 ;  /* 0x00000096cccc7220 */ /* 0x004fe20000410000 */
[----:B------:R-:W-:Y:S01]  /*d340*/  FMNMX.FTZ R8, R51, R8, !PT ;  /* 0x0000000833087209 */ /* 0x000fe20007810000 */
[----:B------:R-:W-:Y:S01]  /*d350*/  FMUL.FTZ R205, R205, R150 ;  /* 0x00000096cdcd7220 */ /* 0x000fe20000410000 */
        /* <DEDUP_REMOVED lines=9> */
[----:B------:R-:W-:Y:S01]  /*d3f0*/  FFMA.FTZ R141, R171, c[0x0][0x23c], -R143 ;  /* 0x00008f00ab8d7a23 */ /* 0x000fe2000001088f */
[----:B------:R-:W-:Y:S01]  /*d400*/  FMNMX.FTZ R8, R43, R8, !PT ;  /* 0x000000082b087209 */ /* 0x000fe20007810000 */
[-C--:B------:R-:W-:Y:S01]  /*d410*/  FMUL.FTZ R200, R200, R150.reuse ;  /* 0x00000096c8c87220 */ /* 0x080fe20000410000 */
[----:B------:R-:W-:Y:S01]  /*d420*/  LOP3.LUT R23, R34, 0xffff, RZ, 0xc0, !PT ;  /* 0x0000ffff22177812 */ /* 0x000fe200078ec0ff */
[-C--:B------:R-:W-:Y:S01]  /*d430*/  FMUL.FTZ R201, R201, R150.reuse ;  /* 0x00000096c9c97220 */ /* 0x080fe20000410000 */
[--C-:B------:R-:W-:Y:S01]  /*d440*/  SHF.R.U32.HI R6, RZ, 0x10, R34.reuse ;  /* 0x00000010ff067819 */ /* 0x100fe20000011622 */
[----:B------:R-:W2:Y:S01]  /*d450*/  MUFU.EX2 R138, R138 ;  /* 0x0000008a008a7308 */ /* 0x000ea20000000800 */
[----:B------:R-:W-:Y:S01]  /*d460*/  FMNMX.FTZ R25, R62, R25, !PT ;  /* 0x000000193e197209 */ /* 0x000fe20007810000 */
[----:B------:R-:W-:Y:S01]  /*d470*/  FMUL.FTZ R196, R196, R150 ;  /* 0x00000096c4c47220 */ /* 0x000fe20000410000 */
[----:B------:R-:W-:Y:S01]  /*d480*/  FMNMX.FTZ R8, R42, R8, !PT ;  /* 0x000000082a087209 */ /* 0x000fe20007810000 */
[-C--:B------:R-:W-:Y:S01]  /*d490*/  FMUL.FTZ R197, R197, R150.reuse ;  /* 0x00000096c5c57220 */ /* 0x080fe20000410000 */
[----:B------:R-:W-:Y:S01]  /*d4a0*/  LOP3.LUT R7, R34, 0xff, RZ, 0xc0, !PT ;  /* 0x000000ff22077812 */ /* 0x000fe200078ec0ff */
[-C--:B------:R-:W-:Y:S01]  /*d4b0*/  FMUL.FTZ R192, R192, R150.reuse ;  /* 0x00000096c0c07220 */ /* 0x080fe20000410000 */
[----:B------:R-:W-:Y:S01]  /*d4c0*/  SHF.R.U32.HI R23, RZ, 0x8, R23 ;  /* 0x00000008ff177819 */ /* 0x000fe20000011617 */
[----:B------:R-:W-:Y:S01]  /*d4d0*/  MUFU.EX2 R142, R142 ;  /* 0x0000008e008e7308 */ /* 0x000fe20000000800 */
[----:B------:R-:W-:Y:S01]  /*d4e0*/  SHF.R.U32.HI R22, RZ, 0x18, R34 ;  /* 0x00000018ff167819 */ /* 0x000fe20000011622 */
[----:B------:R-:W-:Y:S01]  /*d4f0*/  FMUL.FTZ R193, R193, R150 ;  /* 0x00000096c1c17220 */ /* 0x000fe20000410000 */
[----:B------:R-:W-:Y:S01]  /*d500*/  LOP3.LUT R6, R6, 0xff, RZ, 0xc0, !PT ;  /* 0x000000ff06067812 */ /* 0x000fe200078ec0ff */
[--C-:B------:R-:W-:Y:S01]  /*d510*/  FFMA.FTZ R157, R157, c[0x0][0x23c], -R143.reuse ;  /* 0x00008f009d9d7a23 */ /* 0x100fe2000001088f */
[----:B-1----:R-:W-:Y:S01]  /*d520*/  PRMT R136, R136, 0x7054, R136 ;  /* 0x0000705488887816 */ /* 0x002fe20000000088 */
[----:B------:R-:W-:Y:S01]  /*d530*/  FFMA.FTZ R168, R168, c[0x0][0x23c], -R143 ;  /* 0x00008f00a8a87a23 */ /* 0x000fe2000001088f */
[----:B------:R-:W-:Y:S01]  /*d540*/  FMNMX.FTZ R25, R61, R25, !PT ;  /* 0x000000193d197209 */ /* 0x000fe20007810000 */
[----:B------:R-:W-:Y:S01]  /*d550*/  MUFU.EX2 R141, R141 ;  /* 0x0000008d008d7308 */ /* 0x000fe20000000800 */
[----:B------:R-:W-:Y:S01]  /*d560*/  FMNMX.FTZ R8, R39, R8, !PT ;  /* 0x0000000827087209 */ /* 0x000fe20007810000 */
[--C-:B------:R-:W-:Y:S01]  /*d570*/  HSET2.LE.AND R20, R20, R136.reuse, PT ;  /* 0x0000008814147233 */ /* 0x100fe20003803000 */
[----:B------:R-:W-:Y:S01]  /*d580*/  PRMT R7, R7, 0x5410, R23 ;  /* 0x0000541007077816 */ /* 0x000fe20000000017 */
[--C-:B------:R-:W-:Y:S01]  /*d590*/  HSET2.LE.AND R21, R21, R136.reuse, PT ;  /* 0x0000008815157233 */ /* 0x100fe20003803000 */
[----:B------:R-:W-:Y:S01]  /*d5a0*/  PRMT R6, R6, 0x5410, R22 ;  /* 0x0000541006067816 */ /* 0x000fe20000000016 */
[--C-:B------:R-:W-:Y:S01]  /*d5b0*/  FFMA.FTZ R134, R134, c[0x0][0x23c], -R143.reuse ;  /* 0x00008f0086867a23 */ /* 0x100fe2000001088f */
[----:B------:R-:W-:Y:S01]  /*d5c0*/  F2FP.PACK_AB R13, R146, R147 ;  /* 0x00000093920d723e */ /* 0x000fe200000000ff */
[--C-:B------:R-:W-:Y:S01]  /*d5d0*/  HSET2.LE.AND R7, R7, R136.reuse, PT ;  /* 0x0000008807077233 */ /* 0x100fe20003803000 */
[----:B------:R-:W-:Y:S01]  /*d5e0*/  FMNMX.FTZ R25, R69, R25, !PT ;  /* 0x0000001945197209 */ /* 0x000fe20007810000 */
[----:B------:R-:W-:Y:S01]  /*d5f0*/  HSET2.LE.AND R6, R6, R136, PT ;  /* 0x0000008806067233 */ /* 0x000fe20003803000 */
[----:B------:R-:W-:Y:S01]  /*d600*/  FMNMX.FTZ R8, R38, R8, !PT ;  /* 0x0000000826087209 */ /* 0x000fe20007810000 */
[----:B------:R-:W1:Y:S01]  /*d610*/  MUFU.EX2 R149, R149 ;  /* 0x0000009500957308 */ /* 0x000e620000000800 */
[----:B------:R-:W-:Y:S01]  /*d620*/  F2FP.PACK_AB R22, R144, R145 ;  /* 0x000000919016723e */ /* 0x000fe200000000ff */
[--C-:B------:R-:W-:Y:S01]  /*d630*/  FFMA.FTZ R129, R129, c[0x0][0x23c], -R143.reuse ;  /* 0x00008f0081817a23 */ /* 0x100fe2000001088f */
[----:B--2---:R-:W-:Y:S01]  /*d640*/  F2FP.PACK_AB R23, R138, R140 ;  /* 0x0000008c8a17723e */ /* 0x004fe200000000ff */
[--C-:B------:R-:W-:Y:S01]  /*d650*/  FFMA.FTZ R164, R164, c[0x0][0x23c], -R143.reuse ;  /* 0x00008f00a4a47a23 */ /* 0x100fe2000001088f */
[----:B------:R-:W-:Y:S01]  /*d660*/  LOP3.LUT R20, R20, R13, RZ, 0xc0, !PT ;  /* 0x0000000d14147212 */ /* 0x000fe200078ec0ff */
[--C-:B------:R-:W-:Y:S01]  /*d670*/  FFMA.FTZ R161, R161, c[0x0][0x23c], -R143.reuse ;  /* 0x00008f00a1a17a23 */ /* 0x100fe2000001088f */
[----:B------:R-:W-:Y:S01]  /*d680*/  FMNMX.FTZ R8, R65, R8, !PT ;  /* 0x0000000841087209 */ /* 0x000fe20007810000 */
[----:B------:R-:W2:Y:S01]  /*d690*/  SHFL.BFLY PT, R13, R25, 0x2, 0x1f ;  /* 0x0c401f00190d7f89 */ /* 0x000ea200000e0000 */
[----:B------:R-:W-:Y:S01]  /*d6a0*/  LOP3.LUT R22, R7, R22, RZ, 0xc0, !PT ;  /* 0x0000001607167212 */ /* 0x000fe200078ec0ff */
[----:B------:R-:W-:Y:S01]  /*d6b0*/  MUFU.EX2 R157, R157 ;  /* 0x0000009d009d7308 */ /* 0x000fe20000000800 */
[----:B------:R-:W-:Y:S01]  /*d6c0*/  LOP3.LUT R23, R6, R23, RZ, 0xc0, !PT ;  /* 0x0000001706177212 */ /* 0x000fe200078ec0ff */
[--C-:B------:R-:W-:Y:S01]  /*d6d0*/  FFMA.FTZ R115, R115, c[0x0][0x23c], -R143.reuse ;  /* 0x00008f0073737a23 */ /* 0x100fe2000001088f */
[----:B------:R-:W3:Y:S01]  /*d6e0*/  LDSM.16.MT88.4 R4, [R240+0x4000] ;  /* 0x00400000f004783b */ /* 0x000ee20000004200 */
[----:B------:R-:W-:Y:S01]  /*d6f0*/  FMNMX.FTZ R8, R64, R8, !PT ;  /* 0x0000000840087209 */ /* 0x000fe20007810000 */
[----:B------:R-:W-:Y:S01]  /*d700*/  FFMA.FTZ R158, R158, c[0x0][0x23c], -R143 ;  /* 0x00008f009e9e7a23 */ /* 0x000fe2000001088f */
[----:B------:R-:W-:Y:S01]  /*d710*/  LOP3.LUT R172, R189, R9, RZ, 0x3c, !PT ;  /* 0x00000009bdac7212 */ /* 0x000fe200078e3cff */
[-C--:B-1----:R-:W-:Y:S01]  /*d720*/  FMUL.FTZ R206, R206, R149.reuse ;  /* 0x00000095cece7220 */ /* 0x082fe20000410000 */
[----:B------:R-:W-:Y:S01]  /*d730*/  FMNMX.FTZ R8, R63, R8, !PT ;  /* 0x000000083f087209 */ /* 0x000fe20007810000 */
[----:B------:R-:W-:Y:S01]  /*d740*/  FMUL.FTZ R207, R207, R149 ;  /* 0x00000095cfcf7220 */ /* 0x000fe20000410000 */
[----:B------:R-:W-:Y:S01]  /*d750*/  F2FP.PACK_AB R27, R141, R142 ;  /* 0x0000008e8d1b723e */ /* 0x000fe200000000ff */
[----:B------:R-:W-:Y:S01]  /*d760*/  IMAD.WIDE.U32 R172, R172, -0x2daee0ad, RZ ;  /* 0xd2511f53acac7825 */ /* 0x000fe200078e00ff */
[----:B------:R-:W-:Y:S01]  /*d770*/  FMNMX.FTZ R8, R67, R8, !PT ;  /* 0x0000000843087209 */ /* 0x000fe20007810000 */
[----:B------:R-:W-:Y:S01]  /*d780*/  MUFU.EX2 R168, R168 ;  /* 0x000000a800a87308 */ /* 0x000fe20000000800 */
[----:B------:R-:W-:Y:S01]  /*d790*/  LOP3.LUT R21, R21, R27, RZ, 0xc0, !PT ;  /* 0x0000001b15157212 */ /* 0x000fe200078ec0ff */
[-C--:B------:R-:W-:Y:S01]  /*d7a0*/  FMUL.FTZ R202, R202, R149.reuse ;  /* 0x00000095caca7220 */ /* 0x080fe20000410000 */
[----:B------:R-:W-:Y:S01]  /*d7b0*/  FMNMX.FTZ R8, R66, R8, !PT ;  /* 0x0000000842087209 */ /* 0x000fe20007810000 */
[-C--:B------:R-:W-:Y:S01]  /*d7c0*/  FMUL.FTZ R203, R203, R149.reuse ;  /* 0x00000095cbcb7220 */ /* 0x080fe20000410000 */
[----:B------:R-:W-:Y:S01]  /*d7d0*/  LOP3.LUT R190, R173, UR16, R186, 0x96, !PT ;  /* 0x00000010adbe7c12 */ /* 0x000fe2000f8e96ba */
[-C--:B------:R-:W-:Y:S01]  /*d7e0*/  FMUL.FTZ R198, R198, R149.reuse ;  /* 0x00000095c6c67220 */ /* 0x080fe20000410000 */
[----:B------:R-:W-:Y:S01]  /*d7f0*/  FMNMX.FTZ R8, R68, R8, !PT ;  /* 0x0000000844087209 */ /* 0x000fe20007810000 */
[----:B------:R-:W-:Y:S01]  /*d800*/  FMUL.FTZ R199, R199, R149 ;  /* 0x00000095c7c77220 */ /* 0x000fe20000410000 */
[----:B--2---:R-:W-:Y:S01]  /*d810*/  FMNMX.FTZ R25, R25, R13, !PT ;  /* 0x0000000d19197209 */ /* 0x004fe20007810000 */
[----:B------:R-:W-:Y:S01]  /*d820*/  IMAD.WIDE.U32 R190, R190, -0x326172a9, RZ ;  /* 0xcd9e8d57bebe7825 */ /* 0x000fe200078e00ff */
[----:B------:R-:W-:Y:S01]  /*d830*/  LOP3.LUT R27, R33, UR17, R188, 0x96, !PT ;  /* 0x00000011211b7c12 */ /* 0x000fe2000f8e96bc */
[----:B------:R-:W1:Y:S01]  /*d840*/  SHFL.BFLY PT, R13, R8, 0x2, 0x1f ;  /* 0x0c401f00080d7f89 */ /* 0x000e6200000e0000 */
[C---:B------:R-:W-:Y:S01]  /*d850*/  HMMA.16816.F32 R204, R20.reuse, R16, R204 ;  /* 0x0000001014cc723c */ /* 0x040fe200000018cc */
[-C--:B------:R-:W-:Y:S01]  /*d860*/  FMUL.FTZ R194, R194, R149.reuse ;  /* 0x00000095c2c27220 */ /* 0x080fe20000410000 */
[----:B------:R-:W-:Y:S01]  /*d870*/  LOP3.LUT R32, R191, UR15, R32, 0x96, !PT ;  /* 0x0000000fbf207c12 */ /* 0x000fe2000f8e9620 */
[----:B------:R-:W-:Y:S01]  /*d880*/  FMUL.FTZ R195, R195, R149 ;  /* 0x00000095c3c37220 */ /* 0x000fe20000410000 */
[----:B------:R-:W2:Y:S01]  /*d890*/  SHFL.BFLY PT, R163, R25, 0x1, 0x1f ;  /* 0x0c201f0019a37f89 */ /* 0x000ea200000e0000 */
[----:B------:R-:W-:Y:S01]  /*d8a0*/  IMAD.WIDE.U32 R226, R27, -0x2daee0ad, RZ ;  /* 0xd2511f531be27825 */ /* 0x000fe200078e00ff */
[----:B------:R-:W-:Y:S02]  /*d8b0*/  MUFU.EX2 R159, R159 ;  /* 0x0000009f009f7308 */ /* 0x000fe40000000800 */
[----:B------:R-:W-:Y:S01]  /*d8c0*/  HMMA.16816.F32 R200, R20, R18, R200 ;  /* 0x0000001214c8723c */ /* 0x000fe200000018c8 */
[----:B------:R-:W-:-:S04]  /*d8d0*/  IMAD.WIDE.U32 R32, R32, -0x2daee0ad, RZ ;  /* 0xd2511f5320207825 */ /* 0x000fc800078e00ff */
[--C-:B------:R-:W-:Y:S01]  /*d8e0*/  FFMA.FTZ R107, R107, c[0x0][0x23c], -R143.reuse ;  /* 0x00008f006b6b7a23 */ /* 0x100fe2000001088f */
[----:B------:R-:W-:Y:S01]  /*d8f0*/  LOP3.LUT R226, R33, UR12, R226, 0x96, !PT ;  /* 0x0000000c21e27c12 */ /* 0x000fe2000f8e96e2 */
[----:B------:R-:W-:Y:S01]  /*d900*/  MUFU.EX2 R132, R132 ;  /* 0x0000008400847308 */ /* 0x000fe20000000800 */
[--C-:B------:R-:W-:Y:S01]  /*d910*/  FFMA.FTZ R105, R105, c[0x0][0x23c], -R143.reuse ;  /* 0x00008f0069697a23 */ /* 0x100fe2000001088f */
[C---:B---3--:R-:W-:Y:S01]  /*d920*/  HMMA.16816.F32 R196, R20.reuse, R4, R196 ;  /* 0x0000000414c4723c */ /* 0x048fe200000018c4 */
[--C-:B------:R-:W-:Y:S02]  /*d930*/  FFMA.FTZ R111, R111, c[0x0][0x23c], -R143.reuse ;  /* 0x00008f006f6f7a23 */ /* 0x100fe4000001088f */
[--C-:B------:R-:W-:Y:S02]  /*d940*/  FFMA.FTZ R109, R109, c[0x0][0x23c], -R143.reuse ;  /* 0x00008f006d6d7a23 */ /* 0x100fe4000001088f */
[--C-:B------:R-:W-:Y:S01]  /*d950*/  FFMA.FTZ R71, R71, c[0x0][0x23c], -R143.reuse ;  /* 0x00008f0047477a23 */ /* 0x100fe2000001088f */
[----:B-1----:R-:W-:Y:S01]  /*d960*/  FMNMX.FTZ R13, R8, R13, !PT ;  /* 0x0000000d080d7209 */ /* 0x002fe20007810000 */
[----:B------:R-:W-:Y:S01]  /*d970*/  MUFU.EX2 R156, R156 ;  /* 0x0000009c009c7308 */ /* 0x000fe20000000800 */
[----:B------:R-:W-:Y:S01]  /*d980*/  HMMA.16816.F32 R192, R20, R6, R192 ;  /* 0x0000000614c0723c */ /* 0x000fe200000018c0 */
[----:B------:R-:W-:-:S02]  /*d990*/  FFMA.FTZ R70, R70, c[0x0][0x23c], -R143 ;  /* 0x00008f0046467a23 */ /* 0x000fc4000001088f */
[----:B------:R-:W1:Y:S01]  /*d9a0*/  SHFL.BFLY PT, R8, R13, 0x1, 0x1f ;  /* 0x0c201f000d087f89 */ /* 0x000e6200000e0000 */
[----:B--2---:R-:W-:Y:S01]  /*d9b0*/  FMNMX.FTZ R163, R25, R163, !PT ;  /* 0x000000a319a37209 */ /* 0x004fe20007810000 */
[----:B------:R-:W-:Y:S01]  /*d9c0*/  FFMA.FTZ R89, R89, c[0x0][0x23c], -R143 ;  /* 0x00008f0059597a23 */ /* 0x000fe2000001088f */
[----:B------:R-:W-:Y:S01]  /*d9d0*/  LOP3.LUT R25, R29, UR9, R30, 0x96, !PT ;  /* 0x000000091d197c12 */ /* 0x000fe2000f8e961e */
[----:B------:R-:W-:Y:S01]  /*d9e0*/  MUFU.EX2 R134, R134 ;  /* 0x0000008600867308 */ /* 0x000fe20000000800 */
[----:B------:R-:W-:Y:S01]  /*d9f0*/  LOP3.LUT R20, R227, UR14, R172, 0x96, !PT ;  /* 0x0000000ee3147c12 */ /* 0x000fe2000f8e96ac */
[----:B------:R-:W-:Y:S01]  /*da00*/  IMAD.WIDE.U32 R226, R226, -0x326172a9, RZ ;  /* 0xcd9e8d57e2e27825 */ /* 0x000fe200078e00ff */
[----:B------:R-:W-:-:S03]  /*da10*/  FSETP.NEU.FTZ.AND P2, PT, R163, -INF , PT ;  /* 0xff800000a300780b */ /* 0x000fc60003f5d000 */
[----:B------:R-:W-:Y:S01]  /*da20*/  IMAD.WIDE.U32 R224, R20, -0x326172a9, RZ ;  /* 0xcd9e8d5714e07825 */ /* 0x000fe200078e00ff */
[C---:B------:R-:W-:Y:S01]  /*da30*/  FSEL R23, R163.reuse, RZ, P2 ;  /* 0x000000ffa3177208 */ /* 0x040fe20001000000 */
[----:B------:R-:W-:Y:S02]  /*da40*/  MUFU.EX2 R129, R129 ;  /* 0x0000008100817308 */ /* 0x000fe40000000800 */
[----:B------:R-:W-:Y:S01]  /*da50*/  FMUL.FTZ R174, R163, c[0x0][0x23c] ;  /* 0x00008f00a3ae7a20 */ /* 0x000fe20000410000 */
[----:B------:R-:W-:Y:S01]  /*da60*/  LOP3.LUT R20, R225, UR13, R190, 0x96, !PT ;  /* 0x0000000de1147c12 */ /* 0x000fe2000f8e96be */
[----:B------:R-:W-:Y:S01]  /*da70*/  IMAD.WIDE.U32 R30, R25, -0x2daee0ad, RZ ;  /* 0xd2511f53191e7825 */ /* 0x000fe200078e00ff */
[----:B------:R-:W-:Y:S02]  /*da80*/  LOP3.LUT R224, R227, UR11, R224, 0x96, !PT ;  /* 0x0000000be3e07c12 */ /* 0x000fe4000f8e96e0 */
[----:B------:R-:W-:Y:S01]  /*da90*/  FSEL R174, R174, RZ, P2 ;  /* 0x000000ffaeae7208 */ /* 0x000fe20001000000 */
[----:B------:R-:W-:Y:S01]  /*daa0*/  IMAD.WIDE.U32 R20, R20, -0x2daee0ad, RZ ;  /* 0xd2511f5314147825 */ /* 0x000fe200078e00ff */
[----:B------:R-:W-:Y:S01]  /*dab0*/  SHF.R.U32.HI R33, RZ, 0x18, R30 ;  /* 0x00000018ff217819 */ /* 0x000fe2000001161e */
[----:B------:R-:W-:Y:S01]  /*dac0*/  MUFU.EX2 R165, R165 ;  /* 0x000000a500a57308 */ /* 0x000fe20000000800 */
[----:B------:R-:W-:Y:S01]  /*dad0*/  LOP3.LUT R34, R30, 0xff, RZ, 0xc0, !PT ;  /* 0x000000ff1e227812 */ /* 0x000fe200078ec0ff */
[----:B------:R-:W-:Y:S01]  /*dae0*/  IMAD.WIDE.U32 R224, R224, -0x2daee0ad, RZ ;  /* 0xd2511f53e0e07825 */ /* 0x000fe200078e00ff */
[----:B------:R-:W-:-:S02]  /*daf0*/  LOP3.LUT R245, R21, UR10, R32, 0x96, !PT ;  /* 0x0000000a15f57c12 */ /* 0x000fc4000f8e9620 */
[----:B-1----:R-:W-:Y:S01]  /*db00*/  FMNMX.FTZ R8, R13, R8, !PT ;  /* 0x000000080d087209 */ /* 0x002fe20007810000 */
[----:B------:R-:W-:Y:S01]  /*db10*/  FFMA.FTZ R167, R244, c[0x0][0x23c], -R174 ;  /* 0x00008f00f4a77a23 */ /* 0x000fe200000108ae */
[----:B------:R-:W-:Y:S01]  /*db20*/  LOP3.LUT R20, R225, UR8, R20, 0x96, !PT ;  /* 0x00000008e1147c12 */ /* 0x000fe2000f8e9614 */
[----:B------:R-:W-:Y:S01]  /*db30*/  IMAD.WIDE.U32 R244, R245, -0x326172a9, RZ ;  /* 0xcd9e8d57f5f47825 */ /* 0x000fe200078e00ff */
[----:B------:R-:W-:Y:S01]  /*db40*/  FSETP.NEU.FTZ.AND P1, PT, R8, -INF , PT ;  /* 0xff8000000800780b */ /* 0x000fe20003f3d000 */
[----:B------:R-:W-:Y:S01]  /*db50*/  MUFU.EX2 R164, R164 ;  /* 0x000000a400a47308 */ /* 0x000fe20000000800 */
[----:B------:R-:W-:Y:S01]  /*db60*/  LOP3.LUT R32, R31, UR18, R26, 0x96, !PT ;  /* 0x000000121f207c12 */ /* 0x000fe2000f8e961a */
[----:B------:R-:W-:-:S03]  /*db70*/  IMAD.WIDE.U32 R28, R20, -0x326172a9, RZ ;  /* 0xcd9e8d57141c7825 */ /* 0x000fc600078e00ff */
[----:B------:R-:W-:Y:S01]  /*db80*/  LOP3.LUT R189, R32, 0xffff, RZ, 0xc0, !PT ;  /* 0x0000ffff20bd7812 */ /* 0x000fe200078ec0ff */
[----:B------:R-:W-:Y:S01]  /*db90*/  FFMA.FTZ R151, R15, c[0x0][0x23c], -R174 ;  /* 0x00008f000f977a23 */ /* 0x000fe200000108ae */
[----:B------:R-:W-:Y:S01]  /*dba0*/  SHF.R.U32.HI R21, RZ, 0x10, R28 ;  /* 0x00000010ff157819 */ /* 0x000fe2000001161c */
[----:B------:R-:W-:Y:S01]  /*dbb0*/  FMUL.FTZ R175, R8, c[0x0][0x23c] ;  /* 0x00008f0008af7a20 */ /* 0x000fe20000410000 */
[----:B------:R-:W-:Y:S01]  /*dbc0*/  LOP3.LUT R20, R28, 0xffff, RZ, 0xc0, !PT ;  /* 0x0000ffff1c147812 */ /* 0x000fe200078ec0ff */
[--C-:B------:R-:W-:Y:S01]  /*dbd0*/  FFMA.FTZ R139, R139, c[0x0][0x23c], -R174.reuse ;  /* 0x00008f008b8b7a23 */ /* 0x100fe200000108ae */
[----:B------:R-:W-:Y:S01]  /*dbe0*/  LOP3.LUT R13, R21, 0xff, RZ, 0xc0, !PT ;  /* 0x000000ff150d7812 */ /* 0x000fe200078ec0ff */
[----:B------:R-:W-:Y:S01]  /*dbf0*/  FFMA.FTZ R152, R152, c[0x0][0x23c], -R174 ;  /* 0x00008f0098987a23 */ /* 0x000fe200000108ae */
[----:B------:R-:W-:Y:S01]  /*dc00*/  SHF.R.U32.HI R21, RZ, 0x18, R28 ;  /* 0x00000018ff157819 */ /* 0x000fe2000001161c */
[----:B------:R-:W-:Y:S01]  /*dc10*/  MUFU.EX2 R167, R167 ;  /* 0x000000a700a77308 */ /* 0x000fe20000000800 */
[----:B------:R-:W-:Y:S01]  /*dc20*/  SHF.R.U32.HI R20, RZ, 0x8, R20 ;  /* 0x00000008ff147819 */ /* 0x000fe20000011614 */
[--C-:B------:R-:W-:Y:S01]  /*dc30*/  FFMA.FTZ R127, R127, c[0x0][0x23c], -R174.reuse ;  /* 0x00008f007f7f7a23 */ /* 0x100fe200000108ae */
[----:B------:R-:W-:Y:S01]  /*dc40*/  LOP3.LUT R22, R28, 0xff, RZ, 0xc0, !PT ;  /* 0x000000ff1c167812 */ /* 0x000fe200078ec0ff */
[--C-:B------:R-:W-:Y:S01]  /*dc50*/  FFMA.FTZ R122, R122, c[0x0][0x23c], -R174.reuse ;  /* 0x00008f007a7a7a23 */ /* 0x100fe200000108ae */
[----:B------:R-:W-:Y:S01]  /*dc60*/  PRMT R13, R13, 0x5410, R21 ;  /* 0x000054100d0d7816 */ /* 0x000fe20000000015 */
[----:B------:R-:W-:Y:S01]  /*dc70*/  FFMA.FTZ R128, R128, c[0x0][0x23c], -R174 ;  /* 0x00008f0080807a23 */ /* 0x000fe200000108ae */
[----:B------:R-:W-:Y:S01]  /*dc80*/  LOP3.LUT R21, R29, UR19, R244, 0x96, !PT ;  /* 0x000000131d157c12 */ /* 0x000fe2000f8e96f4 */
[----:B------:R-:W-:Y:S01]  /*dc90*/  MUFU.EX2 R139, R139 ;  /* 0x0000008b008b7308 */ /* 0x000fe20000000800 */
[----:B------:R-:W-:Y:S01]  /*dca0*/  PRMT R15, R22, 0x5410, R20 ;  /* 0x00005410160f7816 */ /* 0x000fe20000000014 */
[--C-:B------:R-:W-:Y:S01]  /*dcb0*/  HSET2.LE.AND R13, R13, R136.reuse, PT ;  /* 0x000000880d0d7233 */ /* 0x100fe20003803000 */
[C---:B------:R-:W-:Y:S01]  /*dcc0*/  LOP3.LUT R20, R21.reuse, 0xffff, RZ, 0xc0, !PT ;  /* 0x0000ffff15147812 */ /* 0x040fe200078ec0ff */
[----:B------:R-:W-:Y:S01]  /*dcd0*/  FFMA.FTZ R126, R126, c[0x0][0x23c], -R174 ;  /* 0x00008f007e7e7a23 */ /* 0x000fe200000108ae */
[----:B------:R-:W-:Y:S01]  /*dce0*/  LOP3.LUT R22, R21, 0xff, RZ, 0xc0, !PT ;  /* 0x000000ff15167812 */ /* 0x000fe200078ec0ff */
[----:B------:R-:W-:Y:S01]  /*dcf0*/  HSET2.LE.AND R15, R15, R136, PT ;  /* 0x000000880f0f7233 */ /* 0x000fe20003803000 */
[----:B------:R-:W-:Y:S01]  /*dd00*/  SHF.R.U32.HI R20, RZ, 0x8, R20 ;  /* 0x00000008ff147819 */ /* 0x000fe20000011614 */
[----:B------:R-:W1:Y:S01]  /*dd10*/  MUFU.EX2 R152, R152 ;  /* 0x0000009800987308 */ /* 0x000e620000000800 */
[----:B------:R-:W-:Y:S01]  /*dd20*/  FSEL R175, R175, RZ, P1 ;  /* 0x000000ffafaf7208 */ /* 0x000fe20000800000 */
[----:B------:R-:W-:Y:S01]  /*dd30*/  FFMA.FTZ R50, R50, c[0x0][0x23c], -R174 ;  /* 0x00008f0032327a23 */ /* 0x000fe200000108ae */
[----:B------:R-:W-:Y:S01]  /*dd40*/  PRMT R20, R22, 0x5410, R20 ;  /* 0x0000541016147816 */ /* 0x000fe20000000014 */
[----:B------:R-:W-:Y:S01]  /*dd50*/  FFMA.FTZ R53, R53, c[0x0][0x23c], -R174 ;  /* 0x00008f0035357a23 */ /* 0x000fe200000108ae */
[----:B------:R-:W-:Y:S01]  /*dd60*/  SHF.R.U32.HI R22, RZ, 0x10, R21 ;  /* 0x00000010ff167819 */ /* 0x000fe20000011615 */
[----:B------:R-:W-:Y:S01]  /*dd70*/  FFMA.FTZ R137, R137, c[0x0][0x23c], -R175 ;  /* 0x00008f0089897a23 */ /* 0x000fe200000108af */
[----:B------:R-:W-:Y:S01]  /*dd80*/  SHF.R.U32.HI R21, RZ, 0x18, R21 ;  /* 0x00000018ff157819 */ /* 0x000fe20000011615 */
[--C-:B------:R-:W-:Y:S01]  /*dd90*/  FFMA.FTZ R153, R153, c[0x0][0x23c], -R175.reuse ;  /* 0x00008f0099997a23 */ /* 0x100fe200000108af */
[----:B------:R-:W-:Y:S01]  /*dda0*/  LOP3.LUT R22, R22, 0xff, RZ, 0xc0, !PT ;  /* 0x000000ff16167812 */ /* 0x000fe200078ec0ff */
[--C-:B------:R-:W-:Y:S01]  /*ddb0*/  FFMA.FTZ R173, R14, c[0x0][0x23c], -R175.reuse ;  /* 0x00008f000ead7a23 */ /* 0x100fe200000108af */
[----:B------:R-:W-:Y:S01]  /*ddc0*/  MUFU.EX2 R151, R151 ;  /* 0x0000009700977308 */ /* 0x000fe20000000800 */
[----:B------:R-:W-:Y:S01]  /*ddd0*/  FFMA.FTZ R171, R24, c[0x0][0x23c], -R175 ;  /* 0x00008f0018ab7a23 */ /* 0x000fe200000108af */
[----:B------:R-:W-:Y:S01]  /*dde0*/  PRMT R21, R22, 0x5410, R21 ;  /* 0x0000541016157816 */ /* 0x000fe20000000015 */
[----:B------:R-:W-:Y:S01]  /*ddf0*/  FADD.FTZ R14, R133, -R23 ;  /* 0x80000017850e7221 */ /* 0x000fe20000010000 */
[----:B------:R-:W-:Y:S01]  /*de00*/  FSEL R22, R8, RZ, P1 ;  /* 0x000000ff08167208 */ /* 0x000fe20000800000 */
[--C-:B------:R-:W-:Y:S01]  /*de10*/  FFMA.FTZ R120, R120, c[0x0][0x23c], -R175.reuse ;  /* 0x00008f0078787a23 */ /* 0x100fe200000108af */
[----:B------:R-:W-:Y:S01]  /*de20*/  SHF.R.U32.HI R29, RZ, 0x10, R30 ;  /* 0x00000010ff1d7819 */ /* 0x000fe2000001161e */
[----:B------:R-:W-:Y:S01]  /*de30*/  FMUL.FTZ R186, R14, c[0x0][0x23c] ;  /* 0x00008f000eba7a20 */ /* 0x000fe20000410000 */
[----:B------:R-:W-:Y:S01]  /*de40*/  MUFU.EX2 R137, R137 ;  /* 0x0000008900897308 */ /* 0x000fe20000000800 */
[----:B------:R-:W-:Y:S01]  /*de50*/  FADD.FTZ R12, R12, -R22 ;  /* 0x800000160c0c7221 */ /* 0x000fe20000010000 */
[----:B-1----:R-:W-:Y:S01]  /*de60*/  F2FP.PACK_AB R14, R152, R139 ;  /* 0x0000008b980e723e */ /* 0x002fe200000000ff */
[--C-:B------:R-:W-:Y:S01]  /*de70*/  FFMA.FTZ R121, R121, c[0x0][0x23c], -R175.reuse ;  /* 0x00008f0079797a23 */ /* 0x100fe200000108af */
[----:B------:R-:W-:Y:S01]  /*de80*/  LOP3.LUT R28, R30, 0xffff, RZ, 0xc0, !PT ;  /* 0x0000ffff1e1c7812 */ /* 0x000fe200078ec0ff */
[----:B------:R-:W-:Y:S01]  /*de90*/  FMUL.FTZ R12, R12, c[0x0][0x23c] ;  /* 0x00008f000c0c7a20 */ /* 0x000fe20000410000 */
[----:B------:R-:W-:Y:S01]  /*dea0*/  LOP3.LUT R14, R15, R14, RZ, 0xc0, !PT ;  /* 0x0000000e0f0e7212 */ /* 0x000fe200078ec0ff */
[--C-:B------:R-:W-:Y:S01]  /*deb0*/  FFMA.FTZ R131, R131, c[0x0][0x23c], -R175.reuse ;  /* 0x00008f0083837a23 */ /* 0x100fe200000108af */
[----:B------:R-:W1:Y:S01]  /*dec0*/  MUFU.EX2 R153, R153 ;  /* 0x0000009900997308 */ /* 0x000e620000000800 */
[----:B------:R-:W-:Y:S01]  /*ded0*/  SHF.R.U32.HI R28, RZ, 0x8, R28 ;  /* 0x00000008ff1c7819 */ /* 0x000fe2000001161c */
[--C-:B------:R-:W-:Y:S01]  /*dee0*/  FFMA.FTZ R108, R108, c[0x0][0x23c], -R175.reuse ;  /* 0x00008f006c6c7a23 */ /* 0x100fe200000108af */
[----:B------:R-:W-:Y:S01]  /*def0*/  LOP3.LUT R133, R32, 0xff, RZ, 0xc0, !PT ;  /* 0x000000ff20857812 */ /* 0x000fe200078ec0ff */
[--C-:B------:R-:W-:Y:S01]  /*df00*/  FFMA.FTZ R130, R130, c[0x0][0x23c], -R175.reuse ;  /* 0x00008f0082827a23 */ /* 0x100fe200000108af */
[----:B------:R-:W-:Y:S01]  /*df10*/  SHF.R.U32.HI R35, RZ, 0x18, R32 ;  /* 0x00000018ff237819 */ /* 0x000fe20000011620 */
[----:B------:R-:W-:Y:S01]  /*df20*/  FFMA.FTZ R123, R123, c[0x0][0x23c], -R175 ;  /* 0x00008f007b7b7a23 */ /* 0x000fe200000108af */
[----:B------:R-:W-:Y:S01]  /*df30*/  PRMT R34, R34, 0x5410, R28 ;  /* 0x0000541022227816 */ /* 0x000fe2000000001c */
[----:B------:R-:W-:Y:S01]  /*df40*/  MUFU.EX2 R171, R171 ;  /* 0x000000ab00ab7308 */ /* 0x000fe20000000800 */
[----:B------:R-:W-:Y:S01]  /*df50*/  SHF.R.U32.HI R189, RZ, 0x8, R189 ;  /* 0x00000008ffbd7819 */ /* 0x000fe200000116bd */
[----:B------:R-:W-:-:S02]  /*df60*/  FFMA.FTZ R62, R62, c[0x0][0x23c], -R174 ;  /* 0x00008f003e3e7a23 */ /* 0x000fc400000108ae */
[--C-:B------:R-:W-:Y:S01]  /*df70*/  HSET2.LE.AND R34, R34, R136.reuse, PT ;  /* 0x0000008822227233 */ /* 0x100fe20003803000 */
[----:B------:R-:W-:Y:S01]  /*df80*/  PRMT R133, R133, 0x5410, R189 ;  /* 0x0000541085857816 */ /* 0x000fe200000000bd */
[--C-:B------:R-:W-:Y:S01]  /*df90*/  FFMA.FTZ R67, R67, c[0x0][0x23c], -R175.reuse ;  /* 0x00008f0043437a23 */ /* 0x100fe200000108af */
[----:B------:R-:W-:Y:S01]  /*dfa0*/  F2FP.PACK_AB R189, R159, R160 ;  /* 0x000000a09fbd723e */ /* 0x000fe200000000ff */
[----:B------:R-:W-:Y:S01]  /*dfb0*/  MUFU.EX2 R173, R173 ;  /* 0x000000ad00ad7308 */ /* 0x000fe20000000800 */
[----:B-1----:R-:W-:Y:S01]  /*dfc0*/  F2FP.PACK_AB R15, R153, R137 ;  /* 0x00000089990f723e */ /* 0x002fe200000000ff */
[----:B------:R-:W-:Y:S01]  /*dfd0*/  HSET2.LE.AND R133, R133, R136, PT ;  /* 0x0000008885857233 */ /* 0x000fe20003803000 */
[----:B------:R-:W-:Y:S01]  /*dfe0*/  LOP3.LUT R34, R34, R189, RZ, 0xc0, !PT ;  /* 0x000000bd22227212 */ /* 0x000fe200078ec0ff */
[--C-:B------:R-:W-:Y:S01]  /*dff0*/  FFMA.FTZ R66, R66, c[0x0][0x23c], -R175.reuse ;  /* 0x00008f0042427a23 */ /* 0x100fe200000108af */
[----:B------:R-:W-:Y:S01]  /*e000*/  LOP3.LUT R15, R13, R15, RZ, 0xc0, !PT ;  /* 0x0000000f0d0f7212 */ /* 0x000fe200078ec0ff */
[----:B------:R-:W-:Y:S01]  /*e010*/  FFMA.FTZ R68, R68, c[0x0][0x23c], -R175 ;  /* 0x00008f0044447a23 */ /* 0x000fe200000108af */
[----:B------:R-:W-:Y:S01]  /*e020*/  F2FP.PACK_AB R13, R151, R167 ;  /* 0x000000a7970d723e */ /* 0x000fe200000000ff */
[----:B------:R-:W1:Y:S01]  /*e030*/  MUFU.EX2 R186, R186 ;  /* 0x000000ba00ba7308 */ /* 0x000e620000000800 */
[----:B------:R-:W-:Y:S01]  /*e040*/  F2FP.PACK_AB R189, R129, R134 ;  /* 0x0000008681bd723e */ /* 0x000fe200000000ff */
[----:B------:R-:W-:-:S02]  /*e050*/  FFMA.FTZ R88, R88, c[0x0][0x23c], -R143 ;  /* 0x00008f0058587a23 */ /* 0x000fc4000001088f */
[--C-:B------:R-:W-:Y:S02]  /*e060*/  FFMA.FTZ R94, R84, c[0x0][0x23c], -R143.reuse ;  /* 0x00008f00545e7a23 */ /* 0x100fe4000001088f */
[--C-:B------:R-:W-:Y:S02]  /*e070*/  FFMA.FTZ R101, R101, c[0x0][0x23c], -R143.reuse ;  /* 0x00008f0065657a23 */ /* 0x100fe4000001088f */
[----:B------:R2:W3:Y:S01]  /*e080*/  MUFU.EX2 R185, R12 ;  /* 0x0000000c00b97308 */ /* 0x0004e20000000800 */
[----:B------:R-:W-:Y:S02]  /*e090*/  FFMA.FTZ R100, R100, c[0x0][0x23c], -R143 ;  /* 0x00008f0064647a23 */ /* 0x000fe4000001088f */
[----:B------:R-:W-:Y:S02]  /*e0a0*/  FFMA.FTZ R147, R182, R150, R147 ;  /* 0x00000096b6937223 */ /* 0x000fe40000010093 */
[----:B------:R-:W-:Y:S02]  /*e0b0*/  FFMA.FTZ R142, R183, R149, R142 ;  /* 0x00000095b78e7223 */ /* 0x000fe4000001008e */
[----:B------:R-:W-:Y:S01]  /*e0c0*/  FADD.FTZ R147, R146, R147 ;  /* 0x0000009392937221 */ /* 0x000fe20000010000 */
[----:B------:R-:W-:Y:S01]  /*e0d0*/  MUFU.EX2 R127, R127 ;  /* 0x0000007f007f7308 */ /* 0x000fe20000000800 */
[-C--:B-1----:R-:W-:Y:S01]  /*e0e0*/  FMUL.FTZ R24, R212, R186.reuse ;  /* 0x000000bad4187220 */ /* 0x082fe20000410000 */
[----:B------:R-:W-:Y:S01]  /*e0f0*/  LOP3.LUT R212, R245, UR9, R226, 0x96, !PT ;  /* 0x00000009f5d47c12 */ /* 0x000fe2000f8e96e2 */
[----:B------:R-:W-:-:S02]  /*e100*/  FMUL.FTZ R25, R213, R186 ;  /* 0x000000bad5197220 */ /* 0x000fc40000410000 */
[-C--:B------:R-:W-:Y:S02]  /*e110*/  FMUL.FTZ R216, R216, R186.reuse ;  /* 0x000000bad8d87220 */ /* 0x080fe40000410000 */
[-C--:B------:R-:W-:Y:S01]  /*e120*/  FMUL.FTZ R217, R217, R186.reuse ;  /* 0x000000bad9d97220 */ /* 0x080fe20000410000 */
[--C-:B--2---:R-:W-:Y:S01]  /*e130*/  HSET2.LE.AND R12, R20, R136.reuse, PT ;  /* 0x00000088140c7233 */ /* 0x104fe20003803000 */
[----:B------:R-:W-:Y:S01]  /*e140*/  F2FP.PACK_AB R20, R173, R171 ;  /* 0x000000abad14723e */ /* 0x000fe200000000ff */
[-C--:B---3--:R-:W-:Y:S01]  /*e150*/  FMUL.FTZ R26, R214, R185.reuse ;  /* 0x000000b9d61a7220 */ /* 0x088fe20000410000 */
[----:B------:R-:W-:Y:S01]  /*e160*/  MUFU.EX2 R122, R122 ;  /* 0x0000007a007a7308 */ /* 0x000fe20000000800 */
[----:B------:R-:W-:Y:S01]  /*e170*/  FMUL.FTZ R27, R215, R185 ;  /* 0x000000b9d71b7220 */ /* 0x000fe20000410000 */
[----:B------:R-:W-:Y:S01]  /*e180*/  LOP3.LUT R12, R12, R13, RZ, 0xc0, !PT ;  /* 0x0000000d0c0c7212 */ /* 0x000fe200078ec0ff */
[----:B------:R-:W-:Y:S01]  /*e190*/  HSET2.LE.AND R13, R21, R136, PT ;  /* 0x00000088150d7233 */ /* 0x000fe20003803000 */
[----:B------:R-:W-:-:S02]  /*e1a0*/  FMUL.FTZ R21, R221, R186 ;  /* 0x000000badd157220 */ /* 0x000fc40000410000 */
[-C--:B------:R-:W-:Y:S02]  /*e1b0*/  FMUL.FTZ R22, R222, R185.reuse ;  /* 0x000000b9de167220 */ /* 0x080fe40000410000 */
[----:B------:R-:W-:Y:S01]  /*e1c0*/  LOP3.LUT R13, R13, R20, RZ, 0xc0, !PT ;  /* 0x000000140d0d7212 */ /* 0x000fe200078ec0ff */
[----:B------:R-:W-:Y:S01]  /*e1d0*/  FMUL.FTZ R20, R220, R186 ;  /* 0x000000badc147220 */ /* 0x000fe20000410000 */
[----:B------:R-:W-:Y:S01]  /*e1e0*/  MUFU.EX2 R120, R120 ;  /* 0x0000007800787308 */ /* 0x000fe20000000800 */
[-C--:B------:R-:W-:Y:S02]  /*e1f0*/  FMUL.FTZ R23, R223, R185.reuse ;  /* 0x000000b9df177220 */ /* 0x080fe40000410000 */
[-C--:B------:R-:W-:Y:S02]  /*e200*/  FMUL.FTZ R218, R218, R185.reuse ;  /* 0x000000b9dada7220 */ /* 0x080fe40000410000 */
[----:B------:R-:W-:Y:S01]  /*e210*/  HMMA.16816.F32 R24, R12, R4, R24 ;  /* 0x000000040c18723c */ /* 0x000fe20000001818 */
[----:B------:R-:W-:-:S02]  /*e220*/  FMUL.FTZ R219, R219, R185 ;  /* 0x000000b9dbdb7220 */ /* 0x000fc40000410000 */
[-C--:B------:R-:W-:Y:S01]  /*e230*/  FMUL.FTZ R208, R208, R186.reuse ;  /* 0x000000bad0d07220 */ /* 0x080fe20000410000 */
[----:B------:R-:W-:Y:S01]  /*e240*/  MUFU.EX2 R121, R121 ;  /* 0x0000007900797308 */ /* 0x000fe20000000800 */
[-C--:B------:R-:W-:Y:S02]  /*e250*/  FMUL.FTZ R209, R209, R186.reuse ;  /* 0x000000bad1d17220 */ /* 0x080fe40000410000 */
[----:B------:R-:W-:Y:S01]  /*e260*/  LOP3.LUT R4, R29, 0xff, RZ, 0xc0, !PT ;  /* 0x000000ff1d047812 */ /* 0x000fe200078ec0ff */
[-C--:B------:R-:W-:Y:S01]  /*e270*/  FMUL.FTZ R210, R210, R185.reuse ;  /* 0x000000b9d2d27220 */ /* 0x080fe20000410000 */
[C---:B------:R-:W-:Y:S01]  /*e280*/  HMMA.16816.F32 R20, R12.reuse, R16, R20 ;  /* 0x000000100c14723c */ /* 0x040fe20000001814 */
[-C--:B------:R-:W-:Y:S01]  /*e290*/  FMUL.FTZ R211, R211, R185.reuse ;  /* 0x000000b9d3d37220 */ /* 0x080fe20000410000 */
[----:B------:R-:W-:Y:S01]  /*e2a0*/  PRMT R33, R4, 0x5410, R33 ;  /* 0x0000541004217816 */ /* 0x000fe20000000021 */
[----:B------:R-:W1:Y:S01]  /*e2b0*/  LDSM.16.MT88.4 R28, [R231+0x4400] ;  /* 0x00440000e71c783b */ /* 0x000e620000004200 */
[----:B------:R-:W-:Y:S01]  /*e2c0*/  SHF.R.U32.HI R4, RZ, 0x10, R32 ;  /* 0x00000010ff047819 */ /* 0x000fe20000011620 */
[----:B------:R-:W-:Y:S01]  /*e2d0*/  IMAD.WIDE.U32 R212, R212, -0x2daee0ad, RZ ;  /* 0xd2511f53d4d47825 */ /* 0x000fe200078e00ff */
[----:B------:R-:W2:Y:S01]  /*e2e0*/  MUFU.EX2 R128, R128 ;  /* 0x0000008000807308 */ /* 0x000ea20000000800 */
[--C-:B------:R-:W-:Y:S01]  /*e2f0*/  HSET2.LE.AND R33, R33, R136.reuse, PT ;  /* 0x0000008821217233 */ /* 0x100fe20003803000 */
[C---:B------:R-:W-:Y:S01]  /*e300*/  HMMA.16816.F32 R16, R12.reuse, R18, R216 ;  /* 0x000000120c10723c */ /* 0x040fe200000018d8 */
[----:B------:R-:W-:Y:S01]  /*e310*/  LOP3.LUT R32, R4, 0xff, RZ, 0xc0, !PT ;  /* 0x000000ff04207812 */ /* 0x000fe200078ec0ff */
[----:B------:R-:W-:Y:S01]  /*e320*/  FFMA.FTZ R167, R180, R186, R167 ;  /* 0x000000bab4a77223 */ /* 0x000fe200000100a7 */
[----:B------:R-:W-:Y:S01]  /*e330*/  LOP3.LUT R224, R213, UR18, R224, 0x96, !PT ;  /* 0x00000012d5e07c12 */ /* 0x000fe2000f8e96e0 */
[----:B------:R-:W-:Y:S01]  /*e340*/  FFMA.FTZ R171, R181, R185, R171 ;  /* 0x000000b9b5ab7223 */ /* 0x000fe200000100ab */
[----:B------:R-:W-:Y:S01]  /*e350*/  PRMT R32, R32, 0x5410, R35 ;  /* 0x0000541020207816 */ /* 0x000fe20000000023 */
[----:B------:R-:W-:Y:S01]  /*e360*/  MUFU.EX2 R126, R126 ;  /* 0x0000007e007e7308 */ /* 0x000fe20000000800 */
[----:B------:R-:W-:Y:S01]  /*e370*/  F2FP.PACK_AB R35, R168, R157 ;  /* 0x0000009da823723e */ /* 0x000fe200000000ff */
[----:B------:R-:W-:Y:S01]  /*e380*/  HMMA.16816.F32 R12, R12, R6, R208 ;  /* 0x000000060c0c723c */ /* 0x000fe200000018d0 */
[----:B------:R-:W3:Y:S01]  /*e390*/  LDSM.16.MT88.4 R4, [R240+0x4400] ;  /* 0x00440000f004783b */ /* 0x000ee20000004200 */
[----:B------:R-:W-:Y:S01]  /*e3a0*/  FADD.FTZ R167, R151, R167 ;  /* 0x000000a797a77221 */ /* 0x000fe20000010000 */
[----:B------:R-:W-:Y:S01]  /*e3b0*/  LOP3.LUT R35, R33, R35, RZ, 0xc0, !PT ;  /* 0x0000002321237212 */ /* 0x000fe200078ec0ff */
[----:B------:R-:W-:Y:S01]  /*e3c0*/  HSET2.LE.AND R33, R32, R136, PT ;  /* 0x0000008820217233 */ /* 0x000fe20003803000 */
[----:B------:R-:W-:Y:S01]  /*e3d0*/  F2FP.PACK_AB R32, R156, R132 ;  /* 0x000000849c20723e */ /* 0x000fe200000000ff */
[----:B------:R-:W-:Y:S01]  /*e3e0*/  MUFU.EX2 R161, R161 ;  /* 0x000000a100a17308 */ /* 0x000fe20000000800 */
[----:B------:R-:W-:Y:S01]  /*e3f0*/  IMAD.U32 R210, RZ, RZ, UR7 ;  /* 0x00000007ffd27e24 */ /* 0x000fe2000f8e00ff */
[----:B------:R-:W-:Y:S01]  /*e400*/  SHF.R.U32.HI R208, RZ, 0x10, R212 ;  /* 0x00000010ffd07819 */ /* 0x000fe200000116d4 */
[----:B------:R-:W-:Y:S01]  /*e410*/  UIADD3 UR7, UR6, 0x2, URZ ;  /* 0x0000000206077890 */ /* 0x000fe2000fffe03f */
[----:B------:R-:W-:Y:S01]  /*e420*/  LOP3.LUT R32, R133, R32, RZ, 0xc0, !PT ;  /* 0x0000002085207212 */ /* 0x000fe200078ec0ff */
[----:B------:R-:W-:Y:S01]  /*e430*/  UIADD3 UR6, UR6, 0x3, URZ ;  /* 0x0000000306067890 */ /* 0x000fe2000fffe03f */
[----:B------:R-:W-:Y:S01]  /*e440*/  LOP3.LUT R133, R212, 0xffff, RZ, 0xc0, !PT ;  /* 0x0000ffffd4857812 */ /* 0x000fe200078ec0ff */
[----:B------:R-:W-:Y:S01]  /*e450*/  FADD.FTZ R171, R173, R171 ;  /* 0x000000abadab7221 */ /* 0x000fe20000010000 */
[----:B------:R-:W-:Y:S01]  /*e460*/  LOP3.LUT R33, R33, R189, RZ, 0xc0, !PT ;  /* 0x000000bd21217212 */ /* 0x000fe200078ec0ff */
[----:B------:R-:W-:Y:S01]  /*e470*/  FFMA.FTZ R189, R124, c[0x0][0x23c], -R175 ;  /* 0x00008f007cbd7a23 */ /* 0x000fe200000108af */
[----:B------:R-:W-:Y:S01]  /*e480*/  LOP3.LUT R210, R187, UR33, R210, 0x96, !PT ;  /* 0x00000021bbd27c12 */ /* 0x000fe2000f8e96d2 */
[----:B------:R-:W-:Y:S01]  /*e490*/  MUFU.EX2 R115, R115 ;  /* 0x0000007300737308 */ /* 0x000fe20000000800 */
[----:B------:R-:W-:Y:S01]  /*e4a0*/  SHF.R.U32.HI R124, RZ, 0x8, R133 ;  /* 0x00000008ff7c7819 */ /* 0x000fe20000011685 */
[----:B------:R-:W-:Y:S01]  /*e4b0*/  FADD.FTZ R142, R141, R142 ;  /* 0x0000008e8d8e7221 */ /* 0x000fe20000010000 */
[----:B------:R-:W-:Y:S01]  /*e4c0*/  SHF.R.U32.HI R133, RZ, 0x18, R212 ;  /* 0x00000018ff857819 */ /* 0x000fe200000116d4 */
[----:B------:R-:W-:Y:S01]  /*e4d0*/  IMAD.WIDE.U32 R210, R210, -0x326172a9, RZ ;  /* 0xcd9e8d57d2d27825 */ /* 0x000fe200078e00ff */
[----:B------:R-:W-:-:S02]  /*e4e0*/  LOP3.LUT R208, R208, 0xff, RZ, 0xc0, !PT ;  /* 0x000000ffd0d07812 */ /* 0x000fc400078ec0ff */
[----:B------:R-:W-:Y:S01]  /*e4f0*/  LOP3.LUT R209, R212, 0xff, RZ, 0xc0, !PT ;  /* 0x000000ffd4d17812 */ /* 0x000fe200078ec0ff */
[----:B------:R-:W4:Y:S01]  /*e500*/  MUFU.EX2 R189, R189 ;  /* 0x000000bd00bd7308 */ /* 0x000f220000000800 */
[----:B------:R-:W-:Y:S01]  /*e510*/  PRMT R133, R208, 0x5410, R133 ;  /* 0x00005410d0857816 */ /* 0x000fe20000000085 */
[----:B------:R-:W-:Y:S01]  /*e520*/  FFMA.FTZ R208, R125, c[0x0][0x23c], -R175 ;  /* 0x00008f007dd07a23 */ /* 0x000fe200000108af */
[C---:B-1----:R-:W-:Y:S01]  /*e530*/  HMMA.16816.F32 R204, R32.reuse, R28, R204 ;  /* 0x0000001c20cc723c */ /* 0x042fe200000018cc */
[----:B------:R-:W-:Y:S01]  /*e540*/  LOP3.LUT R220, R155, UR15, R210, 0x96, !PT ;  /* 0x0000000f9bdc7c12 */ /* 0x000fe2000f8e96d2 */
[----:B------:R-:W-:Y:S01]  /*e550*/  FADD.FTZ R139, R139, R167 ;  /* 0x000000a78b8b7221 */ /* 0x000fe20000010000 */
[----:B------:R-:W-:Y:S01]  /*e560*/  PRMT R124, R209, 0x5410, R124 ;  /* 0x00005410d17c7816 */ /* 0x000fe2000000007c */
[----:B------:R-:W-:Y:S01]  /*e570*/  FFMA.FTZ R209, R114, c[0x0][0x23c], -R174 ;  /* 0x00008f0072d17a23 */ /* 0x000fe200000108ae */
[----:B------:R-:W1:Y:S01]  /*e580*/  MUFU.EX2 R208, R208 ;  /* 0x000000d000d07308 */ /* 0x000e620000000800 */
[----:B------:R-:W-:Y:S01]  /*e590*/  IMAD.WIDE.U32 R220, R220, -0x2daee0ad, RZ ;  /* 0xd2511f53dcdc7825 */ /* 0x000fe200078e00ff */
[----:B------:R-:W-:Y:S01]  /*e5a0*/  LOP3.LUT R210, R191, UR15, R210, 0x96, !PT ;  /* 0x0000000fbfd27c12 */ /* 0x000fe2000f8e96d2 */
[----:B------:R-:W-:Y:S02]  /*e5b0*/  HMMA.16816.F32 R200, R32, R30, R200 ;  /* 0x0000001e20c8723c */ /* 0x000fe400000018c8 */
[----:B------:R-:W-:-:S02]  /*e5c0*/  FFMA.FTZ R114, R112, c[0x0][0x23c], -R174 ;  /* 0x00008f0070727a23 */ /* 0x000fc400000108ae */
[----:B------:R-:W-:Y:S01]  /*e5d0*/  FFMA.FTZ R112, R116, c[0x0][0x23c], -R148 ;  /* 0x00008f0074707a23 */ /* 0x000fe20000010894 */
[----:B------:R-:W-:Y:S01]  /*e5e0*/  MUFU.EX2 R158, R158 ;  /* 0x0000009e009e7308 */ /* 0x000fe20000000800 */
[----:B------:R-:W-:Y:S02]  /*e5f0*/  FADD.FTZ R137, R137, R171 ;  /* 0x000000ab89897221 */ /* 0x000fe40000010000 */
[----:B---3--:R-:W-:Y:S01]  /*e600*/  HMMA.16816.F32 R196, R32, R4, R196 ;  /* 0x0000000420c4723c */ /* 0x008fe200000018c4 */
[----:B------:R-:W-:Y:S02]  /*e610*/  FADD.FTZ R145, R145, R147 ;  /* 0x0000009391917221 */ /* 0x000fe40000010000 */
[----:B------:R-:W-:Y:S02]  /*e620*/  FADD.FTZ R140, R140, R142 ;  /* 0x0000008e8c8c7221 */ /* 0x000fe40000010000 */
[----:B------:R-:W-:Y:S01]  /*e630*/  MUFU.EX2 R209, R209 ;  /* 0x000000d100d17308 */ /* 0x000fe20000000800 */
[----:B------:R-:W-:-:S02]  /*e640*/  FADD.FTZ R139, R152, R139 ;  /* 0x0000008b988b7221 */ /* 0x000fc40000010000 */
[----:B------:R-:W-:Y:S01]  /*e650*/  HMMA.16816.F32 R192, R32, R6, R192 ;  /* 0x0000000620c0723c */ /* 0x000fe200000018c0 */
[----:B------:R-:W-:Y:S02]  /*e660*/  FADD.FTZ R137, R153, R137 ;  /* 0x0000008999897221 */ /* 0x000fe40000010000 */
[----:B------:R-:W-:Y:S02]  /*e670*/  FADD.FTZ R145, R144, R145 ;  /* 0x0000009190917221 */ /* 0x000fe40000010000 */
[----:B------:R-:W-:Y:S01]  /*e680*/  MUFU.EX2 R131, R131 ;  /* 0x0000008300837308 */ /* 0x000fe20000000800 */
[----:B------:R-:W-:Y:S01]  /*e690*/  FADD.FTZ R140, R138, R140 ;  /* 0x0000008c8a8c7221 */ /* 0x000fe20000010000 */
[----:B------:R-:W-:Y:S01]  /*e6a0*/  LOP3.LUT R33, R211, UR17, R166, 0x96, !PT ;  /* 0x00000011d3217c12 */ /* 0x000fe2000f8e96a6 */
[--C-:B------:R-:W-:Y:S01]  /*e6b0*/  HSET2.LE.AND R35, R133, R136.reuse, PT ;  /* 0x0000008885237233 */ /* 0x100fe20003803000 */
[----:B------:R-:W-:Y:S01]  /*e6c0*/  LOP3.LUT R34, R224, 0xffff, RZ, 0xc0, !PT ;  /* 0x0000ffffe0227812 */ /* 0x000fe200078ec0ff */
[----:B--2---:R-:W-:Y:S01]  /*e6d0*/  FADD.FTZ R139, R128, R139 ;  /* 0x0000008b808b7221 */ /* 0x004fe20000010000 */
[----:B------:R-:W-:Y:S01]  /*e6e0*/  LOP3.LUT R32, R224, 0xff, RZ, 0xc0, !PT ;  /* 0x000000ffe0207812 */ /* 0x000fe200078ec0ff */
[----:B------:R-:W-:Y:S01]  /*e6f0*/  IMAD.WIDE.U32 R216, R33, -0x2daee0ad, RZ ;  /* 0xd2511f5321d87825 */ /* 0x000fe200078e00ff */
[----:B------:R-:W-:Y:S01]  /*e700*/  SHF.R.U32.HI R33, RZ, 0x10, R224 ;  /* 0x00000010ff217819 */ /* 0x000fe200000116e0 */
[----:B------:R-:W-:Y:S01]  /*e710*/  MUFU.EX2 R114, R114 ;  /* 0x0000007200727308 */ /* 0x000fe20000000800 */
[----:B------:R-:W-:Y:S01]  /*e720*/  SHF.R.U32.HI R34, RZ, 0x8, R34 ;  /* 0x00000008ff227819 */ /* 0x000fe20000011622 */
[----:B----4-:R-:W-:Y:S01]  /*e730*/  FADD.FTZ R137, R189, R137 ;  /* 0x00000089bd897221 */ /* 0x010fe20000010000 */
[----:B------:R-:W-:Y:S01]  /*e740*/  SHF.R.U32.HI R224, RZ, 0x18, R224 ;  /* 0x00000018ffe07819 */ /* 0x000fe200000116e0 */
[----:B------:R-:W-:Y:S01]  /*e750*/  FADD.FTZ R145, R132, R145 ;  /* 0x0000009184917221 */ /* 0x000fe20000010000 */
[----:B------:R-:W-:Y:S01]  /*e760*/  LOP3.LUT R33, R33, 0xff, RZ, 0xc0, !PT ;  /* 0x000000ff21217812 */ /* 0x000fe200078ec0ff */
[----:B------:R-:W-:Y:S01]  /*e770*/  FADD.FTZ R140, R134, R140 ;  /* 0x0000008c868c7221 */ /* 0x000fe20000010000 */
[----:B------:R-:W-:Y:S01]  /*e780*/  PRMT R32, R32, 0x5410, R34 ;  /* 0x0000541020207816 */ /* 0x000fe20000000022 */
[--C-:B------:R-:W-:Y:S01]  /*e790*/  HSET2.LE.AND R34, R124, R136.reuse, PT ;  /* 0x000000887c227233 */ /* 0x100fe20003803000 */
[----:B------:R-:W-:Y:S01]  /*e7a0*/  PRMT R33, R33, 0x5410, R224 ;  /* 0x0000541021217816 */ /* 0x000fe200000000e0 */
[----:B------:R-:W-:Y:S01]  /*e7b0*/  MUFU.EX2 R130, R130 ;  /* 0x0000008200827308 */ /* 0x000fe20000000800 */
[----:B------:R-:W-:Y:S01]  /*e7c0*/  F2FP.PACK_AB R133, R122, R127 ;  /* 0x0000007f7a85723e */ /* 0x000fe200000000ff */
[--C-:B------:R-:W-:Y:S01]  /*e7d0*/  HSET2.LE.AND R32, R32, R136.reuse, PT ;  /* 0x0000008820207233 */ /* 0x100fe20003803000 */
[----:B------:R-:W-:Y:S01]  /*e7e0*/  F2FP.PACK_AB R124, R121, R120 ;  /* 0x00000078797c723e */ /* 0x000fe200000000ff */
[----:B------:R-:W-:Y:S01]  /*e7f0*/  HSET2.LE.AND R33, R33, R136, PT ;  /* 0x0000008821217233 */ /* 0x000fe20003803000 */
[----:B------:R-:W-:Y:S01]  /*e800*/  LOP3.LUT R125, R217, UR14, R162, 0x96, !PT ;  /* 0x0000000ed97d7c12 */ /* 0x000fe2000f8e96a2 */
[----:B------:R-:W-:Y:S01]  /*e810*/  FADD.FTZ R156, R156, R145 ;  /* 0x000000919c9c7221 */ /* 0x000fe20000010000 */
[----:B------:R-:W-:Y:S01]  /*e820*/  LOP3.LUT R216, R221, UR12, R216, 0x96, !PT ;  /* 0x0000000cddd87c12 */ /* 0x000fe2000f8e96d8 */
[----:B------:R-:W-:Y:S01]  /*e830*/  MUFU.EX2 R123, R123 ;  /* 0x0000007b007b7308 */ /* 0x000fe20000000800 */
[----:B------:R-:W-:Y:S01]  /*e840*/  LOP3.LUT R34, R34, R133, RZ, 0xc0, !PT ;  /* 0x0000008522227212 */ /* 0x000fe200078ec0ff */
[----:B------:R-:W-:Y:S01]  /*e850*/  IMAD.WIDE.U32 R212, R125, -0x326172a9, RZ ;  /* 0xcd9e8d577dd47825 */ /* 0x000fe200078e00ff */
[----:B------:R-:W-:-:S02]  /*e860*/  LOP3.LUT R35, R35, R124, RZ, 0xc0, !PT ;  /* 0x0000007c23237212 */ /* 0x000fc400078ec0ff */
[----:B------:R-:W-:Y:S01]  /*e870*/  F2FP.PACK_AB R133, R126, R128 ;  /* 0x000000807e85723e */ /* 0x000fe200000000ff */
[----:B------:R-:W-:Y:S01]  /*e880*/  IMAD.WIDE.U32 R216, R216, -0x326172a9, RZ ;  /* 0xcd9e8d57d8d87825 */ /* 0x000fe200078e00ff */
[----:B-1----:R-:W-:Y:S01]  /*e890*/  F2FP.PACK_AB R124, R208, R189 ;  /* 0x000000bdd07c723e */ /* 0x002fe200000000ff */
[----:B------:R-:W-:Y:S01]  /*e8a0*/  MUFU.EX2 R107, R107 ;  /* 0x0000006b006b7308 */ /* 0x000fe20000000800 */
[----:B------:R-:W-:Y:S01]  /*e8b0*/  LOP3.LUT R32, R32, R133, RZ, 0xc0, !PT ;  /* 0x0000008520207212 */ /* 0x000fe200078ec0ff */
[----:B------:R-:W-:Y:S01]  /*e8c0*/  FFMA.FTZ R125, R170, c[0x0][0x23c], -R148 ;  /* 0x00008f00aa7d7a23 */ /* 0x000fe20000010894 */
[----:B------:R-:W-:Y:S01]  /*e8d0*/  LOP3.LUT R33, R33, R124, RZ, 0xc0, !PT ;  /* 0x0000007c21217212 */ /* 0x000fe200078ec0ff */
[----:B------:R-:W-:Y:S01]  /*e8e0*/  FADD.FTZ R126, R126, R139 ;  /* 0x0000008b7e7e7221 */ /* 0x000fe20000010000 */
[----:B------:R-:W-:Y:S01]  /*e8f0*/  LOP3.LUT R124, R213, UR13, R154, 0x96, !PT ;  /* 0x0000000dd57c7c12 */ /* 0x000fe2000f8e969a */
[----:B------:R-:W-:Y:S01]  /*e900*/  FADD.FTZ R208, R208, R137 ;  /* 0x00000089d0d07221 */ /* 0x000fe20000010000 */
[----:B------:R-:W-:Y:S01]  /*e910*/  LOP3.LUT R212, R217, UR11, R212, 0x96, !PT ;  /* 0x0000000bd9d47c12 */ /* 0x000fe2000f8e96d4 */
[----:B------:R-:W-:Y:S01]  /*e920*/  MUFU.EX2 R125, R125 ;  /* 0x0000007d007d7308 */ /* 0x000fe20000000800 */
[----:B------:R-:W-:Y:S01]  /*e930*/  FADD.FTZ R129, R129, R140 ;  /* 0x0000008c81817221 */ /* 0x000fe20000010000 */
[----:B------:R-:W-:Y:S01]  /*e940*/  HMMA.16816.F32 R20, R32, R28, R20 ;  /* 0x0000001c2014723c */ /* 0x000fe20000001814 */
[----:B------:R-:W-:-:S02]  /*e950*/  FADD.FTZ R126, R127, R126 ;  /* 0x0000007e7f7e7221 */ /* 0x000fc40000010000 */
[----:B------:R-:W-:-:S03]  /*e960*/  IMAD.WIDE.U32 R212, R212, -0x2daee0ad, RZ ;  /* 0xd2511f53d4d47825 */ /* 0x000fc600078e00ff */
[----:B------:R-:W-:Y:S01]  /*e970*/  MUFU.EX2 R105, R105 ;  /* 0x0000006900697308 */ /* 0x000fe20000000800 */
[----:B------:R-:W-:Y:S01]  /*e980*/  IMAD.WIDE.U32 R28, R124, -0x2daee0ad, RZ ;  /* 0xd2511f537c1c7825 */ /* 0x000fe200078e00ff */
[C---:B------:R-:W-:Y:S03]  /*e990*/  HMMA.16816.F32 R16, R32.reuse, R30, R16 ;  /* 0x0000001e2010723c */ /* 0x040fe60000001810 */
[----:B------:R-:W-:Y:S01]  /*e9a0*/  FFMA.FTZ R124, R135, c[0x0][0x23c], -R148 ;  /* 0x00008f00877c7a23 */ /* 0x000fe20000010894 */
[----:B------:R-:W-:Y:S01]  /*e9b0*/  LOP3.LUT R28, R213, UR8, R28, 0x96, !PT ;  /* 0x00000008d51c7c12 */ /* 0x000fe2000f8e961c */
[----:B------:R-:W-:Y:S01]  /*e9c0*/  FFMA.FTZ R135, R169, c[0x0][0x23c], -R148 ;  /* 0x00008f00a9877a23 */ /* 0x000fe20000010894 */
[----:B------:R-:W-:Y:S01]  /*e9d0*/  LOP3.LUT R220, R29, UR10, R220, 0x96, !PT ;  /* 0x0000000a1ddc7c12 */ /* 0x000fe2000f8e96dc */
[----:B------:R-:W-:Y:S01]  /*e9e0*/  MUFU.EX2 R112, R112 ;  /* 0x0000007000707308 */ /* 0x000fe20000000800 */
[----:B------:R-:W-:Y:S01]  /*e9f0*/  HMMA.16816.F32 R24, R32, R4, R24 ;  /* 0x000000042018723c */ /* 0x000fe20000001818 */
[----:B------:R-:W-:-:S04]  /*ea00*/  IMAD.WIDE.U32 R30, R28, -0x326172a9, RZ ;  /* 0xcd9e8d571c1e7825 */ /* 0x000fc800078e00ff */
[----:B------:R-:W-:Y:S01]  /*ea10*/  IMAD.WIDE.U32 R220, R220, -0x326172a9, RZ ;  /* 0xcd9e8d57dcdc7825 */ /* 0x000fe200078e00ff */
[C---:B------:R-:W-:Y:S01]  /*ea20*/  LOP3.LUT R28, R30.reuse, 0xffff, RZ, 0xc0, !PT ;  /* 0x0000ffff1e1c7812 */ /* 0x040fe200078ec0ff */
[----:B------:R-:W1:Y:S01]  /*ea30*/  MUFU.EX2 R135, R135 ;  /* 0x0000008700877308 */ /* 0x000e620000000800 */
[----:B------:R-:W-:Y:S01]  /*ea40*/  LOP3.LUT R170, R30, 0xff, RZ, 0xc0, !PT ;  /* 0x000000ff1eaa7812 */ /* 0x000fe200078ec0ff */
[----:B------:R-:W-:Y:S01]  /*ea50*/  HMMA.16816.F32 R12, R32, R6, R12 ;  /* 0x00000006200c723c */ /* 0x000fe2000000180c */
[----:B------:R-:W-:Y:S01]  /*ea60*/  LOP3.LUT R4, R31, UR19, R220, 0x96, !PT ;  /* 0x000000131f047c12 */ /* 0x000fe2000f8e96dc */
[----:B------:R-:W-:Y:S01]  /*ea70*/  FADD.FTZ R208, R120, R208 ;  /* 0x000000d078d07221 */ /* 0x000fe20000010000 */
[----:B------:R-:W-:Y:S01]  /*ea80*/  SHF.R.U32.HI R5, RZ, 0x8, R28 ;  /* 0x00000008ff057819 */ /* 0x000fe2000001161c */
[----:B------:R-:W-:Y:S01]  /*ea90*/  FADD.FTZ R156, R160, R156 ;  /* 0x0000009ca09c7221 */ /* 0x000fe20000010000 */
[----:B------:R-:W-:Y:S01]  /*eaa0*/  SHF.R.U32.HI R28, RZ, 0x10, R30 ;  /* 0x00000010ff1c7819 */ /* 0x000fe2000001161e */
[----:B------:R-:W2:Y:S01]  /*eab0*/  MUFU.EX2 R124, R124 ;  /* 0x0000007c007c7308 */ /* 0x000ea20000000800 */
[----:B------:R-:W-:Y:S01]  /*eac0*/  LOP3.LUT R133, R4, 0xffff, RZ, 0xc0, !PT ;  /* 0x0000ffff04857812 */ /* 0x000fe200078ec0ff */
[----:B------:R-:W-:Y:S01]  /*ead0*/  FADD.FTZ R129, R157, R129 ;  /* 0x000000819d817221 */ /* 0x000fe20000010000 */
[----:B------:R-:W-:Y:S01]  /*eae0*/  PRMT R170, R170, 0x5410, R5 ;  /* 0x00005410aaaa7816 */ /* 0x000fe20000000005 */
[----:B------:R-:W-:Y:S01]  /*eaf0*/  FADD.FTZ R126, R122, R126 ;  /* 0x0000007e7a7e7221 */ /* 0x000fe20000010000 */
[----:B------:R-:W-:Y:S01]  /*eb00*/  LOP3.LUT R28, R28, 0xff, RZ, 0xc0, !PT ;  /* 0x000000ff1c1c7812 */ /* 0x000fe200078ec0ff */
[----:B------:R-:W-:Y:S01]  /*eb10*/  FADD.FTZ R208, R121, R208 ;  /* 0x000000d079d07221 */ /* 0x000fe20000010000 */
[----:B------:R-:W-:Y:S01]  /*eb20*/  LOP3.LUT R5, R4, 0xff, RZ, 0xc0, !PT ;  /* 0x000000ff04057812 */ /* 0x000fe200078ec0ff */
[--C-:B------:R-:W-:Y:S01]  /*eb30*/  HSET2.LE.AND R34, R170, R136.reuse, PT ;  /* 0x00000088aa227233 */ /* 0x100fe20003803000 */
[----:B------:R-:W-:Y:S01]  /*eb40*/  SHF.R.U32.HI R169, RZ, 0x18, R30 ;  /* 0x00000018ffa97819 */ /* 0x000fe2000001161e */
[----:B------:R-:W-:Y:S01]  /*eb50*/  FFMA.FTZ R170, R113, c[0x0][0x23c], -R174 ;  /* 0x00008f0071aa7a23 */ /* 0x000fe200000108ae */
[----:B------:R-:W-:Y:S01]  /*eb60*/  SHF.R.U32.HI R133, RZ, 0x8, R133 ;  /* 0x00000008ff857819 */ /* 0x000fe20000011685 */
[----:B------:R-:W-:Y:S01]  /*eb70*/  FFMA.FTZ R113, R117, c[0x0][0x23c], -R148 ;  /* 0x00008f0075717a23 */ /* 0x000fe20000010894 */
[----:B------:R-:W-:Y:S01]  /*eb80*/  PRMT R169, R28, 0x5410, R169 ;  /* 0x000054101ca97816 */ /* 0x000fe200000000a9 */
[----:B------:R-:W-:Y:S01]  /*eb90*/  MUFU.EX2 R111, R111 ;  /* 0x0000006f006f7308 */ /* 0x000fe20000000800 */
[----:B------:R-:W-:Y:S01]  /*eba0*/  PRMT R133, R5, 0x5410, R133 ;  /* 0x0000541005857816 */ /* 0x000fe20000000085 */
[----:B------:R-:W3:Y:S01]  /*ebb0*/  LDSM.16.MT88.4 R28, [R231+0x4800] ;  /* 0x00480000e71c783b */ /* 0x000ee20000004200 */
[--C-:B------:R-:W-:Y:S01]  /*ebc0*/  SHF.R.U32.HI R33, RZ, 0x10, R4.reuse ;  /* 0x00000010ff217819 */ /* 0x100fe20000011604 */
[----:B------:R-:W-:Y:S01]  /*ebd0*/  HSET2.LE.AND R35, R169, R136, PT ;  /* 0x00000088a9237233 */ /* 0x000fe20003803000 */
[----:B------:R-:W-:Y:S01]  /*ebe0*/  SHF.R.U32.HI R32, RZ, 0x18, R4 ;  /* 0x00000018ff207819 */ /* 0x000fe20000011604 */
[----:B------:R-:W-:Y:S01]  /*ebf0*/  FFMA.FTZ R169, R110, c[0x0][0x23c], -R174 ;  /* 0x00008f006ea97a23 */ /* 0x000fe200000108ae */
[----:B------:R-:W4:Y:S01]  /*ec00*/  LDSM.16.MT88.4 R4, [R240+0x4800] ;  /* 0x00480000f004783b */ /* 0x000f220000004200 */
[----:B------:R-:W-:Y:S01]  /*ec10*/  LOP3.LUT R33, R33, 0xff, RZ, 0xc0, !PT ;  /* 0x000000ff21217812 */ /* 0x000fe200078ec0ff */
[----:B------:R-:W-:Y:S01]  /*ec20*/  MUFU.EX2 R170, R170 ;  /* 0x000000aa00aa7308 */ /* 0x000fe20000000800 */
[----:B------:R-:W-:Y:S01]  /*ec30*/  LOP3.LUT R216, R221, UR9, R216, 0x96, !PT ;  /* 0x00000009ddd87c12 */ /* 0x000fe2000f8e96d8 */
[----:B------:R-:W-:Y:S01]  /*ec40*/  FADD.FTZ R156, R159, R156 ;  /* 0x0000009c9f9c7221 */ /* 0x000fe20000010000 */
[----:B------:R-:W-:Y:S01]  /*ec50*/  PRMT R33, R33, 0x5410, R32 ;  /* 0x0000541021217816 */ /* 0x000fe20000000020 */
[----:B------:R-:W-:Y:S01]  /*ec60*/  FADD.FTZ R168, R168, R129 ;  /* 0x00000081a8a87221 */ /* 0x000fe20000010000 */
[----:B-1----:R-:W-:Y:S01]  /*ec70*/  F2FP.PACK_AB R32, R165, R135 ;  /* 0x00000087a520723e */ /* 0x002fe200000000ff */
[----:B------:R-:W-:-:S02]  /*ec80*/  IMAD.WIDE.U32 R216, R216, -0x2daee0ad, RZ ;  /* 0xd2511f53d8d87825 */ /* 0x000fc400078e00ff */
[--C-:B------:R-:W-:Y:S01]  /*ec90*/  HSET2.LE.AND R33, R33, R136.reuse, PT ;  /* 0x0000008821217233 */ /* 0x100fe20003803000 */
[----:B------:R-:W-:Y:S01]  /*eca0*/  LOP3.LUT R34, R34, R32, RZ, 0xc0, !PT ;  /* 0x0000002022227212 */ /* 0x000fe200078ec0ff */
[----:B------:R-:W-:Y:S01]  /*ecb0*/  MUFU.EX2 R169, R169 ;  /* 0x000000a900a97308 */ /* 0x000fe20000000800 */
[----:B------:R-:W-:Y:S01]  /*ecc0*/  F2FP.PACK_AB R32, R161, R164 ;  /* 0x000000a4a120723e */ /* 0x000fe200000000ff */
[----:B------:R-:W-:Y:S01]  /*ecd0*/  FADD.FTZ R168, R115, R168 ;  /* 0x000000a873a87221 */ /* 0x000fe20000010000 */
[----:B------:R-:W-:Y:S02]  /*ece0*/  SHF.R.U32.HI R116, RZ, 0x10, R216 ;  /* 0x00000010ff747819 */ /* 0x000fe400000116d8 */
[----:B------:R-:W-:Y:S01]  /*ecf0*/  LOP3.LUT R35, R35, R32, RZ, 0xc0, !PT ;  /* 0x0000002023237212 */ /* 0x000fe200078ec0ff */
[----:B------:R-:W-:Y:S01]  /*ed00*/  HSET2.LE.AND R32, R133, R136, PT ;  /* 0x0000008885207233 */ /* 0x000fe20003803000 */
[----:B--2---:R-:W-:Y:S01]  /*ed10*/  F2FP.PACK_AB R133, R125, R124 ;  /* 0x0000007c7d85723e */ /* 0x004fe200000000ff */
[----:B------:R-:W1:Y:S01]  /*ed20*/  MUFU.EX2 R113, R113 ;  /* 0x0000007100717308 */ /* 0x000e620000000800 */
[----:B------:R-:W-:Y:S01]  /*ed30*/  LOP3.LUT R212, R217, UR18, R212, 0x96, !PT ;  /* 0x00000012d9d47c12 */ /* 0x000fe2000f8e96d4 */
[----:B------:R-:W-:Y:S01]  /*ed40*/  FADD.FTZ R124, R124, R156 ;  /* 0x0000009c7c7c7221 */ /* 0x000fe20000010000 */
[----:B------:R-:W-:Y:S01]  /*ed50*/  LOP3.LUT R32, R32, R133, RZ, 0xc0, !PT ;  /* 0x0000008520207212 */ /* 0x000fe200078ec0ff */
[C---:B------:R-:W-:Y:S01]  /*ed60*/  FADD.FTZ R168, R158.reuse, R168 ;  /* 0x000000a89ea87221 */ /* 0x040fe20000010000 */
[----:B------:R-:W-:Y:S01]  /*ed70*/  F2FP.PACK_AB R133, R158, R115 ;  /* 0x000000739e85723e */ /* 0x000fe200000000ff */
[----:B------:R-:W-:-:S02]  /*ed80*/  FADD.FTZ R124, R125, R124 ;  /* 0x0000007c7d7c7221 */ /* 0x000fc40000010000 */
[----:B------:R-:W-:Y:S01]  /*ed90*/  MUFU.EX2 R109, R109 ;  /* 0x0000006d006d7308 */ /* 0x000fe20000000800 */
[----:B------:R-:W-:Y:S01]  /*eda0*/  LOP3.LUT R33, R33, R133, RZ, 0xc0, !PT ;  /* 0x0000008521217212 */ /* 0x000fe200078ec0ff */
[----:B------:R-:W-:Y:S01]  /*edb0*/  FADD.FTZ R124, R135, R124 ;  /* 0x0000007c877c7221 */ /* 0x000fe20000010000 */
[----:B------:R-:W-:Y:S01]  /*edc0*/  LOP3.LUT R133, R211, UR17, R188, 0x96, !PT ;  /* 0x00000011d3857c12 */ /* 0x000fe2000f8e96bc */
[----:B------:R-:W-:-:S04]  /*edd0*/  IMAD.WIDE.U32 R210, R210, -0x2daee0ad, RZ ;  /* 0xd2511f53d2d27825 */ /* 0x000fc800078e00ff */
[----:B------:R-:W-:Y:S01]  /*ede0*/  IMAD.WIDE.U32 R218, R133, -0x2daee0ad, RZ ;  /* 0xd2511f5385da7825 */ /* 0x000fe200078e00ff */
[C---:B---3--:R-:W-:Y:S01]  /*edf0*/  HMMA.16816.F32 R204, R32.reuse, R28, R204 ;  /* 0x0000001c20cc723c */ /* 0x048fe200000018cc */
[----:B-1----:R-:W-:Y:S01]  /*ee00*/  F2FP.PACK_AB R117, R112, R113 ;  /* 0x000000717075723e */ /* 0x002fe200000000ff */
[----:B------:R-:W-:Y:S01]  /*ee10*/  MUFU.EX2 R94, R94 ;  /* 0x0000005e005e7308 */ /* 0x000fe20000000800 */
[----:B------:R-:W-:Y:S01]  /*ee20*/  FADD.FTZ R164, R164, R168 ;  /* 0x000000a8a4a47221 */ /* 0x000fe20000010000 */
[----:B------:R-:W-:Y:S01]  /*ee30*/  LOP3.LUT R218, R211, UR12, R218, 0x96, !PT ;  /* 0x0000000cd3da7c12 */ /* 0x000fe2000f8e96da */
[----:B------:R-:W-:Y:S02]  /*ee40*/  FADD.FTZ R165, R165, R124 ;  /* 0x0000007ca5a57221 */ /* 0x000fe40000010000 */
[----:B------:R-:W-:Y:S01]  /*ee50*/  FADD.FTZ R164, R161, R164 ;  /* 0x000000a4a1a47221 */ /* 0x000fe20000010000 */
[----:B------:R-:W-:Y:S01]  /*ee60*/  HMMA.16816.F32 R200, R32, R30, R200 ;  /* 0x0000001e20c8723c */ /* 0x000fe200000018c8 */
[----:B------:R-:W-:Y:S01]  /*ee70*/  FADD.FTZ R165, R113, R165 ;  /* 0x000000a571a57221 */ /* 0x000fe20000010000 */
[----:B------:R-:W-:Y:S01]  /*ee80*/  MUFU.EX2 R53, R53 ;  /* 0x0000003500357308 */ /* 0x000fe20000000800 */
[----:B------:R-:W-:-:S02]  /*ee90*/  FADD.FTZ R164, R111, R164 ;  /* 0x000000a46fa47221 */ /* 0x000fc40000010000 */
[----:B------:R-:W-:-:S03]  /*eea0*/  FADD.FTZ R165, R112, R165 ;  /* 0x000000a570a57221 */ /* 0x000fc60000010000 */
[C---:B----4-:R-:W-:Y:S02]  /*eeb0*/  HMMA.16816.F32 R196, R32.reuse, R4, R196 ;  /* 0x0000000420c4723c */ /* 0x050fe400000018c4 */
[----:B------:R-:W-:Y:S06]  /*eec0*/  MUFU.EX2 R100, R100 ;  /* 0x0000006400647308 */ /* 0x000fec0000000800 */
[----:B------:R-:W-:Y:S02]  /*eed0*/  HMMA.16816.F32 R192, R32, R6, R192 ;  /* 0x0000000620c0723c */ /* 0x000fe400000018c0 */
[----:B------:R-:W-:Y:S05]  /*eee0*/  MUFU.EX2 R103, R103 ;  /* 0x0000006700677308 */ /* 0x000fea0000000800 */
[----:B------:R-:W-:Y:S01]  /*eef0*/  LOP3.LUT R32, R219, UR14, R172, 0x96, !PT ;  /* 0x0000000edb207c12 */ /* 0x000fe2000f8e96ac */
[----:B------:R-:W-:-:S02]  /*ef00*/  IMAD.WIDE.U32 R218, R218, -0x326172a9, RZ ;  /* 0xcd9e8d57dada7825 */ /* 0x000fc400078e00ff */
[----:B------:R-:W-:Y:S02]  /*ef10*/  MUFU.EX2 R102, R102 ;  /* 0x0000006600667308 */ /* 0x000fe40000000800 */
[----:B------:R-:W-:-:S05]  /*ef20*/  IMAD.WIDE.U32 R214, R32, -0x326172a9, RZ ;  /* 0xcd9e8d5720d67825 */ /* 0x000fca00078e00ff */
[----:B------:R-:W-:Y:S01]  /*ef30*/  LOP3.LUT R32, R215, UR13, R190, 0x96, !PT ;  /* 0x0000000dd7207c12 */ /* 0x000fe2000f8e96be */
[----:B------:R-:W-:Y:S01]  /*ef40*/  MUFU.EX2 R101, R101 ;  /* 0x0000006500657308 */ /* 0x000fe20000000800 */
[----:B------:R-:W-:-:S03]  /*ef50*/  LOP3.LUT R214, R219, UR11, R214, 0x96, !PT ;  /* 0x0000000bdbd67c12 */ /* 0x000fc6000f8e96d6 */
[----:B------:R-:W-:-:S04]  /*ef60*/  IMAD.WIDE.U32 R32, R32, -0x2daee0ad, RZ ;  /* 0xd2511f5320207825 */ /* 0x000fc800078e00ff */
[----:B------:R-:W-:Y:S01]  /*ef70*/  IMAD.WIDE.U32 R214, R214, -0x2daee0ad, RZ ;  /* 0xd2511f53d6d67825 */ /* 0x000fe200078e00ff */
[----:B------:R-:W-:Y:S01]  /*ef80*/  LOP3.LUT R210, R33, UR10, R210, 0x96, !PT ;  /* 0x0000000a21d27c12 */ /* 0x000fe2000f8e96d2 */
[----:B------:R-:W-:Y:S03]  /*ef90*/  MUFU.EX2 R66, R66 ;  /* 0x0000004200427308 */ /* 0x000fe60000000800 */
[----:B------:R-:W-:Y:S01]  /*efa0*/  LOP3.LUT R32, R215, UR8, R32, 0x96, !PT ;  /* 0x00000008d7207c12 */ /* 0x000fe2000f8e9620 */
[----:B------:R-:W-:-:S04]  /*efb0*/  IMAD.WIDE.U32 R210, R210, -0x326172a9, RZ ;  /* 0xcd9e8d57d2d27825 */ /* 0x000fc800078e00ff */
[----:B------:R-:W-:Y:S01]  /*efc0*/  IMAD.WIDE.U32 R222, R32, -0x326172a9, RZ ;  /* 0xcd9e8d5720de7825 */ /* 0x000fe200078e00ff */
[----:B------:R-:W-:Y:S01]  /*efd0*/  LOP3.LUT R211, R211, UR9, R218, 0x96, !PT ;  /* 0x00000009d3d37c12 */ /* 0x000fe2000f8e96da */
[----:B------:R-:W-:Y:S03]  /*efe0*/  MUFU.EX2 R68, R68 ;  /* 0x0000004400447308 */ /* 0x000fe60000000800 */
[C---:B------:R-:W-:Y:S01]  /*eff0*/  LOP3.LUT R32, R222.reuse, 0xffff, RZ, 0xc0, !PT ;  /* 0x0000ffffde207812 */ /* 0x040fe200078ec0ff */
[----:B------:R-:W-:Y:S01]  /*f000*/  IMAD.WIDE.U32 R218, R211, -0x2daee0ad, RZ ;  /* 0xd2511f53d3da7825 */ /* 0x000fe200078e00ff */
[----:B------:R-:W-:Y:S02]  /*f010*/  LOP3.LUT R34, R222, 0xff, RZ, 0xc0, !PT ;  /* 0x000000ffde227812 */ /* 0x000fe400078ec0ff */
[----:B------:R-:W-:Y:S01]  /*f020*/  SHF.R.U32.HI R32, RZ, 0x8, R32 ;  /* 0x00000008ff207819 */ /* 0x000fe20000011620 */
[----:B------:R-:W-:Y:S01]  /*f030*/  MUFU.EX2 R67, R67 ;  /* 0x0000004300437308 */ /* 0x000fe20000000800 */
[----:B------:R-:W-:-:S02]  /*f040*/  SHF.R.U32.HI R35, RZ, 0x10, R222 ;  /* 0x00000010ff237819 */ /* 0x000fc400000116de */
[----:B------:R-:W-:Y:S02]  /*f050*/  LOP3.LUT R33, R223, UR19, R210, 0x96, !PT ;  /* 0x00000013df217c12 */ /* 0x000fe4000f8e96d2 */
[----:B------:R-:W-:Y:S02]  /*f060*/  PRMT R34, R34, 0x5410, R32 ;  /* 0x0000541022227816 */ /* 0x000fe40000000020 */
[----:B------:R-:W-:Y:S01]  /*f070*/  SHF.R.U32.HI R32, RZ, 0x18, R222 ;  /* 0x00000018ff207819 */ /* 0x000fe200000116de */
[----:B------:R1:W2:Y:S01]  /*f080*/  MUFU.EX2 R210, R108 ;  /* 0x0000006c00d27308 */ /* 0x0002a20000000800 */
[----:B------:R-:W-:Y:S01]  /*f090*/  LOP3.LUT R35, R35, 0xff, RZ, 0xc0, !PT ;  /* 0x000000ff23237812 */ /* 0x000fe200078ec0ff */
[----:B------:R-:W-:Y:S01]  /*f0a0*/  HSET2.LE.AND R34, R34, R136, PT ;  /* 0x0000008822227233 */ /* 0x000fe20003803000 */
[----:B------:R-:W-:Y:S02]  /*f0b0*/  LOP3.LUT R110, R33, 0xffff, RZ, 0xc0, !PT ;  /* 0x0000ffff216e7812 */ /* 0x000fe400078ec0ff */
[----:B------:R-:W-:-:S02]  /*f0c0*/  PRMT R35, R35, 0x5410, R32 ;  /* 0x0000541023237816 */ /* 0x000fc40000000020 */
[--C-:B------:R-:W-:Y:S02]  /*f0d0*/  SHF.R.U32.HI R32, RZ, 0x10, R33.reuse ;  /* 0x00000010ff207819 */ /* 0x100fe40000011621 */
[----:B------:R-:W-:Y:S01]  /*f0e0*/  SHF.R.U32.HI R110, RZ, 0x8, R110 ;  /* 0x00000008ff6e7819 */ /* 0x000fe2000001166e */
[----:B------:R-:W-:Y:S01]  /*f0f0*/  HSET2.LE.AND R35, R35, R136, PT ;  /* 0x0000008823237233 */ /* 0x000fe20003803000 */
[----:B------:R-:W-:Y:S02]  /*f100*/  LOP3.LUT R32, R32, 0xff, RZ, 0xc0, !PT ;  /* 0x000000ff20207812 */ /* 0x000fe400078ec0ff */
[----:B-1----:R-:W-:Y:S02]  /*f110*/  LOP3.LUT R108, R33, 0xff, RZ, 0xc0, !PT ;  /* 0x000000ff216c7812 */ /* 0x002fe400078ec0ff */
[----:B------:R-:W-:Y:S02]  /*f120*/  SHF.R.U32.HI R33, RZ, 0x18, R33 ;  /* 0x00000018ff217819 */ /* 0x000fe40000011621 */
[----:B------:R-:W-:Y:S01]  /*f130*/  PRMT R108, R108, 0x5410, R110 ;  /* 0x000054106c6c7816 */ /* 0x000fe2000000006e */
[----:B------:R-:W-:Y:S01]  /*f140*/  FFMA.FTZ R110, R119, c[0x0][0x23c], -R148 ;  /* 0x00008f00776e7a23 */ /* 0x000fe20000010894 */
[----:B------:R-:W-:-:S03]  /*f150*/  PRMT R33, R32, 0x5410, R33 ;  /* 0x0000541020217816 */ /* 0x000fc60000000021 */
[--C-:B------:R-:W-:Y:S01]  /*f160*/  HSET2.LE.AND R32, R108, R136.reuse, PT ;  /* 0x000000886c207233 */ /* 0x100fe20003803000 */
[----:B------:R-:W-:Y:S01]  /*f170*/  F2FP.PACK_AB R108, R170, R209 ;  /* 0x000000d1aa6c723e */ /* 0x000fe200000000ff */
[----:B------:R-:W-:Y:S01]  /*f180*/  HSET2.LE.AND R33, R33, R136, PT ;  /* 0x0000008821217233 */ /* 0x000fe20003803000 */
[----:B------:R-:W-:Y:S01]  /*f190*/  MUFU.EX2 R110, R110 ;  /* 0x0000006e006e7308 */ /* 0x000fe20000000800 */
[----:B------:R-:W-:Y:S01]  /*f1a0*/  FADD.FTZ R209, R209, R126 ;  /* 0x0000007ed1d17221 */ /* 0x000fe20000010000 */
[----:B------:R-:W-:Y:S02]  /*f1b0*/  LOP3.LUT R32, R32, R108, RZ, 0xc0, !PT ;  /* 0x0000006c20207212 */ /* 0x000fe400078ec0ff */
[----:B--2---:R-:W-:Y:S01]  /*f1c0*/  F2FP.PACK_AB R108, R131, R210 ;  /* 0x000000d2836c723e */ /* 0x004fe200000000ff */
[----:B------:R-:W-:Y:S02]  /*f1d0*/  FADD.FTZ R210, R210, R208 ;  /* 0x000000d0d2d27221 */ /* 0x000fe40000010000 */
[----:B------:R-:W-:Y:S01]  /*f1e0*/  FADD.FTZ R209, R170, R209 ;  /* 0x000000d1aad17221 */ /* 0x000fe20000010000 */
[----:B------:R-:W-:Y:S01]  /*f1f0*/  LOP3.LUT R33, R33, R108, RZ, 0xc0, !PT ;  /* 0x0000006c21217212 */ /* 0x000fe200078ec0ff */
[----:B------:R-:W-:Y:S01]  /*f200*/  FADD.FTZ R210, R131, R210 ;  /* 0x000000d283d27221 */ /* 0x000fe20000010000 */
[----:B------:R-:W-:Y:S01]  /*f210*/  F2FP.PACK_AB R108, R169, R114 ;  /* 0x00000072a96c723e */ /* 0x000fe200000000ff */
[----:B------:R-:W-:-:S02]  /*f220*/  FADD.FTZ R209, R114, R209 ;  /* 0x000000d172d17221 */ /* 0x000fc40000010000 */
[----:B------:R-:W-:Y:S01]  /*f230*/  FADD.FTZ R210, R130, R210 ;  /* 0x000000d282d27221 */ /* 0x000fe20000010000 */
[----:B------:R-:W-:Y:S01]  /*f240*/  LOP3.LUT R34, R34, R108, RZ, 0xc0, !PT ;  /* 0x0000006c22227212 */ /* 0x000fe200078ec0ff */
[----:B------:R-:W-:Y:S01]  /*f250*/  FADD.FTZ R169, R169, R209 ;  /* 0x000000d1a9a97221 */ /* 0x000fe20000010000 */
[C---:B------:R-:W-:Y:S01]  /*f260*/  F2FP.PACK_AB R108, R123.reuse, R130 ;  /* 0x000000827b6c723e */ /* 0x040fe200000000ff */
[----:B------:R-:W-:-:S03]  /*f270*/  FADD.FTZ R123, R123, R210 ;  /* 0x000000d27b7b7221 */ /* 0x000fc60000010000 */
[----:B------:R-:W-:Y:S01]  /*f280*/  LOP3.LUT R35, R35, R108, RZ, 0xc0, !PT ;  /* 0x0000006c23237212 */ /* 0x000fe200078ec0ff */
[----:B------:R-:W-:Y:S02]  /*f290*/  FFMA.FTZ R108, R118, c[0x0][0x23c], -R148 ;  /* 0x00008f00766c7a23 */ /* 0x000fe40000010894 */
[----:B------:R-:W-:-:S04]  /*f2a0*/  FFMA.FTZ R118, R11, c[0x0][0x23c], -R174 ;  /* 0x00008f000b767a23 */ /* 0x000fc800000108ae */
[C---:B------:R-:W-:Y:S01]  /*f2b0*/  HMMA.16816.F32 R20, R32.reuse, R28, R20 ;  /* 0x0000001c2014723c */ /* 0x040fe20000001814 */
[----:B------:R-:W1:Y:S06]  /*f2c0*/  MUFU.EX2 R108, R108 ;  /* 0x0000006c006c7308 */ /* 0x000e6c0000000800 */
[----:B------:R-:W-:Y:S01]  /*f2d0*/  LOP3.LUT R28, R216, 0xffff, RZ, 0xc0, !PT ;  /* 0x0000ffffd81c7812 */ /* 0x000fe200078ec0ff */
[----:B------:R-:W-:Y:S01]  /*f2e0*/  HMMA.16816.F32 R16, R32, R30, R16 ;  /* 0x0000001e2010723c */ /* 0x000fe20000001810 */
[----:B------:R-:W-:Y:S02]  /*f2f0*/  MUFU.EX2 R118, R118 ;  /* 0x0000007600767308 */ /* 0x000fe40000000800 */
[----:B------:R-:W-:-:S05]  /*f300*/  SHF.R.U32.HI R28, RZ, 0x8, R28 ;  /* 0x00000008ff1c7819 */ /* 0x000fca000001161c */
[C---:B------:R-:W-:Y:S07]  /*f310*/  HMMA.16816.F32 R24, R32.reuse, R4, R24 ;  /* 0x000000042018723c */ /* 0x040fee0000001818 */
[----:B------:R-:W-:Y:S01]  /*f320*/  SHF.R.U32.HI R5, RZ, 0x18, R216 ;  /* 0x00000018ff057819 */ /* 0x000fe200000116d8 */
[----:B------:R-:W-:Y:S01]  /*f330*/  HMMA.16816.F32 R12, R32, R6, R12 ;  /* 0x00000006200c723c */ /* 0x000fe2000000180c */
[----:B------:R-:W-:-:S04]  /*f340*/  LOP3.LUT R4, R216, 0xff, RZ, 0xc0, !PT ;  /* 0x000000ffd8047812 */ /* 0x000fc800078ec0ff */
[----:B------:R-:W-:Y:S02]  /*f350*/  PRMT R4, R4, 0x5410, R28 ;  /* 0x0000541004047816 */ /* 0x000fe4000000001c */
[----:B------:R-:W-:Y:S01]  /*f360*/  LOP3.LUT R32, R116, 0xff, RZ, 0xc0, !PT ;  /* 0x000000ff74207812 */ /* 0x000fe200078ec0ff */
[----:B------:R-:W2:Y:S01]  /*f370*/  LDSM.16.MT88.4 R28, [R231+0x4c00] ;  /* 0x004c0000e71c783b */ /* 0x000ea20000004200 */
[----:B------:R-:W-:Y:S01]  /*f380*/  LOP3.LUT R6, R212, 0xffff, RZ, 0xc0, !PT ;  /* 0x0000ffffd4067812 */ /* 0x000fe200078ec0ff */
[----:B------:R-:W-:Y:S01]  /*f390*/  HSET2.LE.AND R34, R4, R136, PT ;  /* 0x0000008804227233 */ /* 0x000fe20003803000 */
[----:B------:R-:W-:Y:S02]  /*f3a0*/  SHF.R.U32.HI R7, RZ, 0x10, R212 ;  /* 0x00000010ff077819 */ /* 0x000fe400000116d4 */
[----:B------:R-:W-:Y:S02]  /*f3b0*/  PRMT R32, R32, 0x5410, R5 ;  /* 0x0000541020207816 */ /* 0x000fe40000000005 */
[----:B------:R-:W-:-:S02]  /*f3c0*/  SHF.R.U32.HI R6, RZ, 0x8, R6 ;  /* 0x00000008ff067819 */ /* 0x000fc40000011606 */
[----:B------:R-:W-:Y:S01]  /*f3d0*/  LOP3.LUT R5, R7, 0xff, RZ, 0xc0, !PT ;  /* 0x000000ff07057812 */ /* 0x000fe200078ec0ff */
[--C-:B------:R-:W-:Y:S01]  /*f3e0*/  HSET2.LE.AND R32, R32, R136.reuse, PT ;  /* 0x0000008820207233 */ /* 0x100fe20003803000 */
[----:B------:R-:W-:Y:S02]  /*f3f0*/  LOP3.LUT R35, R212, 0xff, RZ, 0xc0, !PT ;  /* 0x000000ffd4237812 */ /* 0x000fe400078ec0ff */
[----:B------:R-:W-:Y:S02]  /*f400*/  SHF.R.U32.HI R33, RZ, 0x18, R212 ;  /* 0x00000018ff217819 */ /* 0x000fe400000116d4 */
[----:B------:R-:W-:Y:S02]  /*f410*/  PRMT R35, R35, 0x5410, R6 ;  /* 0x0000541023237816 */ /* 0x000fe40000000006 */
[----:B------:R-:W-:Y:S02]  /*f420*/  PRMT R33, R5, 0x5410, R33 ;  /* 0x0000541005217816 */ /* 0x000fe40000000021 */
[----:B------:R-:W3:Y:S01]  /*f430*/  LDSM.16.MT88.4 R4, [R240+0x4c00] ;  /* 0x004c0000f004783b */ /* 0x000ee20000004200 */
[----:B-1----:R-:W-:Y:S01]  /*f440*/  F2FP.PACK_AB R116, R108, R110 ;  /* 0x0000006e6c74723e */ /* 0x002fe200000000ff */
[----:B------:R-:W-:Y:S01]  /*f450*/  FADD.FTZ R110, R110, R165 ;  /* 0x000000a56e6e7221 */ /* 0x000fe20000010000 */
[----:B------:R-:W-:-:S02]  /*f460*/  HSET2.LE.AND R33, R33, R136, PT ;  /* 0x0000008821217233 */ /* 0x000fc40003803000 */
[----:B------:R-:W-:Y:S01]  /*f470*/  LOP3.LUT R34, R34, R116, RZ, 0xc0, !PT ;  /* 0x0000007422227212 */ /* 0x000fe200078ec0ff */
[----:B------:R-:W-:Y:S01]  /*f480*/  HSET2.LE.AND R116, R35, R136, PT ;  /* 0x0000008823747233 */ /* 0x000fe20003803000 */
[----:B------:R-:W-:Y:S01]  /*f490*/  F2FP.PACK_AB R35, R105, R107 ;  /* 0x0000006b6923723e */ /* 0x000fe200000000ff */
[----:B------:R-:W-:-:S03]  /*f4a0*/  FADD.FTZ R110, R108, R110 ;  /* 0x0000006e6c6e7221 */ /* 0x000fc60000010000 */
[----:B------:R-:W-:Y:S02]  /*f4b0*/  LOP3.LUT R35, R32, R35, RZ, 0xc0, !PT ;  /* 0x0000002320237212 */ /* 0x000fe400078ec0ff */
[----:B------:R-:W-:Y:S01]  /*f4c0*/  LOP3.LUT R32, R116, R117, RZ, 0xc0, !PT ;  /* 0x0000007574207212 */ /* 0x000fe200078ec0ff */
[--C-:B------:R-:W-:Y:S01]  /*f4d0*/  FFMA.FTZ R117, R0, c[0x0][0x23c], -R174.reuse ;  /* 0x00008f0000757a23 */ /* 0x100fe200000108ae */
[----:B------:R-:W-:Y:S01]  /*f4e0*/  F2FP.PACK_AB R0, R109, R111 ;  /* 0x0000006f6d00723e */ /* 0x000fe200000000ff */
[----:B------:R-:W-:Y:S02]  /*f4f0*/  FFMA.FTZ R116, R44, c[0x0][0x23c], -R174 ;  /* 0x00008f002c747a23 */ /* 0x000fe400000108ae */
[----:B------:R-:W-:Y:S01]  /*f500*/  IMAD.U32 R44, RZ, RZ, UR7 ;  /* 0x00000007ff2c7e24 */ /* 0x000fe2000f8e00ff */
[----:B------:R-:W-:Y:S01]  /*f510*/  LOP3.LUT R33, R33, R0, RZ, 0xc0, !PT ;  /* 0x0000000021217212 */ /* 0x000fe200078ec0ff */
[----:B------:R-:W-:Y:S01]  /*f520*/  IMAD.U32 R0, RZ, RZ, UR6 ;  /* 0x00000006ff007e24 */ /* 0x000fe2000f8e00ff */
[----:B------:R-:W1:Y:S01]  /*f530*/  MUFU.EX2 R117, R117 ;  /* 0x0000007500757308 */ /* 0x000e620000000800 */
[----:B------:R-:W-:Y:S01]  /*f540*/  FADD.FTZ R109, R109, R164 ;  /* 0x000000a46d6d7221 */ /* 0x000fe20000010000 */
[----:B------:R-:W-:-:S02]  /*f550*/  LOP3.LUT R44, R187, UR33, R44, 0x96, !PT ;  /* 0x00000021bb2c7c12 */ /* 0x000fc4000f8e962c */
[----:B------:R-:W-:Y:S01]  /*f560*/  LOP3.LUT R0, R187, UR33, R0, 0x96, !PT ;  /* 0x00000021bb007c12 */ /* 0x000fe2000f8e9600 */
[C---:B--2---:R-:W-:Y:S01]  /*f570*/  HMMA.16816.F32 R204, R32.reuse, R28, R204 ;  /* 0x0000001c20cc723c */ /* 0x044fe200000018cc */
[--C-:B------:R-:W-:Y:S02]  /*f580*/  FFMA.FTZ R187, R106, c[0x0][0x23c], -R175.reuse ;  /* 0x00008f006abb7a23 */ /* 0x100fe400000108af */
[----:B------:R-:W-:Y:S01]  /*f590*/  IMAD.WIDE.U32 R216, R44, -0x326172a9, RZ ;  /* 0xcd9e8d572cd87825 */ /* 0x000fe200078e00ff */
[----:B------:R-:W-:Y:S03]  /*f5a0*/  MUFU.EX2 R116, R116 ;  /* 0x0000007400747308 */ /* 0x000fe60000000800 */
[----:B------:R-:W-:Y:S01]  /*f5b0*/  IMAD.WIDE.U32 R220, R0, -0x326172a9, RZ ;  /* 0xcd9e8d5700dc7825 */ /* 0x000fe200078e00ff */
[----:B------:R-:W-:Y:S01]  /*f5c0*/  LOP3.LUT R44, R217, UR17, R188, 0x96, !PT ;  /* 0x00000011d92c7c12 */ /* 0x000fe2000f8e96bc */
[C---:B------:R-:W-:Y:S01]  /*f5d0*/  HMMA.16816.F32 R200, R32.reuse, R30, R200 ;  /* 0x0000001e20c8723c */ /* 0x040fe200000018c8 */
[----:B------:R-:W-:Y:S01]  /*f5e0*/  LOP3.LUT R212, R191, UR15, R216, 0x96, !PT ;  /* 0x0000000fbfd47c12 */ /* 0x000fe2000f8e96d8 */
[----:B------:R-:W-:Y:S01]  /*f5f0*/  FFMA.FTZ R0, R40, c[0x0][0x23c], -R174 ;  /* 0x00008f0028007a23 */ /* 0x000fe200000108ae */
[----:B------:R-:W-:Y:S01]  /*f600*/  LOP3.LUT R188, R221, UR17, R188, 0x96, !PT ;  /* 0x00000011ddbc7c12 */ /* 0x000fe2000f8e96bc */
[--C-:B------:R-:W-:Y:S01]  /*f610*/  FFMA.FTZ R106, R74, c[0x0][0x23c], -R175.reuse ;  /* 0x00008f004a6a7a23 */ /* 0x100fe200000108af */
[----:B------:R-:W-:Y:S01]  /*f620*/  LOP3.LUT R40, R217, UR17, R166, 0x96, !PT ;  /* 0x00000011d9287c12 */ /* 0x000fe2000f8e96a6 */
[----:B------:R-:W-:Y:S01]  /*f630*/  IMAD.WIDE.U32 R212, R212, -0x2daee0ad, RZ ;  /* 0xd2511f53d4d47825 */ /* 0x000fe200078e00ff */
[----:B------:R-:W-:Y:S01]  /*f640*/  LOP3.LUT R11, R155, UR15, R216, 0x96, !PT ;  /* 0x0000000f9b0b7c12 */ /* 0x000fe2000f8e96d8 */
[C---:B---3--:R-:W-:Y:S01]  /*f650*/  HMMA.16816.F32 R196, R32.reuse, R4, R196 ;  /* 0x0000000420c4723c */ /* 0x048fe200000018c4 */
[----:B------:R-:W-:Y:S01]  /*f660*/  LOP3.LUT R119, R221, UR17, R166, 0x96, !PT ;  /* 0x00000011dd777c12 */ /* 0x000fe2000f8e96a6 */
[----:B------:R-:W-:Y:S01]  /*f670*/  IMAD.WIDE.U32 R216, R188, -0x2daee0ad, RZ ;  /* 0xd2511f53bcd87825 */ /* 0x000fe200078e00ff */
[----:B------:R-:W-:Y:S01]  /*f680*/  LOP3.LUT R133, R155, UR15, R220, 0x96, !PT ;  /* 0x0000000f9b857c12 */ /* 0x000fe2000f8e96dc */
[----:B------:R-:W-:Y:S01]  /*f690*/  MUFU.EX2 R0, R0 ;  /* 0x0000000000007308 */ /* 0x000fe20000000800 */
[----:B------:R-:W-:Y:S01]  /*f6a0*/  LOP3.LUT R74, R219, UR18, R214, 0x96, !PT ;  /* 0x00000012db4a7c12 */ /* 0x000fe2000f8e96d6 */
[----:B------:R-:W-:Y:S01]  /*f6b0*/  FFMA.FTZ R166, R75, c[0x0][0x23c], -R175 ;  /* 0x00008f004ba67a23 */ /* 0x000fe200000108af */
[----:B------:R-:W-:Y:S01]  /*f6c0*/  LOP3.LUT R155, R217, UR14, R172, 0x96, !PT ;  /* 0x0000000ed99b7c12 */ /* 0x000fe2000f8e96ac */
[----:B------:R-:W-:Y:S01]  /*f6d0*/  HMMA.16816.F32 R192, R32, R6, R192 ;  /* 0x0000000620c0723c */ /* 0x000fe200000018c0 */
[----:B------:R-:W-:Y:S01]  /*f6e0*/  SHF.R.U32.HI R188, RZ, 0x10, R218 ;  /* 0x00000010ffbc7819 */ /* 0x000fe200000116da */
[----:B------:R-:W-:Y:S01]  /*f6f0*/  IMAD.WIDE.U32 R224, R119, -0x2daee0ad, RZ ;  /* 0xd2511f5377e07825 */ /* 0x000fe200078e00ff */
[----:B------:R-:W-:Y:S01]  /*f700*/  LOP3.LUT R191, R191, UR15, R220, 0x96, !PT ;  /* 0x0000000fbfbf7c12 */ /* 0x000fe2000f8e96dc */
[----:B------:R-:W2:Y:S01]  /*f710*/  MUFU.EX2 R187, R187 ;  /* 0x000000bb00bb7308 */ /* 0x000ea20000000800 */
[----:B------:R-:W-:Y:S01]  /*f720*/  LOP3.LUT R188, R188, 0xff, RZ, 0xc0, !PT ;  /* 0x000000ffbcbc7812 */ /* 0x000fe200078ec0ff */
[----:B------:R-:W-:Y:S01]  /*f730*/  IMAD.WIDE.U32 R220, R11, -0x2daee0ad, RZ ;  /* 0xd2511f530bdc7825 */ /* 0x000fe200078e00ff */
[----:B------:R-:W-:-:S02]  /*f740*/  LOP3.LUT R34, R218, 0xff, RZ, 0xc0, !PT ;  /* 0x000000ffda227812 */ /* 0x000fc400078ec0ff */
[----:B------:R-:W-:Y:S01]  /*f750*/  SHF.R.U32.HI R35, RZ, 0x18, R218 ;  /* 0x00000018ff237819 */ /* 0x000fe200000116da */
[----:B------:R-:W-:Y:S02]  /*f760*/  IMAD.WIDE.U32 R32, R44, -0x2daee0ad, RZ ;  /* 0xd2511f532c207825 */ /* 0x000fe400078e00ff */
[----:B------:R-:W-:Y:S01]  /*f770*/  MUFU.EX2 R166, R166 ;  /* 0x000000a600a67308 */ /* 0x000fe20000000800 */
[----:B------:R-:W-:Y:S01]  /*f780*/  PRMT R35, R188, 0x5410, R35 ;  /* 0x00005410bc237816 */ /* 0x000fe20000000023 */
[----:B------:R-:W-:Y:S01]  /*f790*/  IMAD.WIDE.U32 R222, R191, -0x2daee0ad, RZ ;  /* 0xd2511f53bfde7825 */ /* 0x000fe200078e00ff */
[----:B------:R-:W-:Y:S02]  /*f7a0*/  LOP3.LUT R75, R33, UR14, R172, 0x96, !PT ;  /* 0x0000000e214b7c12 */ /* 0x000fe4000f8e96ac */
[----:B------:R-:W-:Y:S01]  /*f7b0*/  LOP3.LUT R44, R213, UR12, R32, 0x96, !PT ;  /* 0x0000000cd52c7c12 */ /* 0x000fe2000f8e9620 */
[----:B------:R-:W-:Y:S01]  /*f7c0*/  FFMA.FTZ R172, R104, c[0x0][0x23c], -R175 ;  /* 0x00008f0068ac7a23 */ /* 0x000fe200000108af */
[----:B------:R-:W-:Y:S01]  /*f7d0*/  LOP3.LUT R32, R218, 0xffff, RZ, 0xc0, !PT ;  /* 0x0000ffffda207812 */ /* 0x000fe200078ec0ff */
[----:B------:R-:W3:Y:S01]  /*f7e0*/  MUFU.EX2 R106, R106 ;  /* 0x0000006a006a7308 */ /* 0x000ee20000000800 */
[----:B------:R-:W-:Y:S01]  /*f7f0*/  LOP3.LUT R104, R74, 0xffff, RZ, 0xc0, !PT ;  /* 0x0000ffff4a687812 */ /* 0x000fe200078ec0ff */
[----:B------:R-:W-:Y:S01]  /*f800*/  HSET2.LE.AND R35, R35, R136, PT ;  /* 0x0000008823237233 */ /* 0x000fe20003803000 */
[----:B------:R-:W-:Y:S01]  /*f810*/  SHF.R.U32.HI R32, RZ, 0x8, R32 ;  /* 0x00000008ff207819 */ /* 0x000fe20000011620 */
[----:B------:R-:W-:Y:S01]  /*f820*/  IMAD.WIDE.U32 R218, R133, -0x2daee0ad, RZ ;  /* 0xd2511f5385da7825 */ /* 0x000fe200078e00ff */
[----:B------:R-:W-:-:S02]  /*f830*/  SHF.R.U32.HI R33, RZ, 0x10, R74 ;  /* 0x00000010ff217819 */ /* 0x000fc4000001164a */
[----:B------:R-:W-:Y:S01]  /*f840*/  PRMT R34, R34, 0x5410, R32 ;  /* 0x0000541022227816 */ /* 0x000fe20000000020 */
[----:B------:R-:W4:Y:S01]  /*f850*/  MUFU.EX2 R172, R172 ;  /* 0x000000ac00ac7308 */ /* 0x000f220000000800 */
[----:B------:R-:W-:Y:S01]  /*f860*/  LOP3.LUT R32, R74, 0xff, RZ, 0xc0, !PT ;  /* 0x000000ff4a207812 */ /* 0x000fe200078ec0ff */
[----:B-1----:R-:W-:Y:S01]  /*f870*/  FADD.FTZ R169, R117, R169 ;  /* 0x000000a975a97221 */ /* 0x002fe20000010000 */
[----:B------:R-:W-:Y:S01]  /*f880*/  SHF.R.U32.HI R74, RZ, 0x18, R74 ;  /* 0x00000018ff4a7819 */ /* 0x000fe2000001164a */
[----:B------:R-:W-:Y:S01]  /*f890*/  HSET2.LE.AND R34, R34, R136, PT ;  /* 0x0000008822227233 */ /* 0x000fe20003803000 */
[----:B------:R-:W-:Y:S01]  /*f8a0*/  SHF.R.U32.HI R104, RZ, 0x8, R104 ;  /* 0x00000008ff687819 */ /* 0x000fe20000011668 */
[----:B--2---:R-:W-:Y:S01]  /*f8b0*/  FADD.FTZ R123, R187, R123 ;  /* 0x0000007bbb7b7221 */ /* 0x004fe20000010000 */
[----:B------:R-:W-:Y:S01]  /*f8c0*/  LOP3.LUT R33, R33, 0xff, RZ, 0xc0, !PT ;  /* 0x000000ff21217812 */ /* 0x000fe200078ec0ff */
[----:B------:R-:W-:Y:S01]  /*f8d0*/  FADD.FTZ R169, R116, R169 ;  /* 0x000000a974a97221 */ /* 0x000fe20000010000 */
[----:B------:R-:W-:Y:S01]  /*f8e0*/  PRMT R32, R32, 0x5410, R104 ;  /* 0x0000541020207816 */ /* 0x000fe20000000068 */
[----:B------:R-:W-:Y:S01]  /*f8f0*/  FADD.FTZ R109, R107, R109 ;  /* 0x0000006d6b6d7221 */ /* 0x000fe20000010000 */
[----:B------:R-:W-:-:S02]  /*f900*/  PRMT R33, R33, 0x5410, R74 ;  /* 0x0000541021217816 */ /* 0x000fc4000000004a */
[----:B------:R-:W-:Y:S01]  /*f910*/  LOP3.LUT R214, R223, UR12, R216, 0x96, !PT ;  /* 0x0000000cdfd67c12 */ /* 0x000fe2000f8e96d8 */
[--C-:B------:R-:W-:Y:S01]  /*f920*/  HSET2.LE.AND R32, R32, R136.reuse, PT ;  /* 0x0000008820207233 */ /* 0x100fe20003803000 */
[----:B------:R-:W-:Y:S01]  /*f930*/  F2FP.PACK_AB R191, R0, R118 ;  /* 0x0000007600bf723e */ /* 0x000fe200000000ff */
[----:B------:R-:W-:Y:S01]  /*f940*/  HSET2.LE.AND R33, R33, R136, PT ;  /* 0x0000008821217233 */ /* 0x000fe20003803000 */
[----:B---3--:R-:W-:Y:S01]  /*f950*/  F2FP.PACK_AB R188, R106, R166 ;  /* 0x000000a66abc723e */ /* 0x008fe200000000ff */
[----:B------:R-:W-:Y:S01]  /*f960*/  IMAD.WIDE.U32 R216, R40, -0x2daee0ad, RZ ;  /* 0xd2511f5328d87825 */ /* 0x000fe200078e00ff */
[----:B------:R-:W-:Y:S02]  /*f970*/  F2FP.PACK_AB R104, R116, R117 ;  /* 0x000000757468723e */ /* 0x000fe400000000ff */
[----:B----4-:R-:W-:Y:S01]  /*f980*/  F2FP.PACK_AB R74, R172, R187 ;  /* 0x000000bbac4a723e */ /* 0x010fe200000000ff */
[----:B------:R-:W-:Y:S01]  /*f990*/  IMAD.WIDE.U32 R214, R214, -0x326172a9, RZ ;  /* 0xcd9e8d57d6d67825 */ /* 0x000fe200078e00ff */
[----:B------:R-:W-:-:S02]  /*f9a0*/  LOP3.LUT R34, R34, R191, RZ, 0xc0, !PT ;  /* 0x000000bf22227212 */ /* 0x000fc400078ec0ff */
[----:B------:R-:W-:Y:S01]  /*f9b0*/  LOP3.LUT R35, R35, R188, RZ, 0xc0, !PT ;  /* 0x000000bc23237212 */ /* 0x000fe200078ec0ff */
[----:B------:R-:W-:Y:S01]  /*f9c0*/  FFMA.FTZ R188, R41, c[0x0][0x23c], -R174 ;  /* 0x00008f0029bc7a23 */ /* 0x000fe200000108ae */
[----:B------:R-:W-:Y:S01]  /*f9d0*/  LOP3.LUT R32, R32, R104, RZ, 0xc0, !PT ;  /* 0x0000006820207212 */ /* 0x000fe200078ec0ff */
[----:B------:R-:W-:Y:S01]  /*f9e0*/  FADD.FTZ R123, R172, R123 ;  /* 0x0000007bac7b7221 */ /* 0x000fe20000010000 */
[----:B------:R-:W-:Y:S01]  /*f9f0*/  LOP3.LUT R33, R33, R74, RZ, 0xc0, !PT ;  /* 0x0000004a21217212 */ /* 0x000fe200078ec0ff */
[----:B------:R-:W-:Y:S01]  /*fa00*/  IMAD.WIDE.U32 R74, R75, -0x326172a9, RZ ;  /* 0xcd9e8d574b4a7825 */ /* 0x000fe200078e00ff */
[--C-:B------:R-:W-:Y:S01]  /*fa10*/  LOP3.LUT R11, R217, UR14, R162.reuse, 0x96, !PT ;  /* 0x0000000ed90b7c12 */ /* 0x100fe2000f8e96a2 */
[----:B------:R-:W1:Y:S01]  /*fa20*/  MUFU.EX2 R188, R188 ;  /* 0x000000bc00bc7308 */ /* 0x000e620000000800 */
[----:B------:R-:W-:Y:S01]  /*fa30*/  LOP3.LUT R162, R225, UR14, R162, 0x96, !PT ;  /* 0x0000000ee1a27c12 */ /* 0x000fe2000f8e96a2 */
[----:B------:R-:W-:Y:S01]  /*fa40*/  FADD.FTZ R118, R118, R169 ;  /* 0x000000a976767221 */ /* 0x000fe20000010000 */
[----:B------:R-:W-:Y:S01]  /*fa50*/  LOP3.LUT R191, R219, UR12, R224, 0x96, !PT ;  /* 0x0000000cdbbf7c12 */ /* 0x000fe2000f8e96e0 */
[----:B------:R-:W-:Y:S01]  /*fa60*/  IMAD.WIDE.U32 R224, R44, -0x326172a9, RZ ;  /* 0xcd9e8d572ce07825 */ /* 0x000fe200078e00ff */
[----:B------:R-:W-:Y:S01]  /*fa70*/  HMMA.16816.F32 R20, R32, R28, R20 ;  /* 0x0000001c2014723c */ /* 0x000fe20000001814 */
[----:B------:R-:W-:-:S02]  /*fa80*/  LOP3.LUT R216, R221, UR12, R216, 0x96, !PT ;  /* 0x0000000cddd87c12 */ /* 0x000fc4000f8e96d8 */
[----:B------:R-:W-:Y:S01]  /*fa90*/  LOP3.LUT R40, R75, UR13, R190, 0x96, !PT ;  /* 0x0000000d4b287c12 */ /* 0x000fe2000f8e96be */
[----:B------:R-:W-:-:S04]  /*faa0*/  IMAD.WIDE.U32 R226, R11, -0x326172a9, RZ ;  /* 0xcd9e8d570be27825 */ /* 0x000fc800078e00ff */
[----:B------:R-:W-:Y:S01]  /*fab0*/  IMAD.WIDE.U32 R28, R155, -0x326172a9, RZ ;  /* 0xcd9e8d579b1c7825 */ /* 0x000fe200078e00ff */
[----:B------:R-:W-:Y:S01]  /*fac0*/  LOP3.LUT R155, R225, UR11, R74, 0x96, !PT ;  /* 0x0000000be19b7c12 */ /* 0x000fe2000f8e964a */
[C---:B------:R-:W-:Y:S02]  /*fad0*/  HMMA.16816.F32 R16, R32.reuse, R30, R16 ;  /* 0x0000001e2010723c */ /* 0x040fe40000001810 */
[----:B------:R-:W-:Y:S01]  /*fae0*/  IMAD.WIDE.U32 R74, R162, -0x326172a9, RZ ;  /* 0xcd9e8d57a24a7825 */ /* 0x000fe200078e00ff */
[----:B------:R-:W-:Y:S02]  /*faf0*/  LOP3.LUT R29, R29, UR13, R190, 0x96, !PT ;  /* 0x0000000d1d1d7c12 */ /* 0x000fe4000f8e96be */
[----:B------:R-:W-:Y:S01]  /*fb00*/  LOP3.LUT R28, R215, UR11, R28, 0x96, !PT ;  /* 0x0000000bd71c7c12 */ /* 0x000fe2000f8e961c */
[----:B------:R-:W-:Y:S01]  /*fb10*/  IMAD.WIDE.U32 R216, R216, -0x326172a9, RZ ;  /* 0xcd9e8d57d8d87825 */ /* 0x000fe200078e00ff */
[--C-:B------:R-:W-:Y:S01]  /*fb20*/  LOP3.LUT R30, R227, UR13, R154.reuse, 0x96, !PT ;  /* 0x0000000de31e7c12 */ /* 0x100fe2000f8e969a */
[----:B------:R-:W-:Y:S01]  /*fb30*/  HMMA.16816.F32 R24, R32, R4, R24 ;  /* 0x000000042018723c */ /* 0x000fe20000001818 */
[----:B------:R-:W-:Y:S01]  /*fb40*/  LOP3.LUT R11, R75, UR13, R154, 0x96, !PT ;  /* 0x0000000d4b0b7c12 */ /* 0x000fe2000f8e969a */
[----:B------:R-:W-:Y:S01]  /*fb50*/  IMAD.WIDE.U32 R244, R40, -0x2daee0ad, RZ ;  /* 0xd2511f5328f47825 */ /* 0x000fe200078e00ff */
[----:B------:R-:W-:-:S03]  /*fb60*/  LOP3.LUT R213, R217, UR11, R226, 0x96, !PT ;  /* 0x0000000bd9d57c12 */ /* 0x000fc6000f8e96e2 */
[----:B------:R-:W-:Y:S01]  /*fb70*/  IMAD.WIDE.U32 R154, R155, -0x2daee0ad, RZ ;  /* 0xd2511f539b9a7825 */ /* 0x000fe200078e00ff */
[----:B------:R-:W-:Y:S01]  /*fb80*/  LOP3.LUT R75, R245, UR10, R212, 0x96, !PT ;  /* 0x0000000af54b7c12 */ /* 0x000fe2000f8e96d4 */
[----:B------:R-:W-:Y:S02]  /*fb90*/  HMMA.16816.F32 R32, R32, R6, R12 ;  /* 0x000000062020723c */ /* 0x000fe4000000180c */
[----:B------:R-:W-:Y:S01]  /*fba0*/  IMAD.WIDE.U32 R226, R29, -0x2daee0ad, RZ ;  /* 0xd2511f531de27825 */ /* 0x000fe200078e00ff */
[----:B------:R-:W-:-:S03]  /*fbb0*/  LOP3.LUT R44, R155, UR8, R244, 0x96, !PT ;  /* 0x000000089b2c7c12 */ /* 0x000fc6000f8e96f4 */
        /* <DEDUP_REMOVED lines=15> */
[----:B------:R-:W-:Y:S02]  /*fcb0*/  LOP3.LUT R11, R223, UR19, R226, 0x96, !PT ;  /* 0x00000013df0b7c12 */ /* 0x000fe4000f8e96e2 */
[----:B------:R-:W-:Y:S01]  /*fcc0*/  LOP3.LUT R104, R222, 0xffff, RZ, 0xc0, !PT ;  /* 0x0000ffffde687812 */ /* 0x000fe200078ec0ff */
[----:B------:R-:W-:Y:S01]  /*fcd0*/  IMAD.WIDE.U32 R14, R40, -0x326172a9, RZ ;  /* 0xcd9e8d57280e7825 */ /* 0x000fe200078e00ff */
[----:B------:R-:W-:Y:S02]  /*fce0*/  LOP3.LUT R243, R222, 0xff, RZ, 0xc0, !PT ;  /* 0x000000ffdef37812 */ /* 0x000fe400078ec0ff */
[--C-:B------:R-:W-:Y:S01]  /*fcf0*/  SHF.R.U32.HI R119, RZ, 0x10, R222.reuse ;  /* 0x00000010ff777819 */ /* 0x100fe200000116de */
[----:B------:R-:W-:Y:S01]  /*fd00*/  IMAD.WIDE.U32 R218, R133, -0x326172a9, RZ ;  /* 0xcd9e8d5785da7825 */ /* 0x000fe200078e00ff */
[----:B------:R-:W-:Y:S02]  /*fd10*/  SHF.R.U32.HI R44, RZ, 0x18, R222 ;  /* 0x00000018ff2c7819 */ /* 0x000fe400000116de */
[----:B------:R-:W-:Y:S01]  /*fd20*/  LOP3.LUT R5, R75, UR8, R220, 0x96, !PT ;  /* 0x000000084b057c12 */ /* 0x000fe2000f8e96dc */
[----:B------:R-:W-:Y:S01]  /*fd30*/  IMAD.WIDE.U32 R222, R155, -0x326172a9, RZ ;  /* 0xcd9e8d579bde7825 */ /* 0x000fe200078e00ff */
[----:B------:R-:W-:-:S02]  /*fd40*/  LOP3.LUT R40, R15, UR9, R216, 0x96, !PT ;  /* 0x000000090f287c12 */ /* 0x000fc4000f8e96d8 */
[----:B------:R-:W-:Y:S01]  /*fd50*/  LOP3.LUT R6, R218, 0xffff, RZ, 0xc0, !PT ;  /* 0x0000ffffda067812 */ /* 0x000fe200078ec0ff */
[----:B------:R-:W-:Y:S01]  /*fd60*/  IMAD.WIDE.U32 R12, R31, -0x326172a9, RZ ;  /* 0xcd9e8d571f0c7825 */ /* 0x000fe200078e00ff */
[----:B------:R-:W-:Y:S02]  /*fd70*/  LOP3.LUT R4, R223, UR9, R214, 0x96, !PT ;  /* 0x00000009df047c12 */ /* 0x000fe4000f8e96d6 */
[----:B------:R-:W-:Y:S01]  /*fd80*/  LOP3.LUT R162, R219, UR19, R222, 0x96, !PT ;  /* 0x00000013dba27c12 */ /* 0x000fe2000f8e96de */
[----:B------:R-:W-:Y:S01]  /*fd90*/  IMAD.WIDE.U32 R216, R30, -0x2daee0ad, RZ ;  /* 0xd2511f531ed87825 */ /* 0x000fe200078e00ff */
[----:B------:R-:W-:Y:S02]  /*fda0*/  LOP3.LUT R215, R218, 0xff, RZ, 0xc0, !PT ;  /* 0x000000ffdad77812 */ /* 0x000fe400078ec0ff */
[--C-:B------:R-:W-:Y:S01]  /*fdb0*/  SHF.R.U32.HI R75, RZ, 0x10, R218.reuse ;  /* 0x00000010ff4b7819 */ /* 0x100fe200000116da */
[----:B------:R-:W-:Y:S01]  /*fdc0*/  IMAD.WIDE.U32 R222, R29, -0x326172a9, RZ ;  /* 0xcd9e8d571dde7825 */ /* 0x000fe200078e00ff */
[----:B------:R-:W-:-:S02]  /*fdd0*/  SHF.R.U32.HI R214, RZ, 0x18, R218 ;  /* 0x00000018ffd67819 */ /* 0x000fc400000116da */
[----:B------:R-:W-:Y:S01]  /*fde0*/  LOP3.LUT R15, R12, 0xffff, RZ, 0xc0, !PT ;  /* 0x0000ffff0c0f7812 */ /* 0x000fe200078ec0ff */
[----:B------:R-:W-:Y:S01]  /*fdf0*/  IMAD.WIDE.U32 R218, R5, -0x326172a9, RZ ;  /* 0xcd9e8d5705da7825 */ /* 0x000fe200078e00ff */
[----:B------:R-:W-:Y:S02]  /*fe00*/  LOP3.LUT R211, R13, UR19, R14, 0x96, !PT ;  /* 0x000000130dd37c12 */ /* 0x000fe4000f8e960e */
[----:B------:R-:W-:Y:S01]  /*fe10*/  LOP3.LUT R7, R217, UR18, R154, 0x96, !PT ;  /* 0x00000012d9077c12 */ /* 0x000fe2000f8e969a */
[----:B------:R-:W-:Y:S01]  /*fe20*/  IMAD.WIDE.U32 R40, R40, -0x2daee0ad, RZ ;  /* 0xd2511f5328287825 */ /* 0x000fe200078e00ff */
[C---:B------:R-:W-:Y:S02]  /*fe30*/  LOP3.LUT R224, R216.reuse, 0xffff, RZ, 0xc0, !PT ;  /* 0x0000ffffd8e07812 */ /* 0x040fe400078ec0ff */
[----:B------:R-:W-:Y:S01]  /*fe40*/  LOP3.LUT R244, R216, 0xff, RZ, 0xc0, !PT ;  /* 0x000000ffd8f47812 */ /* 0x000fe200078ec0ff */
[----:B------:R-:W-:Y:S01]  /*fe50*/  FFMA.FTZ R154, R37, c[0x0][0x23c], -R174 ;  /* 0x00008f00259a7a23 */ /* 0x000fe200000108ae */
[----:B------:R-:W-:Y:S01]  /*fe60*/  SHF.R.U32.HI R220, RZ, 0x10, R216 ;  /* 0x00000010ffdc7819 */ /* 0x000fe200000116d8 */
[----:B------:R-:W-:Y:S01]  /*fe70*/  FFMA.FTZ R155, R48, c[0x0][0x23c], -R174 ;  /* 0x00008f00309b7a23 */ /* 0x000fe200000108ae */
[----:B------:R-:W-:Y:S01]  /*fe80*/  SHF.R.U32.HI R225, RZ, 0x18, R216 ;  /* 0x00000018ffe17819 */ /* 0x000fe200000116d8 */
[----:B------:R-:W-:Y:S01]  /*fe90*/  IMAD.WIDE.U32 R216, R4, -0x2daee0ad, RZ ;  /* 0xd2511f5304d87825 */ /* 0x000fe200078e00ff */
[----:B------:R-:W-:Y:S01]  /*fea0*/  LOP3.LUT R14, R223, UR9, R190, 0x96, !PT ;  /* 0x00000009df0e7c12 */ /* 0x000fe2000f8e96be */
[----:B------:R-:W-:Y:S01]  /*feb0*/  MUFU.EX2 R154, R154 ;  /* 0x0000009a009a7308 */ /* 0x000fe20000000800 */
[----:B------:R-:W-:Y:S01]  /*fec0*/  SHF.R.U32.HI R6, RZ, 0x8, R6 ;  /* 0x00000008ff067819 */ /* 0x000fe20000011606 */
[----:B------:R-:W-:Y:S01]  /*fed0*/  FFMA.FTZ R190, R36, c[0x0][0x23c], -R174 ;  /* 0x00008f0024be7a23 */ /* 0x000fe200000108ae */
[----:B------:R-:W-:Y:S01]  /*fee0*/  LOP3.LUT R119, R119, 0xff, RZ, 0xc0, !PT ;  /* 0x000000ff77777812 */ /* 0x000fe200078ec0ff */
[----:B------:R-:W-:Y:S01]  /*fef0*/  IMAD.WIDE.U32 R36, R14, -0x2daee0ad, RZ ;  /* 0xd2511f530e247825 */ /* 0x000fe200078e00ff */
[----:B------:R-:W-:-:S02]  /*ff00*/  LOP3.LUT R31, R12, 0xff, RZ, 0xc0, !PT ;  /* 0x000000ff0c1f7812 */ /* 0x000fc400078ec0ff */
[----:B------:R-:W-:Y:S01]  /*ff10*/  LOP3.LUT R5, R218, 0xffff, RZ, 0xc0, !PT ;  /* 0x0000ffffda057812 */ /* 0x000fe200078ec0ff */
[----:B------:R-:W-:Y:S01]  /*ff20*/  FFMA.FTZ R48, R69, c[0x0][0x23c], -R174 ;  /* 0x00008f0045307a23 */ /* 0x000fe200000108ae */
[----:B------:R-:W-:Y:S01]  /*ff30*/  SHF.R.U32.HI R15, RZ, 0x8, R15 ;  /* 0x00000008ff0f7819 */ /* 0x000fe2000001160f */
[----:B------:R-:W-:Y:S01]  /*ff40*/  FFMA.FTZ R69, R47, c[0x0][0x23c], -R175 ;  /* 0x00008f002f457a23 */ /* 0x000fe200000108af */
[----:B------:R-:W-:Y:S01]  /*ff50*/  PRMT R215, R215, 0x5410, R6 ;  /* 0x00005410d7d77816 */ /* 0x000fe20000000006 */
[----:B------:R-:W-:Y:S01]  /*ff60*/  FFMA.FTZ R245, R91, c[0x0][0x23c], -R148 ;  /* 0x00008f005bf57a23 */ /* 0x000fe20000010894 */
[----:B------:R-:W-:Y:S01]  /*ff70*/  LOP3.LUT R222, R219, UR19, R222, 0x96, !PT ;  /* 0x00000013dbde7c12 */ /* 0x000fe2000f8e96de */
[----:B------:R-:W-:Y:S01]  /*ff80*/  FFMA.FTZ R91, R80, c[0x0][0x23c], -R143 ;  /* 0x00008f00505b7a23 */ /* 0x000fe2000001088f */
[----:B------:R-:W-:Y:S01]  /*ff90*/  PRMT R44, R119, 0x5410, R44 ;  /* 0x00005410772c7816 */ /* 0x000fe2000000002c */
[----:B------:R-:W-:Y:S01]  /*ffa0*/  FFMA.FTZ R119, R45, c[0x0][0x23c], -R174 ;  /* 0x00008f002d777a23 */ /* 0x000fe200000108ae */
[----:B------:R-:W-:Y:S01]  /*ffb0*/  LOP3.LUT R6, R217, UR18, R28, 0x96, !PT ;  /* 0x00000012d9067c12 */ /* 0x000fe2000f8e961c */
[----:B------:R-:W-:Y:S01]  /*ffc0*/  MUFU.EX2 R190, R190 ;  /* 0x000000be00be7308 */ /* 0x000fe20000000800 */
[----:B------:R-:W-:Y:S01]  /*ffd0*/  LOP3.LUT R219, R218, 0xff, RZ, 0xc0, !PT ;  /* 0x000000ffdadb7812 */ /* 0x000fe200078ec0ff */
[----:B------:R-:W-:Y:S01]  /*ffe0*/  HSET2.LE.AND R44, R44, R136, PT ;  /* 0x000000882c2c7233 */ /* 0x000fe20003803000 */
[----:B------:R-:W-:Y:S01]  /*fff0*/  PRMT R28, R31, 0x5410, R15 ;  /* 0x000054101f1c7816 */ /* 0x000fe2000000000f */
[----:B------:R-:W-:Y:S01]  /*10000*/  FFMA.FTZ R15, R56, c[0x0][0x23c], -R174 ;  /* 0x00008f00380f7a23 */ /* 0x000fe200000108ae */
[----:B------:R-:W-:Y:S01]  /*10010*/  SHF.R.U32.HI R14, RZ, 0x8, R5 ;  /* 0x00000008ff0e7819 */ /* 0x000fe20000011605 */
[----:B------:R-:W-:Y:S01]  /*10020*/  FFMA.FTZ R56, R39, c[0x0][0x23c], -R175 ;  /* 0x00008f0027387a23 */ /* 0x000fe200000108af */
[--C-:B------:R-:W-:Y:S01]  /*10030*/  SHF.R.U32.HI R29, RZ, 0x10, R12.reuse ;  /* 0x00000010ff1d7819 */ /* 0x100fe2000001160c */
[----:B------:R-:W-:Y:S01]  /*10040*/  MUFU.EX2 R155, R155 ;  /* 0x0000009b009b7308 */ /* 0x000fe20000000800 */
[----:B------:R-:W-:Y:S01]  /*10050*/  SHF.R.U32.HI R13, RZ, 0x18, R12 ;  /* 0x00000018ff0d7819 */ /* 0x000fe2000001160c */
[----:B------:R-:W-:Y:S01]  /*10060*/  FADD.FTZ R166, R166, R123 ;  /* 0x0000007ba6a67221 */ /* 0x000fe20000010000 */
[----:B------:R-:W-:Y:S01]  /*10070*/  LOP3.LUT R223, R40, 0xffff, RZ, 0xc0, !PT ;  /* 0x0000ffff28df7812 */ /* 0x000fe200078ec0ff */
[----:B------:R-:W-:Y:S01]  /*10080*/  FADD.FTZ R118, R0, R118 ;  /* 0x0000007600767221 */ /* 0x000fe20000010000 */
[----:B------:R-:W-:Y:S01]  /*10090*/  LOP3.LUT R31, R40, 0xff, RZ, 0xc0, !PT ;  /* 0x000000ff281f7812 */ /* 0x000fe200078ec0ff */
[----:B------:R-:W-:Y:S01]  /*100a0*/  FADD.FTZ R166, R106, R166 ;  /* 0x000000a66aa67221 */ /* 0x000fe20000010000 */
[--C-:B------:R-:W-:Y:S01]  /*100b0*/  SHF.R.U32.HI R227, RZ, 0x10, R40.reuse ;  /* 0x00000010ffe37819 */ /* 0x100fe20000011628 */
[----:B------:R-:W-:Y:S01]  /*100c0*/  MUFU.EX2 R119, R119 ;  /* 0x0000007700777308 */ /* 0x000fe20000000800 */
[----:B------:R-:W-:Y:S01]  /*100d0*/  SHF.R.U32.HI R45, RZ, 0x18, R40 ;  /* 0x00000018ff2d7819 */ /* 0x000fe20000011628 */
[----:B------:R-:W-:Y:S01]  /*100e0*/  FADD.FTZ R109, R105, R109 ;  /* 0x0000006d696d7221 */ /* 0x000fe20000010000 */
[----:B------:R-:W-:Y:S01]  /*100f0*/  SHF.R.U32.HI R12, RZ, 0x10, R218 ;  /* 0x00000010ff0c7819 */ /* 0x000fe200000116da */
[----:B-1----:R-:W-:Y:S01]  /*10100*/  FADD.FTZ R118, R188, R118 ;  /* 0x00000076bc767221 */ /* 0x002fe20000010000 */
[----:B------:R-:W-:-:S02]  /*10110*/  SHF.R.U32.HI R40, RZ, 0x10, R11 ;  /* 0x00000010ff287819 */ /* 0x000fc4000001160b */
[----:B------:R-:W-:Y:S01]  /*10120*/  LOP3.LUT R4, R41, UR18, R212, 0x96, !PT ;  /* 0x0000001229047c12 */ /* 0x000fe2000f8e96d4 */
[----:B------:R-:W-:Y:S01]  /*10130*/  MUFU.EX2 R69, R69 ;  /* 0x0000004500457308 */ /* 0x000fe20000000800 */
[----:B------:R-:W-:Y:S02]  /*10140*/  PRMT R219, R219, 0x5410, R14 ;  /* 0x00005410dbdb7816 */ /* 0x000fe4000000000e */
[C---:B------:R-:W-:Y:S02]  /*10150*/  LOP3.LUT R14, R11.reuse, 0xffff, RZ, 0xc0, !PT ;  /* 0x0000ffff0b0e7812 */ /* 0x040fe400078ec0ff */
[----:B------:R-:W-:Y:S02]  /*10160*/  LOP3.LUT R41, R11, 0xff, RZ, 0xc0, !PT ;  /* 0x000000ff0b297812 */ /* 0x000fe400078ec0ff */
[----:B------:R-:W-:Y:S01]  /*10170*/  SHF.R.U32.HI R218, RZ, 0x18, R218 ;  /* 0x00000018ffda7819 */ /* 0x000fe200000116da */
[----:B------:R-:W-:Y:S01]  /*10180*/  MUFU.EX2 R91, R91 ;  /* 0x0000005b005b7308 */ /* 0x000fe20000000800 */
[----:B------:R-:W-:-:S02]  /*10190*/  LOP3.LUT R226, R216, 0xffff, RZ, 0xc0, !PT ;  /* 0x0000ffffd8e27812 */ /* 0x000fc400078ec0ff */
[----:B------:R-:W-:Y:S02]  /*101a0*/  LOP3.LUT R213, R216, 0xff, RZ, 0xc0, !PT ;  /* 0x000000ffd8d57812 */ /* 0x000fe400078ec0ff */
[--C-:B------:R-:W-:Y:S02]  /*101b0*/  SHF.R.U32.HI R133, RZ, 0x10, R216.reuse ;  /* 0x00000010ff857819 */ /* 0x100fe400000116d8 */
[----:B------:R-:W-:Y:S01]  /*101c0*/  SHF.R.U32.HI R30, RZ, 0x18, R216 ;  /* 0x00000018ff1e7819 */ /* 0x000fe200000116d8 */
[----:B------:R-:W-:Y:S01]  /*101d0*/  MUFU.EX2 R15, R15 ;  /* 0x0000000f000f7308 */ /* 0x000fe20000000800 */
[----:B------:R-:W-:Y:S02]  /*101e0*/  LOP3.LUT R29, R29, 0xff, RZ, 0xc0, !PT ;  /* 0x000000ff1d1d7812 */ /* 0x000fe400078ec0ff */
[----:B------:R-:W-:Y:S02]  /*101f0*/  LOP3.LUT R12, R12, 0xff, RZ, 0xc0, !PT ;  /* 0x000000ff0c0c7812 */ /* 0x000fe400078ec0ff */
[----:B------:R-:W-:-:S02]  /*10200*/  SHF.R.U32.HI R11, RZ, 0x18, R11 ;  /* 0x00000018ff0b7819 */ /* 0x000fc4000001160b */
[----:B------:R-:W-:Y:S01]  /*10210*/  LOP3.LUT R40, R40, 0xff, RZ, 0xc0, !PT ;  /* 0x000000ff28287812 */ /* 0x000fe200078ec0ff */
[----:B------:R-:W-:Y:S01]  /*10220*/  MUFU.EX2 R56, R56 ;  /* 0x0000003800387308 */ /* 0x000fe20000000800 */
[----:B------:R-:W-:Y:S02]  /*10230*/  LOP3.LUT R75, R75, 0xff, RZ, 0xc0, !PT ;  /* 0x000000ff4b4b7812 */ /* 0x000fe400078ec0ff */
[----:B------:R-:W-:Y:S02]  /*10240*/  LOP3.LUT R216, R162, 0xffff, RZ, 0xc0, !PT ;  /* 0x0000ffffa2d87812 */ /* 0x000fe400078ec0ff */
[----:B------:R-:W-:Y:S02]  /*10250*/  SHF.R.U32.HI R104, RZ, 0x8, R104 ;  /* 0x00000008ff687819 */ /* 0x000fe40000011668 */
[----:B------:R-:W-:Y:S01]  /*10260*/  PRMT R13, R29, 0x5410, R13 ;  /* 0x000054101d0d7816 */ /* 0x000fe2000000000d */
[----:B------:R-:W-:Y:S01]  /*10270*/  MUFU.EX2 R48, R48 ;  /* 0x0000003000307308 */ /* 0x000fe20000000800 */
[----:B------:R-:W-:-:S02]  /*10280*/  PRMT R218, R12, 0x5410, R218 ;  /* 0x000054100cda7816 */ /* 0x000fc400000000da */
[----:B------:R-:W-:Y:S01]  /*10290*/  PRMT R40, R40, 0x5410, R11 ;  /* 0x0000541028287816 */ /* 0x000fe2000000000b */
[----:B------:R-:W-:Y:S01]  /*102a0*/  HSET2.LE.AND R13, R13, R136, PT ;  /* 0x000000880d0d7233 */ /* 0x000fe20003803000 */
[----:B------:R-:W-:Y:S01]  /*102b0*/  PRMT R214, R75, 0x5410, R214 ;  /* 0x000054104bd67816 */ /* 0x000fe200000000d6 */
[--C-:B------:R-:W-:Y:S01]  /*102c0*/  FFMA.FTZ R75, R52, c[0x0][0x23c], -R174.reuse ;  /* 0x00008f00344b7a23 */ /* 0x100fe200000108ae */
[C---:B------:R-:W-:Y:S01]  /*102d0*/  LOP3.LUT R12, R36.reuse, 0xffff, RZ, 0xc0, !PT ;  /* 0x0000ffff240c7812 */ /* 0x040fe200078ec0ff */
[----:B------:R-:W-:Y:S01]  /*102e0*/  FFMA.FTZ R52, R57, c[0x0][0x23c], -R174 ;  /* 0x00008f0039347a23 */ /* 0x000fe200000108ae */
[----:B------:R-:W-:Y:S01]  /*102f0*/  LOP3.LUT R212, R36, 0xff, RZ, 0xc0, !PT ;  /* 0x000000ff24d47812 */ /* 0x000fe200078ec0ff */
[----:B------:R-:W-:Y:S01]  /*10300*/  FFMA.FTZ R57, R46, c[0x0][0x23c], -R175 ;  /* 0x00008f002e397a23 */ /* 0x000fe200000108af */
[--C-:B------:R-:W-:Y:S01]  /*10310*/  SHF.R.U32.HI R29, RZ, 0x10, R36.reuse ;  /* 0x00000010ff1d7819 */ /* 0x100fe20000011624 */
[----:B------:R-:W-:Y:S01]  /*10320*/  MUFU.EX2 R75, R75 ;  /* 0x0000004b004b7308 */ /* 0x000fe20000000800 */
[----:B------:R-:W-:-:S02]  /*10330*/  SHF.R.U32.HI R191, RZ, 0x18, R36 ;  /* 0x00000018ffbf7819 */ /* 0x000fc40000011624 */
[----:B------:R-:W-:Y:S02]  /*10340*/  SHF.R.U32.HI R216, RZ, 0x8, R216 ;  /* 0x00000008ffd87819 */ /* 0x000fe400000116d8 */
[----:B------:R-:W-:Y:S02]  /*10350*/  LOP3.LUT R11, R162, 0xff, RZ, 0xc0, !PT ;  /* 0x000000ffa20b7812 */ /* 0x000fe400078ec0ff */
[----:B------:R-:W-:Y:S01]  /*10360*/  LOP3.LUT R5, R37, UR18, R74, 0x96, !PT ;  /* 0x0000001225057c12 */ /* 0x000fe2000f8e964a */
[----:B------:R-:W-:Y:S01]  /*10370*/  MUFU.EX2 R57, R57 ;  /* 0x0000003900397308 */ /* 0x000fe20000000800 */
[----:B------:R-:W-:Y:S02]  /*10380*/  SHF.R.U32.HI R36, RZ, 0x10, R211 ;  /* 0x00000010ff247819 */ /* 0x000fe400000116d3 */
[----:B------:R-:W-:Y:S01]  /*10390*/  PRMT R243, R243, 0x5410, R104 ;  /* 0x00005410f3f37816 */ /* 0x000fe20000000068 */
[----:B------:R-:W-:Y:S01]  /*103a0*/  FFMA.FTZ R104, R49, c[0x0][0x23c], -R174 ;  /* 0x00008f0031687a23 */ /* 0x000fe200000108ae */
[----:B------:R-:W-:Y:S01]  /*103b0*/  PRMT R216, R11, 0x5410, R216 ;  /* 0x000054100bd87816 */ /* 0x000fe200000000d8 */
[--C-:B------:R-:W-:Y:S01]  /*103c0*/  FFMA.FTZ R11, R55, c[0x0][0x23c], -R174.reuse ;  /* 0x00008f00370b7a23 */ /* 0x100fe200000108ae */
[----:B------:R-:W-:Y:S01]  /*103d0*/  LOP3.LUT R37, R211, 0xff, RZ, 0xc0, !PT ;  /* 0x000000ffd3257812 */ /* 0x000fe200078ec0ff */
[----:B------:R1:W-:Y:S01]  /*103e0*/  MUFU.EX2 R74, R50 ;  /* 0x00000032004a7308 */ /* 0x0003e20000000800 */
[----:B------:R-:W-:Y:S01]  /*103f0*/  SHF.R.U32.HI R46, RZ, 0x8, R223 ;  /* 0x00000008ff2e7819 */ /* 0x000fe200000116df */
[----:B------:R-:W-:Y:S01]  /*10400*/  FFMA.FTZ R49, R61, c[0x0][0x23c], -R174 ;  /* 0x00008f003d317a23 */ /* 0x000fe200000108ae */
[----:B------:R-:W-:Y:S01]  /*10410*/  LOP3.LUT R36, R36, 0xff, RZ, 0xc0, !PT ;  /* 0x000000ff24247812 */ /* 0x000fe200078ec0ff */
[--C-:B------:R-:W-:Y:S01]  /*10420*/  FFMA.FTZ R223, R64, c[0x0][0x23c], -R175.reuse ;  /* 0x00008f0040df7a23 */ /* 0x100fe200000108af */
[----:B------:R-:W-:Y:S01]  /*10430*/  LOP3.LUT R227, R227, 0xff, RZ, 0xc0, !PT ;  /* 0x000000ffe3e37812 */ /* 0x000fe200078ec0ff */
[----:B------:R-:W-:Y:S01]  /*10440*/  FFMA.FTZ R64, R98, c[0x0][0x23c], -R148 ;  /* 0x00008f0062407a23 */ /* 0x000fe20000010894 */
[----:B------:R-:W-:Y:S01]  /*10450*/  PRMT R46, R31, 0x5410, R46 ;  /* 0x000054101f2e7816 */ /* 0x000fe2000000002e */
[----:B------:R-:W-:Y:S01]  /*10460*/  FFMA.FTZ R55, R42, c[0x0][0x23c], -R175 ;  /* 0x00008f002a377a23 */ /* 0x000fe200000108af */
[----:B------:R-:W-:Y:S01]  /*10470*/  SHF.R.U32.HI R31, RZ, 0x10, R7 ;  /* 0x00000010ff1f7819 */ /* 0x000fe20000011607 */
[--C-:B------:R-:W-:Y:S01]  /*10480*/  FFMA.FTZ R98, R86, c[0x0][0x23c], -R148.reuse ;  /* 0x00008f0056627a23 */ /* 0x100fe20000010894 */
[----:B------:R-:W-:Y:S01]  /*10490*/  PRMT R45, R227, 0x5410, R45 ;  /* 0x00005410e32d7816 */ /* 0x000fe2000000002d */
[----:B------:R-:W-:Y:S01]  /*104a0*/  FFMA.FTZ R86, R2, c[0x0][0x23c], -R148 ;  /* 0x00008f0002567a23 */ /* 0x000fe20000010894 */
[----:B------:R-:W-:Y:S01]  /*104b0*/  LOP3.LUT R227, R7, 0xff, RZ, 0xc0, !PT ;  /* 0x000000ff07e37812 */ /* 0x000fe200078ec0ff */
[----:B------:R-:W-:Y:S01]  /*104c0*/  MUFU.EX2 R64, R64 ;  /* 0x0000004000407308 */ /* 0x000fe20000000800 */
[----:B------:R-:W-:Y:S01]  /*104d0*/  SHF.R.U32.HI R12, RZ, 0x8, R12 ;  /* 0x00000008ff0c7819 */ /* 0x000fe2000001160c */
[----:B-1----:R-:W-:Y:S01]  /*104e0*/  FFMA.FTZ R50, R54, c[0x0][0x23c], -R174 ;  /* 0x00008f0036327a23 */ /* 0x002fe200000108ae */
[----:B------:R-:W-:Y:S01]  /*104f0*/  LOP3.LUT R54, R211, 0xffff, RZ, 0xc0, !PT ;  /* 0x0000ffffd3367812 */ /* 0x000fe200078ec0ff */
[----:B------:R-:W-:Y:S01]  /*10500*/  FFMA.FTZ R174, R59, c[0x0][0x23c], -R175 ;  /* 0x00008f003bae7a23 */ /* 0x000fe200000108af */
[----:B------:R-:W-:Y:S01]  /*10510*/  SHF.R.U32.HI R211, RZ, 0x18, R211 ;  /* 0x00000018ffd37819 */ /* 0x000fe200000116d3 */
[----:B------:R-:W-:Y:S01]  /*10520*/  FFMA.FTZ R2, R97, c[0x0][0x23c], -R143 ;  /* 0x00008f0061027a23 */ /* 0x000fe2000001088f */
[----:B------:R-:W-:Y:S01]  /*10530*/  LOP3.LUT R59, R133, 0xff, RZ, 0xc0, !PT ;  /* 0x000000ff853b7812 */ /* 0x000fe200078ec0ff */
[----:B------:R-:W-:Y:S01]  /*10540*/  FFMA.FTZ R42, R87, c[0x0][0x23c], -R148 ;  /* 0x00008f00572a7a23 */ /* 0x000fe20000010894 */
[----:B------:R-:W-:Y:S01]  /*10550*/  PRMT R36, R36, 0x5410, R211 ;  /* 0x0000541024247816 */ /* 0x000fe200000000d3 */
[----:B------:R-:W-:Y:S01]  /*10560*/  FFMA.FTZ R211, R60, c[0x0][0x23c], -R175 ;  /* 0x00008f003cd37a23 */ /* 0x000fe200000108af */
[----:B------:R-:W-:Y:S01]  /*10570*/  SHF.R.U32.HI R60, RZ, 0x8, R226 ;  /* 0x00000008ff3c7819 */ /* 0x000fe200000116e2 */
[----:B------:R-:W-:Y:S01]  /*10580*/  MUFU.EX2 R2, R2 ;  /* 0x0000000200027308 */ /* 0x000fe20000000800 */
[----:B------:R-:W-:Y:S01]  /*10590*/  PRMT R59, R59, 0x5410, R30 ;  /* 0x000054103b3b7816 */ /* 0x000fe2000000001e */
[----:B------:R-:W-:Y:S01]  /*105a0*/  FFMA.FTZ R87, R76, c[0x0][0x23c], -R148 ;  /* 0x00008f004c577a23 */ /* 0x000fe20000010894 */
[----:B------:R-:W-:Y:S01]  /*105b0*/  LOP3.LUT R30, R7, 0xffff, RZ, 0xc0, !PT ;  /* 0x0000ffff071e7812 */ /* 0x000fe200078ec0ff */
[----:B------:R-:W-:Y:S01]  /*105c0*/  HSET2.LE.AND R46, R46, R136, PT ;  /* 0x000000882e2e7233 */ /* 0x000fe20003803000 */
[----:B------:R-:W-:Y:S01]  /*105d0*/  SHF.R.U32.HI R226, RZ, 0x18, R7 ;  /* 0x00000018ffe27819 */ /* 0x000fe20000011607 */
[--C-:B------:R-:W-:Y:S01]  /*105e0*/  IMAD.MOV.U32 R133, RZ, RZ, R163.reuse ;  /* 0x000000ffff857224 */ /* 0x100fe200078e00a3 */
[----:B------:R-:W-:Y:S01]  /*105f0*/  LOP3.LUT R29, R29, 0xff, RZ, 0xc0, !PT ;  /* 0x000000ff1d1d7812 */ /* 0x000fe200078ec0ff */
[----:B------:R-:W1:Y:S01]  /*10600*/  MUFU.EX2 R211, R211 ;  /* 0x000000d300d37308 */ /* 0x000e620000000800 */
[----:B------:R-:W-:Y:S01]  /*10610*/  LOP3.LUT R7, R31, 0xff, RZ, 0xc0, !PT ;  /* 0x000000ff1f077812 */ /* 0x000fe200078ec0ff */
[----:B------:R-:W-:Y:S01]  /*10620*/  @P0 IMAD.MOV.U32 R133, RZ, RZ, R163 ;  /* 0x000000ffff850224 */ /* 0x000fe200078e00a3 */
[----:B------:R-:W-:-:S02]  /*10630*/  PRMT R212, R212, 0x5410, R12 ;  /* 0x00005410d4d47816 */ /* 0x000fc4000000000c */
[----:B------:R-:W-:Y:S02]  /*10640*/  PRMT R191, R29, 0x5410, R191 ;  /* 0x000054101dbf7816 */ /* 0x000fe400000000bf */
[----:B------:R-:W-:Y:S01]  /*10650*/  PRMT R226, R7, 0x5410, R226 ;  /* 0x0000541007e27816 */ /* 0x000fe200000000e2 */
[----:B------:R-:W-:Y:S01]  /*10660*/  MUFU.EX2 R174, R174 ;  /* 0x000000ae00ae7308 */ /* 0x000fe20000000800 */
[----:B------:R-:W-:Y:S02]  /*10670*/  SHF.R.U32.HI R224, RZ, 0x8, R224 ;  /* 0x00000008ffe07819 */ /* 0x000fe400000116e0 */
[C---:B------:R-:W-:Y:S02]  /*10680*/  LOP3.LUT R29, R6.reuse, 0xffff, RZ, 0xc0, !PT ;  /* 0x0000ffff061d7812 */ /* 0x040fe400078ec0ff */
[----:B------:R-:W-:Y:S02]  /*10690*/  LOP3.LUT R12, R6, 0xff, RZ, 0xc0, !PT ;  /* 0x000000ff060c7812 */ /* 0x000fe400078ec0ff */
[--C-:B------:R-:W-:Y:S01]  /*106a0*/  SHF.R.U32.HI R61, RZ, 0x10, R6.reuse ;  /* 0x00000010ff3d7819 */ /* 0x100fe20000011606 */
[----:B------:R-:W-:Y:S01]  /*106b0*/  MUFU.EX2 R104, R104 ;  /* 0x0000006800687308 */ /* 0x000fe20000000800 */
[----:B------:R-:W-:Y:S01]  /*106c0*/  SHF.R.U32.HI R7, RZ, 0x18, R6 ;  /* 0x00000018ff077819 */ /* 0x000fe20000011606 */
[----:B-1----:R-:W-:Y:S01]  /*106d0*/  FADD.FTZ R166, R211, R166 ;  /* 0x000000a6d3a67221 */ /* 0x002fe20000010000 */
[----:B------:R-:W-:-:S02]  /*106e0*/  LOP3.LUT R6, R4, 0xffff, RZ, 0xc0, !PT ;  /* 0x0000ffff04067812 */ /* 0x000fc400078ec0ff */
[----:B------:R-:W-:Y:S02]  /*106f0*/  SHF.R.U32.HI R14, RZ, 0x8, R14 ;  /* 0x00000008ff0e7819 */ /* 0x000fe4000001160e */
[----:B------:R-:W-:Y:S01]  /*10700*/  SHF.R.U32.HI R54, RZ, 0x8, R54 ;  /* 0x00000008ff367819 */ /* 0x000fe20000011636 */
[----:B------:R-:W-:Y:S01]  /*10710*/  MUFU.EX2 R55, R55 ;  /* 0x0000003700377308 */ /* 0x000fe20000000800 */
[----:B------:R-:W-:Y:S02]  /*10720*/  LOP3.LUT R221, R222, 0xffff, RZ, 0xc0, !PT ;  /* 0x0000ffffdedd7812 */ /* 0x000fe400078ec0ff */
[----:B------:R-:W-:Y:S02]  /*10730*/  PRMT R224, R244, 0x5410, R224 ;  /* 0x00005410f4e07816 */ /* 0x000fe400000000e0 */
[----:B------:R-:W-:Y:S02]  /*10740*/  LOP3.LUT R244, R4, 0xff, RZ, 0xc0, !PT ;  /* 0x000000ff04f47812 */ /* 0x000fe400078ec0ff */
[----:B------:R-:W-:Y:S01]  /*10750*/  SHF.R.U32.HI R6, RZ, 0x8, R6 ;  /* 0x00000008ff067819 */ /* 0x000fe20000011606 */
[----:B------:R-:W-:Y:S01]  /*10760*/  MUFU.EX2 R52, R52 ;  /* 0x0000003400347308 */ /* 0x000fe20000000800 */
[----:B------:R-:W-:-:S02]  /*10770*/  PRMT R41, R41, 0x5410, R14 ;  /* 0x0000541029297816 */ /* 0x000fc4000000000e */
[----:B------:R-:W-:Y:S02]  /*10780*/  PRMT R37, R37, 0x5410, R54 ;  /* 0x0000541025257816 */ /* 0x000fe40000000036 */
[----:B------:R-:W-:Y:S02]  /*10790*/  SHF.R.U32.HI R14, RZ, 0x10, R162 ;  /* 0x00000010ff0e7819 */ /* 0x000fe400000116a2 */
[----:B------:R-:W-:Y:S01]  /*107a0*/  SHF.R.U32.HI R221, RZ, 0x8, R221 ;  /* 0x00000008ffdd7819 */ /* 0x000fe200000116dd */
[----:B------:R-:W-:Y:S01]  /*107b0*/  HSET2.LE.AND R37, R37, R136, PT ;  /* 0x0000008825257233 */ /* 0x000fe20003803000 */
[----:B------:R-:W-:Y:S01]  /*107c0*/  LOP3.LUT R54, R222, 0xff, RZ, 0xc0, !PT ;  /* 0x000000ffde367812 */ /* 0x000fe200078ec0ff */
[----:B------:R-:W-:Y:S01]  /*107d0*/  MUFU.EX2 R50, R50 ;  /* 0x0000003200327308 */ /* 0x000fe20000000800 */
[----:B------:R-:W-:Y:S02]  /*107e0*/  LOP3.LUT R220, R220, 0xff, RZ, 0xc0, !PT ;  /* 0x000000ffdcdc7812 */ /* 0x000fe400078ec0ff */
[----:B------:R-:W-:-:S02]  /*107f0*/  PRMT R244, R244, 0x5410, R6 ;  /* 0x00005410f4f47816 */ /* 0x000fc40000000006 */
[--C-:B------:R-:W-:Y:S02]  /*10800*/  SHF.R.U32.HI R6, RZ, 0x10, R4.reuse ;  /* 0x00000010ff067819 */ /* 0x100fe40000011604 */
[----:B------:R-:W-:Y:S01]  /*10810*/  SHF.R.U32.HI R47, RZ, 0x18, R4 ;  /* 0x00000018ff2f7819 */ /* 0x000fe20000011604 */
[----:B------:R-:W-:Y:S01]  /*10820*/  MUFU.EX2 R87, R87 ;  /* 0x0000005700577308 */ /* 0x000fe20000000800 */
[----:B------:R-:W-:Y:S02]  /*10830*/  LOP3.LUT R14, R14, 0xff, RZ, 0xc0, !PT ;  /* 0x000000ff0e0e7812 */ /* 0x000fe400078ec0ff */
[----:B------:R-:W-:Y:S02]  /*10840*/  PRMT R221, R54, 0x5410, R221 ;  /* 0x0000541036dd7816 */ /* 0x000fe400000000dd */
[----:B------:R-:W-:Y:S02]  /*10850*/  LOP3.LUT R4, R5, 0xffff, RZ, 0xc0, !PT ;  /* 0x0000ffff05047812 */ /* 0x000fe400078ec0ff */
[----:B------:R-:W-:Y:S01]  /*10860*/  SHF.R.U32.HI R217, RZ, 0x18, R162 ;  /* 0x00000018ffd97819 */ /* 0x000fe200000116a2 */
[--C-:B------:R-:W-:Y:S01]  /*10870*/  FFMA.FTZ R162, R58, c[0x0][0x23c], -R175.reuse ;  /* 0x00008f003aa27a23 */ /* 0x100fe200000108af */
[----:B------:R-:W-:Y:S01]  /*10880*/  SHF.R.U32.HI R54, RZ, 0x10, R222 ;  /* 0x00000010ff367819 */ /* 0x000fe200000116de */
[----:B------:R-:W-:Y:S01]  /*10890*/  FFMA.FTZ R58, R43, c[0x0][0x23c], -R175 ;  /* 0x00008f002b3a7a23 */ /* 0x000fe200000108af */
[----:B------:R-:W-:Y:S01]  /*108a0*/  LOP3.LUT R61, R61, 0xff, RZ, 0xc0, !PT ;  /* 0x000000ff3d3d7812 */ /* 0x000fe200078ec0ff */
[----:B------:R-:W-:Y:S01]  /*108b0*/  FFMA.FTZ R43, R92, c[0x0][0x23c], -R143 ;  /* 0x00008f005c2b7a23 */ /* 0x000fe2000001088f */
[----:B------:R-:W-:Y:S01]  /*108c0*/  PRMT R225, R220, 0x5410, R225 ;  /* 0x00005410dce17816 */ /* 0x000fe200000000e1 */
[----:B------:R-:W-:Y:S01]  /*108d0*/  FFMA.FTZ R220, R73, c[0x0][0x23c], -R148 ;  /* 0x00008f0049dc7a23 */ /* 0x000fe20000010894 */
[----:B------:R-:W-:Y:S01]  /*108e0*/  LOP3.LUT R73, R5, 0xff, RZ, 0xc0, !PT ;  /* 0x000000ff05497812 */ /* 0x000fe200078ec0ff */
[----:B------:R-:W-:Y:S01]  /*108f0*/  FFMA.FTZ R92, R81, c[0x0][0x23c], -R143 ;  /* 0x00008f00515c7a23 */ /* 0x000fe2000001088f */
[----:B------:R-:W-:Y:S01]  /*10900*/  SHF.R.U32.HI R4, RZ, 0x8, R4 ;  /* 0x00000008ff047819 */ /* 0x000fe20000011604 */
[----:B------:R-:W-:Y:S01]  /*10910*/  MUFU.EX2 R162, R162 ;  /* 0x000000a200a27308 */ /* 0x000fe20000000800 */
[----:B------:R-:W-:-:S02]  /*10920*/  PRMT R217, R14, 0x5410, R217 ;  /* 0x000054100ed97816 */ /* 0x000fc400000000d9 */
[----:B------:R-:W-:Y:S02]  /*10930*/  SHF.R.U32.HI R222, RZ, 0x18, R222 ;  /* 0x00000018ffde7819 */ /* 0x000fe400000116de */
[----:B------:R-:W-:Y:S02]  /*10940*/  LOP3.LUT R54, R54, 0xff, RZ, 0xc0, !PT ;  /* 0x000000ff36367812 */ /* 0x000fe400078ec0ff */
[----:B------:R-:W-:Y:S01]  /*10950*/  SHF.R.U32.HI R29, RZ, 0x8, R29 ;  /* 0x00000008ff1d7819 */ /* 0x000fe2000001161d */
[----:B------:R1:W-:Y:S01]  /*10960*/  MUFU.EX2 R14, R62 ;  /* 0x0000003e000e7308 */ /* 0x0003e20000000800 */
[----:B------:R-:W-:Y:S02]  /*10970*/  PRMT R61, R61, 0x5410, R7 ;  /* 0x000054103d3d7816 */ /* 0x000fe40000000007 */
[----:B------:R-:W-:Y:S02]  /*10980*/  SHF.R.U32.HI R7, RZ, 0x10, R5 ;  /* 0x00000010ff077819 */ /* 0x000fe40000011605 */
[----:B------:R-:W-:Y:S01]  /*10990*/  PRMT R73, R73, 0x5410, R4 ;  /* 0x0000541049497816 */ /* 0x000fe20000000004 */
[----:B------:R-:W-:Y:S01]  /*109a0*/  FFMA.FTZ R4, R99, c[0x0][0x23c], -R148 ;  /* 0x00008f0063047a23 */ /* 0x000fe20000010894 */
[----:B------:R-:W-:Y:S01]  /*109b0*/  PRMT R222, R54, 0x5410, R222 ;  /* 0x0000541036de7816 */ /* 0x000fe200000000de */
[--C-:B------:R-:W-:Y:S01]  /*109c0*/  FFMA.FTZ R54, R38, c[0x0][0x23c], -R175.reuse ;  /* 0x00008f0026367a23 */ /* 0x100fe200000108af */
[----:B------:R-:W-:Y:S01]  /*109d0*/  SHF.R.U32.HI R30, RZ, 0x8, R30 ;  /* 0x00000008ff1e7819 */ /* 0x000fe2000001161e */
[----:B------:R-:W-:Y:S01]  /*109e0*/  FFMA.FTZ R99, R63, c[0x0][0x23c], -R175 ;  /* 0x00008f003f637a23 */ /* 0x000fe200000108af */
[----:B------:R-:W-:Y:S01]  /*109f0*/  SHF.R.U32.HI R5, RZ, 0x18, R5 ;  /* 0x00000018ff057819 */ /* 0x000fe20000011605 */
[----:B------:R2:W3:Y:S01]  /*10a00*/  MUFU.EX2 R63, R4 ;  /* 0x00000004003f7308 */ /* 0x0004e20000000800 */
[----:B------:R-:W-:Y:S01]  /*10a10*/  LOP3.LUT R6, R6, 0xff, RZ, 0xc0, !PT ;  /* 0x000000ff06067812 */ /* 0x000fe200078ec0ff */
[--C-:B------:R-:W-:Y:S01]  /*10a20*/  HSET2.LE.AND R38, R28, R136.reuse, PT ;  /* 0x000000881c267233 */ /* 0x100fe20003803000 */
[----:B------:R-:W-:Y:S01]  /*10a30*/  LOP3.LUT R7, R7, 0xff, RZ, 0xc0, !PT ;  /* 0x000000ff07077812 */ /* 0x000fe200078ec0ff */
[--C-:B-1----:R-:W-:Y:S01]  /*10a40*/  FFMA.FTZ R62, R51, c[0x0][0x23c], -R175.reuse ;  /* 0x00008f00333e7a23 */ /* 0x102fe200000108af */
[----:B------:R-:W-:Y:S01]  /*10a50*/  PRMT R60, R213, 0x5410, R60 ;  /* 0x00005410d53c7816 */ /* 0x000fe2000000003c */
[----:B------:R-:W-:Y:S01]  /*10a60*/  FFMA.FTZ R51, R65, c[0x0][0x23c], -R175 ;  /* 0x00008f0041337a23 */ /* 0x000fe200000108af */
[----:B------:R-:W-:Y:S01]  /*10a70*/  PRMT R65, R12, 0x5410, R29 ;  /* 0x000054100c417816 */ /* 0x000fe2000000001d */
[----:B------:R-:W-:Y:S01]  /*10a80*/  FFMA.FTZ R29, R95, c[0x0][0x23c], -R148 ;  /* 0x00008f005f1d7a23 */ /* 0x000fe20000010894 */
[----:B------:R-:W-:Y:S01]  /*10a90*/  PRMT R227, R227, 0x5410, R30 ;  /* 0x00005410e3e37816 */ /* 0x000fe2000000001e */
[--C-:B------:R-:W-:Y:S01]  /*10aa0*/  FFMA.FTZ R175, R90, c[0x0][0x23c], -R148.reuse ;  /* 0x00008f005aaf7a23 */ /* 0x100fe20000010894 */
[----:B------:R-:W-:Y:S01]  /*10ab0*/  PRMT R47, R6, 0x5410, R47 ;  /* 0x00005410062f7816 */ /* 0x000fe2000000002f */
[--C-:B------:R-:W-:Y:S01]  /*10ac0*/  FFMA.FTZ R90, R82, c[0x0][0x23c], -R148.reuse ;  /* 0x00008f00525a7a23 */ /* 0x100fe20000010894 */
[----:B------:R1:W-:Y:S01]  /*10ad0*/  MUFU.EX2 R80, R29 ;  /* 0x0000001d00507308 */ /* 0x0003e20000000800 */
[--C-:B------:R-:W-:Y:S01]  /*10ae0*/  FFMA.FTZ R213, R72, c[0x0][0x23c], -R148.reuse ;  /* 0x00008f0048d57a23 */ /* 0x100fe20000010894 */
[----:B------:R-:W-:Y:S01]  /*10af0*/  PRMT R72, R7, 0x5410, R5 ;  /* 0x0000541007487816 */ /* 0x000fe20000000005 */
[----:B------:R-:W-:Y:S01]  /*10b00*/  FFMA.FTZ R95, R83, c[0x0][0x23c], -R148 ;  /* 0x00008f00535f7a23 */ /* 0x000fe20000010894 */
[----:B--2---:R-:W2:Y:S01]  /*10b10*/  LDSM.16.MT88.4 R4, [R231+0x5000] ;  /* 0x00500000e704783b */ /* 0x004ea20000004200 */
[--C-:B------:R-:W-:Y:S01]  /*10b20*/  FFMA.FTZ R83, R93, c[0x0][0x23c], -R143.reuse ;  /* 0x00008f005d537a23 */ /* 0x100fe2000001088f */
[----:B------:R-:W-:Y:S01]  /*10b30*/  F2FP.PACK_AB R81, R190, R188 ;  /* 0x000000bcbe51723e */ /* 0x000fe200000000ff */
[--C-:B------:R-:W-:Y:S01]  /*10b40*/  FFMA.FTZ R93, R85, c[0x0][0x23c], -R143.reuse ;  /* 0x00008f00555d7a23 */ /* 0x100fe2000001088f */
[----:B------:R4:W-:Y:S01]  /*10b50*/  MUFU.EX2 R82, R71 ;  /* 0x0000004700527308 */ /* 0x0009e20000000800 */
[----:B------:R-:W-:Y:S01]  /*10b60*/  FFMA.FTZ R85, R3, c[0x0][0x23c], -R143 ;  /* 0x00008f0003557a23 */ /* 0x000fe2000001088f */
[----:B---3--:R-:W-:Y:S01]  /*10b70*/  F2FP.PACK_AB R3, R64, R63 ;  /* 0x0000003f4003723e */ /* 0x008fe200000000ff */
[--C-:B------:R-:W-:Y:S01]  /*10b80*/  IMAD.MOV.U32 R12, RZ, RZ, R8.reuse ;  /* 0x000000ffff0c7224 */ /* 0x100fe200078e0008 */
[----:B------:R-:W-:Y:S01]  /*10b90*/  F2FP.PACK_AB R84, R119, R155 ;  /* 0x0000009b7754723e */ /* 0x000fe200000000ff */
[----:B------:R-:W-:Y:S01]  /*10ba0*/  @P0 IMAD.MOV.U32 R12, RZ, RZ, R8 ;  /* 0x000000ffff0c0224 */ /* 0x000fe200078e0008 */
[----:B------:R-:W-:Y:S01]  /*10bb0*/  LOP3.LUT R38, R38, R3, RZ, 0xc0, !PT ;  /* 0x0000000326267212 */ /* 0x000fe200078ec0ff */
[----:B------:R-:W-:Y:S01]  /*10bc0*/  HSET2.LE.AND R3, R36, R136, PT ;  /* 0x0000008824037233 */ /* 0x000fe20003803000 */
[----:B-1----:R-:W1:Y:S01]  /*10bd0*/  LDSM.16.MT88.4 R28, [R240+0x5000] ;  /* 0x00500000f01c783b */ /* 0x002e620000004200 */
[----:B------:R-:W3:Y:S01]  /*10be0*/  MUFU.EX2 R220, R220 ;  /* 0x000000dc00dc7308 */ /* 0x000ee20000000800 */
[----:B------:R-:W-:-:S04]  /*10bf0*/  FADD.FTZ R190, R190, R118 ;  /* 0x00000076bebe7221 */ /* 0x000fc80000010000 */
[----:B------:R-:W-:Y:S02]  /*10c00*/  FADD.FTZ R190, R155, R190 ;  /* 0x000000be9bbe7221 */ /* 0x000fe40000010000 */
[--C-:B----4-:R-:W-:Y:S01]  /*10c10*/  FFMA.FTZ R71, R96, c[0x0][0x23c], -R143.reuse ;  /* 0x00008f0060477a23 */ /* 0x110fe2000001088f */
[----:B------:R-:W4:Y:S01]  /*10c20*/  MUFU.EX2 R213, R213 ;  /* 0x000000d500d57308 */ /* 0x000f220000000800 */
[----:B------:R-:W-:Y:S02]  /*10c30*/  FFMA.FTZ R143, R79, c[0x0][0x23c], -R143 ;  /* 0x00008f004f8f7a23 */ /* 0x000fe4000001088f */
[----:B------:R-:W-:-:S04]  /*10c40*/  FADD.FTZ R190, R119, R190 ;  /* 0x000000be77be7221 */ /* 0x000fc80000010000 */
[----:B------:R-:W-:Y:S01]  /*10c50*/  FADD.FTZ R190, R154, R190 ;  /* 0x000000be9abe7221 */ /* 0x000fe20000010000 */
[----:B------:R-:W2:Y:S01]  /*10c60*/  MUFU.EX2 R71, R71 ;  /* 0x0000004700477308 */ /* 0x000ea20000000800 */
[----:B---3--:R-:W-:-:S07]  /*10c70*/  FADD.FTZ R110, R220, R110 ;  /* 0x0000006edc6e7221 */ /* 0x008fce0000010000 */
[----:B------:R-:W3:Y:S01]  /*10c80*/  MUFU.EX2 R79, R70 ;  /* 0x00000046004f7308 */ /* 0x000ee20000000800 */
[C---:B----4-:R-:W-:Y:S01]  /*10c90*/  F2FP.PACK_AB R36, R213.reuse, R220 ;  /* 0x000000dcd524723e */ /* 0x050fe200000000ff */
[----:B------:R-:W-:-:S03]  /*10ca0*/  FADD.FTZ R213, R213, R110 ;  /* 0x0000006ed5d57221 */ /* 0x000fc60000010000 */
[----:B------:R-:W-:Y:S01]  /*10cb0*/  LOP3.LUT R36, R37, R36, RZ, 0xc0, !PT ;  /* 0x0000002425247212 */ /* 0x000fe200078ec0ff */
[----:B------:R-:W-:Y:S02]  /*10cc0*/  FADD.FTZ R213, R63, R213 ;  /* 0x000000d53fd57221 */ /* 0x000fe40000010000 */
[----:B------:R-:W4:Y:S01]  /*10cd0*/  MUFU.EX2 R62, R62 ;  /* 0x0000003e003e7308 */ /* 0x000f220000000800 */
[----:B--2---:R-:W-:Y:S01]  /*10ce0*/  F2FP.PACK_AB R39, R71, R2 ;  /* 0x000000024727723e */ /* 0x004fe200000000ff */
[----:B------:R-:W-:-:S03]  /*10cf0*/  FADD.FTZ R213, R64, R213 ;  /* 0x000000d540d57221 */ /* 0x000fc60000010000 */
[----:B------:R-:W-:Y:S01]  /*10d00*/  LOP3.LUT R39, R13, R39, RZ, 0xc0, !PT ;  /* 0x000000270d277212 */ /* 0x000fe200078ec0ff */
[--C-:B------:R-:W-:Y:S01]  /*10d10*/  IMAD.MOV.U32 R13, RZ, RZ, R78.reuse ;  /* 0x000000ffff0d7224 */ /* 0x100fe200078e004e */
[----:B---3--:R-:W-:Y:S01]  /*10d20*/  F2FP.PACK_AB R8, R79, R82 ;  /* 0x000000524f08723e */ /* 0x008fe200000000ff */
[----:B------:R-:W-:Y:S01]  /*10d30*/  @P0 IMAD.MOV.U32 R13, RZ, RZ, R78 ;  /* 0x000000ffff0d0224 */ /* 0x000fe200078e004e */
[--C-:B------:R-:W-:Y:S01]  /*10d40*/  HSET2.LE.AND R78, R41, R136.reuse, PT ;  /* 0x00000088294e7233 */ /* 0x100fe20003803000 */
[----:B------:R-:W-:Y:S01]  /*10d50*/  MUFU.EX2 R76, R175 ;  /* 0x000000af004c7308 */ /* 0x000fe20000000800 */
[----:B------:R-:W-:Y:S01]  /*10d60*/  LOP3.LUT R37, R3, R8, RZ, 0xc0, !PT ;  /* 0x0000000803257212 */ /* 0x000fe200078ec0ff */
[--C-:B------:R-:W-:Y:S01]  /*10d70*/  IMAD.MOV.U32 R8, RZ, RZ, R77.reuse ;  /* 0x000000ffff087224 */ /* 0x100fe200078e004d */
[----:B------:R-:W-:Y:S01]  /*10d80*/  HSET2.LE.AND R41, R40, R136, PT ;  /* 0x0000008828297233 */ /* 0x000fe20003803000 */
[----:B------:R-:W-:Y:S01]  /*10d90*/  @P0 IMAD.MOV.U32 R8, RZ, RZ, R77 ;  /* 0x000000ffff080224 */ /* 0x000fe200078e004d */
[----:B------:R-:W-:Y:S01]  /*10da0*/  LOP3.LUT R40, R78, R81, RZ, 0xc0, !PT ;  /* 0x000000514e287212 */ /* 0x000fe200078ec0ff */
[----:B------:R-:W-:Y:S01]  /*10db0*/  FADD.FTZ R82, R82, R109 ;  /* 0x0000006d52527221 */ /* 0x000fe20000010000 */
[----:B----4-:R-:W-:Y:S01]  /*10dc0*/  F2FP.PACK_AB R81, R62, R162 ;  /* 0x000000a23e51723e */ /* 0x010fe200000000ff */
[----:B------:R2:W-:Y:S01]  /*10dd0*/  MUFU.EX2 R77, R42 ;  /* 0x0000002a004d7308 */ /* 0x0005e20000000800 */
[----:B------:R-:W-:Y:S01]  /*10de0*/  HMMA.16816.F32 R204, R36, R4, R204 ;  /* 0x0000000424cc723c */ /* 0x000fe200000018cc */
[----:B------:R-:W-:-:S04]  /*10df0*/  FADD.FTZ R82, R79, R82 ;  /* 0x000000524f527221 */ /* 0x000fc80000010000 */
[----:B------:R-:W-:Y:S02]  /*10e00*/  FADD.FTZ R82, R2, R82 ;  /* 0x0000005202527221 */ /* 0x000fe40000010000 */
[----:B------:R3:W-:Y:S01]  /*10e10*/  MUFU.EX2 R78, R43 ;  /* 0x0000002b004e7308 */ /* 0x0007e20000000800 */
[----:B------:R-:W-:Y:S01]  /*10e20*/  HMMA.16816.F32 R200, R36, R6, R200 ;  /* 0x0000000624c8723c */ /* 0x000fe200000018c8 */
[----:B------:R-:W-:Y:S01]  /*10e30*/  FADD.FTZ R82, R71, R82 ;  /* 0x0000005247527221 */ /* 0x000fe20000010000 */
[----:B--2---:R-:W-:-:S06]  /*10e40*/  F2FP.PACK_AB R42, R174, R211 ;  /* 0x000000d3ae2a723e */ /* 0x004fcc00000000ff */
[C---:B-1----:R-:W-:Y:S01]  /*10e50*/  HMMA.16816.F32 R196, R36.reuse, R28, R196 ;  /* 0x0000001c24c4723c */ /* 0x042fe200000018c4 */
[----:B------:R-:W1:Y:S01]  /*10e60*/  MUFU.EX2 R3, R245 ;  /* 0x000000f500037308 */ /* 0x000e620000000800 */
[----:B------:R-:W-:Y:S01]  /*10e70*/  FADD.FTZ R174, R174, R166 ;  /* 0x000000a6aeae7221 */ /* 0x000fe20000010000 */
[----:B------:R-:W-:Y:S01]  /*10e80*/  LOP3.LUT R41, R41, R42, RZ, 0xc0, !PT ;  /* 0x0000002a29297212 */ /* 0x000fe200078ec0ff */
[--C-:B------:R-:W-:Y:S01]  /*10e90*/  HSET2.LE.AND R42, R243, R136.reuse, PT ;  /* 0x00000088f32a7233 */ /* 0x100fe20003803000 */
[----:B------:R-:W-:Y:S01]  /*10ea0*/  LDSM.16.MT88.4 R208, [R240+0x5c00] ;  /* 0x005c0000f0d0783b */ /* 0x000fe20000004200 */
[----:B------:R-:W-:Y:S01]  /*10eb0*/  FADD.FTZ R174, R162, R174 ;  /* 0x000000aea2ae7221 */ /* 0x000fe20000010000 */
[----:B---3--:R-:W-:Y:S01]  /*10ec0*/  LOP3.LUT R43, R44, R81, RZ, 0xc0, !PT ;  /* 0x000000512c2b7212 */ /* 0x008fe200078ec0ff */
[----:B------:R-:W-:Y:S01]  /*10ed0*/  HMMA.16816.F32 R192, R36, R30, R192 ;  /* 0x0000001e24c0723c */ /* 0x000fe200000018c0 */
[----:B------:R-:W-:Y:S01]  /*10ee0*/  LOP3.LUT R42, R42, R84, RZ, 0xc0, !PT ;  /* 0x000000542a2a7212 */ /* 0x000fe200078ec0ff */
[----:B------:R-:W2:Y:S01]  /*10ef0*/  LDSM.16.MT88.4 R36, [R231+0x5400] ;  /* 0x00540000e724783b */ /* 0x000ea20000004200 */
[----:B------:R-:W-:Y:S01]  /*10f00*/  MUFU.EX2 R81, R89 ;  /* 0x0000005900517308 */ /* 0x000fe20000000800 */
[----:B------:R-:W-:Y:S01]  /*10f10*/  HSET2.LE.AND R44, R244, R136, PT ;  /* 0x00000088f42c7233 */ /* 0x000fe20003803000 */
[----:B------:R-:W-:-:S03]  /*10f20*/  FADD.FTZ R174, R62, R174 ;  /* 0x000000ae3eae7221 */ /* 0x000fc60000010000 */
[C---:B------:R-:W-:Y:S03]  /*10f30*/  HMMA.16816.F32 R20, R40.reuse, R4, R20 ;  /* 0x000000042814723c */ /* 0x040fe60000001814 */
[----:B------:R-:W3:Y:S05]  /*10f40*/  MUFU.EX2 R84, R88 ;  /* 0x0000005800547308 */ /* 0x000eea0000000800 */
[C---:B------:R-:W-:Y:S01]  /*10f50*/  HMMA.16816.F32 R16, R40.reuse, R6, R16 ;  /* 0x000000062810723c */ /* 0x040fe20000001810 */
[----:B------:R-:W4:Y:S02]  /*10f60*/  LDSM.16.MT88.4 R4, [R240+0x5400] ;  /* 0x00540000f004783b */ /* 0x000f240000004200 */
[----:B------:R-:W-:Y:S05]  /*10f70*/  MUFU.EX2 R58, R58 ;  /* 0x0000003a003a7308 */ /* 0x000fea0000000800 */
[C---:B------:R-:W-:Y:S03]  /*10f80*/  HMMA.16816.F32 R24, R40.reuse, R28, R24 ;  /* 0x0000001c2818723c */ /* 0x040fe60000001818 */
[----:B------:R-:W2:Y:S04]  /*10f90*/  MUFU.EX2 R70, R250 ;  /* 0x000000fa00467308 */ /* 0x000ea80000000800 */
[--C-:B------:R-:W-:Y:S01]  /*10fa0*/  HSET2.LE.AND R28, R45, R136.reuse, PT ;  /* 0x000000882d1c7233 */ /* 0x100fe20003803000 */
[----:B-1----:R-:W-:Y:S01]  /*10fb0*/  F2FP.PACK_AB R29, R76, R3 ;  /* 0x000000034c1d723e */ /* 0x002fe200000000ff */
[--C-:B------:R-:W-:Y:S01]  /*10fc0*/  HSET2.LE.AND R45, R47, R136.reuse, PT ;  /* 0x000000882f2d7233 */ /* 0x100fe20003803000 */
[----:B---3--:R-:W-:Y:S01]  /*10fd0*/  F2FP.PACK_AB R47, R84, R81 ;  /* 0x00000051542f723e */ /* 0x008fe200000000ff */
[----:B------:R-:W1:Y:S01]  /*10fe0*/  MUFU.EX2 R83, R83 ;  /* 0x0000005300537308 */ /* 0x000e620000000800 */
[----:B------:R-:W-:Y:S01]  /*10ff0*/  LOP3.LUT R46, R46, R29, RZ, 0xc0, !PT ;  /* 0x0000001d2e2e7212 */ /* 0x000fe200078ec0ff */
[----:B------:R-:W-:Y:S01]  /*11000*/  HMMA.16816.F32 R32, R40, R30, R32 ;  /* 0x0000001e2820723c */ /* 0x000fe20000001820 */
[----:B------:R-:W-:Y:S01]  /*11010*/  LOP3.LUT R47, R28, R47, RZ, 0xc0, !PT ;  /* 0x0000002f1c2f7212 */ /* 0x000fe200078ec0ff */
[----:B------:R-:W-:-:S02]  /*11020*/  HSET2.LE.AND R28, R227, R136, PT ;  /* 0x00000088e31c7233 */ /* 0x000fc40003803000 */
[--C-:B------:R-:W-:Y:S01]  /*11030*/  HSET2.LE.AND R29, R226, R136.reuse, PT ;  /* 0x00000088e21d7233 */ /* 0x100fe20003803000 */
[----:B--2---:R-:W-:Y:S02]  /*11040*/  F2FP.PACK_AB R89, R70, R80 ;  /* 0x000000504659723e */ /* 0x004fe400000000ff */
[--C-:B------:R-:W-:Y:S01]  /*11050*/  HSET2.LE.AND R30, R224, R136.reuse, PT ;  /* 0x00000088e01e7233 */ /* 0x100fe20003803000 */
[----:B------:R-:W-:Y:S01]  /*11060*/  F2FP.PACK_AB R41, R74, R75 ;  /* 0x0000004b4a29723e */ /* 0x000fe200000000ff */
[----:B------:R-:W-:Y:S01]  /*11070*/  HSET2.LE.AND R31, R225, R136, PT ;  /* 0x00000088e11f7233 */ /* 0x000fe20003803000 */
[----:B------:R-:W-:Y:S01]  /*11080*/  F2FP.PACK_AB R40, R55, R58 ;  /* 0x0000003a3728723e */ /* 0x000fe200000000ff */
[----:B------:R-:W-:Y:S01]  /*11090*/  MUFU.EX2 R88, R98 ;  /* 0x0000006200587308 */ /* 0x000fe20000000800 */
[----:B------:R-:W-:Y:S01]  /*110a0*/  F2FP.PACK_AB R43, R104, R154 ;  /* 0x0000009a682b723e */ /* 0x000fe200000000ff */
[----:B------:R-:W-:Y:S01]  /*110b0*/  FADD.FTZ R80, R80, R213 ;  /* 0x000000d550507221 */ /* 0x000fe20000010000 */
[----:B-1----:R-:W-:Y:S01]  /*110c0*/  F2FP.PACK_AB R96, R78, R83 ;  /* 0x000000534e60723e */ /* 0x002fe200000000ff */
[----:B------:R-:W-:Y:S01]  /*110d0*/  FADD.FTZ R83, R83, R82 ;  /* 0x0000005253537221 */ /* 0x000fe20000010000 */
[----:B------:R-:W-:Y:S01]  /*110e0*/  F2FP.PACK_AB R42, R57, R69 ;  /* 0x00000045392a723e */ /* 0x000fe200000000ff */
[----:B------:R-:W-:Y:S01]  /*110f0*/  FADD.FTZ R69, R69, R174 ;  /* 0x000000ae45457221 */ /* 0x000fe20000010000 */
[----:B------:R-:W-:Y:S01]  /*11100*/  LOP3.LUT R44, R44, R89, RZ, 0xc0, !PT ;  /* 0x000000592c2c7212 */ /* 0x000fe200078ec0ff */
[----:B------:R-:W1:Y:S01]  /*11110*/  MUFU.EX2 R93, R93 ;  /* 0x0000005d005d7308 */ /* 0x000e620000000800 */
[----:B------:R-:W-:Y:S01]  /*11120*/  LOP3.LUT R45, R45, R96, RZ, 0xc0, !PT ;  /* 0x000000602d2d7212 */ /* 0x000fe200078ec0ff */
[----:B------:R-:W-:Y:S01]  /*11130*/  FADD.FTZ R104, R104, R190 ;  /* 0x000000be68687221 */ /* 0x000fe20000010000 */
[----:B------:R-:W-:Y:S01]  /*11140*/  LOP3.LUT R30, R30, R41, RZ, 0xc0, !PT ;  /* 0x000000291e1e7212 */ /* 0x000fe200078ec0ff */
[----:B------:R-:W-:Y:S01]  /*11150*/  FADD.FTZ R69, R57, R69 ;  /* 0x0000004539457221 */ /* 0x000fe20000010000 */
[----:B------:R-:W-:Y:S01]  /*11160*/  LOP3.LUT R31, R31, R40, RZ, 0xc0, !PT ;  /* 0x000000281f1f7212 */ /* 0x000fe200078ec0ff */
[----:B------:R-:W-:Y:S01]  /*11170*/  FADD.FTZ R80, R70, R80 ;  /* 0x0000005046507221 */ /* 0x000fe20000010000 */
[----:B------:R-:W-:Y:S01]  /*11180*/  LOP3.LUT R28, R28, R43, RZ, 0xc0, !PT ;  /* 0x0000002b1c1c7212 */ /* 0x000fe200078ec0ff */
[----:B------:R-:W2:Y:S01]  /*11190*/  MUFU.EX2 R89, R95 ;  /* 0x0000005f00597308 */ /* 0x000ea20000000800 */
[----:B------:R-:W-:Y:S01]  /*111a0*/  LOP3.LUT R29, R29, R42, RZ, 0xc0, !PT ;  /* 0x0000002a1d1d7212 */ /* 0x000fe200078ec0ff */
[----:B------:R-:W-:Y:S01]  /*111b0*/  HMMA.16816.F32 R204, R44, R36, R204 ;  /* 0x000000242ccc723c */ /* 0x000fe200000018cc */
[----:B------:R-:W3:Y:S01]  /*111c0*/  LDSM.16.MT88.4 R40, [R231+0x5800] ;  /* 0x00580000e728783b */ /* 0x000ee20000004200 */
[----:B------:R-:W-:-:S02]  /*111d0*/  FADD.FTZ R83, R78, R83 ;  /* 0x000000534e537221 */ /* 0x000fc40000010000 */
[----:B------:R-:W-:Y:S02]  /*111e0*/  FADD.FTZ R104, R75, R104 ;  /* 0x000000684b687221 */ /* 0x000fe40000010000 */
[----:B------:R-:W-:Y:S01]  /*111f0*/  MUFU.EX2 R90, R90 ;  /* 0x0000005a005a7308 */ /* 0x000fe20000000800 */
[----:B------:R-:W-:Y:S01]  /*11200*/  FADD.FTZ R69, R58, R69 ;  /* 0x000000453a457221 */ /* 0x000fe20000010000 */
[----:B------:R-:W-:Y:S01]  /*11210*/  HMMA.16816.F32 R200, R44, R38, R200 ;  /* 0x000000262cc8723c */ /* 0x000fe200000018c8 */
[----:B------:R-:W-:Y:S02]  /*11220*/  FADD.FTZ R80, R3, R80 ;  /* 0x0000005003507221 */ /* 0x000fe40000010000 */
[----:B------:R-:W-:Y:S02]  /*11230*/  FADD.FTZ R83, R81, R83 ;  /* 0x0000005351537221 */ /* 0x000fe40000010000 */
[----:B------:R-:W-:Y:S01]  /*11240*/  FADD.FTZ R104, R74, R104 ;  /* 0x000000684a687221 */ /* 0x000fe20000010000 */
[----:B------:R-:W2:Y:S01]  /*11250*/  MUFU.EX2 R92, R92 ;  /* 0x0000005c005c7308 */ /* 0x000ea20000000800 */
[----:B------:R-:W-:Y:S01]  /*11260*/  FADD.FTZ R69, R55, R69 ;  /* 0x0000004537457221 */ /* 0x000fe20000010000 */
[----:B------:R-:W-:Y:S01]  /*11270*/  HMMA.16816.F32 R20, R28, R36, R20 ;  /* 0x000000241c14723c */ /* 0x000fe20000001814 */
[----:B------:R-:W-:-:S02]  /*11280*/  FADD.FTZ R80, R76, R80 ;  /* 0x000000504c507221 */ /* 0x000fc40000010000 */
[----:B------:R-:W-:Y:S02]  /*11290*/  FADD.FTZ R83, R84, R83 ;  /* 0x0000005354537221 */ /* 0x000fe40000010000 */
[----:B------:R-:W-:Y:S01]  /*112a0*/  FADD.FTZ R104, R53, R104 ;  /* 0x0000006835687221 */ /* 0x000fe20000010000 */
[----:B------:R-:W-:Y:S01]  /*112b0*/  MUFU.EX2 R51, R51 ;  /* 0x0000003300337308 */ /* 0x000fe20000000800 */
[----:B------:R-:W-:Y:S01]  /*112c0*/  FADD.FTZ R69, R56, R69 ;  /* 0x0000004538457221 */ /* 0x000fe20000010000 */
[----:B------:R-:W-:Y:S01]  /*112d0*/  HMMA.16816.F32 R16, R28, R38, R16 ;  /* 0x000000261c10723c */ /* 0x000fe20000001810 */
[----:B------:R-:W3:Y:S01]  /*112e0*/  LDSM.16.MT88.4 R36, [R240+0x5800] ;  /* 0x00580000f024783b */ /* 0x000ee20000004200 */
[----:B------:R-:W-:Y:S02]  /*112f0*/  FADD.FTZ R80, R77, R80 ;  /* 0x000000504d507221 */ /* 0x000fe40000010000 */
[----:B-1----:R-:W-:Y:S02]  /*11300*/  FADD.FTZ R83, R93, R83 ;  /* 0x000000535d537221 */ /* 0x002fe40000010000 */
[----:B------:R-:W-:Y:S01]  /*11310*/  MUFU.EX2 R95, R223 ;  /* 0x000000df005f7308 */ /* 0x000fe20000000800 */
[----:B------:R-:W-:Y:S01]  /*11320*/  FADD.FTZ R104, R50, R104 ;  /* 0x0000006832687221 */ /* 0x000fe20000010000 */
[----:B----4-:R-:W-:Y:S01]  /*11330*/  HMMA.16816.F32 R196, R44, R4, R196 ;  /* 0x000000042cc4723c */ /* 0x010fe200000018c4 */
[----:B------:R-:W-:-:S02]  /*11340*/  FADD.FTZ R80, R88, R80 ;  /* 0x0000005058507221 */ /* 0x000fc40000010000 */
[----:B------:R-:W-:Y:S02]  /*11350*/  FADD.FTZ R83, R94, R83 ;  /* 0x000000535e537221 */ /* 0x000fe40000010000 */
[----:B------:R-:W-:Y:S01]  /*11360*/  FADD.FTZ R104, R52, R104 ;  /* 0x0000006834687221 */ /* 0x000fe20000010000 */
[----:B------:R-:W1:Y:S01]  /*11370*/  MUFU.EX2 R54, R54 ;  /* 0x0000003600367308 */ /* 0x000e620000000800 */
[----:B--2---:R-:W-:Y:S01]  /*11380*/  FADD.FTZ R80, R89, R80 ;  /* 0x0000005059507221 */ /* 0x004fe20000010000 */
[----:B------:R-:W-:Y:S01]  /*11390*/  HMMA.16816.F32 R192, R44, R6, R192 ;  /* 0x000000062cc0723c */ /* 0x000fe200000018c0 */
[----:B------:R-:W-:Y:S02]  /*113a0*/  FADD.FTZ R83, R92, R83 ;  /* 0x000000535c537221 */ /* 0x000fe40000010000 */
[----:B------:R-:W-:Y:S02]  /*113b0*/  FADD.FTZ R104, R15, R104 ;  /* 0x000000680f687221 */ /* 0x000fe40000010000 */
[----:B------:R-:W-:Y:S01]  /*113c0*/  FADD.FTZ R80, R90, R80 ;  /* 0x000000505a507221 */ /* 0x000fe20000010000 */
[----:B------:R-:W2:Y:S01]  /*113d0*/  MUFU.EX2 R86, R86 ;  /* 0x0000005600567308 */ /* 0x000ea20000000800 */
[--C-:B------:R-:W-:Y:S01]  /*113e0*/  HSET2.LE.AND R44, R221, R136.reuse, PT ;  /* 0x00000088dd2c7233 */ /* 0x100fe20003803000 */
[----:B------:R-:W-:Y:S01]  /*113f0*/  F2FP.PACK_AB R47, R88, R77 ;  /* 0x0000004d582f723e */ /* 0x000fe200000000ff */
[--C-:B------:R-:W-:Y:S01]  /*11400*/  HSET2.LE.AND R45, R222, R136.reuse, PT ;  /* 0x00000088de2d7233 */ /* 0x100fe20003803000 */
[----:B------:R-:W-:Y:S01]  /*11410*/  F2FP.PACK_AB R46, R94, R93 ;  /* 0x0000005d5e2e723e */ /* 0x000fe200000000ff */
[C---:B------:R-:W-:Y:S01]  /*11420*/  HMMA.16816.F32 R24, R28.reuse, R4, R24 ;  /* 0x000000041c18723c */ /* 0x040fe20000001818 */
[----:B------:R-:W-:Y:S01]  /*11430*/  LOP3.LUT R44, R44, R47, RZ, 0xc0, !PT ;  /* 0x0000002f2c2c7212 */ /* 0x000fe200078ec0ff */
[--C-:B------:R-:W-:Y:S01]  /*11440*/  HSET2.LE.AND R47, R218, R136.reuse, PT ;  /* 0x00000088da2f7233 */ /* 0x100fe20003803000 */
[----:B------:R-:W-:Y:S01]  /*11450*/  LOP3.LUT R45, R45, R46, RZ, 0xc0, !PT ;  /* 0x0000002e2d2d7212 */ /* 0x000fe200078ec0ff */
[--C-:B------:R-:W-:Y:S01]  /*11460*/  HSET2.LE.AND R46, R219, R136.reuse, PT ;  /* 0x00000088db2e7233 */ /* 0x100fe20003803000 */
[----:B------:R-:W4:Y:S01]  /*11470*/  MUFU.EX2 R143, R143 ;  /* 0x0000008f008f7308 */ /* 0x000f220000000800 */
[----:B-1----:R-:W-:Y:S01]  /*11480*/  FADD.FTZ R69, R54, R69 ;  /* 0x0000004536457221 */ /* 0x002fe20000010000 */
[----:B------:R-:W-:Y:S01]  /*11490*/  F2FP.PACK_AB R5, R90, R89 ;  /* 0x000000595a05723e */ /* 0x000fe200000000ff */
[----:B------:R-:W-:Y:S01]  /*114a0*/  HMMA.16816.F32 R32, R28, R6, R32 ;  /* 0x000000061c20723c */ /* 0x000fe20000001820 */
[----:B------:R-:W-:Y:S01]  /*114b0*/  F2FP.PACK_AB R4, R91, R92 ;  /* 0x0000005c5b04723e */ /* 0x000fe200000000ff */
[----:B------:R-:W-:Y:S01]  /*114c0*/  FADD.FTZ R69, R51, R69 ;  /* 0x0000004533457221 */ /* 0x000fe20000010000 */
[----:B------:R-:W-:Y:S01]  /*114d0*/  LOP3.LUT R46, R46, R5, RZ, 0xc0, !PT ;  /* 0x000000052e2e7212 */ /* 0x000fe200078ec0ff */
[----:B------:R-:W-:Y:S01]  /*114e0*/  FADD.FTZ R83, R91, R83 ;  /* 0x000000535b537221 */ /* 0x000fe20000010000 */
[----:B------:R-:W-:Y:S01]  /*114f0*/  LOP3.LUT R47, R47, R4, RZ, 0xc0, !PT ;  /* 0x000000042f2f7212 */ /* 0x000fe200078ec0ff */
[----:B------:R-:W1:Y:S01]  /*11500*/  MUFU.EX2 R49, R49 ;  /* 0x0000003100317308 */ /* 0x000e620000000800 */
[--C-:B------:R-:W-:Y:S01]  /*11510*/  HSET2.LE.AND R6, R215, R136.reuse, PT ;  /* 0x00000088d7067233 */ /* 0x100fe20003803000 */
[----:B------:R-:W-:Y:S01]  /*11520*/  F2FP.PACK_AB R5, R15, R52 ;  /* 0x000000340f05723e */ /* 0x000fe200000000ff */
[--C-:B------:R-:W-:Y:S01]  /*11530*/  HSET2.LE.AND R7, R214, R136.reuse, PT ;  /* 0x00000088d6077233 */ /* 0x100fe20003803000 */
[----:B------:R-:W-:Y:S01]  /*11540*/  F2FP.PACK_AB R4, R95, R51 ;  /* 0x000000335f04723e */ /* 0x000fe200000000ff */
[--C-:B------:R-:W-:Y:S01]  /*11550*/  HSET2.LE.AND R31, R191, R136.reuse, PT ;  /* 0x00000088bf1f7233 */ /* 0x100fe20003803000 */
[----:B------:R-:W-:Y:S01]  /*11560*/  LOP3.LUT R6, R6, R5, RZ, 0xc0, !PT ;  /* 0x0000000506067212 */ /* 0x000fe200078ec0ff */
[--C-:B------:R-:W-:Y:S01]  /*11570*/  HSET2.LE.AND R5, R217, R136.reuse, PT ;  /* 0x00000088d9057233 */ /* 0x100fe20003803000 */
[----:B------:R-:W-:Y:S01]  /*11580*/  LOP3.LUT R7, R7, R4, RZ, 0xc0, !PT ;  /* 0x0000000407077212 */ /* 0x000fe200078ec0ff */
[--C-:B------:R-:W-:Y:S01]  /*11590*/  HSET2.LE.AND R4, R216, R136.reuse, PT ;  /* 0x00000088d8047233 */ /* 0x100fe20003803000 */
[----:B------:R-:W-:Y:S01]  /*115a0*/  F2FP.PACK_AB R29, R50, R53 ;  /* 0x00000035321d723e */ /* 0x000fe200000000ff */
[----:B------:R-:W1:Y:S01]  /*115b0*/  LDSM.16.MT88.4 R216, [R231+0x5c00] ;  /* 0x005c0000e7d8783b */ /* 0x000e620000004200 */
[----:B------:R-:W-:Y:S01]  /*115c0*/  F2FP.PACK_AB R28, R54, R56 ;  /* 0x00000038361c723e */ /* 0x000fe200000000ff */
[----:B------:R-:W1:Y:S01]  /*115d0*/  MUFU.EX2 R11, R11 ;  /* 0x0000000b000b7308 */ /* 0x000e620000000800 */
[----:B------:R-:W-:Y:S01]  /*115e0*/  LOP3.LUT R4, R4, R29, RZ, 0xc0, !PT ;  /* 0x0000001d04047212 */ /* 0x000fe200078ec0ff */
[C---:B---3--:R-:W-:Y:S01]  /*115f0*/  HMMA.16816.F32 R204, R44.reuse, R40, R204 ;  /* 0x000000282ccc723c */ /* 0x048fe200000018cc */
[----:B------:R-:W-:Y:S01]  /*11600*/  LOP3.LUT R5, R5, R28, RZ, 0xc0, !PT ;  /* 0x0000001c05057212 */ /* 0x000fe200078ec0ff */
[--C-:B------:R-:W-:Y:S01]  /*11610*/  HSET2.LE.AND R28, R73, R136.reuse, PT ;  /* 0x00000088491c7233 */ /* 0x100fe20003803000 */
[----:B--2---:R-:W-:Y:S01]  /*11620*/  F2FP.PACK_AB R0, R86, R87 ;  /* 0x000000575600723e */ /* 0x004fe200000000ff */
[--C-:B------:R-:W-:Y:S01]  /*11630*/  HSET2.LE.AND R30, R212, R136.reuse, PT ;  /* 0x00000088d41e7233 */ /* 0x100fe20003803000 */
[----:B------:R-:W-:Y:S01]  /*11640*/  FADD.FTZ R69, R95, R69 ;  /* 0x000000455f457221 */ /* 0x000fe20000010000 */
[----:B------:R-:W2:Y:S01]  /*11650*/  MUFU.EX2 R85, R85 ;  /* 0x0000005500557308 */ /* 0x000ea20000000800 */
[----:B------:R-:W-:Y:S01]  /*11660*/  LOP3.LUT R28, R28, R0, RZ, 0xc0, !PT ;  /* 0x000000001c1c7212 */ /* 0x000fe200078ec0ff */
[----:B------:R-:W-:Y:S01]  /*11670*/  HMMA.16816.F32 R200, R44, R42, R200 ;  /* 0x0000002a2cc8723c */ /* 0x000fe200000018c8 */
[----:B----4-:R-:W-:Y:S01]  /*11680*/  F2FP.PACK_AB R0, R143, R100 ;  /* 0x000000648f00723e */ /* 0x010fe200000000ff */
[----:B------:R-:W-:Y:S01]  /*11690*/  HSET2.LE.AND R29, R72, R136, PT ;  /* 0x00000088481d7233 */ /* 0x000fe20003803000 */
[----:B------:R-:W-:-:S02]  /*116a0*/  FADD.FTZ R80, R87, R80 ;  /* 0x0000005057507221 */ /* 0x000fc40000010000 */
[----:B------:R-:W-:Y:S01]  /*116b0*/  LOP3.LUT R31, R31, R0, RZ, 0xc0, !PT ;  /* 0x000000001f1f7212 */ /* 0x000fe200078ec0ff */
[----:B------:R-:W3:Y:S01]  /*116c0*/  MUFU.EX2 R99, R99 ;  /* 0x0000006300637308 */ /* 0x000ee20000000800 */
[----:B-1----:R-:W-:Y:S01]  /*116d0*/  F2FP.PACK_AB R0, R48, R49 ;  /* 0x000000313000723e */ /* 0x002fe200000000ff */
[C---:B------:R-:W-:Y:S01]  /*116e0*/  HMMA.16816.F32 R196, R44.reuse, R36, R196 ;  /* 0x000000242cc4723c */ /* 0x040fe200000018c4 */
[----:B------:R-:W-:Y:S01]  /*116f0*/  F2FP.PACK_AB R2, R14, R11 ;  /* 0x0000000b0e02723e */ /* 0x000fe200000000ff */
[----:B------:R-:W-:Y:S02]  /*11700*/  FADD.FTZ R104, R11, R104 ;  /* 0x000000680b687221 */ /* 0x000fe40000010000 */
[----:B------:R-:W-:Y:S02]  /*11710*/  FADD.FTZ R80, R86, R80 ;  /* 0x0000005056507221 */ /* 0x000fe40000010000 */
[----:B--2---:R-:W-:Y:S02]  /*11720*/  FADD.FTZ R83, R85, R83 ;  /* 0x0000005355537221 */ /* 0x004fe40000010000 */
[----:B------:R-:W-:Y:S01]  /*11730*/  HMMA.16816.F32 R192, R44, R38, R192 ;  /* 0x000000262cc0723c */ /* 0x000fe200000018c0 */
[----:B------:R-:W-:-:S02]  /*11740*/  FADD.FTZ R104, R14, R104 ;  /* 0x000000680e687221 */ /* 0x000fc40000010000 */
[----:B------:R-:W-:Y:S02]  /*11750*/  FADD.FTZ R83, R101, R83 ;  /* 0x0000005365537221 */ /* 0x000fe40000010000 */
[----:B------:R-:W-:Y:S02]  /*11760*/  FADD.FTZ R104, R49, R104 ;  /* 0x0000006831687221 */ /* 0x000fe40000010000 */
[----:B---3--:R-:W-:Y:S01]  /*11770*/  FADD.FTZ R69, R99, R69 ;  /* 0x0000004563457221 */ /* 0x008fe20000010000 */
        /* <DEDUP_REMOVED lines=8> */
[C---:B------:R-:W-:Y:S02]  /*11800*/  FADD.FTZ R182, R102.reuse, R80 ;  /* 0x0000005066b67221 */ /* 0x040fe40000010000 */
[----:B------:R-:W-:Y:S01]  /*11810*/  F2FP.PACK_AB R36, R102, R103 ;  /* 0x000000676624723e */ /* 0x000fe200000000ff */
[----:B------:R-:W-:Y:S01]  /*11820*/  HMMA.16816.F32 R16, R4, R42, R16 ;  /* 0x0000002a0410723c */ /* 0x000fe20000001810 */
[----:B------:R-:W-:Y:S01]  /*11830*/  F2FP.PACK_AB R37, R101, R85 ;  /* 0x000000556525723e */ /* 0x000fe200000000ff */
[----:B------:R-:W-:Y:S01]  /*11840*/  FADD.FTZ R183, R143, R83 ;  /* 0x000000538fb77221 */ /* 0x000fe20000010000 */
[----:B------:R-:W-:-:S02]  /*11850*/  LOP3.LUT R30, R30, R36, RZ, 0xc0, !PT ;  /* 0x000000241e1e7212 */ /* 0x000fc400078ec0ff */
[----:B------:R-:W-:Y:S02]  /*11860*/  F2FP.PACK_AB R36, R68, R66 ;  /* 0x000000424424723e */ /* 0x000fe400000000ff */
[----:B------:R-:W-:Y:S01]  /*11870*/  LOP3.LUT R29, R29, R37, RZ, 0xc0, !PT ;  /* 0x000000251d1d7212 */ /* 0x000fe200078ec0ff */
[----:B------:R-:W-:Y:S07]  /*11880*/  HMMA.16816.F32 R32, R4, R38, R32 ;  /* 0x000000260420723c */ /* 0x000fee0000001820 */
[--C-:B------:R-:W-:Y:S01]  /*11890*/  HSET2.LE.AND R6, R60, R136.reuse, PT ;  /* 0x000000883c067233 */ /* 0x100fe20003803000 */
[----:B------:R-:W-:Y:S01]  /*118a0*/  HMMA.16816.F32 R204, R28, R216, R204 ;  /* 0x000000d81ccc723c */ /* 0x000fe200000018cc */
[----:B------:R-:W-:-:S02]  /*118b0*/  HSET2.LE.AND R7, R59, R136, PT ;  /* 0x000000883b077233 */ /* 0x000fc40003803000 */
[--C-:B------:R-:W-:Y:S01]  /*118c0*/  HSET2.LE.AND R4, R65, R136.reuse, PT ;  /* 0x0000008841047233 */ /* 0x100fe20003803000 */
[----:B------:R-:W-:Y:S01]  /*118d0*/  LOP3.LUT R6, R6, R0, RZ, 0xc0, !PT ;  /* 0x0000000006067212 */ /* 0x000fe200078ec0ff */
[----:B------:R-:W-:Y:S01]  /*118e0*/  HSET2.LE.AND R5, R61, R136, PT ;  /* 0x000000883d057233 */ /* 0x000fe20003803000 */
[----:B------:R-:W-:Y:S02]  /*118f0*/  F2FP.PACK_AB R0, R67, R99 ;  /* 0x000000634300723e */ /* 0x000fe400000000ff */
[----:B------:R-:W-:Y:S01]  /*11900*/  LOP3.LUT R7, R7, R36, RZ, 0xc0, !PT ;  /* 0x0000002407077212 */ /* 0x000fe200078ec0ff */
[----:B------:R-:W-:Y:S01]  /*11910*/  HMMA.16816.F32 R200, R28, R218, R200 ;  /* 0x000000da1cc8723c */ /* 0x000fe200000018c8 */
[----:B------:R-:W-:Y:S02]  /*11920*/  LOP3.LUT R4, R4, R2, RZ, 0xc0, !PT ;  /* 0x0000000204047212 */ /* 0x000fe400078ec0ff */
[----:B------:R-:W-:-:S05]  /*11930*/  LOP3.LUT R5, R5, R0, RZ, 0xc0, !PT ;  /* 0x0000000005057212 */ /* 0x000fca00078ec0ff */
[C---:B------:R-:W-:Y:S08]  /*11940*/  HMMA.16816.F32 R196, R28.reuse, R208, R196 ;  /* 0x000000d01cc4723c */ /* 0x040ff000000018c4 */
[----:B------:R-:W-:Y:S08]  /*11950*/  HMMA.16816.F32 R192, R28, R210, R192 ;  /* 0x000000d21cc0723c */ /* 0x000ff000000018c0 */
[C---:B------:R-:W-:Y:S08]  /*11960*/  HMMA.16816.F32 R220, R4.reuse, R216, R20 ;  /* 0x000000d804dc723c */ /* 0x040ff00000001814 */
[C---:B------:R-:W-:Y:S08]  /*11970*/  HMMA.16816.F32 R212, R4.reuse, R208, R24 ;  /* 0x000000d004d4723c */ /* 0x040ff00000001818 */
[C---:B------:R-:W-:Y:S08]  /*11980*/  HMMA.16816.F32 R216, R4.reuse, R218, R16 ;  /* 0x000000da04d8723c */ /* 0x040ff00000001810 */
[----:B------:R-:W-:Y:S01]  /*11990*/  HMMA.16816.F32 R208, R4, R210, R32 ;  /* 0x000000d204d0723c */ /* 0x000fe20000001820 */
[----:B------:R-:W-:Y:S11]  /*119a0*/  @P0 BRA `(.L_x_327) ;  /* 0x0000001000000947 */ /* 0x000ff60003800000 */
.L_x_323:
[----:B------:R-:W-:-:S12]  /*119b0*/  UIADD3 UR5, UR30, -0x1, URZ ;  /* 0xffffffff1e057890 */ /* 0x000fd8000fffe03f */
.L_x_327:
[----:B------:R-:W-:-:S13]  /*119c0*/  ISETP.LE.AND P0, PT, RZ, UR5, PT ;  /* 0x00000005ff007c0c */ /* 0x000fda000bf03270 */
[----:B------:R-:W-:Y:S05]  /*119d0*/  @!P0 BRA `(.L_x_328) ;  /* 0x00006bc000008947 */ /* 0x000fea0003800000 */
[----:B------:R-:W1:Y:S01]  /*119e0*/  LDC.U8 R189, c[0x0][0x2d8] ;  /* 0x0000b600ffbd7b82 */ /* 0x000e620000000000 */
[----:B------:R-:W-:Y:S01]  /*119f0*/  IMAD.WIDE.U32 R242, R242, -0x326172a9, RZ ;  /* 0xcd9e8d57f2f27825 */ /* 0x000fe200078e00ff */
[----:B------:R-:W-:Y:S01]  /*11a00*/  ULDC.64 UR6, c[0x0][0x1a0] ;  /* 0x0000680000067ab9 */ /* 0x000fe20000000a00 */
[----:B------:R-:W-:Y:S01]  /*11a10*/  MOV R187, R12 ;  /* 0x0000000c00bb7202 */ /* 0x000fe20000000f00 */
[----:B------:R-:W-:Y:S01]  /*11a20*/  USHF.L.U64.HI UR30, UR6, 0x6, UR7 ;  /* 0x00000006061e7899 */ /* 0x000fe20008010207 */
[----:B------:R-:W-:Y:S01]  /*11a30*/  IMAD.WIDE.U32 R224, R10, -0x326172a9, RZ ;  /* 0xcd9e8d570ae07825 */ /* 0x000fe200078e00ff */
[----:B------:R-:W-:Y:S01]  /*11a40*/  LOP3.LUT R226, R243, R9, RZ, 0x3c, !PT ;  /* 0x00000009f3e27212 */ /* 0x000fe200078e3cff */
[----:B------:R-:W-:Y:S01]  /*11a50*/  USHF.L.U32 UR31, UR6, 0x6, URZ ;  /* 0x00000006061f7899 */ /* 0x000fe2000800063f */
[----:B------:R-:W-:Y:S01]  /*11a60*/  MOV R188, R133 ;  /* 0x0000008500bc7202 */ /* 0x000fe20000000f00 */
[----:B------:R-:W-:Y:S01]  /*11a70*/  UIMAD.WIDE.U32 UR36, UR6, 0x60, URZ ;  /* 0x00000060062478a5 */ /* 0x000fe2000f8e003f */
[----:B------:R-:W-:Y:S01]  /*11a80*/  LOP3.LUT R190, R225, R9, RZ, 0x3c, !PT ;  /* 0x00000009e1be7212 */ /* 0x000fe200078e3cff */
[----:B------:R-:W-:Y:S01]  /*11a90*/  UIMAD UR38, UR7, 0x60, URZ ;  /* 0x00000060072678a4 */ /* 0x000fe2000f8e023f */
[----:B------:R-:W-:Y:S01]  /*11aa0*/  IMAD.MOV.U32 R185, RZ, RZ, R8 ;  /* 0x000000ffffb97224 */ /* 0x000fe200078e0008 */
[----:B------:R-:W-:Y:S01]  /*11ab0*/  MOV R186, R13 ;  /* 0x0000000d00ba7202 */ /* 0x000fe20000000f00 */
[----:B------:R-:W-:Y:S01]  /*11ac0*/  ULDC.64 UR6, c[0x0][0x198] ;  /* 0x0000660000067ab9 */ /* 0x000fe20000000a00 */
[----:B------:R-:W-:Y:S01]  /*11ad0*/  ISETP.GE.AND P1, PT, R236, c[0x0][0x220], PT ;  /* 0x00008800ec007a0c */ /* 0x000fe20003f26270 */
[----:B------:R-:W-:Y:S01]  /*11ae0*/  UIMAD.WIDE.U32 UR42, UR6, 0x60, URZ ;  /* 0x00000060062a78a5 */ /* 0x000fe2000f8e003f */
[----:B------:R-:W-:Y:S01]  /*11af0*/  IMAD.WIDE.U32 R244, R241, -0x2daee0ad, RZ ;  /* 0xd2511f53f1f47825 */ /* 0x000fe200078e00ff */
[----:B------:R-:W-:-:S02]  /*11b00*/  UIMAD UR40, UR7, 0x60, URZ ;  /* 0x00000060072878a4 */ /* 0x000fc4000f8e023f */
[----:B------:R-:W-:Y:S01]  /*11b10*/  USHF.L.U64.HI UR34, UR6, 0x6, UR7 ;  /* 0x0000000606227899 */ /* 0x000fe20008010207 */
[----:B------:R-:W-:Y:S01]  /*11b20*/  IMAD.WIDE.U32 R226, R226, -0x2daee0ad, RZ ;  /* 0xd2511f53e2e27825 */ /* 0x000fe200078e00ff */
[----:B------:R-:W-:Y:S01]  /*11b30*/  USHF.L.U32 UR39, UR6, 0x6, URZ ;  /* 0x0000000606277899 */ /* 0x000fe2000800063f */
[----:B-1----:R-:W-:Y:S02]  /*11b40*/  PRMT R189, R189, 0x7054, R189 ;  /* 0x00007054bdbd7816 */ /* 0x002fe400000000bd */
[----:B------:R-:W-:Y:S01]  /*11b50*/  IMAD.WIDE.U32 R190, R190, -0x2daee0ad, RZ ;  /* 0xd2511f53bebe7825 */ /* 0x000fe200078e00ff */
[----:B------:R-:W-:Y:S02]  /*11b60*/  UIADD3 UR38, UR38, UR37, URZ ;  /* 0x0000002526267290 */ /* 0x000fe4000fffe03f */
[----:B------:R-:W-:Y:S01]  /*11b70*/  UIADD3 UR40, UR40, UR43, URZ ;  /* 0x0000002b28287290 */ /* 0x000fe2000fffe03f */
[----:B------:R-:W-:Y:S01]  /*11b80*/  IMAD.MOV.U32 R247, RZ, RZ, R249 ;  /* 0x000000fffff77224 */ /* 0x000fe200078e00f9 */
[----:B------:R-:W-:Y:S05]  /*11b90*/  BRA `(.L_x_329) ;  /* 0x0000032000007947 */ /* 0x000fea0003800000 */
.L_x_331:
        /* <DEDUP_REMOVED lines=18> */
[----:B------:R-:W-:Y:S02]  /*11cc0*/  @!P1 LEA.HI.X R145, R2, c[0x0][0x16c], R0, 0x1, P6 ;  /* 0x00005b0002919a11 */ /* 0x000fe400030f0c00 */
[----:B------:R-:W-:Y:S02]  /*11cd0*/  @!P1 IADD3.X R3, R0, UR21, RZ, P4, !PT ;  /* 0x0000001500039c10 */ /* 0x000fe4000a7fe4ff */
        /* <DEDUP_REMOVED lines=30> */
.L_x_329:
        /* <DEDUP_REMOVED lines=8> */
[C---:B-----5:R-:W-:Y:S02]  /*11f40*/  @!P1 IADD3 R3, P3, R8.reuse, UR26, RZ ;  /* 0x0000001a08039c10 */ /* 0x060fe4000ff7e0ff */
        /* <DEDUP_REMOVED lines=38> */
[----:B--2---:R-:W3:Y:S06]  /*121b0*/  LDSM.16.M88.4 R12, [R178+0x2000] ;  /* 0x00200000b20c783b */ /* 0x004eec0000000200 */
[----:B------:R-:W2:Y:S06]  /*121c0*/  LDSM.16.M88.4 R28, [R178+0x2400] ;  /* 0x00240000b21c783b */ /* 0x000eac0000000200 */
[----:B------:R-:W4:Y:S06]  /*121d0*/  LDSM.16.M88.4 R44, [R178+0x2800] ;  /* 0x00280000b22c783b */ /* 0x000f2c0000000200 */
[----:B------:R-:W1:Y:S06]  /*121e0*/  LDSM.16.M88.4 R60, [R178+0x2c00] ;  /* 0x002c0000b23c783b */ /* 0x000e6c0000000200 */
[----:B------:R-:W1:Y:S06]  /*121f0*/  LDSM.16.M88.4 R76, [R178+0x3000] ;  /* 0x00300000b24c783b */ /* 0x000e6c0000000200 */
[----:B------:R-:W1:Y:S06]  /*12200*/  LDSM.16.M88.4 R92, [R178+0x3400] ;  /* 0x00340000b25c783b */ /* 0x000e6c0000000200 */
[----:B------:R-:W1:Y:S01]  /*12210*/  LDSM.16.M88.4 R108, [R178+0x3800] ;  /* 0x00380000b26c783b */ /* 0x000e620000000200 */
[C---:B---3--:R-:W-:Y:S05]  /*12220*/  HMMA.16816.F32 R8, R128.reuse, R12, RZ ;  /* 0x0000000c8008723c */ /* 0x048fea00000018ff */
[----:B------:R-:W3:Y:S03]  /*12230*/  LDSM.16.M88.4 R172, [R178+0x3c00] ;  /* 0x003c0000b2ac783b */ /* 0x000ee60000000200 */
[C---:B--2---:R-:W-:Y:S03]  /*12240*/  HMMA.16816.F32 R24, R128.reuse, R28, RZ ;  /* 0x0000001c8018723c */ /* 0x044fe600000018ff */
[----:B------:R-:W2:Y:S06]  /*12250*/  LDSM.16.M88.4 R124, [R179] ;  /* 0x00000000b37c783b */ /* 0x000eac0000000200 */
[----:B------:R-:W-:Y:S01]  /*12260*/  LDSM.16.M88.4 R164, [R176] ;  /* 0x00000000b0a4783b */ /* 0x000fe20000000200 */
[C---:B----4-:R-:W-:Y:S05]  /*12270*/  HMMA.16816.F32 R40, R128.reuse, R44, RZ ;  /* 0x0000002c8028723c */ /* 0x050fea00000018ff */
[----:B------:R-:W4:Y:S03]  /*12280*/  LDSM.16.M88.4 R168, [R177+0x1000] ;  /* 0x00100000b1a8783b */ /* 0x000f260000000200 */
[C---:B-1----:R-:W-:Y:S03]  /*12290*/  HMMA.16816.F32 R56, R128.reuse, R60, RZ ;  /* 0x0000003c8038723c */ /* 0x042fe600000018ff */
[----:B------:R-:W1:Y:S05]  /*122a0*/  LDSM.16.M88.4 R160, [R176+0x400] ;  /* 0x00040000b0a0783b */ /* 0x000e6a0000000200 */
[C---:B------:R-:W-:Y:S01]  /*122b0*/  HMMA.16816.F32 R72, R128.reuse, R76, RZ ;  /* 0x0000004c8048723c */ /* 0x040fe200000018ff */
[----:B------:R-:W1:Y:S06]  /*122c0*/  LDSM.16.M88.4 R156, [R176+0x800] ;  /* 0x00080000b09c783b */ /* 0x000e6c0000000200 */
[----:B------:R-:W1:Y:S01]  /*122d0*/  LDSM.16.M88.4 R152, [R176+0xc00] ;  /* 0x000c0000b098783b */ /* 0x000e620000000200 */
[C---:B------:R-:W-:Y:S05]  /*122e0*/  HMMA.16816.F32 R88, R128.reuse, R92, RZ ;  /* 0x0000005c8058723c */ /* 0x040fea00000018ff */
[----:B------:R-:W1:Y:S03]  /*122f0*/  LDSM.16.M88.4 R148, [R176+0x1000] ;  /* 0x00100000b094783b */ /* 0x000e660000000200 */
[C---:B------:R-:W-:Y:S03]  /*12300*/  HMMA.16816.F32 R104, R128.reuse, R108, RZ ;  /* 0x0000006c8068723c */ /* 0x040fe600000018ff */
[----:B------:R-:W1:Y:S05]  /*12310*/  LDSM.16.M88.4 R144, [R176+0x1400] ;  /* 0x00140000b090783b */ /* 0x000e6a0000000200 */
[C---:B---3--:R-:W-:Y:S01]  /*12320*/  HMMA.16816.F32 R120, R128.reuse, R172, RZ ;  /* 0x000000ac8078723c */ /* 0x048fe200000018ff */
[----:B------:R-:W3:Y:S06]  /*12330*/  LDSM.16.M88.4 R140, [R176+0x1800] ;  /* 0x00180000b08c783b */ /* 0x000eec0000000200 */
        /* <DEDUP_REMOVED lines=29> */
[C---:B-1----:R-:W-:Y:S08]  /*12510*/  HMMA.16816.F32 R24, R168.reuse, R160, R24 ;  /* 0x000000a0a818723c */ /* 0x042ff00000001818 */
[C---:B------:R-:W-:Y:S08]  /*12520*/  HMMA.16816.F32 R40, R168.reuse, R156, R40 ;  /* 0x0000009ca828723c */ /* 0x040ff00000001828 */
[C---:B------:R-:W-:Y:S08]  /*12530*/  HMMA.16816.F32 R56, R168.reuse, R152, R56 ;  /* 0x00000098a838723c */ /* 0x040ff00000001838 */
[C---:B------:R-:W-:Y:S08]  /*12540*/  HMMA.16816.F32 R72, R168.reuse, R148, R72 ;  /* 0x00000094a848723c */ /* 0x040ff00000001848 */
[C---:B------:R-:W-:Y:S08]  /*12550*/  HMMA.16816.F32 R88, R168.reuse, R144, R88 ;  /* 0x00000090a858723c */ /* 0x040ff00000001858 */
[C---:B---3--:R-:W-:Y:S08]  /*12560*/  HMMA.16816.F32 R104, R168.reuse, R140, R104 ;  /* 0x0000008ca868723c */ /* 0x048ff00000001868 */
        /* <DEDUP_REMOVED lines=26> */
.L_x_330:
[----:B------:R-:W-:Y:S01]  /*12710*/  STL.64 [R1+0x20], R234 ;  /* 0x000020ea01007387 */ /* 0x000fe20000100a00 */
[--C-:B------:R-:W-:Y:S01]  /*12720*/  LOP3.LUT R166, R191, UR16, R244.reuse, 0x96, !PT ;  /* 0x00000010bfa67c12 */ /* 0x100fe2000f8e96f4 */
[----:B------:R-:W-:Y:S01]  /*12730*/  IMAD.U32 R0, RZ, RZ, UR5 ;  /* 0x00000005ff007e24 */ /* 0x000fe2000f8e00ff */
[----:B------:R-:W-:Y:S01]  /*12740*/  LOP3.LUT R168, R227, UR16, R244, 0x96, !PT ;  /* 0x00000010e3a87c12 */ /* 0x000fe2000f8e96f4 */
[----:B------:R-:W-:Y:S02]  /*12750*/  USHF.L.U32 UR7, UR5, 0x2, URZ ;  /* 0x0000000205077899 */ /* 0x000fe4000800063f */
[----:B------:R-:W-:Y:S01]  /*12760*/  STL.64 [R1+0x18], R232 ;  /* 0x000018e801007387 */ /* 0x000fe20000100a00 */
[----:B------:R-:W-:Y:S01]  /*12770*/  IMAD.WIDE.U32 R166, R166, -0x326172a9, RZ ;  /* 0xcd9e8d57a6a67825 */ /* 0x000fe200078e00ff */
[----:B------:R-:W-:Y:S02]  /*12780*/  UIADD3 UR6, UR7, 0x1, URZ ;  /* 0x0000000107067890 */ /* 0x000fe4000fffe03f */
[----:B------:R-:W-:Y:S01]  /*12790*/  UIADD3 UR5, UR5, -0x1, URZ ;  /* 0xffffffff05057890 */ /* 0x000fe2000fffe03f */
[----:B------:R-:W-:Y:S01]  /*127a0*/  IMAD.WIDE.U32 R168, R168, -0x326172a9, RZ ;  /* 0xcd9e8d57a8a87825 */ /* 0x000fe200078e00ff */
[----:B------:R-:W-:Y:S03]  /*127b0*/  STL.64 [R1+0x10], R228 ;  /* 0x000010e401007387 */ /* 0x000fe60000100a00 */
[----:B-1----:R-:W-:Y:S03]  /*127c0*/  IMAD R144, R0, 0x80, R184 ;  /* 0x0000008000907824 */ /* 0x002fe600078e02b8 */
[----:B------:R-:W-:Y:S01]  /*127d0*/  STL.64 [R1+0x8], R178 ;  /* 0x000008b201007387 */ /* 0x000fe20000100a00 */
[----:B------:R-:W1:Y:S01]  /*127e0*/  I2F R0, R144 ;  /* 0x0000009000007306 */ /* 0x000e620000201400 */
[C---:B------:R-:W-:Y:S02]  /*127f0*/  IADD3 R134, R144.reuse, 0x11, RZ ;  /* 0x0000001190867810 */ /* 0x040fe40007ffe0ff */
[C---:B------:R-:W-:Y:S02]  /*12800*/  IADD3 R135, R144.reuse, 0x18, RZ ;  /* 0x0000001890877810 */ /* 0x040fe40007ffe0ff */
[----:B------:R-:W-:Y:S01]  /*12810*/  STL.64 [R1], R176 ;  /* 0x000000b001007387 */ /* 0x000fe20000100a00 */
[C---:B------:R-:W-:Y:S02]  /*12820*/  IADD3 R136, R144.reuse, 0x19, RZ ;  /* 0x0000001990887810 */ /* 0x040fe40007ffe0ff */
[C---:B------:R-:W-:Y:S02]  /*12830*/  IADD3 R2, R144.reuse, 0x1, RZ ;  /* 0x0000000190027810 */ /* 0x040fe40007ffe0ff */
[----:B------:R-:W-:Y:S01]  /*12840*/  I2F R134, R134 ;  /* 0x0000008600867306 */ /* 0x000fe20000201400 */
[C---:B------:R-:W-:Y:S02]  /*12850*/  IADD3 R3, R144.reuse, 0x8, RZ ;  /* 0x0000000890037810 */ /* 0x040fe40007ffe0ff */
[C---:B------:R-:W-:Y:S02]  /*12860*/  IADD3 R132, R144.reuse, 0x9, RZ ;  /* 0x0000000990847810 */ /* 0x040fe40007ffe0ff */
[C---:B------:R-:W-:Y:S02]  /*12870*/  IADD3 R133, R144.reuse, 0x10, RZ ;  /* 0x0000001090857810 */ /* 0x040fe40007ffe0ff */
[C---:B------:R-:W-:Y:S02]  /*12880*/  IADD3 R137, R144.reuse, 0x20, RZ ;  /* 0x0000002090897810 */ /* 0x040fe40007ffe0ff */
[C---:B------:R-:W-:Y:S01]  /*12890*/  IADD3 R138, R144.reuse, 0x21, RZ ;  /* 0x00000021908a7810 */ /* 0x040fe20007ffe0ff */
[----:B------:R-:W2:Y:S01]  /*128a0*/  I2F R2, R2 ;  /* 0x0000000200027306 */ /* 0x000ea20000201400 */
[C---:B------:R-:W-:Y:S02]  /*128b0*/  IADD3 R139, R144.reuse, 0x28, RZ ;  /* 0x00000028908b7810 */ /* 0x040fe40007ffe0ff */
[C---:B------:R-:W-:Y:S02]  /*128c0*/  IADD3 R140, R144.reuse, 0x29, RZ ;  /* 0x00000029908c7810 */ /* 0x040fe40007ffe0ff */
[C---:B------:R-:W-:Y:S02]  /*128d0*/  IADD3 R141, R144.reuse, 0x30, RZ ;  /* 0x00000030908d7810 */ /* 0x040fe40007ffe0ff */
[C---:B------:R-:W-:Y:S02]  /*128e0*/  IADD3 R142, R144.reuse, 0x31, RZ ;  /* 0x00000031908e7810 */ /* 0x040fe40007ffe0ff */
[----:B------:R-:W-:Y:S01]  /*128f0*/  IADD3 R143, R144, 0x38, RZ ;  /* 0x00000038908f7810 */ /* 0x000fe20007ffe0ff */
[----:B------:R-:W3:Y:S10]  /*12900*/  I2F R3, R3 ;  /* 0x0000000300037306 */ /* 0x000ef40000201400 */
[----:B------:R-:W4:Y:S10]  /*12910*/  I2F R132, R132 ;  /* 0x0000008400847306 */ /* 0x000f340000201400 */
[----:B------:R-:W1:Y:S10]  /*12920*/  I2F R133, R133 ;  /* 0x0000008500857306 */ /* 0x000e740000201400 */
[----:B------:R-:W1:Y:S10]  /*12930*/  I2F R135, R135 ;  /* 0x0000008700877306 */ /* 0x000e740000201400 */
[----:B------:R-:W1:Y:S10]  /*12940*/  I2F R136, R136 ;  /* 0x0000008800887306 */ /* 0x000e740000201400 */
[----:B------:R-:W1:Y:S10]  /*12950*/  I2F R137, R137 ;  /* 0x0000008900897306 */ /* 0x000e740000201400 */
[----:B------:R-:W1:Y:S10]  /*12960*/  I2F R138, R138 ;  /* 0x0000008a008a7306 */ /* 0x000e740000201400 */
[----:B------:R-:W1:Y:S10]  /*12970*/  I2F R139, R139 ;  /* 0x0000008b008b7306 */ /* 0x000e740000201400 */
[----:B------:R-:W1:Y:S10]  /*12980*/  I2F R140, R140 ;  /* 0x0000008c008c7306 */ /* 0x000e740000201400 */
[----:B------:R-:W2:Y:S10]  /*12990*/  I2F R141, R141 ;  /* 0x0000008d008d7306 */ /* 0x000eb40000201400 */
[----:B------:R-:W3:Y:S10]  /*129a0*/  I2F R142, R142 ;  /* 0x0000008e008e7306 */ /* 0x000ef40000201400 */
[----:B------:R-:W4:Y:S01]  /*129b0*/  I2F R143, R143 ;  /* 0x0000008f008f7306 */ /* 0x000f220000201400 */
[C---:B-1----:R-:W-:Y:S02]  /*129c0*/  FFMA.FTZ R4, R0.reuse, UR4, R4 ;  /* 0x0000000400047c23 */ /* 0x042fe40008010004 */
[C---:B------:R-:W-:Y:S02]  /*129d0*/  FFMA.FTZ R6, R0.reuse, UR4, R6 ;  /* 0x0000000400067c23 */ /* 0x040fe40008010006 */
[C---:B------:R-:W-:Y:S02]  /*129e0*/  FFMA.FTZ R8, R0.reuse, UR4, R8 ;  /* 0x0000000400087c23 */ /* 0x040fe40008010008 */
[----:B------:R-:W-:Y:S01]  /*129f0*/  FFMA.FTZ R10, R0, UR4, R10 ;  /* 0x00000004000a7c23 */ /* 0x000fe2000801000a */
[----:B------:R-:W-:Y:S01]  /*12a00*/  IADD3 R0, R144, 0x39, RZ ;  /* 0x0000003990007810 */ /* 0x000fe20007ffe0ff */
[C---:B--2---:R-:W-:Y:S02]  /*12a10*/  FFMA.FTZ R5, R2.reuse, UR4, R5 ;  /* 0x0000000402057c23 */ /* 0x044fe40008010005 */
[C---:B------:R-:W-:Y:S02]  /*12a20*/  FFMA.FTZ R7, R2.reuse, UR4, R7 ;  /* 0x0000000402077c23 */ /* 0x040fe40008010007 */
[C---:B------:R-:W-:Y:S01]  /*12a30*/  FFMA.FTZ R9, R2.reuse, UR4, R9 ;  /* 0x0000000402097c23 */ /* 0x040fe20008010009 */
[----:B------:R-:W1:Y:S01]  /*12a40*/  I2F R0, R0 ;  /* 0x0000000000007306 */ /* 0x000e620000201400 */
[----:B------:R-:W-:Y:S01]  /*12a50*/  FFMA.FTZ R11, R2, UR4, R11 ;  /* 0x00000004020b7c23 */ /* 0x000fe2000801000b */
[----:B------:R-:W-:Y:S01]  /*12a60*/  IADD3 R2, R144, 0x40, RZ ;  /* 0x0000004090027810 */ /* 0x000fe20007ffe0ff */
[C---:B---3--:R-:W-:Y:S02]  /*12a70*/  FFMA.FTZ R12, R3.reuse, UR4, R12 ;  /* 0x00000004030c7c23 */ /* 0x048fe4000801000c */
[C---:B------:R-:W-:Y:S02]  /*12a80*/  FFMA.FTZ R14, R3.reuse, UR4, R14 ;  /* 0x00000004030e7c23 */ /* 0x040fe4000801000e */
[C---:B------:R-:W-:Y:S02]  /*12a90*/  FFMA.FTZ R16, R3.reuse, UR4, R16 ;  /* 0x0000000403107c23 */ /* 0x040fe40008010010 */
[----:B------:R-:W-:Y:S01]  /*12aa0*/  FFMA.FTZ R18, R3, UR4, R18 ;  /* 0x0000000403127c23 */ /* 0x000fe20008010012 */
[----:B------:R-:W2:Y:S01]  /*12ab0*/  I2F R2, R2 ;  /* 0x0000000200027306 */ /* 0x000ea20000201400 */
[----:B----4-:R-:W-:Y:S01]  /*12ac0*/  FFMA.FTZ R13, R132, UR4, R13 ;  /* 0x00000004840d7c23 */ /* 0x010fe2000801000d */
[----:B------:R-:W-:Y:S01]  /*12ad0*/  IADD3 R3, R144, 0x41, RZ ;  /* 0x0000004190037810 */ /* 0x000fe20007ffe0ff */
[C---:B------:R-:W-:Y:S02]  /*12ae0*/  FFMA.FTZ R15, R132.reuse, UR4, R15 ;  /* 0x00000004840f7c23 */ /* 0x040fe4000801000f */
[C---:B------:R-:W-:Y:S02]  /*12af0*/  FFMA.FTZ R17, R132.reuse, UR4, R17 ;  /* 0x0000000484117c23 */ /* 0x040fe40008010011 */
[----:B------:R-:W-:Y:S01]  /*12b00*/  FFMA.FTZ R19, R132, UR4, R19 ;  /* 0x0000000484137c23 */ /* 0x000fe20008010013 */
[C---:B------:R-:W-:Y:S01]  /*12b10*/  IADD3 R132, R144.reuse, 0x48, RZ ;  /* 0x0000004890847810 */ /* 0x040fe20007ffe0ff */
[C---:B------:R-:W-:Y:S01]  /*12b20*/  FFMA.FTZ R20, R133.reuse, UR4, R20 ;  /* 0x0000000485147c23 */ /* 0x040fe20008010014 */
[----:B------:R-:W3:Y:S01]  /*12b30*/  I2F R3, R3 ;  /* 0x0000000300037306 */ /* 0x000ee20000201400 */
[C---:B------:R-:W-:Y:S02]  /*12b40*/  FFMA.FTZ R22, R133.reuse, UR4, R22 ;  /* 0x0000000485167c23 */ /* 0x040fe40008010016 */
[C---:B------:R-:W-:Y:S02]  /*12b50*/  FFMA.FTZ R24, R133.reuse, UR4, R24 ;  /* 0x0000000485187c23 */ /* 0x040fe40008010018 */
[----:B------:R-:W-:Y:S01]  /*12b60*/  FFMA.FTZ R26, R133, UR4, R26 ;  /* 0x00000004851a7c23 */ /* 0x000fe2000801001a */
[----:B------:R-:W-:Y:S01]  /*12b70*/  IADD3 R133, R144, 0x49, RZ ;  /* 0x0000004990857810 */ /* 0x000fe20007ffe0ff */
[C---:B------:R-:W-:Y:S02]  /*12b80*/  FFMA.FTZ R21, R134.reuse, UR4, R21 ;  /* 0x0000000486157c23 */ /* 0x040fe40008010015 */
[C---:B------:R-:W-:Y:S01]  /*12b90*/  FFMA.FTZ R23, R134.reuse, UR4, R23 ;  /* 0x0000000486177c23 */ /* 0x040fe20008010017 */
[----:B------:R-:W4:Y:S01]  /*12ba0*/  I2F R132, R132 ;  /* 0x0000008400847306 */ /* 0x000f220000201400 */
[C---:B------:R-:W-:Y:S02]  /*12bb0*/  FFMA.FTZ R25, R134.reuse, UR4, R25 ;  /* 0x0000000486197c23 */ /* 0x040fe40008010019 */
[----:B------:R-:W-:Y:S01]  /*12bc0*/  FFMA.FTZ R27, R134, UR4, R27 ;  /* 0x00000004861b7c23 */ /* 0x000fe2000801001b */
[----:B------:R-:W-:Y:S01]  /*12bd0*/  IADD3 R134, R144, 0x50, RZ ;  /* 0x0000005090867810 */ /* 0x000fe20007ffe0ff */
[C---:B------:R-:W-:Y:S02]  /*12be0*/  FFMA.FTZ R28, R135.reuse, UR4, R28 ;  /* 0x00000004871c7c23 */ /* 0x040fe4000801001c */
[C---:B------:R-:W-:Y:S02]  /*12bf0*/  FFMA.FTZ R30, R135.reuse, UR4, R30 ;  /* 0x00000004871e7c23 */ /* 0x040fe4000801001e */
[C---:B------:R-:W-:Y:S01]  /*12c00*/  FFMA.FTZ R32, R135.reuse, UR4, R32 ;  /* 0x0000000487207c23 */ /* 0x040fe20008010020 */
[----:B------:R-:W1:Y:S01]  /*12c10*/  I2F R133, R133 ;  /* 0x0000008500857306 */ /* 0x000e620000201400 */
[----:B------:R-:W-:Y:S01]  /*12c20*/  FFMA.FTZ R34, R135, UR4, R34 ;  /* 0x0000000487227c23 */ /* 0x000fe20008010022 */
[----:B------:R-:W-:Y:S01]  /*12c30*/  FMNMX.FTZ R135, R4, R188, !PT ;  /* 0x000000bc04877209 */ /* 0x000fe20007810000 */
[C---:B------:R-:W-:Y:S02]  /*12c40*/  FFMA.FTZ R29, R136.reuse, UR4, R29 ;  /* 0x00000004881d7c23 */ /* 0x040fe4000801001d */
[C---:B------:R-:W-:Y:S01]  /*12c50*/  FFMA.FTZ R31, R136.reuse, UR4, R31 ;  /* 0x00000004881f7c23 */ /* 0x040fe2000801001f */
[----:B------:R-:W-:Y:S01]  /*12c60*/  FMNMX.FTZ R135, R5, R135, !PT ;  /* 0x0000008705877209 */ /* 0x000fe20007810000 */
[C---:B------:R-:W-:Y:S02]  /*12c70*/  FFMA.FTZ R33, R136.reuse, UR4, R33 ;  /* 0x0000000488217c23 */ /* 0x040fe40008010021 */
[----:B------:R-:W-:Y:S01]  /*12c80*/  FFMA.FTZ R35, R136, UR4, R35 ;  /* 0x0000000488237c23 */ /* 0x000fe20008010023 */
[----:B------:R-:W1:Y:S01]  /*12c90*/  I2F R134, R134 ;  /* 0x0000008600867306 */ /* 0x000e620000201400 */
[C---:B------:R-:W-:Y:S01]  /*12ca0*/  FFMA.FTZ R36, R137.reuse, UR4, R36 ;  /* 0x0000000489247c23 */ /* 0x040fe20008010024 */
[----:B------:R-:W-:Y:S01]  /*12cb0*/  IADD3 R136, R144, 0x58, RZ ;  /* 0x0000005890887810 */ /* 0x000fe20007ffe0ff */
[C---:B------:R-:W-:Y:S01]  /*12cc0*/  FFMA.FTZ R38, R137.reuse, UR4, R38 ;  /* 0x0000000489267c23 */ /* 0x040fe20008010026 */
[----:B------:R-:W-:Y:S01]  /*12cd0*/  FMNMX.FTZ R135, R12, R135, !PT ;  /* 0x000000870c877209 */ /* 0x000fe20007810000 */
[C---:B------:R-:W-:Y:S02]  /*12ce0*/  FFMA.FTZ R40, R137.reuse, UR4, R40 ;  /* 0x0000000489287c23 */ /* 0x040fe40008010028 */
[----:B------:R-:W-:Y:S01]  /*12cf0*/  FFMA.FTZ R42, R137, UR4, R42 ;  /* 0x00000004892a7c23 */ /* 0x000fe2000801002a */
[----:B------:R-:W-:Y:S01]  /*12d00*/  FMNMX.FTZ R137, R13, R135, !PT ;  /* 0x000000870d897209 */ /* 0x000fe20007810000 */
[C---:B------:R-:W-:Y:S01]  /*12d10*/  FFMA.FTZ R37, R138.reuse, UR4, R37 ;  /* 0x000000048a257c23 */ /* 0x040fe20008010025 */
[----:B------:R-:W-:Y:S01]  /*12d20*/  I2F R136, R136 ;  /* 0x0000008800887306 */ /* 0x000fe20000201400 */
[----:B------:R-:W-:Y:S01]  /*12d30*/  FFMA.FTZ R39, R138, UR4, R39 ;  /* 0x000000048a277c23 */ /* 0x000fe20008010027 */
[----:B------:R-:W-:Y:S01]  /*12d40*/  FMNMX.FTZ R137, R20, R137, !PT ;  /* 0x0000008914897209 */ /* 0x000fe20007810000 */
[----:B------:R-:W-:Y:S01]  /*12d50*/  FFMA.FTZ R41, R138, UR4, R41 ;  /* 0x000000048a297c23 */ /* 0x000fe20008010029 */
[----:B------:R-:W-:Y:S01]  /*12d60*/  IADD3 R135, R144, 0x51, RZ ;  /* 0x0000005190877810 */ /* 0x000fe20007ffe0ff */
[----:B------:R-:W-:Y:S01]  /*12d70*/  FFMA.FTZ R43, R138, UR4, R43 ;  /* 0x000000048a2b7c23 */ /* 0x000fe2000801002b */
[----:B------:R-:W-:Y:S01]  /*12d80*/  FMNMX.FTZ R137, R21, R137, !PT ;  /* 0x0000008915897209 */ /* 0x000fe20007810000 */
[C---:B------:R-:W-:Y:S02]  /*12d90*/  FFMA.FTZ R44, R139.reuse, UR4, R44 ;  /* 0x000000048b2c7c23 */ /* 0x040fe4000801002c */
[C---:B------:R-:W-:Y:S01]  /*12da0*/  FFMA.FTZ R46, R139.reuse, UR4, R46 ;  /* 0x000000048b2e7c23 */ /* 0x040fe2000801002e */
[----:B------:R-:W1:Y:S01]  /*12db0*/  I2F R135, R135 ;  /* 0x0000008700877306 */ /* 0x000e620000201400 */
[C---:B------:R-:W-:Y:S01]  /*12dc0*/  FFMA.FTZ R48, R139.reuse, UR4, R48 ;  /* 0x000000048b307c23 */ /* 0x040fe20008010030 */
[----:B------:R-:W-:Y:S01]  /*12dd0*/  FMNMX.FTZ R137, R28, R137, !PT ;  /* 0x000000891c897209 */ /* 0x000fe20007810000 */
[----:B------:R-:W-:Y:S02]  /*12de0*/  FFMA.FTZ R50, R139, UR4, R50 ;  /* 0x000000048b327c23 */ /* 0x000fe40008010032 */
[C---:B------:R-:W-:Y:S01]  /*12df0*/  FFMA.FTZ R45, R140.reuse, UR4, R45 ;  /* 0x000000048c2d7c23 */ /* 0x040fe2000801002d */
[----:B------:R-:W-:Y:S01]  /*12e00*/  FMNMX.FTZ R138, R29, R137, !PT ;  /* 0x000000891d8a7209 */ /* 0x000fe20007810000 */
[----:B------:R-:W-:Y:S01]  /*12e10*/  FFMA.FTZ R47, R140, UR4, R47 ;  /* 0x000000048c2f7c23 */ /* 0x000fe2000801002f */
[----:B------:R-:W-:Y:S01]  /*12e20*/  FMNMX.FTZ R137, R6, R187, !PT ;  /* 0x000000bb06897209 */ /* 0x000fe20007810000 */
[----:B------:R-:W-:Y:S01]  /*12e30*/  FFMA.FTZ R49, R140, UR4, R49 ;  /* 0x000000048c317c23 */ /* 0x000fe20008010031 */
[----:B------:R-:W-:Y:S01]  /*12e40*/  FMNMX.FTZ R138, R36, R138, !PT ;  /* 0x0000008a248a7209 */ /* 0x000fe20007810000 */
[----:B------:R-:W-:Y:S01]  /*12e50*/  FFMA.FTZ R51, R140, UR4, R51 ;  /* 0x000000048c337c23 */ /* 0x000fe20008010033 */
        /* <DEDUP_REMOVED lines=9> */
[C---:B------:R-:W-:Y:S01]  /*12ef0*/  FFMA.FTZ R53, R142.reuse, UR4, R53 ;  /* 0x000000048e357c23 */ /* 0x040fe20008010035 */
[----:B------:R-:W-:Y:S01]  /*12f00*/  FMNMX.FTZ R138, R45, R138, !PT ;  /* 0x0000008a2d8a7209 */ /* 0x000fe20007810000 */
[----:B------:R-:W-:Y:S01]  /*12f10*/  FFMA.FTZ R55, R142, UR4, R55 ;  /* 0x000000048e377c23 */ /* 0x000fe20008010037 */
[----:B------:R-:W-:Y:S01]  /*12f20*/  FMNMX.FTZ R137, R22, R137, !PT ;  /* 0x0000008916897209 */ /* 0x000fe20007810000 */
[C---:B------:R-:W-:Y:S02]  /*12f30*/  FFMA.FTZ R57, R142.reuse, UR4, R57 ;  /* 0x000000048e397c23 */ /* 0x040fe40008010039 */
[----:B------:R-:W-:Y:S02]  /*12f40*/  FFMA.FTZ R59, R142, UR4, R59 ;  /* 0x000000048e3b7c23 */ /* 0x000fe4000801003b */
[C---:B------:R-:W-:Y:S02]  /*12f50*/  FFMA.FTZ R60, R143.reuse, UR4, R60 ;  /* 0x000000048f3c7c23 */ /* 0x040fe4000801003c */
[C---:B------:R-:W-:Y:S02]  /*12f60*/  FFMA.FTZ R62, R143.reuse, UR4, R62 ;  /* 0x000000048f3e7c23 */ /* 0x040fe4000801003e */
[C---:B------:R-:W-:Y:S02]  /*12f70*/  FFMA.FTZ R64, R143.reuse, UR4, R64 ;  /* 0x000000048f407c23 */ /* 0x040fe40008010040 */
[----:B------:R-:W-:Y:S02]  /*12f80*/  FFMA.FTZ R66, R143, UR4, R66 ;  /* 0x000000048f427c23 */ /* 0x000fe40008010042 */
        /* <DEDUP_REMOVED lines=21> */
[----:B------:R-:W-:Y:S01]  /*130e0*/  FMNMX.FTZ R132, R52, R138, !PT ;  /* 0x0000008a34847209 */ /* 0x000fe20007810000 */
[C---:B------:R-:W-:Y:S01]  /*130f0*/  FFMA.FTZ R77, R133.reuse, UR4, R77 ;  /* 0x00000004854d7c23 */ /* 0x040fe2000801004d */
[----:B------:R-:W3:Y:S01]  /*13100*/  I2F R3, R3 ;  /* 0x0000000300037306 */ /* 0x000ee20000201400 */
        /* <DEDUP_REMOVED lines=9> */
[----:B------:R-:W-:Y:S01]  /*131a0*/  IADD3 R132, R144, 0x68, RZ ;  /* 0x0000006890847810 */ /* 0x000fe20007ffe0ff */
[C---:B------:R-:W-:Y:S01]  /*131b0*/  FFMA.FTZ R88, R134.reuse, UR4, R88 ;  /* 0x0000000486587c23 */ /* 0x040fe20008010058 */
[----:B------:R-:W-:Y:S01]  /*131c0*/  FMNMX.FTZ R137, R61, R137, !PT ;  /* 0x000000893d897209 */ /* 0x000fe20007810000 */
[----:B------:R-:W-:Y:S01]  /*131d0*/  FFMA.FTZ R90, R134, UR4, R90 ;  /* 0x00000004865a7c23 */ /* 0x000fe2000801005a */
[----:B------:R-:W-:Y:S01]  /*131e0*/  FMNMX.FTZ R134, R31, R133, !PT ;  /* 0x000000851f867209 */ /* 0x000fe20007810000 */
[C---:B------:R-:W-:Y:S01]  /*131f0*/  FFMA.FTZ R85, R135.reuse, UR4, R85 ;  /* 0x0000000487557c23 */ /* 0x040fe20008010055 */
[----:B------:R-:W4:Y:S01]  /*13200*/  I2F R132, R132 ;  /* 0x0000008400847306 */ /* 0x000f220000201400 */
[----:B------:R-:W-:Y:S01]  /*13210*/  FMNMX.FTZ R137, R68, R137, !PT ;  /* 0x0000008944897209 */ /* 0x000fe20007810000 */
[C---:B------:R-:W-:Y:S01]  /*13220*/  FFMA.FTZ R87, R135.reuse, UR4, R87 ;  /* 0x0000000487577c23 */ /* 0x040fe20008010057 */
[----:B------:R-:W-:Y:S01]  /*13230*/  IADD3 R133, R144, 0x69, RZ ;  /* 0x0000006990857810 */ /* 0x000fe20007ffe0ff */
[----:B------:R-:W-:Y:S01]  /*13240*/  FFMA.FTZ R89, R135, UR4, R89 ;  /* 0x0000000487597c23 */ /* 0x000fe20008010059 */
[----:B------:R-:W-:Y:S01]  /*13250*/  FMNMX.FTZ R137, R69, R137, !PT ;  /* 0x0000008945897209 */ /* 0x000fe20007810000 */
[----:B------:R-:W-:Y:S01]  /*13260*/  FFMA.FTZ R91, R135, UR4, R91 ;  /* 0x00000004875b7c23 */ /* 0x000fe2000801005b */
[----:B------:R-:W-:Y:S01]  /*13270*/  FMNMX.FTZ R134, R38, R134, !PT ;  /* 0x0000008626867209 */ /* 0x000fe20007810000 */
[C---:B------:R-:W-:Y:S02]  /*13280*/  FFMA.FTZ R92, R136.reuse, UR4, R92 ;  /* 0x00000004885c7c23 */ /* 0x040fe4000801005c */
[----:B------:R-:W3:Y:S01]  /*13290*/  I2F R133, R133 ;  /* 0x0000008500857306 */ /* 0x000ee20000201400 */
[C---:B------:R-:W-:Y:S01]  /*132a0*/  FFMA.FTZ R94, R136.reuse, UR4, R94 ;  /* 0x00000004885e7c23 */ /* 0x040fe2000801005e */
[----:B------:R-:W-:Y:S01]  /*132b0*/  FMNMX.FTZ R135, R39, R134, !PT ;  /* 0x0000008627877209 */ /* 0x000fe20007810000 */
[----:B------:R-:W-:Y:S01]  /*132c0*/  FFMA.FTZ R96, R136, UR4, R96 ;  /* 0x0000000488607c23 */ /* 0x000fe20008010060 */
[----:B------:R-:W-:Y:S01]  /*132d0*/  IADD3 R134, R144, 0x70, RZ ;  /* 0x0000007090867810 */ /* 0x000fe20007ffe0ff */
[----:B------:R-:W-:Y:S01]  /*132e0*/  FFMA.FTZ R98, R136, UR4, R98 ;  /* 0x0000000488627c23 */ /* 0x000fe20008010062 */
[----:B------:R-:W-:Y:S01]  /*132f0*/  FMNMX.FTZ R136, R76, R137, !PT ;  /* 0x000000894c887209 */ /* 0x000fe20007810000 */
[----:B-1----:R-:W-:Y:S01]  /*13300*/  FFMA.FTZ R93, R0, UR4, R93 ;  /* 0x00000004005d7c23 */ /* 0x002fe2000801005d */
[----:B------:R-:W-:Y:S01]  /*13310*/  FMNMX.FTZ R135, R46, R135, !PT ;  /* 0x000000872e877209 */ /* 0x000fe20007810000 */
[C---:B------:R-:W-:Y:S01]  /*13320*/  FFMA.FTZ R95, R0.reuse, UR4, R95 ;  /* 0x00000004005f7c23 */ /* 0x040fe2000801005f */
[----:B------:R-:W1:Y:S01]  /*13330*/  I2F R134, R134 ;  /* 0x0000008600867306 */ /* 0x000e620000201400 */
[----:B------:R-:W-:Y:S01]  /*13340*/  FMNMX.FTZ R136, R77, R136, !PT ;  /* 0x000000884d887209 */ /* 0x000fe20007810000 */
[C---:B------:R-:W-:Y:S01]  /*13350*/  FFMA.FTZ R97, R0.reuse, UR4, R97 ;  /* 0x0000000400617c23 */ /* 0x040fe20008010061 */
[----:B------:R-:W-:Y:S01]  /*13360*/  FMNMX.FTZ R135, R47, R135, !PT ;  /* 0x000000872f877209 */ /* 0x000fe20007810000 */
[----:B------:R-:W-:Y:S01]  /*13370*/  FFMA.FTZ R99, R0, UR4, R99 ;  /* 0x0000000400637c23 */ /* 0x000fe20008010063 */
[----:B------:R-:W-:Y:S01]  /*13380*/  IADD3 R0, R144, 0x71, RZ ;  /* 0x0000007190007810 */ /* 0x000fe20007ffe0ff */
[----:B--2---:R-:W-:Y:S01]  /*13390*/  FFMA.FTZ R100, R2, UR4, R100 ;  /* 0x0000000402647c23 */ /* 0x004fe20008010064 */
[----:B------:R-:W-:Y:S01]  /*133a0*/  FMNMX.FTZ R136, R84, R136, !PT ;  /* 0x0000008854887209 */ /* 0x000fe20007810000 */
[----:B------:R-:W-:Y:S01]  /*133b0*/  FFMA.FTZ R102, R2, UR4, R102 ;  /* 0x0000000402667c23 */ /* 0x000fe20008010066 */
[----:B------:R-:W-:Y:S01]  /*133c0*/  FMNMX.FTZ R135, R54, R135, !PT ;  /* 0x0000008736877209 */ /* 0x000fe20007810000 */
[C---:B------:R-:W-:Y:S01]  /*133d0*/  FFMA.FTZ R104, R2.reuse, UR4, R104 ;  /* 0x0000000402687c23 */ /* 0x040fe20008010068 */
[----:B------:R-:W2:Y:S01]  /*133e0*/  I2F R0, R0 ;  /* 0x0000000000007306 */ /* 0x000ea20000201400 */
[----:B------:R-:W-:Y:S01]  /*133f0*/  FFMA.FTZ R106, R2, UR4, R106 ;  /* 0x00000004026a7c23 */ /* 0x000fe2000801006a */
[----:B------:R-:W-:Y:S01]  /*13400*/  IADD3 R2, R144, 0x78, RZ ;  /* 0x0000007890027810 */ /* 0x000fe20007ffe0ff */
[----:B---3--:R-:W-:Y:S01]  /*13410*/  FFMA.FTZ R101, R3, UR4, R101 ;  /* 0x0000000403657c23 */ /* 0x008fe20008010065 */
[----:B------:R-:W-:Y:S01]  /*13420*/  FMNMX.FTZ R136, R85, R136, !PT ;  /* 0x0000008855887209 */ /* 0x000fe20007810000 */
[----:B------:R-:W-:Y:S01]  /*13430*/  FFMA.FTZ R103, R3, UR4, R103 ;  /* 0x0000000403677c23 */ /* 0x000fe20008010067 */
[----:B------:R-:W-:Y:S01]  /*13440*/  FMNMX.FTZ R135, R55, R135, !PT ;  /* 0x0000008737877209 */ /* 0x000fe20007810000 */
[C---:B------:R-:W-:Y:S01]  /*13450*/  FFMA.FTZ R105, R3.reuse, UR4, R105 ;  /* 0x0000000403697c23 */ /* 0x040fe20008010069 */
[----:B------:R-:W-:Y:S01]  /*13460*/  FMNMX.FTZ R136, R92, R136, !PT ;  /* 0x000000885c887209 */ /* 0x000fe20007810000 */
[----:B------:R-:W-:Y:S01]  /*13470*/  FFMA.FTZ R107, R3, UR4, R107 ;  /* 0x00000004036b7c23 */ /* 0x000fe2000801006b */
[----:B------:R-:W3:Y:S01]  /*13480*/  I2F R2, R2 ;  /* 0x0000000200027306 */ /* 0x000ee20000201400 */
[C---:B----4-:R-:W-:Y:S01]  /*13490*/  FFMA.FTZ R108, R132.reuse, UR4, R108 ;  /* 0x00000004846c7c23 */ /* 0x050fe2000801006c */
[----:B------:R-:W-:Y:S01]  /*134a0*/  FMNMX.FTZ R136, R93, R136, !PT ;  /* 0x000000885d887209 */ /* 0x000fe20007810000 */
[----:B------:R-:W-:Y:S01]  /*134b0*/  FFMA.FTZ R110, R132, UR4, R110 ;  /* 0x00000004846e7c23 */ /* 0x000fe2000801006e */
[----:B------:R-:W-:Y:S01]  /*134c0*/  IADD3 R3, R144, 0x79, RZ ;  /* 0x0000007990037810 */ /* 0x000fe20007ffe0ff */
[----:B------:R-:W-:Y:S01]  /*134d0*/  FFMA.FTZ R112, R132, UR4, R112 ;  /* 0x0000000484707c23 */ /* 0x000fe20008010070 */
[----:B------:R-:W-:Y:S01]  /*134e0*/  FMNMX.FTZ R136, R100, R136, !PT ;  /* 0x0000008864887209 */ /* 0x000fe20007810000 */
[----:B------:R-:W-:Y:S01]  /*134f0*/  FFMA.FTZ R114, R132, UR4, R114 ;  /* 0x0000000484727c23 */ /* 0x000fe20008010072 */
[----:B------:R-:W-:Y:S01]  /*13500*/  FMNMX.FTZ R135, R62, R135, !PT ;  /* 0x000000873e877209 */ /* 0x000fe20007810000 */
[C---:B------:R-:W-:Y:S01]  /*13510*/  FFMA.FTZ R109, R133.reuse, UR4, R109 ;  /* 0x00000004856d7c23 */ /* 0x040fe2000801006d */
[----:B------:R-:W4:Y:S01]  /*13520*/  I2F R3, R3 ;  /* 0x0000000300037306 */ /* 0x000f220000201400 */
[----:B------:R-:W-:Y:S01]  /*13530*/  FFMA.FTZ R111, R133, UR4, R111 ;  /* 0x00000004856f7c23 */ /* 0x000fe2000801006f */
[----:B------:R-:W-:Y:S01]  /*13540*/  FMNMX.FTZ R136, R101, R136, !PT ;  /* 0x0000008865887209 */ /* 0x000fe20007810000 */
[----:B------:R-:W-:Y:S01]  /*13550*/  FFMA.FTZ R113, R133, UR4, R113 ;  /* 0x0000000485717c23 */ /* 0x000fe20008010071 */
[----:B------:R-:W-:Y:S01]  /*13560*/  FMNMX.FTZ R135, R63, R135, !PT ;  /* 0x000000873f877209 */ /* 0x000fe20007810000 */
[----:B------:R-:W-:Y:S01]  /*13570*/  FFMA.FTZ R115, R133, UR4, R115 ;  /* 0x0000000485737c23 */ /* 0x000fe20008010073 */
[----:B------:R-:W-:Y:S01]  /*13580*/  FMNMX.FTZ R133, R108, R136, !PT ;  /* 0x000000886c857209 */ /* 0x000fe20007810000 */
[----:B-1----:R-:W-:Y:S01]  /*13590*/  FFMA.FTZ R116, R134, UR4, R116 ;  /* 0x0000000486747c23 */ /* 0x002fe20008010074 */
[----:B------:R-:W-:Y:S01]  /*135a0*/  FMNMX.FTZ R135, R70, R135, !PT ;  /* 0x0000008746877209 */ /* 0x000fe20007810000 */
[C---:B------:R-:W-:Y:S01]  /*135b0*/  FFMA.FTZ R118, R134.reuse, UR4, R118 ;  /* 0x0000000486767c23 */ /* 0x040fe20008010076 */
[----:B------:R-:W-:Y:S01]  /*135c0*/  FMNMX.FTZ R133, R109, R133, !PT ;  /* 0x000000856d857209 */ /* 0x000fe20007810000 */
[C---:B------:R-:W-:Y:S01]  /*135d0*/  FFMA.FTZ R120, R134.reuse, UR4, R120 ;  /* 0x0000000486787c23 */ /* 0x040fe20008010078 */
[----:B------:R-:W-:Y:S01]  /*135e0*/  FMNMX.FTZ R132, R71, R135, !PT ;  /* 0x0000008747847209 */ /* 0x000fe20007810000 */
[----:B------:R-:W-:Y:S01]  /*135f0*/  FFMA.FTZ R122, R134, UR4, R122 ;  /* 0x00000004867a7c23 */ /* 0x000fe2000801007a */
[----:B------:R-:W-:Y:S01]  /*13600*/  FMNMX.FTZ R133, R116, R133, !PT ;  /* 0x0000008574857209 */ /* 0x000fe20007810000 */
[----:B--2---:R-:W-:Y:S01]  /*13610*/  FFMA.FTZ R117, R0, UR4, R117 ;  /* 0x0000000400757c23 */ /* 0x004fe20008010075 */
[----:B------:R-:W-:Y:S01]  /*13620*/  FMNMX.FTZ R132, R78, R132, !PT ;  /* 0x000000844e847209 */ /* 0x000fe20007810000 */
[C---:B------:R-:W-:Y:S02]  /*13630*/  FFMA.FTZ R119, R0.reuse, UR4, R119 ;  /* 0x0000000400777c23 */ /* 0x040fe40008010077 */
[C---:B------:R-:W-:Y:S01]  /*13640*/  FFMA.FTZ R121, R0.reuse, UR4, R121 ;  /* 0x0000000400797c23 */ /* 0x040fe20008010079 */
[----:B------:R-:W-:Y:S01]  /*13650*/  FMNMX.FTZ R132, R79, R132, !PT ;  /* 0x000000844f847209 */ /* 0x000fe20007810000 */
[----:B------:R-:W-:Y:S01]  /*13660*/  FFMA.FTZ R123, R0, UR4, R123 ;  /* 0x00000004007b7c23 */ /* 0x000fe2000801007b */
[----:B------:R-:W-:Y:S01]  /*13670*/  FMNMX.FTZ R0, R117, R133, !PT ;  /* 0x0000008575007209 */ /* 0x000fe20007810000 */
[----:B---3--:R-:W-:Y:S01]  /*13680*/  FFMA.FTZ R124, R2, UR4, R124 ;  /* 0x00000004027c7c23 */ /* 0x008fe2000801007c */
[----:B------:R-:W-:Y:S01]  /*13690*/  FMNMX.FTZ R132, R86, R132, !PT ;  /* 0x0000008456847209 */ /* 0x000fe20007810000 */
[C---:B------:R-:W-:Y:S02]  /*136a0*/  FFMA.FTZ R126, R2.reuse, UR4, R126 ;  /* 0x00000004027e7c23 */ /* 0x040fe4000801007e */
[C---:B------:R-:W-:Y:S01]  /*136b0*/  FFMA.FTZ R128, R2.reuse, UR4, R128 ;  /* 0x0000000402807c23 */ /* 0x040fe20008010080 */
[----:B------:R-:W-:Y:S01]  /*136c0*/  FMNMX.FTZ R132, R87, R132, !PT ;  /* 0x0000008457847209 */ /* 0x000fe20007810000 */
[----:B------:R-:W-:Y:S01]  /*136d0*/  FFMA.FTZ R130, R2, UR4, R130 ;  /* 0x0000000402827c23 */ /* 0x000fe20008010082 */
[----:B------:R-:W-:Y:S01]  /*136e0*/  FMNMX.FTZ R2, R124, R0, !PT ;  /* 0x000000007c027209 */ /* 0x000fe20007810000 */
[C---:B----4-:R-:W-:Y:S01]  /*136f0*/  FFMA.FTZ R125, R3.reuse, UR4, R125 ;  /* 0x00000004037d7c23 */ /* 0x050fe2000801007d */
[----:B------:R-:W-:Y:S01]  /*13700*/  FMNMX.FTZ R132, R94, R132, !PT ;  /* 0x000000845e847209 */ /* 0x000fe20007810000 */
[C---:B------:R-:W-:Y:S02]  /*13710*/  FFMA.FTZ R127, R3.reuse, UR4, R127 ;  /* 0x00000004037f7c23 */ /* 0x040fe4000801007f */
[----:B------:R-:W-:Y:S01]  /*13720*/  FFMA.FTZ R129, R3, UR4, R129 ;  /* 0x0000000403817c23 */ /* 0x000fe20008010081 */
[----:B------:R-:W-:Y:S01]  /*13730*/  FMNMX.FTZ R0, R95, R132, !PT ;  /* 0x000000845f007209 */ /* 0x000fe20007810000 */
[----:B------:R-:W-:Y:S01]  /*13740*/  FFMA.FTZ R131, R3, UR4, R131 ;  /* 0x0000000403837c23 */ /* 0x000fe20008010083 */
        /* <DEDUP_REMOVED lines=10> */
[----:B------:R-:W-:Y:S03]  /*137f0*/  FMNMX.FTZ R0, R127, R0, !PT ;  /* 0x000000007f007209 */ /* 0x000fe60007810000 */
[----:B------:R-:W1:Y:S08]  /*13800*/  SHFL.BFLY PT, R133, R2, 0x1, 0x1f ;  /* 0x0c201f0002857f89 */ /* 0x000e7000000e0000 */
[----:B------:R-:W2:Y:S01]  /*13810*/  SHFL.BFLY PT, R135, R0, 0x2, 0x1f ;  /* 0x0c401f0000877f89 */ /* 0x000ea200000e0000 */
[----:B-1----:R-:W-:Y:S04]  /*13820*/  FMNMX.FTZ R133, R2, R133, !PT ;  /* 0x0000008502857209 */ /* 0x002fe80007810000 */
[C---:B------:R-:W-:Y:S01]  /*13830*/  FSETP.NEU.FTZ.AND P0, PT, R133.reuse, -INF , PT ;  /* 0xff8000008500780b */ /* 0x040fe20003f1d000 */
[C---:B------:R-:W-:Y:S01]  /*13840*/  FADD.FTZ R2, -R133.reuse, R188 ;  /* 0x000000bc85027221 */ /* 0x040fe20000010100 */
[----:B--2---:R-:W-:Y:S03]  /*13850*/  FMNMX.FTZ R135, R0, R135, !PT ;  /* 0x0000008700877209 */ /* 0x004fe60007810000 */
[----:B------:R-:W-:Y:S02]  /*13860*/  FMUL.FTZ R2, R2, c[0x0][0x23c] ;  /* 0x00008f0002027a20 */ /* 0x000fe40000410000 */
[----:B------:R-:W-:Y:S02]  /*13870*/  FMUL.FTZ R0, R133, c[0x0][0x23c] ;  /* 0x00008f0085007a20 */ /* 0x000fe40000410000 */
[----:B------:R-:W1:Y:S01]  /*13880*/  MUFU.EX2 R134, R2 ;  /* 0x0000000200867308 */ /* 0x000e620000000800 */
[----:B------:R-:W2:Y:S02]  /*13890*/  SHFL.BFLY PT, R136, R135, 0x1, 0x1f ;  /* 0x0c201f0087887f89 */ /* 0x000ea400000e0000 */
[----:B------:R-:W-:Y:S05]  /*138a0*/  FSEL R132, R0, RZ, P0 ;  /* 0x000000ff00847208 */ /* 0x000fea0000000000 */
        /* <DEDUP_REMOVED lines=10> */
[C---:B-1----:R-:W-:Y:S02]  /*13950*/  FMUL.FTZ R216, R134.reuse, R216 ;  /* 0x000000d886d87220 */ /* 0x042fe40000410000 */
[C---:B------:R-:W-:Y:S02]  /*13960*/  FMUL.FTZ R217, R134.reuse, R217 ;  /* 0x000000d986d97220 */ /* 0x040fe40000410000 */
[C---:B------:R-:W-:Y:S02]  /*13970*/  FMUL.FTZ R208, R134.reuse, R208 ;  /* 0x000000d086d07220 */ /* 0x040fe40000410000 */
[----:B------:R-:W-:Y:S02]  /*13980*/  FMUL.FTZ R209, R134, R209 ;  /* 0x000000d186d17220 */ /* 0x000fe40000410000 */
[--C-:B------:R-:W-:Y:S01]  /*13990*/  FFMA.FTZ R68, R68, c[0x0][0x23c], -R132.reuse ;  /* 0x00008f0044447a23 */ /* 0x100fe20000010884 */
[----:B------:R-:W-:Y:S01]  /*139a0*/  MUFU.EX2 R45, R45 ;  /* 0x0000002d002d7308 */ /* 0x000fe20000000800 */
[--C-:B------:R-:W-:Y:S02]  /*139b0*/  FFMA.FTZ R69, R69, c[0x0][0x23c], -R132.reuse ;  /* 0x00008f0045457a23 */ /* 0x100fe40000010884 */
[--C-:B------:R-:W-:Y:S02]  /*139c0*/  FFMA.FTZ R92, R92, c[0x0][0x23c], -R132.reuse ;  /* 0x00008f005c5c7a23 */ /* 0x100fe40000010884 */
[--C-:B------:R-:W-:Y:S02]  /*139d0*/  FFMA.FTZ R93, R93, c[0x0][0x23c], -R132.reuse ;  /* 0x00008f005d5d7a23 */ /* 0x100fe40000010884 */
[--C-:B------:R-:W-:Y:S01]  /*139e0*/  FFMA.FTZ R149, R12, c[0x0][0x23c], -R132.reuse ;  /* 0x00008f000c957a23 */ /* 0x100fe20000010884 */
[----:B--2---:R-:W-:Y:S01]  /*139f0*/  FMNMX.FTZ R12, R135, R136, !PT ;  /* 0x00000088870c7209 */ /* 0x004fe20007810000 */
[--C-:B------:R-:W-:Y:S01]  /*13a00*/  FFMA.FTZ R0, R4, c[0x0][0x23c], -R132.reuse ;  /* 0x00008f0004007a23 */ /* 0x100fe20000010884 */
[----:B------:R-:W-:Y:S01]  /*13a10*/  MUFU.EX2 R156, R156 ;  /* 0x0000009c009c7308 */ /* 0x000fe20000000800 */
[--C-:B------:R-:W-:Y:S01]  /*13a20*/  FFMA.FTZ R153, R20, c[0x0][0x23c], -R132.reuse ;  /* 0x00008f0014997a23 */ /* 0x100fe20000010884 */
[----:B------:R-:W-:Y:S01]  /*13a30*/  FMNMX.FTZ R20, R8, R186, !PT ;  /* 0x000000ba08147209 */ /* 0x000fe20007810000 */
[C---:B------:R-:W-:Y:S01]  /*13a40*/  FADD.FTZ R2, -R12.reuse, R187 ;  /* 0x000000bb0c027221 */ /* 0x040fe20000010100 */
[----:B------:R-:W-:Y:S01]  /*13a50*/  FSETP.NEU.FTZ.AND P0, PT, R12, -INF , PT ;  /* 0xff8000000c00780b */ /* 0x000fe20003f1d000 */
[--C-:B------:R-:W-:Y:S01]  /*13a60*/  FFMA.FTZ R150, R5, c[0x0][0x23c], -R132.reuse ;  /* 0x00008f0005967a23 */ /* 0x100fe20000010884 */
[----:B------:R-:W-:Y:S01]  /*13a70*/  FMNMX.FTZ R20, R9, R20, !PT ;  /* 0x0000001409147209 */ /* 0x000fe20007810000 */
[--C-:B------:R-:W-:Y:S02]  /*13a80*/  FFMA.FTZ R148, R13, c[0x0][0x23c], -R132.reuse ;  /* 0x00008f000d947a23 */ /* 0x100fe40000010884 */
[--C-:B------:R-:W-:Y:S01]  /*13a90*/  FFMA.FTZ R151, R28, c[0x0][0x23c], -R132.reuse ;  /* 0x00008f001c977a23 */ /* 0x100fe20000010884 */
[----:B------:R-:W-:Y:S01]  /*13aa0*/  MUFU.EX2 R149, R149 ;  /* 0x0000009500957308 */ /* 0x000fe20000000800 */
[----:B------:R-:W-:Y:S01]  /*13ab0*/  FMNMX.FTZ R20, R16, R20, !PT ;  /* 0x0000001410147209 */ /* 0x000fe20007810000 */
[--C-:B------:R-:W-:Y:S02]  /*13ac0*/  FFMA.FTZ R152, R29, c[0x0][0x23c], -R132.reuse ;  /* 0x00008f001d987a23 */ /* 0x100fe40000010884 */
[--C-:B------:R-:W-:Y:S01]  /*13ad0*/  FFMA.FTZ R154, R21, c[0x0][0x23c], -R132.reuse ;  /* 0x00008f00159a7a23 */ /* 0x100fe20000010884 */
[----:B------:R-:W-:Y:S01]  /*13ae0*/  FMNMX.FTZ R20, R17, R20, !PT ;  /* 0x0000001411147209 */ /* 0x000fe20007810000 */
[----:B------:R-:W-:Y:S02]  /*13af0*/  FMUL.FTZ R3, R12, c[0x0][0x23c] ;  /* 0x00008f000c037a20 */ /* 0x000fe40000410000 */
[----:B------:R-:W-:Y:S01]  /*13b00*/  FMUL.FTZ R220, R134, R220 ;  /* 0x000000dc86dc7220 */ /* 0x000fe20000410000 */
[----:B------:R-:W-:Y:S01]  /*13b10*/  FMNMX.FTZ R20, R24, R20, !PT ;  /* 0x0000001418147209 */ /* 0x000fe20007810000 */
[----:B------:R-:W-:Y:S01]  /*13b20*/  MUFU.EX2 R148, R148 ;  /* 0x0000009400947308 */ /* 0x000fe20000000800 */
[C---:B------:R-:W-:Y:S02]  /*13b30*/  FMUL.FTZ R221, R134.reuse, R221 ;  /* 0x000000dd86dd7220 */ /* 0x040fe40000410000 */
[----:B------:R-:W-:Y:S01]  /*13b40*/  FMNMX.FTZ R20, R25, R20, !PT ;  /* 0x0000001419147209 */ /* 0x000fe20007810000 */
[C---:B------:R-:W-:Y:S02]  /*13b50*/  FMUL.FTZ R212, R134.reuse, R212 ;  /* 0x000000d486d47220 */ /* 0x040fe40000410000 */
[----:B------:R-:W-:Y:S01]  /*13b60*/  FMUL.FTZ R213, R134, R213 ;  /* 0x000000d586d57220 */ /* 0x000fe20000410000 */
[----:B------:R-:W-:Y:S01]  /*13b70*/  FMNMX.FTZ R20, R32, R20, !PT ;  /* 0x0000001420147209 */ /* 0x000fe20007810000 */
        /* <DEDUP_REMOVED lines=16> */
[----:B------:R-:W-:Y:S05]  /*13c80*/  IMAD.U32 R4, RZ, RZ, UR7 ;  /* 0x00000007ff047e24 */ /* 0x000fea000f8e00ff */
[----:B------:R-:W1:Y:S01]  /*13c90*/  MUFU.EX2 R135, R2 ;  /* 0x0000000200877308 */ /* 0x000e620000000800 */
[----:B------:R-:W-:Y:S05]  /*13ca0*/  LOP3.LUT R4, R245, UR33, R4, 0x96, !PT ;  /* 0x00000021f5047c12 */ /* 0x000fea000f8e9604 */
[----:B------:R-:W-:Y:S04]  /*13cb0*/  IMAD.WIDE.U32 R4, R4, -0x326172a9, RZ ;  /* 0xcd9e8d5704047825 */ /* 0x000fe800078e00ff */
[----:B------:R-:W-:Y:S01]  /*13cc0*/  MUFU.EX2 R152, R152 ;  /* 0x0000009800987308 */ /* 0x000fe20000000800 */
[--C-:B------:R-:W-:Y:S02]  /*13cd0*/  LOP3.LUT R158, R167, UR15, R4.reuse, 0x96, !PT ;  /* 0x0000000fa79e7c12 */ /* 0x100fe4000f8e9604 */
[----:B------:R-:W-:Y:S02]  /*13ce0*/  LOP3.LUT R160, R169, UR15, R4, 0x96, !PT ;  /* 0x0000000fa9a07c12 */ /* 0x000fe4000f8e9604 */
[----:B------:R-:W-:Y:S01]  /*13cf0*/  LOP3.LUT R13, R5, UR17, R242, 0x96, !PT ;  /* 0x00000011050d7c12 */ /* 0x000fe2000f8e96f2 */
[----:B------:R-:W-:Y:S04]  /*13d00*/  IMAD.WIDE.U32 R158, R158, -0x2daee0ad, RZ ;  /* 0xd2511f539e9e7825 */ /* 0x000fe800078e00ff */
[----:B------:R-:W2:Y:S01]  /*13d10*/  MUFU.EX2 R153, R153 ;  /* 0x0000009900997308 */ /* 0x000ea20000000800 */
[----:B------:R-:W-:Y:S04]  /*13d20*/  IMAD.WIDE.U32 R138, R13, -0x2daee0ad, RZ ;  /* 0xd2511f530d8a7825 */ /* 0x000fe800078e00ff */
[C---:B-1----:R-:W-:Y:S02]  /*13d30*/  FMUL.FTZ R218, R135.reuse, R218 ;  /* 0x000000da87da7220 */ /* 0x042fe40000410000 */
[C---:B------:R-:W-:Y:S02]  /*13d40*/  FMUL.FTZ R219, R135.reuse, R219 ;  /* 0x000000db87db7220 */ /* 0x040fe40000410000 */
[C---:B------:R-:W-:Y:S01]  /*13d50*/  FMUL.FTZ R210, R135.reuse, R210 ;  /* 0x000000d287d27220 */ /* 0x040fe20000410000 */
[----:B------:R-:W-:Y:S01]  /*13d60*/  MUFU.EX2 R154, R154 ;  /* 0x0000009a009a7308 */ /* 0x000fe20000000800 */
[C---:B------:R-:W-:Y:S02]  /*13d70*/  FMUL.FTZ R211, R135.reuse, R211 ;  /* 0x000000d387d37220 */ /* 0x040fe40000410000 */
[----:B------:R-:W-:Y:S04]  /*13d80*/  IMAD.WIDE.U32 R160, R160, -0x2daee0ad, RZ ;  /* 0xd2511f53a0a07825 */ /* 0x000fe800078e00ff */
[----:B------:R-:W-:Y:S01]  /*13d90*/  FMUL.FTZ R222, R135, R222 ;  /* 0x000000de87de7220 */ /* 0x000fe20000410000 */
[----:B------:R-:W-:Y:S01]  /*13da0*/  LOP3.LUT R138, R161, UR12, R138, 0x96, !PT ;  /* 0x0000000ca18a7c12 */ /* 0x000fe2000f8e968a */
[C---:B------:R-:W-:Y:S01]  /*13db0*/  FMUL.FTZ R223, R135.reuse, R223 ;  /* 0x000000df87df7220 */ /* 0x040fe20000410000 */
[----:B------:R-:W-:Y:S01]  /*13dc0*/  MUFU.EX2 R60, R60 ;  /* 0x0000003c003c7308 */ /* 0x000fe20000000800 */
[C---:B------:R-:W-:Y:S02]  /*13dd0*/  FMUL.FTZ R214, R135.reuse, R214 ;  /* 0x000000d687d67220 */ /* 0x040fe40000410000 */
[----:B------:R-:W-:Y:S02]  /*13de0*/  FMUL.FTZ R215, R135, R215 ;  /* 0x000000d787d77220 */ /* 0x000fe40000410000 */
[----:B------:R-:W-:Y:S01]  /*13df0*/  IMAD.U32 R2, RZ, RZ, UR6 ;  /* 0x00000006ff027e24 */ /* 0x000fe2000f8e00ff */
[----:B------:R-:W-:Y:S02]  /*13e00*/  UIADD3 UR6, UR7, 0x2, URZ ;  /* 0x0000000207067890 */ /* 0x000fe4000fffe03f */
[----:B------:R-:W-:Y:S02]  /*13e10*/  UIADD3 UR7, UR7, 0x3, URZ ;  /* 0x0000000307077890 */ /* 0x000fe4000fffe03f */
[----:B------:R-:W-:Y:S01]  /*13e20*/  MUFU.EX2 R61, R61 ;  /* 0x0000003d003d7308 */ /* 0x000fe20000000800 */
[----:B------:R-:W-:Y:S05]  /*13e30*/  LOP3.LUT R2, R245, UR33, R2, 0x96, !PT ;  /* 0x00000021f5027c12 */ /* 0x000fea000f8e9602 */
[----:B------:R-:W-:Y:S01]  /*13e40*/  IMAD.WIDE.U32 R174, R2, -0x326172a9, RZ ;  /* 0xcd9e8d5702ae7825 */ /* 0x000fe200078e00ff */
[----:B------:R-:W-:Y:S03]  /*13e50*/  LOP3.LUT R2, R5, UR17, R224, 0x96, !PT ;  /* 0x0000001105027c12 */ /* 0x000fe6000f8e96e0 */
[----:B------:R-:W-:Y:S01]  /*13e60*/  MUFU.EX2 R52, R52 ;  /* 0x0000003400347308 */ /* 0x000fe20000000800 */
[--C-:B------:R-:W-:Y:S01]  /*13e70*/  LOP3.LUT R140, R169, UR15, R174.reuse, 0x96, !PT ;  /* 0x0000000fa98c7c12 */ /* 0x100fe2000f8e96ae */
[----:B------:R-:W-:Y:S01]  /*13e80*/  IMAD.WIDE.U32 R142, R2, -0x2daee0ad, RZ ;  /* 0xd2511f53028e7825 */ /* 0x000fe200078e00ff */
[----:B------:R-:W-:Y:S02]  /*13e90*/  LOP3.LUT R174, R167, UR15, R174, 0x96, !PT ;  /* 0x0000000fa7ae7c12 */ /* 0x000fe4000f8e96ae */
[----:B------:R-:W-:Y:S01]  /*13ea0*/  LOP3.LUT R2, R139, UR14, R226, 0x96, !PT ;  /* 0x0000000e8b027c12 */ /* 0x000fe2000f8e96e2 */
[----:B------:R-:W-:Y:S01]  /*13eb0*/  IMAD.WIDE.U32 R138, R138, -0x326172a9, RZ ;  /* 0xcd9e8d578a8a7825 */ /* 0x000fe200078e00ff */
[C---:B------:R-:W-:Y:S02]  /*13ec0*/  LOP3.LUT R5, R175.reuse, UR17, R224, 0x96, !PT ;  /* 0x00000011af057c12 */ /* 0x040fe4000f8e96e0 */
[----:B------:R-:W-:Y:S01]  /*13ed0*/  LOP3.LUT R4, R175, UR17, R242, 0x96, !PT ;  /* 0x00000011af047c12 */ /* 0x000fe2000f8e96f2 */
[----:B------:R-:W-:Y:S01]  /*13ee0*/  MUFU.EX2 R53, R53 ;  /* 0x0000003500357308 */ /* 0x000fe20000000800 */
[----:B------:R-:W-:Y:S01]  /*13ef0*/  IMAD.WIDE.U32 R146, R2, -0x326172a9, RZ ;  /* 0xcd9e8d5702927825 */ /* 0x000fe200078e00ff */
[----:B------:R-:W-:Y:S02]  /*13f00*/  LOP3.LUT R13, R143, UR14, R190, 0x96, !PT ;  /* 0x0000000e8f0d7c12 */ /* 0x000fe4000f8e96be */
[----:B------:R-:W-:Y:S01]  /*13f10*/  LOP3.LUT R142, R159, UR12, R142, 0x96, !PT ;  /* 0x0000000c9f8e7c12 */ /* 0x000fe2000f8e968e */
[----:B------:R-:W-:Y:S01]  /*13f20*/  IMAD.WIDE.U32 R162, R5, -0x2daee0ad, RZ ;  /* 0xd2511f5305a27825 */ /* 0x000fe200078e00ff */
[----:B------:R-:W-:Y:S02]  /*13f30*/  LOP3.LUT R146, R139, UR11, R146, 0x96, !PT ;  /* 0x0000000b8b927c12 */ /* 0x000fe4000f8e9692 */
[----:B------:R-:W-:Y:S01]  /*13f40*/  LOP3.LUT R2, R147, UR13, R168, 0x96, !PT ;  /* 0x0000000d93027c12 */ /* 0x000fe2000f8e96a8 */
[----:B------:R-:W-:Y:S01]  /*13f50*/  IMAD.WIDE.U32 R136, R4, -0x2daee0ad, RZ ;  /* 0xd2511f5304887825 */ /* 0x000fe200078e00ff */
[----:B------:R-:W-:Y:S01]  /*13f60*/  MUFU.EX2 R76, R76 ;  /* 0x0000004c004c7308 */ /* 0x000fe20000000800 */
[----:B------:R-:W-:Y:S02]  /*13f70*/  LOP3.LUT R5, R163, UR14, R190, 0x96, !PT ;  /* 0x0000000ea3057c12 */ /* 0x000fe4000f8e96be */
[----:B------:R-:W-:Y:S01]  /*13f80*/  IMAD.WIDE.U32 R164, R2, -0x2daee0ad, RZ ;  /* 0xd2511f5302a47825 */ /* 0x000fe200078e00ff */
[----:B------:R-:W-:Y:S03]  /*13f90*/  LOP3.LUT R4, R137, UR14, R226, 0x96, !PT ;  /* 0x0000000e89047c12 */ /* 0x000fe6000f8e96e2 */
[----:B------:R-:W-:Y:S01]  /*13fa0*/  IMAD.WIDE.U32 R146, R146, -0x2daee0ad, RZ ;  /* 0xd2511f5392927825 */ /* 0x000fe200078e00ff */
[----:B------:R-:W-:Y:S02]  /*13fb0*/  LOP3.LUT R2, R165, UR10, R160, 0x96, !PT ;  /* 0x0000000aa5027c12 */ /* 0x000fe4000f8e96a0 */
[----:B------:R-:W-:Y:S01]  /*13fc0*/  MUFU.EX2 R77, R77 ;  /* 0x0000004d004d7308 */ /* 0x000fe20000000800 */
[----:B------:R-:W-:Y:S04]  /*13fd0*/  IMAD.WIDE.U32 R36, R5, -0x326172a9, RZ ;  /* 0xcd9e8d5705247825 */ /* 0x000fe800078e00ff */
[----:B------:R-:W-:Y:S01]  /*13fe0*/  IMAD.WIDE.U32 R28, R13, -0x326172a9, RZ ;  /* 0xcd9e8d570d1c7825 */ /* 0x000fe200078e00ff */
[--C-:B------:R-:W-:Y:S02]  /*13ff0*/  LOP3.LUT R5, R37, UR13, R166.reuse, 0x96, !PT ;  /* 0x0000000d25057c12 */ /* 0x100fe4000f8e96a6 */
[----:B------:R-:W-:Y:S01]  /*14000*/  FMNMX.FTZ R37, R33, R20, !PT ;  /* 0x0000001421257209 */ /* 0x000fe20007810000 */
[----:B------:R-:W-:Y:S01]  /*14010*/  IMAD.WIDE.U32 R142, R142, -0x326172a9, RZ ;  /* 0xcd9e8d578e8e7825 */ /* 0x000fe200078e00ff */
[----:B------:R-:W-:Y:S01]  /*14020*/  MUFU.EX2 R68, R68 ;  /* 0x0000004400447308 */ /* 0x000fe20000000800 */
[----:B------:R-:W-:Y:S02]  /*14030*/  FMNMX.FTZ R20, R10, R185, !PT ;  /* 0x000000b90a147209 */ /* 0x000fe40007810000 */
[----:B------:R-:W-:Y:S01]  /*14040*/  FMNMX.FTZ R37, R40, R37, !PT ;  /* 0x0000002528257209 */ /* 0x000fe20007810000 */
[----:B------:R-:W-:Y:S01]  /*14050*/  IMAD.WIDE.U32 R234, R5, -0x2daee0ad, RZ ;  /* 0xd2511f5305ea7825 */ /* 0x000fe200078e00ff */
[----:B------:R-:W-:Y:S02]  /*14060*/  FMNMX.FTZ R20, R11, R20, !PT ;  /* 0x000000140b147209 */ /* 0x000fe40007810000 */
[----:B------:R-:W-:Y:S01]  /*14070*/  FMNMX.FTZ R37, R41, R37, !PT ;  /* 0x0000002529257209 */ /* 0x000fe20007810000 */
[----:B------:R-:W-:Y:S01]  /*14080*/  IMAD.WIDE.U32 R144, R4, -0x326172a9, RZ ;  /* 0xcd9e8d5704907825 */ /* 0x000fe200078e00ff */
[----:B------:R-:W-:Y:S01]  /*14090*/  LOP3.LUT R4, R29, UR13, R166, 0x96, !PT ;  /* 0x0000000d1d047c12 */ /* 0x000fe2000f8e96a6 */
[----:B------:R-:W-:Y:S01]  /*140a0*/  MUFU.EX2 R69, R69 ;  /* 0x0000004500457308 */ /* 0x000fe20000000800 */
[----:B------:R-:W-:Y:S01]  /*140b0*/  FMNMX.FTZ R20, R18, R20, !PT ;  /* 0x0000001412147209 */ /* 0x000fe20007810000 */
[----:B------:R-:W-:Y:S01]  /*140c0*/  IMAD.WIDE.U32 R140, R140, -0x2daee0ad, RZ ;  /* 0xd2511f538c8c7825 */ /* 0x000fe200078e00ff */
[----:B------:R-:W-:Y:S02]  /*140d0*/  LOP3.LUT R28, R143, UR11, R28, 0x96, !PT ;  /* 0x0000000b8f1c7c12 */ /* 0x000fe4000f8e961c */
[----:B------:R-:W-:Y:S01]  /*140e0*/  FMNMX.FTZ R20, R19, R20, !PT ;  /* 0x0000001413147209 */ /* 0x000fe20007810000 */
[----:B------:R-:W-:Y:S01]  /*140f0*/  IMAD.WIDE.U32 R160, R4, -0x2daee0ad, RZ ;  /* 0xd2511f5304a07825 */ /* 0x000fe200078e00ff */
[----:B------:R-:W-:Y:S02]  /*14100*/  LOP3.LUT R136, R141, UR12, R136, 0x96, !PT ;  /* 0x0000000c8d887c12 */ /* 0x000fe4000f8e9688 */
[----:B------:R-:W-:Y:S01]  /*14110*/  FMNMX.FTZ R20, R26, R20, !PT ;  /* 0x000000141a147209 */ /* 0x000fe20007810000 */
[----:B------:R-:W-:Y:S01]  /*14120*/  MUFU.EX2 R92, R92 ;  /* 0x0000005c005c7308 */ /* 0x000fe20000000800 */
[----:B------:R-:W-:Y:S01]  /*14130*/  IMAD.WIDE.U32 R28, R28, -0x2daee0ad, RZ ;  /* 0xd2511f531c1c7825 */ /* 0x000fe200078e00ff */
[----:B------:R-:W-:Y:S02]  /*14140*/  LOP3.LUT R13, R145, UR13, R168, 0x96, !PT ;  /* 0x0000000d910d7c12 */ /* 0x000fe4000f8e96a8 */
[----:B------:R-:W-:Y:S01]  /*14150*/  FMNMX.FTZ R20, R27, R20, !PT ;  /* 0x000000141b147209 */ /* 0x000fe20007810000 */
[----:B------:R-:W-:Y:S01]  /*14160*/  IMAD.WIDE.U32 R136, R136, -0x326172a9, RZ ;  /* 0xcd9e8d5788887825 */ /* 0x000fe200078e00ff */
[----:B------:R-:W-:Y:S02]  /*14170*/  LOP3.LUT R21, R29, UR8, R160, 0x96, !PT ;  /* 0x000000081d157c12 */ /* 0x000fe4000f8e96a0 */
[----:B------:R-:W-:Y:S01]  /*14180*/  FMNMX.FTZ R20, R34, R20, !PT ;  /* 0x0000001422147209 */ /* 0x000fe20007810000 */
[----:B------:R-:W-:Y:S01]  /*14190*/  IMAD.WIDE.U32 R174, R174, -0x2daee0ad, RZ ;  /* 0xd2511f53aeae7825 */ /* 0x000fe200078e00ff */
[----:B------:R-:W-:Y:S01]  /*141a0*/  MUFU.EX2 R93, R93 ;  /* 0x0000005d005d7308 */ /* 0x000fe20000000800 */
[----:B------:R-:W-:Y:S02]  /*141b0*/  LOP3.LUT R144, R137, UR11, R144, 0x96, !PT ;  /* 0x0000000b89907c12 */ /* 0x000fe4000f8e9690 */
[----:B------:R-:W-:Y:S02]  /*141c0*/  FMNMX.FTZ R20, R35, R20, !PT ;  /* 0x0000001423147209 */ /* 0x000fe40007810000 */
[----:B------:R-:W-:Y:S01]  /*141d0*/  LOP3.LUT R174, R235, UR10, R174, 0x96, !PT ;  /* 0x0000000aebae7c12 */ /* 0x000fe2000f8e96ae */
[----:B------:R-:W-:Y:S01]  /*141e0*/  IMAD.WIDE.U32 R144, R144, -0x2daee0ad, RZ ;  /* 0xd2511f5390907825 */ /* 0x000fe200078e00ff */
[----:B------:R-:W-:Y:S02]  /*141f0*/  LOP3.LUT R162, R175, UR12, R162, 0x96, !PT ;  /* 0x0000000cafa27c12 */ /* 0x000fe4000f8e96a2 */
[----:B------:R-:W-:Y:S01]  /*14200*/  LOP3.LUT R4, R147, UR8, R164, 0x96, !PT ;  /* 0x0000000893047c12 */ /* 0x000fe2000f8e96a4 */
[----:B------:R-:W-:Y:S01]  /*14210*/  MUFU.EX2 R84, R84 ;  /* 0x0000005400547308 */ /* 0x000fe20000000800 */
[----:B------:R-:W-:Y:S01]  /*14220*/  FMNMX.FTZ R20, R42, R20, !PT ;  /* 0x000000142a147209 */ /* 0x000fe20007810000 */
[----:B------:R-:W-:Y:S01]  /*14230*/  IMAD.WIDE.U32 R162, R162, -0x326172a9, RZ ;  /* 0xcd9e8d57a2a27825 */ /* 0x000fe200078e00ff */
[----:B------:R-:W-:Y:S02]  /*14240*/  FMNMX.FTZ R37, R48, R37, !PT ;  /* 0x0000002530257209 */ /* 0x000fe40007810000 */
[----:B------:R-:W-:Y:S02]  /*14250*/  FMNMX.FTZ R20, R43, R20, !PT ;  /* 0x000000142b147209 */ /* 0x000fe40007810000 */
[----:B------:R-:W-:Y:S02]  /*14260*/  LOP3.LUT R233, R163, UR11, R36, 0x96, !PT ;  /* 0x0000000ba3e97c12 */ /* 0x000fe4000f8e9624 */
[----:B------:R-:W-:Y:S01]  /*14270*/  LOP3.LUT R36, R161, UR10, R158, 0x96, !PT ;  /* 0x0000000aa1247c12 */ /* 0x000fe2000f8e969e */
[----:B------:R-:W-:Y:S01]  /*14280*/  MUFU.EX2 R85, R85 ;  /* 0x0000005500557308 */ /* 0x000fe20000000800 */
[----:B------:R-:W-:Y:S01]  /*14290*/  IMAD.WIDE.U32 R158, R13, -0x2daee0ad, RZ ;  /* 0xd2511f530d9e7825 */ /* 0x000fe200078e00ff */
[----:B------:R-:W-:Y:S02]  /*142a0*/  FMNMX.FTZ R20, R50, R20, !PT ;  /* 0x0000001432147209 */ /* 0x000fe40007810000 */
[----:B------:R-:W-:Y:S01]  /*142b0*/  FMNMX.FTZ R37, R49, R37, !PT ;  /* 0x0000002531257209 */ /* 0x000fe20007810000 */
[----:B------:R-:W-:Y:S01]  /*142c0*/  IMAD.WIDE.U32 R178, R233, -0x2daee0ad, RZ ;  /* 0xd2511f53e9b27825 */ /* 0x000fe200078e00ff */
[----:B------:R-:W-:Y:S02]  /*142d0*/  LOP3.LUT R13, R159, UR10, R140, 0x96, !PT ;  /* 0x0000000a9f0d7c12 */ /* 0x000fe4000f8e968c */
[----:B------:R-:W-:Y:S01]  /*142e0*/  LOP3.LUT R5, R145, UR8, R158, 0x96, !PT ;  /* 0x0000000891057c12 */ /* 0x000fe2000f8e969e */
[----:B------:R-:W-:Y:S01]  /*142f0*/  IMAD.WIDE.U32 R140, R2, -0x326172a9, RZ ;  /* 0xcd9e8d57028c7825 */ /* 0x000fe200078e00ff */
[----:B------:R-:W-:Y:S01]  /*14300*/  MUFU.EX2 R100, R100 ;  /* 0x0000006400647308 */ /* 0x000fe20000000800 */
[----:B------:R-:W-:Y:S02]  /*14310*/  FMNMX.FTZ R20, R51, R20, !PT ;  /* 0x0000001433147209 */ /* 0x000fe40007810000 */
[----:B------:R-:W-:Y:S01]  /*14320*/  IMAD.WIDE.U32 R158, R4, -0x326172a9, RZ ;  /* 0xcd9e8d57049e7825 */ /* 0x000fe200078e00ff */
[----:B------:R-:W-:Y:S02]  /*14330*/  FMNMX.FTZ R37, R56, R37, !PT ;  /* 0x0000002538257209 */ /* 0x000fe40007810000 */
[----:B------:R-:W-:Y:S01]  /*14340*/  FMNMX.FTZ R20, R58, R20, !PT ;  /* 0x000000143a147209 */ /* 0x000fe20007810000 */
[----:B------:R-:W-:Y:S01]  /*14350*/  IMAD.WIDE.U32 R160, R13, -0x326172a9, RZ ;  /* 0xcd9e8d570da07825 */ /* 0x000fe200078e00ff */
[C---:B------:R-:W-:Y:S02]  /*14360*/  LOP3.LUT R2, R158.reuse, 0xffff, RZ, 0xc0, !PT ;  /* 0x0000ffff9e027812 */ /* 0x040fe400078ec0ff */
[----:B------:R-:W-:Y:S01]  /*14370*/  MUFU.EX2 R101, R101 ;  /* 0x0000006500657308 */ /* 0x000fe20000000800 */
[----:B------:R-:W-:Y:S02]  /*14380*/  FMNMX.FTZ R137, R59, R20, !PT ;  /* 0x000000143b897209 */ /* 0x000fe40007810000 */
[----:B------:R-:W-:Y:S02]  /*14390*/  LOP3.LUT R20, R141, UR9, R138, 0x96, !PT ;  /* 0x000000098d147c12 */ /* 0x000fe4000f8e968a */
[----:B------:R-:W-:Y:S02]  /*143a0*/  LOP3.LUT R138, R159, UR19, R140, 0x96, !PT ;  /* 0x000000139f8a7c12 */ /* 0x000fe4000f8e968c */
[----:B------:R-:W-:Y:S02]  /*143b0*/  LOP3.LUT R140, R158, 0xff, RZ, 0xc0, !PT ;  /* 0x000000ff9e8c7812 */ /* 0x000fe400078ec0ff */
[----:B------:R-:W-:Y:S01]  /*143c0*/  SHF.R.U32.HI R141, RZ, 0x18, R158 ;  /* 0x00000018ff8d7819 */ /* 0x000fe2000001169e */
[----:B------:R-:W-:Y:S01]  /*143d0*/  MUFU.EX2 R108, R108 ;  /* 0x0000006c006c7308 */ /* 0x000fe20000000800 */
[----:B------:R-:W-:Y:S02]  /*143e0*/  SHF.R.U32.HI R143, RZ, 0x8, R2 ;  /* 0x00000008ff8f7819 */ /* 0x000fe40000011602 */
[----:B------:R-:W-:Y:S01]  /*143f0*/  SHF.R.U32.HI R4, RZ, 0x10, R158 ;  /* 0x00000010ff047819 */ /* 0x000fe2000001169e */
[----:B------:R-:W-:Y:S01]  /*14400*/  IMAD.WIDE.U32 R158, R36, -0x326172a9, RZ ;  /* 0xcd9e8d57249e7825 */ /* 0x000fe200078e00ff */
[----:B------:R-:W-:Y:S02]  /*14410*/  PRMT R140, R140, 0x5410, R143 ;  /* 0x000054108c8c7816 */ /* 0x000fe4000000008f */
[----:B------:R-:W-:Y:S02]  /*14420*/  LOP3.LUT R145, R4, 0xff, RZ, 0xc0, !PT ;  /* 0x000000ff04917812 */ /* 0x000fe400078ec0ff */
[----:B------:R-:W-:Y:S01]  /*14430*/  FMNMX.FTZ R37, R57, R37, !PT ;  /* 0x0000002539257209 */ /* 0x000fe20007810000 */
[----:B------:R-:W-:Y:S01]  /*14440*/  MUFU.EX2 R109, R109 ;  /* 0x0000006d006d7308 */ /* 0x000fe20000000800 */
[--C-:B------:R-:W-:Y:S01]  /*14450*/  HSET2.LE.AND R140, R140, R189.reuse, PT ;  /* 0x000000bd8c8c7233 */ /* 0x100fe20003803000 */
[----:B------:R-:W-:Y:S02]  /*14460*/  PRMT R141, R145, 0x5410, R141 ;  /* 0x00005410918d7816 */ /* 0x000fe4000000008d */
[----:B------:R-:W-:Y:S02]  /*14470*/  FMNMX.FTZ R37, R64, R37, !PT ;  /* 0x0000002540257209 */ /* 0x000fe40007810000 */
[----:B------:R-:W-:Y:S01]  /*14480*/  FMNMX.FTZ R137, R66, R137, !PT ;  /* 0x0000008942897209 */ /* 0x000fe20007810000 */
[--C-:B------:R-:W-:Y:S01]  /*14490*/  HSET2.LE.AND R141, R141, R189.reuse, PT ;  /* 0x000000bd8d8d7233 */ /* 0x100fe20003803000 */
[----:B------:R-:W-:Y:S01]  /*144a0*/  FMNMX.FTZ R29, R65, R37, !PT ;  /* 0x00000025411d7209 */ /* 0x000fe20007810000 */
[----:B------:R-:W-:Y:S01]  /*144b0*/  IMAD.WIDE.U32 R36, R21, -0x326172a9, RZ ;  /* 0xcd9e8d5715247825 */ /* 0x000fe200078e00ff */
[----:B------:R-:W-:Y:S01]  /*144c0*/  MUFU.EX2 R124, R124 ;  /* 0x0000007c007c7308 */ /* 0x000fe20000000800 */
[----:B------:R-:W-:Y:S02]  /*144d0*/  LOP3.LUT R21, R159, UR9, R142, 0x96, !PT ;  /* 0x000000099f157c12 */ /* 0x000fe4000f8e968e */
[----:B------:R-:W-:Y:S02]  /*144e0*/  FMNMX.FTZ R29, R72, R29, !PT ;  /* 0x0000001d481d7209 */ /* 0x000fe40007810000 */
[----:B------:R-:W-:Y:S01]  /*144f0*/  LOP3.LUT R139, R37, UR19, R158, 0x96, !PT ;  /* 0x00000013258b7c12 */ /* 0x000fe2000f8e969e */
[----:B------:R-:W-:Y:S01]  /*14500*/  IMAD.WIDE.U32 R158, R5, -0x326172a9, RZ ;  /* 0xcd9e8d57059e7825 */ /* 0x000fe200078e00ff */
[----:B------:R-:W-:Y:S02]  /*14510*/  SHF.R.U32.HI R142, RZ, 0x10, R36 ;  /* 0x00000010ff8e7819 */ /* 0x000fe40000011624 */
[----:B------:R-:W-:Y:S01]  /*14520*/  LOP3.LUT R173, R139, 0xff, RZ, 0xc0, !PT ;  /* 0x000000ff8bad7812 */ /* 0x000fe200078ec0ff */
[----:B------:R-:W-:Y:S01]  /*14530*/  MUFU.EX2 R125, R125 ;  /* 0x0000007d007d7308 */ /* 0x000fe20000000800 */
[----:B------:R-:W-:Y:S02]  /*14540*/  LOP3.LUT R163, R159, UR19, R160, 0x96, !PT ;  /* 0x000000139fa37c12 */ /* 0x000fe4000f8e96a0 */
[----:B------:R-:W-:Y:S02]  /*14550*/  LOP3.LUT R241, R158, 0xff, RZ, 0xc0, !PT ;  /* 0x000000ff9ef17812 */ /* 0x000fe400078ec0ff */
[--C-:B------:R-:W-:Y:S02]  /*14560*/  SHF.R.U32.HI R165, RZ, 0x18, R158.reuse ;  /* 0x00000018ffa57819 */ /* 0x100fe4000001169e */
[----:B------:R-:W-:Y:S02]  /*14570*/  SHF.R.U32.HI R172, RZ, 0x18, R139 ;  /* 0x00000018ffac7819 */ /* 0x000fe4000001168b */
[----:B------:R-:W-:Y:S01]  /*14580*/  LOP3.LUT R142, R142, 0xff, RZ, 0xc0, !PT ;  /* 0x000000ff8e8e7812 */ /* 0x000fe200078ec0ff */
[----:B------:R-:W-:Y:S01]  /*14590*/  MUFU.EX2 R116, R116 ;  /* 0x0000007400747308 */ /* 0x000fe20000000800 */
[----:B------:R-:W-:Y:S02]  /*145a0*/  LOP3.LUT R170, R36, 0xff, RZ, 0xc0, !PT ;  /* 0x000000ff24aa7812 */ /* 0x000fe400078ec0ff */
[----:B------:R-:W-:Y:S02]  /*145b0*/  FMNMX.FTZ R29, R73, R29, !PT ;  /* 0x0000001d491d7209 */ /* 0x000fe40007810000 */
[----:B------:R-:W-:Y:S02]  /*145c0*/  FMNMX.FTZ R137, R67, R137, !PT ;  /* 0x0000008943897209 */ /* 0x000fe40007810000 */
[----:B------:R-:W-:Y:S02]  /*145d0*/  FMNMX.FTZ R29, R80, R29, !PT ;  /* 0x0000001d501d7209 */ /* 0x000fe40007810000 */
[----:B------:R-:W-:Y:S01]  /*145e0*/  FMNMX.FTZ R137, R74, R137, !PT ;  /* 0x000000894a897209 */ /* 0x000fe20007810000 */
[----:B------:R-:W-:Y:S01]  /*145f0*/  MUFU.EX2 R132, R132 ;  /* 0x0000008400847308 */ /* 0x000fe20000000800 */
        /* <DEDUP_REMOVED lines=22> */
[----:B------:R-:W-:Y:S02]  /*14760*/  SHF.R.U32.HI R137, RZ, 0x10, R158 ;  /* 0x00000010ff897819 */ /* 0x000fe4000001169e */
[----:B------:R-:W-:Y:S02]  /*14770*/  FMNMX.FTZ R13, R128, R29, !PT ;  /* 0x0000001d800d7209 */ /* 0x000fe40007810000 */
[----:B------:R-:W-:Y:S02]  /*14780*/  LOP3.LUT R137, R137, 0xff, RZ, 0xc0, !PT ;  /* 0x000000ff89897812 */ /* 0x000fe400078ec0ff */
[----:B------:R-:W-:Y:S02]  /*14790*/  FMNMX.FTZ R5, R129, R13, !PT ;  /* 0x0000000d81057209 */ /* 0x000fe40007810000 */
[----:B------:R-:W-:Y:S02]  /*147a0*/  PRMT R165, R137, 0x5410, R165 ;  /* 0x0000541089a57816 */ /* 0x000fe400000000a5 */
[----:B------:R-:W-:Y:S01]  /*147b0*/  LOP3.LUT R29, R36, 0xffff, RZ, 0xc0, !PT ;  /* 0x0000ffff241d7812 */ /* 0x000fe200078ec0ff */
[----:B------:R-:W1:Y:S01]  /*147c0*/  SHFL.BFLY PT, R13, R5, 0x2, 0x1f ;  /* 0x0c401f00050d7f89 */ /* 0x000e6200000e0000 */
[----:B------:R-:W-:Y:S01]  /*147d0*/  LOP3.LUT R37, R161, UR9, R136, 0x96, !PT ;  /* 0x00000009a1257c12 */ /* 0x000fe2000f8e9688 */
[----:B------:R-:W-:Y:S01]  /*147e0*/  IMAD.WIDE.U32 R160, R20, -0x2daee0ad, RZ ;  /* 0xd2511f5314a07825 */ /* 0x000fe200078e00ff */
[----:B------:R-:W-:Y:S02]  /*147f0*/  LOP3.LUT R136, R158, 0xffff, RZ, 0xc0, !PT ;  /* 0x0000ffff9e887812 */ /* 0x000fe400078ec0ff */
[----:B------:R-:W-:Y:S01]  /*14800*/  SHF.R.U32.HI R29, RZ, 0x8, R29 ;  /* 0x00000008ff1d7819 */ /* 0x000fe2000001161d */
[----:B------:R-:W-:Y:S01]  /*14810*/  IMAD.WIDE.U32 R248, R37, -0x2daee0ad, RZ ;  /* 0xd2511f5325f87825 */ /* 0x000fe200078e00ff */
[----:B------:R-:W-:Y:S02]  /*14820*/  SHF.R.U32.HI R136, RZ, 0x8, R136 ;  /* 0x00000008ff887819 */ /* 0x000fe40000011688 */
[----:B------:R-:W-:Y:S01]  /*14830*/  LOP3.LUT R20, R161, UR18, R146, 0x96, !PT ;  /* 0x00000012a1147c12 */ /* 0x000fe2000f8e9692 */
[----:B------:R-:W-:Y:S01]  /*14840*/  IMAD.WIDE.U32 R146, R21, -0x2daee0ad, RZ ;  /* 0xd2511f5315927825 */ /* 0x000fe200078e00ff */
[----:B------:R-:W-:Y:S02]  /*14850*/  PRMT R241, R241, 0x5410, R136 ;  /* 0x00005410f1f17816 */ /* 0x000fe40000000088 */
[----:B------:R-:W-:Y:S02]  /*14860*/  LOP3.LUT R250, R248, 0xffff, RZ, 0xc0, !PT ;  /* 0x0000fffff8fa7812 */ /* 0x000fe400078ec0ff */
[----:B------:R-:W-:Y:S02]  /*14870*/  SHF.R.U32.HI R21, RZ, 0x18, R146 ;  /* 0x00000018ff157819 */ /* 0x000fe40000011692 */
[----:B------:R-:W-:Y:S02]  /*14880*/  SHF.R.U32.HI R251, RZ, 0x10, R248 ;  /* 0x00000010fffb7819 */ /* 0x000fe400000116f8 */
[----:B------:R-:W-:Y:S02]  /*14890*/  LOP3.LUT R171, R147, UR18, R28, 0x96, !PT ;  /* 0x0000001293ab7c12 */ /* 0x000fe4000f8e961c */
[----:B------:R-:W-:Y:S02]  /*148a0*/  SHF.R.U32.HI R28, RZ, 0x10, R146 ;  /* 0x00000010ff1c7819 */ /* 0x000fe40000011692 */
[C---:B------:R-:W-:Y:S02]  /*148b0*/  LOP3.LUT R252, R146.reuse, 0xffff, RZ, 0xc0, !PT ;  /* 0x0000ffff92fc7812 */ /* 0x040fe400078ec0ff */
[----:B------:R-:W-:Y:S02]  /*148c0*/  LOP3.LUT R187, R146, 0xff, RZ, 0xc0, !PT ;  /* 0x000000ff92bb7812 */ /* 0x000fe400078ec0ff */
[----:B------:R-:W-:Y:S02]  /*148d0*/  F2FP.PACK_AB R146, R148, R149 ;  /* 0x000000959492723e */ /* 0x000fe400000000ff */
[----:B------:R-:W-:Y:S02]  /*148e0*/  LOP3.LUT R37, R249, UR18, R144, 0x96, !PT ;  /* 0x00000012f9257c12 */ /* 0x000fe4000f8e9690 */
[----:B------:R-:W-:Y:S02]  /*148f0*/  LOP3.LUT R146, R140, R146, RZ, 0xc0, !PT ;  /* 0x000000928c927212 */ /* 0x000fe400078ec0ff */
[----:B------:R-:W-:Y:S01]  /*14900*/  F2FP.PACK_AB R144, R150, R0 ;  /* 0x000000009690723e */ /* 0x000fe200000000ff */
[----:B------:R-:W-:Y:S01]  /*14910*/  FFMA.FTZ R0, R180, R134, R0 ;  /* 0x00000086b4007223 */ /* 0x000fe20000010000 */
[----:B------:R-:W-:Y:S02]  /*14920*/  LOP3.LUT R249, R248, 0xff, RZ, 0xc0, !PT ;  /* 0x000000fff8f97812 */ /* 0x000fe400078ec0ff */
[----:B------:R-:W-:Y:S01]  /*14930*/  SHF.R.U32.HI R248, RZ, 0x18, R248 ;  /* 0x00000018fff87819 */ /* 0x000fe200000116f8 */
[----:B------:R-:W-:Y:S01]  /*14940*/  FADD.FTZ R150, R150, R0 ;  /* 0x0000000096967221 */ /* 0x000fe20000010000 */
[----:B------:R-:W-:Y:S02]  /*14950*/  PRMT R170, R170, 0x5410, R29 ;  /* 0x00005410aaaa7816 */ /* 0x000fe4000000001d */
[----:B------:R-:W-:Y:S01]  /*14960*/  SHF.R.U32.HI R29, RZ, 0x18, R160 ;  /* 0x00000018ff1d7819 */ /* 0x000fe200000116a0 */
[----:B------:R-:W-:Y:S01]  /*14970*/  FADD.FTZ R150, R149, R150 ;  /* 0x0000009695967221 */ /* 0x000fe20000010000 */
[----:B-1----:R-:W-:Y:S02]  /*14980*/  FMNMX.FTZ R13, R5, R13, !PT ;  /* 0x0000000d050d7209 */ /* 0x002fe40007810000 */
[----:B------:R-:W-:Y:S01]  /*14990*/  FSEL R5, R3, RZ, P0 ;  /* 0x000000ff03057208 */ /* 0x000fe20000000000 */
[----:B------:R-:W-:Y:S01]  /*149a0*/  FADD.FTZ R148, R148, R150 ;  /* 0x0000009694947221 */ /* 0x000fe20000010000 */
[----:B------:R-:W-:Y:S01]  /*149b0*/  SHF.R.U32.HI R36, RZ, 0x18, R36 ;  /* 0x00000018ff247819 */ /* 0x000fe20000011624 */
[----:B------:R-:W1:Y:S01]  /*149c0*/  SHFL.BFLY PT, R143, R13, 0x1, 0x1f ;  /* 0x0c201f000d8f7f89 */ /* 0x000e6200000e0000 */
[----:B------:R-:W-:Y:S01]  /*149d0*/  LOP3.LUT R175, R160, 0xffff, RZ, 0xc0, !PT ;  /* 0x0000ffffa0af7812 */ /* 0x000fe200078ec0ff */
[--C-:B------:R-:W-:Y:S01]  /*149e0*/  FFMA.FTZ R157, R14, c[0x0][0x23c], -R5.reuse ;  /* 0x00008f000e9d7a23 */ /* 0x100fe20000010805 */
[----:B------:R-:W-:Y:S01]  /*149f0*/  LOP3.LUT R14, R138, 0xffff, RZ, 0xc0, !PT ;  /* 0x0000ffff8a0e7812 */ /* 0x000fe200078ec0ff */
[--C-:B------:R-:W-:Y:S01]  /*14a00*/  FFMA.FTZ R158, R15, c[0x0][0x23c], -R5.reuse ;  /* 0x00008f000f9e7a23 */ /* 0x100fe20000010805 */
[----:B------:R-:W-:Y:S01]  /*14a10*/  SHF.R.U32.HI R15, RZ, 0x10, R138 ;  /* 0x00000010ff0f7819 */ /* 0x000fe2000001168a */
[----:B------:R-:W-:Y:S01]  /*14a20*/  FFMA.FTZ R161, R7, c[0x0][0x23c], -R5 ;  /* 0x00008f0007a17a23 */ /* 0x000fe20000010805 */
[----:B------:R-:W-:Y:S01]  /*14a30*/  SHF.R.U32.HI R7, RZ, 0x10, R139 ;  /* 0x00000010ff077819 */ /* 0x000fe2000001168b */
[----:B------:R-:W-:Y:S01]  /*14a40*/  MUFU.EX2 R157, R157 ;  /* 0x0000009d009d7308 */ /* 0x000fe20000000800 */
[----:B------:R-:W-:Y:S01]  /*14a50*/  PRMT R36, R142, 0x5410, R36 ;  /* 0x000054108e247816 */ /* 0x000fe20000000024 */
[--C-:B------:R-:W-:Y:S01]  /*14a60*/  FFMA.FTZ R30, R30, c[0x0][0x23c], -R5.reuse ;  /* 0x00008f001e1e7a23 */ /* 0x100fe20000010805 */
[----:B------:R-:W-:Y:S01]  /*14a70*/  LOP3.LUT R142, R138, 0xff, RZ, 0xc0, !PT ;  /* 0x000000ff8a8e7812 */ /* 0x000fe200078ec0ff */
[--C-:B------:R-:W-:Y:S01]  /*14a80*/  FFMA.FTZ R78, R78, c[0x0][0x23c], -R5.reuse ;  /* 0x00008f004e4e7a23 */ /* 0x100fe20000010805 */
[----:B------:R-:W-:Y:S01]  /*14a90*/  SHF.R.U32.HI R138, RZ, 0x18, R138 ;  /* 0x00000018ff8a7819 */ /* 0x000fe2000001168a */
[--C-:B------:R-:W-:Y:S01]  /*14aa0*/  FFMA.FTZ R38, R38, c[0x0][0x23c], -R5.reuse ;  /* 0x00008f0026267a23 */ /* 0x100fe20000010805 */
[----:B------:R-:W-:Y:S01]  /*14ab0*/  LOP3.LUT R145, R7, 0xff, RZ, 0xc0, !PT ;  /* 0x000000ff07917812 */ /* 0x000fe200078ec0ff */
[--C-:B------:R-:W-:Y:S01]  /*14ac0*/  FFMA.FTZ R46, R46, c[0x0][0x23c], -R5.reuse ;  /* 0x00008f002e2e7a23 */ /* 0x100fe20000010805 */
[----:B------:R-:W-:Y:S01]  /*14ad0*/  SHF.R.U32.HI R14, RZ, 0x8, R14 ;  /* 0x00000008ff0e7819 */ /* 0x000fe2000001160e */
[----:B------:R-:W3:Y:S01]  /*14ae0*/  MUFU.EX2 R158, R158 ;  /* 0x0000009e009e7308 */ /* 0x000ee20000000800 */
[----:B------:R-:W-:Y:S01]  /*14af0*/  PRMT R172, R145, 0x5410, R172 ;  /* 0x0000541091ac7816 */ /* 0x000fe200000000ac */
[--C-:B------:R-:W-:Y:S01]  /*14b00*/  FFMA.FTZ R47, R47, c[0x0][0x23c], -R5.reuse ;  /* 0x00008f002f2f7a23 */ /* 0x100fe20000010805 */
[----:B------:R-:W-:Y:S01]  /*14b10*/  PRMT R142, R142, 0x5410, R14 ;  /* 0x000054108e8e7816 */ /* 0x000fe2000000000e */
[--C-:B------:R-:W-:Y:S01]  /*14b20*/  FFMA.FTZ R62, R62, c[0x0][0x23c], -R5.reuse ;  /* 0x00008f003e3e7a23 */ /* 0x100fe20000010805 */
[----:B------:R-:W-:Y:S01]  /*14b30*/  SHF.R.U32.HI R188, RZ, 0x10, R160 ;  /* 0x00000010ffbc7819 */ /* 0x000fe200000116a0 */
[--C-:B------:R-:W-:Y:S01]  /*14b40*/  FFMA.FTZ R63, R63, c[0x0][0x23c], -R5.reuse ;  /* 0x00008f003f3f7a23 */ /* 0x100fe20000010805 */
[----:B-1----:R-:W-:Y:S01]  /*14b50*/  FMNMX.FTZ R13, R13, R143, !PT ;  /* 0x0000008f0d0d7209 */ /* 0x002fe20007810000 */
[--C-:B------:R-:W-:Y:S01]  /*14b60*/  HSET2.LE.AND R142, R142, R189.reuse, PT ;  /* 0x000000bd8e8e7233 */ /* 0x100fe20003803000 */
[----:B------:R-:W-:Y:S01]  /*14b70*/  LOP3.LUT R143, R139, 0xffff, RZ, 0xc0, !PT ;  /* 0x0000ffff8b8f7812 */ /* 0x000fe200078ec0ff */
[----:B------:R-:W-:Y:S01]  /*14b80*/  MUFU.EX2 R161, R161 ;  /* 0x000000a100a17308 */ /* 0x000fe20000000800 */
[----:B------:R-:W-:Y:S01]  /*14b90*/  LOP3.LUT R139, R15, 0xff, RZ, 0xc0, !PT ;  /* 0x000000ff0f8b7812 */ /* 0x000fe200078ec0ff */
[----:B------:R-:W-:Y:S01]  /*14ba0*/  FFMA.FTZ R54, R54, c[0x0][0x23c], -R5 ;  /* 0x00008f0036367a23 */ /* 0x000fe20000010805 */
[----:B------:R-:W-:Y:S01]  /*14bb0*/  SHF.R.U32.HI R143, RZ, 0x8, R143 ;  /* 0x00000008ff8f7819 */ /* 0x000fe2000001168f */
[----:B------:R-:W-:Y:S01]  /*14bc0*/  FFMA.FTZ R55, R55, c[0x0][0x23c], -R5 ;  /* 0x00008f0037377a23 */ /* 0x000fe20000010805 */
[----:B------:R-:W-:Y:S01]  /*14bd0*/  PRMT R7, R139, 0x5410, R138 ;  /* 0x000054108b077816 */ /* 0x000fe2000000008a */
[----:B--2---:R-:W-:Y:S01]  /*14be0*/  FADD.FTZ R148, R153, R148 ;  /* 0x0000009499947221 */ /* 0x004fe20000010000 */
[----:B------:R-:W-:Y:S01]  /*14bf0*/  LDSM.16.MT88.4 R136, [R231+0x4000] ;  /* 0x00400000e788783b */ /* 0x000fe20000004200 */
[----:B------:R-:W-:Y:S02]  /*14c00*/  PRMT R173, R173, 0x5410, R143 ;  /* 0x00005410adad7816 */ /* 0x000fe4000000008f */
[----:B------:R-:W-:Y:S01]  /*14c10*/  MUFU.EX2 R46, R46 ;  /* 0x0000002e002e7308 */ /* 0x000fe20000000800 */
[----:B------:R-:W-:Y:S01]  /*14c20*/  LOP3.LUT R144, R142, R144, RZ, 0xc0, !PT ;  /* 0x000000908e907212 */ /* 0x000fe200078ec0ff */
[--C-:B------:R-:W-:Y:S01]  /*14c30*/  HSET2.LE.AND R145, R7, R189.reuse, PT ;  /* 0x000000bd07917233 */ /* 0x100fe20003803000 */
[----:B------:R-:W-:Y:S02]  /*14c40*/  LOP3.LUT R188, R188, 0xff, RZ, 0xc0, !PT ;  /* 0x000000ffbcbc7812 */ /* 0x000fe400078ec0ff */
[----:B---3--:R-:W-:Y:S02]  /*14c50*/  F2FP.PACK_AB R147, R158, R157 ;  /* 0x0000009d9e93723e */ /* 0x008fe400000000ff */
[----:B------:R-:W-:Y:S02]  /*14c60*/  FSETP.NEU.FTZ.AND P0, PT, R13, -INF , PT ;  /* 0xff8000000d00780b */ /* 0x000fe40003f1d000 */
[----:B------:R-:W-:Y:S01]  /*14c70*/  LOP3.LUT R147, R141, R147, RZ, 0xc0, !PT ;  /* 0x000000938d937212 */ /* 0x000fe200078ec0ff */
[----:B------:R-:W1:Y:S01]  /*14c80*/  MUFU.EX2 R47, R47 ;  /* 0x0000002f002f7308 */ /* 0x000e620000000800 */
[----:B------:R-:W-:Y:S01]  /*14c90*/  LDSM.16.MT88.4 R140, [R240+0x4000] ;  /* 0x00400000f08c783b */ /* 0x000fe20000004200 */
[----:B------:R-:W-:Y:S02]  /*14ca0*/  LOP3.LUT R164, R160, 0xff, RZ, 0xc0, !PT ;  /* 0x000000ffa0a47812 */ /* 0x000fe400078ec0ff */
[----:B------:R-:W-:Y:S04]  /*14cb0*/  FMNMX.FTZ R2, R122, R2, !PT ;  /* 0x000000027a027209 */ /* 0x000fe80007810000 */
[----:B------:R-:W-:Y:S02]  /*14cc0*/  FMNMX.FTZ R2, R123, R2, !PT ;  /* 0x000000027b027209 */ /* 0x000fe40007810000 */
[----:B------:R-:W-:Y:S02]  /*14cd0*/  MUFU.EX2 R62, R62 ;  /* 0x0000003e003e7308 */ /* 0x000fe40000000800 */
[----:B------:R-:W-:Y:S04]  /*14ce0*/  FMNMX.FTZ R2, R130, R2, !PT ;  /* 0x0000000282027209 */ /* 0x000fe80007810000 */
[----:B------:R-:W-:Y:S01]  /*14cf0*/  FMNMX.FTZ R4, R131, R2, !PT ;  /* 0x0000000283047209 */ /* 0x000fe20007810000 */
[----:B------:R-:W-:Y:S02]  /*14d00*/  FFMA.FTZ R2, R6, c[0x0][0x23c], -R5 ;  /* 0x00008f0006027a23 */ /* 0x000fe40000010805 */
[----:B------:R-:W-:Y:S01]  /*14d10*/  FADD.FTZ R6, -R13, R186 ;  /* 0x000000ba0d067221 */ /* 0x000fe20000010100 */
[----:B------:R-:W-:Y:S01]  /*14d20*/  MUFU.EX2 R63, R63 ;  /* 0x0000003f003f7308 */ /* 0x000fe20000000800 */
[----:B------:R-:W2:Y:S02]  /*14d30*/  SHFL.BFLY PT, R3, R4, 0x2, 0x1f ;  /* 0x0c401f0004037f89 */ /* 0x000ea400000e0000 */
[----:B------:R-:W-:Y:S01]  /*14d40*/  FMUL.FTZ R6, R6, c[0x0][0x23c] ;  /* 0x00008f0006067a20 */ /* 0x000fe20000410000 */
[----:B-1----:R-:W-:Y:S06]  /*14d50*/  F2FP.PACK_AB R117, R47, R46 ;  /* 0x0000002e2f75723e */ /* 0x002fec00000000ff */
[----:B------:R-:W1:Y:S10]  /*14d60*/  MUFU.EX2 R15, R6 ;  /* 0x00000006000f7308 */ /* 0x000e740000000800 */
[----:B------:R-:W3:Y:S01]  /*14d70*/  MUFU.EX2 R2, R2 ;  /* 0x0000000200027308 */ /* 0x000ee20000000800 */
[----:B--2---:R-:W-:Y:S01]  /*14d80*/  FMNMX.FTZ R14, R4, R3, !PT ;  /* 0x00000003040e7209 */ /* 0x004fe20007810000 */
[----:B------:R-:W-:Y:S08]  /*14d90*/  FMUL.FTZ R3, R13, c[0x0][0x23c] ;  /* 0x00008f000d037a20 */ /* 0x000ff00000410000 */
[----:B------:R-:W-:Y:S01]  /*14da0*/  MUFU.EX2 R54, R54 ;  /* 0x0000003600367308 */ /* 0x000fe20000000800 */
[----:B------:R-:W2:Y:S01]  /*14db0*/  SHFL.BFLY PT, R4, R14, 0x1, 0x1f ;  /* 0x0c201f000e047f89 */ /* 0x000ea200000e0000 */
[----:B-1----:R-:W-:Y:S01]  /*14dc0*/  FMUL.FTZ R204, R15, R204 ;  /* 0x000000cc0fcc7220 */ /* 0x002fe20000410000 */
[----:B------:R-:W-:Y:S01]  /*14dd0*/  FSEL R6, R3, RZ, P0 ;  /* 0x000000ff03067208 */ /* 0x000fe20000000000 */
[C---:B------:R-:W-:Y:S02]  /*14de0*/  FMUL.FTZ R205, R15.reuse, R205 ;  /* 0x000000cd0fcd7220 */ /* 0x040fe40000410000 */
[C---:B------:R-:W-:Y:S04]  /*14df0*/  FMUL.FTZ R200, R15.reuse, R200 ;  /* 0x000000c80fc87220 */ /* 0x040fe80000410000 */
        /* <DEDUP_REMOVED lines=9> */
[--C-:B------:R-:W-:Y:S01]  /*14e90*/  FFMA.FTZ R3, R8, c[0x0][0x23c], -R6.reuse ;  /* 0x00008f0008037a23 */ /* 0x100fe20000010806 */
[----:B--2---:R-:W-:Y:S01]  /*14ea0*/  FMNMX.FTZ R8, R14, R4, !PT ;  /* 0x000000040e087209 */ /* 0x004fe20007810000 */
[--C-:B------:R-:W-:Y:S01]  /*14eb0*/  FFMA.FTZ R159, R16, c[0x0][0x23c], -R6.reuse ;  /* 0x00008f00109f7a23 */ /* 0x100fe20000010806 */
[----:B---3--:R-:W-:Y:S01]  /*14ec0*/  F2FP.PACK_AB R4, R161, R2 ;  /* 0x00000002a104723e */ /* 0x008fe200000000ff */
[--C-:B------:R-:W-:Y:S01]  /*14ed0*/  FFMA.FTZ R160, R17, c[0x0][0x23c], -R6.reuse ;  /* 0x00008f0011a07a23 */ /* 0x100fe20000010806 */
[----:B------:R1:W-:Y:S01]  /*14ee0*/  MUFU.EX2 R14, R9 ;  /* 0x00000009000e7308 */ /* 0x0003e20000000800 */
[C---:B------:R-:W-:Y:S01]  /*14ef0*/  FMUL.FTZ R7, R8.reuse, c[0x0][0x23c] ;  /* 0x00008f0008077a20 */ /* 0x040fe20000410000 */
[----:B------:R-:W-:Y:S01]  /*14f00*/  FSETP.NEU.FTZ.AND P0, PT, R8, -INF , PT ;  /* 0xff8000000800780b */ /* 0x000fe20003f1d000 */
[----:B------:R-:W-:Y:S01]  /*14f10*/  IMAD.WIDE.U32 R16, R174, -0x326172a9, RZ ;  /* 0xcd9e8d57ae107825 */ /* 0x000fe200078e00ff */
[----:B------:R-:W-:Y:S02]  /*14f20*/  LOP3.LUT R145, R145, R4, RZ, 0xc0, !PT ;  /* 0x0000000491917212 */ /* 0x000fe400078ec0ff */
[----:B------:R-:W-:Y:S01]  /*14f30*/  FSEL R7, R7, RZ, P0 ;  /* 0x000000ff07077208 */ /* 0x000fe20000000000 */
[----:B------:R-:W-:Y:S01]  /*14f40*/  FFMA.FTZ R134, R113, c[0x0][0x23c], -R6 ;  /* 0x00008f0071867a23 */ /* 0x000fe20000010806 */
[----:B------:R-:W-:Y:S01]  /*14f50*/  LOP3.LUT R17, R17, UR9, R162, 0x96, !PT ;  /* 0x0000000911117c12 */ /* 0x000fe2000f8e96a2 */
[----:B------:R-:W-:Y:S01]  /*14f60*/  FFMA.FTZ R56, R56, c[0x0][0x23c], -R6 ;  /* 0x00008f0038387a23 */ /* 0x000fe20000010806 */
[----:B------:R-:W-:Y:S01]  /*14f70*/  MUFU.EX2 R159, R159 ;  /* 0x0000009f009f7308 */ /* 0x000fe20000000800 */
[C---:B------:R-:W-:Y:S01]  /*14f80*/  HMMA.16816.F32 R216, R144.reuse, R138, R216 ;  /* 0x0000008a90d8723c */ /* 0x040fe200000018d8 */
[--C-:B------:R-:W-:Y:S01]  /*14f90*/  FFMA.FTZ R162, R19, c[0x0][0x23c], -R7.reuse ;  /* 0x00008f0013a27a23 */ /* 0x100fe20000010807 */
[----:B------:R-:W-:Y:S01]  /*14fa0*/  F2FP.PACK_AB R113, R109, R108 ;  /* 0x0000006c6d71723e */ /* 0x000fe200000000ff */
[--C-:B------:R-:W-:Y:S02]  /*14fb0*/  FFMA.FTZ R4, R10, c[0x0][0x23c], -R7.reuse ;  /* 0x00008f000a047a23 */ /* 0x100fe40000010807 */
[--C-:B------:R-:W-:Y:S02]  /*14fc0*/  FFMA.FTZ R10, R11, c[0x0][0x23c], -R7.reuse ;  /* 0x00008f000b0a7a23 */ /* 0x100fe40000010807 */
[--C-:B------:R-:W-:Y:S01]  /*14fd0*/  FFMA.FTZ R11, R18, c[0x0][0x23c], -R7.reuse ;  /* 0x00008f00120b7a23 */ /* 0x100fe20000010807 */
[C---:B------:R-:W-:Y:S01]  /*14fe0*/  HMMA.16816.F32 R208, R144.reuse, R142, R208 ;  /* 0x0000008e90d0723c */ /* 0x040fe200000018d0 */
[----:B------:R-:W2:Y:S03]  /*14ff0*/  MUFU.EX2 R160, R160 ;  /* 0x000000a000a07308 */ /* 0x000ea60000000800 */
[--C-:B------:R-:W-:Y:S01]  /*15000*/  HSET2.LE.AND R18, R170, R189.reuse, PT ;  /* 0x000000bdaa127233 */ /* 0x100fe20003803000 */
[----:B-1----:R-:W-:Y:S01]  /*15010*/  LOP3.LUT R9, R179, UR8, R234, 0x96, !PT ;  /* 0x00000008b3097c12 */ /* 0x002fe2000f8e96ea */
[--C-:B------:R-:W-:Y:S02]  /*15020*/  FFMA.FTZ R58, R58, c[0x0][0x23c], -R7.reuse ;  /* 0x00008f003a3a7a23 */ /* 0x100fe40000010807 */
[C---:B------:R-:W-:Y:S01]  /*15030*/  HMMA.16816.F32 R220, R144.reuse, R136, R220 ;  /* 0x0000008890dc723c */ /* 0x040fe200000018dc */
[----:B------:R-:W-:Y:S02]  /*15040*/  FFMA.FTZ R59, R59, c[0x0][0x23c], -R7 ;  /* 0x00008f003b3b7a23 */ /* 0x000fe40000010807 */
[----:B------:R-:W1:Y:S01]  /*15050*/  MUFU.EX2 R3, R3 ;  /* 0x0000000300037308 */ /* 0x000e620000000800 */
[----:B------:R-:W-:Y:S04]  /*15060*/  IMAD.WIDE.U32 R176, R9, -0x326172a9, RZ ;  /* 0xcd9e8d5709b07825 */ /* 0x000fe800078e00ff */
[----:B------:R-:W-:Y:S01]  /*15070*/  HMMA.16816.F32 R212, R144, R140, R212 ;  /* 0x0000008c90d4723c */ /* 0x000fe200000018d4 */
[----:B------:R-:W-:Y:S03]  /*15080*/  FADD.FTZ R9, -R8, R185 ;  /* 0x000000b908097221 */ /* 0x000fe60000010100 */
[----:B------:R-:W-:Y:S01]  /*15090*/  LOP3.LUT R185, R177, UR19, R16, 0x96, !PT ;  /* 0x00000013b1b97c12 */ /* 0x000fe2000f8e9610 */
[----:B------:R-:W-:Y:S01]  /*150a0*/  MUFU.EX2 R4, R4 ;  /* 0x0000000400047308 */ /* 0x000fe20000000800 */
[--C-:B------:R-:W-:Y:S01]  /*150b0*/  HSET2.LE.AND R16, R173, R189.reuse, PT ;  /* 0x000000bdad107233 */ /* 0x100fe20003803000 */
[----:B------:R-:W-:Y:S01]  /*150c0*/  LOP3.LUT R147, R176, 0xffff, RZ, 0xc0, !PT ;  /* 0x0000ffffb0937812 */ /* 0x000fe200078ec0ff */
[----:B------:R-:W-:Y:S01]  /*150d0*/  FMUL.FTZ R9, R9, c[0x0][0x23c] ;  /* 0x00008f0009097a20 */ /* 0x000fe20000410000 */
[----:B--2---:R-:W-:Y:S03]  /*150e0*/  F2FP.PACK_AB R19, R160, R159 ;  /* 0x0000009fa013723e */ /* 0x004fe600000000ff */
[----:B------:R-:W-:Y:S01]  /*150f0*/  LOP3.LUT R146, R176, 0xff, RZ, 0xc0, !PT ;  /* 0x000000ffb0927812 */ /* 0x000fe200078ec0ff */
[--C-:B------:R-:W-:Y:S01]  /*15100*/  FFMA.FTZ R82, R82, c[0x0][0x23c], -R7.reuse ;  /* 0x00008f0052527a23 */ /* 0x100fe20000010807 */
[----:B------:R-:W-:Y:S01]  /*15110*/  LOP3.LUT R18, R18, R19, RZ, 0xc0, !PT ;  /* 0x0000001312127212 */ /* 0x000fe200078ec0ff */
[----:B------:R-:W2:Y:S01]  /*15120*/  MUFU.EX2 R10, R10 ;  /* 0x0000000a000a7308 */ /* 0x000ea20000000800 */
[--C-:B------:R-:W-:Y:S01]  /*15130*/  HSET2.LE.AND R19, R36, R189.reuse, PT ;  /* 0x000000bd24137233 */ /* 0x100fe20003803000 */
[--C-:B------:R-:W-:Y:S01]  /*15140*/  SHF.R.U32.HI R145, RZ, 0x10, R176.reuse ;  /* 0x00000010ff917819 */ /* 0x100fe200000116b0 */
[--C-:B------:R-:W-:Y:S01]  /*15150*/  FFMA.FTZ R83, R83, c[0x0][0x23c], -R7.reuse ;  /* 0x00008f0053537a23 */ /* 0x100fe20000010807 */
[----:B-1----:R-:W-:Y:S01]  /*15160*/  F2FP.PACK_AB R170, R14, R3 ;  /* 0x000000030eaa723e */ /* 0x002fe200000000ff */
[--C-:B------:R-:W-:Y:S01]  /*15170*/  FFMA.FTZ R74, R74, c[0x0][0x23c], -R7.reuse ;  /* 0x00008f004a4a7a23 */ /* 0x100fe20000010807 */
[----:B------:R-:W-:Y:S01]  /*15180*/  SHF.R.U32.HI R144, RZ, 0x18, R176 ;  /* 0x00000018ff907819 */ /* 0x000fe200000116b0 */
[----:B------:R-:W-:Y:S01]  /*15190*/  IMAD.WIDE.U32 R176, R17, -0x2daee0ad, RZ ;  /* 0xd2511f5311b07825 */ /* 0x000fe200078e00ff */
[----:B------:R-:W-:Y:S01]  /*151a0*/  LOP3.LUT R16, R16, R170, RZ, 0xc0, !PT ;  /* 0x000000aa10107212 */ /* 0x000fe200078ec0ff */
[--C-:B------:R-:W-:Y:S01]  /*151b0*/  HSET2.LE.AND R17, R172, R189.reuse, PT ;  /* 0x000000bdac117233 */ /* 0x100fe20003803000 */
[----:B------:R-:W-:Y:S01]  /*151c0*/  MUFU.EX2 R11, R11 ;  /* 0x0000000b000b7308 */ /* 0x000fe20000000800 */
[----:B------:R-:W-:Y:S01]  /*151d0*/  LOP3.LUT R145, R145, 0xff, RZ, 0xc0, !PT ;  /* 0x000000ff91917812 */ /* 0x000fe200078ec0ff */
[--C-:B------:R-:W-:Y:S01]  /*151e0*/  FFMA.FTZ R75, R75, c[0x0][0x23c], -R7.reuse ;  /* 0x00008f004b4b7a23 */ /* 0x100fe20000010807 */
[----:B------:R-:W-:Y:S01]  /*151f0*/  LOP3.LUT R36, R177, UR18, R178, 0x96, !PT ;  /* 0x00000012b1247c12 */ /* 0x000fe2000f8e96b2 */
[--C-:B------:R-:W-:Y:S01]  /*15200*/  FFMA.FTZ R90, R90, c[0x0][0x23c], -R7.reuse ;  /* 0x00008f005a5a7a23 */ /* 0x100fe20000010807 */
[----:B------:R-:W-:Y:S01]  /*15210*/  LOP3.LUT R186, R176, 0xffff, RZ, 0xc0, !PT ;  /* 0x0000ffffb0ba7812 */ /* 0x000fe200078ec0ff */
[----:B------:R-:W-:Y:S01]  /*15220*/  FFMA.FTZ R91, R91, c[0x0][0x23c], -R7 ;  /* 0x00008f005b5b7a23 */ /* 0x000fe20000010807 */
[----:B------:R-:W-:Y:S01]  /*15230*/  SHF.R.U32.HI R174, RZ, 0x10, R176 ;  /* 0x00000010ffae7819 */ /* 0x000fe200000116b0 */
[----:B------:R-:W-:Y:S01]  /*15240*/  FFMA.FTZ R57, R57, c[0x0][0x23c], -R6 ;  /* 0x00008f0039397a23 */ /* 0x000fe20000010806 */
[----:B------:R-:W-:Y:S01]  /*15250*/  SHF.R.U32.HI R147, RZ, 0x8, R147 ;  /* 0x00000008ff937819 */ /* 0x000fe20000011693 */
[----:B------:R-:W1:Y:S01]  /*15260*/  MUFU.EX2 R162, R162 ;  /* 0x000000a200a27308 */ /* 0x000e620000000800 */
[----:B------:R-:W-:Y:S01]  /*15270*/  SHF.R.U32.HI R173, RZ, 0x18, R176 ;  /* 0x00000018ffad7819 */ /* 0x000fe200000116b0 */
[--C-:B------:R-:W-:Y:S01]  /*15280*/  FFMA.FTZ R64, R64, c[0x0][0x23c], -R6.reuse ;  /* 0x00008f0040407a23 */ /* 0x100fe20000010806 */
[----:B--2---:R-:W-:Y:S01]  /*15290*/  F2FP.PACK_AB R172, R10, R4 ;  /* 0x000000040aac723e */ /* 0x004fe200000000ff */
[--C-:B------:R-:W-:Y:S02]  /*152a0*/  FFMA.FTZ R65, R65, c[0x0][0x23c], -R6.reuse ;  /* 0x00008f0041417a23 */ /* 0x100fe40000010806 */
[--C-:B------:R-:W-:Y:S01]  /*152b0*/  FFMA.FTZ R48, R48, c[0x0][0x23c], -R6.reuse ;  /* 0x00008f0030307a23 */ /* 0x100fe20000010806 */
[----:B------:R-:W-:Y:S01]  /*152c0*/  LOP3.LUT R17, R17, R172, RZ, 0xc0, !PT ;  /* 0x000000ac11117212 */ /* 0x000fe200078ec0ff */
[----:B------:R-:W-:Y:S02]  /*152d0*/  FFMA.FTZ R49, R49, c[0x0][0x23c], -R6 ;  /* 0x00008f0031317a23 */ /* 0x000fe40000010806 */
[----:B------:R-:W2:Y:S01]  /*152e0*/  MUFU.EX2 R9, R9 ;  /* 0x0000000900097308 */ /* 0x000ea20000000800 */
[----:B------:R-:W-:Y:S01]  /*152f0*/  PRMT R172, R146, 0x5410, R147 ;  /* 0x0000541092ac7816 */ /* 0x000fe20000000093 */
[--C-:B------:R-:W-:Y:S01]  /*15300*/  FFMA.FTZ R147, R34, c[0x0][0x23c], -R7.reuse ;  /* 0x00008f0022937a23 */ /* 0x100fe20000010807 */
[----:B------:R-:W-:Y:S01]  /*15310*/  SHF.R.U32.HI R146, RZ, 0x8, R252 ;  /* 0x00000008ff927819 */ /* 0x000fe200000116fc */
[----:B------:R-:W-:Y:S01]  /*15320*/  FFMA.FTZ R66, R66, c[0x0][0x23c], -R7 ;  /* 0x00008f0042427a23 */ /* 0x000fe20000010807 */
[----:B------:R-:W-:Y:S01]  /*15330*/  SHF.R.U32.HI R252, RZ, 0x10, R185 ;  /* 0x00000010fffc7819 */ /* 0x000fe200000116b9 */
[----:B------:R-:W-:Y:S01]  /*15340*/  FFMA.FTZ R67, R67, c[0x0][0x23c], -R7 ;  /* 0x00008f0043437a23 */ /* 0x000fe20000010807 */
[----:B------:R-:W-:Y:S01]  /*15350*/  PRMT R146, R187, 0x5410, R146 ;  /* 0x00005410bb927816 */ /* 0x000fe20000000092 */
[--C-:B------:R-:W-:Y:S01]  /*15360*/  FFMA.FTZ R80, R80, c[0x0][0x23c], -R6.reuse ;  /* 0x00008f0050507a23 */ /* 0x100fe20000010806 */
[----:B------:R-:W-:Y:S01]  /*15370*/  LOP3.LUT R252, R252, 0xff, RZ, 0xc0, !PT ;  /* 0x000000fffcfc7812 */ /* 0x000fe200078ec0ff */
[----:B------:R-:W-:Y:S01]  /*15380*/  MUFU.EX2 R147, R147 ;  /* 0x0000009300937308 */ /* 0x000fe20000000800 */
[--C-:B------:R-:W-:Y:S02]  /*15390*/  FFMA.FTZ R81, R81, c[0x0][0x23c], -R6.reuse ;  /* 0x00008f0051517a23 */ /* 0x100fe40000010806 */
[--C-:B------:R-:W-:Y:S01]  /*153a0*/  FFMA.FTZ R72, R72, c[0x0][0x23c], -R6.reuse ;  /* 0x00008f0048487a23 */ /* 0x100fe20000010806 */
[----:B-1----:R-:W-:Y:S01]  /*153b0*/  F2FP.PACK_AB R170, R162, R11 ;  /* 0x0000000ba2aa723e */ /* 0x002fe200000000ff */
[----:B------:R-:W-:Y:S02]  /*153c0*/  FFMA.FTZ R73, R73, c[0x0][0x23c], -R6 ;  /* 0x00008f0049497a23 */ /* 0x000fe40000010806 */
[----:B------:R-:W-:Y:S01]  /*153d0*/  FFMA.FTZ R2, R181, R135, R2 ;  /* 0x00000087b5027223 */ /* 0x000fe20000010002 */
[----:B------:R-:W-:Y:S01]  /*153e0*/  LOP3.LUT R19, R19, R170, RZ, 0xc0, !PT ;  /* 0x000000aa13137212 */ /* 0x000fe200078ec0ff */
[----:B------:R-:W-:Y:S01]  /*153f0*/  FFMA.FTZ R3, R182, R15, R3 ;  /* 0x0000000fb6037223 */ /* 0x000fe20000010003 */
[----:B------:R-:W-:Y:S01]  /*15400*/  MUFU.EX2 R56, R56 ;  /* 0x0000003800387308 */ /* 0x000fe20000000800 */
[----:B------:R-:W-:Y:S01]  /*15410*/  LOP3.LUT R170, R176, 0xff, RZ, 0xc0, !PT ;  /* 0x000000ffb0aa7812 */ /* 0x000fe200078ec0ff */
[--C-:B------:R-:W-:Y:S02]  /*15420*/  FFMA.FTZ R96, R96, c[0x0][0x23c], -R6.reuse ;  /* 0x00008f0060607a23 */ /* 0x100fe40000010806 */
[C---:B--2---:R-:W-:Y:S02]  /*15430*/  FMUL.FTZ R206, R9.reuse, R206 ;  /* 0x000000ce09ce7220 */ /* 0x044fe40000410000 */
[C---:B------:R-:W-:Y:S02]  /*15440*/  FMUL.FTZ R207, R9.reuse, R207 ;  /* 0x000000cf09cf7220 */ /* 0x040fe40000410000 */
[C---:B------:R-:W-:Y:S02]  /*15450*/  FMUL.FTZ R202, R9.reuse, R202 ;  /* 0x000000ca09ca7220 */ /* 0x040fe40000410000 */
[----:B------:R-:W-:Y:S01]  /*15460*/  MUFU.EX2 R57, R57 ;  /* 0x0000003900397308 */ /* 0x000fe20000000800 */
[C---:B------:R-:W-:Y:S02]  /*15470*/  FMUL.FTZ R203, R9.reuse, R203 ;  /* 0x000000cb09cb7220 */ /* 0x040fe40000410000 */
[C---:B------:R-:W-:Y:S01]  /*15480*/  HMMA.16816.F32 R204, R16.reuse, R136, R204 ;  /* 0x0000008810cc723c */ /* 0x040fe200000018cc */
[C---:B------:R-:W-:Y:S02]  /*15490*/  FMUL.FTZ R198, R9.reuse, R198 ;  /* 0x000000c609c67220 */ /* 0x040fe40000410000 */
[C---:B------:R-:W-:Y:S02]  /*154a0*/  FMUL.FTZ R199, R9.reuse, R199 ;  /* 0x000000c709c77220 */ /* 0x040fe40000410000 */
[----:B------:R-:W-:Y:S02]  /*154b0*/  FMUL.FTZ R194, R9, R194 ;  /* 0x000000c209c27220 */ /* 0x000fe40000410000 */
[----:B------:R-:W-:Y:S01]  /*154c0*/  MUFU.EX2 R64, R64 ;  /* 0x0000004000407308 */ /* 0x000fe20000000800 */
[C---:B------:R-:W-:Y:S01]  /*154d0*/  HMMA.16816.F32 R200, R16.reuse, R138, R200 ;  /* 0x0000008a10c8723c */ /* 0x040fe200000018c8 */
[----:B------:R-:W-:Y:S03]  /*154e0*/  LOP3.LUT R137, R163, 0xffff, RZ, 0xc0, !PT ;  /* 0x0000ffffa3897812 */ /* 0x000fe600078ec0ff */
[----:B------:R-:W-:Y:S01]  /*154f0*/  FMUL.FTZ R195, R9, R195 ;  /* 0x000000c309c37220 */ /* 0x000fe20000410000 */
[----:B------:R-:W-:Y:S01]  /*15500*/  SHF.R.U32.HI R136, RZ, 0x8, R175 ;  /* 0x00000008ff887819 */ /* 0x000fe200000116af */
[--C-:B------:R-:W-:Y:S01]  /*15510*/  FFMA.FTZ R97, R97, c[0x0][0x23c], -R6.reuse ;  /* 0x00008f0061617a23 */ /* 0x100fe20000010806 */
[----:B------:R-:W-:Y:S01]  /*15520*/  LOP3.LUT R138, R28, 0xff, RZ, 0xc0, !PT ;  /* 0x000000ff1c8a7812 */ /* 0x000fe200078ec0ff */
[C---:B------:R-:W-:Y:S01]  /*15530*/  HMMA.16816.F32 R196, R16.reuse, R140, R196 ;  /* 0x0000008c10c4723c */ /* 0x040fe200000018c4 */
[----:B------:R-:W-:Y:S03]  /*15540*/  MUFU.EX2 R65, R65 ;  /* 0x0000004100417308 */ /* 0x000fe60000000800 */
[----:B------:R-:W-:Y:S01]  /*15550*/  LOP3.LUT R28, R20, 0xff, RZ, 0xc0, !PT ;  /* 0x000000ff141c7812 */ /* 0x000fe200078ec0ff */
[----:B------:R-:W-:Y:S01]  /*15560*/  FFMA.FTZ R139, R31, c[0x0][0x23c], -R5 ;  /* 0x00008f001f8b7a23 */ /* 0x000fe20000010805 */
[----:B------:R-:W-:Y:S01]  /*15570*/  SHF.R.U32.HI R31, RZ, 0x8, R137 ;  /* 0x00000008ff1f7819 */ /* 0x000fe20000011689 */
[----:B------:R-:W-:Y:S01]  /*15580*/  FFMA.FTZ R88, R88, c[0x0][0x23c], -R6 ;  /* 0x00008f0058587a23 */ /* 0x000fe20000010806 */
[----:B------:R-:W-:Y:S01]  /*15590*/  HMMA.16816.F32 R192, R16, R142, R192 ;  /* 0x0000008e10c0723c */ /* 0x000fe200000018c0 */
[----:B------:R-:W1:Y:S02]  /*155a0*/  LDSM.16.MT88.4 R16, [R240+0x4400] ;  /* 0x00440000f010783b */ /* 0x000e640000004200 */
[----:B------:R2:W-:Y:S01]  /*155b0*/  MUFU.EX2 R137, R139 ;  /* 0x0000008b00897308 */ /* 0x0005e20000000800 */
[----:B------:R-:W-:Y:S01]  /*155c0*/  PRMT R164, R164, 0x5410, R136 ;  /* 0x00005410a4a47816 */ /* 0x000fe20000000088 */
[----:B------:R-:W-:Y:S01]  /*155d0*/  FFMA.FTZ R89, R89, c[0x0][0x23c], -R6 ;  /* 0x00008f0059597a23 */ /* 0x000fe20000010806 */
[----:B------:R-:W-:Y:S01]  /*155e0*/  PRMT R228, R138, 0x5410, R21 ;  /* 0x000054108ae47816 */ /* 0x000fe20000000015 */
[----:B------:R-:W-:Y:S01]  /*155f0*/  FFMA.FTZ R138, R23, c[0x0][0x23c], -R5 ;  /* 0x00008f00178a7a23 */ /* 0x000fe20000010805 */
[----:B------:R-:W-:Y:S01]  /*15600*/  PRMT R175, R145, 0x5410, R144 ;  /* 0x0000541091af7816 */ /* 0x000fe20000000090 */
[----:B------:R-:W-:Y:S03]  /*15610*/  FFMA.FTZ R143, R24, c[0x0][0x23c], -R6 ;  /* 0x00008f00188f7a23 */ /* 0x000fe60000010806 */
[----:B------:R-:W-:Y:S01]  /*15620*/  PRMT R144, R188, 0x5410, R29 ;  /* 0x00005410bc907816 */ /* 0x000fe2000000001d */
[----:B------:R3:W-:Y:S01]  /*15630*/  MUFU.EX2 R136, R30 ;  /* 0x0000001e00887308 */ /* 0x0007e20000000800 */
[----:B------:R-:W-:Y:S01]  /*15640*/  LOP3.LUT R29, R163, 0xff, RZ, 0xc0, !PT ;  /* 0x000000ffa31d7812 */ /* 0x000fe200078ec0ff */
[--C-:B------:R-:W-:Y:S01]  /*15650*/  FFMA.FTZ R98, R98, c[0x0][0x23c], -R7.reuse ;  /* 0x00008f0062627a23 */ /* 0x100fe20000010807 */
[----:B------:R-:W-:Y:S01]  /*15660*/  F2FP.PACK_AB R23, R152, R151 ;  /* 0x000000979817723e */ /* 0x000fe200000000ff */
[----:B------:R-:W-:Y:S01]  /*15670*/  FFMA.FTZ R99, R99, c[0x0][0x23c], -R7 ;  /* 0x00008f0063637a23 */ /* 0x000fe20000010807 */
[----:B------:R-:W-:Y:S01]  /*15680*/  PRMT R177, R29, 0x5410, R31 ;  /* 0x000054101db17816 */ /* 0x000fe2000000001f */
[----:B------:R-:W-:Y:S01]  /*15690*/  FFMA.FTZ R4, R183, R9, R4 ;  /* 0x00000009b7047223 */ /* 0x000fe20000010004 */
[----:B------:R-:W-:Y:S01]  /*156a0*/  F2FP.PACK_AB R142, R154, R153 ;  /* 0x000000999a8e723e */ /* 0x000fe200000000ff */
[----:B------:R-:W-:Y:S01]  /*156b0*/  FADD.FTZ R161, R161, R2 ;  /* 0x00000002a1a17221 */ /* 0x000fe20000010000 */
[----:B------:R-:W-:Y:S01]  /*156c0*/  SHF.R.U32.HI R140, RZ, 0x10, R20 ;  /* 0x00000010ff8c7819 */ /* 0x000fe20000011614 */
[----:B------:R-:W-:Y:S01]  /*156d0*/  MUFU.EX2 R138, R138 ;  /* 0x0000008a008a7308 */ /* 0x000fe20000000800 */
[----:B------:R-:W-:Y:S02]  /*156e0*/  FADD.FTZ R14, R14, R3 ;  /* 0x000000030e0e7221 */ /* 0x000fe40000010000 */
[----:B------:R-:W-:Y:S01]  /*156f0*/  LOP3.LUT R140, R140, 0xff, RZ, 0xc0, !PT ;  /* 0x000000ff8c8c7812 */ /* 0x000fe200078ec0ff */
[----:B--2---:R-:W-:Y:S02]  /*15700*/  FFMA.FTZ R139, R22, c[0x0][0x23c], -R5 ;  /* 0x00008f00168b7a23 */ /* 0x004fe40000010805 */
[----:B------:R-:W-:Y:S02]  /*15710*/  IMAD.U32 R22, RZ, RZ, UR6 ;  /* 0x00000006ff167e24 */ /* 0x000fe4000f8e00ff */
[----:B------:R-:W-:Y:S02]  /*15720*/  FADD.FTZ R4, R10, R4 ;  /* 0x000000040a047221 */ /* 0x000fe40000010000 */
[----:B------:R-:W2:Y:S01]  /*15730*/  MUFU.EX2 R139, R139 ;  /* 0x0000008b008b7308 */ /* 0x000ea20000000800 */
[----:B------:R-:W-:Y:S01]  /*15740*/  LOP3.LUT R22, R245, UR33, R22, 0x96, !PT ;  /* 0x00000021f5167c12 */ /* 0x000fe2000f8e9616 */
[----:B------:R-:W-:Y:S01]  /*15750*/  FADD.FTZ R161, R157, R161 ;  /* 0x000000a19da17221 */ /* 0x000fe20000010000 */
[----:B---3--:R-:W-:Y:S01]  /*15760*/  LOP3.LUT R30, R20, 0xffff, RZ, 0xc0, !PT ;  /* 0x0000ffff141e7812 */ /* 0x008fe200078ec0ff */
[----:B------:R-:W-:Y:S01]  /*15770*/  FADD.FTZ R159, R159, R14 ;  /* 0x0000000e9f9f7221 */ /* 0x000fe20000010000 */
[----:B------:R-:W-:Y:S01]  /*15780*/  SHF.R.U32.HI R20, RZ, 0x18, R20 ;  /* 0x00000018ff147819 */ /* 0x000fe20000011614 */
[----:B------:R-:W-:Y:S01]  /*15790*/  IMAD.WIDE.U32 R178, R22, -0x326172a9, RZ ;  /* 0xcd9e8d5716b27825 */ /* 0x000fe200078e00ff */
[----:B------:R-:W-:Y:S01]  /*157a0*/  SHF.R.U32.HI R30, RZ, 0x8, R30 ;  /* 0x00000008ff1e7819 */ /* 0x000fe2000001161e */
[--C-:B------:R-:W-:Y:S02]  /*157b0*/  HSET2.LE.AND R22, R164, R189.reuse, PT ;  /* 0x000000bda4167233 */ /* 0x100fe40003803000 */
[----:B------:R-:W-:Y:S01]  /*157c0*/  MUFU.EX2 R143, R143 ;  /* 0x0000008f008f7308 */ /* 0x000fe20000000800 */
[----:B------:R-:W-:Y:S01]  /*157d0*/  PRMT R140, R140, 0x5410, R20 ;  /* 0x000054108c8c7816 */ /* 0x000fe20000000014 */
[----:B------:R-:W-:Y:S01]  /*157e0*/  FFMA.FTZ R164, R27, c[0x0][0x23c], -R7 ;  /* 0x00008f001ba47a23 */ /* 0x000fe20000010807 */
[----:B------:R-:W-:Y:S01]  /*157f0*/  PRMT R21, R28, 0x5410, R30 ;  /* 0x000054101c157816 */ /* 0x000fe2000000001e */
[----:B------:R-:W-:Y:S01]  /*15800*/  FADD.FTZ R4, R11, R4 ;  /* 0x000000040b047221 */ /* 0x000fe20000010000 */
[----:B------:R-:W3:Y:S01]  /*15810*/  LDSM.16.MT88.4 R28, [R231+0x4400] ;  /* 0x00440000e71c783b */ /* 0x000ee20000004200 */
[----:B------:R-:W-:Y:S01]  /*15820*/  LOP3.LUT R141, R179, UR17, R242, 0x96, !PT ;  /* 0x00000011b38d7c12 */ /* 0x000fe2000f8e96f2 */
[----:B------:R-:W-:Y:S01]  /*15830*/  FADD.FTZ R161, R158, R161 ;  /* 0x000000a19ea17221 */ /* 0x000fe20000010000 */
[----:B------:R-:W-:Y:S01]  /*15840*/  LOP3.LUT R22, R22, R23, RZ, 0xc0, !PT ;  /* 0x0000001716167212 */ /* 0x000fe200078ec0ff */
[--C-:B------:R-:W-:Y:S01]  /*15850*/  HSET2.LE.AND R23, R144, R189.reuse, PT ;  /* 0x000000bd90177233 */ /* 0x100fe20003803000 */
[----:B------:R-:W-:Y:S01]  /*15860*/  MUFU.EX2 R164, R164 ;  /* 0x000000a400a47308 */ /* 0x000fe20000000800 */
[----:B------:R-:W-:Y:S01]  /*15870*/  IMAD.WIDE.U32 R234, R141, -0x2daee0ad, RZ ;  /* 0xd2511f538dea7825 */ /* 0x000fe200078e00ff */
[----:B------:R-:W-:Y:S02]  /*15880*/  LOP3.LUT R20, R169, UR15, R178, 0x96, !PT ;  /* 0x0000000fa9147c12 */ /* 0x000fe4000f8e96b2 */
[----:B--2---:R-:W-:Y:S01]  /*15890*/  F2FP.PACK_AB R24, R138, R139 ;  /* 0x0000008b8a18723e */ /* 0x004fe200000000ff */
[----:B------:R-:W-:Y:S01]  /*158a0*/  FADD.FTZ R159, R160, R159 ;  /* 0x0000009fa09f7221 */ /* 0x000fe20000010000 */
[----:B------:R-:W-:Y:S01]  /*158b0*/  LOP3.LUT R145, R235, UR14, R226, 0x96, !PT ;  /* 0x0000000eeb917c12 */ /* 0x000fe2000f8e96e2 */
[----:B------:R-:W-:Y:S01]  /*158c0*/  IMAD.WIDE.U32 R232, R20, -0x2daee0ad, RZ ;  /* 0xd2511f5314e87825 */ /* 0x000fe200078e00ff */
[--C-:B------:R-:W-:Y:S01]  /*158d0*/  HSET2.LE.AND R20, R21, R189.reuse, PT ;  /* 0x000000bd15147233 */ /* 0x100fe20003803000 */
[----:B------:R-:W-:Y:S01]  /*158e0*/  F2FP.PACK_AB R21, R137, R136 ;  /* 0x000000888915723e */ /* 0x000fe200000000ff */
[----:B------:R-:W-:Y:S01]  /*158f0*/  MUFU.EX2 R48, R48 ;  /* 0x0000003000307308 */ /* 0x000fe20000000800 */
[----:B------:R-:W-:Y:S01]  /*15900*/  IMAD.WIDE.U32 R144, R145, -0x326172a9, RZ ;  /* 0xcd9e8d5791907825 */ /* 0x000fe200078e00ff */
[----:B------:R-:W-:Y:S02]  /*15910*/  LOP3.LUT R141, R233, UR12, R234, 0x96, !PT ;  /* 0x0000000ce98d7c12 */ /* 0x000fe4000f8e96ea */
[----:B------:R-:W-:Y:S01]  /*15920*/  LOP3.LUT R23, R23, R21, RZ, 0xc0, !PT ;  /* 0x0000001517177212 */ /* 0x000fe200078ec0ff */
[--C-:B------:R-:W-:Y:S01]  /*15930*/  HSET2.LE.AND R21, R140, R189.reuse, PT ;  /* 0x000000bd8c157233 */ /* 0x100fe20003803000 */
[----:B------:R-:W-:Y:S01]  /*15940*/  LOP3.LUT R20, R20, R142, RZ, 0xc0, !PT ;  /* 0x0000008e14147212 */ /* 0x000fe200078ec0ff */
[--C-:B------:R-:W-:Y:S02]  /*15950*/  FFMA.FTZ R140, R25, c[0x0][0x23c], -R6.reuse ;  /* 0x00008f00198c7a23 */ /* 0x100fe40000010806 */
[----:B------:R-:W-:Y:S01]  /*15960*/  FFMA.FTZ R142, R32, c[0x0][0x23c], -R6 ;  /* 0x00008f00208e7a23 */ /* 0x000fe20000010806 */
[----:B------:R-:W-:Y:S01]  /*15970*/  MUFU.EX2 R49, R49 ;  /* 0x0000003100317308 */ /* 0x000fe20000000800 */
[----:B------:R-:W-:Y:S01]  /*15980*/  LOP3.LUT R21, R21, R24, RZ, 0xc0, !PT ;  /* 0x0000001815157212 */ /* 0x000fe200078ec0ff */
[----:B------:R-:W-:Y:S01]  /*15990*/  FADD.FTZ R162, R162, R4 ;  /* 0x00000004a2a27221 */ /* 0x000fe20000010000 */
[----:B------:R-:W-:Y:S01]  /*159a0*/  LOP3.LUT R24, R145, UR13, R168, 0x96, !PT ;  /* 0x0000000d91187c12 */ /* 0x000fe2000f8e96a8 */
[----:B------:R-:W-:Y:S02]  /*159b0*/  FFMA.FTZ R145, R35, c[0x0][0x23c], -R7 ;  /* 0x00008f0023917a23 */ /* 0x000fe40000010807 */
[----:B------:R-:W-:Y:S02]  /*159c0*/  FADD.FTZ R161, R139, R161 ;  /* 0x000000a18ba17221 */ /* 0x000fe40000010000 */
[----:B------:R-:W-:Y:S01]  /*159d0*/  IMAD.WIDE.U32 R234, R24, -0x2daee0ad, RZ ;  /* 0xd2511f5318ea7825 */ /* 0x000fe200078e00ff */
[C---:B-1----:R-:W-:Y:S01]  /*159e0*/  HMMA.16816.F32 R208, R20.reuse, R18, R208 ;  /* 0x0000001214d0723c */ /* 0x042fe200000018d0 */
[----:B------:R-:W-:Y:S02]  /*159f0*/  MUFU.EX2 R140, R140 ;  /* 0x0000008c008c7308 */ /* 0x000fe40000000800 */
[----:B------:R-:W-:Y:S01]  /*15a00*/  FADD.FTZ R154, R154, R148 ;  /* 0x000000949a9a7221 */ /* 0x000fe20000010000 */
[----:B------:R-:W-:Y:S01]  /*15a10*/  LOP3.LUT R24, R235, UR10, R232, 0x96, !PT ;  /* 0x0000000aeb187c12 */ /* 0x000fe2000f8e96e8 */
[----:B------:R-:W-:Y:S03]  /*15a20*/  IMAD.WIDE.U32 R232, R141, -0x326172a9, RZ ;  /* 0xcd9e8d578de87825 */ /* 0x000fe600078e00ff */
[C---:B---3--:R-:W-:Y:S01]  /*15a30*/  HMMA.16816.F32 R216, R20.reuse, R30, R216 ;  /* 0x0000001e14d8723c */ /* 0x048fe200000018d8 */
[----:B------:R-:W-:Y:S02]  /*15a40*/  FFMA.FTZ R141, R33, c[0x0][0x23c], -R6 ;  /* 0x00008f00218d7a23 */ /* 0x000fe40000010806 */
[----:B------:R-:W-:Y:S01]  /*15a50*/  MUFU.EX2 R142, R142 ;  /* 0x0000008e008e7308 */ /* 0x000fe20000000800 */
[----:B------:R-:W-:Y:S01]  /*15a60*/  LOP3.LUT R32, R233, UR11, R144, 0x96, !PT ;  /* 0x0000000be9207c12 */ /* 0x000fe2000f8e9690 */
[----:B------:R-:W-:Y:S02]  /*15a70*/  FFMA.FTZ R144, R26, c[0x0][0x23c], -R7 ;  /* 0x00008f001a907a23 */ /* 0x000fe40000010807 */
[----:B------:R-:W-:Y:S01]  /*15a80*/  FADD.FTZ R161, R138, R161 ;  /* 0x000000a18aa17221 */ /* 0x000fe20000010000 */
[C---:B------:R-:W-:Y:S01]  /*15a90*/  HMMA.16816.F32 R220, R20.reuse, R28, R220 ;  /* 0x0000001c14dc723c */ /* 0x040fe200000018dc */
[----:B------:R-:W-:Y:S04]  /*15aa0*/  IMAD.WIDE.U32 R32, R32, -0x2daee0ad, RZ ;  /* 0xd2511f5320207825 */ /* 0x000fe800078e00ff */
[----:B------:R-:W1:Y:S01]  /*15ab0*/  MUFU.EX2 R144, R144 ;  /* 0x0000009000907308 */ /* 0x000e620000000800 */
[----:B------:R-:W-:Y:S01]  /*15ac0*/  LOP3.LUT R25, R33, UR8, R234, 0x96, !PT ;  /* 0x0000000821197c12 */ /* 0x000fe2000f8e96ea */
[----:B------:R-:W-:Y:S01]  /*15ad0*/  FADD.FTZ R154, R151, R154 ;  /* 0x0000009a979a7221 */ /* 0x000fe20000010000 */
[----:B------:R-:W-:Y:S01]  /*15ae0*/  SHF.R.U32.HI R33, RZ, 0x18, R163 ;  /* 0x00000018ff217819 */ /* 0x000fe200000116a3 */
[----:B------:R-:W-:Y:S01]  /*15af0*/  HMMA.16816.F32 R212, R20, R16, R212 ;  /* 0x0000001014d4723c */ /* 0x000fe200000018d4 */
[----:B------:R2:W5:Y:S02]  /*15b00*/  LDL.LU.64 R234, [R1+0x20] ;  /* 0x0000200001ea7983 */ /* 0x0005640000300a00 */
[----:B------:R-:W-:Y:S02]  /*15b10*/  FADD.FTZ R161, R136, R161 ;  /* 0x000000a188a17221 */ /* 0x000fe40000010000 */
[----:B------:R-:W-:Y:S01]  /*15b20*/  FADD.FTZ R152, R152, R154 ;  /* 0x0000009a98987221 */ /* 0x000fe20000010000 */
[----:B------:R-:W-:Y:S01]  /*15b30*/  MUFU.EX2 R145, R145 ;  /* 0x0000009100917308 */ /* 0x000fe20000000800 */
[----:B------:R-:W-:Y:S01]  /*15b40*/  SHF.R.U32.HI R22, RZ, 0x10, R163 ;  /* 0x00000010ff167819 */ /* 0x000fe200000116a3 */
[----:B------:R-:W-:Y:S04]  /*15b50*/  IMAD.MOV.U32 R21, RZ, RZ, R233 ;  /* 0x000000ffff157224 */ /* 0x000fe800078e00e9 */
[----:B------:R-:W-:Y:S01]  /*15b60*/  LOP3.LUT R22, R22, 0xff, RZ, 0xc0, !PT ;  /* 0x000000ff16167812 */ /* 0x000fe200078ec0ff */
[----:B------:R-:W-:Y:S02]  /*15b70*/  IMAD.MOV.U32 R20, RZ, RZ, R232 ;  /* 0x000000ffff147224 */ /* 0x000fe400078e00e8 */
[----:B------:R-:W-:Y:S01]  /*15b80*/  IMAD.MOV.U32 R27, RZ, RZ, R21 ;  /* 0x000000ffff1b7224 */ /* 0x000fe200078e0015 */
[C---:B------:R-:W-:Y:S01]  /*15b90*/  LOP3.LUT R21, R185.reuse, 0xffff, RZ, 0xc0, !PT ;  /* 0x0000ffffb9157812 */ /* 0x040fe200078ec0ff */
[----:B------:R-:W3:Y:S01]  /*15ba0*/  MUFU.EX2 R141, R141 ;  /* 0x0000008d008d7308 */ /* 0x000ee20000000800 */
[----:B------:R-:W-:Y:S01]  /*15bb0*/  PRMT R33, R22, 0x5410, R33 ;  /* 0x0000541016217816 */ /* 0x000fe20000000021 */
[----:B------:R-:W-:Y:S01]  /*15bc0*/  IMAD.WIDE.U32 R232, R24, -0x326172a9, RZ ;  /* 0xcd9e8d5718e87825 */ /* 0x000fe200078e00ff */
[----:B------:R-:W-:Y:S02]  /*15bd0*/  SHF.R.U32.HI R21, RZ, 0x8, R21 ;  /* 0x00000008ff157819 */ /* 0x000fe40000011615 */
[----:B------:R-:W-:Y:S01]  /*15be0*/  SHF.R.U32.HI R22, RZ, 0x10, R171 ;  /* 0x00000010ff167819 */ /* 0x000fe200000116ab */
[----:B------:R-:W-:Y:S01]  /*15bf0*/  IMAD.MOV.U32 R26, RZ, RZ, R20 ;  /* 0x000000ffff1a7224 */ /* 0x000fe200078e0014 */
[----:B------:R-:W-:Y:S01]  /*15c00*/  LOP3.LUT R20, R185, 0xff, RZ, 0xc0, !PT ;  /* 0x000000ffb9147812 */ /* 0x000fe200078ec0ff */
[----:B------:R-:W-:Y:S01]  /*15c10*/  IMAD.MOV.U32 R34, RZ, RZ, R232 ;  /* 0x000000ffff227224 */ /* 0x000fe200078e00e8 */
[----:B------:R-:W-:Y:S01]  /*15c20*/  LOP3.LUT R22, R22, 0xff, RZ, 0xc0, !PT ;  /* 0x000000ff16167812 */ /* 0x000fe200078ec0ff */
[----:B------:R-:W-:Y:S01]  /*15c30*/  IMAD.MOV.U32 R35, RZ, RZ, R233 ;  /* 0x000000ffff237224 */ /* 0x000fe200078e00e9 */
[----:B------:R-:W-:Y:S01]  /*15c40*/  PRMT R176, R20, 0x5410, R21 ;  /* 0x0000541014b07816 */ /* 0x000fe20000000015 */
[--C-:B------:R-:W-:Y:S01]  /*15c50*/  HSET2.LE.AND R33, R33, R189.reuse, PT ;  /* 0x000000bd21217233 */ /* 0x100fe20003803000 */
[----:B------:R-:W-:Y:S01]  /*15c60*/  LOP3.LUT R21, R171, 0xffff, RZ, 0xc0, !PT ;  /* 0x0000ffffab157812 */ /* 0x000fe200078ec0ff */
[--C-:B------:R-:W-:Y:S01]  /*15c70*/  HSET2.LE.AND R35, R165, R189.reuse, PT ;  /* 0x000000bda5237233 */ /* 0x100fe20003803000 */
[----:B------:R-:W-:Y:S01]  /*15c80*/  LOP3.LUT R24, R233, UR9, R26, 0x96, !PT ;  /* 0x00000009e9187c12 */ /* 0x000fe2000f8e961a */
[----:B------:R-:W-:Y:S01]  /*15c90*/  IMAD.WIDE.U32 R26, R25, -0x326172a9, RZ ;  /* 0xcd9e8d57191a7825 */ /* 0x000fe200078e00ff */
[----:B------:R-:W-:Y:S01]  /*15ca0*/  LOP3.LUT R20, R171, 0xff, RZ, 0xc0, !PT ;  /* 0x000000ffab147812 */ /* 0x000fe200078ec0ff */
[----:B------:R2:W5:Y:S01]  /*15cb0*/  LDL.LU.64 R232, [R1+0x18] ;  /* 0x0000180001e87983 */ /* 0x0005620000300a00 */
[----:B------:R-:W-:Y:S01]  /*15cc0*/  SHF.R.U32.HI R21, RZ, 0x8, R21 ;  /* 0x00000008ff157819 */ /* 0x000fe20000011615 */
[----:B------:R-:W-:Y:S01]  /*15cd0*/  MUFU.EX2 R66, R66 ;  /* 0x0000004200427308 */ /* 0x000fe20000000800 */
[----:B------:R-:W-:Y:S01]  /*15ce0*/  SHF.R.U32.HI R171, RZ, 0x18, R171 ;  /* 0x00000018ffab7819 */ /* 0x000fe200000116ab */
[----:B------:R-:W-:Y:S01]  /*15cf0*/  FFMA.FTZ R165, R40, c[0x0][0x23c], -R6 ;  /* 0x00008f0028a57a23 */ /* 0x000fe20000010806 */
[----:B------:R-:W-:Y:S01]  /*15d00*/  LOP3.LUT R23, R26, 0xffff, RZ, 0xc0, !PT ;  /* 0x0000ffff1a177812 */ /* 0x000fe200078ec0ff */
[----:B------:R-:W-:Y:S01]  /*15d10*/  FFMA.FTZ R163, R39, c[0x0][0x23c], -R5 ;  /* 0x00008f0027a37a23 */ /* 0x000fe20000010805 */
[----:B------:R-:W-:Y:S01]  /*15d20*/  PRMT R20, R20, 0x5410, R21 ;  /* 0x0000541014147816 */ /* 0x000fe20000000015 */
[----:B-1----:R-:W-:Y:S01]  /*15d30*/  FADD.FTZ R162, R144, R162 ;  /* 0x000000a290a27221 */ /* 0x002fe20000010000 */
[----:B------:R-:W-:Y:S01]  /*15d40*/  PRMT R21, R22, 0x5410, R171 ;  /* 0x0000541016157816 */ /* 0x000fe200000000ab */
[----:B------:R-:W-:Y:S01]  /*15d50*/  FADD.FTZ R161, R137, R161 ;  /* 0x000000a189a17221 */ /* 0x000fe20000010000 */
[----:B------:R-:W-:Y:S01]  /*15d60*/  LOP3.LUT R188, R26, 0xff, RZ, 0xc0, !PT ;  /* 0x000000ff1abc7812 */ /* 0x000fe200078ec0ff */
[----:B------:R-:W-:Y:S01]  /*15d70*/  MUFU.EX2 R163, R163 ;  /* 0x000000a300a37308 */ /* 0x000fe20000000800 */
[----:B------:R-:W-:Y:S01]  /*15d80*/  SHF.R.U32.HI R23, RZ, 0x8, R23 ;  /* 0x00000008ff177819 */ /* 0x000fe20000011617 */
[--C-:B------:R-:W-:Y:S01]  /*15d90*/  HSET2.LE.AND R20, R20, R189.reuse, PT ;  /* 0x000000bd14147233 */ /* 0x100fe20003803000 */
[----:B------:R-:W-:Y:S01]  /*15da0*/  F2FP.PACK_AB R22, R140, R143 ;  /* 0x0000008f8c16723e */ /* 0x000fe200000000ff */
[--C-:B------:R-:W-:Y:S01]  /*15db0*/  HSET2.LE.AND R21, R21, R189.reuse, PT ;  /* 0x000000bd15157233 */ /* 0x100fe20003803000 */
[----:B------:R-:W-:Y:S01]  /*15dc0*/  PRMT R188, R188, 0x5410, R23 ;  /* 0x00005410bcbc7816 */ /* 0x000fe20000000017 */
[----:B------:R-:W-:Y:S01]  /*15dd0*/  FADD.FTZ R143, R143, R159 ;  /* 0x0000009f8f8f7221 */ /* 0x000fe20000010000 */
[C---:B------:R-:W-:Y:S01]  /*15de0*/  F2FP.PACK_AB R23, R164.reuse, R144 ;  /* 0x00000090a417723e */ /* 0x040fe200000000ff */
[----:B------:R-:W-:Y:S01]  /*15df0*/  FADD.FTZ R164, R164, R162 ;  /* 0x000000a2a4a47221 */ /* 0x000fe20000010000 */
[----:B------:R-:W-:Y:S01]  /*15e00*/  SHF.R.U32.HI R185, RZ, 0x18, R185 ;  /* 0x00000018ffb97819 */ /* 0x000fe200000116b9 */
[----:B------:R-:W1:Y:S01]  /*15e10*/  MUFU.EX2 R165, R165 ;  /* 0x000000a500a57308 */ /* 0x000e620000000800 */
[----:B------:R-:W-:Y:S01]  /*15e20*/  LOP3.LUT R20, R20, R22, RZ, 0xc0, !PT ;  /* 0x0000001614147212 */ /* 0x000fe200078ec0ff */
[--C-:B------:R-:W-:Y:S01]  /*15e30*/  HSET2.LE.AND R22, R146, R189.reuse, PT ;  /* 0x000000bd92167233 */ /* 0x100fe20003803000 */
[----:B------:R-:W-:Y:S01]  /*15e40*/  LOP3.LUT R21, R21, R23, RZ, 0xc0, !PT ;  /* 0x0000001715157212 */ /* 0x000fe200078ec0ff */
[--C-:B------:R-:W-:Y:S01]  /*15e50*/  HSET2.LE.AND R23, R228, R189.reuse, PT ;  /* 0x000000bde4177233 */ /* 0x100fe20003803000 */
[----:B------:R-:W-:Y:S01]  /*15e60*/  PRMT R252, R252, 0x5410, R185 ;  /* 0x00005410fcfc7816 */ /* 0x000fe200000000b9 */
[----:B------:R-:W-:Y:S01]  /*15e70*/  FADD.FTZ R143, R140, R143 ;  /* 0x0000008f8c8f7221 */ /* 0x000fe20000010000 */
[----:B------:R-:W-:Y:S01]  /*15e80*/  LOP3.LUT R187, R27, UR19, R34, 0x96, !PT ;  /* 0x000000131bbb7c12 */ /* 0x000fe2000f8e9622 */
[--C-:B------:R-:W-:Y:S01]  /*15e90*/  HSET2.LE.AND R34, R241, R189.reuse, PT ;  /* 0x000000bdf1227233 */ /* 0x100fe20003803000 */
[--C-:B------:R-:W-:Y:S01]  /*15ea0*/  SHF.R.U32.HI R25, RZ, 0x10, R26.reuse ;  /* 0x00000010ff197819 */ /* 0x100fe2000001161a */
[----:B------:R-:W4:Y:S01]  /*15eb0*/  MUFU.EX2 R146, R38 ;  /* 0x0000002600927308 */ /* 0x000f220000000800 */
[----:B------:R-:W-:Y:S01]  /*15ec0*/  SHF.R.U32.HI R185, RZ, 0x18, R26 ;  /* 0x00000018ffb97819 */ /* 0x000fe2000001161a */
[----:B------:R-:W-:Y:S01]  /*15ed0*/  FADD.FTZ R164, R147, R164 ;  /* 0x000000a493a47221 */ /* 0x000fe20000010000 */
[----:B---3--:R-:W-:Y:S01]  /*15ee0*/  F2FP.PACK_AB R26, R141, R142 ;  /* 0x0000008e8d1a723e */ /* 0x008fe200000000ff */
[----:B------:R-:W-:Y:S01]  /*15ef0*/  FADD.FTZ R142, R142, R143 ;  /* 0x0000008f8e8e7221 */ /* 0x000fe20000010000 */
[C---:B------:R-:W-:Y:S01]  /*15f00*/  F2FP.PACK_AB R27, R145.reuse, R147 ;  /* 0x00000093911b723e */ /* 0x040fe200000000ff */
[----:B------:R-:W-:Y:S01]  /*15f10*/  FADD.FTZ R164, R145, R164 ;  /* 0x000000a491a47221 */ /* 0x000fe20000010000 */
[----:B------:R-:W-:Y:S01]  /*15f20*/  LOP3.LUT R22, R22, R26, RZ, 0xc0, !PT ;  /* 0x0000001a16167212 */ /* 0x000fe200078ec0ff */
[----:B------:R-:W-:Y:S01]  /*15f30*/  FADD.FTZ R142, R141, R142 ;  /* 0x0000008e8d8e7221 */ /* 0x000fe20000010000 */
[----:B------:R-:W-:Y:S01]  /*15f40*/  LOP3.LUT R23, R23, R27, RZ, 0xc0, !PT ;  /* 0x0000001b17177212 */ /* 0x000fe200078ec0ff */
[----:B------:R-:W-:Y:S01]  /*15f50*/  MUFU.EX2 R67, R67 ;  /* 0x0000004300437308 */ /* 0x000fe20000000800 */
[----:B------:R-:W-:Y:S01]  /*15f60*/  LOP3.LUT R25, R25, 0xff, RZ, 0xc0, !PT ;  /* 0x000000ff19197812 */ /* 0x000fe200078ec0ff */
[----:B------:R-:W-:Y:S01]  /*15f70*/  FADD.FTZ R152, R155, R152 ;  /* 0x000000989b987221 */ /* 0x000fe20000010000 */
[----:B------:R-:W-:Y:S01]  /*15f80*/  SHF.R.U32.HI R26, RZ, 0x8, R250 ;  /* 0x00000008ff1a7819 */ /* 0x000fe200000116fa */
[----:B-1----:R-:W-:Y:S01]  /*15f90*/  FADD.FTZ R142, R165, R142 ;  /* 0x0000008ea58e7221 */ /* 0x002fe20000010000 */
[----:B------:R-:W-:Y:S01]  /*15fa0*/  PRMT R185, R25, 0x5410, R185 ;  /* 0x0000541019b97816 */ /* 0x000fe200000000b9 */
[C---:B------:R-:W-:Y:S01]  /*15fb0*/  HMMA.16816.F32 R204, R20.reuse, R28, R204 ;  /* 0x0000001c14cc723c */ /* 0x040fe200000018cc */
[----:B------:R-:W-:Y:S01]  /*15fc0*/  LOP3.LUT R25, R251, 0xff, RZ, 0xc0, !PT ;  /* 0x000000fffb197812 */ /* 0x000fe200078ec0ff */
[----:B------:R-:W-:Y:S01]  /*15fd0*/  IMAD.WIDE.U32 R250, R24, -0x2daee0ad, RZ ;  /* 0xd2511f5318fa7825 */ /* 0x000fe200078e00ff */
[----:B------:R-:W-:Y:S01]  /*15fe0*/  PRMT R249, R249, 0x5410, R26 ;  /* 0x00005410f9f97816 */ /* 0x000fe2000000001a */
[----:B------:R-:W-:Y:S01]  /*15ff0*/  MUFU.EX2 R58, R58 ;  /* 0x0000003a003a7308 */ /* 0x000fe20000000800 */
[----:B------:R-:W-:Y:S01]  /*16000*/  PRMT R248, R25, 0x5410, R248 ;  /* 0x0000541019f87816 */ /* 0x000fe200000000f8 */
[C---:B------:R-:W-:Y:S01]  /*16010*/  FADD.FTZ R152, R156.reuse, R152 ;  /* 0x000000989c987221 */ /* 0x040fe20000010000 */
[----:B------:R-:W-:Y:S01]  /*16020*/  LOP3.LUT R171, R251, UR18, R32, 0x96, !PT ;  /* 0x00000012fbab7c12 */ /* 0x000fe2000f8e9620 */
[--C-:B------:R-:W-:Y:S01]  /*16030*/  HSET2.LE.AND R32, R177, R189.reuse, PT ;  /* 0x000000bdb1207233 */ /* 0x100fe20003803000 */
[----:B------:R-:W-:Y:S01]  /*16040*/  F2FP.PACK_AB R29, R45, R44 ;  /* 0x0000002c2d1d723e */ /* 0x000fe200000000ff */
[----:B------:R-:W1:Y:S01]  /*16050*/  LDSM.16.MT88.4 R24, [R231+0x4800] ;  /* 0x00480000e718783b */ /* 0x000e620000004200 */
[C---:B------:R-:W-:Y:S01]  /*16060*/  HMMA.16816.F32 R200, R20.reuse, R30, R200 ;  /* 0x0000001e14c8723c */ /* 0x040fe200000018c8 */
[----:B------:R-:W-:Y:S01]  /*16070*/  F2FP.PACK_AB R28, R156, R155 ;  /* 0x0000009b9c1c723e */ /* 0x000fe200000000ff */
[----:B------:R-:W-:Y:S01]  /*16080*/  FFMA.FTZ R177, R103, c[0x0][0x23c], -R5 ;  /* 0x00008f0067b17a23 */ /* 0x000fe20000010805 */
[----:B------:R-:W-:Y:S01]  /*16090*/  LOP3.LUT R34, R34, R29, RZ, 0xc0, !PT ;  /* 0x0000001d22227212 */ /* 0x000fe200078ec0ff */
[----:B------:R-:W-:Y:S01]  /*160a0*/  MUFU.EX2 R59, R59 ;  /* 0x0000003b003b7308 */ /* 0x000fe20000000800 */
[----:B------:R-:W-:Y:S01]  /*160b0*/  LOP3.LUT R32, R32, R28, RZ, 0xc0, !PT ;  /* 0x0000001c20207212 */ /* 0x000fe200078ec0ff */
[----:B----4-:R-:W-:Y:S01]  /*160c0*/  FADD.FTZ R161, R146, R161 ;  /* 0x000000a192a17221 */ /* 0x010fe20000010000 */
[----:B------:R-:W-:Y:S01]  /*160d0*/  LOP3.LUT R38, R179, UR17, R224, 0x96, !PT ;  /* 0x00000011b3267c12 */ /* 0x000fe2000f8e96e0 */
[----:B------:R-:W3:Y:S01]  /*160e0*/  LDSM.16.MT88.4 R28, [R240+0x4800] ;  /* 0x00480000f01c783b */ /* 0x000ee20000004200 */
[----:B------:R-:W-:Y:S01]  /*160f0*/  LOP3.LUT R39, R167, UR15, R178, 0x96, !PT ;  /* 0x0000000fa7277c12 */ /* 0x000fe2000f8e96b2 */
[C---:B------:R-:W-:Y:S02]  /*16100*/  HMMA.16816.F32 R192, R20.reuse, R18, R192 ;  /* 0x0000001214c0723c */ /* 0x040fe400000018c0 */
[----:B------:R-:W-:Y:S01]  /*16110*/  LOP3.LUT R35, R35, R117, RZ, 0xc0, !PT ;  /* 0x0000007523237212 */ /* 0x000fe200078ec0ff */
[----:B------:R-:W-:Y:S01]  /*16120*/  IMAD.WIDE.U32 R228, R38, -0x2daee0ad, RZ ;  /* 0xd2511f5326e47825 */ /* 0x000fe200078e00ff */
[----:B------:R-:W-:Y:S01]  /*16130*/  F2FP.PACK_AB R117, R53, R52 ;  /* 0x000000343575723e */ /* 0x000fe200000000ff */
[----:B------:R-:W-:Y:S02]  /*16140*/  MUFU.EX2 R80, R80 ;  /* 0x0000005000507308 */ /* 0x000fe40000000800 */
[----:B------:R-:W-:Y:S01]  /*16150*/  IMAD.WIDE.U32 R178, R39, -0x2daee0ad, RZ ;  /* 0xd2511f5327b27825 */ /* 0x000fe200078e00ff */
[----:B------:R-:W-:Y:S01]  /*16160*/  LOP3.LUT R39, R229, UR14, R190, 0x96, !PT ;  /* 0x0000000ee5277c12 */ /* 0x000fe2000f8e96be */
[----:B------:R-:W-:Y:S03]  /*16170*/  HMMA.16816.F32 R196, R20, R16, R196 ;  /* 0x0000001014c4723c */ /* 0x000fe600000018c4 */
[----:B------:R-:W-:Y:S01]  /*16180*/  LOP3.LUT R38, R179, UR12, R228, 0x96, !PT ;  /* 0x0000000cb3267c12 */ /* 0x000fe2000f8e96e4 */
[C---:B------:R-:W-:Y:S02]  /*16190*/  FADD.FTZ R161, R163.reuse, R161 ;  /* 0x000000a1a3a17221 */ /* 0x040fe40000010000 */
[----:B------:R-:W-:Y:S01]  /*161a0*/  MUFU.EX2 R82, R82 ;  /* 0x0000005200527308 */ /* 0x000fe20000000800 */
[----:B------:R-:W-:Y:S01]  /*161b0*/  F2FP.PACK_AB R16, R163, R146 ;  /* 0x00000092a310723e */ /* 0x000fe200000000ff */
[--C-:B------:R-:W-:Y:S01]  /*161c0*/  HSET2.LE.AND R22, R249, R189.reuse, PT ;  /* 0x000000bdf9167233 */ /* 0x100fe20003803000 */
[--C-:B------:R-:W-:Y:S03]  /*161d0*/  SHF.R.U32.HI R21, RZ, 0x10, R37.reuse ;  /* 0x00000010ff157819 */ /* 0x100fe60000011625 */
[----:B------:R-:W-:Y:S01]  /*161e0*/  LOP3.LUT R33, R33, R16, RZ, 0xc0, !PT ;  /* 0x0000001021217212 */ /* 0x000fe200078ec0ff */
[--C-:B------:R-:W-:Y:S01]  /*161f0*/  HSET2.LE.AND R23, R248, R189.reuse, PT ;  /* 0x000000bdf8177233 */ /* 0x100fe20003803000 */
[----:B------:R-:W-:Y:S01]  /*16200*/  LOP3.LUT R16, R37, 0xffff, RZ, 0xc0, !PT ;  /* 0x0000ffff25107812 */ /* 0x000fe200078ec0ff */
[----:B------:R-:W-:Y:S01]  /*16210*/  IMAD.WIDE.U32 R248, R39, -0x326172a9, RZ ;  /* 0xcd9e8d5727f87825 */ /* 0x000fe200078e00ff */
[----:B------:R-:W-:Y:S01]  /*16220*/  LOP3.LUT R20, R37, 0xff, RZ, 0xc0, !PT ;  /* 0x000000ff25147812 */ /* 0x000fe200078ec0ff */
[----:B------:R-:W-:Y:S01]  /*16230*/  MUFU.EX2 R83, R83 ;  /* 0x0000005300537308 */ /* 0x000fe20000000800 */
[----:B------:R-:W-:Y:S01]  /*16240*/  SHF.R.U32.HI R37, RZ, 0x18, R37 ;  /* 0x00000018ff257819 */ /* 0x000fe20000011625 */
[--C-:B------:R-:W-:Y:S01]  /*16250*/  FFMA.FTZ R39, R79, c[0x0][0x23c], -R5.reuse ;  /* 0x00008f004f277a23 */ /* 0x100fe20000010805 */
[----:B------:R-:W-:Y:S01]  /*16260*/  LOP3.LUT R21, R21, 0xff, RZ, 0xc0, !PT ;  /* 0x000000ff15157812 */ /* 0x000fe200078ec0ff */
[C---:B-1----:R-:W-:Y:S01]  /*16270*/  HMMA.16816.F32 R220, R32.reuse, R24, R220 ;  /* 0x0000001820dc723c */ /* 0x042fe200000018dc */
[----:B------:R-:W-:Y:S01]  /*16280*/  SHF.R.U32.HI R16, RZ, 0x8, R16 ;  /* 0x00000008ff107819 */ /* 0x000fe20000011610 */
[----:B------:R-:W-:Y:S01]  /*16290*/  FFMA.FTZ R79, R70, c[0x0][0x23c], -R5 ;  /* 0x00008f00464f7a23 */ /* 0x000fe20000010805 */
[----:B------:R-:W-:Y:S01]  /*162a0*/  PRMT R21, R21, 0x5410, R37 ;  /* 0x0000541015157816 */ /* 0x000fe20000000025 */
[----:B------:R-:W-:Y:S01]  /*162b0*/  FFMA.FTZ R70, R43, c[0x0][0x23c], -R7 ;  /* 0x00008f002b467a23 */ /* 0x000fe20000010807 */
[----:B------:R-:W-:Y:S01]  /*162c0*/  F2FP.PACK_AB R17, R61, R60 ;  /* 0x0000003c3d11723e */ /* 0x000fe200000000ff */
[----:B------:R-:W-:Y:S01]  /*162d0*/  MUFU.EX2 R74, R74 ;  /* 0x0000004a004a7308 */ /* 0x000fe20000000800 */
[----:B------:R-:W-:Y:S01]  /*162e0*/  F2FP.PACK_AB R37, R63, R62 ;  /* 0x0000003e3f25723e */ /* 0x000fe200000000ff */
[--C-:B------:R-:W-:Y:S01]  /*162f0*/  HSET2.LE.AND R21, R21, R189.reuse, PT ;  /* 0x000000bd15157233 */ /* 0x100fe20003803000 */
[----:B------:R-:W-:Y:S01]  /*16300*/  PRMT R20, R20, 0x5410, R16 ;  /* 0x0000541014147816 */ /* 0x000fe20000000010 */
[C---:B------:R-:W-:Y:S02]  /*16310*/  HMMA.16816.F32 R216, R32.reuse, R26, R216 ;  /* 0x0000001a20d8723c */ /* 0x040fe400000018d8 */
[----:B------:R-:W-:Y:S01]  /*16320*/  LOP3.LUT R22, R22, R17, RZ, 0xc0, !PT ;  /* 0x0000001116167212 */ /* 0x000fe200078ec0ff */
[----:B------:R-:W-:Y:S01]  /*16330*/  FFMA.FTZ R120, R120, c[0x0][0x23c], -R6 ;  /* 0x00008f0078787a23 */ /* 0x000fe20000010806 */
[----:B------:R-:W-:Y:S01]  /*16340*/  LOP3.LUT R23, R23, R37, RZ, 0xc0, !PT ;  /* 0x0000002517177212 */ /* 0x000fe200078ec0ff */
[----:B------:R-:W1:Y:S01]  /*16350*/  LDSM.16.MT88.4 R16, [R231+0x4c00] ;  /* 0x004c0000e710783b */ /* 0x000e620000004200 */
[----:B------:R-:W-:Y:S01]  /*16360*/  F2FP.PACK_AB R37, R55, R54 ;  /* 0x000000363725723e */ /* 0x000fe200000000ff */
[----:B------:R-:W-:Y:S01]  /*16370*/  MUFU.EX2 R79, R79 ;  /* 0x0000004f004f7308 */ /* 0x000fe20000000800 */
[----:B------:R-:W-:Y:S01]  /*16380*/  F2FP.PACK_AB R43, R49, R48 ;  /* 0x00000030312b723e */ /* 0x000fe200000000ff */
[C---:B---3--:R-:W-:Y:S03]  /*16390*/  HMMA.16816.F32 R212, R32.reuse, R28, R212 ;  /* 0x0000001c20d4723c */ /* 0x048fe600000018d4 */
[----:B------:R-:W-:Y:S01]  /*163a0*/  LOP3.LUT R21, R21, R37, RZ, 0xc0, !PT ;  /* 0x0000002515157212 */ /* 0x000fe200078ec0ff */
[--C-:B------:R-:W-:Y:S01]  /*163b0*/  HSET2.LE.AND R20, R20, R189.reuse, PT ;  /* 0x000000bd14147233 */ /* 0x100fe20003803000 */
[----:B------:R-:W-:Y:S01]  /*163c0*/  LOP3.LUT R37, R249, UR13, R166, 0x96, !PT ;  /* 0x0000000df9257c12 */ /* 0x000fe2000f8e96a6 */
[--C-:B------:R-:W-:Y:S02]  /*163d0*/  FFMA.FTZ R121, R121, c[0x0][0x23c], -R6.reuse ;  /* 0x00008f0079797a23 */ /* 0x100fe40000010806 */
[----:B------:R-:W-:Y:S01]  /*163e0*/  HMMA.16816.F32 R208, R32, R30, R208 ;  /* 0x0000001e20d0723c */ /* 0x000fe200000018d0 */
[----:B------:R-:W-:Y:S01]  /*163f0*/  LOP3.LUT R20, R20, R117, RZ, 0xc0, !PT ;  /* 0x0000007514147212 */ /* 0x000fe200078ec0ff */
[----:B------:R-:W3:Y:S01]  /*16400*/  LDSM.16.MT88.4 R32, [R240+0x4c00] ;  /* 0x004c0000f020783b */ /* 0x000ee20000004200 */
[----:B------:R-:W-:Y:S01]  /*16410*/  MUFU.EX2 R70, R70 ;  /* 0x0000004600467308 */ /* 0x000fe20000000800 */
[----:B------:R-:W-:Y:S04]  /*16420*/  IMAD.WIDE.U32 R228, R37, -0x2daee0ad, RZ ;  /* 0xd2511f5325e47825 */ /* 0x000fe800078e00ff */
[----:B------:R-:W-:Y:S01]  /*16430*/  FFMA.FTZ R117, R41, c[0x0][0x23c], -R6 ;  /* 0x00008f0029757a23 */ /* 0x000fe20000010806 */
[----:B------:R-:W-:Y:S03]  /*16440*/  LOP3.LUT R37, R229, UR10, R178, 0x96, !PT ;  /* 0x0000000ae5257c12 */ /* 0x000fe6000f8e96b2 */
[----:B------:R-:W-:Y:S01]  /*16450*/  IMAD.WIDE.U32 R178, R38, -0x326172a9, RZ ;  /* 0xcd9e8d5726b27825 */ /* 0x000fe200078e00ff */
[----:B------:R-:W-:Y:S03]  /*16460*/  MUFU.EX2 R75, R75 ;  /* 0x0000004b004b7308 */ /* 0x000fe60000000800 */
[----:B------:R-:W-:Y:S01]  /*16470*/  IMAD.WIDE.U32 R40, R37, -0x326172a9, RZ ;  /* 0xcd9e8d5725287825 */ /* 0x000fe200078e00ff */
[----:B------:R-:W-:Y:S02]  /*16480*/  LOP3.LUT R248, R179, UR11, R248, 0x96, !PT ;  /* 0x0000000bb3f87c12 */ /* 0x000fe4000f8e96f8 */
[----:B------:R-:W-:Y:S01]  /*16490*/  SHF.R.U32.HI R37, RZ, 0x10, R36 ;  /* 0x00000010ff257819 */ /* 0x000fe20000011624 */
[----:B------:R-:W-:Y:S01]  /*164a0*/  FADD.FTZ R152, R44, R152 ;  /* 0x000000982c987221 */ /* 0x000fe20000010000 */
[----:B------:R-:W-:Y:S01]  /*164b0*/  LOP3.LUT R241, R41, UR9, R178, 0x96, !PT ;  /* 0x0000000929f17c12 */ /* 0x000fe2000f8e96b2 */
[----:B------:R-:W-:Y:S01]  /*164c0*/  IMAD.WIDE.U32 R248, R248, -0x2daee0ad, RZ ;  /* 0xd2511f53f8f87825 */ /* 0x000fe200078e00ff */
[----:B------:R-:W-:Y:S01]  /*164d0*/  LOP3.LUT R37, R37, 0xff, RZ, 0xc0, !PT ;  /* 0x000000ff25257812 */ /* 0x000fe200078ec0ff */
[----:B------:R-:W-:Y:S02]  /*164e0*/  MUFU.EX2 R90, R90 ;  /* 0x0000005a005a7308 */ /* 0x000fe40000000800 */
[--C-:B------:R-:W-:Y:S01]  /*164f0*/  FFMA.FTZ R41, R86, c[0x0][0x23c], -R5.reuse ;  /* 0x00008f0056297a23 */ /* 0x100fe20000010805 */
[----:B------:R-:W-:Y:S01]  /*16500*/  LOP3.LUT R38, R249, UR8, R228, 0x96, !PT ;  /* 0x00000008f9267c12 */ /* 0x000fe2000f8e96e4 */
[C---:B-1----:R-:W-:Y:S01]  /*16510*/  HMMA.16816.F32 R220, R20.reuse, R16, R220 ;  /* 0x0000001014dc723c */ /* 0x042fe200000018dc */
[--C-:B------:R-:W-:Y:S02]  /*16520*/  FFMA.FTZ R178, R110, c[0x0][0x23c], -R5.reuse ;  /* 0x00008f006eb27a23 */ /* 0x100fe40000010805 */
[--C-:B------:R-:W-:Y:S02]  /*16530*/  FFMA.FTZ R110, R111, c[0x0][0x23c], -R5.reuse ;  /* 0x00008f006f6e7a23 */ /* 0x100fe40000010805 */
[----:B------:R-:W-:Y:S01]  /*16540*/  IMAD.WIDE.U32 R228, R38, -0x326172a9, RZ ;  /* 0xcd9e8d5726e47825 */ /* 0x000fe200078e00ff */
[----:B------:R-:W-:Y:S01]  /*16550*/  SHF.R.U32.HI R38, RZ, 0x8, R186 ;  /* 0x00000008ff267819 */ /* 0x000fe200000116ba */
[----:B------:R-:W-:Y:S01]  /*16560*/  MUFU.EX2 R91, R91 ;  /* 0x0000005b005b7308 */ /* 0x000fe20000000800 */
[C---:B------:R-:W-:Y:S01]  /*16570*/  HMMA.16816.F32 R216, R20.reuse, R18, R216 ;  /* 0x0000001214d8723c */ /* 0x040fe200000018d8 */
[----:B------:R-:W-:Y:S03]  /*16580*/  FFMA.FTZ R111, R102, c[0x0][0x23c], -R5 ;  /* 0x00008f00666f7a23 */ /* 0x000fe60000010805 */
[----:B------:R-:W-:Y:S01]  /*16590*/  PRMT R38, R170, 0x5410, R38 ;  /* 0x00005410aa267816 */ /* 0x000fe20000000026 */
[--C-:B------:R-:W-:Y:S01]  /*165a0*/  FFMA.FTZ R170, R50, c[0x0][0x23c], -R7.reuse ;  /* 0x00008f0032aa7a23 */ /* 0x100fe20000010807 */
[----:B------:R-:W-:Y:S01]  /*165b0*/  SHF.R.U32.HI R179, RZ, 0x10, R228 ;  /* 0x00000010ffb37819 */ /* 0x000fe200000116e4 */
[--C-:B------:R-:W-:Y:S01]  /*165c0*/  FFMA.FTZ R50, R51, c[0x0][0x23c], -R7.reuse ;  /* 0x00008f0033327a23 */ /* 0x100fe20000010807 */
[----:B------:R-:W-:Y:S01]  /*165d0*/  LOP3.LUT R40, R229, UR19, R40, 0x96, !PT ;  /* 0x00000013e5287c12 */ /* 0x000fe2000f8e9628 */
[----:B------:R-:W1:Y:S01]  /*165e0*/  MUFU.EX2 R117, R117 ;  /* 0x0000007500757308 */ /* 0x000e620000000800 */
[C---:B---3--:R-:W-:Y:S02]  /*165f0*/  HMMA.16816.F32 R208, R20.reuse, R34, R208 ;  /* 0x0000002214d0723c */ /* 0x048fe400000018d0 */
[----:B------:R-:W-:Y:S01]  /*16600*/  LOP3.LUT R249, R228, 0xffff, RZ, 0xc0, !PT ;  /* 0x0000ffffe4f97812 */ /* 0x000fe200078ec0ff */
[----:B------:R-:W-:Y:S01]  /*16610*/  FFMA.FTZ R51, R42, c[0x0][0x23c], -R7 ;  /* 0x00008f002a337a23 */ /* 0x000fe20000010807 */
[----:B------:R-:W-:Y:S01]  /*16620*/  LOP3.LUT R186, R228, 0xff, RZ, 0xc0, !PT ;  /* 0x000000ffe4ba7812 */ /* 0x000fe200078ec0ff */
[--C-:B------:R-:W-:Y:S01]  /*16630*/  HSET2.LE.AND R38, R38, R189.reuse, PT ;  /* 0x000000bd26267233 */ /* 0x100fe20003803000 */
[----:B------:R-:W-:Y:S01]  /*16640*/  SHF.R.U32.HI R249, RZ, 0x8, R249 ;  /* 0x00000008fff97819 */ /* 0x000fe200000116f9 */
[--C-:B------:R-:W-:Y:S01]  /*16650*/  FFMA.FTZ R42, R95, c[0x0][0x23c], -R5.reuse ;  /* 0x00008f005f2a7a23 */ /* 0x100fe20000010805 */
[----:B------:R-:W-:Y:S01]  /*16660*/  HMMA.16816.F32 R212, R20, R32, R212 ;  /* 0x0000002014d4723c */ /* 0x000fe200000018d4 */
[----:B------:R-:W-:Y:S03]  /*16670*/  MUFU.EX2 R170, R170 ;  /* 0x000000aa00aa7308 */ /* 0x000fe60000000800 */
[----:B------:R-:W-:Y:S02]  /*16680*/  FFMA.FTZ R95, R87, c[0x0][0x23c], -R5 ;  /* 0x00008f00575f7a23 */ /* 0x000fe40000010805 */
[----:B------:R-:W-:Y:S01]  /*16690*/  FADD.FTZ R161, R46, R161 ;  /* 0x000000a12ea17221 */ /* 0x000fe20000010000 */
[----:B------:R-:W-:Y:S01]  /*166a0*/  LOP3.LUT R23, R36, 0xffff, RZ, 0xc0, !PT ;  /* 0x0000ffff24177812 */ /* 0x000fe200078ec0ff */
[--C-:B------:R-:W-:Y:S01]  /*166b0*/  FFMA.FTZ R104, R104, c[0x0][0x23c], -R6.reuse ;  /* 0x00008f0068687a23 */ /* 0x100fe20000010806 */
[----:B------:R-:W-:Y:S02]  /*166c0*/  LOP3.LUT R21, R174, 0xff, RZ, 0xc0, !PT ;  /* 0x000000ffae157812 */ /* 0x000fe400078ec0ff */
[----:B------:R-:W3:Y:S01]  /*166d0*/  MUFU.EX2 R50, R50 ;  /* 0x0000003200327308 */ /* 0x000ee20000000800 */
[----:B------:R-:W-:Y:S01]  /*166e0*/  LOP3.LUT R20, R36, 0xff, RZ, 0xc0, !PT ;  /* 0x000000ff24147812 */ /* 0x000fe200078ec0ff */
[----:B------:R-:W-:Y:S01]  /*166f0*/  FFMA.FTZ R105, R105, c[0x0][0x23c], -R6 ;  /* 0x00008f0069697a23 */ /* 0x000fe20000010806 */
[----:B------:R-:W-:Y:S01]  /*16700*/  SHF.R.U32.HI R22, RZ, 0x18, R36 ;  /* 0x00000018ff167819 */ /* 0x000fe20000011624 */
[----:B-1----:R-:W-:Y:S01]  /*16710*/  FADD.FTZ R142, R117, R142 ;  /* 0x0000008e758e7221 */ /* 0x002fe20000010000 */
[----:B------:R-:W-:Y:S01]  /*16720*/  SHF.R.U32.HI R36, RZ, 0x8, R23 ;  /* 0x00000008ff247819 */ /* 0x000fe20000011617 */
[----:B------:R-:W-:Y:S01]  /*16730*/  FFMA.FTZ R23, R71, c[0x0][0x23c], -R5 ;  /* 0x00008f0047177a23 */ /* 0x000fe20000010805 */
[----:B------:R-:W-:Y:S01]  /*16740*/  PRMT R173, R21, 0x5410, R173 ;  /* 0x0000541015ad7816 */ /* 0x000fe200000000ad */
[----:B------:R-:W-:Y:S01]  /*16750*/  IMAD.MOV.U32 R21, RZ, RZ, R176 ;  /* 0x000000ffff157224 */ /* 0x000fe200078e00b0 */
[----:B------:R-:W-:Y:S01]  /*16760*/  PRMT R36, R20, 0x5410, R36 ;  /* 0x0000541014247816 */ /* 0x000fe20000000024 */
[----:B------:R-:W1:Y:S01]  /*16770*/  MUFU.EX2 R51, R51 ;  /* 0x0000003300337308 */ /* 0x000e620000000800 */
[----:B------:R-:W-:Y:S01]  /*16780*/  PRMT R37, R37, 0x5410, R22 ;  /* 0x0000541025257816 */ /* 0x000fe20000000016 */
[----:B------:R-:W-:Y:S01]  /*16790*/  IMAD.U32 R20, RZ, RZ, UR7 ;  /* 0x00000007ff147e24 */ /* 0x000fe2000f8e00ff */
[----:B------:R-:W-:Y:S01]  /*167a0*/  SHF.R.U32.HI R174, RZ, 0x18, R228 ;  /* 0x00000018ffae7819 */ /* 0x000fe200000116e4 */
[--C-:B------:R-:W-:Y:S01]  /*167b0*/  FFMA.FTZ R176, R126, c[0x0][0x23c], -R5.reuse ;  /* 0x00008f007eb07a23 */ /* 0x100fe20000010805 */
[--C-:B------:R-:W-:Y:S01]  /*167c0*/  HSET2.LE.AND R36, R36, R189.reuse, PT ;  /* 0x000000bd24247233 */ /* 0x100fe20003803000 */
[--C-:B------:R-:W-:Y:S01]  /*167d0*/  FFMA.FTZ R126, R127, c[0x0][0x23c], -R5.reuse ;  /* 0x00008f007f7e7a23 */ /* 0x100fe20000010805 */
[--C-:B------:R-:W-:Y:S01]  /*167e0*/  HSET2.LE.AND R22, R172, R189.reuse, PT ;  /* 0x000000bdac167233 */ /* 0x100fe20003803000 */
[--C-:B------:R-:W-:Y:S01]  /*167f0*/  FFMA.FTZ R127, R118, c[0x0][0x23c], -R5.reuse ;  /* 0x00008f00767f7a23 */ /* 0x100fe20000010805 */
[----:B------:R-:W-:Y:S01]  /*16800*/  LOP3.LUT R118, R245, UR33, R20, 0x96, !PT ;  /* 0x00000021f5767c12 */ /* 0x000fe2000f8e9614 */
[--C-:B------:R-:W-:Y:S01]  /*16810*/  HSET2.LE.AND R20, R21, R189.reuse, PT ;  /* 0x000000bd15147233 */ /* 0x100fe20003803000 */
[----:B------:R-:W-:Y:S01]  /*16820*/  F2FP.PACK_AB R21, R65, R64 ;  /* 0x000000404115723e */ /* 0x000fe200000000ff */
[----:B------:R-:W-:Y:S01]  /*16830*/  FFMA.FTZ R71, R94, c[0x0][0x23c], -R5 ;  /* 0x00008f005e477a23 */ /* 0x000fe20000010805 */
[----:B------:R-:W-:Y:S01]  /*16840*/  LOP3.LUT R22, R22, R43, RZ, 0xc0, !PT ;  /* 0x0000002b16167212 */ /* 0x000fe200078ec0ff */
[----:B------:R-:W-:Y:S01]  /*16850*/  IMAD.MOV.U32 R94, RZ, RZ, R23 ;  /* 0x000000ffff5e7224 */ /* 0x000fe200078e0017 */
[----:B------:R-:W-:Y:S01]  /*16860*/  F2FP.PACK_AB R23, R117, R165 ;  /* 0x000000a57517723e */ /* 0x000fe200000000ff */
[----:B------:R2:W5:Y:S01]  /*16870*/  LDL.LU.64 R228, [R1+0x10] ;  /* 0x0000100001e47983 */ /* 0x0005620000300a00 */
[----:B------:R-:W-:Y:S01]  /*16880*/  LOP3.LUT R38, R38, R21, RZ, 0xc0, !PT ;  /* 0x0000001526267212 */ /* 0x000fe200078ec0ff */
[--C-:B------:R-:W-:Y:S01]  /*16890*/  HSET2.LE.AND R21, R252, R189.reuse, PT ;  /* 0x000000bdfc157233 */ /* 0x100fe20003803000 */
[----:B------:R-:W-:Y:S01]  /*168a0*/  LOP3.LUT R20, R20, R23, RZ, 0xc0, !PT ;  /* 0x0000001714147212 */ /* 0x000fe200078ec0ff */
[--C-:B------:R-:W-:Y:S01]  /*168b0*/  HSET2.LE.AND R23, R175, R189.reuse, PT ;  /* 0x000000bdaf177233 */ /* 0x100fe20003803000 */
[----:B------:R-:W-:Y:S01]  /*168c0*/  SHF.R.U32.HI R252, RZ, 0x10, R250 ;  /* 0x00000010fffc7819 */ /* 0x000fe200000116fa */
[----:B------:R-:W-:Y:S01]  /*168d0*/  IMAD.MOV.U32 R175, RZ, RZ, R71 ;  /* 0x000000ffffaf7224 */ /* 0x000fe200078e0047 */
[----:B---3--:R-:W-:Y:S01]  /*168e0*/  F2FP.PACK_AB R71, R50, R170 ;  /* 0x000000aa3247723e */ /* 0x008fe200000000ff */
[----:B------:R-:W-:Y:S01]  /*168f0*/  MUFU.EX2 R94, R94 ;  /* 0x0000005e005e7308 */ /* 0x000fe20000000800 */
[----:B-1----:R-:W-:Y:S01]  /*16900*/  F2FP.PACK_AB R43, R70, R51 ;  /* 0x00000033462b723e */ /* 0x002fe200000000ff */
[--C-:B------:R-:W-:Y:S01]  /*16910*/  HSET2.LE.AND R37, R37, R189.reuse, PT ;  /* 0x000000bd25257233 */ /* 0x100fe20003803000 */
[----:B------:R-:W-:Y:S01]  /*16920*/  LOP3.LUT R23, R23, R71, RZ, 0xc0, !PT ;  /* 0x0000004717177212 */ /* 0x000fe200078ec0ff */
[----:B------:R-:W-:Y:S01]  /*16930*/  FFMA.FTZ R5, R119, c[0x0][0x23c], -R5 ;  /* 0x00008f0077057a23 */ /* 0x000fe20000010805 */
[----:B------:R-:W-:Y:S01]  /*16940*/  F2FP.PACK_AB R71, R57, R56 ;  /* 0x000000383947723e */ /* 0x000fe200000000ff */
[----:B------:R-:W-:Y:S01]  /*16950*/  IMAD.WIDE.U32 R118, R118, -0x326172a9, RZ ;  /* 0xcd9e8d5776767825 */ /* 0x000fe200078e00ff */
[----:B------:R-:W-:Y:S02]  /*16960*/  LOP3.LUT R21, R21, R43, RZ, 0xc0, !PT ;  /* 0x0000002b15157212 */ /* 0x000fe400078ec0ff */
[----:B------:R-:W-:Y:S01]  /*16970*/  LOP3.LUT R36, R36, R71, RZ, 0xc0, !PT ;  /* 0x0000004724247212 */ /* 0x000fe200078ec0ff */
[----:B------:R-:W-:Y:S01]  /*16980*/  MUFU.EX2 R111, R111 ;  /* 0x0000006f006f7308 */ /* 0x000fe20000000800 */
[----:B------:R-:W-:Y:S01]  /*16990*/  LOP3.LUT R43, R119, UR17, R242, 0x96, !PT ;  /* 0x00000011772b7c12 */ /* 0x000fe2000f8e96f2 */
[----:B------:R-:W-:Y:S02]  /*169a0*/  FADD.FTZ R164, R51, R164 ;  /* 0x000000a433a47221 */ /* 0x000fe40000010000 */
[C---:B------:R-:W-:Y:S01]  /*169b0*/  HMMA.16816.F32 R204, R20.reuse, R24, R204 ;  /* 0x0000001814cc723c */ /* 0x040fe200000018cc */
[----:B------:R-:W-:Y:S02]  /*169c0*/  FADD.FTZ R142, R48, R142 ;  /* 0x0000008e308e7221 */ /* 0x000fe40000010000 */
[----:B------:R-:W-:Y:S03]  /*169d0*/  IMAD.WIDE.U32 R86, R43, -0x2daee0ad, RZ ;  /* 0xd2511f532b567825 */ /* 0x000fe600078e00ff */
[----:B------:R1:W3:Y:S01]  /*169e0*/  MUFU.EX2 R71, R39 ;  /* 0x0000002700477308 */ /* 0x0002e20000000800 */
[----:B------:R-:W-:Y:S01]  /*169f0*/  F2FP.PACK_AB R25, R67, R66 ;  /* 0x000000424319723e */ /* 0x000fe200000000ff */
[C---:B------:R-:W-:Y:S01]  /*16a00*/  HMMA.16816.F32 R200, R20.reuse, R26, R200 ;  /* 0x0000001a14c8723c */ /* 0x040fe200000018c8 */
[----:B------:R-:W-:Y:S03]  /*16a10*/  LOP3.LUT R24, R87, UR14, R226, 0x96, !PT ;  /* 0x0000000e57187c12 */ /* 0x000fe6000f8e96e2 */
[----:B------:R-:W-:Y:S02]  /*16a20*/  FADD.FTZ R164, R70, R164 ;  /* 0x000000a446a47221 */ /* 0x000fe40000010000 */
[----:B------:R-:W-:Y:S02]  /*16a30*/  FFMA.FTZ R112, R112, c[0x0][0x23c], -R6 ;  /* 0x00008f0070707a23 */ /* 0x000fe40000010806 */
[C---:B------:R-:W-:Y:S01]  /*16a40*/  HMMA.16816.F32 R196, R20.reuse, R28, R196 ;  /* 0x0000001c14c4723c */ /* 0x040fe200000018c4 */
[----:B------:R4:W-:Y:S03]  /*16a50*/  MUFU.EX2 R87, R175 ;  /* 0x000000af00577308 */ /* 0x0009e60000000800 */
[----:B------:R-:W-:Y:S02]  /*16a60*/  FADD.FTZ R164, R170, R164 ;  /* 0x000000a4aaa47221 */ /* 0x000fe40000010000 */
[--C-:B------:R-:W-:Y:S01]  /*16a70*/  FFMA.FTZ R115, R115, c[0x0][0x23c], -R7.reuse ;  /* 0x00008f0073737a23 */ /* 0x100fe20000010807 */
[----:B------:R-:W-:Y:S01]  /*16a80*/  F2FP.PACK_AB R28, R59, R58 ;  /* 0x0000003a3b1c723e */ /* 0x000fe200000000ff */
[----:B------:R-:W-:Y:S01]  /*16a90*/  HMMA.16816.F32 R192, R20, R30, R192 ;  /* 0x0000001e14c0723c */ /* 0x000fe200000018c0 */
[----:B------:R-:W-:Y:S02]  /*16aa0*/  FFMA.FTZ R6, R129, c[0x0][0x23c], -R6 ;  /* 0x00008f0081067a23 */ /* 0x000fe40000010806 */
[----:B------:R-:W-:Y:S01]  /*16ab0*/  MUFU.EX2 R95, R95 ;  /* 0x0000005f005f7308 */ /* 0x000fe20000000800 */
[----:B------:R-:W-:Y:S01]  /*16ac0*/  LOP3.LUT R37, R37, R28, RZ, 0xc0, !PT ;  /* 0x0000001c25257212 */ /* 0x000fe200078ec0ff */
[----:B------:R-:W-:Y:S01]  /*16ad0*/  FFMA.FTZ R114, R114, c[0x0][0x23c], -R7 ;  /* 0x00008f0072727a23 */ /* 0x000fe20000010807 */
[--C-:B-1----:R-:W-:Y:S01]  /*16ae0*/  HSET2.LE.AND R39, R173, R189.reuse, PT ;  /* 0x000000bdad277233 */ /* 0x102fe20003803000 */
[----:B------:R-:W-:Y:S01]  /*16af0*/  SHF.R.U32.HI R22, RZ, 0x18, R250 ;  /* 0x00000018ff167819 */ /* 0x000fe200000116fa */
[----:B------:R-:W-:Y:S01]  /*16b00*/  IMAD.WIDE.U32 R172, R24, -0x326172a9, RZ ;  /* 0xcd9e8d5718ac7825 */ /* 0x000fe200078e00ff */
[----:B------:R-:W-:Y:S03]  /*16b10*/  LOP3.LUT R24, R169, UR15, R118, 0x96, !PT ;  /* 0x0000000fa9187c12 */ /* 0x000fe6000f8e9676 */
[----:B------:R-:W-:Y:S01]  /*16b20*/  LOP3.LUT R39, R39, R25, RZ, 0xc0, !PT ;  /* 0x0000001927277212 */ /* 0x000fe200078ec0ff */
[----:B------:R-:W-:Y:S01]  /*16b30*/  IMAD.WIDE.U32 R20, R241, -0x2daee0ad, RZ ;  /* 0xd2511f53f1147825 */ /* 0x000fe200078e00ff */
[----:B------:R-:W-:Y:S01]  /*16b40*/  LOP3.LUT R168, R173, UR13, R168, 0x96, !PT ;  /* 0x0000000dada87c12 */ /* 0x000fe2000f8e96a8 */
[----:B------:R-:W-:Y:S01]  /*16b50*/  MUFU.EX2 R81, R81 ;  /* 0x0000005100517308 */ /* 0x000fe20000000800 */
[----:B------:R-:W-:Y:S01]  /*16b60*/  LOP3.LUT R118, R167, UR15, R118, 0x96, !PT ;  /* 0x0000000fa7767c12 */ /* 0x000fe2000f8e9676 */
[----:B------:R-:W-:Y:S01]  /*16b70*/  IMAD.WIDE.U32 R24, R24, -0x2daee0ad, RZ ;  /* 0xd2511f5318187825 */ /* 0x000fe200078e00ff */
[----:B------:R-:W-:Y:S01]  /*16b80*/  SHF.R.U32.HI R241, RZ, 0x18, R20 ;  /* 0x00000018fff17819 */ /* 0x000fe20000011614 */
[C---:B------:R-:W-:Y:S01]  /*16b90*/  HMMA.16816.F32 R204, R36.reuse, R16, R204 ;  /* 0x0000001024cc723c */ /* 0x040fe200000018cc */
[----:B------:R-:W-:Y:S01]  /*16ba0*/  F2FP.PACK_AB R31, R69, R68 ;  /* 0x00000044451f723e */ /* 0x000fe200000000ff */
[----:B----4-:R-:W-:Y:S01]  /*16bb0*/  IMAD.MOV.U32 R175, RZ, RZ, R179 ;  /* 0x000000ffffaf7224 */ /* 0x010fe200078e00b3 */
[----:B------:R-:W-:Y:S01]  /*16bc0*/  LOP3.LUT R25, R25, UR12, R86, 0x96, !PT ;  /* 0x0000000c19197c12 */ /* 0x000fe2000f8e9656 */
[----:B------:R-:W-:Y:S01]  /*16bd0*/  IMAD.WIDE.U32 R102, R168, -0x2daee0ad, RZ ;  /* 0xd2511f53a8667825 */ /* 0x000fe200078e00ff */
[----:B---3--:R-:W-:Y:S01]  /*16be0*/  F2FP.PACK_AB R30, R71, R78 ;  /* 0x0000004e471e723e */ /* 0x008fe200000000ff */
[----:B------:R1:W3:Y:S02]  /*16bf0*/  MUFU.EX2 R86, R42 ;  /* 0x0000002a00567308 */ /* 0x0002e40000000800 */
[----:B------:R-:W-:Y:S01]  /*16c00*/  IMAD.WIDE.U32 R168, R25, -0x326172a9, RZ ;  /* 0xcd9e8d5719a87825 */ /* 0x000fe200078e00ff */
[----:B------:R-:W-:Y:S01]  /*16c10*/  LOP3.LUT R24, R103, UR10, R24, 0x96, !PT ;  /* 0x0000000a67187c12 */ /* 0x000fe2000f8e9618 */
[C---:B------:R-:W-:Y:S01]  /*16c20*/  HMMA.16816.F32 R200, R36.reuse, R18, R200 ;  /* 0x0000001224c8723c */ /* 0x040fe200000018c8 */
[----:B------:R-:W4:Y:S01]  /*16c30*/  LDSM.16.MT88.4 R16, [R231+0x5000] ;  /* 0x00500000e710783b */ /* 0x000f220000004200 */
[----:B------:R-:W-:Y:S02]  /*16c40*/  FADD.FTZ R152, R45, R152 ;  /* 0x000000982d987221 */ /* 0x000fe40000010000 */
[----:B------:R-:W-:Y:S02]  /*16c50*/  FADD.FTZ R161, R47, R161 ;  /* 0x000000a12fa17221 */ /* 0x000fe40000010000 */
[----:B------:R-:W-:Y:S01]  /*16c60*/  MUFU.EX2 R103, R178 ;  /* 0x000000b200677308 */ /* 0x000fe20000000800 */
[----:B------:R-:W-:Y:S01]  /*16c70*/  FADD.FTZ R142, R49, R142 ;  /* 0x0000008e318e7221 */ /* 0x000fe20000010000 */
[C---:B------:R-:W-:Y:S01]  /*16c80*/  HMMA.16816.F32 R192, R36.reuse, R34, R192 ;  /* 0x0000002224c0723c */ /* 0x040fe200000018c0 */
[----:B------:R-:W-:Y:S03]  /*16c90*/  FADD.FTZ R164, R50, R164 ;  /* 0x000000a432a47221 */ /* 0x000fe60000010000 */
[----:B------:R-:W-:Y:S02]  /*16ca0*/  FADD.FTZ R152, R52, R152 ;  /* 0x0000009834987221 */ /* 0x000fe40000010000 */
[----:B------:R-:W-:Y:S02]  /*16cb0*/  FADD.FTZ R161, R54, R161 ;  /* 0x000000a136a17221 */ /* 0x000fe40000010000 */
[----:B------:R-:W-:Y:S01]  /*16cc0*/  HMMA.16816.F32 R196, R36, R32, R196 ;  /* 0x0000002024c4723c */ /* 0x000fe200000018c4 */
[----:B------:R-:W-:Y:S03]  /*16cd0*/  MUFU.EX2 R72, R72 ;  /* 0x0000004800487308 */ /* 0x000fe60000000800 */
[----:B-1----:R-:W-:Y:S01]  /*16ce0*/  LOP3.LUT R42, R169, UR11, R172, 0x96, !PT ;  /* 0x0000000ba92a7c12 */ /* 0x002fe2000f8e96ac */
[----:B------:R-:W-:Y:S02]  /*16cf0*/  IMAD.WIDE.U32 R172, R24, -0x326172a9, RZ ;  /* 0xcd9e8d5718ac7825 */ /* 0x000fe400078e00ff */
[--C-:B------:R-:W-:Y:S02]  /*16d00*/  SHF.R.U32.HI R32, RZ, 0x10, R171.reuse ;  /* 0x00000010ff207819 */ /* 0x100fe400000116ab */
[C---:B------:R-:W-:Y:S02]  /*16d10*/  LOP3.LUT R33, R171.reuse, 0xffff, RZ, 0xc0, !PT ;  /* 0x0000ffffab217812 */ /* 0x040fe400078ec0ff */
[----:B------:R-:W-:Y:S01]  /*16d20*/  MUFU.EX2 R73, R73 ;  /* 0x0000004900497308 */ /* 0x000fe20000000800 */
[----:B------:R-:W-:Y:S01]  /*16d30*/  SHF.R.U32.HI R39, RZ, 0x18, R171 ;  /* 0x00000018ff277819 */ /* 0x000fe200000116ab */
[----:B------:R-:W-:Y:S01]  /*16d40*/  IMAD.WIDE.U32 R42, R42, -0x2daee0ad, RZ ;  /* 0xd2511f532a2a7825 */ /* 0x000fe200078e00ff */
[----:B------:R-:W-:Y:S02]  /*16d50*/  LOP3.LUT R32, R32, 0xff, RZ, 0xc0, !PT ;  /* 0x000000ff20207812 */ /* 0x000fe400078ec0ff */
[----:B------:R-:W-:Y:S01]  /*16d60*/  LOP3.LUT R36, R171, 0xff, RZ, 0xc0, !PT ;  /* 0x000000ffab247812 */ /* 0x000fe200078ec0ff */
[----:B------:R-:W-:Y:S01]  /*16d70*/  FADD.FTZ R142, R56, R142 ;  /* 0x0000008e388e7221 */ /* 0x000fe20000010000 */
[----:B------:R-:W-:Y:S01]  /*16d80*/  LOP3.LUT R25, R43, UR8, R102, 0x96, !PT ;  /* 0x000000082b197c12 */ /* 0x000fe2000f8e9666 */
[----:B------:R-:W-:Y:S01]  /*16d90*/  FADD.FTZ R164, R58, R164 ;  /* 0x000000a43aa47221 */ /* 0x000fe20000010000 */
[----:B------:R-:W-:Y:S01]  /*16da0*/  LOP3.LUT R43, R175, 0xff, RZ, 0xc0, !PT ;  /* 0x000000ffaf2b7812 */ /* 0x000fe200078ec0ff */
[----:B------:R1:W-:Y:S01]  /*16db0*/  MUFU.EX2 R102, R41 ;  /* 0x0000002900667308 */ /* 0x0003e20000000800 */
[----:B------:R-:W-:Y:S01]  /*16dc0*/  LOP3.LUT R175, R250, 0xffff, RZ, 0xc0, !PT ;  /* 0x0000fffffaaf7812 */ /* 0x000fe200078ec0ff */
[----:B------:R-:W-:Y:S01]  /*16dd0*/  IMAD.WIDE.U32 R24, R25, -0x326172a9, RZ ;  /* 0xcd9e8d5719187825 */ /* 0x000fe200078e00ff */
[----:B------:R-:W-:Y:S02]  /*16de0*/  PRMT R251, R186, 0x5410, R249 ;  /* 0x00005410bafb7816 */ /* 0x000fe400000000f9 */
[----:B------:R-:W-:Y:S01]  /*16df0*/  PRMT R43, R43, 0x5410, R174 ;  /* 0x000054102b2b7816 */ /* 0x000fe200000000ae */
[----:B------:R-:W-:Y:S01]  /*16e00*/  FADD.FTZ R152, R53, R152 ;  /* 0x0000009835987221 */ /* 0x000fe20000010000 */
[----:B------:R-:W-:Y:S01]  /*16e10*/  LOP3.LUT R172, R25, UR19, R172, 0x96, !PT ;  /* 0x0000001319ac7c12 */ /* 0x000fe2000f8e96ac */
[----:B------:R-:W-:Y:S01]  /*16e20*/  FADD.FTZ R161, R55, R161 ;  /* 0x000000a137a17221 */ /* 0x000fe20000010000 */
[----:B------:R-:W-:Y:S01]  /*16e30*/  LOP3.LUT R26, R24, 0xffff, RZ, 0xc0, !PT ;  /* 0x0000ffff181a7812 */ /* 0x000fe200078ec0ff */
[--C-:B------:R-:W-:Y:S01]  /*16e40*/  HSET2.LE.AND R43, R43, R189.reuse, PT ;  /* 0x000000bd2b2b7233 */ /* 0x100fe20003803000 */
[--C-:B------:R-:W-:Y:S01]  /*16e50*/  SHF.R.U32.HI R27, RZ, 0x10, R24.reuse ;  /* 0x00000010ff1b7819 */ /* 0x100fe20000011618 */
[----:B------:R-:W-:Y:S01]  /*16e60*/  MUFU.EX2 R96, R96 ;  /* 0x0000006000607308 */ /* 0x000fe20000000800 */
[----:B------:R-:W-:Y:S01]  /*16e70*/  SHF.R.U32.HI R25, RZ, 0x18, R24 ;  /* 0x00000018ff197819 */ /* 0x000fe20000011618 */
[----:B------:R-:W-:Y:S01]  /*16e80*/  FADD.FTZ R142, R57, R142 ;  /* 0x0000008e398e7221 */ /* 0x000fe20000010000 */
[----:B------:R-:W-:Y:S01]  /*16e90*/  SHF.R.U32.HI R26, RZ, 0x8, R26 ;  /* 0x00000008ff1a7819 */ /* 0x000fe2000001161a */
[----:B------:R-:W-:Y:S01]  /*16ea0*/  FADD.FTZ R164, R59, R164 ;  /* 0x000000a43ba47221 */ /* 0x000fe20000010000 */
[----:B------:R-:W-:Y:S01]  /*16eb0*/  LOP3.LUT R174, R21, UR18, R248, 0x96, !PT ;  /* 0x0000001215ae7c12 */ /* 0x000fe2000f8e96f8 */
[----:B------:R-:W-:Y:S01]  /*16ec0*/  FADD.FTZ R152, R60, R152 ;  /* 0x000000983c987221 */ /* 0x000fe20000010000 */
[----:B------:R-:W-:Y:S01]  /*16ed0*/  LOP3.LUT R27, R27, 0xff, RZ, 0xc0, !PT ;  /* 0x000000ff1b1b7812 */ /* 0x000fe200078ec0ff */
[----:B------:R-:W-:Y:S01]  /*16ee0*/  FADD.FTZ R161, R62, R161 ;  /* 0x000000a13ea17221 */ /* 0x000fe20000010000 */
[----:B------:R-:W-:Y:S01]  /*16ef0*/  LOP3.LUT R249, R20, 0xffff, RZ, 0xc0, !PT ;  /* 0x0000ffff14f97812 */ /* 0x000fe200078ec0ff */
[----:B------:R-:W-:Y:S01]  /*16f00*/  MUFU.EX2 R97, R97 ;  /* 0x0000006100617308 */ /* 0x000fe20000000800 */
[----:B------:R-:W-:Y:S01]  /*16f10*/  LOP3.LUT R21, R187, 0xffff, RZ, 0xc0, !PT ;  /* 0x0000ffffbb157812 */ /* 0x000fe200078ec0ff */
[----:B------:R-:W-:Y:S01]  /*16f20*/  FADD.FTZ R142, R64, R142 ;  /* 0x0000008e408e7221 */ /* 0x000fe20000010000 */
[----:B-1----:R-:W-:Y:S01]  /*16f30*/  LOP3.LUT R41, R173, UR9, R168, 0x96, !PT ;  /* 0x00000009ad297c12 */ /* 0x002fe2000f8e96a8 */
[----:B------:R-:W-:Y:S01]  /*16f40*/  FADD.FTZ R164, R66, R164 ;  /* 0x000000a442a47221 */ /* 0x000fe20000010000 */
[----:B------:R-:W-:Y:S01]  /*16f50*/  LOP3.LUT R173, R24, 0xff, RZ, 0xc0, !PT ;  /* 0x000000ff18ad7812 */ /* 0x000fe200078ec0ff */
[----:B------:R-:W-:Y:S01]  /*16f60*/  FADD.FTZ R152, R61, R152 ;  /* 0x000000983d987221 */ /* 0x000fe20000010000 */
[----:B------:R-:W-:Y:S01]  /*16f70*/  LOP3.LUT R24, R119, UR17, R224, 0x96, !PT ;  /* 0x0000001177187c12 */ /* 0x000fe2000f8e96e0 */
[----:B------:R-:W-:Y:S01]  /*16f80*/  IMAD.WIDE.U32 R118, R118, -0x2daee0ad, RZ ;  /* 0xd2511f5376767825 */ /* 0x000fe200078e00ff */
[----:B------:R-:W-:Y:S01]  /*16f90*/  PRMT R173, R173, 0x5410, R26 ;  /* 0x00005410adad7816 */ /* 0x000fe2000000001a */
[--C-:B------:R-:W-:Y:S01]  /*16fa0*/  HSET2.LE.AND R26, R188, R189.reuse, PT ;  /* 0x000000bdbc1a7233 */ /* 0x100fe20003803000 */
[----:B------:R-:W-:Y:S01]  /*16fb0*/  SHF.R.U32.HI R248, RZ, 0x10, R20 ;  /* 0x00000010fff87819 */ /* 0x000fe20000011614 */
[----:B------:R-:W-:Y:S01]  /*16fc0*/  IMAD.WIDE.U32 R178, R24, -0x2daee0ad, RZ ;  /* 0xd2511f5318b27825 */ /* 0x000fe200078e00ff */
[----:B------:R-:W-:Y:S01]  /*16fd0*/  SHF.R.U32.HI R21, RZ, 0x8, R21 ;  /* 0x00000008ff157819 */ /* 0x000fe20000011615 */
[----:B------:R-:W-:Y:S01]  /*16fe0*/  MUFU.EX2 R88, R88 ;  /* 0x0000005800587308 */ /* 0x000fe20000000800 */
[----:B------:R-:W-:Y:S01]  /*16ff0*/  SHF.R.U32.HI R175, RZ, 0x8, R175 ;  /* 0x00000008ffaf7819 */ /* 0x000fe200000116af */
[----:B------:R-:W-:Y:S01]  /*17000*/  IMAD.MOV.U32 R188, RZ, RZ, R22 ;  /* 0x000000ffffbc7224 */ /* 0x000fe200078e0016 */
[----:B------:R-:W-:Y:S01]  /*17010*/  LOP3.LUT R24, R179, UR14, R190, 0x96, !PT ;  /* 0x0000000eb3187c12 */ /* 0x000fe2000f8e96be */
[----:B------:R-:W-:Y:S01]  /*17020*/  FADD.FTZ R161, R63, R161 ;  /* 0x000000a13fa17221 */ /* 0x000fe20000010000 */
[----:B------:R-:W-:Y:S01]  /*17030*/  SHF.R.U32.HI R33, RZ, 0x8, R33 ;  /* 0x00000008ff217819 */ /* 0x000fe20000011621 */
[----:B------:R-:W-:Y:S01]  /*17040*/  FADD.FTZ R142, R65, R142 ;  /* 0x0000008e418e7221 */ /* 0x000fe20000010000 */
[----:B------:R-:W-:Y:S01]  /*17050*/  PRMT R39, R32, 0x5410, R39 ;  /* 0x0000541020277816 */ /* 0x000fe20000000027 */
[----:B------:R-:W-:Y:S01]  /*17060*/  IMAD.WIDE.U32 R168, R24, -0x326172a9, RZ ;  /* 0xcd9e8d5718a87825 */ /* 0x000fe200078e00ff */
[----:B------:R-:W-:Y:S01]  /*17070*/  LOP3.LUT R24, R119, UR12, R178, 0x96, !PT ;  /* 0x0000000c77187c12 */ /* 0x000fe2000f8e96b2 */
[----:B------:R-:W1:Y:S01]  /*17080*/  MUFU.EX2 R89, R89 ;  /* 0x0000005900597308 */ /* 0x000e620000000800 */
[----:B------:R-:W-:Y:S01]  /*17090*/  F2FP.PACK_AB R32, R93, R92 ;  /* 0x0000005c5d20723e */ /* 0x000fe200000000ff */
[----:B------:R-:W-:Y:S01]  /*170a0*/  FADD.FTZ R164, R67, R164 ;  /* 0x000000a443a47221 */ /* 0x000fe20000010000 */
[----:B------:R-:W-:Y:S01]  /*170b0*/  LOP3.LUT R167, R169, UR13, R166, 0x96, !PT ;  /* 0x0000000da9a77c12 */ /* 0x000fe2000f8e96a6 */
[----:B------:R-:W-:Y:S01]  /*170c0*/  FFMA.FTZ R122, R122, c[0x0][0x23c], -R7 ;  /* 0x00008f007a7a7a23 */ /* 0x000fe20000010807 */
[----:B------:R-:W-:Y:S01]  /*170d0*/  PRMT R36, R36, 0x5410, R33 ;  /* 0x0000541024247816 */ /* 0x000fe20000000021 */
[--C-:B------:R-:W-:Y:S01]  /*170e0*/  FFMA.FTZ R123, R123, c[0x0][0x23c], -R7.reuse ;  /* 0x00008f007b7b7a23 */ /* 0x100fe20000010807 */
[----:B------:R-:W-:Y:S01]  /*170f0*/  LOP3.LUT R37, R252, 0xff, RZ, 0xc0, !PT ;  /* 0x000000fffc257812 */ /* 0x000fe200078ec0ff */
[----:B------:R-:W-:Y:S01]  /*17100*/  IMAD.WIDE.U32 R178, R167, -0x2daee0ad, RZ ;  /* 0xd2511f53a7b27825 */ /* 0x000fe200078e00ff */
[----:B------:R-:W-:Y:S01]  /*17110*/  F2FP.PACK_AB R171, R85, R84 ;  /* 0x0000005455ab723e */ /* 0x000fe200000000ff */
[----:B------:R-:W-:Y:S01]  /*17120*/  MUFU.EX2 R166, R177 ;  /* 0x000000b100a67308 */ /* 0x000fe20000000800 */
[----:B------:R-:W-:Y:S01]  /*17130*/  PRMT R37, R37, 0x5410, R188 ;  /* 0x0000541025257816 */ /* 0x000fe200000000bc */
[--C-:B------:R-:W-:Y:S01]  /*17140*/  HSET2.LE.AND R36, R36, R189.reuse, PT ;  /* 0x000000bd24247233 */ /* 0x100fe20003803000 */
[----:B------:R-:W-:Y:S01]  /*17150*/  LOP3.LUT R28, R179, UR10, R118, 0x96, !PT ;  /* 0x0000000ab31c7c12 */ /* 0x000fe2000f8e9676 */
[----:B------:R-:W-:Y:S01]  /*17160*/  FFMA.FTZ R130, R130, c[0x0][0x23c], -R7 ;  /* 0x00008f0082827a23 */ /* 0x000fe20000010807 */
[----:B------:R-:W-:Y:S01]  /*17170*/  F2FP.PACK_AB R188, R75, R74 ;  /* 0x0000004a4bbc723e */ /* 0x000fe200000000ff */
[--C-:B------:R-:W-:Y:S01]  /*17180*/  HSET2.LE.AND R37, R37, R189.reuse, PT ;  /* 0x000000bd25257233 */ /* 0x100fe20003803000 */
[----:B------:R-:W-:Y:S01]  /*17190*/  LOP3.LUT R36, R36, R171, RZ, 0xc0, !PT ;  /* 0x000000ab24247212 */ /* 0x000fe200078ec0ff */
[----:B------:R-:W-:Y:S01]  /*171a0*/  IMAD.WIDE.U32 R28, R28, -0x326172a9, RZ ;  /* 0xcd9e8d571c1c7825 */ /* 0x000fe200078e00ff */
[--C-:B------:R-:W-:Y:S01]  /*171b0*/  HSET2.LE.AND R171, R39, R189.reuse, PT ;  /* 0x000000bd27ab7233 */ /* 0x100fe20003803000 */
[----:B---3--:R-:W-:Y:S01]  /*171c0*/  F2FP.PACK_AB R39, R86, R87 ;  /* 0x000000575627723e */ /* 0x008fe200000000ff */
[----:B------:R3:W-:Y:S01]  /*171d0*/  MUFU.EX2 R119, R176 ;  /* 0x000000b000777308 */ /* 0x0007e20000000800 */
[----:B------:R-:W-:Y:S02]  /*171e0*/  FADD.FTZ R152, R68, R152 ;  /* 0x0000009844987221 */ /* 0x000fe40000010000 */
[----:B------:R-:W-:Y:S01]  /*171f0*/  LOP3.LUT R39, R37, R39, RZ, 0xc0, !PT ;  /* 0x0000002725277212 */ /* 0x000fe200078ec0ff */
[----:B------:R-:W-:Y:S01]  /*17200*/  FADD.FTZ R161, R79, R161 ;  /* 0x000000a14fa17221 */ /* 0x000fe20000010000 */
[----:B-1----:R-:W-:Y:S01]  /*17210*/  F2FP.PACK_AB R15, R89, R88 ;  /* 0x00000058590f723e */ /* 0x002fe200000000ff */
[----:B------:R-:W-:Y:S02]  /*17220*/  FADD.FTZ R142, R72, R142 ;  /* 0x0000008e488e7221 */ /* 0x000fe40000010000 */
[----:B------:R-:W-:Y:S02]  /*17230*/  FADD.FTZ R164, R74, R164 ;  /* 0x000000a44aa47221 */ /* 0x000fe40000010000 */
[----:B------:R-:W-:Y:S01]  /*17240*/  MUFU.EX2 R98, R98 ;  /* 0x0000006200627308 */ /* 0x000fe20000000800 */
        /* <DEDUP_REMOVED lines=8> */
[----:B---3--:R-:W-:Y:S04]  /*172d0*/  IMAD.WIDE.U32 R176, R24, -0x326172a9, RZ ;  /* 0xcd9e8d5718b07825 */ /* 0x008fe800078e00ff */
[----:B------:R-:W-:Y:S01]  /*172e0*/  FADD.FTZ R164, R82, R164 ;  /* 0x000000a452a47221 */ /* 0x000fe20000010000 */
[----:B------:R-:W-:Y:S01]  /*172f0*/  LOP3.LUT R168, R177, UR11, R168, 0x96, !PT ;  /* 0x0000000bb1a87c12 */ /* 0x000fe2000f8e96a8 */
[----:B------:R-:W-:Y:S01]  /*17300*/  MUFU.EX2 R110, R110 ;  /* 0x0000006e006e7308 */ /* 0x000fe20000000800 */
[----:B------:R-:W-:Y:S01]  /*17310*/  LOP3.LUT R167, R29, UR9, R176, 0x96, !PT ;  /* 0x000000091da77c12 */ /* 0x000fe2000f8e96b0 */
[C---:B------:R-:W-:Y:S01]  /*17320*/  FADD.FTZ R152, R77.reuse, R152 ;  /* 0x000000984d987221 */ /* 0x040fe20000010000 */
[----:B------:R-:W-:Y:S01]  /*17330*/  LOP3.LUT R29, R250, 0xff, RZ, 0xc0, !PT ;  /* 0x000000fffa1d7812 */ /* 0x000fe200078ec0ff */
[----:B------:R-:W-:Y:S01]  /*17340*/  IMAD.WIDE.U32 R168, R168, -0x2daee0ad, RZ ;  /* 0xd2511f53a8a87825 */ /* 0x000fe200078e00ff */
[----:B------:R-:W-:Y:S02]  /*17350*/  LOP3.LUT R250, R20, 0xff, RZ, 0xc0, !PT ;  /* 0x000000ff14fa7812 */ /* 0x000fe400078ec0ff */
[----:B------:R-:W-:Y:S01]  /*17360*/  F2FP.PACK_AB R20, R77, R76 ;  /* 0x0000004c4d14723e */ /* 0x000fe200000000ff */
[----:B------:R-:W-:Y:S01]  /*17370*/  FADD.FTZ R161, R71, R161 ;  /* 0x000000a147a17221 */ /* 0x000fe20000010000 */
[----:B------:R-:W-:Y:S01]  /*17380*/  LOP3.LUT R24, R169, UR8, R178, 0x96, !PT ;  /* 0x00000008a9187c12 */ /* 0x000fe2000f8e96b2 */
[----:B------:R-:W1:Y:S01]  /*17390*/  MUFU.EX2 R118, R126 ;  /* 0x0000007e00767308 */ /* 0x000e620000000800 */
[----:B------:R-:W-:Y:S01]  /*173a0*/  PRMT R169, R27, 0x5410, R25 ;  /* 0x000054101ba97816 */ /* 0x000fe20000000019 */
[----:B------:R2:W5:Y:S01]  /*173b0*/  LDL.LU.64 R178, [R1+0x8] ;  /* 0x0000080001b27983 */ /* 0x0005620000300a00 */
[----:B------:R-:W-:Y:S01]  /*173c0*/  LOP3.LUT R25, R187, 0xff, RZ, 0xc0, !PT ;  /* 0x000000ffbb197812 */ /* 0x000fe200078ec0ff */
[--C-:B------:R-:W-:Y:S01]  /*173d0*/  HSET2.LE.AND R27, R185, R189.reuse, PT ;  /* 0x000000bdb91b7233 */ /* 0x100fe20003803000 */
[----:B------:R-:W-:Y:S01]  /*173e0*/  LOP3.LUT R26, R26, R20, RZ, 0xc0, !PT ;  /* 0x000000141a1a7212 */ /* 0x000fe200078ec0ff */
[----:B------:R-:W-:Y:S01]  /*173f0*/  IMAD.MOV.U32 R185, RZ, RZ, R29 ;  /* 0x000000ffffb97224 */ /* 0x000fe200078e001d */
[----:B------:R-:W-:Y:S01]  /*17400*/  PRMT R25, R25, 0x5410, R21 ;  /* 0x0000541019197816 */ /* 0x000fe20000000015 */
[----:B------:R2:W5:Y:S01]  /*17410*/  LDL.LU.64 R176, [R1] ;  /* 0x0000000001b07983 */ /* 0x0005620000300a00 */
[----:B------:R-:W-:Y:S01]  /*17420*/  F2FP.PACK_AB R29, R94, R79 ;  /* 0x0000004f5e1d723e */ /* 0x000fe200000000ff */
[----:B------:R3:W-:Y:S01]  /*17430*/  MUFU.EX2 R126, R5 ;  /* 0x00000005007e7308 */ /* 0x0007e20000000800 */
[----:B------:R-:W-:Y:S01]  /*17440*/  PRMT R38, R185, 0x5410, R175 ;  /* 0x00005410b9267816 */ /* 0x000fe200000000af */
[----:B------:R-:W-:Y:S01]  /*17450*/  FADD.FTZ R142, R81, R142 ;  /* 0x0000008e518e7221 */ /* 0x000fe20000010000 */
[----:B------:R-:W-:Y:S01]  /*17460*/  LOP3.LUT R27, R27, R30, RZ, 0xc0, !PT ;  /* 0x0000001e1b1b7212 */ /* 0x000fe200078ec0ff */
[----:B------:R-:W2:Y:S01]  /*17470*/  LDSM.16.MT88.4 R20, [R240+0x5000] ;  /* 0x00500000f014783b */ /* 0x000ea20000004200 */
[----:B------:R-:W-:Y:S01]  /*17480*/  F2FP.PACK_AB R175, R95, R102 ;  /* 0x000000665faf723e */ /* 0x000fe200000000ff */
[--C-:B------:R-:W-:Y:S01]  /*17490*/  HSET2.LE.AND R38, R38, R189.reuse, PT ;  /* 0x000000bd26267233 */ /* 0x100fe20003803000 */
[----:B------:R-:W-:Y:S02]  /*174a0*/  FADD.FTZ R164, R83, R164 ;  /* 0x000000a453a47221 */ /* 0x000fe40000010000 */
[----:B------:R-:W-:Y:S01]  /*174b0*/  LOP3.LUT R37, R171, R175, RZ, 0xc0, !PT ;  /* 0x000000afab257212 */ /* 0x000fe200078ec0ff */
[----:B------:R-:W-:Y:S01]  /*174c0*/  MUFU.EX2 R2, R120 ;  /* 0x0000007800027308 */ /* 0x000fe20000000800 */
[----:B------:R-:W-:Y:S01]  /*174d0*/  LOP3.LUT R38, R38, R32, RZ, 0xc0, !PT ;  /* 0x0000002026267212 */ /* 0x000fe200078ec0ff */
[----:B------:R-:W-:Y:S01]  /*174e0*/  FADD.FTZ R152, R84, R152 ;  /* 0x0000009854987221 */ /* 0x000fe20000010000 */
[----:B------:R-:W-:Y:S01]  /*174f0*/  LDSM.16.MT88.4 R32, [R240+0x5400] ;  /* 0x00540000f020783b */ /* 0x000fe20000004200 */
[----:B-1----:R-:W-:Y:S01]  /*17500*/  F2FP.PACK_AB R14, R118, R119 ;  /* 0x00000077760e723e */ /* 0x002fe200000000ff */
[----:B------:R-:W-:Y:S02]  /*17510*/  FADD.FTZ R161, R102, R161 ;  /* 0x000000a166a17221 */ /* 0x000fe40000010000 */
[----:B------:R-:W-:Y:S02]  /*17520*/  FADD.FTZ R142, R88, R142 ;  /* 0x0000008e588e7221 */ /* 0x000fe40000010000 */
[----:B------:R-:W-:Y:S01]  /*17530*/  FADD.FTZ R164, R90, R164 ;  /* 0x000000a45aa47221 */ /* 0x000fe20000010000 */
[----:B------:R-:W1:Y:S01]  /*17540*/  MUFU.EX2 R104, R104 ;  /* 0x0000006800687308 */ /* 0x000e620000000800 */
[----:B------:R-:W-:Y:S02]  /*17550*/  FADD.FTZ R152, R85, R152 ;  /* 0x0000009855987221 */ /* 0x000fe40000010000 */
[----:B------:R-:W-:Y:S01]  /*17560*/  FADD.FTZ R161, R95, R161 ;  /* 0x000000a15fa17221 */ /* 0x000fe20000010000 */
[--C-:B---3--:R-:W-:Y:S01]  /*17570*/  SHF.R.U32.HI R5, RZ, 0x10, R187.reuse ;  /* 0x00000010ff057819 */ /* 0x108fe200000116bb */
[----:B------:R-:W-:Y:S01]  /*17580*/  FADD.FTZ R142, R89, R142 ;  /* 0x0000008e598e7221 */ /* 0x000fe20000010000 */
[----:B------:R-:W-:Y:S01]  /*17590*/  SHF.R.U32.HI R187, RZ, 0x18, R187 ;  /* 0x00000018ffbb7819 */ /* 0x000fe200000116bb */
[----:B------:R-:W-:Y:S01]  /*175a0*/  FADD.FTZ R164, R91, R164 ;  /* 0x000000a45ba47221 */ /* 0x000fe20000010000 */
[----:B------:R-:W-:Y:S01]  /*175b0*/  LOP3.LUT R5, R5, 0xff, RZ, 0xc0, !PT ;  /* 0x000000ff05057812 */ /* 0x000fe200078ec0ff */
[----:B------:R-:W-:Y:S01]  /*175c0*/  FADD.FTZ R152, R92, R152 ;  /* 0x000000985c987221 */ /* 0x000fe20000010000 */
[----:B------:R-:W3:Y:S01]  /*175d0*/  MUFU.EX2 R105, R105 ;  /* 0x0000006900697308 */ /* 0x000ee20000000800 */
[----:B------:R-:W-:Y:S01]  /*175e0*/  FADD.FTZ R161, R87, R161 ;  /* 0x000000a157a17221 */ /* 0x000fe20000010000 */
[----:B------:R-:W-:Y:S01]  /*175f0*/  PRMT R5, R5, 0x5410, R187 ;  /* 0x0000541005057816 */ /* 0x000fe200000000bb */
[----:B------:R-:W-:Y:S01]  /*17600*/  IMAD.WIDE.U32 R186, R24, -0x326172a9, RZ ;  /* 0xcd9e8d5718ba7825 */ /* 0x000fe200078e00ff */
[--C-:B------:R-:W-:Y:S03]  /*17610*/  HSET2.LE.AND R24, R25, R189.reuse, PT ;  /* 0x000000bd19187233 */ /* 0x100fe60003803000 */
[--C-:B------:R-:W-:Y:S01]  /*17620*/  HSET2.LE.AND R25, R5, R189.reuse, PT ;  /* 0x000000bd05197233 */ /* 0x100fe20003803000 */
[----:B------:R-:W-:Y:S01]  /*17630*/  LOP3.LUT R5, R187, UR19, R28, 0x96, !PT ;  /* 0x00000013bb057c12 */ /* 0x000fe2000f8e961c */
[----:B------:R-:W-:Y:S01]  /*17640*/  FADD.FTZ R142, R96, R142 ;  /* 0x0000008e608e7221 */ /* 0x000fe20000010000 */
[----:B------:R-:W-:Y:S01]  /*17650*/  LOP3.LUT R24, R24, R31, RZ, 0xc0, !PT ;  /* 0x0000001f18187212 */ /* 0x000fe200078ec0ff */
[----:B------:R-:W1:Y:S01]  /*17660*/  MUFU.EX2 R112, R112 ;  /* 0x0000007000707308 */ /* 0x000e620000000800 */
[----:B------:R-:W-:Y:S01]  /*17670*/  LOP3.LUT R25, R25, R29, RZ, 0xc0, !PT ;  /* 0x0000001d19197212 */ /* 0x000fe200078ec0ff */
[----:B------:R-:W-:Y:S01]  /*17680*/  FADD.FTZ R164, R98, R164 ;  /* 0x000000a462a47221 */ /* 0x000fe20000010000 */
[----:B------:R-:W3:Y:S01]  /*17690*/  LDSM.16.MT88.4 R28, [R231+0x5400] ;  /* 0x00540000e71c783b */ /* 0x000ee20000004200 */
[----:B------:R-:W-:Y:S01]  /*176a0*/  LOP3.LUT R171, R186, 0xffff, RZ, 0xc0, !PT ;  /* 0x0000ffffbaab7812 */ /* 0x000fe200078ec0ff */
[----:B------:R-:W-:Y:S01]  /*176b0*/  FADD.FTZ R152, R93, R152 ;  /* 0x000000985d987221 */ /* 0x000fe20000010000 */
[--C-:B------:R-:W-:Y:S01]  /*176c0*/  SHF.R.U32.HI R175, RZ, 0x10, R186.reuse ;  /* 0x00000010ffaf7819 */ /* 0x100fe200000116ba */
[----:B------:R-:W-:Y:S01]  /*176d0*/  FADD.FTZ R161, R86, R161 ;  /* 0x000000a156a17221 */ /* 0x000fe20000010000 */
[C---:B----4-:R-:W-:Y:S01]  /*176e0*/  HMMA.16816.F32 R220, R24.reuse, R16, R220 ;  /* 0x0000001018dc723c */ /* 0x050fe200000018dc */
[----:B------:R-:W-:Y:S01]  /*176f0*/  LOP3.LUT R185, R186, 0xff, RZ, 0xc0, !PT ;  /* 0x000000ffbab97812 */ /* 0x000fe200078ec0ff */
[----:B------:R-:W4:Y:S01]  /*17700*/  MUFU.EX2 R0, R134 ;  /* 0x0000008600007308 */ /* 0x000f220000000800 */
[----:B------:R-:W-:Y:S01]  /*17710*/  SHF.R.U32.HI R186, RZ, 0x18, R186 ;  /* 0x00000018ffba7819 */ /* 0x000fe200000116ba */
[----:B------:R-:W-:Y:S01]  /*17720*/  FADD.FTZ R142, R97, R142 ;  /* 0x0000008e618e7221 */ /* 0x000fe20000010000 */
[----:B------:R-:W-:Y:S01]  /*17730*/  SHF.R.U32.HI R171, RZ, 0x8, R171 ;  /* 0x00000008ffab7819 */ /* 0x000fe200000116ab */
[----:B------:R-:W-:Y:S01]  /*17740*/  FADD.FTZ R164, R99, R164 ;  /* 0x000000a463a47221 */ /* 0x000fe20000010000 */
[----:B------:R-:W-:Y:S01]  /*17750*/  LOP3.LUT R175, R175, 0xff, RZ, 0xc0, !PT ;  /* 0x000000ffafaf7812 */ /* 0x000fe200078ec0ff */
[C---:B------:R-:W-:Y:S01]  /*17760*/  HMMA.16816.F32 R216, R24.reuse, R18, R216 ;  /* 0x0000001218d8723c */ /* 0x040fe200000018d8 */
[----:B------:R-:W-:Y:S03]  /*17770*/  PRMT R185, R185, 0x5410, R171 ;  /* 0x00005410b9b97816 */ /* 0x000fe600000000ab */
[----:B------:R-:W-:Y:S01]  /*17780*/  MUFU.EX2 R3, R114 ;  /* 0x0000007200037308 */ /* 0x000fe20000000800 */
[----:B------:R-:W-:Y:S01]  /*17790*/  PRMT R186, R175, 0x5410, R186 ;  /* 0x00005410afba7816 */ /* 0x000fe200000000ba */
[----:B------:R-:W-:Y:S02]  /*177a0*/  FADD.FTZ R152, R100, R152 ;  /* 0x0000009864987221 */ /* 0x000fe40000010000 */
[C---:B--2---:R-:W-:Y:S01]  /*177b0*/  HMMA.16816.F32 R212, R24.reuse, R20, R212 ;  /* 0x0000001418d4723c */ /* 0x044fe200000018d4 */
[----:B------:R-:W-:Y:S03]  /*177c0*/  FADD.FTZ R161, R111, R161 ;  /* 0x000000a16fa17221 */ /* 0x000fe60000010000 */
[----:B-1----:R-:W-:Y:S02]  /*177d0*/  FADD.FTZ R142, R104, R142 ;  /* 0x0000008e688e7221 */ /* 0x002fe40000010000 */
[----:B------:R-:W-:Y:S01]  /*177e0*/  MUFU.EX2 R115, R115 ;  /* 0x0000007300737308 */ /* 0x000fe20000000800 */
[----:B------:R-:W-:Y:S01]  /*177f0*/  FADD.FTZ R152, R101, R152 ;  /* 0x0000009865987221 */ /* 0x000fe20000010000 */
[----:B------:R-:W-:Y:S01]  /*17800*/  HMMA.16816.F32 R208, R24, R22, R208 ;  /* 0x0000001618d0723c */ /* 0x000fe200000018d0 */
[----:B------:R-:W-:Y:S03]  /*17810*/  FADD.FTZ R161, R166, R161 ;  /* 0x000000a1a6a17221 */ /* 0x000fe60000010000 */
[----:B---3--:R-:W-:Y:S02]  /*17820*/  FADD.FTZ R142, R105, R142 ;  /* 0x0000008e698e7221 */ /* 0x008fe40000010000 */
[----:B------:R-:W-:Y:S01]  /*17830*/  FADD.FTZ R152, R108, R152 ;  /* 0x000000986c987221 */ /* 0x000fe20000010000 */
[C---:B------:R-:W-:Y:S01]  /*17840*/  LOP3.LUT R27, R40.reuse, 0xffff, RZ, 0xc0, !PT ;  /* 0x0000ffff281b7812 */ /* 0x040fe200078ec0ff */
[----:B------:R-:W-:Y:S01]  /*17850*/  IMAD.WIDE.U32 R24, R41, -0x2daee0ad, RZ ;  /* 0xd2511f5329187825 */ /* 0x000fe200078e00ff */
[----:B------:R-:W-:Y:S01]  /*17860*/  SHF.R.U32.HI R41, RZ, 0x10, R40 ;  /* 0x00000010ff297819 */ /* 0x000fe20000011628 */
[----:B------:R-:W-:Y:S01]  /*17870*/  MUFU.EX2 R182, R6 ;  /* 0x0000000600b67308 */ /* 0x000fe20000000800 */
[C---:B------:R-:W-:Y:S01]  /*17880*/  HMMA.16816.F32 R220, R36.reuse, R28, R220 ;  /* 0x0000001c24dc723c */ /* 0x040fe200000018dc */
[----:B------:R-:W-:Y:S01]  /*17890*/  LOP3.LUT R26, R40, 0xff, RZ, 0xc0, !PT ;  /* 0x000000ff281a7812 */ /* 0x000fe200078ec0ff */
[----:B------:R-:W-:Y:S01]  /*178a0*/  FADD.FTZ R161, R103, R161 ;  /* 0x000000a167a17221 */ /* 0x000fe20000010000 */
[----:B------:R-:W-:Y:S01]  /*178b0*/  SHF.R.U32.HI R27, RZ, 0x8, R27 ;  /* 0x00000008ff1b7819 */ /* 0x000fe2000001161b */
[----:B------:R-:W-:Y:S01]  /*178c0*/  FADD.FTZ R142, R112, R142 ;  /* 0x0000008e708e7221 */ /* 0x000fe20000010000 */
[----:B------:R-:W-:Y:S01]  /*178d0*/  SHF.R.U32.HI R40, RZ, 0x18, R40 ;  /* 0x00000018ff287819 */ /* 0x000fe20000011628 */
[----:B------:R-:W-:Y:S01]  /*178e0*/  FADD.FTZ R152, R109, R152 ;  /* 0x000000986d987221 */ /* 0x000fe20000010000 */
[----:B------:R-:W-:Y:S01]  /*178f0*/  LOP3.LUT R41, R41, 0xff, RZ, 0xc0, !PT ;  /* 0x000000ff29297812 */ /* 0x000fe200078ec0ff */
[C---:B------:R-:W-:Y:S01]  /*17900*/  HMMA.16816.F32 R216, R36.reuse, R30, R216 ;  /* 0x0000001e24d8723c */ /* 0x040fe200000018d8 */
[----:B------:R-:W-:Y:S01]  /*17910*/  PRMT R26, R26, 0x5410, R27 ;  /* 0x000054101a1a7816 */ /* 0x000fe2000000001b */
[----:B------:R-:W1:Y:S02]  /*17920*/  MUFU.EX2 R127, R127 ;  /* 0x0000007f007f7308 */ /* 0x000e640000000800 */
[----:B------:R-:W-:Y:S01]  /*17930*/  PRMT R40, R41, 0x5410, R40 ;  /* 0x0000541029287816 */ /* 0x000fe20000000028 */
[----:B------:R-:W-:Y:S01]  /*17940*/  FADD.FTZ R161, R110, R161 ;  /* 0x000000a16ea17221 */ /* 0x000fe20000010000 */
[----:B------:R-:W-:Y:S01]  /*17950*/  LOP3.LUT R187, R25, UR18, R42, 0x96, !PT ;  /* 0x0000001219bb7c12 */ /* 0x000fe2000f8e962a */
[--C-:B------:R-:W-:Y:S01]  /*17960*/  HSET2.LE.AND R42, R251, R189.reuse, PT ;  /* 0x000000bdfb2a7233 */ /* 0x100fe20003803000 */
[----:B------:R-:W-:Y:S01]  /*17970*/  F2FP.PACK_AB R27, R81, R80 ;  /* 0x00000050511b723e */ /* 0x000fe200000000ff */
[C---:B------:R-:W-:Y:S03]  /*17980*/  HMMA.16816.F32 R212, R36.reuse, R32, R212 ;  /* 0x0000002024d4723c */ /* 0x040fe600000018d4 */
[----:B------:R-:W-:Y:S01]  /*17990*/  LOP3.LUT R42, R42, R27, RZ, 0xc0, !PT ;  /* 0x0000001b2a2a7212 */ /* 0x000fe200078ec0ff */
[--C-:B------:R-:W-:Y:S01]  /*179a0*/  HSET2.LE.AND R26, R26, R189.reuse, PT ;  /* 0x000000bd1a1a7233 */ /* 0x100fe20003803000 */
[----:B------:R-:W-:Y:S01]  /*179b0*/  F2FP.PACK_AB R27, R73, R72 ;  /* 0x00000048491b723e */ /* 0x000fe200000000ff */
[--C-:B------:R-:W-:Y:S01]  /*179c0*/  HSET2.LE.AND R41, R40, R189.reuse, PT ;  /* 0x000000bd28297233 */ /* 0x100fe20003803000 */
[----:B------:R-:W-:Y:S01]  /*179d0*/  F2FP.PACK_AB R251, R83, R82 ;  /* 0x0000005253fb723e */ /* 0x000fe200000000ff */
[----:B------:R-:W-:Y:S01]  /*179e0*/  HMMA.16816.F32 R208, R36, R34, R208 ;  /* 0x0000002224d0723c */ /* 0x000fe200000018d0 */
[----:B------:R-:W-:Y:S01]  /*179f0*/  LOP3.LUT R40, R26, R27, RZ, 0xc0, !PT ;  /* 0x0000001b1a287212 */ /* 0x000fe200078ec0ff */
[----:B------:R-:W-:Y:S02]  /*17a00*/  MUFU.EX2 R122, R122 ;  /* 0x0000007a007a7308 */ /* 0x000fe40000000800 */
[----:B------:R-:W-:Y:S01]  /*17a10*/  LOP3.LUT R43, R43, R251, RZ, 0xc0, !PT ;  /* 0x000000fb2b2b7212 */ /* 0x000fe200078ec0ff */
[----:B----4-:R-:W-:Y:S01]  /*17a20*/  FADD.FTZ R142, R0, R142 ;  /* 0x0000008e008e7221 */ /* 0x010fe20000010000 */
[----:B------:R-:W-:Y:S01]  /*17a30*/  LOP3.LUT R41, R41, R188, RZ, 0xc0, !PT ;  /* 0x000000bc29297212 */ /* 0x000fe200078ec0ff */
[----:B------:R-:W-:Y:S01]  /*17a40*/  FADD.FTZ R152, R116, R152 ;  /* 0x0000009874987221 */ /* 0x000fe20000010000 */
[C---:B------:R-:W-:Y:S01]  /*17a50*/  LOP3.LUT R27, R172.reuse, 0xffff, RZ, 0xc0, !PT ;  /* 0x0000ffffac1b7812 */ /* 0x040fe200078ec0ff */
[----:B-1----:R-:W-:Y:S03]  /*17a60*/  FADD.FTZ R161, R127, R161 ;  /* 0x000000a17fa17221 */ /* 0x002fe60000010000 */
[--C-:B------:R-:W-:Y:S01]  /*17a70*/  SHF.R.U32.HI R26, RZ, 0x10, R172.reuse ;  /* 0x00000010ff1a7819 */ /* 0x100fe200000116ac */
[C---:B------:R-:W-:Y:S01]  /*17a80*/  HMMA.16816.F32 R204, R40.reuse, R16, R204 ;  /* 0x0000001028cc723c */ /* 0x040fe200000018cc */
[----:B------:R-:W-:Y:S01]  /*17a90*/  LOP3.LUT R36, R172, 0xff, RZ, 0xc0, !PT ;  /* 0x000000ffac247812 */ /* 0x000fe200078ec0ff */
[----:B------:R-:W-:Y:S01]  /*17aa0*/  MUFU.EX2 R123, R123 ;  /* 0x0000007b007b7308 */ /* 0x000fe20000000800 */
[----:B------:R-:W-:Y:S01]  /*17ab0*/  SHF.R.U32.HI R37, RZ, 0x18, R172 ;  /* 0x00000018ff257819 */ /* 0x000fe200000116ac */
[----:B------:R-:W-:Y:S01]  /*17ac0*/  FADD.FTZ R142, R2, R142 ;  /* 0x0000008e028e7221 */ /* 0x000fe20000010000 */
[----:B------:R-:W-:Y:S01]  /*17ad0*/  SHF.R.U32.HI R27, RZ, 0x8, R27 ;  /* 0x00000008ff1b7819 */ /* 0x000fe2000001161b */
[----:B------:R-:W-:Y:S01]  /*17ae0*/  FADD.FTZ R152, R132, R152 ;  /* 0x0000009884987221 */ /* 0x000fe20000010000 */
[----:B------:R-:W-:Y:S01]  /*17af0*/  SHF.R.U32.HI R17, RZ, 0x10, R174 ;  /* 0x00000010ff117819 */ /* 0x000fe200000116ae */
[C---:B------:R-:W-:Y:S01]  /*17b00*/  HMMA.16816.F32 R200, R40.reuse, R18, R200 ;  /* 0x0000001228c8723c */ /* 0x040fe200000018c8 */
[----:B------:R-:W-:Y:S03]  /*17b10*/  LOP3.LUT R26, R26, 0xff, RZ, 0xc0, !PT ;  /* 0x000000ff1a1a7812 */ /* 0x000fe600078ec0ff */
[----:B------:R-:W-:Y:S01]  /*17b20*/  LOP3.LUT R172, R24, 0xffff, RZ, 0xc0, !PT ;  /* 0x0000ffff18ac7812 */ /* 0x000fe200078ec0ff */
[----:B------:R-:W-:Y:S01]  /*17b30*/  MUFU.EX2 R130, R130 ;  /* 0x0000008200827308 */ /* 0x000fe20000000800 */
[----:B------:R-:W-:Y:S01]  /*17b40*/  SHF.R.U32.HI R25, RZ, 0x8, R249 ;  /* 0x00000008ff197819 */ /* 0x000fe200000116f9 */
[----:B------:R-:W-:Y:S01]  /*17b50*/  FADD.FTZ R161, R126, R161 ;  /* 0x000000a17ea17221 */ /* 0x000fe20000010000 */
[----:B------:R-:W-:Y:S01]  /*17b60*/  LOP3.LUT R16, R248, 0xff, RZ, 0xc0, !PT ;  /* 0x000000fff8107812 */ /* 0x000fe200078ec0ff */
[C---:B------:R-:W-:Y:S03]  /*17b70*/  HMMA.16816.F32 R196, R40.reuse, R20, R196 ;  /* 0x0000001428c4723c */ /* 0x040fe600000018c4 */
[----:B------:R-:W-:Y:S01]  /*17b80*/  LOP3.LUT R38, R174, 0xffff, RZ, 0xc0, !PT ;  /* 0x0000ffffae267812 */ /* 0x000fe200078ec0ff */
[----:B------:R-:W-:Y:S01]  /*17b90*/  FADD.FTZ R152, R124, R152 ;  /* 0x000000987c987221 */ /* 0x000fe20000010000 */
[----:B------:R-:W-:Y:S01]  /*17ba0*/  LOP3.LUT R248, R174, 0xff, RZ, 0xc0, !PT ;  /* 0x000000ffaef87812 */ /* 0x000fe200078ec0ff */
[----:B------:R-:W-:Y:S01]  /*17bb0*/  FADD.FTZ R161, R119, R161 ;  /* 0x000000a177a17221 */ /* 0x000fe20000010000 */
[----:B------:R-:W-:Y:S01]  /*17bc0*/  SHF.R.U32.HI R174, RZ, 0x18, R174 ;  /* 0x00000018ffae7819 */ /* 0x000fe200000116ae */
[----:B------:R-:W-:Y:S01]  /*17bd0*/  HMMA.16816.F32 R192, R40, R22, R192 ;  /* 0x0000001628c0723c */ /* 0x000fe200000018c0 */
[----:B------:R-:W-:Y:S03]  /*17be0*/  LOP3.LUT R17, R17, 0xff, RZ, 0xc0, !PT ;  /* 0x000000ff11117812 */ /* 0x000fe600078ec0ff */
[----:B------:R-:W-:Y:S01]  /*17bf0*/  SHF.R.U32.HI R188, RZ, 0x10, R24 ;  /* 0x00000010ffbc7819 */ /* 0x000fe20000011618 */
[----:B------:R-:W-:Y:S01]  /*17c00*/  FADD.FTZ R180, R125, R152 ;  /* 0x000000987db47221 */ /* 0x000fe20000010000 */
[----:B------:R-:W-:Y:S01]  /*17c10*/  LOP3.LUT R251, R24, 0xff, RZ, 0xc0, !PT ;  /* 0x000000ff18fb7812 */ /* 0x000fe200078ec0ff */
[----:B------:R-:W-:Y:S01]  /*17c20*/  FADD.FTZ R181, R118, R161 ;  /* 0x000000a176b57221 */ /* 0x000fe20000010000 */
[----:B------:R-:W-:Y:S04]  /*17c30*/  SHF.R.U32.HI R249, RZ, 0x18, R24 ;  /* 0x00000018fff97819 */ /* 0x000fe80000011618 */
[----:B------:R-:W-:Y:S02]  /*17c40*/  PRMT R36, R36, 0x5410, R27 ;  /* 0x0000541024247816 */ /* 0x000fe4000000001b */
[----:B------:R-:W-:Y:S02]  /*17c50*/  PRMT R37, R26, 0x5410, R37 ;  /* 0x000054101a257816 */ /* 0x000fe40000000025 */
[----:B------:R-:W-:Y:S01]  /*17c60*/  PRMT R250, R250, 0x5410, R25 ;  /* 0x00005410fafa7816 */ /* 0x000fe20000000019 */
[--C-:B------:R-:W-:Y:S01]  /*17c70*/  HSET2.LE.AND R36, R36, R189.reuse, PT ;  /* 0x000000bd24247233 */ /* 0x100fe20003803000 */
[----:B------:R-:W1:Y:S01]  /*17c80*/  LDSM.16.MT88.4 R24, [R231+0x5800] ;  /* 0x00580000e718783b */ /* 0x000e620000004200 */
[----:B------:R-:W-:Y:S01]  /*17c90*/  PRMT R241, R16, 0x5410, R241 ;  /* 0x0000541010f17816 */ /* 0x000fe200000000f1 */
[--C-:B------:R-:W-:Y:S01]  /*17ca0*/  HSET2.LE.AND R37, R37, R189.reuse, PT ;  /* 0x000000bd25257233 */ /* 0x100fe20003803000 */
[----:B------:R-:W-:Y:S01]  /*17cb0*/  PRMT R174, R17, 0x5410, R174 ;  /* 0x0000541011ae7816 */ /* 0x000fe200000000ae */
[--C-:B------:R-:W-:Y:S01]  /*17cc0*/  HSET2.LE.AND R42, R250, R189.reuse, PT ;  /* 0x000000bdfa2a7233 */ /* 0x100fe20003803000 */
[----:B------:R-:W-:Y:S01]  /*17cd0*/  LOP3.LUT R23, R5, 0xffff, RZ, 0xc0, !PT ;  /* 0x0000ffff05177812 */ /* 0x000fe200078ec0ff */
[--C-:B------:R-:W-:Y:S01]  /*17ce0*/  HSET2.LE.AND R43, R241, R189.reuse, PT ;  /* 0x000000bdf12b7233 */ /* 0x100fe20003803000 */
[----:B------:R-:W-:Y:S01]  /*17cf0*/  F2FP.PACK_AB R20, R166, R111 ;  /* 0x0000006fa614723e */ /* 0x000fe200000000ff */
[----:B------:R-:W2:Y:S01]  /*17d00*/  LDSM.16.MT88.4 R16, [R240+0x5800] ;  /* 0x00580000f010783b */ /* 0x000ea20000004200 */
[--C-:B------:R-:W-:Y:S01]  /*17d10*/  HSET2.LE.AND R41, R174, R189.reuse, PT ;  /* 0x000000bdae297233 */ /* 0x100fe20003803000 */
[----:B------:R-:W-:Y:S02]  /*17d20*/  F2FP.PACK_AB R22, R99, R98 ;  /* 0x000000626316723e */ /* 0x000fe400000000ff */
[----:B------:R-:W-:Y:S01]  /*17d30*/  LOP3.LUT R37, R37, R20, RZ, 0xc0, !PT ;  /* 0x0000001425257212 */ /* 0x000fe200078ec0ff */
[----:B------:R-:W-:Y:S01]  /*17d40*/  FFMA.FTZ R20, R106, c[0x0][0x23c], -R7 ;  /* 0x00008f006a147a23 */ /* 0x000fe20000010807 */
[----:B------:R-:W-:Y:S01]  /*17d50*/  LOP3.LUT R43, R43, R22, RZ, 0xc0, !PT ;  /* 0x000000162b2b7212 */ /* 0x000fe200078ec0ff */
[----:B------:R3:W-:Y:S01]  /*17d60*/  MUFU.EX2 R106, R128 ;  /* 0x00000080006a7308 */ /* 0x0007e20000000800 */
[----:B------:R-:W-:Y:S02]  /*17d70*/  SHF.R.U32.HI R22, RZ, 0x10, R5 ;  /* 0x00000010ff167819 */ /* 0x000fe40000011605 */
[----:B------:R-:W-:Y:S02]  /*17d80*/  F2FP.PACK_AB R21, R110, R103 ;  /* 0x000000676e15723e */ /* 0x000fe400000000ff */
[----:B------:R-:W-:Y:S02]  /*17d90*/  LOP3.LUT R22, R22, 0xff, RZ, 0xc0, !PT ;  /* 0x000000ff16167812 */ /* 0x000fe400078ec0ff */
[----:B------:R-:W-:Y:S02]  /*17da0*/  F2FP.PACK_AB R39, R101, R100 ;  /* 0x000000646527723e */ /* 0x000fe400000000ff */
[----:B------:R-:W-:Y:S02]  /*17db0*/  SHF.R.U32.HI R38, RZ, 0x8, R38 ;  /* 0x00000008ff267819 */ /* 0x000fe40000011626 */
[----:B------:R-:W-:Y:S01]  /*17dc0*/  LOP3.LUT R36, R36, R39, RZ, 0xc0, !PT ;  /* 0x0000002724247212 */ /* 0x000fe200078ec0ff */
[--C-:B------:R-:W-:Y:S01]  /*17dd0*/  HSET2.LE.AND R39, R169, R189.reuse, PT ;  /* 0x000000bda9277233 */ /* 0x100fe20003803000 */
[----:B------:R-:W-:Y:S01]  /*17de0*/  PRMT R248, R248, 0x5410, R38 ;  /* 0x00005410f8f87816 */ /* 0x000fe20000000026 */
[--C-:B------:R-:W-:Y:S01]  /*17df0*/  HSET2.LE.AND R38, R173, R189.reuse, PT ;  /* 0x000000bdad267233 */ /* 0x100fe20003803000 */
[----:B------:R-:W-:Y:S02]  /*17e00*/  SHF.R.U32.HI R172, RZ, 0x8, R172 ;  /* 0x00000008ffac7819 */ /* 0x000fe400000116ac */
[----:B------:R-:W-:Y:S01]  /*17e10*/  LOP3.LUT R39, R39, R21, RZ, 0xc0, !PT ;  /* 0x0000001527277212 */ /* 0x000fe200078ec0ff */
[--C-:B------:R-:W-:Y:S01]  /*17e20*/  HSET2.LE.AND R40, R248, R189.reuse, PT ;  /* 0x000000bdf8287233 */ /* 0x100fe20003803000 */
[----:B------:R-:W-:Y:S02]  /*17e30*/  F2FP.PACK_AB R21, R97, R96 ;  /* 0x000000606115723e */ /* 0x000fe400000000ff */
[----:B------:R-:W-:Y:S01]  /*17e40*/  LOP3.LUT R38, R38, R113, RZ, 0xc0, !PT ;  /* 0x0000007126267212 */ /* 0x000fe200078ec0ff */
[----:B------:R-:W-:Y:S01]  /*17e50*/  FFMA.FTZ R113, R107, c[0x0][0x23c], -R7 ;  /* 0x00008f006b717a23 */ /* 0x000fe20000010807 */
[----:B------:R-:W-:Y:S01]  /*17e60*/  LOP3.LUT R42, R42, R21, RZ, 0xc0, !PT ;  /* 0x000000152a2a7212 */ /* 0x000fe200078ec0ff */
[----:B------:R4:W2:Y:S01]  /*17e70*/  MUFU.EX2 R107, R20 ;  /* 0x00000014006b7308 */ /* 0x0008a20000000800 */
[----:B---3--:R-:W-:Y:S01]  /*17e80*/  SHF.R.U32.HI R128, RZ, 0x8, R23 ;  /* 0x00000008ff807819 */ /* 0x008fe20000011617 */
[----:B------:R-:W-:Y:S01]  /*17e90*/  FFMA.FTZ R7, R131, c[0x0][0x23c], -R7 ;  /* 0x00008f0083077a23 */ /* 0x000fe20000010807 */
[----:B------:R-:W-:Y:S01]  /*17ea0*/  F2FP.PACK_AB R21, R91, R90 ;  /* 0x0000005a5b15723e */ /* 0x000fe200000000ff */
[C---:B-1----:R-:W-:Y:S01]  /*17eb0*/  HMMA.16816.F32 R220, R36.reuse, R24, R220 ;  /* 0x0000001824dc723c */ /* 0x042fe200000018dc */
[----:B------:R-:W-:Y:S02]  /*17ec0*/  LOP3.LUT R40, R40, R15, RZ, 0xc0, !PT ;  /* 0x0000000f28287212 */ /* 0x000fe400078ec0ff */
[----:B------:R-:W-:Y:S02]  /*17ed0*/  LOP3.LUT R41, R41, R21, RZ, 0xc0, !PT ;  /* 0x0000001529297212 */ /* 0x000fe400078ec0ff */
[----:B------:R-:W-:Y:S01]  /*17ee0*/  LOP3.LUT R21, R5, 0xff, RZ, 0xc0, !PT ;  /* 0x000000ff05157812 */ /* 0x000fe200078ec0ff */
[----:B------:R1:W3:Y:S01]  /*17ef0*/  MUFU.EX2 R15, R121 ;  /* 0x00000079000f7308 */ /* 0x0002e20000000800 */
[----:B------:R-:W-:Y:S01]  /*17f00*/  SHF.R.U32.HI R5, RZ, 0x18, R5 ;  /* 0x00000018ff057819 */ /* 0x000fe20000011605 */
[----:B------:R-:W-:Y:S01]  /*17f10*/  HMMA.16816.F32 R216, R36, R26, R216 ;  /* 0x0000001a24d8723c */ /* 0x000fe200000018d8 */
[----:B------:R-:W-:Y:S03]  /*17f20*/  PRMT R128, R21, 0x5410, R128 ;  /* 0x0000541015807816 */ /* 0x000fe60000000080 */
[----:B------:R-:W-:Y:S02]  /*17f30*/  PRMT R5, R22, 0x5410, R5 ;  /* 0x0000541016057816 */ /* 0x000fe40000000005 */
[----:B------:R-:W-:Y:S02]  /*17f40*/  PRMT R251, R251, 0x5410, R172 ;  /* 0x00005410fbfb7816 */ /* 0x000fe400000000ac */
[----:B------:R-:W-:Y:S01]  /*17f50*/  HMMA.16816.F32 R204, R40, R28, R204 ;  /* 0x0000001c28cc723c */ /* 0x000fe200000018cc */
[----:B------:R-:W3:Y:S01]  /*17f60*/  MUFU.EX2 R113, R113 ;  /* 0x0000007100717308 */ /* 0x000ee20000000800 */
[----:B----4-:R-:W4:Y:S02]  /*17f70*/  LDSM.16.MT88.4 R20, [R231+0x5c00] ;  /* 0x005c0000e714783b */ /* 0x010f240000004200 */
[----:B------:R-:W-:Y:S01]  /*17f80*/  F2FP.PACK_AB R6, R0, R112 ;  /* 0x000000700006723e */ /* 0x000fe200000000ff */
[----:B--2---:R-:W-:Y:S02]  /*17f90*/  FADD.FTZ R164, R107, R164 ;  /* 0x000000a46ba47221 */ /* 0x004fe40000010000 */
[----:B------:R-:W-:Y:S01]  /*17fa0*/  LOP3.LUT R28, R187, 0xffff, RZ, 0xc0, !PT ;  /* 0x0000ffffbb1c7812 */ /* 0x000fe200078ec0ff */
[C---:B------:R-:W-:Y:S01]  /*17fb0*/  HMMA.16816.F32 R212, R36.reuse, R16, R212 ;  /* 0x0000001024d4723c */ /* 0x040fe200000018d4 */
[----:B------:R-:W-:Y:S02]  /*17fc0*/  F2FP.PACK_AB R10, R126, R127 ;  /* 0x0000007f7e0a723e */ /* 0x000fe400000000ff */
[----:B------:R2:W2:Y:S01]  /*17fd0*/  MUFU.EX2 R183, R7 ;  /* 0x0000000700b77308 */ /* 0x0004a20000000800 */
[----:B------:R-:W-:Y:S02]  /*17fe0*/  SHF.R.U32.HI R28, RZ, 0x8, R28 ;  /* 0x00000008ff1c7819 */ /* 0x000fe4000001161c */
[----:B------:R-:W-:Y:S01]  /*17ff0*/  LOP3.LUT R188, R188, 0xff, RZ, 0xc0, !PT ;  /* 0x000000ffbcbc7812 */ /* 0x000fe200078ec0ff */
[----:B-1----:R-:W-:Y:S01]  /*18000*/  IMAD.WIDE.U32 R120, R167, -0x2daee0ad, RZ ;  /* 0xd2511f53a7787825 */ /* 0x002fe200078e00ff */
[----:B------:R-:W-:Y:S01]  /*18010*/  HMMA.16816.F32 R208, R36, R18, R208 ;  /* 0x0000001224d0723c */ /* 0x000fe200000018d0 */
[----:B------:R-:W-:Y:S03]  /*18020*/  F2FP.PACK_AB R11, R123, R122 ;  /* 0x0000007a7b0b723e */ /* 0x000fe600000000ff */
[----:B------:R-:W-:Y:S01]  /*18030*/  LOP3.LUT R168, R121, UR18, R168, 0x96, !PT ;  /* 0x0000001279a87c12 */ /* 0x000fe2000f8e96a8 */
[----:B---3--:R-:W-:Y:S01]  /*18040*/  FADD.FTZ R142, R15, R142 ;  /* 0x0000008e0f8e7221 */ /* 0x008fe20000010000 */
[----:B------:R-:W-:Y:S01]  /*18050*/  PRMT R249, R188, 0x5410, R249 ;  /* 0x00005410bcf97816 */ /* 0x000fe200000000f9 */
[--C-:B------:R-:W-:Y:S01]  /*18060*/  HSET2.LE.AND R38, R251, R189.reuse, PT ;  /* 0x000000bdfb267233 */ /* 0x100fe20003803000 */
[C---:B------:R-:W-:Y:S01]  /*18070*/  HMMA.16816.F32 R200, R40.reuse, R30, R200 ;  /* 0x0000001e28c8723c */ /* 0x040fe200000018c8 */
[----:B------:R-:W-:Y:S03]  /*18080*/  LOP3.LUT R37, R187, 0xff, RZ, 0xc0, !PT ;  /* 0x000000ffbb257812 */ /* 0x000fe600078ec0ff */
[--C-:B------:R-:W-:Y:S01]  /*18090*/  SHF.R.U32.HI R36, RZ, 0x10, R187.reuse ;  /* 0x00000010ff247819 */ /* 0x100fe200000116bb */
[--C-:B------:R-:W-:Y:S01]  /*180a0*/  HSET2.LE.AND R39, R249, R189.reuse, PT ;  /* 0x000000bdf9277233 */ /* 0x100fe20003803000 */
[----:B------:R-:W-:Y:S01]  /*180b0*/  PRMT R37, R37, 0x5410, R28 ;  /* 0x0000541025257816 */ /* 0x000fe2000000001c */
[----:B------:R-:W-:Y:S01]  /*180c0*/  FADD.FTZ R164, R113, R164 ;  /* 0x000000a471a47221 */ /* 0x000fe20000010000 */
[C---:B------:R-:W-:Y:S01]  /*180d0*/  HMMA.16816.F32 R196, R40.reuse, R32, R196 ;  /* 0x0000002028c4723c */ /* 0x040fe200000018c4 */
[----:B------:R-:W1:Y:S03]  /*180e0*/  LDSM.16.MT88.4 R28, [R240+0x5c00] ;  /* 0x005c0000f01c783b */ /* 0x000e660000004200 */
[----:B------:R-:W-:Y:S01]  /*180f0*/  SHF.R.U32.HI R187, RZ, 0x18, R187 ;  /* 0x00000018ffbb7819 */ /* 0x000fe200000116bb */
[--C-:B------:R-:W-:Y:S01]  /*18100*/  HSET2.LE.AND R9, R37, R189.reuse, PT ;  /* 0x000000bd25097233 */ /* 0x100fe20003803000 */
[----:B------:R-:W-:Y:S01]  /*18110*/  LOP3.LUT R36, R36, 0xff, RZ, 0xc0, !PT ;  /* 0x000000ff24247812 */ /* 0x000fe200078ec0ff */
[--C-:B------:R-:W-:Y:S01]  /*18120*/  HSET2.LE.AND R33, R5, R189.reuse, PT ;  /* 0x000000bd05217233 */ /* 0x100fe20003803000 */
[----:B------:R-:W-:Y:S01]  /*18130*/  HMMA.16816.F32 R192, R40, R34, R192 ;  /* 0x0000002228c0723c */ /* 0x000fe200000018c0 */
[----:B------:R-:W-:Y:S03]  /*18140*/  F2FP.PACK_AB R32, R125, R124 ;  /* 0x0000007c7d20723e */ /* 0x000fe600000000ff */
[----:B------:R-:W-:Y:S01]  /*18150*/  PRMT R36, R36, 0x5410, R187 ;  /* 0x0000541024247816 */ /* 0x000fe200000000bb */
[----:B------:R-:W-:Y:S01]  /*18160*/  FADD.FTZ R164, R3, R164 ;  /* 0x000000a403a47221 */ /* 0x000fe20000010000 */
[----:B------:R-:W-:Y:S01]  /*18170*/  F2FP.PACK_AB R4, R113, R107 ;  /* 0x0000006b7104723e */ /* 0x000fe200000000ff */
[--C-:B------:R-:W-:Y:S01]  /*18180*/  HSET2.LE.AND R34, R185, R189.reuse, PT ;  /* 0x000000bdb9227233 */ /* 0x100fe20003803000 */
[----:B------:R-:W-:Y:S01]  /*18190*/  LOP3.LUT R38, R38, R32, RZ, 0xc0, !PT ;  /* 0x0000002026267212 */ /* 0x000fe200078ec0ff */
[--C-:B------:R-:W-:Y:S03]  /*181a0*/  HSET2.LE.AND R37, R36, R189.reuse, PT ;  /* 0x000000bd24257233 */ /* 0x100fe60003803000 */
[----:B------:R-:W-:Y:S01]  /*181b0*/  F2FP.PACK_AB R36, R132, R116 ;  /* 0x000000748424723e */ /* 0x000fe200000000ff */
[--C-:B------:R-:W-:Y:S01]  /*181c0*/  HSET2.LE.AND R32, R128, R189.reuse, PT ;  /* 0x000000bd80207233 */ /* 0x100fe20003803000 */
[----:B------:R-:W-:Y:S01]  /*181d0*/  F2FP.PACK_AB R5, R115, R3 ;  /* 0x000000037305723e */ /* 0x000fe200000000ff */
[--C-:B------:R-:W-:Y:S01]  /*181e0*/  HSET2.LE.AND R35, R186, R189.reuse, PT ;  /* 0x000000bdba237233 */ /* 0x100fe20003803000 */
[----:B------:R-:W-:Y:S01]  /*181f0*/  LOP3.LUT R36, R9, R36, RZ, 0xc0, !PT ;  /* 0x0000002409247212 */ /* 0x000fe200078ec0ff */
[----:B------:R-:W-:Y:S01]  /*18200*/  FADD.FTZ R164, R115, R164 ;  /* 0x000000a473a47221 */ /* 0x000fe20000010000 */
[----:B------:R-:W-:Y:S01]  /*18210*/  F2FP.PACK_AB R9, R105, R104 ;  /* 0x000000686909723e */ /* 0x000fe200000000ff */
[----:B------:R-:W-:Y:S01]  /*18220*/  FADD.FTZ R142, R106, R142 ;  /* 0x0000008e6a8e7221 */ /* 0x000fe20000010000 */
[----:B------:R-:W-:Y:S01]  /*18230*/  LOP3.LUT R33, R33, R4, RZ, 0xc0, !PT ;  /* 0x0000000421217212 */ /* 0x000fe200078ec0ff */
[----:B------:R-:W-:Y:S01]  /*18240*/  FADD.FTZ R164, R122, R164 ;  /* 0x000000a47aa47221 */ /* 0x000fe20000010000 */
[----:B------:R-:W-:Y:S01]  /*18250*/  LOP3.LUT R4, R120, 0xffff, RZ, 0xc0, !PT ;  /* 0x0000ffff78047812 */ /* 0x000fe200078ec0ff */
[----:B------:R-:W-:Y:S01]  /*18260*/  IMAD.MOV.U32 R188, RZ, RZ, R133 ;  /* 0x000000ffffbc7224 */ /* 0x000fe200078e0085 */
[----:B------:R-:W-:Y:S01]  /*18270*/  LOP3.LUT R32, R32, R9, RZ, 0xc0, !PT ;  /* 0x0000000920207212 */ /* 0x000fe200078ec0ff */
[----:B------:R-:W-:Y:S01]  /*18280*/  FADD.FTZ R164, R123, R164 ;  /* 0x000000a47ba47221 */ /* 0x000fe20000010000 */
[----:B------:R-:W-:Y:S01]  /*18290*/  LOP3.LUT R34, R34, R6, RZ, 0xc0, !PT ;  /* 0x0000000622227212 */ /* 0x000fe200078ec0ff */
[----:B------:R-:W-:Y:S01]  /*182a0*/  IMAD.MOV.U32 R187, RZ, RZ, R12 ;  /* 0x000000ffffbb7224 */ /* 0x000fe200078e000c */
[----:B------:R-:W-:Y:S01]  /*182b0*/  LOP3.LUT R35, R35, R5, RZ, 0xc0, !PT ;  /* 0x0000000523237212 */ /* 0x000fe200078ec0ff */
[----:B------:R-:W-:Y:S01]  /*182c0*/  FADD.FTZ R164, R130, R164 ;  /* 0x000000a482a47221 */ /* 0x000fe20000010000 */
[----:B------:R-:W-:Y:S01]  /*182d0*/  LOP3.LUT R9, R168, 0xffff, RZ, 0xc0, !PT ;  /* 0x0000ffffa8097812 */ /* 0x000fe200078ec0ff */
[----:B------:R-:W-:Y:S01]  /*182e0*/  IMAD.MOV.U32 R186, RZ, RZ, R13 ;  /* 0x000000ffffba7224 */ /* 0x000fe200078e000d */
[----:B------:R-:W-:Y:S01]  /*182f0*/  LOP3.LUT R5, R120, 0xff, RZ, 0xc0, !PT ;  /* 0x000000ff78057812 */ /* 0x000fe200078ec0ff */
[----:B------:R-:W-:Y:S01]  /*18300*/  IMAD.MOV.U32 R185, RZ, RZ, R8 ;  /* 0x000000ffffb97224 */ /* 0x000fe200078e0008 */
[----:B------:R-:W-:Y:S01]  /*18310*/  SHF.R.U32.HI R4, RZ, 0x8, R4 ;  /* 0x00000008ff047819 */ /* 0x000fe20000011604 */
[C---:B------:R-:W-:Y:S01]  /*18320*/  HMMA.16816.F32 R204, R32.reuse, R24, R204 ;  /* 0x0000001820cc723c */ /* 0x040fe200000018cc */
[----:B------:R-:W-:Y:S02]  /*18330*/  LOP3.LUT R6, R168, 0xff, RZ, 0xc0, !PT ;  /* 0x000000ffa8067812 */ /* 0x000fe400078ec0ff */
[----:B------:R-:W-:Y:S02]  /*18340*/  SHF.R.U32.HI R9, RZ, 0x8, R9 ;  /* 0x00000008ff097819 */ /* 0x000fe40000011609 */
[----:B------:R-:W-:Y:S02]  /*18350*/  LOP3.LUT R37, R37, R10, RZ, 0xc0, !PT ;  /* 0x0000000a25257212 */ /* 0x000fe400078ec0ff */
[----:B------:R-:W-:Y:S01]  /*18360*/  SHF.R.U32.HI R10, RZ, 0x10, R120 ;  /* 0x00000010ff0a7819 */ /* 0x000fe20000011678 */
[C---:B------:R-:W-:Y:S01]  /*18370*/  HMMA.16816.F32 R200, R32.reuse, R26, R200 ;  /* 0x0000001a20c8723c */ /* 0x040fe200000018c8 */
[----:B------:R-:W-:Y:S03]  /*18380*/  PRMT R5, R5, 0x5410, R4 ;  /* 0x0000541005057816 */ /* 0x000fe60000000004 */
[----:B------:R-:W-:Y:S02]  /*18390*/  SHF.R.U32.HI R4, RZ, 0x10, R168 ;  /* 0x00000010ff047819 */ /* 0x000fe400000116a8 */
[----:B------:R-:W-:Y:S01]  /*183a0*/  PRMT R6, R6, 0x5410, R9 ;  /* 0x0000541006067816 */ /* 0x000fe20000000009 */
[--C-:B------:R-:W-:Y:S01]  /*183b0*/  HSET2.LE.AND R5, R5, R189.reuse, PT ;  /* 0x000000bd05057233 */ /* 0x100fe20003803000 */
[C---:B------:R-:W-:Y:S01]  /*183c0*/  HMMA.16816.F32 R196, R32.reuse, R16, R196 ;  /* 0x0000001020c4723c */ /* 0x040fe200000018c4 */
[----:B------:R-:W-:Y:S03]  /*183d0*/  SHF.R.U32.HI R120, RZ, 0x18, R120 ;  /* 0x00000018ff787819 */ /* 0x000fe60000011678 */
[----:B------:R-:W-:Y:S02]  /*183e0*/  LOP3.LUT R10, R10, 0xff, RZ, 0xc0, !PT ;  /* 0x000000ff0a0a7812 */ /* 0x000fe400078ec0ff */
[----:B------:R-:W-:Y:S02]  /*183f0*/  SHF.R.U32.HI R168, RZ, 0x18, R168 ;  /* 0x00000018ffa87819 */ /* 0x000fe400000116a8 */
[----:B------:R-:W-:Y:S01]  /*18400*/  HMMA.16816.F32 R192, R32, R18, R192 ;  /* 0x0000001220c0723c */ /* 0x000fe200000018c0 */
[----:B------:R-:W-:Y:S03]  /*18410*/  LOP3.LUT R9, R4, 0xff, RZ, 0xc0, !PT ;  /* 0x000000ff04097812 */ /* 0x000fe600078ec0ff */
[--C-:B------:R-:W-:Y:S01]  /*18420*/  HSET2.LE.AND R4, R6, R189.reuse, PT ;  /* 0x000000bd06047233 */ /* 0x100fe20003803000 */
[----:B------:R-:W-:Y:S02]  /*18430*/  PRMT R120, R10, 0x5410, R120 ;  /* 0x000054100a787816 */ /* 0x000fe40000000078 */
[----:B------:R-:W-:Y:S02]  /*18440*/  PRMT R6, R9, 0x5410, R168 ;  /* 0x0000541009067816 */ /* 0x000fe400000000a8 */
[----:B--2---:R-:W-:Y:S03]  /*18450*/  F2FP.PACK_AB R7, R15, R2 ;  /* 0x000000020f07723e */ /* 0x004fe600000000ff */
[--C-:B------:R-:W-:Y:S01]  /*18460*/  HSET2.LE.AND R10, R6, R189.reuse, PT ;  /* 0x000000bd060a7233 */ /* 0x100fe20003803000 */
[----:B------:R-:W-:Y:S01]  /*18470*/  LOP3.LUT R4, R4, R7, RZ, 0xc0, !PT ;  /* 0x0000000704047212 */ /* 0x000fe200078ec0ff */
[----:B------:R-:W-:Y:S01]  /*18480*/  HSET2.LE.AND R7, R120, R189, PT ;  /* 0x000000bd78077233 */ /* 0x000fe20003803000 */
[C---:B------:R-:W-:Y:S01]  /*18490*/  F2FP.PACK_AB R6, R182.reuse, R106 ;  /* 0x0000006ab606723e */ /* 0x040fe200000000ff */
[----:B------:R-:W-:Y:S01]  /*184a0*/  FADD.FTZ R182, R182, R142 ;  /* 0x0000008eb6b67221 */ /* 0x000fe20000010000 */
[C---:B------:R-:W-:Y:S01]  /*184b0*/  F2FP.PACK_AB R9, R183.reuse, R130 ;  /* 0x00000082b709723e */ /* 0x040fe200000000ff */
[----:B------:R-:W-:Y:S01]  /*184c0*/  FADD.FTZ R183, R183, R164 ;  /* 0x000000a4b7b77221 */ /* 0x000fe20000010000 */
[----:B------:R-:W-:Y:S02]  /*184d0*/  LOP3.LUT R39, R39, R14, RZ, 0xc0, !PT ;  /* 0x0000000e27277212 */ /* 0x000fe400078ec0ff */
[----:B------:R-:W-:Y:S02]  /*184e0*/  LOP3.LUT R6, R5, R6, RZ, 0xc0, !PT ;  /* 0x0000000605067212 */ /* 0x000fe400078ec0ff */
[----:B------:R-:W-:Y:S02]  /*184f0*/  LOP3.LUT R5, R10, R11, RZ, 0xc0, !PT ;  /* 0x0000000b0a057212 */ /* 0x000fe400078ec0ff */
[----:B------:R-:W-:Y:S01]  /*18500*/  LOP3.LUT R7, R7, R9, RZ, 0xc0, !PT ;  /* 0x0000000907077212 */ /* 0x000fe200078ec0ff */
[C---:B----4-:R-:W-:Y:S08]  /*18510*/  HMMA.16816.F32 R220, R36.reuse, R20, R220 ;  /* 0x0000001424dc723c */ /* 0x050ff000000018dc */
[C---:B------:R-:W-:Y:S08]  /*18520*/  HMMA.16816.F32 R216, R36.reuse, R22, R216 ;  /* 0x0000001624d8723c */ /* 0x040ff000000018d8 */
[C---:B-1----:R-:W-:Y:S08]  /*18530*/  HMMA.16816.F32 R212, R36.reuse, R28, R212 ;  /* 0x0000001c24d4723c */ /* 0x042ff000000018d4 */
[----:B------:R-:W-:Y:S08]  /*18540*/  HMMA.16816.F32 R208, R36, R30, R208 ;  /* 0x0000001e24d0723c */ /* 0x000ff000000018d0 */
[C---:B------:R-:W-:Y:S08]  /*18550*/  HMMA.16816.F32 R204, R4.reuse, R20, R204 ;  /* 0x0000001404cc723c */ /* 0x040ff000000018cc */
[C---:B------:R-:W-:Y:S08]  /*18560*/  HMMA.16816.F32 R200, R4.reuse, R22, R200 ;  /* 0x0000001604c8723c */ /* 0x040ff000000018c8 */
[C---:B------:R-:W-:Y:S08]  /*18570*/  HMMA.16816.F32 R196, R4.reuse, R28, R196 ;  /* 0x0000001c04c4723c */ /* 0x040ff000000018c4 */
[----:B------:R-:W-:Y:S01]  /*18580*/  HMMA.16816.F32 R192, R4, R30, R192 ;  /* 0x0000001e04c0723c */ /* 0x000fe200000018c0 */
[----:B-----5:R-:W-:-:S07]  /*18590*/  @P2 BRA `(.L_x_329) ;  /* 0xffff992000002947 */ /* 0x020fce000383ffff */
.L_x_328:
[----:B------:R-:W1:Y:S01]  /*185a0*/  SHFL.BFLY PT, R7, R182, 0x2, 0x1f ;  /* 0x0c401f00b6077f89 */ /* 0x000e6200000e0000 */
[----:B------:R-:W-:Y:S01]  /*185b0*/  MOV R15, 0x3f800000 ;  /* 0x3f800000000f7802 */ /* 0x000fe20000000f00 */
[----:B------:R-:W2:Y:S01]  /*185c0*/  S2UR UR6, SR_CTAID.Y ;  /* 0x00000000000679c3 */ /* 0x000ea20000002600 */
[----:B------:R-:W-:Y:S01]  /*185d0*/  MOV R16, 0x3f800000 ;  /* 0x3f80000000107802 */ /* 0x000fe20000000f00 */
[----:B------:R-:W3:Y:S01]  /*185e0*/  SHFL.BFLY PT, R0, R183, 0x2, 0x1f ;  /* 0x0c401f00b7007f89 */ /* 0x000ee200000e0000 */
[----:B------:R-:W-:Y:S01]  /*185f0*/  MOV R11, 0x3f800000 ;  /* 0x3f800000000b7802 */ /* 0x000fe20000000f00 */
[----:B------:R-:W-:Y:S01]  /*18600*/  UISETP.NE.AND UP0, UPT, UR27, -0x1, UPT ;  /* 0xffffffff1b00788c */ /* 0x000fe2000bf05270 */
[----:B------:R-:W-:Y:S01]  /*18610*/  MOV R14, 0x3f800000 ;  /* 0x3f800000000e7802 */ /* 0x000fe20000000f00 */
[----:B-----5:R-:W4:Y:S01]  /*18620*/  SHFL.BFLY PT, R2, R181, 0x2, 0x1f ;  /* 0x0c401f00b5027f89 */ /* 0x020f2200000e0000 */
[----:B------:R-:W-:Y:S01]  /*18630*/  ULDC.64 UR4, c[0x0][0x1e8] ;  /* 0x00007a0000047ab9 */ /* 0x000fe20000000a00 */
[----:B------:R-:W4:Y:S01]  /*18640*/  S2UR UR9, SR_CTAID.X ;  /* 0x00000000000979c3 */ /* 0x000f220000002500 */
[----:B------:R-:W-:Y:S01]  /*18650*/  ULDC.U8 UR10, c[0x0][0x328] ;  /* 0x0000ca00000a7ab9 */ /* 0x000fe20000000000 */
[----:B------:R-:W4:Y:S01]  /*18660*/  S2R R5, SR_TID.X ;  /* 0x0000000000057919 */ /* 0x000f220000002100 */
[----:B------:R-:W-:Y:S01]  /*18670*/  UISETP.NE.AND UP3, UPT, UR10, URZ, UPT ;  /* 0x0000003f0a00728c */ /* 0x000fe2000bf65270 */
[----:B------:R-:W-:Y:S01]  /*18680*/  BSSY B0, `(.L_x_332) ;  /* 0x00000d9000007945 */ /* 0x000fe20003800000 */
[----:B------:R-:W-:Y:S01]  /*18690*/  ULDC UR8, c[0x0][0x214] ;  /* 0x0000850000087ab9 */ /* 0x000fe20000000800 */
[----:B------:R-:W4:Y:S01]  /*186a0*/  SHFL.BFLY PT, R3, R180, 0x2, 0x1f ;  /* 0x0c401f00b4037f89 */ /* 0x000f2200000e0000 */
[----:B------:R-:W-:-:S04]  /*186b0*/  @UP0 UIMAD.WIDE.U32 UR12, UR27, UR4, URZ ;  /* 0x000000041b0c02a5 */ /* 0x000fc8000f8e003f */
[----:B------:R-:W-:Y:S01]  /*186c0*/  @UP0 UIMAD UR7, UR27, UR5, UR13 ;  /* 0x000000051b0702a4 */ /* 0x000fe2000f8e020d */
[----:B-1----:R-:W-:Y:S02]  /*186d0*/  FADD.FTZ R7, R7, R182 ;  /* 0x000000b607077221 */ /* 0x002fe40000010000 */
[----:B------:R-:W-:Y:S02]  /*186e0*/  ULDC.64 UR4, c[0x0][0x1e0] ;  /* 0x0000780000047ab9 */ /* 0x000fe40000000a00 */
[----:B--2---:R-:W-:Y:S01]  /*186f0*/  @!UP0 USHF.R.S32.HI UR11, URZ, 0x1f, UR6 ;  /* 0x0000001f3f0b8899 */ /* 0x004fe20008011406 */
[----:B---3--:R-:W-:Y:S01]  /*18700*/  FADD.FTZ R183, R0, R183 ;  /* 0x000000b700b77221 */ /* 0x008fe20000010000 */
[----:B------:R-:W-:Y:S01]  /*18710*/  @!UP0 UIMAD.WIDE.U32 UR18, UR6, UR4, URZ ;  /* 0x00000004061282a5 */ /* 0x000fe2000f8e003f */
[----:B------:R-:W1:Y:S01]  /*18720*/  SHFL.BFLY PT, R0, R7, 0x1, 0x1f ;  /* 0x0c201f0007007f89 */ /* 0x000e6200000e0000 */
[----:B------:R-:W-:Y:S01]  /*18730*/  @!UP0 UIMAD UR11, UR11, UR4, URZ ;  /* 0x000000040b0b82a4 */ /* 0x000fe2000f8e023f */
[----:B----4-:R-:W-:-:S02]  /*18740*/  FADD.FTZ R181, R2, R181 ;  /* 0x000000b502b57221 */ /* 0x010fc40000010000 */
[----:B------:R-:W2:Y:S01]  /*18750*/  SHFL.BFLY PT, R6, R183, 0x1, 0x1f ;  /* 0x0c201f00b7067f89 */ /* 0x000ea200000e0000 */
[----:B------:R-:W-:Y:S01]  /*18760*/  ULDC.U8 UR4, c[0x0][0x329] ;  /* 0x0000ca4000047ab9 */ /* 0x000fe20000000000 */
[----:B------:R-:W-:Y:S01]  /*18770*/  SHF.R.S32.HI R2, RZ, 0x1f, R5 ;  /* 0x0000001fff027819 */ /* 0x000fe20000011405 */
[----:B------:R-:W-:Y:S01]  /*18780*/  UISETP.NE.AND UP2, UPT, UR4, URZ, UPT ;  /* 0x0000003f0400728c */ /* 0x000fe2000bf45270 */
[----:B------:R-:W3:Y:S01]  /*18790*/  SHFL.BFLY PT, R9, R181, 0x1, 0x1f ;  /* 0x0c201f00b5097f89 */ /* 0x000ee200000e0000 */
[----:B------:R-:W-:Y:S01]  /*187a0*/  UISETP.EQ.AND UP3, UPT, UR4, URZ, UP3 ;  /* 0x0000003f0400728c */ /* 0x000fe20009f62270 */
[----:B------:R-:W-:Y:S01]  /*187b0*/  FADD.FTZ R180, R3, R180 ;  /* 0x000000b403b47221 */ /* 0x000fe20000010000 */
[CC--:B------:R-:W-:Y:S01]  /*187c0*/  LEA.HI R4, R2.reuse, R5.reuse, RZ, 0x2 ;  /* 0x0000000502047211 */ /* 0x0c0fe200078f10ff */
[----:B------:R-:W-:Y:S01]  /*187d0*/  @!UP0 UIMAD UR11, UR6, UR5, UR11 ;  /* 0x00000005060b82a4 */ /* 0x000fe2000f8e020b */
[----:B------:R-:W-:Y:S01]  /*187e0*/  LEA.HI R2, R2, R5, RZ, 0x5 ;  /* 0x0000000502027211 */ /* 0x000fe200078f28ff */
[----:B------:R-:W-:Y:S01]  /*187f0*/  ULDC UR4, c[0x0][0x1c0] ;  /* 0x0000700000047ab9 */ /* 0x000fe20000000800 */
[----:B------:R-:W4:Y:S01]  /*18800*/  SHFL.BFLY PT, R10, R180, 0x1, 0x1f ;  /* 0x0c201f00b40a7f89 */ /* 0x000f2200000e0000 */
[----:B------:R-:W-:Y:S01]  /*18810*/  LOP3.LUT R3, R4, 0xfffffffc, RZ, 0xc0, !PT ;  /* 0xfffffffc04037812 */ /* 0x000fe200078ec0ff */
[----:B------:R-:W-:-:S02]  /*18820*/  ULDC UR5, c[0x0][0x234] ;  /* 0x00008d0000057ab9 */ /* 0x000fc40000000800 */
[----:B------:R-:W-:Y:S01]  /*18830*/  @!UP2 UISETP.NE.AND UP1, UPT, UR10, URZ, UPT ;  /* 0x0000003f0a00a28c */ /* 0x000fe2000bf25270 */
[----:B------:R-:W4:Y:S01]  /*18840*/  S2UR UR10, SR_CTAID.Z ;  /* 0x00000000000a79c3 */ /* 0x000f220000002700 */
[----:B------:R-:W-:Y:S01]  /*18850*/  IMAD.IADD R3, R5, 0x1, -R3 ;  /* 0x0000000105037824 */ /* 0x000fe200078e0a03 */
[----:B------:R-:W-:Y:S01]  /*18860*/  @UP2 ULDC UR14, c[0x0][0x210] ;  /* 0x00008400000e2ab9 */ /* 0x000fe20000000800 */
[----:B-1----:R-:W-:Y:S01]  /*18870*/  FADD.FTZ R7, R7, R0 ;  /* 0x0000000007077221 */ /* 0x002fe20000010000 */
[----:B------:R-:W-:Y:S01]  /*18880*/  SHF.R.S32.HI R0, RZ, 0x5, R2 ;  /* 0x00000005ff007819 */ /* 0x000fe20000011402 */
[----:B------:R-:W-:Y:S01]  /*18890*/  @UP2 UIMAD UR14, UR14, UR8, URZ ;  /* 0x000000080e0e22a4 */ /* 0x000fe2000f8e023f */
[----:B------:R-:W-:Y:S01]  /*188a0*/  LOP3.LUT R2, R2, 0xffffffe0, RZ, 0xc0, !PT ;  /* 0xffffffe002027812 */ /* 0x000fe200078ec0ff */
[----:B--2---:R-:W-:Y:S01]  /*188b0*/  FADD.FTZ R6, R183, R6 ;  /* 0x00000006b7067221 */ /* 0x004fe20000010000 */
[----:B------:R-:W-:Y:S01]  /*188c0*/  LEA R0, R0, R3, 0x8 ;  /* 0x0000000300007211 */ /* 0x000fe200078e40ff */
[----:B------:R-:W-:Y:S01]  /*188d0*/  @!UP2 USEL UR14, UR8, UR5, !UP1 ;  /* 0x00000005080ea287 */ /* 0x000fe2000c800000 */
[----:B------:R-:W-:Y:S01]  /*188e0*/  SHF.R.S32.HI R3, RZ, 0x2, R4 ;  /* 0x00000002ff037819 */ /* 0x000fe20000011404 */
[----:B---3--:R-:W-:Y:S01]  /*188f0*/  FADD.FTZ R9, R181, R9 ;  /* 0x00000009b5097221 */ /* 0x008fe20000010000 */
[----:B------:R-:W-:Y:S01]  /*18900*/  FSETP.NE.FTZ.AND P2, PT, R7, RZ, PT ;  /* 0x000000ff0700720b */ /* 0x000fe20003f55000 */
[----:B------:R-:W-:Y:S01]  /*18910*/  @UP2 UMOV UR13, 0x1 ;  /* 0x00000001000d2882 */ /* 0x000fe20000000000 */
[----:B------:R-:W-:Y:S01]  /*18920*/  SHF.R.S32.HI R4, RZ, 0x1f, R3 ;  /* 0x0000001fff047819 */ /* 0x000fe20000011403 */
[----:B------:R-:W-:Y:S01]  /*18930*/  @!UP2 UIMAD UR13, UR14, UR4, URZ ;  /* 0x000000040e0da2a4 */ /* 0x000fe2000f8e023f */
[----:B------:R-:W-:Y:S01]  /*18940*/  FSETP.NE.FTZ.AND P3, PT, R9, RZ, PT ;  /* 0x000000ff0900720b */ /* 0x000fe20003f75000 */
[----:B------:R-:W-:Y:S01]  /*18950*/  @UP3 UIMAD UR16, UR6, UR8, URZ ;  /* 0x00000008061032a4 */ /* 0x000fe2000f8e023f */
[----:B------:R-:W-:Y:S01]  /*18960*/  LEA.HI R4, R4, R3, RZ, 0x3 ;  /* 0x0000000304047211 */ /* 0x000fe200078f18ff */
[----:B----4-:R-:W-:Y:S01]  /*18970*/  FADD.FTZ R10, R180, R10 ;  /* 0x0000000ab40a7221 */ /* 0x010fe20000010000 */
[----:B------:R-:W-:Y:S01]  /*18980*/  FSETP.NE.FTZ.AND P1, PT, R6, RZ, PT ;  /* 0x000000ff0600720b */ /* 0x000fe20003f35000 */
[----:B------:R-:W-:Y:S01]  /*18990*/  @UP2 ULDC UR15, c[0x0][0x210] ;  /* 0x00008400000f2ab9 */ /* 0x000fe20000000800 */
[----:B------:R-:W-:Y:S01]  /*189a0*/  LOP3.LUT R4, R4, 0xfffffff8, RZ, 0xc0, !PT ;  /* 0xfffffff804047812 */ /* 0x000fe200078ec0ff */
[----:B------:R-:W-:Y:S01]  /*189b0*/  UIMAD UR4, UR6, UR13, URZ ;  /* 0x0000000d060472a4 */ /* 0x000fe2000f8e023f */
[----:B------:R-:W-:Y:S01]  /*189c0*/  FSETP.NE.FTZ.AND P4, PT, R10, RZ, PT ;  /* 0x000000ff0a00720b */ /* 0x000fe20003f95000 */
[----:B------:R-:W1:Y:S01]  /*189d0*/  @P2 MUFU.RCP R11, R7 ;  /* 0x00000007000b2308 */ /* 0x000e620000001000 */
[----:B------:R-:W-:Y:S01]  /*189e0*/  IADD3 R2, -R2, R5, RZ ;  /* 0x0000000502027210 */ /* 0x000fe20007ffe1ff */
[----:B------:R-:W-:Y:S01]  /*189f0*/  IMAD.IADD R4, R3, 0x1, -R4 ;  /* 0x0000000103047824 */ /* 0x000fe200078e0a04 */
[----:B------:R-:W-:Y:S01]  /*18a00*/  @!UP2 UMOV UR15, 0x1 ;  /* 0x00000001000fa882 */ /* 0x000fe20000000000 */
[----:B------:R-:W-:Y:S01]  /*18a10*/  MOV R5, 0x7f800000 ;  /* 0x7f80000000057802 */ /* 0x000fe20000000f00 */
[----:B------:R-:W-:-:S02]  /*18a20*/  @UP3 USEL UR16, UR16, UR27, !UP0 ;  /* 0x0000001b10103287 */ /* 0x000fc4000c000000 */
[----:B------:R-:W-:Y:S01]  /*18a30*/  LEA.HI R17, R4, R4, RZ, 0x1 ;  /* 0x0000000404117211 */ /* 0x000fe200078f08ff */
[----:B------:R-:W2:Y:S01]  /*18a40*/  @P3 MUFU.RCP R16, R9 ;  /* 0x0000000900103308 */ /* 0x000ea20000001000 */
[----:B------:R-:W-:Y:S02]  /*18a50*/  UIMAD UR9, UR9, UR15, URZ ;  /* 0x0000000f090972a4 */ /* 0x000fe4000f8e023f */
[----:B------:R-:W-:Y:S01]  /*18a60*/  SHF.R.S32.HI R18, RZ, 0x1, R17 ;  /* 0x00000001ff127819 */ /* 0x000fe20000011411 */
[----:B------:R-:W-:Y:S01]  /*18a70*/  USEL UR4, UR4, URZ, !UP3 ;  /* 0x0000003f04047287 */ /* 0x000fe2000d800000 */
[----:B------:R-:W-:Y:S01]  /*18a80*/  LOP3.LUT R17, R17, 0x3fffffe, RZ, 0xc0, !PT ;  /* 0x03fffffe11117812 */ /* 0x000fe200078ec0ff */
[----:B------:R-:W-:Y:S01]  /*18a90*/  USHF.L.U32 UR9, UR9, 0x7, URZ ;  /* 0x0000000709097899 */ /* 0x000fe2000800063f */
[----:B------:R-:W-:Y:S01]  /*18aa0*/  SHF.L.U32 R19, R18, 0x6, RZ ;  /* 0x0000000612137819 */ /* 0x000fe200000006ff */
[----:B------:R-:W3:Y:S01]  /*18ab0*/  @P4 MUFU.RCP R15, R10 ;  /* 0x0000000a000f4308 */ /* 0x000ee20000001000 */
[----:B------:R-:W-:Y:S01]  /*18ac0*/  IADD3 R17, R4, -R17, RZ ;  /* 0x8000001104117210 */ /* 0x000fe20007ffe0ff */
[----:B-1----:R-:W-:Y:S01]  /*18ad0*/  FMUL.FTZ R11, R11, c[0x0][0x2dc] ;  /* 0x0000b7000b0b7a20 */ /* 0x002fe20000410000 */
[----:B------:R-:W-:Y:S01]  /*18ae0*/  LOP3.LUT R4, R18, 0x1, RZ, 0xc0, !PT ;  /* 0x0000000112047812 */ /* 0x000fe200078ec0ff */
[----:B------:R-:W-:Y:S01]  /*18af0*/  UIMAD UR14, UR10, UR14, UR4 ;  /* 0x0000000e0a0e72a4 */ /* 0x000fe2000f8e0204 */
[----:B------:R-:W-:Y:S01]  /*18b00*/  LOP3.LUT R19, R19, 0xc0, RZ, 0xc0, !PT ;  /* 0x000000c013137812 */ /* 0x000fe200078ec0ff */
[----:B------:R-:W-:Y:S01]  /*18b10*/  IMAD R0, R17, 0x10, R0 ;  /* 0x0000001011007824 */ /* 0x000fe200078e0200 */
[----:B------:R-:W-:Y:S01]  /*18b20*/  ISETP.NE.U32.AND P0, PT, R4, 0x1, PT ;  /* 0x000000010400780c */ /* 0x000fe20003f05070 */
[----:B------:R-:W1:Y:S01]  /*18b30*/  @P1 MUFU.RCP R14, R6 ;  /* 0x00000006000e1308 */ /* 0x000e620000001000 */
[----:B------:R-:W-:Y:S01]  /*18b40*/  MOV R4, 0xfffffff0 ;  /* 0xfffffff000047802 */ /* 0x000fe20000000f00 */
[----:B--2---:R-:W-:Y:S01]  /*18b50*/  FMUL.FTZ R16, R16, c[0x0][0x2dc] ;  /* 0x0000b70010107a20 */ /* 0x004fe20000410000 */
[----:B------:R-:W-:Y:S01]  /*18b60*/  LEA.HI R19, R19, R19, RZ, 0x1d ;  /* 0x0000001313137211 */ /* 0x000fe200078fe8ff */
[----:B------:R-:W-:Y:S01]  /*18b70*/  FMUL.FTZ R204, R11, R204 ;  /* 0x000000cc0bcc7220 */ /* 0x000fe20000410000 */
[----:B------:R-:W-:Y:S01]  /*18b80*/  SEL R4, R4, 0x10, !P0 ;  /* 0x0000001004047807 */ /* 0x000fe20004000000 */
[----:B------:R-:W-:Y:S01]  /*18b90*/  FMUL.FTZ R222, R16, R222 ;  /* 0x000000de10de7220 */ /* 0x000fe20000410000 */
[----:B------:R-:W-:Y:S01]  /*18ba0*/  LOP3.LUT P0, RZ, R18, 0x2, RZ, 0xc0, !PT ;  /* 0x0000000212ff7812 */ /* 0x000fe2000780c0ff */
[----:B---3--:R-:W-:Y:S01]  /*18bb0*/  FMUL.FTZ R15, R15, c[0x0][0x2dc] ;  /* 0x0000b7000f0f7a20 */ /* 0x008fe20000410000 */
[----:B------:R-:W-:Y:S01]  /*18bc0*/  LEA R0, R0, R19, 0x1 ;  /* 0x0000001300007211 */ /* 0x000fe200078e08ff */
[----:B------:R-:W-:Y:S01]  /*18bd0*/  FMUL.FTZ R223, R16, R223 ;  /* 0x000000df10df7220 */ /* 0x000fe20000410000 */
[----:B------:R-:W2:Y:S01]  /*18be0*/  @P4 MUFU.LG2 R10, R10 ;  /* 0x0000000a000a4308 */ /* 0x000ea20000000c00 */
[C---:B------:R-:W-:Y:S01]  /*18bf0*/  FMUL.FTZ R220, R15.reuse, R220 ;  /* 0x000000dc0fdc7220 */ /* 0x040fe20000410000 */
[----:B------:R-:W-:Y:S01]  /*18c00*/  @!UP3 UMOV UR22, URZ ;  /* 0x0000003f0016bc82 */ /* 0x000fe20008000000 */
[----:B------:R-:W-:Y:S01]  /*18c10*/  FMUL.FTZ R221, R15, R221 ;  /* 0x000000dd0fdd7220 */ /* 0x000fe20000410000 */
[----:B------:R-:W-:Y:S01]  /*18c20*/  F2FP.PACK_AB R222, R223, R222 ;  /* 0x000000dedfde723e */ /* 0x000fe200000000ff */
[----:B-1----:R-:W-:Y:S01]  /*18c30*/  FMUL.FTZ R14, R14, c[0x0][0x2dc] ;  /* 0x0000b7000e0e7a20 */ /* 0x002fe20000410000 */
[----:B------:R-:W-:Y:S01]  /*18c40*/  @UP3 UMOV UR22, UR16 ;  /* 0x0000001000163c82 */ /* 0x000fe20008000000 */
[----:B------:R-:W-:Y:S01]  /*18c50*/  IMAD.SHL.U32 R0, R0, 0x2, RZ ;  /* 0x0000000200007824 */ /* 0x000fe200078e00ff */
[----:B------:R-:W-:Y:S01]  /*18c60*/  F2FP.PACK_AB R220, R221, R220 ;  /* 0x000000dcdddc723e */ /* 0x000fe200000000ff */
[C---:B------:R-:W-:Y:S01]  /*18c70*/  FMUL.FTZ R216, R15.reuse, R216 ;  /* 0x000000d80fd87220 */ /* 0x040fe20000410000 */
[----:B------:R-:W1:Y:S01]  /*18c80*/  @P3 MUFU.LG2 R9, R9 ;  /* 0x0000000900093308 */ /* 0x000e620000000c00 */
[----:B------:R-:W-:Y:S01]  /*18c90*/  FMUL.FTZ R217, R15, R217 ;  /* 0x000000d90fd97220 */ /* 0x000fe20000410000 */
[----:B------:R-:W-:Y:S01]  /*18ca0*/  IADD3 R18, R0, 0x20, RZ ;  /* 0x0000002000127810 */ /* 0x000fe20007ffe0ff */
[----:B------:R-:W-:Y:S01]  /*18cb0*/  FMUL.FTZ R218, R16, R218 ;  /* 0x000000da10da7220 */ /* 0x000fe20000410000 */
[----:B------:R-:W-:Y:S01]  /*18cc0*/  IADD3 R17, R0, R4, RZ ;  /* 0x0000000400117210 */ /* 0x000fe20007ffe0ff */
[----:B------:R-:W-:Y:S01]  /*18cd0*/  FMUL.FTZ R219, R16, R219 ;  /* 0x000000db10db7220 */ /* 0x000fe20000410000 */
[----:B------:R-:W-:Y:S01]  /*18ce0*/  F2FP.PACK_AB R216, R217, R216 ;  /* 0x000000d8d9d8723e */ /* 0x000fe200000000ff */
[----:B------:R-:W-:Y:S01]  /*18cf0*/  FMUL.FTZ R205, R11, R205 ;  /* 0x000000cd0bcd7220 */ /* 0x000fe20000410000 */
[----:B------:R-:W-:Y:S01]  /*18d00*/  @P0 IADD3 R18, R0, -0x20, RZ ;  /* 0xffffffe000120810 */ /* 0x000fe20007ffe0ff */
[C---:B------:R-:W-:Y:S01]  /*18d10*/  FMUL.FTZ R206, R14.reuse, R206 ;  /* 0x000000ce0ece7220 */ /* 0x040fe20000410000 */
[----:B------:R-:W-:Y:S01]  /*18d20*/  F2FP.PACK_AB R218, R219, R218 ;  /* 0x000000dadbda723e */ /* 0x000fe200000000ff */
[C---:B------:R-:W-:Y:S01]  /*18d30*/  FMUL.FTZ R207, R14.reuse, R207 ;  /* 0x000000cf0ecf7220 */ /* 0x040fe20000410000 */
[----:B------:R-:W-:Y:S01]  /*18d40*/  F2FP.PACK_AB R204, R205, R204 ;  /* 0x000000cccdcc723e */ /* 0x000fe200000000ff */
[C---:B------:R-:W-:Y:S01]  /*18d50*/  FMUL.FTZ R200, R11.reuse, R200 ;  /* 0x000000c80bc87220 */ /* 0x040fe20000410000 */
[----:B------:R-:W-:Y:S01]  /*18d60*/  STS [R0], R220 ;  /* 0x000000dc00007388 */ /* 0x000fe20000000800 */
[----:B------:R-:W-:Y:S01]  /*18d70*/  FMUL.FTZ R201, R11, R201 ;  /* 0x000000c90bc97220 */ /* 0x000fe20000410000 */
[----:B------:R-:W-:Y:S01]  /*18d80*/  F2FP.PACK_AB R206, R207, R206 ;  /* 0x000000cecfce723e */ /* 0x000fe200000000ff */
[C---:B------:R-:W-:Y:S01]  /*18d90*/  FMUL.FTZ R202, R14.reuse, R202 ;  /* 0x000000ca0eca7220 */ /* 0x040fe20000410000 */
[----:B------:R-:W-:Y:S01]  /*18da0*/  STS [R0+0x200], R222 ;  /* 0x000200de00007388 */ /* 0x000fe20000000800 */
[----:B------:R-:W-:Y:S01]  /*18db0*/  FMUL.FTZ R203, R14, R203 ;  /* 0x000000cb0ecb7220 */ /* 0x000fe20000410000 */
[----:B------:R-:W-:Y:S01]  /*18dc0*/  F2FP.PACK_AB R200, R201, R200 ;  /* 0x000000c8c9c8723e */ /* 0x000fe200000000ff */
[C---:B------:R-:W-:Y:S01]  /*18dd0*/  FMUL.FTZ R212, R15.reuse, R212 ;  /* 0x000000d40fd47220 */ /* 0x040fe20000410000 */
[----:B------:R-:W-:Y:S01]  /*18de0*/  IADD3 R4, R4, R18, RZ ;  /* 0x0000001204047210 */ /* 0x000fe20007ffe0ff */
[----:B------:R-:W-:Y:S01]  /*18df0*/  FMUL.FTZ R213, R15, R213 ;  /* 0x000000d50fd57220 */ /* 0x000fe20000410000 */
[----:B------:R-:W-:Y:S01]  /*18e00*/  F2FP.PACK_AB R202, R203, R202 ;  /* 0x000000cacbca723e */ /* 0x000fe200000000ff */
[----:B------:R-:W-:Y:S01]  /*18e10*/  FMUL.FTZ R208, R15, R208 ;  /* 0x000000d00fd07220 */ /* 0x000fe20000410000 */
[----:B------:R-:W-:Y:S01]  /*18e20*/  STS [R17], R216 ;  /* 0x000000d811007388 */ /* 0x000fe20000000800 */
[C---:B------:R-:W-:Y:S01]  /*18e30*/  FMUL.FTZ R214, R16.reuse, R214 ;  /* 0x000000d610d67220 */ /* 0x040fe20000410000 */
[----:B------:R-:W-:Y:S01]  /*18e40*/  F2FP.PACK_AB R212, R213, R212 ;  /* 0x000000d4d5d4723e */ /* 0x000fe200000000ff */
[C---:B------:R-:W-:Y:S01]  /*18e50*/  FMUL.FTZ R215, R16.reuse, R215 ;  /* 0x000000d710d77220 */ /* 0x040fe20000410000 */
[----:B------:R-:W-:Y:S01]  /*18e60*/  STS [R17+0x200], R218 ;  /* 0x000200da11007388 */ /* 0x000fe20000000800 */
[C---:B------:R-:W-:Y:S01]  /*18e70*/  FMUL.FTZ R210, R16.reuse, R210 ;  /* 0x000000d210d27220 */ /* 0x040fe20000410000 */
[----:B------:R-:W3:Y:S01]  /*18e80*/  @P2 MUFU.LG2 R7, R7 ;  /* 0x0000000700072308 */ /* 0x000ee20000000c00 */
[----:B------:R-:W-:Y:S01]  /*18e90*/  FMUL.FTZ R15, R15, R209 ;  /* 0x000000d10f0f7220 */ /* 0x000fe20000410000 */
[----:B------:R-:W-:Y:S01]  /*18ea0*/  F2FP.PACK_AB R214, R215, R214 ;  /* 0x000000d6d7d6723e */ /* 0x000fe200000000ff */
[----:B------:R-:W-:Y:S01]  /*18eb0*/  FMUL.FTZ R16, R16, R211 ;  /* 0x000000d310107220 */ /* 0x000fe20000410000 */
[----:B------:R-:W-:Y:S01]  /*18ec0*/  STS [R0+0x1000], R204 ;  /* 0x001000cc00007388 */ /* 0x000fe20000000800 */
[----:B------:R-:W-:Y:S01]  /*18ed0*/  FMUL.FTZ R196, R11, R196 ;  /* 0x000000c40bc47220 */ /* 0x000fe20000410000 */
[----:B------:R-:W-:Y:S01]  /*18ee0*/  F2FP.PACK_AB R15, R15, R208 ;  /* 0x000000d00f0f723e */ /* 0x000fe200000000ff */
[C---:B------:R-:W-:Y:S01]  /*18ef0*/  FMUL.FTZ R197, R11.reuse, R197 ;  /* 0x000000c50bc57220 */ /* 0x040fe20000410000 */
[----:B------:R-:W-:Y:S01]  /*18f00*/  F2FP.PACK_AB R16, R16, R210 ;  /* 0x000000d21010723e */ /* 0x000fe200000000ff */
[----:B------:R-:W-:Y:S01]  /*18f10*/  FMUL.FTZ R192, R11, R192 ;  /* 0x000000c00bc07220 */ /* 0x000fe20000410000 */
[----:B------:R4:W-:Y:S01]  /*18f20*/  STS [R0+0x1200], R206 ;  /* 0x001200ce00007388 */ /* 0x0009e20000000800 */
        /* <DEDUP_REMOVED lines=10> */
[----:B------:R-:W-:Y:S01]  /*18fd0*/  LOP3.LUT P0, RZ, R2, 0x3, RZ, 0xc0, !PT ;  /* 0x0000000302ff7812 */ /* 0x000fe2000780c0ff */
[----:B------:R-:W-:Y:S01]  /*18fe0*/  @!UP3 UMOV UR23, URZ ;  /* 0x0000003f0017bc82 */ /* 0x000fe20008000000 */
[----:B------:R-:W-:Y:S01]  /*18ff0*/  F2FP.PACK_AB R11, R11, R192 ;  /* 0x000000c00b0b723e */ /* 0x000fe200000000ff */
[----:B------:R-:W-:Y:S01]  /*19000*/  STS [R18], R212 ;  /* 0x000000d412007388 */ /* 0x000fe20000000800 */
[----:B------:R-:W-:Y:S01]  /*19010*/  F2FP.PACK_AB R14, R14, R194 ;  /* 0x000000c20e0e723e */ /* 0x000fe200000000ff */
[----:B------:R-:W-:Y:S01]  /*19020*/  USHF.R.S32.HI UR4, URZ, 0x1f, UR9 ;  /* 0x0000001f3f047899 */ /* 0x000fe20008011409 */
[----:B--2---:R-:W-:Y:S01]  /*19030*/  @P4 FMUL.FTZ R10, R10, 0.69314718246459960938 ;  /* 0x3f3172180a0a4820 */ /* 0x004fe20000410000 */
[----:B------:R-:W-:Y:S01]  /*19040*/  STS [R18+0x200], R214 ;  /* 0x000200d612007388 */ /* 0x000fe20000000800 */
[----:B------:R-:W-:Y:S01]  /*19050*/  @UP3 USHF.R.S32.HI UR23, URZ, 0x1f, UR16 ;  /* 0x0000001f3f173899 */ /* 0x000fe20008011410 */
[----:B-1----:R-:W-:Y:S01]  /*19060*/  @P3 FMUL.FTZ R9, R9, 0.69314718246459960938 ;  /* 0x3f31721809093820 */ /* 0x002fe20000410000 */
[----:B------:R-:W-:Y:S01]  /*19070*/  USHF.R.S32.HI UR5, URZ, 0x1f, UR14 ;  /* 0x0000001f3f057899 */ /* 0x000fe2000801140e */
[----:B------:R-:W-:Y:S01]  /*19080*/  STS [R4], R15 ;  /* 0x0000000f04007388 */ /* 0x000fe20000000800 */
[----:B------:R-:W-:Y:S01]  /*19090*/  UIADD3 UR9, UP2, UP1, UR9, UR22, UR14 ;  /* 0x0000001609097290 */ /* 0x000fe2000f95e00e */
[----:B---3--:R-:W-:Y:S01]  /*190a0*/  @P2 FMUL.FTZ R7, R7, 0.69314718246459960938 ;  /* 0x3f31721807072820 */ /* 0x008fe20000410000 */
[----:B------:R-:W-:Y:S01]  /*190b0*/  @!UP0 UIADD3 UR7, UR19, UR11, URZ ;  /* 0x0000000b13078290 */ /* 0x000fe2000fffe03f */
[----:B------:R-:W-:Y:S01]  /*190c0*/  STS [R4+0x200], R16 ;  /* 0x0002001004007388 */ /* 0x000fe20000000800 */
[----:B------:R-:W-:Y:S01]  /*190d0*/  @P1 FMUL.FTZ R6, R6, 0.69314718246459960938 ;  /* 0x3f31721806061820 */ /* 0x000fe20000410000 */
[----:B------:R-:W-:Y:S01]  /*190e0*/  UIADD3.X UR4, UR4, UR23, UR5, UP2, UP1 ;  /* 0x0000001704047290 */ /* 0x000fe200097e2405 */
[----:B----4-:R-:W-:Y:S01]  /*190f0*/  MOV R0, 0x7f800000 ;  /* 0x7f80000000007802 */ /* 0x010fe20000000f00 */
[----:B------:R-:W-:Y:S01]  /*19100*/  STS [R18+0x1000], R196 ;  /* 0x001000c412007388 */ /* 0x000fe20000000800 */
[----:B------:R-:W-:Y:S01]  /*19110*/  @!UP0 UMOV UR12, UR18 ;  /* 0x00000012000c8c82 */ /* 0x000fe20008000000 */
[----:B------:R-:W-:Y:S01]  /*19120*/  MOV R2, 0x7f800000 ;  /* 0x7f80000000027802 */ /* 0x000fe20000000f00 */
[----:B------:R-:W-:Y:S01]  /*19130*/  @P3 FFMA.FTZ R5, R12, c[0x0][0x238], R9 ;  /* 0x00008e000c053a23 */ /* 0x000fe20000010009 */
[----:B------:R-:W-:Y:S01]  /*19140*/  STS [R18+0x1200], R198 ;  /* 0x001200c612007388 */ /* 0x000fe20000000800 */
[----:B------:R-:W-:-:S02]  /*19150*/  @P2 FFMA.FTZ R0, R13, c[0x0][0x238], R7 ;  /* 0x00008e000d002a23 */ /* 0x000fc40000010007 */
[----:B------:R-:W-:Y:S01]  /*19160*/  @P1 FFMA.FTZ R2, R8, c[0x0][0x238], R6 ;  /* 0x00008e0008021a23 */ /* 0x000fe20000010006 */
        /* <DEDUP_REMOVED lines=13> */
[C---:B------:R-:W-:Y:S02]  /*19240*/  IADD3 R11, R228.reuse, 0x40, RZ ;  /* 0x00000040e40b7810 */ /* 0x040fe40007ffe0ff */
        /* <DEDUP_REMOVED lines=14> */
[----:B------:R-:W-:Y:S01]  /*19330*/  @!P4 IADD3 R8, P1, R11, UR9, RZ ;  /* 0x000000090b08cc10 */ /* 0x000fe2000ff3e0ff */
[----:B------:R4:W-:Y:S01]  /*19340*/  @!P6 STG.E [R12.64], R4 ;  /* 0x000000040c00e986 */ /* 0x0009e2000c10191c */
[----:B------:R-:W-:-:S02]  /*19350*/  @!P5 LEA R14, P2, R7, c[0x0][0x200], 0x2 ;  /* 0x00008000070eda11 */ /* 0x000fc400078410ff */
[C---:B------:R-:W-:Y:S02]  /*19360*/  @!P3 IADD3 R9, P0, R10.reuse, UR9, RZ ;  /* 0x000000090a09bc10 */ /* 0x040fe4000ff1e0ff */
        /* <DEDUP_REMOVED lines=10> */
.L_x_333:
[----:B------:R-:W-:Y:S05]  /*19410*/  BSYNC B0 ;  /* 0x0000000000007941 */ /* 0x000fea0003800000 */
.L_x_332:
[----:B----4-:R-:W4:Y:S01]  /*19420*/  S2R R5, SR_TID.X ;  /* 0x0000000000057919 */ /* 0x010f220000002100 */
[C---:B------:R-:W-:Y:S01]  /*19430*/  IADD3 R6, P0, R236.reuse, UR12, RZ ;  /* 0x0000000cec067c10 */ /* 0x040fe2000ff1e0ff */
[----:B------:R-:W-:Y:S01]  /*19440*/  USHF.R.S32.HI UR6, URZ, 0x1f, UR10 ;  /* 0x0000001f3f067899 */ /* 0x000fe2000801140a */
[----:B------:R-:W-:Y:S01]  /*19450*/  ISETP.GE.AND P1, PT, R236, c[0x0][0x220], PT ;  /* 0x00008800ec007a0c */ /* 0x000fe20003f26270 */
[----:B------:R-:W5:Y:S01]  /*19460*/  S2R R0, SR_CTAID.Z ;  /* 0x0000000000007919 */ /* 0x000f620000002700 */
[----:B------:R-:W-:Y:S01]  /*19470*/  ULDC.64 UR4, c[0x0][0x1f0] ;  /* 0x00007c0000047ab9 */ /* 0x000fe20000000a00 */
[----:B------:R-:W-:Y:S01]  /*19480*/  BSSY B0, `(.L_x_334) ;  /* 0x0000016000007945 */ /* 0x000fe20003800000 */
[----:B------:R-:W-:-:S04]  /*19490*/  UIMAD UR4, UR6, UR4, URZ ;  /* 0x00000004060472a4 */ /* 0x000fc8000f8e023f */
[----:B------:R-:W-:Y:S01]  /*194a0*/  UIMAD UR4, UR10, UR5, UR4 ;  /* 0x000000050a0472a4 */ /* 0x000fe2000f8e0204 */
[----:B----4-:R-:W-:-:S04]  /*194b0*/  SHF.R.S32.HI R4, RZ, 0x1f, R5 ;  /* 0x0000001fff047819 */ /* 0x010fc80000011405 */
[----:B------:R-:W-:-:S04]  /*194c0*/  LEA.HI R4, R4, R5, RZ, 0x2 ;  /* 0x0000000504047211 */ /* 0x000fc800078f10ff */
[----:B------:R-:W-:-:S05]  /*194d0*/  LOP3.LUT R2, R4, 0xfffffffc, RZ, 0xc0, !PT ;  /* 0xfffffffc04027812 */ /* 0x000fca00078ec0ff */
[----:B------:R-:W-:-:S04]  /*194e0*/  IMAD.IADD R2, R5, 0x1, -R2 ;  /* 0x0000000105027824 */ /* 0x000fc800078e0a02 */
[----:B------:R-:W-:-:S05]  /*194f0*/  IMAD.SHL.U32 R2, R2, 0x8, RZ ;  /* 0x0000000802027824 */ /* 0x000fca00078e00ff */
[----:B------:R-:W-:-:S04]  /*19500*/  SHF.R.S32.HI R2, RZ, 0x1f, R2 ;  /* 0x0000001fff027819 */ /* 0x000fc80000011402 */
[----:B------:R-:W-:Y:S02]  /*19510*/  IADD3.X R7, R2, UR7, RZ, P0, !PT ;  /* 0x0000000702077c10 */ /* 0x000fe400087fe4ff */
[----:B------:R-:W-:-:S03]  /*19520*/  ISETP.GE.OR P0, PT, R3, UR20, P1 ;  /* 0x0000001403007c0c */ /* 0x000fc60008f06670 */
[----:B-----5:R-:W-:-:S05]  /*19530*/  IMAD.WIDE.U32 R6, R0, c[0x0][0x1f0], R6 ;  /* 0x00007c0000067a25 */ /* 0x020fca00078e0006 */
        /* <DEDUP_REMOVED lines=10> */
.L_x_335:
[----:B------:R-:W-:Y:S05]  /*195e0*/  BSYNC B0 ;  /* 0x0000000000007941 */ /* 0x000fea0003800000 */
.L_x_334:
[----:B------:R-:W-:Y:S01]  /*195f0*/  SHF.R.S32.HI R4, RZ, 0x2, R4 ;  /* 0x00000002ff047819 */ /* 0x000fe20000011404 */
[----:B------:R-:W-:Y:S03]  /*19600*/  BSSY B0, `(.L_x_336) ;  /* 0x000000f000007945 */ /* 0x000fe60003800000 */
[----:B------:R-:W-:-:S04]  /*19610*/  IADD3 R0, R4, 0x20, RZ ;  /* 0x0000002004007810 */ /* 0x000fc80007ffe0ff */
[----:B------:R-:W-:-:S13]  /*19620*/  ISETP.GE.OR P0, PT, R0, UR20, P1 ;  /* 0x0000001400007c0c */ /* 0x000fda0008f06670 */
[----:B------:R-:W-:Y:S05]  /*19630*/  @P0 BRA `(.L_x_337) ;  /* 0x000000b000000947 */ /* 0x000fea0003800000 */
[----:B------:R-:W-:Y:S01]  /*19640*/  IADD3 R2, P0, R238, 0x20, RZ ;  /* 0x00000020ee027810 */ /* 0x000fe20007f1e0ff */
[----:B--2---:R-:W-:Y:S01]  /*19650*/  IMAD.MOV.U32 R10, RZ, RZ, R6 ;  /* 0x000000ffff0a7224 */ /* 0x004fe200078e0006 */
        /* <DEDUP_REMOVED lines=9> */
.L_x_337:
[----:B------:R-:W-:Y:S05]  /*196f0*/  BSYNC B0 ;  /* 0x0000000000007941 */ /* 0x000fea0003800000 */
.L_x_336:
[----:B------:R-:W-:Y:S01]  /*19700*/  IADD3 R0, R4, 0x40, RZ ;  /* 0x0000004004007810 */ /* 0x000fe20007ffe0ff */
[----:B------:R-:W-:Y:S03]  /*19710*/  BSSY B0, `(.L_x_338) ;  /* 0x000000e000007945 */ /* 0x000fe60003800000 */
[----:B------:R-:W-:-:S13]  /*19720*/  ISETP.GE.OR P0, PT, R0, UR20, P1 ;  /* 0x0000001400007c0c */ /* 0x000fda0008f06670 */
        /* <DEDUP_REMOVED lines=12> */
.L_x_339:
[----:B------:R-:W-:Y:S05]  /*197f0*/  BSYNC B0 ;  /* 0x0000000000007941 */ /* 0x000fea0003800000 */
.L_x_338:
[----:B------:R-:W-:-:S04]  /*19800*/  IADD3 R4, R4, 0x60, RZ ;  /* 0x0000006004047810 */ /* 0x000fc80007ffe0ff */
[----:B------:R-:W-:-:S13]  /*19810*/  ISETP.GE.OR P1, PT, R4, UR20, P1 ;  /* 0x0000001404007c0c */ /* 0x000fda0008f26670 */
[----:B------:R-:W-:Y:S05]  /*19820*/  @P1 EXIT ;  /* 0x000000000000194d */ /* 0x000fea0003800000 */
[----:B------:R-:W-:Y:S01]  /*19830*/  IADD3 R0, P0, R238, 0x60, RZ ;  /* 0x00000060ee007810 */ /* 0x000fe20007f1e0ff */
[----:B--2---:R-:W-:Y:S01]  /*19840*/  IMAD.MOV.U32 R2, RZ, RZ, R6 ;  /* 0x000000ffff027224 */ /* 0x004fe200078e0006 */
        /* <DEDUP_REMOVED lines=8> */
[----:B-1----:R-:W-:Y:S01]  /*198d0*/  STG.E.128 [R4.64], R28 ;  /* 0x0000001c04007986 */ /* 0x002fe2000c101d1c */
[----:B------:R-:W-:Y:S05]  /*198e0*/  EXIT ;  /* 0x000000000000794d */ /* 0x000fea0003800000 */
.L_x_293:
        /* <DEDUP_REMOVED lines=10> */
[----:B------:R-:W-:Y:S01]  /*19990*/  ULDC.U8 UR11, c[0x0][0x328] ;  /* 0x0000ca00000b7ab9 */ /* 0x000fe20000000000 */
        /* <DEDUP_REMOVED lines=11> */
[----:B------:R-:W-:Y:S02]  /*19a50*/  UISETP.NE.AND UP2, UPT, UR11, URZ, UPT ;  /* 0x0000003f0b00728c */ /* 0x000fe4000bf45270 */
[----:B------:R-:W-:Y:S02]  /*19a60*/  ULDC.64 UR4, c[0x0][0x1e0] ;  /* 0x0000780000047ab9 */ /* 0x000fe40000000a00 */
[----:B------:R-:W-:Y:S02]  /*19a70*/  @!UP4 UIMAD UR12, UR12, UR4, URZ ;  /* 0x000000040c0cc2a4 */ /* 0x000fe4000f8e023f */
[----:B------:R-:W-:Y:S01]  /*19a80*/  @UP4 UMOV UR13, UR8 ;  /* 0x00000008000d4c82 */ /* 0x000fe20008000000 */
[----:B--2---:R-:W-:Y:S01]  /*19a90*/  IMAD.WIDE R12, R12, 0x80, R6 ;  /* 0x000000800c0c7825 */ /* 0x004fe200078e0206 */
[----:B------:R-:W-:-:S02]  /*19aa0*/  @!UP3 UISETP.NE.AND UP1, UPT, UR11, URZ, UPT ;  /* 0x0000003f0b00b28c */ /* 0x000fc4000bf25270 */
[----:B------:R-:W-:Y:S02]  /*19ab0*/  @!UP4 UIMAD UR12, UR15, UR5, UR12 ;  /* 0x000000050f0cc2a4 */ /* 0x000fe4000f8e020c */
[----:B------:R-:W-:Y:S02]  /*19ac0*/  ULDC UR10, c[0x0][0x214] ;  /* 0x00008500000a7ab9 */ /* 0x000fe40000000800 */
[----:B------:R-:W-:Y:S02]  /*19ad0*/  @UP3 ULDC UR8, c[0x0][0x210] ;  /* 0x0000840000083ab9 */ /* 0x000fe40000000800 */
[----:B------:R-:W-:Y:S02]  /*19ae0*/  UISETP.EQ.AND UP2, UPT, UR6, URZ, UP2 ;  /* 0x0000003f0600728c */ /* 0x000fe40009742270 */
[----:B------:R-:W-:Y:S02]  /*19af0*/  ULDC UR5, c[0x0][0x234] ;  /* 0x00008d0000057ab9 */ /* 0x000fe40000000800 */
[----:B------:R-:W-:-:S02]  /*19b00*/  @!UP4 UIMAD.WIDE.U32 UR18, UR15, UR4, URZ ;  /* 0x000000040f12c2a5 */ /* 0x000fc4000f8e003f */
[----:B------:R-:W-:Y:S02]  /*19b10*/  @UP3 UIMAD UR8, UR8, UR10, URZ ;  /* 0x0000000a080832a4 */ /* 0x000fe4000f8e023f */
[----:B------:R-:W-:Y:S02]  /*19b20*/  @!UP3 USEL UR8, UR10, UR5, !UP1 ;  /* 0x000000050a08b287 */ /* 0x000fe4000c800000 */
[----:B------:R-:W-:Y:S02]  /*19b30*/  UISETP.NE.OR UP0, UPT, UR27, -0x1, !UP2 ;  /* 0xffffffff1b00788c */ /* 0x000fe4000d705670 */
[----:B------:R-:W-:Y:S02]  /*19b40*/  ULDC UR4, c[0x0][0x1c0] ;  /* 0x0000700000047ab9 */ /* 0x000fe40000000800 */
[----:B------:R-:W-:Y:S02]  /*19b50*/  @UP3 UMOV UR20, 0x1 ;  /* 0x0000000100143882 */ /* 0x000fe40000000000 */
[----:B------:R-:W-:-:S02]  /*19b60*/  @!UP3 UIMAD UR20, UR8, UR4, URZ ;  /* 0x000000040814b2a4 */ /* 0x000fc4000f8e023f */
[----:B------:R-:W-:Y:S02]  /*19b70*/  @!UP4 UMOV UR13, UR18 ;  /* 0x00000012000dcc82 */ /* 0x000fe40008000000 */
[----:B------:R-:W-:Y:S01]  /*19b80*/  @!UP4 UIADD3 UR7, UR19, UR12, URZ ;  /* 0x0000000c1307c290 */ /* 0x000fe2000fffe03f */
[C---:B------:R-:W-:Y:S01]  /*19b90*/  IADD3 R2, P0, R0.reuse, UR13, RZ ;  /* 0x0000000d00027c10 */ /* 0x040fe2000ff1e0ff */
[----:B------:R-:W-:Y:S02]  /*19ba0*/  UIADD3 UR17, -UR16, UR17, URZ ;  /* 0x0000001110117290 */ /* 0x000fe4000fffe13f */
[----:B------:R-:W-:Y:S02]  /*19bb0*/  UIMAD UR20, UR15, UR20, URZ ;  /* 0x000000140f1472a4 */ /* 0x000fe4000f8e023f */
[----:B------:R-:W-:Y:S01]  /*19bc0*/  @!UP0 UIMAD UR27, UR15, UR10, URZ ;  /* 0x0000000a0f1b82a4 */ /* 0x000fe2000f8e023f */
[----:B------:R-:W-:Y:S01]  /*19bd0*/  LEA.HI.X.SX32 R3, R0, UR7, 0x1, P0 ;  /* 0x0000000700037c11 */ /* 0x000fe200080f0eff */
[----:B------:R-:W-:Y:S01]  /*19be0*/  USEL UR20, UR20, URZ, !UP2 ;  /* 0x0000003f14147287 */ /* 0x000fe2000d000000 */
[C---:B------:R-:W-:Y:S01]  /*19bf0*/  ISETP.GE.OR P0, PT, R6.reuse, UR17, P1 ;  /* 0x0000001106007c0c */ /* 0x040fe20008f06670 */
[----:B------:R-:W-:Y:S01]  /*19c00*/  @UP3 ULDC UR21, c[0x0][0x210] ;  /* 0x0000840000153ab9 */ /* 0x000fe20000000800 */
[----:B------:R-:W-:Y:S01]  /*19c10*/  ISETP.GE.AND P6, PT, R6, UR17, PT ;  /* 0x0000001106007c0c */ /* 0x000fe2000bfc6270 */
[----:B------:R-:W-:Y:S01]  /*19c20*/  @!UP3 UMOV UR21, 0x1 ;  /* 0x000000010015b882 */ /* 0x000fe20000000000 */
[----:B-1----:R-:W-:Y:S01]  /*19c30*/  IMAD.WIDE.U32 R8, R8, c[0x0][0x1f0], R2 ;  /* 0x00007c0008087a25 */ /* 0x002fe200078e0002 */
[----:B------:R-:W-:-:S02]  /*19c40*/  UIMAD UR8, UR14, UR8, UR20 ;  /* 0x000000080e0872a4 */ /* 0x000fc4000f8e0214 */
[----:B------:R-:W-:Y:S02]  /*19c50*/  UIMAD UR16, UR16, UR21, URZ ;  /* 0x00000015101072a4 */ /* 0x000fe4000f8e023f */
        /* <DEDUP_REMOVED lines=18> */
.L_x_341:
[----:B------:R-:W-:Y:S05]  /*19d80*/  BSYNC B0 ;  /* 0x0000000000007941 */ /* 0x000fea0003800000 */
.L_x_340:
[----:B-1----:R-:W-:Y:S01]  /*19d90*/  IADD3 R5, R6, 0x20, RZ ;  /* 0x0000002006057810 */ /* 0x002fe20007ffe0ff */
[----:B------:R-:W-:Y:S03]  /*19da0*/  BSSY B0, `(.L_x_342) ;  /* 0x000000f000007945 */ /* 0x000fe60003800000 */
[C---:B------:R-:W-:Y:S02]  /*19db0*/  ISETP.GE.OR P0, PT, R5.reuse, UR17, P1 ;  /* 0x0000001105007c0c */ /* 0x040fe40008f06670 */
[----:B------:R-:W-:-:S11]  /*19dc0*/  ISETP.GE.AND P5, PT, R5, UR17, PT ;  /* 0x0000001105007c0c */ /* 0x000fd6000bfa6270 */
        /* <DEDUP_REMOVED lines=11> */
[----:B------:R1:W-:Y:S02]  /*19e80*/  STG.E.128 [R2.64], RZ ;  /* 0x000000ff02007986 */ /* 0x0003e4000c101d1c */
.L_x_343:
[----:B------:R-:W-:Y:S05]  /*19e90*/  BSYNC B0 ;  /* 0x0000000000007941 */ /* 0x000fea0003800000 */
.L_x_342:
        /* <DEDUP_REMOVED lines=16> */
.L_x_345:
[----:B------:R-:W-:Y:S05]  /*19fa0*/  BSYNC B0 ;  /* 0x0000000000007941 */ /* 0x000fea0003800000 */
.L_x_344:
        /* <DEDUP_REMOVED lines=15> */
.L_x_347:
[----:B------:R-:W-:Y:S05]  /*1a0a0*/  BSYNC B0 ;  /* 0x0000000000007941 */ /* 0x000fea0003800000 */
.L_x_346:
        /* <DEDUP_REMOVED lines=26> */
[----:B-1----:R-:W-:-:S05]  /*1a250*/  IMAD R0, R3, UR21, RZ ;  /* 0x0000001503007c24 */ /* 0x002fca000f8e02ff */
[----:B------:R-:W-:-:S04]  /*1a260*/  IADD3 R2, P0, R0, UR8, RZ ;  /* 0x0000000800027c10 */ /* 0x000fc8000ff1e0ff */
[----:B------:R-:W-:Y:S02]  /*1a270*/  LEA.HI.X.SX32 R0, R0, UR4, 0x1, P0 ;  /* 0x0000000400007c11 */ /* 0x000fe400080f0eff */
[----:B------:R-:W-:-:S04]  /*1a280*/  LEA R4, P0, R2, c[0x0][0x200], 0x2 ;  /* 0x0000800002047a11 */ /* 0x000fc800078010ff */
[----:B------:R-:W-:Y:S01]  /*1a290*/  LEA.HI.X R5, R2, c[0x0][0x204], R0, 0x2, P0 ;  /* 0x0000810002057a11 */ /* 0x000fe200000f1400 */
[----:B------:R-:W-:-:S05]  /*1a2a0*/  IMAD.MOV.U32 R0, RZ, RZ, 0x7f800000 ;  /* 0x7f800000ff007424 */ /* 0x000fca00078e00ff */
[----:B------:R-:W-:Y:S01]  /*1a2b0*/  STG.E [R4.64], R0 ;  /* 0x0000000004007986 */ /* 0x000fe2000c10191c */
[----:B------:R-:W-:Y:S05]  /*1a2c0*/  EXIT ;  /* 0x000000000000794d */ /* 0x000fea0003800000 */
.L_x_348:
        /* <DEDUP_REMOVED lines=11> */
.L_x_617:


//--------------------- .text._ZN5flash16flash_fwd_kernelI23Flash_fwd_kernel_traitsILi32ELi128ELi128ELi4ELb0ELb0EN7cutlass6half_tE19Flash_kernel_traitsILi32ELi128ELi128ELi4ES3_EELb1ELb1ELb0ELb0ELb0ELb0ELb0ELb1EEEvNS_16Flash_fwd_paramsE --------------------------
	.section	.text._ZN5flash16flash_fwd_kernelI23Flash_fwd_kernel_traitsILi32ELi128ELi128ELi4ELb0ELb0EN7cutlass6half_tE19Flash_kernel_traitsILi32ELi128ELi128ELi4ES3_EELb1ELb1ELb0ELb0ELb0ELb0ELb0ELb1EEEvNS_16Flash_fwd_paramsE,"ax",@progbits
	.sectioninfo	@"SHI_REGISTERS=255"
	.align	128
        .global         _ZN5flash16flash_fwd_kernelI23Flash_fwd_kernel_traitsILi32ELi128ELi128ELi4ELb0ELb0EN7cutlass6half_tE19Flash_kernel_traitsILi32ELi128ELi128ELi4ES3_EELb1ELb1ELb0ELb0ELb0ELb0ELb0ELb1EEEvNS_16Flash_fwd_paramsE
        .type           _ZN5flash16flash_fwd_kernelI23Flash_fwd_kernel_traitsILi32ELi128ELi128ELi4ELb0ELb0EN7cutlass6half_tE19Flash_kernel_traitsILi32ELi128ELi128ELi4ES3_EELb1ELb1ELb0ELb0ELb0ELb0ELb0ELb1EEEvNS_16Flash_fwd_paramsE,@function
        .size           _ZN5flash16flash_fwd_kernelI23Flash_fwd_kernel_traitsILi32ELi128ELi128ELi4ELb0ELb0EN7cutlass6half_tE19Flash_kernel_traitsILi32ELi128ELi128ELi4ES3_EELb1ELb1ELb0ELb0ELb0ELb0ELb0ELb1EEEvNS_16Flash_fwd_paramsE,(.L_x_618 - _ZN5flash16flash_fwd_kernelI23Flash_fwd_kernel_traitsILi32ELi128ELi128ELi4ELb0ELb0EN7cutlass6half_tE19Flash_kernel_traitsILi32ELi128ELi128ELi4ES3_EELb1ELb1ELb0ELb0ELb0ELb0ELb0ELb1EEEvNS_16Flash_fwd_paramsE)
        .other          _ZN5flash16flash_fwd_kernelI23Flash_fwd_kernel_traitsILi32ELi128ELi128ELi4ELb0ELb0EN7cutlass6half_tE19Flash_kernel_traitsILi32ELi128ELi128ELi4ES3_EELb1ELb1ELb0ELb0ELb0ELb0ELb0ELb1EEEvNS_16Flash_fwd_paramsE,@"STO_CUDA_ENTRY STV_DEFAULT"
_ZN5flash16flash_fwd_kernelI23Flash_fwd_kernel_traitsILi32ELi128ELi128ELi4ELb0ELb0EN7cutlass6half_tE19Flash_kernel_traitsILi32ELi128ELi128ELi4ES3_EELb1ELb1ELb0ELb0ELb0ELb0ELb0ELb1EEEvNS_16Flash_fwd_paramsE:
.text._ZN5flash16flash_fwd_kernelI23Flash_fwd_kernel_traitsILi32ELi128ELi128ELi4ELb0ELb0EN7cutlass6half_tE19Flash_kernel_traitsILi32ELi128ELi128ELi4ES3_EELb1ELb1ELb0ELb0ELb0ELb0ELb0ELb1EEEvNS_16Flash_fwd_paramsE:
[----:B------:R-:W-:-:S03]  /*0000*/  MOV R1, c[0x0][0x28] ;  /* 0x00000a0000017a02 */ /* 0x000fc60000000f00 */
[----:B------:R-:W-:Y:S01]  /*0010*/  ULDC.U8 UR4, c[0x0][0x304] ;  /* 0x0000c10000047ab9 */ /* 0x000fe20000000000 */
[----:B------:R-:W-:Y:S01]  /*0020*/  IADD3 R1, R1, -0x440, RZ ;  /* 0xfffffbc001017810 */ /* 0x000fe20007ffe0ff */
[----:B------:R-:W-:Y:S01]  /*0030*/  ULDC.64 UR28, c[0x0][0x2f0] ;  /* 0x0000bc00001c7ab9 */ /* 0x000fe20000000a00 */
[----:B------:R-:W-:Y:S01]  /*0040*/  ISETP.NE.AND P2, PT, RZ, UR4, PT ;  /* 0x00000004ff007c0c */ /* 0x000fe2000bf45270 */
[----:B------:R-:W-:Y:S01]  /*0050*/  IMAD.U32 R2, RZ, RZ, UR28 ;  /* 0x0000001cff027e24 */ /* 0x000fe2000f8e00ff */
[----:B------:R-:W-:Y:S01]  /*0060*/  ULDC.64 UR36, c[0x0][0x118] ;  /* 0x0000460000247ab9 */ /* 0x000fe20000000a00 */
[----:B------:R-:W-:Y:S01]  /*0070*/  IMAD.U32 R3, RZ, RZ, UR29 ;  /* 0x0000001dff037e24 */ /* 0x000fe2000f8e00ff */
[----:B------:R-:W-:Y:S01]  /*0080*/  MOV R0, c[0x0][0x2fc] ;  /* 0x0000bf0000007a02 */ /* 0x000fe20000000f00 */
[----:B------:R-:W-:Y:S01]  /*0090*/  IMAD.MOV.U32 R219, RZ, RZ, c[0x0][0x2f8] ;  /* 0x0000be00ffdb7624 */ /* 0x000fe200078e00ff */
[----:B------:R-:W1:Y:S01]  /*00a0*/  S2UR UR25, SR_CTAID.X ;  /* 0x00000000001979c3 */ /* 0x000e620000002500 */
[----:B------:R-:W2:Y:S01]  /*00b0*/  S2R R7, SR_TID.X ;  /* 0x0000000000077919 */ /* 0x000ea20000002100 */
[----:B------:R-:W-:-:S05]  /*00c0*/  ULDC.64 UR4, c[0x0][0x240] ;  /* 0x0000900000047ab9 */ /* 0x000fca0000000a00 */
[----:B------:R-:W3:Y:S01]  /*00d0*/  @P2 LDG.E.64 R2, [R2.64] ;  /* 0x0000002402022981 */ /* 0x000ee2000c1e1b00 */
[----:B------:R-:W-:Y:S02]  /*00e0*/  @P2 IMAD.MOV.U32 R4, RZ, RZ, R219 ;  /* 0x000000ffff042224 */ /* 0x000fe400078e00db */
[----:B------:R-:W-:-:S06]  /*00f0*/  @P2 IMAD.MOV.U32 R5, RZ, RZ, R0 ;  /* 0x000000ffff052224 */ /* 0x000fcc00078e0000 */
[----:B------:R-:W4:Y:S01]  /*0100*/  @P2 LDG.E.64 R4, [R4.64] ;  /* 0x0000002404042981 */ /* 0x000f22000c1e1b00 */
[----:B------:R-:W5:Y:S01]  /*0110*/  S2UR UR9, SR_CTAID.Y ;  /* 0x00000000000979c3 */ /* 0x000f620000002600 */
[----:B------:R-:W-:Y:S02]  /*0120*/  UISETP.NE.U32.AND UP2, UPT, URZ, UR4, UPT ;  /* 0x000000043f00728c */ /* 0x000fe4000bf45070 */
[----:B------:R-:W-:Y:S02]  /*0130*/  UMOV UR10, 0x4 ;  /* 0x00000004000a7882 */ /* 0x000fe40000000000 */
[----:B------:R-:W-:Y:S02]  /*0140*/  UISETP.NE.AND.EX UP2, UPT, URZ, UR5, UPT, UP2 ;  /* 0x000000053f00728c */ /* 0x000fe4000bf45320 */
[----:B------:R-:W-:Y:S01]  /*0150*/  ULDC.64 UR12, c[0x0][0x240] ;  /* 0x00009000000c7ab9 */ /* 0x000fe20000000a00 */
[----:B------:R-:W1:Y:S01]  /*0160*/  S2UR UR8, SR_CTAID.Z ;  /* 0x00000000000879c3 */ /* 0x000e620000002700 */
[----:B------:R-:W-:-:S02]  /*0170*/  ULDC.64 UR4, c[0x0][0x250] ;  /* 0x0000940000047ab9 */ /* 0x000fc40000000a00 */
[----:B------:R-:W-:Y:S01]  /*0180*/  PLOP3.LUT P0, PT, PT, PT, UP2, 0x80, 0x0 ;  /* 0x000000000000781c */ /* 0x000fe20003f0f028 */
[----:B------:R-:W-:Y:S02]  /*0190*/  UISETP.NE.U32.AND UP0, UPT, URZ, UR4, UPT ;  /* 0x000000043f00728c */ /* 0x000fe4000bf05070 */
[----:B------:R-:W-:Y:S02]  /*01a0*/  ULDC.U8 UR11, c[0x0][0x312] ;  /* 0x0000c480000b7ab9 */ /* 0x000fe40000000000 */
[----:B------:R-:W-:Y:S02]  /*01b0*/  UISETP.NE.AND UP3, UPT, UR11, URZ, UPT ;  /* 0x0000003f0b00728c */ /* 0x000fe4000bf65270 */
[----:B------:R-:W-:Y:S02]  /*01c0*/  UISETP.NE.AND.EX UP0, UPT, URZ, UR5, UPT, UP0 ;  /* 0x000000053f00728c */ /* 0x000fe4000bf05300 */
[----:B-----5:R-:W-:Y:S02]  /*01d0*/  UIMAD.WIDE UR12, UR9, UR10, UR12 ;  /* 0x0000000a090c72a5 */ /* 0x020fe4000f8e020c */
[----:B-1----:R-:W-:-:S06]  /*01e0*/  ULOP3.LUT UR6, UR8, UR25, UR9, 0xfe, !UPT ;  /* 0x0000001908067292 */ /* 0x002fcc000f8efe09 */
[----:B--2---:R-:W-:Y:S01]  /*01f0*/  LOP3.LUT P3, RZ, R7, UR6, RZ, 0xfc, !PT ;  /* 0x0000000607ff7c12 */ /* 0x004fe2000f86fcff */
[----:B------:R-:W-:Y:S02]  /*0200*/  ULDC.64 UR6, c[0x0][0x248] ;  /* 0x0000920000067ab9 */ /* 0x000fe40000000a00 */
[----:B------:R-:W-:-:S04]  /*0210*/  UISETP.EQ.U32.AND UP1, UPT, URZ, UR6, UPT ;  /* 0x000000063f00728c */ /* 0x000fc8000bf22070 */
[----:B------:R-:W-:Y:S02]  /*0220*/  UISETP.EQ.OR.EX UP1, UPT, URZ, UR7, !UP3, UP1 ;  /* 0x000000073f00728c */ /* 0x000fe4000df22710 */
[----:B------:R-:W-:Y:S02]  /*0230*/  ULDC.64 UR4, c[0x0][0x250] ;  /* 0x0000940000047ab9 */ /* 0x000fe40000000a00 */
[----:B------:R-:W-:Y:S02]  /*0240*/  ULDC.64 UR6, c[0x0][0x248] ;  /* 0x0000920000067ab9 */ /* 0x000fe40000000a00 */
[----:B------:R-:W-:Y:S01]  /*0250*/  @!P3 IMAD.MOV.U32 R8, RZ, RZ, c[0x0][0x308] ;  /* 0x0000c200ff08b624 */ /* 0x000fe200078e00ff */
[----:B------:R-:W-:Y:S01]  /*0260*/  @!P3 MOV R9, c[0x0][0x30c] ;  /* 0x0000c3000009ba02 */ /* 0x000fe20000000f00 */
[----:B------:R-:W-:Y:S02]  /*0270*/  @UP0 UIMAD.WIDE UR4, UR9, UR10, UR4 ;  /* 0x0000000a090402a5 */ /* 0x000fe4000f8e0204 */
[----:B------:R-:W-:-:S04]  /*0280*/  UIMAD.WIDE UR6, UR9, UR10, UR6 ;  /* 0x0000000a090672a5 */ /* 0x000fc8000f8e0206 */
[----:B------:R-:W-:Y:S02]  /*0290*/  IMAD.U32 R10, RZ, RZ, UR4 ;  /* 0x00000004ff0a7e24 */ /* 0x000fe4000f8e00ff */
[----:B------:R-:W-:Y:S01]  /*02a0*/  IMAD.U32 R11, RZ, RZ, UR5 ;  /* 0x00000005ff0b7e24 */ /* 0x000fe2000f8e00ff */
[----:B---3--:R-:W1:Y:S08]  /*02b0*/  @P2 R2UR UR28, R2 ;  /* 0x00000000021c23c2 */ /* 0x008e7000000e0000 */
[----:B------:R-:W2:Y:S01]  /*02c0*/  @P2 R2UR UR29, R3 ;  /* 0x00000000031d23c2 */ /* 0x000ea200000e0000 */
[----:B----4-:R-:W-:-:S02]  /*02d0*/  @P2 IADD3 R219, P1, R4, c[0x0][0x300], RZ ;  /* 0x0000c00004db2a10 */ /* 0x010fc40007f3e0ff */
[----:B------:R-:W-:-:S03]  /*02e0*/  MOV R4, UR12 ;  /* 0x0000000c00047c02 */ /* 0x000fc60008000f00 */
[----:B------:R-:W-:Y:S02]  /*02f0*/  @P2 IMAD.X R0, RZ, RZ, R5, P1 ;  /* 0x000000ffff002224 */ /* 0x000fe400008e0605 */
[----:B------:R-:W-:Y:S02]  /*0300*/  IMAD.U32 R5, RZ, RZ, UR13 ;  /* 0x0000000dff057e24 */ /* 0x000fe4000f8e00ff */
[----:B-1----:R-:W-:Y:S02]  /*0310*/  IMAD.U32 R2, RZ, RZ, UR28 ;  /* 0x0000001cff027e24 */ /* 0x002fe4000f8e00ff */
[----:B--2---:R-:W-:-:S05]  /*0320*/  IMAD.U32 R3, RZ, RZ, UR29 ;  /* 0x0000001dff037e24 */ /* 0x004fca000f8e00ff */
[----:B------:R1:W-:Y:S01]  /*0330*/  @!P3 STG.E.64 [R8.64], R2 ;  /* 0x000000020800b986 */ /* 0x0003e2000c101b24 */
[----:B------:R-:W-:Y:S02]  /*0340*/  PLOP3.LUT P1, PT, PT, PT, UP0, 0x80, 0x0 ;  /* 0x000000000000781c */ /* 0x000fe40003f2f008 */
[----:B------:R-:W-:Y:S01]  /*0350*/  PLOP3.LUT P2, PT, PT, PT, UP1, 0x80, 0x0 ;  /* 0x000000000000781c */ /* 0x000fe20003f4f018 */
[----:B-1----:R-:W-:Y:S01]  /*0360*/  @!P3 IMAD.MOV.U32 R2, RZ, RZ, R219 ;  /* 0x000000ffff02b224 */ /* 0x002fe200078e00db */
[----:B------:R-:W-:-:S05]  /*0370*/  @!P3 MOV R3, R0 ;  /* 0x000000000003b202 */ /* 0x000fca0000000f00 */
[----:B------:R1:W-:Y:S04]  /*0380*/  @!P3 STG.E.64 [R8.64+0x8], R2 ;  /* 0x000008020800b986 */ /* 0x0003e8000c101b24 */
[----:B-1----:R1:W2:Y:S04]  /*0390*/  @P0 LDG.E R8, [R4.64] ;  /* 0x0000002404080981 */ /* 0x0022a8000c1e1900 */
[----:B-1----:R1:W3:Y:S01]  /*03a0*/  @P0 LDG.E R4, [R4.64+0x4] ;  /* 0x0000042404040981 */ /* 0x0022e2000c1e1900 */
[----:B------:R-:W-:Y:S01]  /*03b0*/  MOV R2, UR6 ;  /* 0x0000000600027c02 */ /* 0x000fe20008000f00 */
[----:B------:R-:W-:-:S05]  /*03c0*/  IMAD.U32 R3, RZ, RZ, UR7 ;  /* 0x00000007ff037e24 */ /* 0x000fca000f8e00ff */
[----:B------:R-:W4:Y:S04]  /*03d0*/  @!P2 LDG.E R6, [R2.64] ;  /* 0x000000240206a981 */ /* 0x000f28000c1e1900 */
[----:B-1----:R-:W5:Y:S01]  /*03e0*/  @P1 LDG.E R5, [R10.64] ;  /* 0x000000240a051981 */ /* 0x002f62000c1e1900 */
[----:B------:R-:W-:Y:S02]  /*03f0*/  UMOV UR24, 0xffffffff ;  /* 0xffffffff00187882 */ /* 0x000fe40000000000 */
[----:B------:R-:W-:Y:S02]  /*0400*/  UMOV UR13, URZ ;  /* 0x0000003f000d7c82 */ /* 0x000fe40008000000 */
[----:B------:R-:W-:Y:S01]  /*0410*/  UMOV UR15, 0xffffffff ;  /* 0xffffffff000f7882 */ /* 0x000fe20000000000 */
[----:B------:R-:W-:Y:S01]  /*0420*/  SHF.R.S32.HI R15, RZ, 0x1f, R7 ;  /* 0x0000001fff0f7819 */ /* 0x000fe20000011407 */
[----:B--2---:R-:W1:Y:S08]  /*0430*/  @P0 R2UR UR24, R8 ;  /* 0x00000000081803c2 */ /* 0x004e7000000e0000 */
[----:B---3--:R-:W1:Y:S01]  /*0440*/  @P0 R2UR UR27, R4 ;  /* 0x00000000041b03c2 */ /* 0x008e6200000e0000 */
[----:B------:R-:W-:-:S04]  /*0450*/  ISETP.NE.U32.AND P0, PT, RZ, c[0x0][0x248], PT ;  /* 0x00009200ff007a0c */ /* 0x000fc80003f05070 */
[----:B------:R-:W-:-:S03]  /*0460*/  ISETP.NE.AND.EX P0, PT, RZ, c[0x0][0x24c], PT, P0 ;  /* 0x00009300ff007a0c */ /* 0x000fc60003f05300 */
[----:B----4-:R2:W3:Y:S01]  /*0470*/  @!P2 R2UR UR15, R6 ;  /* 0x00000000060fa3c2 */ /* 0x0104e200000e0000 */
[----:B-1----:R-:W-:-:S07]  /*0480*/  @UP2 UIADD3 UR27, UR27, -UR24, URZ ;  /* 0x800000181b1b2290 */ /* 0x002fce000fffe03f */
[----:B-----5:R2:W1:Y:S01]  /*0490*/  @P1 R2UR UR13, R5 ;  /* 0x00000000050d13c2 */ /* 0x02046200000e0000 */
[----:B------:R-:W-:Y:S01]  /*04a0*/  LEA.HI R4, R15, R7, RZ, 0x5 ;  /* 0x000000070f047211 */ /* 0x000fe200078f28ff */
[----:B------:R-:W-:Y:S01]  /*04b0*/  @!UP2 ULDC UR27, c[0x0][0x214] ;  /* 0x00008500001baab9 */ /* 0x000fe20000000800 */
[----:B-123--:R-:W-:Y:S05]  /*04c0*/  @!P0 BRA `(.L_x_349) ;  /* 0x0000007000008947 */ /* 0x00efea0003800000 */
[----:B------:R-:W-:-:S13]  /*04d0*/  PLOP3.LUT P0, PT, PT, PT, UP3, 0x80, 0x0 ;  /* 0x000000000000781c */ /* 0x000fda0003f0f038 */
[----:B------:R-:W2:Y:S04]  /*04e0*/  @P0 LDG.E R5, [R2.64+0x4] ;  /* 0x0000042402050981 */ /* 0x000ea8000c1e1900 */
[----:B------:R-:W3:Y:S01]  /*04f0*/  @!P0 LDG.E R2, [R2.64] ;  /* 0x0000002402028981 */ /* 0x000ee2000c1e1900 */
[----:B--2---:R-:W1:Y:S02]  /*0500*/  @P0 R2UR UR6, R5 ;  /* 0x00000000050603c2 */ /* 0x004e6400000e0000 */
[----:B-1----:R-:W-:-:S11]  /*0510*/  @UP3 UIADD3 UR6, UR6, -UR15, URZ ;  /* 0x8000000f06063290 */ /* 0x002fd6000fffe03f */
[----:B---3--:R1:W2:Y:S02]  /*0520*/  @!P0 R2UR UR6, R2 ;  /* 0x00000000020683c2 */ /* 0x0082a400000e0000 */
[----:B-12---:R-:W-:Y:S05]  /*0530*/  BRA `(.L_x_350) ;  /* 0x0000001000007947 */ /* 0x006fea0003800000 */
.L_x_349:
[----:B------:R-:W-:Y:S02]  /*0540*/  ULDC UR6, c[0x0][0x218] ;  /* 0x0000860000067ab9 */ /* 0x000fe40000000800 */
.L_x_350:
        /* <DEDUP_REMOVED lines=37> */
[----:B------:R-:W-:Y:S01]  /*07a0*/  LOP3.LUT R6, R4, 0xffffffe0, RZ, 0xc0, !PT ;  /* 0xffffffe004067812 */ /* 0x000fe200078ec0ff */
[----:B------:R-:W-:Y:S02]  /*07b0*/  UISETP.NE.AND UP0, UPT, UR15, -0x1, UPT ;  /* 0xffffffff0f00788c */ /* 0x000fe4000bf05270 */
[----:B------:R-:W-:Y:S02]  /*07c0*/  ULDC.64 UR4, c[0x0][0x190] ;  /* 0x0000640000047ab9 */ /* 0x000fe40000000a00 */
[----:B------:R-:W-:Y:S01]  /*07d0*/  ULDC.64 UR6, c[0x0][0x178] ;  /* 0x00005e0000067ab9 */ /* 0x000fe20000000a00 */
[----:B------:R-:W-:Y:S01]  /*07e0*/  IMAD.IADD R213, R7, 0x1, -R6 ;  /* 0x0000000107d57824 */ /* 0x000fe200078e0a06 */
[----:B------:R-:W-:Y:S01]  /*07f0*/  PLOP3.LUT P0, PT, PT, PT, UP0, 0x80, 0x0 ;  /* 0x000000000000781c */ /* 0x000fe20003f0f008 */
[----:B------:R-:W-:Y:S02]  /*0800*/  ULDC UR34, c[0x0][0x228] ;  /* 0x00008a0000227ab9 */ /* 0x000fe40000000800 */
[----:B------:R-:W-:Y:S01]  /*0810*/  @UP1 UIMAD.WIDE.U32 UR16, UR24, UR4, URZ ;  /* 0x00000004181012a5 */ /* 0x000fe2000f8e003f */
[----:B------:R-:W-:Y:S01]  /*0820*/  SHF.R.S32.HI R2, RZ, 0x1f, R213 ;  /* 0x0000001fff027819 */ /* 0x000fe200000114d5 */
[----:B------:R-:W-:-:S02]  /*0830*/  @!UP1 USHF.R.S32.HI UR14, URZ, 0x1f, UR9 ;  /* 0x0000001f3f0e9899 */ /* 0x000fc40008011409 */
[----:B------:R-:W-:Y:S02]  /*0840*/  @UP1 UIMAD UR12, UR24, UR5, UR17 ;  /* 0x00000005180c12a4 */ /* 0x000fe4000f8e0211 */
[----:B------:R-:W-:Y:S02]  /*0850*/  @UP0 UIADD3 UR17, UR13, UR15, URZ ;  /* 0x0000000f0d110290 */ /* 0x000fe4000fffe03f */
[----:B------:R-:W-:Y:S02]  /*0860*/  ULDC.64 UR4, c[0x0][0x198] ;  /* 0x0000660000047ab9 */ /* 0x000fe40000000a00 */
[----:B------:R-:W-:Y:S02]  /*0870*/  @!UP1 UIMAD UR14, UR14, UR6, URZ ;  /* 0x000000060e0e92a4 */ /* 0x000fe4000f8e023f */
[----:B------:R-:W-:Y:S02]  /*0880*/  @UP0 UIMAD.WIDE.U32 UR18, UR17, UR4, URZ ;  /* 0x00000004111202a5 */ /* 0x000fe4000f8e003f */
[----:B------:R-:W-:-:S02]  /*0890*/  @!UP1 UIMAD UR7, UR9, UR7, UR14 ;  /* 0x00000007090792a4 */ /* 0x000fc4000f8e020e */
[----:B------:R-:W-:Y:S02]  /*08a0*/  @UP0 UIMAD UR14, UR17, UR5, UR19 ;  /* 0x00000005110e02a4 */ /* 0x000fe4000f8e0213 */
[----:B------:R-:W-:Y:S02]  /*08b0*/  ULDC UR4, c[0x0][0x224] ;  /* 0x0000890000047ab9 */ /* 0x000fe40000000800 */
[----:B------:R-:W-:Y:S02]  /*08c0*/  ULDC UR5, c[0x0][0x1c0] ;  /* 0x0000700000057ab9 */ /* 0x000fe40000000800 */
[----:B------:R-:W-:Y:S02]  /*08d0*/  UIMAD UR5, UR9, UR5, UR8 ;  /* 0x00000005090572a4 */ /* 0x000fe4000f8e0208 */
[----:B------:R-:W-:Y:S02]  /*08e0*/  @!UP1 UIMAD.WIDE.U32 UR20, UR9, UR6, URZ ;  /* 0x00000006091492a5 */ /* 0x000fe4000f8e003f */
[----:B------:R-:W-:-:S02]  /*08f0*/  UIMAD UR4, UR5, UR4, UR11 ;  /* 0x00000004050472a4 */ /* 0x000fc4000f8e020b */
[----:B------:R-:W-:Y:S02]  /*0900*/  USHF.L.U32 UR5, UR5, 0x5, URZ ;  /* 0x0000000505057899 */ /* 0x000fe4000800063f */
[----:B------:R-:W-:Y:S02]  /*0910*/  UIMAD UR34, UR4, UR34, URZ ;  /* 0x00000022042272a4 */ /* 0x000fe4000f8e023f */
[----:B------:R-:W-:Y:S02]  /*0920*/  USHF.R.S32.HI UR4, URZ, 0x1f, UR5 ;  /* 0x0000001f3f047899 */ /* 0x000fe40008011405 */
[----:B------:R-:W-:Y:S01]  /*0930*/  IADD3 R219, P2, P1, R219, UR5, R213 ;  /* 0x00000005dbdb7c10 */ /* 0x000fe2000f95e0d5 */
[----:B------:R-:W-:Y:S02]  /*0940*/  @UP1 UMOV UR6, UR16 ;  /* 0x0000001000061c82 */ /* 0x000fe40008000000 */
[----:B------:R-:W-:Y:S01]  /*0950*/  @!UP1 UIADD3 UR12, UR21, UR7, URZ ;  /* 0x00000007150c9290 */ /* 0x000fe2000fffe03f */
[----:B------:R-:W-:Y:S01]  /*0960*/  IADD3.X R0, R0, UR4, R2, P2, P1 ;  /* 0x0000000400007c10 */ /* 0x000fe200097e2402 */
[----:B------:R-:W-:-:S02]  /*0970*/  @!UP1 UMOV UR6, UR20 ;  /* 0x0000001400069c82 */ /* 0x000fc40008000000 */
[----:B------:R-:W-:Y:S01]  /*0980*/  @UP0 UMOV UR16, UR18 ;  /* 0x0000001200100c82 */ /* 0x000fe20008000000 */
[----:B------:R-:W-:Y:S05]  /*0990*/  @P0 BRA `(.L_x_352) ;  /* 0x000000c000000947 */ /* 0x000fea0003800000 */
[----:B------:R-:W-:Y:S02]  /*09a0*/  USHF.R.S32.HI UR14, URZ, 0x1f, UR13 ;  /* 0x0000001f3f0e7899 */ /* 0x000fe4000801140d */
[----:B------:R-:W-:Y:S02]  /*09b0*/  ULDC.64 UR4, c[0x0][0x198] ;  /* 0x0000660000047ab9 */ /* 0x000fe40000000a00 */
[----:B------:R-:W-:Y:S02]  /*09c0*/  UIMAD UR14, UR14, UR4, URZ ;  /* 0x000000040e0e72a4 */ /* 0x000fe4000f8e023f */
[----:B------:R-:W-:Y:S02]  /*09d0*/  UIMAD.WIDE.U32 UR16, UR13, UR4, URZ ;  /* 0x000000040d1072a5 */ /* 0x000fe4000f8e003f */
[----:B------:R-:W-:Y:S02]  /*09e0*/  UIMAD UR14, UR13, UR5, UR14 ;  /* 0x000000050d0e72a4 */ /* 0x000fe4000f8e020e */
[----:B------:R-:W-:-:S02]  /*09f0*/  USHF.R.S32.HI UR7, URZ, 0x1f, UR9 ;  /* 0x0000001f3f077899 */ /* 0x000fc40008011409 */
[----:B------:R-:W-:Y:S02]  /*0a00*/  ULDC.64 UR4, c[0x0][0x180] ;  /* 0x0000600000047ab9 */ /* 0x000fe40000000a00 */
[----:B------:R-:W-:Y:S02]  /*0a10*/  UIADD3 UR17, UR17, UR14, URZ ;  /* 0x0000000e11117290 */ /* 0x000fe4000fffe03f */
[----:B------:R-:W-:Y:S02]  /*0a20*/  UIMAD UR7, UR7, UR4, URZ ;  /* 0x00000004070772a4 */ /* 0x000fe4000f8e023f */
[----:B------:R-:W-:Y:S02]  /*0a30*/  UIMAD.WIDE.U32 UR16, UR9, UR4, UR16 ;  /* 0x00000004091072a5 */ /* 0x000fe4000f8e0010 */
[----:B------:R-:W-:-:S04]  /*0a40*/  UIMAD UR5, UR9, UR5, UR7 ;  /* 0x00000005090572a4 */ /* 0x000fc8000f8e0207 */
[----:B------:R-:W-:Y:S02]  /*0a50*/  UIADD3 UR14, UR17, UR5, URZ ;  /* 0x00000005110e7290 */ /* 0x000fe4000fffe03f */
.L_x_352:
[----:B------:R-:W-:Y:S01]  /*0a60*/  IABS R5, c[0x0][0x1c8] ;  /* 0x0000720000057a13 */ /* 0x000fe20000000000 */
[----:B------:R-:W1:Y:S01]  /*0a70*/  S2R R2, SR_CTAID.Z ;  /* 0x0000000000027919 */ /* 0x000e620000002700 */
[----:B------:R-:W-:Y:S02]  /*0a80*/  ULDC UR4, c[0x0][0x1c8] ;  /* 0x0000720000047ab9 */ /* 0x000fe40000000800 */
[----:B------:R-:W2:Y:S01]  /*0a90*/  I2F.RP R8, R5 ;  /* 0x0000000500087306 */ /* 0x000ea20000209400 */
[----:B------:R-:W-:Y:S02]  /*0aa0*/  ULOP3.LUT UR4, UR8, UR4, URZ, 0x3c, !UPT ;  /* 0x0000000408047292 */ /* 0x000fe4000f8e3c3f */
[----:B------:R-:W-:Y:S02]  /*0ab0*/  @UP0 UIADD3 UR15, UR13, UR15, URZ ;  /* 0x0000000f0d0f0290 */ /* 0x000fe4000fffe03f */
[----:B------:R-:W-:Y:S02]  /*0ac0*/  USHF.R.S32.HI UR7, URZ, 0x1f, UR8 ;  /* 0x0000001f3f077899 */ /* 0x000fe40008011408 */
[----:B------:R-:W-:Y:S01]  /*0ad0*/  ISETP.LE.AND P1, PT, RZ, UR4, PT ;  /* 0x00000004ff007c0c */ /* 0x000fe2000bf23270 */
[----:B------:R-:W-:-:S02]  /*0ae0*/  ULDC.64 UR4, c[0x0][0x1a0] ;  /* 0x0000680000047ab9 */ /* 0x000fc40000000a00 */
        /* <DEDUP_REMOVED lines=35> */
.L_x_353:
[CC--:B------:R-:W-:Y:S01]  /*0d20*/  LEA.HI R3, R15.reuse, R7.reuse, RZ, 0x2 ;  /* 0x000000070f037211 */ /* 0x0c0fe200078f10ff */
[----:B------:R-:W1:Y:S01]  /*0d30*/  S2R R12, SR_CTAID.Z ;  /* 0x00000000000c7919 */ /* 0x000e620000002700 */
[----:B------:R-:W-:Y:S01]  /*0d40*/  LEA.HI R18, R15, R7, RZ, 0x3 ;  /* 0x000000070f127211 */ /* 0x000fe200078f18ff */
[----:B------:R-:W-:Y:S01]  /*0d50*/  UIADD3 UR21, -UR11, UR27, URZ ;  /* 0x0000001b0b157290 */ /* 0x000fe2000fffe13f */
[----:B------:R-:W-:Y:S01]  /*0d60*/  LOP3.LUT R2, R3, 0xfffffffc, RZ, 0xc0, !PT ;  /* 0xfffffffc03027812 */ /* 0x000fe200078ec0ff */
[----:B------:R-:W-:Y:S01]  /*0d70*/  ULDC.64 UR4, c[0x0][0x1a8] ;  /* 0x00006a0000047ab9 */ /* 0x000fe20000000a00 */
[----:B------:R-:W-:Y:S01]  /*0d80*/  SHF.R.S32.HI R17, RZ, 0x3, R18 ;  /* 0x00000003ff117819 */ /* 0x000fe20000011412 */
[----:B------:R-:W-:Y:S01]  /*0d90*/  UIMAD UR4, UR7, UR4, URZ ;  /* 0x00000004070472a4 */ /* 0x000fe2000f8e023f */
[----:B------:R-:W-:Y:S01]  /*0da0*/  SHF.R.S32.HI R24, RZ, 0x2, R3 ;  /* 0x00000002ff187819 */ /* 0x000fe20000011403 */
[----:B------:R-:W-:Y:S01]  /*0db0*/  IMAD.IADD R2, R7, 0x1, -R2 ;  /* 0x0000000107027824 */ /* 0x000fe200078e0a02 */
[----:B------:R-:W-:Y:S01]  /*0dc0*/  SHF.R.S32.HI R8, RZ, 0x1f, R213 ;  /* 0x0000001fff087819 */ /* 0x000fe200000114d5 */
[----:B------:R-:W-:Y:S01]  /*0dd0*/  IMAD.SHL.U32 R5, R17, 0x40, RZ ;  /* 0x0000004011057824 */ /* 0x000fe200078e00ff */
[----:B------:R-:W-:Y:S01]  /*0de0*/  LEA.HI R3, R3, R24, RZ, 0x1 ;  /* 0x0000001803037211 */ /* 0x000fe200078f08ff */
[----:B------:R-:W-:Y:S01]  /*0df0*/  IMAD.SHL.U32 R184, R2, 0x8, RZ ;  /* 0x0000000802b87824 */ /* 0x000fe200078e00ff */
[----:B------:R-:W-:Y:S01]  /*0e00*/  LEA.HI R213, R8, R213, RZ, 0x2 ;  /* 0x000000d508d57211 */ /* 0x000fe200078f10ff */
[----:B------:R-:W-:Y:S01]  /*0e10*/  UIMAD UR4, UR8, UR5, UR4 ;  /* 0x00000005080472a4 */ /* 0x000fe2000f8e0204 */
[----:B------:R-:W-:Y:S01]  /*0e20*/  LOP3.LUT R5, R5, 0xc0, RZ, 0xc0, !PT ;  /* 0x000000c005057812 */ /* 0x000fe200078ec0ff */
[----:B------:R-:W-:Y:S01]  /*0e30*/  IMAD.U32 R22, RZ, RZ, UR25 ;  /* 0x00000019ff167e24 */ /* 0x000fe2000f8e00ff */
[----:B------:R-:W-:Y:S01]  /*0e40*/  LOP3.LUT R3, R3, 0x7fffffe, RZ, 0xc0, !PT ;  /* 0x07fffffe03037812 */ /* 0x000fe200078ec0ff */
[----:B------:R-:W-:Y:S01]  /*0e50*/  BSSY B0, `(.L_x_354) ;  /* 0x000002c000007945 */ /* 0x000fe20003800000 */
[----:B------:R-:W-:-:S02]  /*0e60*/  LOP3.LUT R2, R5, 0x18, R184, 0xf8, !PT ;  /* 0x0000001805027812 */ /* 0x000fc400078ef8b8 */
[----:B------:R-:W-:Y:S01]  /*0e70*/  SHF.R.U32.HI R5, RZ, 0x3, R5 ;  /* 0x00000003ff057819 */ /* 0x000fe20000011605 */
[----:B------:R-:W-:Y:S01]  /*0e80*/  IMAD.IADD R3, R24, 0x1, -R3 ;  /* 0x0000000118037824 */ /* 0x000fe200078e0a03 */
[----:B------:R-:W-:Y:S02]  /*0e90*/  SHF.R.S32.HI R16, RZ, 0x2, R213 ;  /* 0x00000002ff107819 */ /* 0x000fe400000114d5 */
[----:B------:R-:W-:Y:S02]  /*0ea0*/  LOP3.LUT R5, R2, R5, RZ, 0x3c, !PT ;  /* 0x0000000502057212 */ /* 0x000fe400078e3cff */
[--C-:B------:R-:W-:Y:S02]  /*0eb0*/  SHF.R.S32.HI R2, RZ, 0x5, R4.reuse ;  /* 0x00000005ff027819 */ /* 0x100fe40000011404 */
[----:B------:R-:W-:Y:S02]  /*0ec0*/  SHF.R.S32.HI R4, RZ, 0x1f, R4 ;  /* 0x0000001fff047819 */ /* 0x000fe40000011404 */
[----:B------:R-:W-:Y:S01]  /*0ed0*/  SHF.R.S32.HI R185, RZ, 0x1f, R184 ;  /* 0x0000001fffb97819 */ /* 0x000fe200000114b8 */
[----:B------:R-:W-:Y:S01]  /*0ee0*/  IMAD R3, R2, 0x8, R3 ;  /* 0x0000000802037824 */ /* 0x000fe200078e0203 */
[----:B------:R-:W-:-:S02]  /*0ef0*/  LEA.HI R4, R4, R2, RZ, 0x2 ;  /* 0x0000000204047211 */ /* 0x000fc400078f10ff */
[----:B------:R-:W-:Y:S01]  /*0f00*/  IADD3 R8, P0, R184, UR6, RZ ;  /* 0x00000006b8087c10 */ /* 0x000fe2000ff1e0ff */
[----:B------:R-:W-:Y:S01]  /*0f10*/  IMAD.U32 R3, R3, 0x20, R5 ;  /* 0x0000002003037824 */ /* 0x000fe200078e0005 */
[----:B------:R-:W-:Y:S01]  /*0f20*/  LOP3.LUT R4, R4, 0xffffffc, RZ, 0xc0, !PT ;  /* 0x0ffffffc04047812 */ /* 0x000fe200078ec0ff */
[----:B------:R2:W-:Y:S01]  /*0f30*/  STL.64 [R1+0x190], R184 ;  /* 0x000190b801007387 */ /* 0x0005e20000100a00 */
[----:B------:R-:W-:Y:S01]  /*0f40*/  IADD3.X R9, R185, UR12, RZ, P0, !PT ;  /* 0x0000000cb9097c10 */ /* 0x000fe200087fe4ff */
[----:B------:R-:W-:Y:S01]  /*0f50*/  IMAD.SHL.U32 R180, R3, 0x2, RZ ;  /* 0x0000000203b47824 */ /* 0x000fe200078e00ff */
[----:B------:R-:W-:Y:S01]  /*0f60*/  ISETP.GE.AND P0, PT, R24, UR21, PT ;  /* 0x0000001518007c0c */ /* 0x000fe2000bf06270 */
[----:B------:R-:W-:Y:S01]  /*0f70*/  IMAD.IADD R4, R2, 0x1, -R4 ;  /* 0x0000000102047824 */ /* 0x000fe200078e0a04 */
[----:B------:R-:W-:Y:S01]  /*0f80*/  SHF.R.S32.HI R25, RZ, 0x1f, R24 ;  /* 0x0000001fff197819 */ /* 0x000fe20000011418 */
[----:B-1----:R-:W-:Y:S01]  /*0f90*/  IMAD.WIDE.U32 R12, R12, c[0x0][0x1a8], R8 ;  /* 0x00006a000c0c7a25 */ /* 0x002fe200078e0008 */
[----:B------:R-:W-:-:S03]  /*0fa0*/  SHF.R.S32.HI R226, RZ, 0x1f, R224 ;  /* 0x0000001fffe27819 */ /* 0x000fc600000114e0 */
[----:B------:R-:W-:Y:S01]  /*0fb0*/  IMAD R4, R4, 0x10, R16 ;  /* 0x0000001004047824 */ /* 0x000fe200078e0210 */
[----:B------:R-:W-:Y:S01]  /*0fc0*/  IADD3 R21, R13, UR4, RZ ;  /* 0x000000040d157c10 */ /* 0x000fe2000fffe0ff */
[----:B------:R-:W-:-:S03]  /*0fd0*/  IMAD.WIDE R22, R22, 0x80, R24 ;  /* 0x0000008016167825 */ /* 0x000fc600078e0218 */
[----:B------:R2:W-:Y:S04]  /*0fe0*/  STL [R1+0x17c], R4 ;  /* 0x00017c0401007387 */ /* 0x0005e80000100800 */
[----:B------:R2:W-:Y:S01]  /*0ff0*/  STL [R1+0x178], R180 ;  /* 0x000178b401007387 */ /* 0x0005e20000100800 */
        /* <DEDUP_REMOVED lines=8> */
[----:B--2---:R-:W-:-:S04]  /*1080*/  IMAD.WIDE.U32 R4, R22, c[0x0][0x190], R20 ;  /* 0x0000640016047a25 */ /* 0x004fc800078e0014 */
        /* <DEDUP_REMOVED lines=8> */
.L_x_355:
[----:B------:R-:W-:Y:S05]  /*1110*/  BSYNC B0 ;  /* 0x0000000000007941 */ /* 0x000fea0003800000 */
.L_x_354:
        /* <DEDUP_REMOVED lines=21> */
.L_x_357:
[----:B------:R-:W-:Y:S05]  /*1270*/  BSYNC B0 ;  /* 0x0000000000007941 */ /* 0x000fea0003800000 */
.L_x_356:
        /* <DEDUP_REMOVED lines=21> */
.L_x_359:
[----:B------:R-:W-:Y:S05]  /*13d0*/  BSYNC B0 ;  /* 0x0000000000007941 */ /* 0x000fea0003800000 */
.L_x_358:
        /* <DEDUP_REMOVED lines=11> */
[----:B----4-:R-:W-:Y:S02]  /*1490*/  IADD3 R4, P0, R22, 0x60, RZ ;  /* 0x0000006016047810 */ /* 0x010fe40007f1e0ff */
        /* <DEDUP_REMOVED lines=12> */
.L_x_361:
[----:B------:R-:W-:Y:S05]  /*1560*/  BSYNC B0 ;  /* 0x0000000000007941 */ /* 0x000fea0003800000 */
.L_x_360:
[----:B----4-:R-:W-:Y:S01]  /*1570*/  IMAD R4, R25, c[0x0][0x198], RZ ;  /* 0x0000660019047a24 */ /* 0x010fe200078e02ff */
[----:B------:R-:W-:Y:S01]  /*1580*/  LEA.HI R15, R15, R7, RZ, 0x4 ;  /* 0x000000070f0f7211 */ /* 0x000fe200078f20ff */
[--C-:B------:R-:W-:Y:S01]  /*1590*/  IMAD.WIDE.U32 R12, R24, c[0x0][0x198], R184.reuse ;  /* 0x00006600180c7a25 */ /* 0x100fe200078e00b8 */
[----:B------:R-:W-:Y:S01]  /*15a0*/  UIADD3 UR7, UR26, -0x1, URZ ;  /* 0xffffffff1a077890 */ /* 0x000fe2000fffe03f */
[----:B------:R-:W-:Y:S01]  /*15b0*/  BSSY B0, `(.L_x_362) ;  /* 0x0000033000007945 */ /* 0x000fe20003800000 */
[----:B------:R-:W-:Y:S01]  /*15c0*/  LOP3.LUT R14, R15, 0xfffffff0, RZ, 0xc0, !PT ;  /* 0xfffffff00f0e7812 */ /* 0x000fe200078ec0ff */
[----:B------:R-:W-:Y:S01]  /*15d0*/  IMAD R3, R25, c[0x0][0x1a0], RZ ;  /* 0x0000680019037a24 */ /* 0x000fe200078e02ff */
[----:B------:R-:W-:Y:S01]  /*15e0*/  IADD3 R22, P1, R12, UR16, RZ ;  /* 0x000000100c167c10 */ /* 0x000fe2000ff3e0ff */
[C---:B------:R-:W-:Y:S01]  /*15f0*/  IMAD.WIDE.U32 R20, R24.reuse, c[0x0][0x1a0], R184 ;  /* 0x0000680018147a25 */ /* 0x040fe200078e00b8 */
[----:B------:R-:W-:Y:S02]  /*1600*/  UIMAD UR12, UR7, -0x80, UR10 ;  /* 0xffffff80070c78a4 */ /* 0x000fe4000f8e020a */
[----:B------:R-:W-:Y:S01]  /*1610*/  UIMAD UR4, UR8, UR7, URZ ;  /* 0x00000007080472a4 */ /* 0x000fe2000f8e023f */
[----:B------:R-:W-:Y:S01]  /*1620*/  IMAD R4, R24, c[0x0][0x19c], R4 ;  /* 0x0000670018047a24 */ /* 0x000fe200078e0204 */
[----:B------:R-:W-:Y:S01]  /*1630*/  IADD3 R20, P0, R20, UR18, RZ ;  /* 0x0000001214147c10 */ /* 0x000fe2000ff1e0ff */
[----:B------:R-:W-:-:S02]  /*1640*/  IMAD R3, R24, c[0x0][0x1a4], R3 ;  /* 0x0000690018037a24 */ /* 0x000fc400078e0203 */
[----:B------:R-:W-:Y:S01]  /*1650*/  IMAD.IADD R14, R7, 0x1, -R14 ;  /* 0x00000001070e7824 */ /* 0x000fe200078e0a0e */
[----:B------:R-:W-:Y:S02]  /*1660*/  IADD3.X R23, R13, UR14, R4, P1, !PT ;  /* 0x0000000e0d177c10 */ /* 0x000fe40008ffe404 */
[----:B------:R-:W-:Y:S01]  /*1670*/  IADD3.X R21, R21, UR15, R3, P0, !PT ;  /* 0x0000000f15157c10 */ /* 0x000fe200087fe403 */
[----:B------:R-:W-:Y:S01]  /*1680*/  IMAD R3, R226, c[0x0][0x1b0], RZ ;  /* 0x00006c00e2037a24 */ /* 0x000fe200078e02ff */
[----:B------:R-:W-:Y:S01]  /*1690*/  LEA.HI R13, R14, R14, RZ, 0x1 ;  /* 0x0000000e0e0d7211 */ /* 0x000fe200078f08ff */
[----:B------:R-:W-:Y:S01]  /*16a0*/  IMAD.WIDE.U32 R26, R224, c[0x0][0x1b0], R22 ;  /* 0x00006c00e01a7a25 */ /* 0x000fe200078e0016 */
[----:B------:R-:W-:Y:S01]  /*16b0*/  ISETP.GE.AND P0, PT, R24, UR12, PT ;  /* 0x0000000c18007c0c */ /* 0x000fe2000bf06270 */
[----:B------:R-:W-:Y:S01]  /*16c0*/  USHF.R.S32.HI UR15, URZ, 0x1f, UR7 ;  /* 0x0000001f3f0f7899 */ /* 0x000fe20008011407 */
[----:B------:R-:W-:Y:S01]  /*16d0*/  SHF.R.S32.HI R4, RZ, 0x1, R13 ;  /* 0x00000001ff047819 */ /* 0x000fe2000001140d */
[----:B------:R-:W-:Y:S01]  /*16e0*/  IMAD R3, R224, c[0x0][0x1b4], R3 ;  /* 0x00006d00e0037a24 */ /* 0x000fe200078e0203 */
[----:B------:R-:W-:Y:S01]  /*16f0*/  MOV R182, R26 ;  /* 0x0000001a00b67202 */ /* 0x000fe20000000f00 */
[----:B------:R4:W-:Y:S01]  /*1700*/  STL.64 [R1+0x180], R26 ;  /* 0x0001801a01007387 */ /* 0x0009e20000100a00 */
[----:B------:R-:W-:Y:S01]  /*1710*/  SHF.R.S32.HI R12, RZ, 0x1f, R13 ;  /* 0x0000001fff0c7819 */ /* 0x000fe2000001140d */
[----:B------:R-:W-:Y:S01]  /*1720*/  IMAD.IADD R183, R27, 0x1, R3 ;  /* 0x000000011bb77824 */ /* 0x000fe200078e0203 */
[----:B------:R-:W-:Y:S01]  /*1730*/  UIMAD UR4, UR15, UR9, UR4 ;  /* 0x000000090f0472a4 */ /* 0x000fe2000f8e0204 */
[----:B------:R-:W-:Y:S01]  /*1740*/  IMAD R226, R226, c[0x0][0x1b8], RZ ;  /* 0x00006e00e2e27a24 */ /* 0x000fe200078e02ff */
[----:B------:R-:W-:-:S02]  /*1750*/  LEA.HI R12, R12, R4, RZ, 0x2 ;  /* 0x000000040c0c7211 */ /* 0x000fc400078f10ff */
[----:B------:R4:W-:Y:S01]  /*1760*/  STL.64 [R1+0x188], R182 ;  /* 0x000188b601007387 */ /* 0x0009e20000100a00 */
[----:B------:R-:W-:Y:S01]  /*1770*/  IMAD R226, R224, c[0x0][0x1bc], R226 ;  /* 0x00006f00e0e27a24 */ /* 0x000fe200078e02e2 */
[----:B------:R-:W-:Y:S01]  /*1780*/  LOP3.LUT R12, R12, 0xfffffffc, RZ, 0xc0, !PT ;  /* 0xfffffffc0c0c7812 */ /* 0x000fe200078ec0ff */
[----:B------:R-:W-:-:S03]  /*1790*/  IMAD.WIDE.U32 R224, R224, c[0x0][0x1b8], R20 ;  /* 0x00006e00e0e07a25 */ /* 0x000fc600078e0014 */
[----:B------:R-:W-:Y:S01]  /*17a0*/  IADD3 R12, R4, -R12, RZ ;  /* 0x8000000c040c7210 */ /* 0x000fe20007ffe0ff */
[----:B------:R-:W-:Y:S01]  /*17b0*/  IMAD.U32 R20, RZ, RZ, UR7 ;  /* 0x00000007ff147e24 */ /* 0x000fe2000f8e00ff */
[----:B------:R-:W-:Y:S01]  /*17c0*/  MOV R4, 0x10 ;  /* 0x0000001000047802 */ /* 0x000fe20000000f00 */
[----:B------:R-:W-:Y:S01]  /*17d0*/  IMAD.IADD R227, R225, 0x1, R226 ;  /* 0x00000001e1e37824 */ /* 0x000fe200078e02e2 */
[----:B------:R-:W-:Y:S01]  /*17e0*/  LOP3.LUT P1, RZ, R12, 0x2, RZ, 0xc0, !PT ;  /* 0x000000020cff7812 */ /* 0x000fe2000782c0ff */
[----:B------:R-:W-:-:S03]  /*17f0*/  IMAD.WIDE.U32 R20, R20, UR9, R182 ;  /* 0x0000000914147c25 */ /* 0x000fc6000f8e00b6 */
[----:B------:R-:W-:Y:S02]  /*1800*/  SEL R4, R4, 0xfffffff0, !P1 ;  /* 0xfffffff004047807 */ /* 0x000fe40004800000 */
[----:B------:R-:W-:Y:S01]  /*1810*/  IADD3 R23, R21, UR4, RZ ;  /* 0x0000000415177c10 */ /* 0x000fe2000fffe0ff */
[----:B------:R-:W-:Y:S05]  /*1820*/  @P0 BRA `(.L_x_363) ;  /* 0x000000b000000947 */ /* 0x000fea0003800000 */
[----:B------:R-:W-:-:S13]  /*1830*/  ISETP.GE.AND P0, PT, R184, c[0x0][0x220], PT ;  /* 0x00008800b8007a0c */ /* 0x000fda0003f06270 */
[----:B------:R1:W-:Y:S04]  /*1840*/  @P0 STS [R180+0x2000], RZ ;  /* 0x002000ffb4000388 */ /* 0x0003e80000000800 */
[----:B------:R1:W-:Y:S04]  /*1850*/  @P0 STS [R180+0x2004], RZ ;  /* 0x002004ffb4000388 */ /* 0x0003e80000000800 */
[----:B------:R1:W-:Y:S01]  /*1860*/  @P0 STS.64 [R180+0x2008], RZ ;  /* 0x002008ffb4000388 */ /* 0x0003e20000000a00 */
[----:B------:R-:W-:Y:S05]  /*1870*/  @P0 BRA `(.L_x_363) ;  /* 0x0000006000000947 */ /* 0x000fea0003800000 */
[----:B----4-:R-:W-:-:S04]  /*1880*/  LEA R26, P0, R20, c[0x0][0x168], 0x1 ;  /* 0x00005a00141a7a11 */ /* 0x010fc800078008ff */
[----:B------:R-:W-:-:S05]  /*1890*/  LEA.HI.X R27, R20, c[0x0][0x16c], R23, 0x1, P0 ;  /* 0x00005b00141b7a11 */ /* 0x000fca00000f0c17 */
[----:B------:R-:W-:Y:S01]  /*18a0*/  @!PT LDS RZ, [RZ] ;  /* 0x00000000fffff984 */ /* 0x000fe20000000800 */
[----:B------:R-:W-:Y:S01]  /*18b0*/  @!PT LDS RZ, [RZ] ;  /* 0x00000000fffff984 */ /* 0x000fe20000000800 */
[----:B------:R-:W-:Y:S01]  /*18c0*/  @!PT LDS RZ, [RZ] ;  /* 0x00000000fffff984 */ /* 0x000fe20000000800 */
[----:B------:R4:W-:Y:S04]  /*18d0*/  LDGSTS.E.BYPASS.LTC128B.128 [R180+0x2000], [R26.64] ;  /* 0x020000001ab47fae */ /* 0x0009e8000b901d64 */
.L_x_363:
[----:B------:R-:W-:Y:S05]  /*18e0*/  BSYNC B0 ;  /* 0x0000000000007941 */ /* 0x000fea0003800000 */
.L_x_362:
        /* <DEDUP_REMOVED lines=12> */
[----:B----4-:R-:W-:-:S04]  /*19b0*/  LEA R26, P0, R5, c[0x0][0x168], 0x1 ;  /* 0x00005a00051a7a11 */ /* 0x010fc800078008ff */
[----:B------:R-:W-:-:S05]  /*19c0*/  LEA.HI.X R27, R5, c[0x0][0x16c], R3, 0x1, P0 ;  /* 0x00005b00051b7a11 */ /* 0x000fca00000f0c03 */
[----:B------:R-:W-:Y:S01]  /*19d0*/  @!PT LDS RZ, [RZ] ;  /* 0x00000000fffff984 */ /* 0x000fe20000000800 */
[----:B------:R-:W-:Y:S01]  /*19e0*/  @!PT LDS RZ, [RZ] ;  /* 0x00000000fffff984 */ /* 0x000fe20000000800 */
[----:B------:R-:W-:Y:S01]  /*19f0*/  @!PT LDS RZ, [RZ] ;  /* 0x00000000fffff984 */ /* 0x000fe20000000800 */
[----:B------:R4:W-:Y:S04]  /*1a00*/  LDGSTS.E.BYPASS.LTC128B.128 [R180+0x2800], [R26.64] ;  /* 0x028000001ab47fae */ /* 0x0009e8000b901d64 */
.L_x_365:
[----:B------:R-:W-:Y:S05]  /*1a10*/  BSYNC B0 ;  /* 0x0000000000007941 */ /* 0x000fea0003800000 */
.L_x_364:
        /* <DEDUP_REMOVED lines=11> */
[----:B----4-:R-:W-:-:S04]  /*1ad0*/  LEA R26, P0, R5, c[0x0][0x168], 0x1 ;  /* 0x00005a00051a7a11 */ /* 0x010fc800078008ff */
[----:B------:R-:W-:-:S05]  /*1ae0*/  LEA.HI.X R27, R5, c[0x0][0x16c], R3, 0x1, P0 ;  /* 0x00005b00051b7a11 */ /* 0x000fca00000f0c03 */
[----:B------:R-:W-:Y:S01]  /*1af0*/  @!PT LDS RZ, [RZ] ;  /* 0x00000000fffff984 */ /* 0x000fe20000000800 */
[----:B------:R-:W-:Y:S01]  /*1b00*/  @!PT LDS RZ, [RZ] ;  /* 0x00000000fffff984 */ /* 0x000fe20000000800 */
[----:B------:R-:W-:Y:S01]  /*1b10*/  @!PT LDS RZ, [RZ] ;  /* 0x00000000fffff984 */ /* 0x000fe20000000800 */
[----:B------:R4:W-:Y:S04]  /*1b20*/  LDGSTS.E.BYPASS.LTC128B.128 [R180+0x3000], [R26.64] ;  /* 0x030000001ab47fae */ /* 0x0009e8000b901d64 */
.L_x_367:
[----:B------:R-:W-:Y:S05]  /*1b30*/  BSYNC B0 ;  /* 0x0000000000007941 */ /* 0x000fea0003800000 */
.L_x_366:
        /* <DEDUP_REMOVED lines=21> */
.L_x_369:
[----:B------:R-:W-:Y:S05]  /*1c90*/  BSYNC B0 ;  /* 0x0000000000007941 */ /* 0x000fea0003800000 */
.L_x_368:
[----:B------:R-:W0:Y:S01]  /*1ca0*/  LDGDEPBAR ;  /* 0x00000000000079af */ /* 0x000e220000000000 */
[----:B------:R-:W-:Y:S01]  /*1cb0*/  LEA R11, R2, UR11, 0x4 ;  /* 0x0000000b020b7c11 */ /* 0x000fe2000f8e20ff */
[----:B------:R-:W-:Y:S01]  /*1cc0*/  IMAD.SHL.U32 R12, R12, 0x40, RZ ;  /* 0x000000400c0c7824 */ /* 0x000fe200078e00ff */
[----:B------:R-:W-:Y:S01]  /*1cd0*/  LOP3.LUT R18, R18, 0xfffffff8, RZ, 0xc0, !PT ;  /* 0xfffffff812127812 */ /* 0x000fe200078ec0ff */
[----:B------:R-:W-:Y:S01]  /*1ce0*/  IMAD.SHL.U32 R17, R17, 0x8, RZ ;  /* 0x0000000811117824 */ /* 0x000fe200078e00ff */
[----:B------:R-:W-:Y:S01]  /*1cf0*/  IADD3 R11, R11, 0x1, R16 ;  /* 0x000000010b0b7810 */ /* 0x000fe20007ffe010 */
[----:B------:R-:W-:Y:S01]  /*1d00*/  IMAD.U32 R228, RZ, RZ, UR25 ;  /* 0x00000019ffe47e24 */ /* 0x000fe2000f8e00ff */
[----:B------:R-:W-:Y:S01]  /*1d10*/  SHF.R.S32.HI R3, RZ, 0x4, R15 ;  /* 0x00000004ff037819 */ /* 0x000fe2000001140f */
[----:B------:R-:W-:Y:S01]  /*1d20*/  IMAD.IADD R16, R7, 0x1, -R18 ;  /* 0x0000000107107824 */ /* 0x000fe200078e0a12 */
[----:B------:R-:W-:Y:S01]  /*1d30*/  LOP3.LUT R5, R13, 0x7fffffe, RZ, 0xc0, !PT ;  /* 0x07fffffe0d057812 */ /* 0x000fe200078ec0ff */
[----:B------:R-:W-:Y:S01]  /*1d40*/  IMAD R228, R228, 0x8, R2 ;  /* 0x00000008e4e47824 */ /* 0x000fe200078e0202 */
[----:B------:R-:W-:Y:S01]  /*1d50*/  LEA.HI R15, R15, R3, RZ, 0x1 ;  /* 0x000000030f0f7211 */ /* 0x000fe200078f08ff */
[----:B------:R-:W-:Y:S01]  /*1d60*/  UIMAD UR5, UR22, UR7, URZ ;  /* 0x00000007160572a4 */ /* 0x000fe2000f8e023f */
[----:B------:R-:W-:Y:S01]  /*1d70*/  SHF.R.S32.HI R19, RZ, 0x1f, R14 ;  /* 0x0000001fff137819 */ /* 0x000fe2000001140e */
[----:B------:R-:W-:Y:S01]  /*1d80*/  IMAD.IADD R5, R14, 0x1, -R5 ;  /* 0x000000010e057824 */ /* 0x000fe200078e0a05 */
[----:B------:R-:W-:Y:S01]  /*1d90*/  LEA.HI R13, R16, R16, RZ, 0x1 ;  /* 0x00000010100d7211 */ /* 0x000fe200078f08ff */
[----:B------:R-:W-:Y:S01]  /*1da0*/  IMAD.MOV.U32 R226, RZ, RZ, R224 ;  /* 0x000000ffffe27224 */ /* 0x000fe200078e00e0 */
[----:B------:R-:W-:Y:S01]  /*1db0*/  ISETP.GE.AND P0, PT, R24, UR12, PT ;  /* 0x0000000c18007c0c */ /* 0x000fe2000bf06270 */
[----:B------:R-:W-:Y:S01]  /*1dc0*/  IMAD.U32 R18, RZ, RZ, UR10 ;  /* 0x0000000aff127e24 */ /* 0x000fe2000f8e00ff */
[----:B------:R-:W-:Y:S01]  /*1dd0*/  LOP3.LUT R15, R15, 0xfffffffe, RZ, 0xc0, !PT ;  /* 0xfffffffe0f0f7812 */ /* 0x000fe200078ec0ff */
[----:B------:R-:W-:Y:S01]  /*1de0*/  UIMAD UR5, UR15, UR33, UR5 ;  /* 0x000000210f0572a4 */ /* 0x000fe2000f8e0205 */
[----:B------:R-:W-:Y:S01]  /*1df0*/  LEA.HI R14, R19, R14, RZ, 0x3 ;  /* 0x0000000e130e7211 */ /* 0x000fe200078f18ff */
[----:B------:R-:W-:Y:S01]  /*1e00*/  IMAD.SHL.U32 R229, R7, 0x2, RZ ;  /* 0x0000000207e57824 */ /* 0x000fe200078e00ff */
[----:B------:R-:W-:Y:S01]  /*1e10*/  LOP3.LUT R19, R13, 0x7fffffe, RZ, 0xc0, !PT ;  /* 0x07fffffe0d137812 */ /* 0x000fe200078ec0ff */
[----:B------:R-:W-:-:S04]  /*1e20*/  DEPBAR.LE SB0, 0x0 ;  /* 0x000080000000791a */ /* 0x000fc80000000000 */
[----:B------:R-:W-:Y:S01]  /*1e30*/  BAR.SYNC.DEFER_BLOCKING 0x0 ;  /* 0x0000000000007b1d */ /* 0x000fe20000010000 */
[----:B------:R-:W-:Y:S01]  /*1e40*/  IMAD.IADD R15, R3, 0x1, -R15 ;  /* 0x00000001030f7824 */ /* 0x000fe200078e0a0f */
[----:B------:R-:W-:Y:S01]  /*1e50*/  SHF.R.S32.HI R3, RZ, 0x1, R13 ;  /* 0x00000001ff037819 */ /* 0x000fe2000001140d */
[----:B------:R-:W-:Y:S01]  /*1e60*/  IMAD.IADD R19, R16, 0x1, -R19 ;  /* 0x0000000110137824 */ /* 0x000fe200078e0a13 */
[----:B------:R-:W-:Y:S01]  /*1e70*/  LOP3.LUT R12, R12, 0xc0, RZ, 0xc0, !PT ;  /* 0x000000c00c0c7812 */ /* 0x000fe200078ec0ff */
[C---:B------:R-:W-:Y:S01]  /*1e80*/  IMAD.SHL.U32 R13, R15.reuse, 0x8, RZ ;  /* 0x000000080f0d7824 */ /* 0x040fe200078e00ff */
[----:B------:R-:W-:Y:S01]  /*1e90*/  IADD3 R11, R18, -UR27, R11 ;  /* 0x8000001b120b7c10 */ /* 0x000fe2000fffe00b */
[----:B------:R-:W-:Y:S01]  /*1ea0*/  IMAD R217, R15, 0x8, R19 ;  /* 0x000000080fd97824 */ /* 0x000fe200078e0213 */
[----:B------:R-:W-:Y:S01]  /*1eb0*/  UIADD3 UR32, UR29, 0x646e171e, URZ ;  /* 0x646e171e1d207890 */ /* 0x000fe2000fffe03f */
[----:B------:R-:W-:Y:S01]  /*1ec0*/  IMAD.SHL.U32 R16, R3, 0x40, RZ ;  /* 0x0000004003107824 */ /* 0x000fe200078e00ff */
[----:B------:R-:W-:Y:S01]  /*1ed0*/  BSSY B0, `(.L_x_370) ;  /* 0x0000024000007945 */ /* 0x000fe20003800000 */
[----:B------:R-:W-:Y:S01]  /*1ee0*/  IMAD.SHL.U32 R15, R14, 0x20, RZ ;  /* 0x000000200e0f7824 */ /* 0x000fe200078e00ff */
[----:B------:R-:W-:-:S02]  /*1ef0*/  LOP3.LUT R14, R12, 0x8, R13, 0xf8, !PT ;  /* 0x000000080c0e7812 */ /* 0x000fc400078ef80d */
[----:B------:R-:W-:Y:S02]  /*1f00*/  SHF.R.U32.HI R13, RZ, 0x3, R12 ;  /* 0x00000003ff0d7819 */ /* 0x000fe4000001160c */
[----:B------:R-:W-:Y:S01]  /*1f10*/  LOP3.LUT R12, R16, 0xc0, RZ, 0xc0, !PT ;  /* 0x000000c0100c7812 */ /* 0x000fe200078ec0ff */
[----:B------:R-:W-:Y:S01]  /*1f20*/  IMAD.U32 R16, RZ, RZ, UR7 ;  /* 0x00000007ff107e24 */ /* 0x000fe2000f8e00ff */
[----:B------:R-:W-:Y:S02]  /*1f30*/  LOP3.LUT R15, R15, 0xffffff00, RZ, 0xc0, !PT ;  /* 0xffffff000f0f7812 */ /* 0x000fe400078ec0ff */
[----:B------:R-:W-:Y:S02]  /*1f40*/  LOP3.LUT R17, R12, 0x8, R17, 0xf8, !PT ;  /* 0x000000080c117812 */ /* 0x000fe400078ef811 */
[----:B------:R-:W-:Y:S01]  /*1f50*/  SHF.R.U32.HI R12, RZ, 0x3, R12 ;  /* 0x00000003ff0c7819 */ /* 0x000fe2000001160c */
[--C-:B------:R-:W-:Y:S01]  /*1f60*/  IMAD R2, R2, 0x200, R15.reuse ;  /* 0x0000020002027824 */ /* 0x100fe200078e020f */
[----:B------:R1:W-:Y:S01]  /*1f70*/  @P0 STS [R180+0x4000], RZ ;  /* 0x004000ffb4000388 */ /* 0x0003e20000000800 */
[----:B------:R-:W-:Y:S01]  /*1f80*/  LOP3.LUT R13, R14, R13, RZ, 0x3c, !PT ;  /* 0x0000000d0e0d7212 */ /* 0x000fe200078e3cff */
[----:B------:R-:W-:Y:S01]  /*1f90*/  IMAD R15, R5, 0x20, R15 ;  /* 0x00000020050f7824 */ /* 0x000fe200078e020f */
[----:B------:R-:W-:Y:S01]  /*1fa0*/  LOP3.LUT R12, R17, R12, RZ, 0x3c, !PT ;  /* 0x0000000c110c7212 */ /* 0x000fe200078e3cff */
[----:B------:R1:W-:Y:S01]  /*1fb0*/  @P0 STS [R180+0x4004], RZ ;  /* 0x004004ffb4000388 */ /* 0x0003e20000000800 */
[----:B------:R-:W-:Y:S01]  /*1fc0*/  IMAD R2, R5, 0x20, R2 ;  /* 0x0000002005027824 */ /* 0x000fe200078e0202 */
[----:B------:R-:W-:Y:S01]  /*1fd0*/  LOP3.LUT R229, R229, 0x6, RZ, 0xc0, !PT ;  /* 0x00000006e5e57812 */ /* 0x000fe200078ec0ff */
[----:B------:R-:W-:Y:S01]  /*1fe0*/  IMAD.WIDE.U32 R16, R16, UR33, R226 ;  /* 0x0000002110107c25 */ /* 0x000fe2000f8e00e2 */
[----:B------:R1:W-:Y:S03]  /*1ff0*/  @P0 STS.64 [R180+0x4008], RZ ;  /* 0x004008ffb4000388 */ /* 0x0003e60000000a00 */
[----:B------:R-:W-:Y:S01]  /*2000*/  IMAD.IADD R218, R13, 0x1, R2 ;  /* 0x000000010dda7824 */ /* 0x000fe200078e0202 */
[----:B------:R-:W-:Y:S01]  /*2010*/  IADD3 R2, R11, c[0x0][0x2e8], RZ ;  /* 0x0000ba000b027a10 */ /* 0x000fe20007ffe0ff */
[----:B------:R-:W-:Y:S01]  /*2020*/  IMAD.IADD R5, R13, 0x1, R15 ;  /* 0x000000010d057824 */ /* 0x000fe200078e020f */
[----:B------:R-:W-:Y:S01]  /*2030*/  IADD3 R13, R17, UR5, RZ ;  /* 0x00000005110d7c10 */ /* 0x000fe2000fffe0ff */
        /* <DEDUP_REMOVED lines=13> */
.L_x_371:
[----:B------:R-:W-:Y:S05]  /*2110*/  BSYNC B0 ;  /* 0x0000000000007941 */ /* 0x000fea0003800000 */
.L_x_370:
        /* <DEDUP_REMOVED lines=18> */
.L_x_373:
[----:B------:R-:W-:Y:S05]  /*2240*/  BSYNC B0 ;  /* 0x0000000000007941 */ /* 0x000fea0003800000 */
.L_x_372:
        /* <DEDUP_REMOVED lines=18> */
.L_x_375:
[----:B------:R-:W-:Y:S05]  /*2370*/  BSYNC B0 ;  /* 0x0000000000007941 */ /* 0x000fea0003800000 */
.L_x_374:
        /* <DEDUP_REMOVED lines=19> */
.L_x_377:
[----:B------:R-:W-:Y:S05]  /*24b0*/  BSYNC B0 ;  /* 0x0000000000007941 */ /* 0x000fea0003800000 */
.L_x_376:
[----:B------:R-:W-:Y:S01]  /*24c0*/  IMAD.SHL.U32 R218, R218, 0x2, RZ ;  /* 0x00000002dada7824 */ /* 0x000fe200078e00ff */
[----:B------:R-:W-:Y:S01]  /*24d0*/  LOP3.LUT P0, RZ, R3, 0x2, RZ, 0xc0, !PT ;  /* 0x0000000203ff7812 */ /* 0x000fe2000780c0ff */
[----:B------:R-:W-:Y:S01]  /*24e0*/  IMAD.SHL.U32 R217, R217, 0x2, RZ ;  /* 0x00000002d9d97824 */ /* 0x000fe200078e00ff */
[----:B------:R-:W0:Y:S01]  /*24f0*/  LDGDEPBAR ;  /* 0x00000000000079af */ /* 0x000e220000000000 */
[----:B------:R-:W-:Y:S01]  /*2500*/  IMAD R216, R4, 0x2, R218 ;  /* 0x0000000204d87824 */ /* 0x000fe200078e02da */
[----:B------:R-:W-:Y:S01]  /*2510*/  UISETP.GE.AND UP0, UPT, UR26, 0x2, UPT ;  /* 0x000000021a00788c */ /* 0x000fe2000bf06270 */
[C---:B------:R-:W-:Y:S01]  /*2520*/  IADD3 R231, R2.reuse, 0x8, RZ ;  /* 0x0000000802e77810 */ /* 0x040fe20007ffe0ff */
[----:B------:R-:W-:Y:S01]  /*2530*/  LDSM.16.M88.4 R72, [R218] ;  /* 0x00000000da48783b */ /* 0x000fe20000000200 */
[C---:B------:R-:W-:Y:S02]  /*2540*/  IADD3 R3, R217.reuse, 0x2000, RZ ;  /* 0x00002000d9037810 */ /* 0x040fe40007ffe0ff */
[----:B------:R-:W-:Y:S01]  /*2550*/  IADD3 R215, R217, 0x2020, RZ ;  /* 0x00002020d9d77810 */ /* 0x000fe20007ffe0ff */
[----:B------:R-:W5:Y:S01]  /*2560*/  LDSM.16.M88.4 R128, [R217+0x2000] ;  /* 0x00200000d980783b */ /* 0x000f620000000200 */
[----:B------:R-:W-:-:S02]  /*2570*/  IMNMX R244, R2, UR10, PT ;  /* 0x0000000a02f47c17 */ /* 0x000fc4000b800200 */
[----:B------:R-:W-:Y:S01]  /*2580*/  @P0 IADD3 R215, R3, -0x20, RZ ;  /* 0xffffffe003d70810 */ /* 0x000fe20007ffe0ff */
[----:B-1----:R-:W1:Y:S01]  /*2590*/  LDSM.16.M88.4 R8, [R218+0x1000] ;  /* 0x00100000da08783b */ /* 0x002e620000000200 */
[----:B------:R-:W-:Y:S02]  /*25a0*/  PLOP3.LUT P0, PT, PT, PT, UP0, 0x80, 0x0 ;  /* 0x000000000000781c */ /* 0x000fe40003f0f008 */
[----:B------:R-:W-:Y:S01]  /*25b0*/  IMNMX R231, R231, UR10, PT ;  /* 0x0000000ae7e77c17 */ /* 0x000fe2000b800200 */
[----:B------:R-:W2:Y:S01]  /*25c0*/  LDSM.16.M88.4 R120, [R217+0x2400] ;  /* 0x00240000d978783b */ /* 0x000ea20000000200 */
[C---:B------:R-:W-:Y:S02]  /*25d0*/  IADD3 R212, R215.reuse, 0x400, RZ ;  /* 0x00000400d7d47810 */ /* 0x040fe40007ffe0ff */
[C---:B------:R-:W-:Y:S01]  /*25e0*/  IADD3 R211, R215.reuse, 0x800, RZ ;  /* 0x00000800d7d37810 */ /* 0x040fe20007ffe0ff */
[----:B------:R-:W3:Y:S01]  /*25f0*/  LDSM.16.M88.4 R112, [R217+0x2800] ;  /* 0x00280000d970783b */ /* 0x000ee20000000200 */
[----:B------:R-:W-:-:S02]  /*2600*/  IADD3 R210, R215, 0xc00, RZ ;  /* 0x00000c00d7d27810 */ /* 0x000fc40007ffe0ff */
[C---:B------:R-:W-:Y:S01]  /*2610*/  IADD3 R209, R215.reuse, 0x1000, RZ ;  /* 0x00001000d7d17810 */ /* 0x040fe20007ffe0ff */
[----:B------:R-:W4:Y:S01]  /*2620*/  LDSM.16.M88.4 R104, [R217+0x2c00] ;  /* 0x002c0000d968783b */ /* 0x000f220000000200 */
[----:B------:R-:W-:-:S03]  /*2630*/  IADD3 R208, R215, 0x1400, RZ ;  /* 0x00001400d7d07810 */ /* 0x000fc60007ffe0ff */
[----:B------:R-:W2:Y:S04]  /*2640*/  LDSM.16.M88.4 R96, [R217+0x3000] ;  /* 0x00300000d960783b */ /* 0x000ea80000000200 */
[----:B------:R-:W2:Y:S04]  /*2650*/  LDSM.16.M88.4 R88, [R217+0x3400] ;  /* 0x00340000d958783b */ /* 0x000ea80000000200 */
[----:B------:R-:W3:Y:S04]  /*2660*/  LDSM.16.M88.4 R80, [R217+0x3800] ;  /* 0x00380000d950783b */ /* 0x000ee80000000200 */
[----:B------:R-:W3:Y:S04]  /*2670*/  LDSM.16.M88.4 R176, [R217+0x3c00] ;  /* 0x003c0000d9b0783b */ /* 0x000ee80000000200 */
[----:B------:R-:W-:Y:S04]  /*2680*/  LDSM.16.M88.4 R172, [R216+0x1000] ;  /* 0x00100000d8ac783b */ /* 0x000fe80000000200 */
[----:B------:R-:W4:Y:S01]  /*2690*/  LDSM.16.M88.4 R164, [R215] ;  /* 0x00000000d7a4783b */ /* 0x000f220000000200 */
[-C--:B-----5:R-:W-:Y:S03]  /*26a0*/  HMMA.16816.F32 R132, R72, R128.reuse, RZ ;  /* 0x000000804884723c */ /* 0x0a0fe600000018ff */
[----:B------:R-:W-:Y:S04]  /*26b0*/  LDSM.16.M88.4 R160, [R215+0x400] ;  /* 0x00040000d7a0783b */ /* 0x000fe80000000200 */
[----:B------:R-:W-:Y:S01]  /*26c0*/  LDSM.16.M88.4 R156, [R215+0x800] ;  /* 0x00080000d79c783b */ /* 0x000fe20000000200 */
[C---:B-1----:R-:W-:Y:S03]  /*26d0*/  HMMA.16816.F32 R68, R8.reuse, R128, RZ ;  /* 0x000000800844723c */ /* 0x042fe600000018ff */
[----:B------:R-:W-:Y:S04]  /*26e0*/  LDSM.16.M88.4 R152, [R215+0xc00] ;  /* 0x000c0000d798783b */ /* 0x000fe80000000200 */
[----:B------:R-:W-:Y:S01]  /*26f0*/  LDSM.16.M88.4 R148, [R215+0x1000] ;  /* 0x00100000d794783b */ /* 0x000fe20000000200 */
[C---:B------:R-:W-:Y:S03]  /*2700*/  HMMA.16816.F32 R64, R8.reuse, R130, RZ ;  /* 0x000000820840723c */ /* 0x040fe600000018ff */
[----:B------:R-:W-:Y:S04]  /*2710*/  LDSM.16.M88.4 R144, [R215+0x1400] ;  /* 0x00140000d790783b */ /* 0x000fe80000000200 */
[----:B------:R-:W-:Y:S01]  /*2720*/  LDSM.16.M88.4 R140, [R215+0x1800] ;  /* 0x00180000d78c783b */ /* 0x000fe20000000200 */
[C---:B--2---:R-:W-:Y:S03]  /*2730*/  HMMA.16816.F32 R60, R8.reuse, R120, RZ ;  /* 0x00000078083c723c */ /* 0x044fe600000018ff */
[----:B------:R-:W-:Y:S04]  /*2740*/  LDSM.16.M88.4 R136, [R215+0x1c00] ;  /* 0x001c0000d788783b */ /* 0x000fe80000000200 */
[----:B------:R-:W1:Y:S01]  /*2750*/  LDSM.16.M88.4 R168, [R216] ;  /* 0x00000000d8a8783b */ /* 0x000e620000000200 */
[----:B---3--:R-:W-:Y:S01]  /*2760*/  HMMA.16816.F32 R52, R8, R112, RZ ;  /* 0x000000700834723c */ /* 0x008fe200000018ff */
[----:B------:R-:W-:-:S07]  /*2770*/  DEPBAR.LE SB0, 0x0 ;  /* 0x000080000000791a */ /* 0x000fce0000000000 */
        /* <DEDUP_REMOVED lines=26> */
[----:B------:R-:W-:Y:S08]  /*2920*/  HMMA.16816.F32 R8, R8, R178, RZ ;  /* 0x000000b20808723c */ /* 0x000ff000000018ff */
[-C--:B------:R-:W-:Y:S08]  /*2930*/  HMMA.16816.F32 R68, R172, R164.reuse, R68 ;  /* 0x000000a4ac44723c */ /* 0x080ff00000001844 */
[C---:B-1----:R-:W-:Y:S07]  /*2940*/  HMMA.16816.F32 R132, R168.reuse, R164, R132 ;  /* 0x000000a4a884723c */ /* 0x042fee0000001884 */
[----:B------:R-:W-:Y:S01]  /*2950*/  IADD3 R165, R2, 0x48, RZ ;  /* 0x0000004802a57810 */ /* 0x000fe20007ffe0ff */
[----:B------:R-:W-:Y:S03]  /*2960*/  HMMA.16816.F32 R124, R168, R160, R124 ;  /* 0x000000a0a87c723c */ /* 0x000fe6000000187c */
[----:B------:R-:W-:-:S05]  /*2970*/  IMNMX R165, R165, UR10, PT ;  /* 0x0000000aa5a57c17 */ /* 0x000fca000b800200 */
        /* <DEDUP_REMOVED lines=14> */
[----:B------:R-:W-:Y:S01]  /*2a60*/  IADD3 R168, R2, 0x40, RZ ;  /* 0x0000004002a87810 */ /* 0x000fe20007ffe0ff */
[----:B------:R-:W-:Y:S01]  /*2a70*/  HMMA.16816.F32 R60, R172, R160, R60 ;  /* 0x000000a0ac3c723c */ /* 0x000fe2000000183c */
[----:B------:R-:W-:-:S02]  /*2a80*/  IADD3 R171, R215, 0x1800, RZ ;  /* 0x00001800d7ab7810 */ /* 0x000fc40007ffe0ff */
[----:B------:R-:W-:Y:S02]  /*2a90*/  IMNMX R168, R168, UR10, PT ;  /* 0x0000000aa8a87c17 */ /* 0x000fe4000b800200 */
[----:B------:R-:W-:-:S03]  /*2aa0*/  IADD3 R170, R215, 0x1c00, RZ ;  /* 0x00001c00d7aa7810 */ /* 0x000fc60007ffe0ff */
        /* <DEDUP_REMOVED lines=14> */
[----:B------:R-:W-:Y:S06]  /*2b90*/  BAR.SYNC.DEFER_BLOCKING 0x0 ;  /* 0x0000000000007b1d */ /* 0x000fec0000010000 */
[----:B------:R-:W-:Y:S07]  /*2ba0*/  @!P0 BRA `(.L_x_378) ;  /* 0x0000037000008947 */ /* 0x000fee0003800000 */
        /* <DEDUP_REMOVED lines=53> */
.L_x_380:
[----:B------:R-:W-:Y:S05]  /*2f00*/  BSYNC B0 ;  /* 0x0000000000007941 */ /* 0x000fea0003800000 */
.L_x_379:
[----:B------:R-:W0:Y:S02]  /*2f10*/  LDGDEPBAR ;  /* 0x00000000000079af */ /* 0x000e240000000000 */
.L_x_378:
[----:B------:R-:W-:Y:S01]  /*2f20*/  IMAD.U32 R202, RZ, RZ, UR7 ;  /* 0x00000007ffca7e24 */ /* 0x000fe2000f8e00ff */
[----:B------:R-:W-:Y:S03]  /*2f30*/  STL.64 [R1+0x328], R18 ;  /* 0x0003281201007387 */ /* 0x000fe60000100a00 */
[----:B------:R-:W-:Y:S01]  /*2f40*/  IMAD R202, R202, 0x80, R229 ;  /* 0x00000080caca7824 */ /* 0x000fe200078e02e5 */
[----:B------:R-:W-:Y:S04]  /*2f50*/  STL [R1+0x320], R14 ;  /* 0x0003200e01007387 */ /* 0x000fe80000100800 */
[C---:B------:R-:W-:Y:S01]  /*2f60*/  IADD3 R186, R202.reuse, 0x1, RZ ;  /* 0x00000001caba7810 */ /* 0x040fe20007ffe0ff */
[----:B------:R-:W-:Y:S01]  /*2f70*/  STL [R1+0x31c], R15 ;  /* 0x00031c0f01007387 */ /* 0x000fe20000100800 */
[----:B------:R-:W-:-:S02]  /*2f80*/  ISETP.GE.AND P2, PT, R202, R244, PT ;  /* 0x000000f4ca00720c */ /* 0x000fc40003f46270 */
[----:B------:R-:W-:Y:S01]  /*2f90*/  IADD3 R185, R202, 0x8, RZ ;  /* 0x00000008cab97810 */ /* 0x000fe20007ffe0ff */
[----:B------:R-:W-:Y:S01]  /*2fa0*/  STL [R1+0x318], R10 ;  /* 0x0003180a01007387 */ /* 0x000fe20000100800 */
[-C--:B------:R-:W-:Y:S02]  /*2fb0*/  ISETP.GE.AND P1, PT, R186, R244.reuse, PT ;  /* 0x000000f4ba00720c */ /* 0x080fe40003f26270 */
[----:B-12---:R-:W-:Y:S01]  /*2fc0*/  IADD3 R180, R202, 0x9, RZ ;  /* 0x00000009cab47810 */ /* 0x006fe20007ffe0ff */
[----:B------:R-:W-:Y:S01]  /*2fd0*/  STL [R1+0x314], R11 ;  /* 0x0003140b01007387 */ /* 0x000fe20000100800 */
[----:B------:R-:W-:Y:S02]  /*2fe0*/  FSEL R152, R132, -INF , !P2 ;  /* 0xff80000084987808 */ /* 0x000fe40005000000 */
[----:B------:R-:W-:Y:S01]  /*2ff0*/  ISETP.GE.AND P3, PT, R185, R244, PT ;  /* 0x000000f4b900720c */ /* 0x000fe20003f66270 */
[----:B------:R-:W-:Y:S01]  /*3000*/  STL [R1+0x310], R151 ;  /* 0x0003109701007387 */ /* 0x000fe20000100800 */
[----:B------:R-:W-:-:S02]  /*3010*/  FSEL R163, R133, -INF , !P1 ;  /* 0xff80000085a37808 */ /* 0x000fc40004800000 */
[----:B------:R-:W-:Y:S01]  /*3020*/  IADD3 R177, R202, 0x10, RZ ;  /* 0x00000010cab17810 */ /* 0x000fe20007ffe0ff */
[----:B------:R-:W-:Y:S01]  /*3030*/  STL [R1+0x30c], R150 ;  /* 0x00030c9601007387 */ /* 0x000fe20000100800 */
[-C--:B------:R-:W-:Y:S02]  /*3040*/  ISETP.GE.AND P2, PT, R180, R244.reuse, PT ;  /* 0x000000f4b400720c */ /* 0x080fe40003f46270 */
[----:B------:R-:W-:Y:S01]  /*3050*/  FSEL R178, R128, -INF , !P3 ;  /* 0xff80000080b27808 */ /* 0x000fe20005800000 */
[----:B------:R-:W-:Y:S01]  /*3060*/  STL [R1+0x308], R142 ;  /* 0x0003088e01007387 */ /* 0x000fe20000100800 */
[----:B------:R-:W-:Y:S02]  /*3070*/  FMNMX.FTZ R164, R152, R163, !PT ;  /* 0x000000a398a47209 */ /* 0x000fe40007810000 */
[----:B------:R-:W-:Y:S01]  /*3080*/  IADD3 R136, R202, 0x11, RZ ;  /* 0x00000011ca887810 */ /* 0x000fe20007ffe0ff */
[----:B------:R-:W-:Y:S01]  /*3090*/  STL [R1+0x304], R149 ;  /* 0x0003049501007387 */ /* 0x000fe20000100800 */
[----:B------:R-:W-:-:S02]  /*30a0*/  ISETP.GE.AND P1, PT, R177, R244, PT ;  /* 0x000000f4b100720c */ /* 0x000fc40003f26270 */
[----:B------:R-:W-:Y:S01]  /*30b0*/  FSEL R129, R129, -INF , !P2 ;  /* 0xff80000081817808 */ /* 0x000fe20005000000 */
[----:B------:R-:W-:Y:S01]  /*30c0*/  STL [R1+0x300], R140 ;  /* 0x0003008c01007387 */ /* 0x000fe20000100800 */
[----:B------:R-:W-:Y:S02]  /*30d0*/  FMNMX.FTZ R164, R178, R164, !PT ;  /* 0x000000a4b2a47209 */ /* 0x000fe40007810000 */
[----:B------:R-:W-:Y:S01]  /*30e0*/  IADD3 R173, R202, 0x18, RZ ;  /* 0x00000018caad7810 */ /* 0x000fe20007ffe0ff */
[----:B------:R-:W-:Y:S01]  /*30f0*/  STL [R1+0x2dc], R148 ;  /* 0x0002dc9401007387 */ /* 0x000fe20000100800 */
[----:B------:R-:W-:Y:S02]  /*3100*/  ISETP.GE.AND P5, PT, R136, R244, PT ;  /* 0x000000f48800720c */ /* 0x000fe40003fa6270 */
[----:B------:R-:W-:Y:S01]  /*3110*/  FSEL R182, R124, -INF , !P1 ;  /* 0xff8000007cb67808 */ /* 0x000fe20004800000 */
[----:B------:R-:W-:Y:S01]  /*3120*/  STL [R1+0x2d8], R138 ;  /* 0x0002d88a01007387 */ /* 0x000fe20000100800 */
[----:B------:R-:W-:-:S02]  /*3130*/  FMNMX.FTZ R164, R129, R164, !PT ;  /* 0x000000a481a47209 */ /* 0x000fc40007810000 */
[----:B------:R-:W-:Y:S01]  /*3140*/  IADD3 R153, R202, 0x19, RZ ;  /* 0x00000019ca997810 */ /* 0x000fe20007ffe0ff */
[----:B------:R-:W-:Y:S01]  /*3150*/  STL [R1+0x2d4], R147 ;  /* 0x0002d49301007387 */ /* 0x000fe20000100800 */
[----:B------:R-:W-:Y:S02]  /*3160*/  ISETP.GE.AND P4, PT, R173, R244, PT ;  /* 0x000000f4ad00720c */ /* 0x000fe40003f86270 */
        /* <DEDUP_REMOVED lines=28> */
[----:B------:R-:W-:Y:S01]  /*3330*/  STL.64 [R1+0x2a8], R160 ;  /* 0x0002a8a001007387 */ /* 0x000fe20000100a00 */
[----:B------:R-:W-:Y:S02]  /*3340*/  ISETP.GE.AND P5, PT, R156, R244, PT ;  /* 0x000000f49c00720c */ /* 0x000fe40003fa6270 */
[----:B------:R-:W-:Y:S01]  /*3350*/  FSEL R112, R112, -INF , !P1 ;  /* 0xff80000070707808 */ /* 0x000fe20004800000 */
[----:B------:R-:W-:Y:S01]  /*3360*/  STL.64 [R1+0x250], R6 ;  /* 0x0002500601007387 */ /* 0x000fe20000100a00 */
[----:B------:R-:W-:-:S02]  /*3370*/  FMNMX.FTZ R164, R117, R164, !PT ;  /* 0x000000a475a47209 */ /* 0x000fc40007810000 */
[----:B------:R-:W-:Y:S01]  /*3380*/  IADD3 R158, R202, 0x31, RZ ;  /* 0x00000031ca9e7810 */ /* 0x000fe20007ffe0ff */
[----:B------:R-:W-:Y:S01]  /*3390*/  STL.64 [R1+0x228], R4 ;  /* 0x0002280401007387 */ /* 0x000fe20000100a00 */
[----:B------:R-:W-:Y:S02]  /*33a0*/  ISETP.GE.AND P4, PT, R157, R244, PT ;  /* 0x000000f49d00720c */ /* 0x000fe40003f86270 */
[----:B------:R-:W-:Y:S01]  /*33b0*/  FSEL R205, R113, -INF , !P5 ;  /* 0xff80000071cd7808 */ /* 0x000fe20006800000 */
[----:B------:R-:W-:Y:S01]  /*33c0*/  STL.64 [R1+0x220], R226 ;  /* 0x000220e201007387 */ /* 0x000fe20000100a00 */
[----:B------:R-:W-:Y:S02]  /*33d0*/  FMNMX.FTZ R164, R112, R164, !PT ;  /* 0x000000a470a47209 */ /* 0x000fe40007810000 */
[----:B------:R-:W-:Y:S01]  /*33e0*/  ISETP.GE.AND P3, PT, R158, R244, PT ;  /* 0x000000f49e00720c */ /* 0x000fe20003f66270 */
[----:B------:R-:W-:Y:S01]  /*33f0*/  STL [R1+0x21c], R225 ;  /* 0x00021ce101007387 */ /* 0x000fe20000100800 */
[----:B------:R-:W-:-:S02]  /*3400*/  IADD3 R159, R202, 0x38, RZ ;  /* 0x00000038ca9f7810 */ /* 0x000fc40007ffe0ff */
[----:B------:R-:W-:Y:S01]  /*3410*/  FSEL R108, R108, -INF , !P4 ;  /* 0xff8000006c6c7808 */ /* 0x000fe20006000000 */
[----:B------:R-:W-:Y:S01]  /*3420*/  STL [R1+0x218], R224 ;  /* 0x000218e001007387 */ /* 0x000fe20000100800 */
[----:B------:R-:W-:Y:S02]  /*3430*/  FMNMX.FTZ R164, R205, R164, !PT ;  /* 0x000000a4cda47209 */ /* 0x000fe40007810000 */
[----:B------:R-:W-:Y:S01]  /*3440*/  ISETP.GE.AND P2, PT, R159, R244, PT ;  /* 0x000000f49f00720c */ /* 0x000fe20003f46270 */
[----:B------:R-:W-:Y:S01]  /*3450*/  STL [R1+0x214], R218 ;  /* 0x000214da01007387 */ /* 0x000fe20000100800 */
[----:B------:R-:W-:Y:S02]  /*3460*/  IADD3 R176, R202, 0x39, RZ ;  /* 0x00000039cab07810 */ /* 0x000fe40007ffe0ff */
        /* <DEDUP_REMOVED lines=9> */
[----:B------:R-:W-:Y:S01]  /*3500*/  ISETP.GE.AND P6, PT, R174, R244, PT ;  /* 0x000000f4ae00720c */ /* 0x000fe20003fc6270 */
[----:B------:R-:W-:Y:S01]  /*3510*/  STL [R1+0x204], R212 ;  /* 0x000204d401007387 */ /* 0x000fe20000100800 */
[----:B------:R-:W-:-:S02]  /*3520*/  IADD3 R183, R202, 0x41, RZ ;  /* 0x00000041cab77810 */ /* 0x000fc40007ffe0ff */
        /* <DEDUP_REMOVED lines=9> */
[----:B------:R-:W-:Y:S01]  /*35c0*/  ISETP.GE.AND P4, PT, R172, R244, PT ;  /* 0x000000f4ac00720c */ /* 0x000fe20003f86270 */
[----:B------:R-:W-:Y:S01]  /*35d0*/  STL.64 [R1+0x1f0], R208 ;  /* 0x0001f0d001007387 */ /* 0x000fe20000100a00 */
[----:B------:R-:W-:Y:S02]  /*35e0*/  IADD3 R179, R202, 0x49, RZ ;  /* 0x00000049cab37810 */ /* 0x000fe40007ffe0ff */
[----:B------:R-:W-:Y:S01]  /*35f0*/  FSEL R197, R101, -INF , !P5 ;  /* 0xff80000065c57808 */ /* 0x000fe20006800000 */
[----:B------:R-:W-:Y:S01]  /*3600*/  STL [R1+0x1e8], R170 ;  /* 0x0001e8aa01007387 */ /* 0x000fe20000100800 */
[----:B------:R-:W-:Y:S02]  /*3610*/  FMNMX.FTZ R164, R198, R164, !PT ;  /* 0x000000a4c6a47209 */ /* 0x000fe40007810000 */
[----:B------:R-:W-:Y:S02]  /*3620*/  ISETP.GE.AND P3, PT, R179, R244, PT ;  /* 0x000000f4b300720c */ /* 0x000fe40003f66270 */
[----:B------:R-:W-:-:S02]  /*3630*/  IADD3 R236, R202, 0x50, RZ ;  /* 0x00000050caec7810 */ /* 0x000fc40007ffe0ff */
[----:B------:R-:W-:Y:S02]  /*3640*/  FSEL R196, R96, -INF , !P4 ;  /* 0xff80000060c47808 */ /* 0x000fe40006000000 */
[----:B------:R-:W-:Y:S02]  /*3650*/  FMNMX.FTZ R164, R197, R164, !PT ;  /* 0x000000a4c5a47209 */ /* 0x000fe40007810000 */
[----:B------:R-:W-:Y:S02]  /*3660*/  IADD3 R175, R202, 0x51, RZ ;  /* 0x00000051caaf7810 */ /* 0x000fe40007ffe0ff */
[----:B------:R-:W-:Y:S02]  /*3670*/  ISETP.GE.AND P2, PT, R236, R244, PT ;  /* 0x000000f4ec00720c */ /* 0x000fe40003f46270 */
[----:B------:R-:W-:Y:S02]  /*3680*/  FSEL R195, R97, -INF , !P3 ;  /* 0xff80000061c37808 */ /* 0x000fe40005800000 */
[----:B------:R-:W-:-:S02]  /*3690*/  FMNMX.FTZ R164, R196, R164, !PT ;  /* 0x000000a4c4a47209 */ /* 0x000fc40007810000 */
[----:B------:R-:W-:Y:S02]  /*36a0*/  ISETP.GE.AND P1, PT, R175, R244, PT ;  /* 0x000000f4af00720c */ /* 0x000fe40003f26270 */
[----:B------:R-:W-:Y:S02]  /*36b0*/  IADD3 R233, R202, 0x58, RZ ;  /* 0x00000058cae97810 */ /* 0x000fe40007ffe0ff */
[----:B------:R-:W-:Y:S02]  /*36c0*/  FSEL R194, R92, -INF , !P2 ;  /* 0xff8000005cc27808 */ /* 0x000fe40005000000 */
        /* <DEDUP_REMOVED lines=26> */
[----:B------:R-:W-:-:S02]  /*3870*/  FSEL R187, R81, -INF , !P2 ;  /* 0xff80000051bb7808 */ /* 0x000fc40005000000 */
[----:B------:R-:W-:Y:S02]  /*3880*/  IADD3 R234, R202, 0x71, RZ ;  /* 0x00000071caea7810 */ /* 0x000fe40007ffe0ff */
[----:B------:R-:W-:Y:S02]  /*3890*/  FMNMX.FTZ R164, R188, R164, !PT ;  /* 0x000000a4bca47209 */ /* 0x000fe40007810000 */
[----:B------:R-:W-:Y:S02]  /*38a0*/  IADD3 R3, R202, 0x78, RZ ;  /* 0x00000078ca037810 */ /* 0x000fe40007ffe0ff */
[----:B------:R-:W-:Y:S02]  /*38b0*/  ISETP.GE.AND P3, PT, R234, R244, PT ;  /* 0x000000f4ea00720c */ /* 0x000fe40003f66270 */
[----:B------:R-:W-:Y:S02]  /*38c0*/  FSEL R184, R76, -INF , !P1 ;  /* 0xff8000004cb87808 */ /* 0x000fe40004800000 */
[----:B------:R-:W-:-:S02]  /*38d0*/  FMNMX.FTZ R164, R187, R164, !PT ;  /* 0x000000a4bba47209 */ /* 0x000fc40007810000 */
[----:B------:R-:W-:Y:S02]  /*38e0*/  ISETP.GE.AND P2, PT, R3, R244, PT ;  /* 0x000000f40300720c */ /* 0x000fe40003f46270 */
[----:B------:R-:W-:Y:S02]  /*38f0*/  FSEL R104, R77, -INF , !P3 ;  /* 0xff8000004d687808 */ /* 0x000fe40005800000 */
[----:B------:R-:W-:Y:S02]  /*3900*/  IADD3 R2, R202, 0x79, RZ ;  /* 0x00000079ca027810 */ /* 0x000fe40007ffe0ff */
[----:B------:R-:W-:Y:S02]  /*3910*/  FMNMX.FTZ R164, R184, R164, !PT ;  /* 0x000000a4b8a47209 */ /* 0x000fe40007810000 */
[----:B------:R-:W-:Y:S02]  /*3920*/  FSEL R76, R72, -INF , !P2 ;  /* 0xff800000484c7808 */ /* 0x000fe40005000000 */
[----:B------:R-:W-:-:S02]  /*3930*/  ISETP.GE.AND P1, PT, R2, R244, PT ;  /* 0x000000f40200720c */ /* 0x000fc40003f26270 */
[----:B------:R-:W-:Y:S02]  /*3940*/  FMNMX.FTZ R72, R104, R164, !PT ;  /* 0x000000a468487209 */ /* 0x000fe40007810000 */
[----:B------:R-:W-:Y:S02]  /*3950*/  FSEL R73, R73, -INF , !P1 ;  /* 0xff80000049497808 */ /* 0x000fe40004800000 */
[----:B------:R-:W-:Y:S02]  /*3960*/  FMNMX.FTZ R72, R76, R72, !PT ;  /* 0x000000484c487209 */ /* 0x000fe40007810000 */
[C---:B------:R-:W-:Y:S02]  /*3970*/  ISETP.GE.AND P2, PT, R202.reuse, R165, PT ;  /* 0x000000a5ca00720c */ /* 0x040fe40003f46270 */
[----:B------:R-:W-:Y:S02]  /*3980*/  FMNMX.FTZ R164, R73, R72, !PT ;  /* 0x0000004849a47209 */ /* 0x000fe40007810000 */
[----:B------:R-:W-:-:S02]  /*3990*/  ISETP.GE.AND P3, PT, R202, R168, PT ;  /* 0x000000a8ca00720c */ /* 0x000fc40003f66270 */
[-C--:B------:R-:W-:Y:S01]  /*39a0*/  ISETP.GE.AND P6, PT, R202, R231.reuse, PT ;  /* 0x000000e7ca00720c */ /* 0x080fe20003fc6270 */
[----:B------:R-:W1:Y:S01]  /*39b0*/  SHFL.BFLY PT, R72, R164, 0x2, 0x1f ;  /* 0x0c401f00a4487f89 */ /* 0x000e6200000e0000 */
[C---:B------:R-:W-:Y:S02]  /*39c0*/  ISETP.GE.AND P5, PT, R186.reuse, R231, PT ;  /* 0x000000e7ba00720c */ /* 0x040fe40003fa6270 */
[----:B------:R-:W-:Y:S02]  /*39d0*/  ISETP.GE.AND P4, PT, R186, R168, PT ;  /* 0x000000a8ba00720c */ /* 0x000fe40003f86270 */
[----:B------:R-:W-:Y:S02]  /*39e0*/  FSEL R202, R134, -INF , !P6 ;  /* 0xff80000086ca7808 */ /* 0x000fe40007000000 */
[----:B------:R-:W-:Y:S02]  /*39f0*/  ISETP.GE.AND P6, PT, R185, R165, PT ;  /* 0x000000a5b900720c */ /* 0x000fe40003fc6270 */
[----:B-1----:R-:W-:-:S05]  /*3a00*/  FMNMX.FTZ R72, R164, R72, !PT ;  /* 0x00000048a4487209 */ /* 0x002fca0007810000 */
[----:B------:R-:W1:Y:S02]  /*3a10*/  SHFL.BFLY PT, R164, R72, 0x1, 0x1f ;  /* 0x0c201f0048a47f89 */ /* 0x000e6400000e0000 */
[----:B-1----:R-:W-:-:S04]  /*3a20*/  FMNMX.FTZ R164, R72, R164, !PT ;  /* 0x000000a448a47209 */ /* 0x002fc80007810000 */
[C---:B------:R-:W-:Y:S01]  /*3a30*/  FSETP.NEU.FTZ.AND P1, PT, R164.reuse, -INF , PT ;  /* 0xff800000a400780b */ /* 0x040fe20003f3d000 */
[----:B------:R-:W-:-:S05]  /*3a40*/  FMUL.FTZ R72, R164, c[0x0][0x23c] ;  /* 0x00008f00a4487a20 */ /* 0x000fca0000410000 */
[----:B------:R-:W-:Y:S02]  /*3a50*/  FSEL R72, R72, RZ, P1 ;  /* 0x000000ff48487208 */ /* 0x000fe40000800000 */
[----:B------:R-:W-:-:S03]  /*3a60*/  ISETP.GE.AND P1, PT, R186, R165, PT ;  /* 0x000000a5ba00720c */ /* 0x000fc60003f26270 */
[--C-:B------:R-:W-:Y:S02]  /*3a70*/  FFMA.FTZ R203, R163, c[0x0][0x23c], -R72.reuse ;  /* 0x00008f00a3cb7a23 */ /* 0x100fe40000010848 */
[--C-:B------:R-:W-:Y:S02]  /*3a80*/  FFMA.FTZ R152, R152, c[0x0][0x23c], -R72.reuse ;  /* 0x00008f0098987a23 */ /* 0x100fe40000010848 */
[--C-:B------:R-:W-:Y:S02]  /*3a90*/  FFMA.FTZ R206, R178, c[0x0][0x23c], -R72.reuse ;  /* 0x00008f00b2ce7a23 */ /* 0x100fe40000010848 */
[--C-:B------:R-:W-:Y:S01]  /*3aa0*/  FFMA.FTZ R178, R76, c[0x0][0x23c], -R72.reuse ;  /* 0x00008f004cb27a23 */ /* 0x100fe20000010848 */
[----:B------:R-:W-:Y:S01]  /*3ab0*/  MUFU.EX2 R203, R203 ;  /* 0x000000cb00cb7308 */ /* 0x000fe20000000800 */
[--C-:B------:R-:W-:Y:S02]  /*3ac0*/  FFMA.FTZ R129, R129, c[0x0][0x23c], -R72.reuse ;  /* 0x00008f0081817a23 */ /* 0x100fe40000010848 */
[----:B------:R-:W-:-:S02]  /*3ad0*/  FFMA.FTZ R163, R73, c[0x0][0x23c], -R72 ;  /* 0x00008f0049a37a23 */ /* 0x000fc40000010848 */
[--C-:B------:R-:W-:Y:S02]  /*3ae0*/  FFMA.FTZ R207, R182, c[0x0][0x23c], -R72.reuse ;  /* 0x00008f00b6cf7a23 */ /* 0x100fe40000010848 */
[--C-:B------:R-:W-:Y:S01]  /*3af0*/  FFMA.FTZ R125, R125, c[0x0][0x23c], -R72.reuse ;  /* 0x00008f007d7d7a23 */ /* 0x100fe20000010848 */
[----:B------:R-:W1:Y:S01]  /*3b00*/  MUFU.EX2 R76, R152 ;  /* 0x00000098004c7308 */ /* 0x000e620000000800 */
[--C-:B------:R-:W-:Y:S02]  /*3b10*/  FFMA.FTZ R249, R249, c[0x0][0x23c], -R72.reuse ;  /* 0x00008f00f9f97a23 */ /* 0x100fe40000010848 */
[--C-:B------:R-:W-:Y:S02]  /*3b20*/  FFMA.FTZ R248, R121, c[0x0][0x23c], -R72.reuse ;  /* 0x00008f0079f87a23 */ /* 0x100fe40000010848 */
[--C-:B------:R-:W-:Y:S01]  /*3b30*/  FFMA.FTZ R245, R116, c[0x0][0x23c], -R72.reuse ;  /* 0x00008f0074f57a23 */ /* 0x100fe20000010848 */
[----:B------:R-:W-:Y:S01]  /*3b40*/  FSEL R116, R66, -INF , !P6 ;  /* 0xff80000042747808 */ /* 0x000fe20007000000 */
[--C-:B------:R-:W-:Y:S01]  /*3b50*/  FFMA.FTZ R221, R117, c[0x0][0x23c], -R72.reuse ;  /* 0x00008f0075dd7a23 */ /* 0x100fe20000010848 */
[----:B------:R-:W2:Y:S01]  /*3b60*/  MUFU.EX2 R73, R206 ;  /* 0x000000ce00497308 */ /* 0x000ea20000000800 */
[--C-:B------:R-:W-:Y:S01]  /*3b70*/  FFMA.FTZ R220, R112, c[0x0][0x23c], -R72.reuse ;  /* 0x00008f0070dc7a23 */ /* 0x100fe20000010848 */
[----:B------:R-:W-:Y:S01]  /*3b80*/  FSEL R112, R68, -INF , !P3 ;  /* 0xff80000044707808 */ /* 0x000fe20005800000 */
[--C-:B------:R-:W-:Y:S01]  /*3b90*/  FFMA.FTZ R205, R205, c[0x0][0x23c], -R72.reuse ;  /* 0x00008f00cdcd7a23 */ /* 0x100fe20000010848 */
[-C--:B------:R-:W-:Y:S01]  /*3ba0*/  ISETP.GE.AND P3, PT, R185, R168.reuse, PT ;  /* 0x000000a8b900720c */ /* 0x080fe20003f66270 */
[--C-:B------:R-:W-:Y:S01]  /*3bb0*/  FFMA.FTZ R204, R108, c[0x0][0x23c], -R72.reuse ;  /* 0x00008f006ccc7a23 */ /* 0x100fe20000010848 */
[----:B------:R-:W-:Y:S01]  /*3bc0*/  FSEL R117, R69, -INF , !P4 ;  /* 0xff80000045757808 */ /* 0x000fe20006000000 */
[--C-:B------:R-:W-:Y:S01]  /*3bd0*/  FFMA.FTZ R201, R201, c[0x0][0x23c], -R72.reuse ;  /* 0x00008f00c9c97a23 */ /* 0x100fe20000010848 */
[----:B------:R-:W3:Y:S01]  /*3be0*/  MUFU.EX2 R129, R129 ;  /* 0x0000008100817308 */ /* 0x000ee20000000800 */
[--C-:B------:R-:W-:Y:S01]  /*3bf0*/  FFMA.FTZ R200, R200, c[0x0][0x23c], -R72.reuse ;  /* 0x00008f00c8c87a23 */ /* 0x100fe20000010848 */
[----:B------:R-:W-:Y:S01]  /*3c00*/  FSEL R108, R71, -INF , !P1 ;  /* 0xff800000476c7808 */ /* 0x000fe20004800000 */
[--C-:B------:R-:W-:Y:S01]  /*3c10*/  FFMA.FTZ R199, R199, c[0x0][0x23c], -R72.reuse ;  /* 0x00008f00c7c77a23 */ /* 0x100fe20000010848 */
[-C--:B------:R-:W-:Y:S01]  /*3c20*/  ISETP.GE.AND P4, PT, R180, R168.reuse, PT ;  /* 0x000000a8b400720c */ /* 0x080fe20003f86270 */
[--C-:B------:R-:W-:Y:S01]  /*3c30*/  FFMA.FTZ R198, R198, c[0x0][0x23c], -R72.reuse ;  /* 0x00008f00c6c67a23 */ /* 0x100fe20000010848 */
[-C--:B------:R-:W-:Y:S01]  /*3c40*/  ISETP.GE.AND P1, PT, R180, R165.reuse, PT ;  /* 0x000000a5b400720c */ /* 0x080fe20003f26270 */
[--C-:B------:R-:W-:Y:S01]  /*3c50*/  FFMA.FTZ R197, R197, c[0x0][0x23c], -R72.reuse ;  /* 0x00008f00c5c57a23 */ /* 0x100fe20000010848 */
[----:B------:R-:W-:Y:S01]  /*3c60*/  MUFU.EX2 R125, R125 ;  /* 0x0000007d007d7308 */ /* 0x000fe20000000800 */
[--C-:B------:R-:W-:Y:S01]  /*3c70*/  FFMA.FTZ R196, R196, c[0x0][0x23c], -R72.reuse ;  /* 0x00008f00c4c47a23 */ /* 0x100fe20000010848 */
[----:B------:R-:W-:Y:S01]  /*3c80*/  FSEL R121, R64, -INF , !P3 ;  /* 0xff80000040797808 */ /* 0x000fe20005800000 */
[--C-:B------:R-:W-:Y:S01]  /*3c90*/  FFMA.FTZ R195, R195, c[0x0][0x23c], -R72.reuse ;  /* 0x00008f00c3c37a23 */ /* 0x100fe20000010848 */
[C---:B------:R-:W-:Y:S01]  /*3ca0*/  ISETP.GE.AND P3, PT, R177.reuse, R168, PT ;  /* 0x000000a8b100720c */ /* 0x040fe20003f66270 */
[--C-:B------:R-:W-:Y:S01]  /*3cb0*/  FFMA.FTZ R194, R194, c[0x0][0x23c], -R72.reuse ;  /* 0x00008f00c2c27a23 */ /* 0x100fe20000010848 */
[----:B------:R-:W-:Y:S01]  /*3cc0*/  ISETP.GE.AND P6, PT, R177, R165, PT ;  /* 0x000000a5b100720c */ /* 0x000fe20003fc6270 */
        /* <DEDUP_REMOVED lines=9> */
[----:B------:R-:W4:Y:S01]  /*3d60*/  MUFU.EX2 R72, R207 ;  /* 0x000000cf00487308 */ /* 0x000f220000000800 */
[----:B-1----:R-:W-:Y:S01]  /*3d70*/  FADD.FTZ R104, R76, R203 ;  /* 0x000000cb4c687221 */ /* 0x002fe20000010000 */
[----:B------:R-:W-:Y:S02]  /*3d80*/  F2FP.PACK_AB R76, R203, R76 ;  /* 0x0000004ccb4c723e */ /* 0x000fe400000000ff */
[----:B------:R-:W-:Y:S01]  /*3d90*/  FSEL R203, R135, -INF , !P5 ;  /* 0xff80000087cb7808 */ /* 0x000fe20006800000 */
[----:B--2---:R-:W-:Y:S01]  /*3da0*/  FADD.FTZ R104, R73, R104 ;  /* 0x0000006849687221 */ /* 0x004fe20000010000 */
[----:B------:R-:W-:-:S02]  /*3db0*/  ISETP.GE.AND P5, PT, R180, R231, PT ;  /* 0x000000e7b400720c */ /* 0x000fc40003fa6270 */
[C---:B---3--:R-:W-:Y:S01]  /*3dc0*/  F2FP.PACK_AB R73, R129.reuse, R73 ;  /* 0x000000498149723e */ /* 0x048fe200000000ff */
[----:B------:R-:W-:Y:S01]  /*3dd0*/  FADD.FTZ R104, R129, R104 ;  /* 0x0000006881687221 */ /* 0x000fe20000010000 */
[----:B------:R-:W-:Y:S02]  /*3de0*/  FSEL R129, R65, -INF , !P4 ;  /* 0xff80000041817808 */ /* 0x000fe40006000000 */
[----:B------:R-:W-:Y:S01]  /*3df0*/  ISETP.GE.AND P4, PT, R136, R168, PT ;  /* 0x000000a88800720c */ /* 0x000fe20003f86270 */
[----:B----4-:R-:W-:Y:S01]  /*3e00*/  FADD.FTZ R104, R72, R104 ;  /* 0x0000006848687221 */ /* 0x010fe20000010000 */
[----:B------:R-:W-:Y:S02]  /*3e10*/  FSEL R207, R131, -INF , !P5 ;  /* 0xff80000083cf7808 */ /* 0x000fe40006800000 */
[C---:B------:R-:W-:Y:S01]  /*3e20*/  F2FP.PACK_AB R72, R125.reuse, R72 ;  /* 0x000000487d48723e */ /* 0x040fe200000000ff */
[----:B------:R-:W-:Y:S01]  /*3e30*/  FADD.FTZ R152, R125, R104 ;  /* 0x000000687d987221 */ /* 0x000fe20000010000 */
[----:B------:R-:W-:-:S02]  /*3e40*/  FSEL R104, R70, -INF , !P2 ;  /* 0xff80000046687808 */ /* 0x000fc40005000000 */
[-C--:B------:R-:W-:Y:S02]  /*3e50*/  ISETP.GE.AND P2, PT, R185, R231.reuse, PT ;  /* 0x000000e7b900720c */ /* 0x080fe40003f46270 */
[-C--:B------:R-:W-:Y:S02]  /*3e60*/  ISETP.GE.AND P5, PT, R136, R231.reuse, PT ;  /* 0x000000e78800720c */ /* 0x080fe40003fa6270 */
[----:B------:R-:W-:Y:S02]  /*3e70*/  FSEL R206, R130, -INF , !P2 ;  /* 0xff80000082ce7808 */ /* 0x000fe40005000000 */
[----:B------:R-:W-:Y:S02]  /*3e80*/  ISETP.GE.AND P2, PT, R177, R231, PT ;  /* 0x000000e7b100720c */ /* 0x000fe40003f46270 */
[----:B------:R-:W-:Y:S02]  /*3e90*/  FSEL R125, R67, -INF , !P1 ;  /* 0xff800000437d7808 */ /* 0x000fe40004800000 */
[----:B------:R-:W-:-:S02]  /*3ea0*/  FSEL R222, R126, -INF , !P2 ;  /* 0xff8000007ede7808 */ /* 0x000fc40005000000 */
[----:B------:R-:W-:Y:S02]  /*3eb0*/  ISETP.GE.AND P1, PT, R136, R165, PT ;  /* 0x000000a58800720c */ /* 0x000fe40003f26270 */
[C---:B------:R-:W-:Y:S02]  /*3ec0*/  ISETP.GE.AND P2, PT, R173.reuse, R231, PT ;  /* 0x000000e7ad00720c */ /* 0x040fe40003f46270 */
[----:B------:R-:W-:Y:S02]  /*3ed0*/  FSEL R131, R60, -INF , !P3 ;  /* 0xff8000003c837808 */ /* 0x000fe40005800000 */
[C---:B------:R-:W-:Y:S02]  /*3ee0*/  ISETP.GE.AND P3, PT, R173.reuse, R168, PT ;  /* 0x000000a8ad00720c */ /* 0x040fe40003f66270 */
[----:B------:R-:W-:Y:S02]  /*3ef0*/  FSEL R136, R62, -INF , !P6 ;  /* 0xff8000003e887808 */ /* 0x000fe40007000000 */
[----:B------:R-:W-:-:S02]  /*3f00*/  ISETP.GE.AND P6, PT, R173, R165, PT ;  /* 0x000000a5ad00720c */ /* 0x000fc40003fc6270 */
[----:B------:R-:W-:Y:S02]  /*3f10*/  FSEL R223, R127, -INF , !P5 ;  /* 0xff8000007fdf7808 */ /* 0x000fe40006800000 */
[----:B------:R-:W-:Y:S02]  /*3f20*/  FSEL R173, R61, -INF , !P4 ;  /* 0xff8000003dad7808 */ /* 0x000fe40006000000 */
[CC--:B------:R-:W-:Y:S02]  /*3f30*/  ISETP.GE.AND P5, PT, R153.reuse, R231.reuse, PT ;  /* 0x000000e79900720c */ /* 0x0c0fe40003fa6270 */
[----:B------:R-:W-:Y:S02]  /*3f40*/  ISETP.GE.AND P4, PT, R153, R168, PT ;  /* 0x000000a89900720c */ /* 0x000fe40003f86270 */
[----:B------:R-:W-:Y:S02]  /*3f50*/  FSEL R250, R122, -INF , !P2 ;  /* 0xff8000007afa7808 */ /* 0x000fe40005000000 */
[----:B------:R-:W-:-:S02]  /*3f60*/  ISETP.GE.AND P2, PT, R154, R231, PT ;  /* 0x000000e79a00720c */ /* 0x000fc40003f46270 */
[----:B------:R-:W-:Y:S02]  /*3f70*/  FSEL R177, R56, -INF , !P3 ;  /* 0xff80000038b17808 */ /* 0x000fe40005800000 */
[----:B------:R-:W-:Y:S02]  /*3f80*/  FSEL R127, R63, -INF , !P1 ;  /* 0xff8000003f7f7808 */ /* 0x000fe40004800000 */
[----:B------:R-:W-:Y:S02]  /*3f90*/  ISETP.GE.AND P3, PT, R154, R168, PT ;  /* 0x000000a89a00720c */ /* 0x000fe40003f66270 */
[----:B------:R-:W-:Y:S02]  /*3fa0*/  ISETP.GE.AND P1, PT, R153, R165, PT ;  /* 0x000000a59900720c */ /* 0x000fe40003f26270 */
[----:B------:R-:W-:Y:S02]  /*3fb0*/  FSEL R252, R123, -INF , !P5 ;  /* 0xff8000007bfc7808 */ /* 0x000fe40006800000 */
[----:B------:R-:W-:-:S02]  /*3fc0*/  FSEL R153, R58, -INF , !P6 ;  /* 0xff8000003a997808 */ /* 0x000fc40007000000 */
[----:B------:R-:W-:Y:S02]  /*3fd0*/  FSEL R123, R57, -INF , !P4 ;  /* 0xff800000397b7808 */ /* 0x000fe40006000000 */
[C---:B------:R-:W-:Y:S02]  /*3fe0*/  ISETP.GE.AND P5, PT, R155.reuse, R231, PT ;  /* 0x000000e79b00720c */ /* 0x040fe40003fa6270 */
[----:B------:R-:W-:Y:S02]  /*3ff0*/  ISETP.GE.AND P6, PT, R154, R165, PT ;  /* 0x000000a59a00720c */ /* 0x000fe40003fc6270 */
[----:B------:R-:W-:Y:S02]  /*4000*/  ISETP.GE.AND P4, PT, R155, R168, PT ;  /* 0x000000a89b00720c */ /* 0x000fe40003f86270 */
[----:B------:R-:W-:Y:S02]  /*4010*/  FSEL R144, R118, -INF , !P2 ;  /* 0xff80000076907808 */ /* 0x000fe40005000000 */
[----:B------:R-:W-:-:S02]  /*4020*/  ISETP.GE.AND P2, PT, R181, R231, PT ;  /* 0x000000e7b500720c */ /* 0x000fc40003f46270 */
[----:B------:R-:W-:Y:S01]  /*4030*/  FSEL R180, R52, -INF , !P3 ;  /* 0xff80000034b47808 */ /* 0x000fe20005800000 */
[----:B------:R-:W-:Y:S01]  /*4040*/  STL [R1+0x8], R144 ;  /* 0x0000089001007387 */ /* 0x000fe20000100800 */
[----:B------:R-:W-:Y:S02]  /*4050*/  FSEL R154, R59, -INF , !P1 ;  /* 0xff8000003b9a7808 */ /* 0x000fe40004800000 */
[----:B------:R-:W-:Y:S01]  /*4060*/  ISETP.GE.AND P3, PT, R181, R168, PT ;  /* 0x000000a8b500720c */ /* 0x000fe20003f66270 */
[----:B------:R-:W-:Y:S01]  /*4070*/  STL.64 [R1+0x258], R52 ;  /* 0x0002583401007387 */ /* 0x000fe20000100a00 */
[----:B------:R-:W-:Y:S02]  /*4080*/  ISETP.GE.AND P1, PT, R155, R165, PT ;  /* 0x000000a59b00720c */ /* 0x000fe40003f26270 */
[----:B------:R-:W-:Y:S02]  /*4090*/  FSEL R6, R119, -INF , !P5 ;  /* 0xff80000077067808 */ /* 0x000fe40006800000 */
[----:B------:R-:W-:-:S02]  /*40a0*/  FSEL R155, R54, -INF , !P6 ;  /* 0xff800000369b7808 */ /* 0x000fc40007000000 */
[----:B------:R-:W-:Y:S01]  /*40b0*/  FSEL R119, R53, -INF , !P4 ;  /* 0xff80000035777808 */ /* 0x000fe20006000000 */
[----:B------:R1:W-:Y:S01]  /*40c0*/  STL [R1+0xc], R6 ;  /* 0x00000c0601007387 */ /* 0x0003e20000100800 */
[C---:B------:R-:W-:Y:S02]  /*40d0*/  ISETP.GE.AND P5, PT, R156.reuse, R231, PT ;  /* 0x000000e79c00720c */ /* 0x040fe40003fa6270 */
[----:B------:R-:W-:Y:S01]  /*40e0*/  ISETP.GE.AND P6, PT, R181, R165, PT ;  /* 0x000000a5b500720c */ /* 0x000fe20003fc6270 */
[----:B------:R-:W-:Y:S01]  /*40f0*/  STL.64 [R1+0x260], R54 ;  /* 0x0002603601007387 */ /* 0x000fe20000100a00 */
[----:B------:R-:W-:Y:S02]  /*4100*/  ISETP.GE.AND P4, PT, R156, R168, PT ;  /* 0x000000a89c00720c */ /* 0x000fe40003f86270 */
[----:B------:R-:W-:Y:S02]  /*4110*/  FSEL R14, R114, -INF , !P2 ;  /* 0xff800000720e7808 */ /* 0x000fe40005000000 */
[----:B------:R-:W-:-:S02]  /*4120*/  ISETP.GE.AND P2, PT, R157, R231, PT ;  /* 0x000000e79d00720c */ /* 0x000fc40003f46270 */
[----:B------:R-:W-:Y:S01]  /*4130*/  FSEL R181, R48, -INF , !P3 ;  /* 0xff80000030b57808 */ /* 0x000fe20005800000 */
[----:B------:R-:W-:Y:S01]  /*4140*/  STL [R1+0x10], R14 ;  /* 0x0000100e01007387 */ /* 0x000fe20000100800 */
[-C--:B------:R-:W-:Y:S02]  /*4150*/  ISETP.GE.AND P3, PT, R157, R168.reuse, PT ;  /* 0x000000a89d00720c */ /* 0x080fe40003f66270 */
[----:B------:R-:W-:Y:S01]  /*4160*/  FSEL R15, R115, -INF , !P5 ;  /* 0xff800000730f7808 */ /* 0x000fe20006800000 */
[----:B------:R-:W-:Y:S01]  /*4170*/  STL.64 [R1+0x268], R50 ;  /* 0x0002683201007387 */ /* 0x000fe20000100a00 */
[----:B------:R-:W-:Y:S02]  /*4180*/  FSEL R115, R49, -INF , !P4 ;  /* 0xff80000031737808 */ /* 0x000fe40006000000 */
[C---:B------:R-:W-:Y:S01]  /*4190*/  ISETP.GE.AND P5, PT, R158.reuse, R231, PT ;  /* 0x000000e79e00720c */ /* 0x040fe20003fa6270 */
[----:B------:R-:W-:Y:S01]  /*41a0*/  STL [R1+0x14], R15 ;  /* 0x0000140f01007387 */ /* 0x000fe20000100800 */
[----:B------:R-:W-:-:S02]  /*41b0*/  ISETP.GE.AND P4, PT, R158, R168, PT ;  /* 0x000000a89e00720c */ /* 0x000fc40003f86270 */
[----:B------:R-:W-:Y:S01]  /*41c0*/  FSEL R7, R110, -INF , !P2 ;  /* 0xff8000006e077808 */ /* 0x000fe20005000000 */
[----:B------:R-:W-:Y:S01]  /*41d0*/  STL.64 [R1+0x270], R46 ;  /* 0x0002702e01007387 */ /* 0x000fe20000100a00 */
[----:B------:R-:W-:Y:S02]  /*41e0*/  FSEL R230, R55, -INF , !P1 ;  /* 0xff80000037e67808 */ /* 0x000fe40004800000 */
[C---:B------:R-:W-:Y:S02]  /*41f0*/  ISETP.GE.AND P2, PT, R159.reuse, R231, PT ;  /* 0x000000e79f00720c */ /* 0x040fe40003f46270 */
[----:B------:R-:W-:Y:S02]  /*4200*/  FSEL R185, R44, -INF , !P3 ;  /* 0xff8000002cb97808 */ /* 0x000fe40005800000 */
[----:B------:R-:W-:Y:S02]  /*4210*/  ISETP.GE.AND P1, PT, R156, R165, PT ;  /* 0x000000a59c00720c */ /* 0x000fe40003f26270 */
[----:B------:R-:W-:-:S02]  /*4220*/  ISETP.GE.AND P3, PT, R159, R168, PT ;  /* 0x000000a89f00720c */ /* 0x000fc40003f66270 */
[----:B------:R-:W-:Y:S02]  /*4230*/  FSEL R156, R50, -INF , !P6 ;  /* 0xff800000329c7808 */ /* 0x000fe40007000000 */
[----:B-1----:R-:W-:Y:S02]  /*4240*/  FSEL R6, R111, -INF , !P5 ;  /* 0xff8000006f067808 */ /* 0x002fe40006800000 */
[----:B------:R-:W-:Y:S02]  /*4250*/  ISETP.GE.AND P6, PT, R157, R165, PT ;  /* 0x000000a59d00720c */ /* 0x000fe40003fc6270 */
[----:B------:R-:W-:Y:S02]  /*4260*/  FSEL R111, R45, -INF , !P4 ;  /* 0xff8000002d6f7808 */ /* 0x000fe40006000000 */
[C---:B------:R-:W-:Y:S02]  /*4270*/  ISETP.GE.AND P5, PT, R176.reuse, R231, PT ;  /* 0x000000e7b000720c */ /* 0x040fe40003fa6270 */
[----:B------:R-:W-:-:S02]  /*4280*/  ISETP.GE.AND P4, PT, R176, R168, PT ;  /* 0x000000a8b000720c */ /* 0x000fc40003f86270 */
[----:B------:R-:W-:Y:S02]  /*4290*/  FSEL R10, R106, -INF , !P2 ;  /* 0xff8000006a0a7808 */ /* 0x000fe40005000000 */
[----:B------:R-:W-:Y:S02]  /*42a0*/  FSEL R157, R51, -INF , !P1 ;  /* 0xff800000339d7808 */ /* 0x000fe40004800000 */
[----:B------:R-:W-:Y:S01]  /*42b0*/  ISETP.GE.AND P2, PT, R174, R231, PT ;  /* 0x000000e7ae00720c */ /* 0x000fe20003f46270 */
[----:B------:R-:W-:Y:S01]  /*42c0*/  STL [R1+0x54], R10 ;  /* 0x0000540a01007387 */ /* 0x000fe20000100800 */
[----:B------:R-:W-:Y:S02]  /*42d0*/  FSEL R247, R40, -INF , !P3 ;  /* 0xff80000028f77808 */ /* 0x000fe40005800000 */
[----:B------:R-:W-:Y:S01]  /*42e0*/  ISETP.GE.AND P1, PT, R158, R165, PT ;  /* 0x000000a59e00720c */ /* 0x000fe20003f26270 */
[----:B------:R1:W-:Y:S01]  /*42f0*/  STL.64 [R1+0x230], R40 ;  /* 0x0002302801007387 */ /* 0x0003e20000100a00 */
[----:B------:R-:W-:-:S02]  /*4300*/  ISETP.GE.AND P3, PT, R174, R168, PT ;  /* 0x000000a8ae00720c */ /* 0x000fc40003f66270 */
[----:B------:R-:W-:Y:S02]  /*4310*/  FSEL R158, R46, -INF , !P6 ;  /* 0xff8000002e9e7808 */ /* 0x000fe40007000000 */
[----:B------:R-:W-:Y:S02]  /*4320*/  FSEL R11, R107, -INF , !P5 ;  /* 0xff8000006b0b7808 */ /* 0x000fe40006800000 */
[----:B------:R-:W-:Y:S02]  /*4330*/  ISETP.GE.AND P6, PT, R159, R165, PT ;  /* 0x000000a59f00720c */ /* 0x000fe40003fc6270 */
[----:B------:R-:W-:Y:S01]  /*4340*/  FSEL R106, R41, -INF , !P4 ;  /* 0xff800000296a7808 */ /* 0x000fe20006000000 */
[----:B------:R-:W-:Y:S01]  /*4350*/  STL [R1+0x58], R11 ;  /* 0x0000580b01007387 */ /* 0x000fe20000100800 */
        /* <DEDUP_REMOVED lines=16> */
[----:B------:R-:W-:Y:S01]  /*4460*/  ISETP.GE.AND P4, PT, R179, R168, PT ;  /* 0x000000a8b300720c */ /* 0x000fe20003f86270 */
[----:B------:R-:W-:Y:S01]  /*4470*/  STL.64 [R1+0x240], R32 ;  /* 0x0002402001007387 */ /* 0x000fe20000100a00 */
[----:B-1----:R-:W-:-:S02]  /*4480*/  FSEL R41, R98, -INF , !P2 ;  /* 0xff80000062297808 */ /* 0x002fc40005000000 */
[----:B------:R-:W-:Y:S02]  /*4490*/  FSEL R174, R43, -INF , !P1 ;  /* 0xff8000002bae7808 */ /* 0x000fe40004800000 */
[----:B------:R-:W-:Y:S02]  /*44a0*/  ISETP.GE.AND P2, PT, R236, R231, PT ;  /* 0x000000e7ec00720c */ /* 0x000fe40003f46270 */
[----:B------:R-:W-:Y:S02]  /*44b0*/  FSEL R251, R32, -INF , !P3 ;  /* 0xff80000020fb7808 */ /* 0x000fe40005800000 */
[----:B------:R-:W-:Y:S02]  /*44c0*/  ISETP.GE.AND P1, PT, R183, R165, PT ;  /* 0x000000a5b700720c */ /* 0x000fe40003f26270 */
[----:B------:R-:W-:Y:S02]  /*44d0*/  ISETP.GE.AND P3, PT, R236, R168, PT ;  /* 0x000000a8ec00720c */ /* 0x000fe40003f66270 */
[----:B------:R-:W-:-:S02]  /*44e0*/  FSEL R183, R38, -INF , !P6 ;  /* 0xff80000026b77808 */ /* 0x000fc40007000000 */
[----:B------:R-:W-:Y:S02]  /*44f0*/  FSEL R142, R99, -INF , !P5 ;  /* 0xff800000638e7808 */ /* 0x000fe40006800000 */
[----:B--2---:R-:W-:Y:S02]  /*4500*/  FSEL R38, R33, -INF , !P4 ;  /* 0xff80000021267808 */ /* 0x004fe40006000000 */
[----:B------:R-:W-:Y:S01]  /*4510*/  FSEL R149, R94, -INF , !P2 ;  /* 0xff8000005e957808 */ /* 0x000fe20005000000 */
[----:B------:R-:W-:Y:S01]  /*4520*/  STL [R1+0x6c], R142 ;  /* 0x00006c8e01007387 */ /* 0x000fe20000100800 */
[----:B------:R-:W-:Y:S02]  /*4530*/  FSEL R55, R28, -INF , !P3 ;  /* 0xff8000001c377808 */ /* 0x000fe40005800000 */
[----:B------:R-:W-:Y:S01]  /*4540*/  ISETP.GE.AND P4, PT, R175, R168, PT ;  /* 0x000000a8af00720c */ /* 0x000fe20003f86270 */
[----:B------:R-:W-:Y:S01]  /*4550*/  STL [R1], R38 ;  /* 0x0000002601007387 */ /* 0x000fe20000100800 */
[----:B------:R-:W-:-:S02]  /*4560*/  ISETP.GE.AND P6, PT, R172, R165, PT ;  /* 0x000000a5ac00720c */ /* 0x000fc40003fc6270 */
[----:B------:R-:W-:Y:S01]  /*4570*/  FSEL R162, R29, -INF , !P4 ;  /* 0xff8000001da27808 */ /* 0x000fe20006000000 */
[----:B------:R-:W-:Y:S01]  /*4580*/  STL [R1+0xa4], R149 ;  /* 0x0000a49501007387 */ /* 0x000fe20000100800 */
[----:B------:R-:W-:Y:S02]  /*4590*/  FSEL R172, R39, -INF , !P1 ;  /* 0xff80000027ac7808 */ /* 0x000fe40004800000 */
[----:B------:R-:W-:Y:S01]  /*45a0*/  ISETP.GE.AND P1, PT, R179, R165, PT ;  /* 0x000000a5b300720c */ /* 0x000fe20003f26270 */
[----:B------:R-:W-:Y:S01]  /*45b0*/  STL [R1+0x4], R55 ;  /* 0x0000043701007387 */ /* 0x000fe20000100800 */
[-C--:B------:R-:W-:Y:S02]  /*45c0*/  ISETP.GE.AND P2, PT, R233, R231.reuse, PT ;  /* 0x000000e7e900720c */ /* 0x080fe40003f46270 */
[----:B------:R-:W-:Y:S01]  /*45d0*/  FSEL R243, R35, -INF , !P1 ;  /* 0xff80000023f37808 */ /* 0x000fe20004800000 */
[----:B------:R1:W-:Y:S01]  /*45e0*/  STL.64 [R1+0x248], R28 ;  /* 0x0002481c01007387 */ /* 0x0003e20000100a00 */
[----:B------:R-:W-:-:S02]  /*45f0*/  ISETP.GE.AND P5, PT, R175, R231, PT ;  /* 0x000000e7af00720c */ /* 0x000fc40003fa6270 */
[----:B------:R-:W-:Y:S02]  /*4600*/  ISETP.GE.AND P1, PT, R175, R165, PT ;  /* 0x000000a5af00720c */ /* 0x000fe40003f26270 */
[-C--:B------:R-:W-:Y:S02]  /*4610*/  ISETP.GE.AND P3, PT, R233, R168.reuse, PT ;  /* 0x000000a8e900720c */ /* 0x080fe40003f66270 */
[----:B------:R-:W-:Y:S02]  /*4620*/  ISETP.GE.AND P4, PT, R235, R168, PT ;  /* 0x000000a8eb00720c */ /* 0x000fe40003f86270 */
[----:B------:R-:W-:Y:S02]  /*4630*/  FSEL R140, R95, -INF , !P5 ;  /* 0xff8000005f8c7808 */ /* 0x000fe40006800000 */
[----:B------:R-:W-:Y:S01]  /*4640*/  FSEL R179, R34, -INF , !P6 ;  /* 0xff80000022b37808 */ /* 0x000fe20007000000 */
[----:B-1----:R-:W2:Y:S01]  /*4650*/  LDL.LU R29, [R1+0xc] ;  /* 0x00000c00011d7983 */ /* 0x002ea20000300800 */
[----:B------:R-:W-:-:S02]  /*4660*/  FSEL R28, R90, -INF , !P2 ;  /* 0xff8000005a1c7808 */ /* 0x000fc40005000000 */
[----:B------:R-:W-:Y:S02]  /*4670*/  FSEL R241, R31, -INF , !P1 ;  /* 0xff8000001ff17808 */ /* 0x000fe40004800000 */
[-C--:B------:R-:W-:Y:S02]  /*4680*/  ISETP.GE.AND P2, PT, R232, R231.reuse, PT ;  /* 0x000000e7e800720c */ /* 0x080fe40003f46270 */
[----:B------:R-:W-:Y:S02]  /*4690*/  FSEL R148, R24, -INF , !P3 ;  /* 0xff80000018947808 */ /* 0x000fe40005800000 */
[----:B------:R-:W-:Y:S02]  /*46a0*/  FSEL R147, R25, -INF , !P4 ;  /* 0xff80000019937808 */ /* 0x000fe40006000000 */
[C---:B------:R-:W-:Y:S02]  /*46b0*/  ISETP.GE.AND P5, PT, R235.reuse, R231, PT ;  /* 0x000000e7eb00720c */ /* 0x040fe40003fa6270 */
[----:B------:R-:W-:-:S02]  /*46c0*/  ISETP.GE.AND P1, PT, R235, R165, PT ;  /* 0x000000a5eb00720c */ /* 0x000fc40003f26270 */
[-C--:B------:R-:W-:Y:S02]  /*46d0*/  ISETP.GE.AND P3, PT, R232, R168.reuse, PT ;  /* 0x000000a8e800720c */ /* 0x080fe40003f66270 */
[----:B------:R-:W-:Y:S02]  /*46e0*/  ISETP.GE.AND P4, PT, R169, R168, PT ;  /* 0x000000a8a900720c */ /* 0x000fe40003f86270 */
[----:B------:R-:W-:Y:S02]  /*46f0*/  FSEL R213, R86, -INF , !P2 ;  /* 0xff80000056d57808 */ /* 0x000fe40005000000 */
[----:B------:R-:W-:Y:S02]  /*4700*/  FSEL R54, R91, -INF , !P5 ;  /* 0xff8000005b367808 */ /* 0x000fe40006800000 */
[----:B------:R-:W-:Y:S02]  /*4710*/  FSEL R107, R27, -INF , !P1 ;  /* 0xff8000001b6b7808 */ /* 0x000fe40004800000 */
[----:B------:R-:W-:-:S02]  /*4720*/  ISETP.GE.AND P2, PT, R214, R231, PT ;  /* 0x000000e7d600720c */ /* 0x000fc40003f46270 */
[----:B------:R-:W-:Y:S02]  /*4730*/  FSEL R146, R20, -INF , !P3 ;  /* 0xff80000014927808 */ /* 0x000fe40005800000 */
[----:B------:R-:W-:Y:S02]  /*4740*/  FSEL R143, R21, -INF , !P4 ;  /* 0xff800000158f7808 */ /* 0x000fe40006000000 */
[C---:B------:R-:W-:Y:S02]  /*4750*/  ISETP.GE.AND P5, PT, R169.reuse, R231, PT ;  /* 0x000000e7a900720c */ /* 0x040fe40003fa6270 */
        /* <DEDUP_REMOVED lines=9> */
[----:B------:R-:W-:Y:S02]  /*47f0*/  FSEL R141, R16, -INF , !P3 ;  /* 0xff800000108d7808 */ /* 0x000fe40005800000 */
[CC--:B------:R-:W-:Y:S02]  /*4800*/  ISETP.GE.AND P1, PT, R166.reuse, R168.reuse, PT ;  /* 0x000000a8a600720c */ /* 0x0c0fe40003f26270 */
[-C--:B------:R-:W-:Y:S02]  /*4810*/  ISETP.GE.AND P5, PT, R166, R165.reuse, PT ;  /* 0x000000a5a600720c */ /* 0x080fe40003fa6270 */
[C---:B------:R-:W-:Y:S02]  /*4820*/  ISETP.GE.AND P3, PT, R167.reuse, R168, PT ;  /* 0x000000a8a700720c */ /* 0x040fe40003f66270 */
[----:B------:R-:W-:Y:S01]  /*4830*/  ISETP.GE.AND P4, PT, R167, R165, PT ;  /* 0x000000a5a700720c */ /* 0x000fe20003f86270 */
[----:B------:R-:W-:Y:S01]  /*4840*/  IMAD.WIDE.U32 R166, R228, -0x326172a9, RZ ;  /* 0xcd9e8d57e4a67825 */ /* 0x000fe200078e00ff */
[----:B------:R-:W-:-:S02]  /*4850*/  LOP3.LUT R169, R0, UR28, RZ, 0x3c, !PT ;  /* 0x0000001c00a97c12 */ /* 0x000fc4000f8e3cff */
[----:B------:R-:W-:Y:S02]  /*4860*/  FSEL R175, R30, -INF , !P6 ;  /* 0xff8000001eaf7808 */ /* 0x000fe40007000000 */
[----:B------:R-:W-:Y:S01]  /*4870*/  FSEL R170, R78, -INF , !P2 ;  /* 0xff8000004eaa7808 */ /* 0x000fe20005000000 */
[----:B------:R-:W-:Y:S01]  /*4880*/  USHF.L.U32 UR30, UR7, 0x2, URZ ;  /* 0x00000002071e7899 */ /* 0x000fe2000800063f */
[----:B------:R-:W-:Y:S02]  /*4890*/  ISETP.GE.AND P6, PT, R233, R165, PT ;  /* 0x000000a5e900720c */ /* 0x000fe40003fc6270 */
[----:B------:R-:W-:Y:S02]  /*48a0*/  FSEL R137, R17, -INF , !P1 ;  /* 0xff80000011897808 */ /* 0x000fe40004800000 */
[----:B------:R-:W-:Y:S02]  /*48b0*/  ISETP.GE.AND P2, PT, R234, R168, PT ;  /* 0x000000a8ea00720c */ /* 0x000fe40003f46270 */
[----:B------:R-:W-:-:S02]  /*48c0*/  FSEL R40, R12, -INF , !P3 ;  /* 0xff8000000c287808 */ /* 0x000fc40005800000 */
[C---:B------:R-:W-:Y:S02]  /*48d0*/  ISETP.GE.AND P1, PT, R234.reuse, R231, PT ;  /* 0x000000e7ea00720c */ /* 0x040fe40003f26270 */
[----:B------:R-:W-:Y:S02]  /*48e0*/  ISETP.GE.AND P3, PT, R234, R165, PT ;  /* 0x000000a5ea00720c */ /* 0x000fe40003f66270 */
[----:B------:R-:W-:Y:S01]  /*48f0*/  LOP3.LUT R234, R167, R169, RZ, 0x3c, !PT ;  /* 0x000000a9a7ea7212 */ /* 0x000fe200078e3cff */
[----:B------:R-:W-:Y:S01]  /*4900*/  ULOP3.LUT UR5, UR30, UR29, URZ, 0x3c, !UPT ;  /* 0x0000001d1e057292 */ /* 0x000fe2000f8e3c3f */
[----:B------:R-:W-:Y:S02]  /*4910*/  FSEL R103, R26, -INF , !P6 ;  /* 0xff8000001a677808 */ /* 0x000fe40007000000 */
[----:B------:R-:W-:Y:S01]  /*4920*/  FSEL R46, R13, -INF , !P2 ;  /* 0xff8000000d2e7808 */ /* 0x000fe20005000000 */
[----:B------:R-:W-:Y:S01]  /*4930*/  UIADD3 UR19, UR29, -0x4498517b, URZ ;  /* 0xbb67ae851d137890 */ /* 0x000fe2000fffe03f */
[----:B------:R-:W-:Y:S01]  /*4940*/  ISETP.GE.AND P6, PT, R232, R165, PT ;  /* 0x000000a5e800720c */ /* 0x000fe20003fc6270 */
[----:B------:R-:W-:Y:S01]  /*4950*/  IMAD.WIDE.U32 R232, R219, -0x2daee0ad, RZ ;  /* 0xd2511f53dbe87825 */ /* 0x000fe200078e00ff */
[----:B------:R-:W-:-:S02]  /*4960*/  ISETP.GE.AND P2, PT, R3, R168, PT ;  /* 0x000000a80300720c */ /* 0x000fc40003f46270 */
[----:B------:R-:W-:Y:S01]  /*4970*/  FMNMX.FTZ R236, R202, R203, !PT ;  /* 0x000000cbcaec7209 */ /* 0x000fe20007810000 */
[----:B------:R-:W-:Y:S01]  /*4980*/  IMAD.WIDE.U32 R234, R234, -0x2daee0ad, RZ ;  /* 0xd2511f53eaea7825 */ /* 0x000fe200078e00ff */
[----:B------:R-:W-:Y:S02]  /*4990*/  FSEL R0, R79, -INF , !P1 ;  /* 0xff8000004f007808 */ /* 0x000fe40004800000 */
[----:B------:R-:W-:Y:S02]  /*49a0*/  FSEL R47, R8, -INF , !P2 ;  /* 0xff800000082f7808 */ /* 0x000fe40005000000 */
[C---:B------:R-:W-:Y:S02]  /*49b0*/  ISETP.GE.AND P1, PT, R3.reuse, R231, PT ;  /* 0x000000e70300720c */ /* 0x040fe40003f26270 */
[----:B------:R-:W-:Y:S02]  /*49c0*/  ISETP.GE.AND P2, PT, R3, R165, PT ;  /* 0x000000a50300720c */ /* 0x000fe40003f46270 */
[----:B------:R-:W-:-:S02]  /*49d0*/  LOP3.LUT R3, R233, UR5, RZ, 0x3c, !PT ;  /* 0x00000005e9037c12 */ /* 0x000fc4000f8e3cff */
[----:B------:R-:W-:Y:S02]  /*49e0*/  LOP3.LUT R246, R235, UR19, R232, 0x96, !PT ;  /* 0x00000013ebf67c12 */ /* 0x000fe4000f8e96e8 */
[----:B------:R-:W-:Y:S01]  /*49f0*/  FMNMX.FTZ R236, R206, R236, !PT ;  /* 0x000000ecceec7209 */ /* 0x000fe20007810000 */
[----:B------:R-:W-:Y:S01]  /*4a00*/  UIADD3 UR20, UR28, -0x61c88647, URZ ;  /* 0x9e3779b91c147890 */ /* 0x000fe2000fffe03f */
[----:B------:R-:W-:Y:S01]  /*4a10*/  FSEL R225, R74, -INF , !P1 ;  /* 0xff8000004ae17808 */ /* 0x000fe20004800000 */
[----:B------:R-:W-:Y:S01]  /*4a20*/  IMAD.WIDE.U32 R18, R3, -0x326172a9, RZ ;  /* 0xcd9e8d5703127825 */ /* 0x000fe200078e00ff */
[----:B------:R-:W-:Y:S01]  /*4a30*/  ISETP.GE.AND P1, PT, R2, R231, PT ;  /* 0x000000e70200720c */ /* 0x000fe20003f26270 */
[----:B------:R-:W-:Y:S01]  /*4a40*/  UIADD3 UR18, UR28, 0x3c6ef372, URZ ;  /* 0x3c6ef3721c127890 */ /* 0x000fe2000fffe03f */
[----:B------:R-:W-:Y:S01]  /*4a50*/  FMNMX.FTZ R236, R207, R236, !PT ;  /* 0x000000eccfec7209 */ /* 0x000fe20007810000 */
[----:B------:R-:W-:Y:S01]  /*4a60*/  IMAD.WIDE.U32 R160, R246, -0x326172a9, RZ ;  /* 0xcd9e8d57f6a07825 */ /* 0x000fe200078e00ff */
[----:B------:R-:W-:-:S02]  /*4a70*/  FSEL R218, R75, -INF , !P1 ;  /* 0xff8000004bda7808 */ /* 0x000fc40004800000 */
[----:B------:R-:W-:Y:S02]  /*4a80*/  ISETP.GE.AND P1, PT, R2, R168, PT ;  /* 0x000000a80200720c */ /* 0x000fe40003f26270 */
[----:B------:R-:W-:Y:S02]  /*4a90*/  FMNMX.FTZ R236, R222, R236, !PT ;  /* 0x000000ecdeec7209 */ /* 0x000fe40007810000 */
[----:B------:R-:W-:Y:S02]  /*4aa0*/  LOP3.LUT R3, R19, UR20, R166, 0x96, !PT ;  /* 0x0000001413037c12 */ /* 0x000fe4000f8e96a6 */
[----:B------:R-:W-:Y:S01]  /*4ab0*/  LOP3.LUT R238, R161, UR18, R18, 0x96, !PT ;  /* 0x00000012a1ee7c12 */ /* 0x000fe2000f8e9612 */
[----:B------:R-:W-:Y:S01]  /*4ac0*/  STL [R1+0xa8], R140 ;  /* 0x0000a88c01007387 */ /* 0x000fe20000100800 */
[----:B------:R-:W-:Y:S01]  /*4ad0*/  FSEL R217, R9, -INF , !P1 ;  /* 0xff80000009d97808 */ /* 0x000fe20004800000 */
[----:B------:R-:W-:Y:S01]  /*4ae0*/  UIADD3 UR17, UR29, 0x76cf5d0a, URZ ;  /* 0x76cf5d0a1d117890 */ /* 0x000fe2000fffe03f */
[----:B------:R-:W-:Y:S01]  /*4af0*/  FMNMX.FTZ R236, R223, R236, !PT ;  /* 0x000000ecdfec7209 */ /* 0x000fe20007810000 */
[----:B------:R-:W-:Y:S01]  /*4b00*/  STL [R1+0x4c], R162 ;  /* 0x00004ca201007387 */ /* 0x000fe20000100800 */
[----:B------:R-:W-:Y:S01]  /*4b10*/  ISETP.GE.AND P1, PT, R2, R165, PT ;  /* 0x000000a50200720c */ /* 0x000fe20003f26270 */
[----:B------:R-:W-:Y:S01]  /*4b20*/  UIADD3 UR15, UR29, 0x32370b8f, URZ ;  /* 0x32370b8f1d0f7890 */ /* 0x000fe2000fffe03f */
[----:B------:R-:W-:Y:S01]  /*4b30*/  IMAD.WIDE.U32 R2, R3, -0x2daee0ad, RZ ;  /* 0xd2511f5303027825 */ /* 0x000fe200078e00ff */
[----:B------:R-:W-:Y:S01]  /*4b40*/  STL [R1+0xac], R28 ;  /* 0x0000ac1c01007387 */ /* 0x000fe20000100800 */
[----:B------:R-:W-:-:S02]  /*4b50*/  FMNMX.FTZ R236, R250, R236, !PT ;  /* 0x000000ecfaec7209 */ /* 0x000fc40007810000 */
[----:B------:R-:W-:Y:S01]  /*4b60*/  IMAD.WIDE.U32 R238, R238, -0x2daee0ad, RZ ;  /* 0xd2511f53eeee7825 */ /* 0x000fe200078e00ff */
[----:B------:R-:W-:Y:S01]  /*4b70*/  STL [R1+0x50], R148 ;  /* 0x0000509401007387 */ /* 0x000fe20000100800 */
[----:B------:R-:W-:Y:S02]  /*4b80*/  FSEL R240, R22, -INF , !P6 ;  /* 0xff80000016f07808 */ /* 0x000fe40007000000 */
[----:B------:R-:W-:Y:S01]  /*4b90*/  ISETP.GE.AND P6, PT, R214, R165, PT ;  /* 0x000000a5d600720c */ /* 0x000fe20003fc6270 */
[----:B------:R-:W-:Y:S01]  /*4ba0*/  STL [R1+0xb8], R54 ;  /* 0x0000b83601007387 */ /* 0x000fe20000100800 */
[----:B------:R-:W-:-:S03]  /*4bb0*/  LOP3.LUT R214, R3, UR17, R234, 0x96, !PT ;  /* 0x0000001103d67c12 */ /* 0x000fc6000f8e96ea */
[----:B------:R-:W-:Y:S01]  /*4bc0*/  STL [R1+0x64], R147 ;  /* 0x0000649301007387 */ /* 0x000fe20000100800 */
[----:B------:R-:W-:Y:S02]  /*4bd0*/  LOP3.LUT R3, R239, UR15, R2, 0x96, !PT ;  /* 0x0000000fef037c12 */ /* 0x000fe4000f8e9602 */
[----:B------:R-:W-:Y:S01]  /*4be0*/  FMNMX.FTZ R236, R252, R236, !PT ;  /* 0x000000ecfcec7209 */ /* 0x000fe20007810000 */
[----:B------:R-:W-:Y:S04]  /*4bf0*/  STL [R1+0xbc], R213 ;  /* 0x0000bcd501007387 */ /* 0x000fe80000100800 */
[----:B------:R-:W-:Y:S01]  /*4c00*/  STL [R1+0x74], R146 ;  /* 0x0000749201007387 */ /* 0x000fe20000100800 */
[----:B------:R-:W-:-:S03]  /*4c10*/  UIADD3 UR16, UR28, -0x255992d5, URZ ;  /* 0xdaa66d2b1c107890 */ /* 0x000fc6000fffe03f */
[----:B------:R-:W-:Y:S01]  /*4c20*/  STL [R1+0x80], R143 ;  /* 0x0000808f01007387 */ /* 0x000fe20000100800 */
[----:B------:R-:W-:Y:S01]  /*4c30*/  UIADD3 UR14, UR28, 0x78dde6e4, URZ ;  /* 0x78dde6e41c0e7890 */ /* 0x000fe2000fffe03f */
[----:B------:R-:W-:Y:S02]  /*4c40*/  FMNMX.FTZ R236, R144, R236, !PT ;  /* 0x000000ec90ec7209 */ /* 0x000fe40007810000 */
[----:B------:R-:W-:Y:S01]  /*4c50*/  STL [R1+0x84], R141 ;  /* 0x0000848d01007387 */ /* 0x000fe20000100800 */
[----:B------:R-:W-:-:S03]  /*4c60*/  IMAD.WIDE.U32 R138, R3, -0x326172a9, RZ ;  /* 0xcd9e8d57038a7825 */ /* 0x000fc600078e00ff */
[----:B------:R-:W-:Y:S04]  /*4c70*/  STL [R1+0x90], R137 ;  /* 0x0000908901007387 */ /* 0x000fe80000100800 */
[----:B------:R1:W-:Y:S02]  /*4c80*/  STL.64 [R1+0x78], R18 ;  /* 0x0000781201007387 */ /* 0x0003e40000100a00 */
[----:B-1----:R-:W-:-:S05]  /*4c90*/  IMAD.WIDE.U32 R18, R214, -0x326172a9, RZ ;  /* 0xcd9e8d57d6127825 */ /* 0x002fca00078e00ff */
[----:B------:R-:W-:Y:S02]  /*4ca0*/  LOP3.LUT R3, R19, UR16, R160, 0x96, !PT ;  /* 0x0000001013037c12 */ /* 0x000fe4000f8e96a0 */
[----:B------:R-:W-:Y:S02]  /*4cb0*/  LOP3.LUT R214, R139, UR14, R18, 0x96, !PT ;  /* 0x0000000e8bd67c12 */ /* 0x000fe4000f8e9612 */
[----:B------:R-:W3:Y:S01]  /*4cc0*/  LDL.LU.64 R18, [R1+0x328] ;  /* 0x0003280001127983 */ /* 0x000ee20000300a00 */
[----:B--2---:R-:W-:-:S04]  /*4cd0*/  FMNMX.FTZ R236, R29, R236, !PT ;  /* 0x000000ec1dec7209 */ /* 0x004fc80007810000 */
[----:B------:R-:W-:Y:S02]  /*4ce0*/  FMNMX.FTZ R236, R14, R236, !PT ;  /* 0x000000ec0eec7209 */ /* 0x000fe40007810000 */
[----:B------:R-:W2:Y:S02]  /*4cf0*/  LDL.LU R14, [R1+0x320] ;  /* 0x00032000010e7983 */ /* 0x000ea40000300800 */
[----:B------:R-:W-:Y:S02]  /*4d00*/  FMNMX.FTZ R236, R15, R236, !PT ;  /* 0x000000ec0fec7209 */ /* 0x000fe40007810000 */
[----:B------:R-:W4:Y:S01]  /*4d10*/  LDL.LU R15, [R1+0x31c] ;  /* 0x00031c00010f7983 */ /* 0x000f220000300800 */
        /* <DEDUP_REMOVED lines=16> */
[----:B------:R-:W4:Y:S01]  /*4e20*/  LDL.LU R10, [R1+0x318] ;  /* 0x00031800010a7983 */ /* 0x000f220000300800 */
[----:B------:R-:W-:Y:S02]  /*4e30*/  FMNMX.FTZ R2, R173, R2, !PT ;  /* 0x00000002ad027209 */ /* 0x000fe40007810000 */
[----:B------:R-:W-:Y:S02]  /*4e40*/  FMNMX.FTZ R236, R11, R236, !PT ;  /* 0x000000ec0bec7209 */ /* 0x000fe40007810000 */
[----:B------:R-:W-:Y:S01]  /*4e50*/  FMNMX.FTZ R3, R230, R3, !PT ;  /* 0x00000003e6037209 */ /* 0x000fe20007810000 */
[----:B------:R-:W-:Y:S01]  /*4e60*/  UIADD3 UR13, UR29, -0x126145ec, URZ ;  /* 0xed9eba141d0d7890 */ /* 0x000fe2000fffe03f */
[----:B------:R-:W-:Y:S01]  /*4e70*/  FMNMX.FTZ R2, R177, R2, !PT ;  /* 0x00000002b1027209 */ /* 0x000fe20007810000 */
[----:B------:R-:W4:Y:S01]  /*4e80*/  LDL.LU R11, [R1+0x314] ;  /* 0x00031400010b7983 */ /* 0x000f220000300800 */
[----:B------:R-:W-:-:S02]  /*4e90*/  FMNMX.FTZ R236, R151, R236, !PT ;  /* 0x000000ec97ec7209 */ /* 0x000fc40007810000 */
[----:B------:R-:W-:Y:S01]  /*4ea0*/  FMNMX.FTZ R3, R156, R3, !PT ;  /* 0x000000039c037209 */ /* 0x000fe20007810000 */
[----:B------:R-:W-:Y:S01]  /*4eb0*/  UIADD3 UR11, UR29, -0x56f99767, URZ ;  /* 0xa90668991d0b7890 */ /* 0x000fe2000fffe03f */
[----:B------:R-:W-:Y:S01]  /*4ec0*/  FMNMX.FTZ R2, R123, R2, !PT ;  /* 0x000000027b027209 */ /* 0x000fe20007810000 */
[----:B------:R1:W4:Y:S01]  /*4ed0*/  LDL.LU R151, [R1+0x310] ;  /* 0x0003100001977983 */ /* 0x0003220000300800 */
[----:B------:R-:W-:Y:S02]  /*4ee0*/  FMNMX.FTZ R236, R150, R236, !PT ;  /* 0x000000ec96ec7209 */ /* 0x000fe40007810000 */
[----:B------:R-:W-:Y:S01]  /*4ef0*/  FMNMX.FTZ R3, R157, R3, !PT ;  /* 0x000000039d037209 */ /* 0x000fe20007810000 */
[----:B------:R1:W4:Y:S01]  /*4f00*/  LDL.LU R150, [R1+0x30c] ;  /* 0x00030c0001967983 */ /* 0x0003220000300800 */
[----:B------:R-:W-:Y:S02]  /*4f10*/  FMNMX.FTZ R2, R180, R2, !PT ;  /* 0x00000002b4027209 */ /* 0x000fe40007810000 */
[----:B------:R-:W-:-:S02]  /*4f20*/  FMNMX.FTZ R236, R41, R236, !PT ;  /* 0x000000ec29ec7209 */ /* 0x000fc40007810000 */
[----:B------:R-:W-:Y:S02]  /*4f30*/  FMNMX.FTZ R3, R158, R3, !PT ;  /* 0x000000039e037209 */ /* 0x000fe40007810000 */
[----:B------:R-:W-:Y:S02]  /*4f40*/  FMNMX.FTZ R2, R119, R2, !PT ;  /* 0x0000000277027209 */ /* 0x000fe40007810000 */
[----:B------:R-:W-:Y:S02]  /*4f50*/  FMNMX.FTZ R236, R142, R236, !PT ;  /* 0x000000ec8eec7209 */ /* 0x000fe40007810000 */
[----:B------:R-:W-:Y:S01]  /*4f60*/  FMNMX.FTZ R3, R159, R3, !PT ;  /* 0x000000039f037209 */ /* 0x000fe20007810000 */
[----:B------:R1:W4:Y:S01]  /*4f70*/  LDL.LU R142, [R1+0x308] ;  /* 0x00030800018e7983 */ /* 0x0003220000300800 */
[----:B------:R-:W-:Y:S02]  /*4f80*/  FMNMX.FTZ R2, R181, R2, !PT ;  /* 0x00000002b5027209 */ /* 0x000fe40007810000 */
[----:B------:R-:W-:-:S02]  /*4f90*/  FMNMX.FTZ R236, R149, R236, !PT ;  /* 0x000000ec95ec7209 */ /* 0x000fc40007810000 */
[----:B------:R-:W-:Y:S01]  /*4fa0*/  FMNMX.FTZ R3, R176, R3, !PT ;  /* 0x00000003b0037209 */ /* 0x000fe20007810000 */
[----:B------:R1:W4:Y:S01]  /*4fb0*/  LDL.LU R149, [R1+0x304] ;  /* 0x0003040001957983 */ /* 0x0003220000300800 */
[----:B------:R-:W-:Y:S02]  /*4fc0*/  FMNMX.FTZ R2, R115, R2, !PT ;  /* 0x0000000273027209 */ /* 0x000fe40007810000 */
        /* <DEDUP_REMOVED lines=28> */
[----:B------:R-:W-:Y:S01]  /*5190*/  IMAD.WIDE.U32 R54, R214, -0x2daee0ad, RZ ;  /* 0xd2511f53d6367825 */ /* 0x000fe200078e00ff */
[----:B------:R-:W-:-:S02]  /*51a0*/  LOP3.LUT R238, R145, UR13, R238, 0x96, !PT ;  /* 0x0000000d91ee7c12 */ /* 0x000fc4000f8e96ee */
[----:B------:R-:W-:Y:S02]  /*51b0*/  FMNMX.FTZ R236, R225, R236, !PT ;  /* 0x000000ece1ec7209 */ /* 0x000fe40007810000 */
[----:B------:R-:W-:Y:S02]  /*51c0*/  FMNMX.FTZ R3, R240, R3, !PT ;  /* 0x00000003f0037209 */ /* 0x000fe40007810000 */
[----:B------:R-:W-:Y:S01]  /*51d0*/  FMNMX.FTZ R2, R162, R2, !PT ;  /* 0x00000002a2027209 */ /* 0x000fe20007810000 */
[----:B------:R1:W-:Y:S01]  /*51e0*/  STL.64 [R1+0x38], R54 ;  /* 0x0000383601007387 */ /* 0x0003e20000100a00 */
[----:B------:R-:W-:Y:S01]  /*51f0*/  FMNMX.FTZ R38, R218, R236, !PT ;  /* 0x000000ecda267209 */ /* 0x000fe20007810000 */
[----:B------:R-:W-:Y:S01]  /*5200*/  UIADD3 UR12, UR28, 0x1715609d, URZ ;  /* 0x1715609d1c0c7890 */ /* 0x000fe2000fffe03f */
[----:B------:R-:W-:Y:S02]  /*5210*/  LOP3.LUT R214, R55, UR11, R144, 0x96, !PT ;  /* 0x0000000b37d67c12 */ /* 0x000fe4000f8e9690 */
[----:B------:R-:W-:-:S02]  /*5220*/  FMNMX.FTZ R3, R237, R3, !PT ;  /* 0x00000003ed037209 */ /* 0x000fc40007810000 */
[----:B------:R-:W-:-:S04]  /*5230*/  FMNMX.FTZ R2, R148, R2, !PT ;  /* 0x0000000294027209 */ /* 0x000fc80007810000 */
[----:B------:R-:W-:Y:S01]  /*5240*/  FMNMX.FTZ R2, R147, R2, !PT ;  /* 0x0000000293027209 */ /* 0x000fe20007810000 */
[----:B-1----:R-:W-:Y:S01]  /*5250*/  IMAD.WIDE.U32 R54, R238, -0x326172a9, RZ ;  /* 0xcd9e8d57ee367825 */ /* 0x002fe200078e00ff */
[----:B---3--:R-:W-:-:S04]  /*5260*/  FSEL R236, R18, -INF , !P6 ;  /* 0xff80000012ec7808 */ /* 0x008fc80007000000 */
[----:B------:R-:W-:Y:S02]  /*5270*/  FMNMX.FTZ R28, R236, R3, !PT ;  /* 0x00000003ec1c7209 */ /* 0x000fe40007810000 */
[----:B------:R-:W-:Y:S02]  /*5280*/  LOP3.LUT R3, R55, UR12, R138, 0x96, !PT ;  /* 0x0000000c37037c12 */ /* 0x000fe4000f8e968a */
[----:B--2---:R-:W-:Y:S02]  /*5290*/  FSEL R138, R14, -INF , !P4 ;  /* 0xff8000000e8a7808 */ /* 0x004fe40006000000 */
[----:B----4-:R-:W-:Y:S01]  /*52a0*/  FSEL R147, R15, -INF , !P3 ;  /* 0xff8000000f937808 */ /* 0x010fe20005800000 */
[----:B------:R1:W-:Y:S04]  /*52b0*/  STL.64 [R1+0x2f8], R14 ;  /* 0x0002f80e01007387 */ /* 0x0003e80000100a00 */
[----:B-1----:R-:W2:Y:S01]  /*52c0*/  LDL.LU.64 R14, [R1+0x38] ;  /* 0x00003800010e7983 */ /* 0x002ea20000300a00 */
[----:B------:R-:W-:-:S04]  /*52d0*/  FMNMX.FTZ R2, R146, R2, !PT ;  /* 0x0000000292027209 */ /* 0x000fc80007810000 */
[----:B------:R-:W-:-:S04]  /*52e0*/  FMNMX.FTZ R2, R143, R2, !PT ;  /* 0x000000028f027209 */ /* 0x000fc80007810000 */
[----:B------:R-:W-:Y:S01]  /*52f0*/  FMNMX.FTZ R2, R141, R2, !PT ;  /* 0x000000028d027209 */ /* 0x000fe20007810000 */
[----:B------:R-:W1:Y:S03]  /*5300*/  SHFL.BFLY PT, R239, R38, 0x2, 0x1f ;  /* 0x0c401f0026ef7f89 */ /* 0x000e6600000e0000 */
[----:B------:R-:W-:-:S04]  /*5310*/  FMNMX.FTZ R2, R137, R2, !PT ;  /* 0x0000000289027209 */ /* 0x000fc80007810000 */
[----:B------:R-:W-:-:S04]  /*5320*/  FMNMX.FTZ R2, R40, R2, !PT ;  /* 0x0000000228027209 */ /* 0x000fc80007810000 */
[----:B------:R-:W-:-:S04]  /*5330*/  FMNMX.FTZ R2, R46, R2, !PT ;  /* 0x000000022e027209 */ /* 0x000fc80007810000 */
[----:B------:R-:W-:-:S04]  /*5340*/  FMNMX.FTZ R2, R47, R2, !PT ;  /* 0x000000022f027209 */ /* 0x000fc80007810000 */
[----:B------:R-:W-:Y:S02]  /*5350*/  FMNMX.FTZ R2, R217, R2, !PT ;  /* 0x00000002d9027209 */ /* 0x000fe40007810000 */
[----:B------:R-:W-:-:S03]  /*5360*/  FSEL R148, R19, -INF , !P5 ;  /* 0xff80000013947808 */ /* 0x000fc60006800000 */
[----:B------:R-:W3:Y:S01]  /*5370*/  SHFL.BFLY PT, R238, R2, 0x2, 0x1f ;  /* 0x0c401f0002ee7f89 */ /* 0x000ee200000e0000 */
[----:B-1----:R-:W-:Y:S02]  /*5380*/  FMNMX.FTZ R38, R38, R239, !PT ;  /* 0x000000ef26267209 */ /* 0x002fe40007810000 */
[----:B------:R-:W-:-:S03]  /*5390*/  FMNMX.FTZ R28, R148, R28, !PT ;  /* 0x0000001c941c7209 */ /* 0x000fc60007810000 */
[----:B------:R-:W1:Y:S01]  /*53a0*/  SHFL.BFLY PT, R143, R38, 0x1, 0x1f ;  /* 0x0c201f00268f7f89 */ /* 0x000e6200000e0000 */
[----:B------:R-:W-:Y:S02]  /*53b0*/  FMNMX.FTZ R239, R138, R28, !PT ;  /* 0x0000001c8aef7209 */ /* 0x000fe40007810000 */
[----:B------:R-:W-:Y:S02]  /*53c0*/  FSEL R137, R10, -INF , !P2 ;  /* 0xff8000000a897808 */ /* 0x000fe40005000000 */
[----:B------:R-:W-:Y:S02]  /*53d0*/  FMNMX.FTZ R239, R147, R239, !PT ;  /* 0x000000ef93ef7209 */ /* 0x000fe40007810000 */
[----:B------:R-:W-:Y:S02]  /*53e0*/  FSEL R146, R11, -INF , !P1 ;  /* 0xff8000000b927808 */ /* 0x000fe40004800000 */
[----:B------:R-:W-:Y:S01]  /*53f0*/  FMNMX.FTZ R239, R137, R239, !PT ;  /* 0x000000ef89ef7209 */ /* 0x000fe20007810000 */
[----:B------:R-:W-:Y:S01]  /*5400*/  UIADD3 UR31, UR28, -0x4ab325aa, URZ ;  /* 0xb54cda561c1f7890 */ /* 0x000fe2000fffe03f */
[----:B------:R-:W-:-:S02]  /*5410*/  IMAD.WIDE.U32 R144, R214, -0x326172a9, RZ ;  /* 0xcd9e8d57d6907825 */ /* 0x000fc400078e00ff */
[----:B------:R-:W-:-:S03]  /*5420*/  FMNMX.FTZ R28, R146, R239, !PT ;  /* 0x000000ef921c7209 */ /* 0x000fc60007810000 */
[----:B------:R-:W-:Y:S02]  /*5430*/  LOP3.LUT R214, R145, UR31, R54, 0x96, !PT ;  /* 0x0000001f91d67c12 */ /* 0x000fe4000f8e9636 */
[----:B---3--:R-:W-:Y:S01]  /*5440*/  FMNMX.FTZ R55, R2, R238, !PT ;  /* 0x000000ee02377209 */ /* 0x008fe20007810000 */
[----:B------:R-:W3:Y:S01]  /*5450*/  SHFL.BFLY PT, R141, R28, 0x2, 0x1f ;  /* 0x0c401f001c8d7f89 */ /* 0x000ee200000e0000 */
[C---:B------:R-:W-:Y:S02]  /*5460*/  LOP3.LUT R239, R144.reuse, 0xff, RZ, 0xc0, !PT ;  /* 0x000000ff90ef7812 */ /* 0x040fe400078ec0ff */
[----:B------:R-:W-:Y:S02]  /*5470*/  LOP3.LUT R162, R144, 0xffff, RZ, 0xc0, !PT ;  /* 0x0000ffff90a27812 */ /* 0x000fe400078ec0ff */
[--C-:B------:R-:W-:Y:S02]  /*5480*/  SHF.R.U32.HI R139, RZ, 0x10, R144.reuse ;  /* 0x00000010ff8b7819 */ /* 0x100fe40000011690 */
[----:B------:R-:W-:Y:S01]  /*5490*/  SHF.R.U32.HI R238, RZ, 0x18, R144 ;  /* 0x00000018ffee7819 */ /* 0x000fe20000011690 */
[----:B------:R-:W-:Y:S01]  /*54a0*/  IMAD.WIDE.U32 R144, R3, -0x2daee0ad, RZ ;  /* 0xd2511f5303907825 */ /* 0x000fe200078e00ff */
[----:B------:R-:W4:Y:S01]  /*54b0*/  SHFL.BFLY PT, R2, R55, 0x1, 0x1f ;  /* 0x0c201f0037027f89 */ /* 0x000f2200000e0000 */
[----:B-1----:R-:W-:-:S03]  /*54c0*/  FMNMX.FTZ R3, R38, R143, !PT ;  /* 0x0000008f26037209 */ /* 0x002fc60007810000 */
[C---:B------:R-:W-:Y:S02]  /*54d0*/  LOP3.LUT R213, R144.reuse, 0xffff, RZ, 0xc0, !PT ;  /* 0x0000ffff90d57812 */ /* 0x040fe400078ec0ff */
[----:B------:R-:W-:Y:S02]  /*54e0*/  SHF.R.U32.HI R38, RZ, 0x10, R144 ;  /* 0x00000010ff267819 */ /* 0x000fe40000011690 */
[----:B------:R-:W-:Y:S02]  /*54f0*/  FSETP.NEU.FTZ.AND P1, PT, R3, -INF , PT ;  /* 0xff8000000300780b */ /* 0x000fe40003f3d000 */
[----:B------:R-:W-:Y:S02]  /*5500*/  LOP3.LUT R143, R144, 0xff, RZ, 0xc0, !PT ;  /* 0x000000ff908f7812 */ /* 0x000fe400078ec0ff */
[----:B---3--:R-:W-:Y:S02]  /*5510*/  FMNMX.FTZ R28, R28, R141, !PT ;  /* 0x0000008d1c1c7209 */ /* 0x008fe40007810000 */
[----:B----4-:R-:W-:-:S02]  /*5520*/  FMNMX.FTZ R2, R55, R2, !PT ;  /* 0x0000000237027209 */ /* 0x010fc40007810000 */
[----:B--2---:R-:W-:Y:S02]  /*5530*/  LOP3.LUT R54, R145, UR32, R14, 0x96, !PT ;  /* 0x0000002091367c12 */ /* 0x004fe4000f8e960e */
[----:B------:R1:W2:Y:S04]  /*5540*/  LDL.LU.64 R14, [R1+0x2f8] ;  /* 0x0002f800010e7983 */ /* 0x0002a80000300a00 */
[----:B------:R-:W-:Y:S04]  /*5550*/  STL [R1+0x44], R54 ;  /* 0x0000443601007387 */ /* 0x000fe80000100800 */
[----:B------:R-:W-:Y:S04]  /*5560*/  STL [R1+0x3c], R213 ;  /* 0x00003cd501007387 */ /* 0x000fe80000100800 */
[----:B------:R3:W-:Y:S04]  /*5570*/  STL [R1+0x34], R38 ;  /* 0x0000342601007387 */ /* 0x0007e80000100800 */
[----:B------:R4:W-:Y:S01]  /*5580*/  STL [R1+0x2f0], R13 ;  /* 0x0002f00d01007387 */ /* 0x0009e20000100800 */
[----:B------:R-:W-:Y:S01]  /*5590*/  SHF.R.U32.HI R145, RZ, 0x18, R144 ;  /* 0x00000018ff917819 */ /* 0x000fe20000011690 */
[----:B---3--:R-:W-:-:S02]  /*55a0*/  FMUL.FTZ R38, R3, c[0x0][0x23c] ;  /* 0x00008f0003267a20 */ /* 0x008fc40000410000 */
[----:B----4-:R-:W3:Y:S03]  /*55b0*/  LDL.LU R13, [R1+0x8] ;  /* 0x00000800010d7983 */ /* 0x010ee60000300800 */
[----:B------:R-:W-:Y:S01]  /*55c0*/  FSEL R38, R38, RZ, P1 ;  /* 0x000000ff26267208 */ /* 0x000fe20000800000 */
[----:B------:R4:W-:Y:S04]  /*55d0*/  STL [R1+0x2ec], R12 ;  /* 0x0002ec0c01007387 */ /* 0x0009e80000100800 */
[--C-:B------:R-:W-:Y:S02]  /*55e0*/  FFMA.FTZ R141, R202, c[0x0][0x23c], -R38.reuse ;  /* 0x00008f00ca8d7a23 */ /* 0x100fe40000010826 */
[----:B------:R-:W-:-:S02]  /*55f0*/  FFMA.FTZ R222, R222, c[0x0][0x23c], -R38 ;  /* 0x00008f00dede7a23 */ /* 0x000fc40000010826 */
[--C-:B------:R-:W-:Y:S02]  /*5600*/  FFMA.FTZ R144, R203, c[0x0][0x23c], -R38.reuse ;  /* 0x00008f00cb907a23 */ /* 0x100fe40000010826 */
[--C-:B------:R-:W-:Y:S02]  /*5610*/  FFMA.FTZ R213, R206, c[0x0][0x23c], -R38.reuse ;  /* 0x00008f00ced57a23 */ /* 0x100fe40000010826 */
[--C-:B------:R-:W-:Y:S02]  /*5620*/  FFMA.FTZ R223, R223, c[0x0][0x23c], -R38.reuse ;  /* 0x00008f00dfdf7a23 */ /* 0x100fe40000010826 */
[--C-:B------:R-:W-:Y:S02]  /*5630*/  FFMA.FTZ R55, R207, c[0x0][0x23c], -R38.reuse ;  /* 0x00008f00cf377a23 */ /* 0x100fe40000010826 */
[--C-:B------:R-:W-:Y:S01]  /*5640*/  FFMA.FTZ R250, R250, c[0x0][0x23c], -R38.reuse ;  /* 0x00008f00fafa7a23 */ /* 0x100fe20000010826 */
[----:B----4-:R-:W4:Y:S04]  /*5650*/  LDL.LU R12, [R1+0x10] ;  /* 0x00001000010c7983 */ /* 0x010f280000300800 */
[----:B------:R1:W-:Y:S01]  /*5660*/  STL [R1+0x2e8], R244 ;  /* 0x0002e8f401007387 */ /* 0x0003e20000100800 */
[----:B------:R-:W-:-:S03]  /*5670*/  FFMA.FTZ R252, R252, c[0x0][0x23c], -R38 ;  /* 0x00008f00fcfc7a23 */ /* 0x000fc60000010826 */
[----:B-1----:R-:W2:Y:S04]  /*5680*/  LDL.LU R244, [R1+0x14] ;  /* 0x0000140001f47983 */ /* 0x002ea80000300800 */
[----:B------:R1:W-:Y:S04]  /*5690*/  STL [R1+0x2e4], R231 ;  /* 0x0002e4e701007387 */ /* 0x0003e80000100800 */
[----:B-1----:R-:W2:Y:S04]  /*56a0*/  LDL.LU R231, [R1+0x54] ;  /* 0x0000540001e77983 */ /* 0x002ea80000300800 */
[----:B------:R1:W-:Y:S04]  /*56b0*/  STL [R1+0x2e0], R219 ;  /* 0x0002e0db01007387 */ /* 0x0003e80000100800 */
[----:B-1----:R-:W2:Y:S04]  /*56c0*/  LDL.LU R219, [R1+0x58] ;  /* 0x0000580001db7983 */ /* 0x002ea80000300800 */
[----:B------:R-:W2:Y:S04]  /*56d0*/  LDL.LU R202, [R1+0xbc] ;  /* 0x0000bc0001ca7983 */ /* 0x000ea80000300800 */
[----:B------:R-:W2:Y:S04]  /*56e0*/  LDL.LU R203, [R1+0xb8] ;  /* 0x0000b80001cb7983 */ /* 0x000ea80000300800 */
[----:B------:R-:W2:Y:S04]  /*56f0*/  LDL.LU R206, [R1+0xac] ;  /* 0x0000ac0001ce7983 */ /* 0x000ea80000300800 */
[----:B------:R-:W2:Y:S04]  /*5700*/  LDL.LU R207, [R1+0xa8] ;  /* 0x0000a80001cf7983 */ /* 0x000ea80000300800 */
[----:B------:R1:W-:Y:S04]  /*5710*/  STL [R1+0xb0], R222 ;  /* 0x0000b0de01007387 */ /* 0x0003e80000100800 */
[----:B-1----:R-:W2:Y:S04]  /*5720*/  LDL.LU R222, [R1+0xa4] ;  /* 0x0000a40001de7983 */ /* 0x002ea80000300800 */
[----:B------:R1:W-:Y:S04]  /*5730*/  STL [R1+0x48], R223 ;  /* 0x000048df01007387 */ /* 0x0003e80000100800 */
[----:B-1----:R-:W2:Y:S04]  /*5740*/  LDL.LU R223, [R1+0x6c] ;  /* 0x00006c0001df7983 */ /* 0x002ea80000300800 */
[----:B------:R1:W-:Y:S04]  /*5750*/  STL [R1+0x40], R250 ;  /* 0x000040fa01007387 */ /* 0x0003e80000100800 */
[----:B-1----:R-:W2:Y:S04]  /*5760*/  LDL.LU R250, [R1+0x60] ;  /* 0x0000600001fa7983 */ /* 0x002ea80000300800 */
[----:B------:R1:W-:Y:S04]  /*5770*/  STL [R1+0x38], R252 ;  /* 0x000038fc01007387 */ /* 0x0003e80000100800 */
[----:B-1----:R-:W2:Y:S01]  /*5780*/  LDL.LU R252, [R1+0x5c] ;  /* 0x00005c0001fc7983 */ /* 0x002ea20000300800 */
[----:B------:R-:W-:-:S02]  /*5790*/  FFMA.FTZ R29, R29, c[0x0][0x23c], -R38 ;  /* 0x00008f001d1d7a23 */ /* 0x000fc40000010826 */
[--C-:B------:R-:W-:Y:S01]  /*57a0*/  FFMA.FTZ R39, R39, c[0x0][0x23c], -R38.reuse ;  /* 0x00008f0027277a23 */ /* 0x100fe20000010826 */
[----:B------:R-:W-:Y:S01]  /*57b0*/  FSETP.NEU.FTZ.AND P2, PT, R2, -INF , PT ;  /* 0xff8000000200780b */ /* 0x000fe20003f5d000 */
[--C-:B------:R-:W-:Y:S02]  /*57c0*/  FFMA.FTZ R7, R7, c[0x0][0x23c], -R38.reuse ;  /* 0x00008f0007077a23 */ /* 0x100fe40000010826 */
[--C-:B------:R-:W-:Y:S02]  /*57d0*/  FFMA.FTZ R6, R6, c[0x0][0x23c], -R38.reuse ;  /* 0x00008f0006067a23 */ /* 0x100fe40000010826 */
[--C-:B------:R-:W-:Y:S02]  /*57e0*/  FFMA.FTZ R41, R41, c[0x0][0x23c], -R38.reuse ;  /* 0x00008f0029297a23 */ /* 0x100fe40000010826 */
[--C-:B------:R-:W-:Y:S02]  /*57f0*/  FFMA.FTZ R225, R225, c[0x0][0x23c], -R38.reuse ;  /* 0x00008f00e1e17a23 */ /* 0x100fe40000010826 */
[----:B---3--:R-:W-:-:S05]  /*5800*/  FFMA.FTZ R13, R13, c[0x0][0x23c], -R38 ;  /* 0x00008f000d0d7a23 */ /* 0x008fca0000010826 */
[----:B------:R1:W-:Y:S04]  /*5810*/  STL [R1+0x30], R13 ;  /* 0x0000300d01007387 */ /* 0x0003e80000100800 */
[----:B-1----:R1:W3:Y:S04]  /*5820*/  LDL.LU R13, [R1+0x2f0] ;  /* 0x0002f000010d7983 */ /* 0x0022e80000300800 */
[----:B------:R-:W-:Y:S04]  /*5830*/  STL [R1+0x2c], R29 ;  /* 0x00002c1d01007387 */ /* 0x000fe80000100800 */
[----:B------:R-:W1:Y:S01]  /*5840*/  SHFL.BFLY PT, R29, R28, 0x1, 0x1f ;  /* 0x0c201f001c1d7f89 */ /* 0x000e6200000e0000 */
[----:B----4-:R-:W-:-:S05]  /*5850*/  FFMA.FTZ R12, R12, c[0x0][0x23c], -R38 ;  /* 0x00008f000c0c7a23 */ /* 0x010fca0000010826 */
[----:B------:R4:W-:Y:S01]  /*5860*/  STL [R1+0x28], R12 ;  /* 0x0000280c01007387 */ /* 0x0009e20000100800 */
[----:B--2---:R-:W-:-:S03]  /*5870*/  FFMA.FTZ R244, R244, c[0x0][0x23c], -R38 ;  /* 0x00008f00f4f47a23 */ /* 0x004fc60000010826 */
[----:B----4-:R2:W4:Y:S04]  /*5880*/  LDL.LU R12, [R1+0x2ec] ;  /* 0x0002ec00010c7983 */ /* 0x0105280000300800 */
[----:B------:R1:W-:Y:S01]  /*5890*/  STL [R1+0x24], R244 ;  /* 0x000024f401007387 */ /* 0x0003e20000100800 */
[----:B------:R-:W-:-:S03]  /*58a0*/  FFMA.FTZ R231, R231, c[0x0][0x23c], -R38 ;  /* 0x00008f00e7e77a23 */ /* 0x000fc60000010826 */
[----:B-1----:R2:W5:Y:S04]  /*58b0*/  LDL.LU R244, [R1+0x2e8] ;  /* 0x0002e80001f47983 */ /* 0x0025680000300800 */
[----:B------:R1:W-:Y:S01]  /*58c0*/  STL [R1+0x18], R231 ;  /* 0x000018e701007387 */ /* 0x0003e20000100800 */
[--C-:B------:R-:W-:Y:S02]  /*58d0*/  FFMA.FTZ R219, R219, c[0x0][0x23c], -R38.reuse ;  /* 0x00008f00dbdb7a23 */ /* 0x100fe40000010826 */
[--C-:B------:R-:W-:Y:S01]  /*58e0*/  FFMA.FTZ R202, R202, c[0x0][0x23c], -R38.reuse ;  /* 0x00008f00caca7a23 */ /* 0x100fe20000010826 */
[----:B-1----:R2:W5:Y:S04]  /*58f0*/  LDL.LU R231, [R1+0x2e4] ;  /* 0x0002e40001e77983 */ /* 0x0025680000300800 */
[----:B------:R1:W-:Y:S04]  /*5900*/  STL [R1+0x14], R219 ;  /* 0x000014db01007387 */ /* 0x0003e80000100800 */
[----:B-1----:R2:W5:Y:S01]  /*5910*/  LDL.LU R219, [R1+0x2e0] ;  /* 0x0002e00001db7983 */ /* 0x0025620000300800 */
[----:B------:R-:W-:-:S05]  /*5920*/  FFMA.FTZ R252, R252, c[0x0][0x23c], -R38 ;  /* 0x00008f00fcfc7a23 */ /* 0x000fca0000010826 */
[----:B------:R1:W-:Y:S04]  /*5930*/  STL [R1+0x10], R252 ;  /* 0x000010fc01007387 */ /* 0x0003e80000100800 */
[----:B------:R-:W-:Y:S04]  /*5940*/  STL [R1+0xe0], R202 ;  /* 0x0000e0ca01007387 */ /* 0x000fe80000100800 */
[----:B------:R2:W-:Y:S01]  /*5950*/  STL [R1+0xdc], R39 ;  /* 0x0000dc2701007387 */ /* 0x0005e20000100800 */
[--C-:B-1----:R-:W-:Y:S02]  /*5960*/  FFMA.FTZ R252, R250, c[0x0][0x23c], -R38.reuse ;  /* 0x00008f00fafc7a23 */ /* 0x102fe40000010826 */
[----:B------:R-:W-:-:S02]  /*5970*/  FFMA.FTZ R250, R223, c[0x0][0x23c], -R38 ;  /* 0x00008f00dffa7a23 */ /* 0x000fc40000010826 */
[--C-:B------:R-:W-:Y:S02]  /*5980*/  FFMA.FTZ R223, R222, c[0x0][0x23c], -R38.reuse ;  /* 0x00008f00dedf7a23 */ /* 0x100fe40000010826 */
[--C-:B--2---:R-:W-:Y:S02]  /*5990*/  FFMA.FTZ R39, R170, c[0x0][0x23c], -R38.reuse ;  /* 0x00008f00aa277a23 */ /* 0x104fe40000010826 */
[--C-:B------:R-:W-:Y:S01]  /*59a0*/  FFMA.FTZ R170, R0, c[0x0][0x23c], -R38.reuse ;  /* 0x00008f0000aa7a23 */ /* 0x100fe20000010826 */
[----:B------:R-:W-:Y:S01]  /*59b0*/  FMNMX.FTZ R0, R28, R29, !PT ;  /* 0x0000001d1c007209 */ /* 0x000fe20007810000 */
[----:B------:R-:W-:Y:S02]  /*59c0*/  FMUL.FTZ R28, R2, c[0x0][0x23c] ;  /* 0x00008f00021c7a20 */ /* 0x000fe40000410000 */
[--C-:B------:R-:W-:Y:S01]  /*59d0*/  FFMA.FTZ R222, R207, c[0x0][0x23c], -R38.reuse ;  /* 0x00008f00cfde7a23 */ /* 0x100fe20000010826 */
[----:B------:R1:W-:Y:S01]  /*59e0*/  STL [R1+0xd8], R39 ;  /* 0x0000d82701007387 */ /* 0x0003e20000100800 */
[----:B------:R-:W-:-:S02]  /*59f0*/  FFMA.FTZ R207, R206, c[0x0][0x23c], -R38 ;  /* 0x00008f00cecf7a23 */ /* 0x000fc40000010826 */
[--C-:B------:R-:W-:Y:S02]  /*5a00*/  FFMA.FTZ R206, R203, c[0x0][0x23c], -R38.reuse ;  /* 0x00008f00cbce7a23 */ /* 0x100fe40000010826 */
[--C-:B------:R-:W-:Y:S02]  /*5a10*/  FFMA.FTZ R203, R50, c[0x0][0x23c], -R38.reuse ;  /* 0x00008f0032cb7a23 */ /* 0x100fe40000010826 */
[--C-:B------:R-:W-:Y:S02]  /*5a20*/  FFMA.FTZ R202, R51, c[0x0][0x23c], -R38.reuse ;  /* 0x00008f0033ca7a23 */ /* 0x100fe40000010826 */
[----:B------:R-:W-:Y:S01]  /*5a30*/  FFMA.FTZ R38, R218, c[0x0][0x23c], -R38 ;  /* 0x00008f00da267a23 */ /* 0x000fe20000010826 */
[----:B------:R-:W-:-:S04]  /*5a40*/  FSETP.NEU.FTZ.AND P1, PT, R0, -INF , PT ;  /* 0xff8000000000780b */ /* 0x000fc80003f3d000 */
[----:B------:R2:W-:Y:S01]  /*5a50*/  STL [R1+0xcc], R38 ;  /* 0x0000cc2601007387 */ /* 0x0005e20000100800 */
[----:B-1----:R-:W-:Y:S01]  /*5a60*/  FSEL R39, R28, RZ, P2 ;  /* 0x000000ff1c277208 */ /* 0x002fe20001000000 */
[----:B------:R-:W-:-:S04]  /*5a70*/  FMUL.FTZ R28, R0, c[0x0][0x23c] ;  /* 0x00008f00001c7a20 */ /* 0x000fc80000410000 */
[--C-:B------:R-:W-:Y:S02]  /*5a80*/  FFMA.FTZ R29, R112, c[0x0][0x23c], -R39.reuse ;  /* 0x00008f00701d7a23 */ /* 0x100fe40000010827 */
[----:B------:R-:W3:Y:S04]  /*5a90*/  LDL.LU R112, [R1+0x90] ;  /* 0x0000900001707983 */ /* 0x000ee80000300800 */
[----:B------:R1:W-:Y:S01]  /*5aa0*/  STL [R1+0xc8], R29 ;  /* 0x0000c81d01007387 */ /* 0x0003e20000100800 */
[----:B--2---:R-:W-:Y:S01]  /*5ab0*/  FSEL R38, R28, RZ, P1 ;  /* 0x000000ff1c267208 */ /* 0x004fe20000800000 */
[--C-:B------:R-:W-:Y:S02]  /*5ac0*/  FFMA.FTZ R28, R117, c[0x0][0x23c], -R39.reuse ;  /* 0x00008f00751c7a23 */ /* 0x100fe40000010827 */
[----:B------:R-:W2:Y:S04]  /*5ad0*/  LDL.LU R117, [R1+0x84] ;  /* 0x0000840001757983 */ /* 0x000ea80000300800 */
[----:B------:R4:W-:Y:S01]  /*5ae0*/  STL [R1+0xc4], R28 ;  /* 0x0000c41c01007387 */ /* 0x0009e20000100800 */
[----:B------:R-:W-:-:S02]  /*5af0*/  FFMA.FTZ R218, R177, c[0x0][0x23c], -R39 ;  /* 0x00008f00b1da7a23 */ /* 0x000fc40000010827 */
[--C-:B-1----:R-:W-:Y:S02]  /*5b00*/  FFMA.FTZ R29, R121, c[0x0][0x23c], -R39.reuse ;  /* 0x00008f00791d7a23 */ /* 0x102fe40000010827 */
[----:B------:R-:W2:Y:S04]  /*5b10*/  LDL.LU R121, [R1+0x80] ;  /* 0x0000800001797983 */ /* 0x000ea80000300800 */
[----:B------:R1:W-:Y:S01]  /*5b20*/  STL [R1+0xc0], R29 ;  /* 0x0000c01d01007387 */ /* 0x0003e20000100800 */
[----:B----4-:R-:W-:-:S03]  /*5b30*/  FFMA.FTZ R28, R129, c[0x0][0x23c], -R39 ;  /* 0x00008f00811c7a23 */ /* 0x010fc60000010827 */
[----:B------:R-:W4:Y:S04]  /*5b40*/  LDL.LU R129, [R1+0x64] ;  /* 0x0000640001817983 */ /* 0x000f280000300800 */
[----:B------:R1:W-:Y:S02]  /*5b50*/  STL [R1+0xbc], R28 ;  /* 0x0000bc1c01007387 */ /* 0x0003e40000100800 */
[--C-:B-1----:R-:W-:Y:S02]  /*5b60*/  FFMA.FTZ R29, R131, c[0x0][0x23c], -R39.reuse ;  /* 0x00008f00831d7a23 */ /* 0x102fe40000010827 */
[----:B------:R-:W3:Y:S04]  /*5b70*/  LDL.LU R131, [R1+0x50] ;  /* 0x0000500001837983 */ /* 0x000ee80000300800 */
[----:B------:R1:W-:Y:S01]  /*5b80*/  STL [R1+0xb8], R29 ;  /* 0x0000b81d01007387 */ /* 0x0003e20000100800 */
[----:B------:R-:W-:-:S03]  /*5b90*/  FFMA.FTZ R28, R173, c[0x0][0x23c], -R39 ;  /* 0x00008f00ad1c7a23 */ /* 0x000fc60000010827 */
[----:B------:R-:W3:Y:S04]  /*5ba0*/  LDL.LU R173, [R1+0x4c] ;  /* 0x00004c0001ad7983 */ /* 0x000ee80000300800 */
[----:B------:R-:W-:Y:S04]  /*5bb0*/  STL [R1+0x58], R28 ;  /* 0x0000581c01007387 */ /* 0x000fe80000100800 */
[----:B------:R-:W3:Y:S01]  /*5bc0*/  LDL.LU R177, [R1] ;  /* 0x0000000001b17983 */ /* 0x000ee20000300800 */
[----:B-1----:R-:W-:-:S03]  /*5bd0*/  FFMA.FTZ R29, R123, c[0x0][0x23c], -R39 ;  /* 0x00008f007b1d7a23 */ /* 0x002fc60000010827 */
[----:B------:R-:W3:Y:S04]  /*5be0*/  LDL.LU R123, [R1+0x74] ;  /* 0x00007400017b7983 */ /* 0x000ee80000300800 */
[----:B------:R1:W-:Y:S02]  /*5bf0*/  STL [R1+0xa8], R29 ;  /* 0x0000a81d01007387 */ /* 0x0003e40000100800 */
[--C-:B-1----:R-:W-:Y:S02]  /*5c00*/  FFMA.FTZ R29, R119, c[0x0][0x23c], -R39.reuse ;  /* 0x00008f00771d7a23 */ /* 0x102fe40000010827 */
[----:B------:R-:W3:Y:S01]  /*5c10*/  LDL.LU R119, [R1+0x4] ;  /* 0x0000040001777983 */ /* 0x000ee20000300800 */
[--C-:B------:R-:W-:Y:S02]  /*5c20*/  FFMA.FTZ R28, R180, c[0x0][0x23c], -R39.reuse ;  /* 0x00008f00b41c7a23 */ /* 0x100fe40000010827 */
[----:B------:R-:W-:-:S02]  /*5c30*/  FFMA.FTZ R51, R185, c[0x0][0x23c], -R39 ;  /* 0x00008f00b9337a23 */ /* 0x000fc40000010827 */
[--C-:B------:R-:W-:Y:S01]  /*5c40*/  FFMA.FTZ R185, R242, c[0x0][0x23c], -R39.reuse ;  /* 0x00008f00f2b97a23 */ /* 0x100fe20000010827 */
[----:B------:R1:W-:Y:S01]  /*5c50*/  STL [R1+0x54], R28 ;  /* 0x0000541c01007387 */ /* 0x0003e20000100800 */
[--C-:B------:R-:W-:Y:S02]  /*5c60*/  FFMA.FTZ R50, R111, c[0x0][0x23c], -R39.reuse ;  /* 0x00008f006f327a23 */ /* 0x100fe40000010827 */
[--C-:B------:R-:W-:Y:S01]  /*5c70*/  FFMA.FTZ R180, R106, c[0x0][0x23c], -R39.reuse ;  /* 0x00008f006ab47a23 */ /* 0x100fe20000010827 */
[----:B------:R1:W-:Y:S01]  /*5c80*/  STL [R1+0xa4], R29 ;  /* 0x0000a41d01007387 */ /* 0x0003e20000100800 */
[--C-:B------:R-:W-:Y:S02]  /*5c90*/  FFMA.FTZ R247, R247, c[0x0][0x23c], -R39.reuse ;  /* 0x00008f00f7f77a23 */ /* 0x100fe40000010827 */
[--C-:B------:R-:W-:Y:S02]  /*5ca0*/  FFMA.FTZ R186, R186, c[0x0][0x23c], -R39.reuse ;  /* 0x00008f00baba7a23 */ /* 0x100fe40000010827 */
[----:B------:R-:W-:-:S02]  /*5cb0*/  FFMA.FTZ R111, R46, c[0x0][0x23c], -R39 ;  /* 0x00008f002e6f7a23 */ /* 0x000fc40000010827 */
[--C-:B------:R-:W-:Y:S02]  /*5cc0*/  FFMA.FTZ R106, R217, c[0x0][0x23c], -R39.reuse ;  /* 0x00008f00d96a7a23 */ /* 0x100fe40000010827 */
[----:B------:R-:W-:Y:S01]  /*5cd0*/  FFMA.FTZ R46, R108, c[0x0][0x23c], -R38 ;  /* 0x00008f006c2e7a23 */ /* 0x000fe20000010826 */
[----:B------:R-:W-:Y:S01]  /*5ce0*/  FSETP.NEU.FTZ.AND P1, PT, R0, -INF , PT ;  /* 0xff8000000000780b */ /* 0x000fe20003f3d000 */
[--C-:B-1----:R-:W-:Y:S02]  /*5cf0*/  FFMA.FTZ R28, R181, c[0x0][0x23c], -R39.reuse ;  /* 0x00008f00b51c7a23 */ /* 0x102fe40000010827 */
[--C-:B------:R-:W-:Y:S02]  /*5d00*/  FFMA.FTZ R181, R251, c[0x0][0x23c], -R39.reuse ;  /* 0x00008f00fbb57a23 */ /* 0x100fe40000010827 */
[--C-:B------:R-:W-:Y:S02]  /*5d10*/  FFMA.FTZ R29, R115, c[0x0][0x23c], -R39.reuse ;  /* 0x00008f00731d7a23 */ /* 0x100fe40000010827 */
[----:B------:R-:W-:Y:S01]  /*5d20*/  FFMA.FTZ R115, R47, c[0x0][0x23c], -R39 ;  /* 0x00008f002f737a23 */ /* 0x000fe20000010827 */
[----:B------:R-:W1:Y:S01]  /*5d30*/  LDC.U8 R251, c[0x0][0x2d8] ;  /* 0x0000b600fffb7b82 */ /* 0x000e620000000000 */
[----:B------:R-:W-:Y:S01]  /*5d40*/  UIADD3 UR10, UR30, 0x1, URZ ;  /* 0x000000011e0a7890 */ /* 0x000fe2000fffe03f */
[----:B-1----:R-:W-:-:S02]  /*5d50*/  ISETP.GE.U32.AND P5, PT, R251, R238, PT ;  /* 0x000000eefb00720c */ /* 0x002fc40003fa6070 */
[C---:B------:R-:W-:Y:S02]  /*5d60*/  PRMT R238, R76.reuse, 0x7610, R238 ;  /* 0x000076104cee7816 */ /* 0x040fe400000000ee */
[----:B------:R-:W-:Y:S02]  /*5d70*/  ISETP.GE.U32.AND P6, PT, R251, R239, PT ;  /* 0x000000effb00720c */ /* 0x000fe40003fc6070 */
[----:B------:R-:W-:Y:S01]  /*5d80*/  PRMT R239, R76, 0x7632, R239 ;  /* 0x000076324cef7816 */ /* 0x000fe200000000ef */
[----:B------:R-:W-:Y:S01]  /*5d90*/  ULOP3.LUT UR10, UR10, UR29, URZ, 0x3c, !UPT ;  /* 0x0000001d0a0a7292 */ /* 0x000fe2000f8e3c3f */
[--C-:B--2---:R-:W-:Y:S02]  /*5da0*/  FFMA.FTZ R121, R121, c[0x0][0x23c], -R39.reuse ;  /* 0x00008f0079797a23 */ /* 0x104fe40000010827 */
[--C-:B----4-:R-:W-:Y:S02]  /*5db0*/  FFMA.FTZ R129, R129, c[0x0][0x23c], -R39.reuse ;  /* 0x00008f0081817a23 */ /* 0x110fe40000010827 */
[----:B---3--:R-:W-:-:S02]  /*5dc0*/  FFMA.FTZ R131, R131, c[0x0][0x23c], -R39 ;  /* 0x00008f0083837a23 */ /* 0x008fc40000010827 */
[--C-:B------:R-:W-:Y:S02]  /*5dd0*/  FFMA.FTZ R173, R173, c[0x0][0x23c], -R39.reuse ;  /* 0x00008f00adad7a23 */ /* 0x100fe40000010827 */
[--C-:B------:R-:W-:Y:S02]  /*5de0*/  FFMA.FTZ R177, R177, c[0x0][0x23c], -R39.reuse ;  /* 0x00008f00b1b17a23 */ /* 0x100fe40000010827 */
[--C-:B------:R-:W-:Y:S02]  /*5df0*/  FFMA.FTZ R123, R123, c[0x0][0x23c], -R39.reuse ;  /* 0x00008f007b7b7a23 */ /* 0x100fe40000010827 */
[--C-:B------:R-:W-:Y:S02]  /*5e00*/  FFMA.FTZ R242, R119, c[0x0][0x23c], -R39.reuse ;  /* 0x00008f0077f27a23 */ /* 0x100fe40000010827 */
[--C-:B------:R-:W-:Y:S02]  /*5e10*/  FFMA.FTZ R119, R117, c[0x0][0x23c], -R39.reuse ;  /* 0x00008f0075777a23 */ /* 0x100fe40000010827 */
[----:B------:R-:W-:-:S02]  /*5e20*/  FFMA.FTZ R117, R112, c[0x0][0x23c], -R39 ;  /* 0x00008f0070757a23 */ /* 0x000fc40000010827 */
[----:B------:R-:W-:Y:S02]  /*5e30*/  FFMA.FTZ R112, R40, c[0x0][0x23c], -R39 ;  /* 0x00008f0028707a23 */ /* 0x000fe40000010827 */
[--C-:B------:R-:W-:Y:S02]  /*5e40*/  FFMA.FTZ R39, R104, c[0x0][0x23c], -R38.reuse ;  /* 0x00008f0068277a23 */ /* 0x100fe40000010826 */
[----:B------:R-:W-:-:S03]  /*5e50*/  FFMA.FTZ R40, R116, c[0x0][0x23c], -R38 ;  /* 0x00008f0074287a23 */ /* 0x000fc60000010826 */
[----:B------:R1:W-:Y:S04]  /*5e60*/  STL [R1+0xa0], R39 ;  /* 0x0000a02701007387 */ /* 0x0003e80000100800 */
[----:B------:R-:W-:Y:S04]  /*5e70*/  STL [R1+0x9c], R46 ;  /* 0x00009c2e01007387 */ /* 0x000fe80000100800 */
[----:B------:R2:W-:Y:S01]  /*5e80*/  STL [R1+0x98], R40 ;  /* 0x0000982801007387 */ /* 0x0005e20000100800 */
[--C-:B-1----:R-:W-:Y:S02]  /*5e90*/  FFMA.FTZ R39, R125, c[0x0][0x23c], -R38.reuse ;  /* 0x00008f007d277a23 */ /* 0x102fe40000010826 */
[----:B------:R-:W-:-:S02]  /*5ea0*/  FFMA.FTZ R38, R136, c[0x0][0x23c], -R38 ;  /* 0x00008f0088267a23 */ /* 0x000fc40000010826 */
[----:B------:R-:W-:Y:S01]  /*5eb0*/  FMUL.FTZ R136, R0, c[0x0][0x23c] ;  /* 0x00008f0000887a20 */ /* 0x000fe20000410000 */
[----:B------:R-:W-:Y:S04]  /*5ec0*/  STL [R1+0x94], R39 ;  /* 0x0000942701007387 */ /* 0x000fe80000100800 */
[----:B------:R-:W-:Y:S01]  /*5ed0*/  FSEL R136, R136, RZ, P1 ;  /* 0x000000ff88887208 */ /* 0x000fe20000800000 */
[----:B------:R1:W-:Y:S04]  /*5ee0*/  STL [R1+0x90], R38 ;  /* 0x0000902601007387 */ /* 0x0003e80000100800 */
[----:B------:R-:W-:-:S02]  /*5ef0*/  FFMA.FTZ R125, R107, c[0x0][0x23c], -R136 ;  /* 0x00008f006b7d7a23 */ /* 0x000fc40000010888 */
[--C-:B------:R-:W-:Y:S02]  /*5f00*/  FFMA.FTZ R217, R153, c[0x0][0x23c], -R136.reuse ;  /* 0x00008f0099d97a23 */ /* 0x100fe40000010888 */
[--C-:B--2---:R-:W-:Y:S02]  /*5f10*/  FFMA.FTZ R40, R154, c[0x0][0x23c], -R136.reuse ;  /* 0x00008f009a287a23 */ /* 0x104fe40000010888 */
[--C-:B------:R-:W-:Y:S02]  /*5f20*/  FFMA.FTZ R230, R230, c[0x0][0x23c], -R136.reuse ;  /* 0x00008f00e6e67a23 */ /* 0x100fe40000010888 */
[--C-:B------:R-:W-:Y:S02]  /*5f30*/  FFMA.FTZ R47, R158, c[0x0][0x23c], -R136.reuse ;  /* 0x00008f009e2f7a23 */ /* 0x100fe40000010888 */
[----:B-1----:R-:W-:-:S05]  /*5f40*/  FFMA.FTZ R38, R127, c[0x0][0x23c], -R136 ;  /* 0x00008f007f267a23 */ /* 0x002fca0000010888 */
[----:B------:R1:W-:Y:S01]  /*5f50*/  STL [R1+0x84], R38 ;  /* 0x0000842601007387 */ /* 0x0003e20000100800 */
        /* <DEDUP_REMOVED lines=10> */
[--C-:B-1----:R-:W-:Y:S02]  /*6000*/  FFMA.FTZ R38, R155, c[0x0][0x23c], -R136.reuse ;  /* 0x00008f009b267a23 */ /* 0x102fe40000010888 */
[----:B------:R-:W-:-:S02]  /*6010*/  FFMA.FTZ R241, R241, c[0x0][0x23c], -R136 ;  /* 0x00008f00f1f17a23 */ /* 0x000fc40000010888 */
[--C-:B------:R-:W-:Y:S01]  /*6020*/  FFMA.FTZ R240, R240, c[0x0][0x23c], -R136.reuse ;  /* 0x00008f00f0f07a23 */ /* 0x100fe20000010888 */
[----:B------:R1:W-:Y:S01]  /*6030*/  STL [R1+0x64], R38 ;  /* 0x0000642601007387 */ /* 0x0003e20000100800 */
[--C-:B------:R-:W-:Y:S02]  /*6040*/  FFMA.FTZ R237, R237, c[0x0][0x23c], -R136.reuse ;  /* 0x00008f00eded7a23 */ /* 0x100fe40000010888 */
[--C-:B------:R-:W-:Y:S02]  /*6050*/  FFMA.FTZ R236, R236, c[0x0][0x23c], -R136.reuse ;  /* 0x00008f00ecec7a23 */ /* 0x100fe40000010888 */
[--C-:B------:R-:W-:Y:S02]  /*6060*/  FFMA.FTZ R116, R148, c[0x0][0x23c], -R136.reuse ;  /* 0x00008f0094747a23 */ /* 0x100fe40000010888 */
[--C-:B------:R-:W-:Y:S02]  /*6070*/  FFMA.FTZ R104, R138, c[0x0][0x23c], -R136.reuse ;  /* 0x00008f008a687a23 */ /* 0x100fe40000010888 */
[----:B------:R-:W-:-:S02]  /*6080*/  FFMA.FTZ R108, R137, c[0x0][0x23c], -R136 ;  /* 0x00008f00896c7a23 */ /* 0x000fc40000010888 */
[--C-:B------:R-:W-:Y:S01]  /*6090*/  FFMA.FTZ R107, R146, c[0x0][0x23c], -R136.reuse ;  /* 0x00008f00926b7a23 */ /* 0x100fe20000010888 */
[----:B------:R-:W-:Y:S01]  /*60a0*/  LOP3.LUT R153, R214, 0xffff, RZ, 0xc0, !PT ;  /* 0x0000ffffd6997812 */ /* 0x000fe200078ec0ff */
[----:B------:R-:W-:Y:S01]  /*60b0*/  FFMA.FTZ R103, R147, c[0x0][0x23c], -R136 ;  /* 0x00008f0093677a23 */ /* 0x000fe20000010888 */
[----:B------:R-:W-:Y:S01]  /*60c0*/  SHF.R.U32.HI R154, RZ, 0x10, R214 ;  /* 0x00000010ff9a7819 */ /* 0x000fe200000116d6 */
[----:B------:R-:W-:Y:S01]  /*60d0*/  MUFU.EX2 R158, R213 ;  /* 0x000000d5009e7308 */ /* 0x000fe20000000800 */
[----:B-1----:R-:W-:Y:S01]  /*60e0*/  FFMA.FTZ R38, R156, c[0x0][0x23c], -R136 ;  /* 0x00008f009c267a23 */ /* 0x002fe20000010888 */
[----:B------:R-:W-:Y:S01]  /*60f0*/  LOP3.LUT R136, R214, 0xff, RZ, 0xc0, !PT ;  /* 0x000000ffd6887812 */ /* 0x000fe200078ec0ff */
[----:B------:R1:W2:Y:S03]  /*6100*/  LDL.LU R148, [R1+0x2dc] ;  /* 0x0002dc0001947983 */ /* 0x0002a60000300800 */
[----:B------:R-:W-:Y:S01]  /*6110*/  ISETP.GE.U32.AND P3, PT, R251, R136, PT ;  /* 0x00000088fb00720c */ /* 0x000fe20003f66070 */
[----:B------:R1:W3:Y:S01]  /*6120*/  LDL.LU R138, [R1+0x2d8] ;  /* 0x0002d800018a7983 */ /* 0x0002e20000300800 */
[----:B------:R-:W-:-:S02]  /*6130*/  SHF.R.U32.HI R136, RZ, 0x18, R214 ;  /* 0x00000018ff887819 */ /* 0x000fc400000116d6 */
[----:B------:R-:W-:Y:S01]  /*6140*/  SHF.R.U32.HI R153, RZ, 0x8, R153 ;  /* 0x00000008ff997819 */ /* 0x000fe20000011699 */
[----:B------:R-:W-:Y:S01]  /*6150*/  MUFU.EX2 R214, R144 ;  /* 0x0000009000d67308 */ /* 0x000fe20000000800 */
[----:B------:R-:W-:Y:S01]  /*6160*/  ISETP.GE.U32.AND P2, PT, R251, R136, PT ;  /* 0x00000088fb00720c */ /* 0x000fe20003f46070 */
[----:B------:R1:W4:Y:S01]  /*6170*/  LDL.LU R147, [R1+0x2d4] ;  /* 0x0002d40001937983 */ /* 0x0003220000300800 */
[----:B------:R-:W-:Y:S02]  /*6180*/  LOP3.LUT R153, R153, 0xffff, RZ, 0xc0, !PT ;  /* 0x0000ffff99997812 */ /* 0x000fe400078ec0ff */
[----:B------:R-:W-:Y:S01]  /*6190*/  LOP3.LUT R154, R154, 0xff, RZ, 0xc0, !PT ;  /* 0x000000ff9a9a7812 */ /* 0x000fe200078ec0ff */
[----:B------:R1:W4:Y:S02]  /*61a0*/  LDL.LU R137, [R1+0x2d0] ;  /* 0x0002d00001897983 */ /* 0x0003240000300800 */
[----:B------:R-:W1:Y:S01]  /*61b0*/  MUFU.EX2 R136, R141 ;  /* 0x0000008d00887308 */ /* 0x000e620000000800 */
[C---:B------:R-:W-:Y:S01]  /*61c0*/  ISETP.GE.U32.AND P4, PT, R251.reuse, R153, PT ;  /* 0x00000099fb00720c */ /* 0x040fe20003f86070 */
[----:B------:R-:W-:Y:S01]  /*61d0*/  @!P3 HADD2 R151, -R238.H0_H0, -RZ.H0_H0 ;  /* 0xa00000ffee97b230 */ /* 0x000fe20000000900 */
[----:B------:R-:W-:Y:S01]  /*61e0*/  ISETP.GE.U32.AND P1, PT, R251, R154, PT ;  /* 0x0000009afb00720c */ /* 0x000fe20003f26070 */
[----:B------:R2:W4:Y:S01]  /*61f0*/  LDL.LU R146, [R1+0x2cc] ;  /* 0x0002cc0001927983 */ /* 0x0005220000300800 */
[----:B-1----:R-:W-:Y:S01]  /*6200*/  FADD.FTZ R76, R136, R214 ;  /* 0x000000d6884c7221 */ /* 0x002fe20000010000 */
[----:B------:R-:W-:-:S08]  /*6210*/  F2FP.PACK_AB R214, R214, R136 ;  /* 0x00000088d6d6723e */ /* 0x000fd000000000ff */
[----:B------:R-:W-:Y:S01]  /*6220*/  @!P4 HADD2 R135, -R239.H0_H0, -RZ.H0_H0 ;  /* 0xa00000ffef87c230 */ /* 0x000fe20000000900 */
[----:B------:R-:W-:Y:S01]  /*6230*/  PRMT R136, R238, 0x5410, R239 ;  /* 0x00005410ee887816 */ /* 0x000fe200000000ef */
[----:B------:R1:W1:Y:S01]  /*6240*/  MUFU.EX2 R153, R55 ;  /* 0x0000003700997308 */ /* 0x0002620000000800 */
[C---:B------:R-:W-:Y:S01]  /*6250*/  PRMT R159, R214.reuse, 0x7632, R159 ;  /* 0x00007632d69f7816 */ /* 0x040fe2000000009f */
[----:B------:R-:W-:Y:S01]  /*6260*/  @!P1 HADD2 R142, -R214.H0_H0, -RZ.H0_H0 ;  /* 0xa00000ffd68e9230 */ /* 0x000fe20000000900 */
[----:B------:R-:W-:Y:S01]  /*6270*/  @!P3 PRMT R238, R151, 0x5410, RZ ;  /* 0x0000541097eeb816 */ /* 0x000fe200000000ff */
[----:B------:R1:W4:Y:S01]  /*6280*/  LDL.LU R141, [R1+0x2c8] ;  /* 0x0002c800018d7983 */ /* 0x0003220000300800 */
[----:B------:R-:W-:Y:S02]  /*6290*/  LOP3.LUT R151, R139, 0xff, RZ, 0xc0, !PT ;  /* 0x000000ff8b977812 */ /* 0x000fe400078ec0ff */
[----:B------:R-:W-:Y:S01]  /*62a0*/  @!P4 PRMT R239, R135, 0x5410, RZ ;  /* 0x0000541087efc816 */ /* 0x000fe200000000ff */
[----:B------:R-:W-:Y:S01]  /*62b0*/  @!P2 HADD2 R150, -R159.H0_H0, -RZ.H0_H0 ;  /* 0xa00000ff9f96a230 */ /* 0x000fe20000000900 */
[----:B------:R-:W-:-:S02]  /*62c0*/  PRMT R135, R214, 0x5410, R159 ;  /* 0x00005410d6877816 */ /* 0x000fc4000000009f */
[----:B------:R-:W-:Y:S01]  /*62d0*/  PRMT R156, R73, 0x7632, R156 ;  /* 0x00007632499c7816 */ /* 0x000fe2000000009c */
[----:B------:R-:W-:Y:S01]  /*62e0*/  FADD.FTZ R76, R158, R76 ;  /* 0x0000004c9e4c7221 */ /* 0x000fe20000010000 */
[----:B------:R-:W-:Y:S01]  /*62f0*/  @!P1 PRMT R214, R142, 0x5410, RZ ;  /* 0x000054108ed69816 */ /* 0x000fe200000000ff */
[----:B------:R1:W4:Y:S01]  /*6300*/  LDL.LU R144, [R1+0x2c4] ;  /* 0x0002c40001907983 */ /* 0x0003220000300800 */
[----:B------:R-:W-:Y:S02]  /*6310*/  ISETP.GE.U32.AND P3, PT, R251, R151, PT ;  /* 0x00000097fb00720c */ /* 0x000fe40003f66070 */
[----:B------:R-:W-:Y:S01]  /*6320*/  LOP3.LUT R142, R54, 0xffff, RZ, 0xc0, !PT ;  /* 0x0000ffff368e7812 */ /* 0x000fe200078ec0ff */
[----:B------:R1:W4:Y:S01]  /*6330*/  LDL.LU R139, [R1+0x2c0] ;  /* 0x0002c000018b7983 */ /* 0x0003220000300800 */
[----:B------:R-:W-:Y:S02]  /*6340*/  PRMT R151, R73, 0x7610, R151 ;  /* 0x0000761049977816 */ /* 0x000fe40000000097 */
[----:B------:R-:W-:-:S03]  /*6350*/  SHF.R.U32.HI R142, RZ, 0x8, R142 ;  /* 0x00000008ff8e7819 */ /* 0x000fc6000001168e */
[----:B------:R-:W-:Y:S01]  /*6360*/  @!P6 HADD2 R149, -R151.H0_H0, -RZ.H0_H0 ;  /* 0xa00000ff9795e230 */ /* 0x000fe20000000900 */
[----:B------:R-:W-:Y:S02]  /*6370*/  LOP3.LUT R73, R142, 0xffff, RZ, 0xc0, !PT ;  /* 0x0000ffff8e497812 */ /* 0x000fe400078ec0ff */
[----:B------:R-:W-:Y:S02]  /*6380*/  PRMT R142, R151, 0x5410, R156 ;  /* 0x00005410978e7816 */ /* 0x000fe4000000009c */
[----:B------:R-:W-:Y:S02]  /*6390*/  @!P6 PRMT R151, R149, 0x5410, RZ ;  /* 0x000054109597e816 */ /* 0x000fe400000000ff */
[----:B------:R-:W-:Y:S02]  /*63a0*/  @!P2 PRMT R159, R150, 0x5410, RZ ;  /* 0x00005410969fa816 */ /* 0x000fe400000000ff */
[----:B------:R-:W-:Y:S02]  /*63b0*/  ISETP.GE.U32.AND P6, PT, R251, R73, PT ;  /* 0x00000049fb00720c */ /* 0x000fe40003fc6070 */
[----:B------:R-:W-:-:S02]  /*63c0*/  SHF.R.U32.HI R150, RZ, 0x8, R162 ;  /* 0x00000008ff967819 */ /* 0x000fc400000116a2 */
[----:B------:R-:W-:Y:S02]  /*63d0*/  LOP3.LUT R73, R233, UR10, RZ, 0x3c, !PT ;  /* 0x0000000ae9497c12 */ /* 0x000fe4000f8e3cff */
[----:B------:R-:W-:-:S03]  /*63e0*/  LOP3.LUT R150, R150, 0xffff, RZ, 0xc0, !PT ;  /* 0x0000ffff96967812 */ /* 0x000fc600078ec0ff */
[----:B-1----:R-:W-:Y:S01]  /*63f0*/  IMAD.WIDE.U32 R54, R73, -0x326172a9, RZ ;  /* 0xcd9e8d5749367825 */ /* 0x002fe200078e00ff */
[C---:B------:R-:W-:Y:S02]  /*6400*/  ISETP.GE.U32.AND P1, PT, R251.reuse, R150, PT ;  /* 0x00000096fb00720c */ /* 0x040fe40003f26070 */
[----:B------:R-:W-:Y:S01]  /*6410*/  ISETP.GE.U32.AND P4, PT, R251, R143, PT ;  /* 0x0000008ffb00720c */ /* 0x000fe20003f86070 */
[----:B------:R-:W-:Y:S01]  /*6420*/  FADD.FTZ R150, R153, R76 ;  /* 0x0000004c99967221 */ /* 0x000fe20000010000 */
[----:B------:R-:W-:Y:S01]  /*6430*/  LOP3.LUT R76, R55, UR20, R166, 0x96, !PT ;  /* 0x00000014374c7c12 */ /* 0x000fe2000f8e96a6 */
[----:B------:R1:W4:Y:S01]  /*6440*/  LDL.LU R143, [R1+0x2bc] ;  /* 0x0002bc00018f7983 */ /* 0x0003220000300800 */
[----:B------:R-:W-:Y:S02]  /*6450*/  LOP3.LUT R73, R161, UR18, R54, 0x96, !PT ;  /* 0x00000012a1497c12 */ /* 0x000fe4000f8e9636 */
[----:B------:R-:W-:Y:S02]  /*6460*/  ISETP.GE.U32.AND P2, PT, R251, R145, PT ;  /* 0x00000091fb00720c */ /* 0x000fe40003f46070 */
[----:B------:R1:W4:Y:S01]  /*6470*/  LDL.LU R145, [R1+0x2b8] ;  /* 0x0002b80001917983 */ /* 0x0003220000300800 */
[----:B------:R-:W-:Y:S01]  /*6480*/  F2FP.PACK_AB R158, R153, R158 ;  /* 0x0000009e999e723e */ /* 0x000fe200000000ff */
[----:B------:R-:W-:-:S02]  /*6490*/  IMAD.WIDE.U32 R160, R76, -0x2daee0ad, RZ ;  /* 0xd2511f534ca07825 */ /* 0x000fc400078e00ff */
[----:B------:R1:W4:Y:S02]  /*64a0*/  LDL.LU R162, [R1+0x2b4] ;  /* 0x0002b40001a27983 */ /* 0x0003240000300800 */
[----:B------:R-:W-:Y:S02]  /*64b0*/  IMAD.WIDE.U32 R154, R73, -0x2daee0ad, RZ ;  /* 0xd2511f53499a7825 */ /* 0x000fe400078e00ff */
[----:B------:R-:W4:Y:S04]  /*64c0*/  LDL.LU R213, [R1+0x2b0] ;  /* 0x0002b00001d57983 */ /* 0x000f280000300800 */
[----:B------:R-:W4:Y:S01]  /*64d0*/  LDL.LU R153, [R1+0xb0] ;  /* 0x0000b00001997983 */ /* 0x000f220000300800 */
[----:B------:R-:W-:Y:S02]  /*64e0*/  LOP3.LUT R76, R161, UR17, R234, 0x96, !PT ;  /* 0x00000011a14c7c12 */ /* 0x000fe4000f8e96ea */
[----:B------:R-:W-:Y:S01]  /*64f0*/  LOP3.LUT R73, R155, UR15, R160, 0x96, !PT ;  /* 0x0000000f9b497c12 */ /* 0x000fe2000f8e96a0 */
[----:B------:R-:W4:Y:S04]  /*6500*/  LDL.LU R149, [R1+0x48] ;  /* 0x0000480001957983 */ /* 0x000f280000300800 */
[----:B------:R1:W4:Y:S04]  /*6510*/  LDL.LU.64 R160, [R1+0x2a8] ;  /* 0x0002a80001a07983 */ /* 0x0003280000300a00 */
[----:B------:R-:W-:Y:S04]  /*6520*/  STL.64 [R1+0x2a0], R10 ;  /* 0x0002a00a01007387 */ /* 0x000fe80000100a00 */
[----:B------:R1:W-:Y:S04]  /*6530*/  STL.64 [R1+0x298], R8 ;  /* 0x0002980801007387 */ /* 0x0003e80000100a00 */
[----:B-1----:R-:W4:Y:S04]  /*6540*/  LDL.LU R9, [R1+0x44] ;  /* 0x0000440001097983 */ /* 0x002f280000300800 */
[----:B------:R-:W-:Y:S01]  /*6550*/  STL [R1+0x294], R168 ;  /* 0x000294a801007387 */ /* 0x000fe20000100800 */
[----:B------:R-:W-:-:S03]  /*6560*/  IMAD.WIDE.U32 R10, R76, -0x326172a9, RZ ;  /* 0xcd9e8d574c0a7825 */ /* 0x000fc600078e00ff */
[----:B------:R-:W-:Y:S04]  /*6570*/  STL [R1+0x290], R0 ;  /* 0x0002900001007387 */ /* 0x000fe80000100800 */
[----:B------:R-:W-:Y:S04]  /*6580*/  STL.64 [R1+0x288], R238 ;  /* 0x000288ee01007387 */ /* 0x000fe80000100a00 */
[----:B------:R1:W-:Y:S04]  /*6590*/  STL.64 [R1+0x280], R164 ;  /* 0x000280a401007387 */ /* 0x0003e80000100a00 */
[----:B------:R1:W-:Y:S02]  /*65a0*/  STL.64 [R1+0x278], R2 ;  /* 0x0002780201007387 */ /* 0x0003e40000100a00 */
[----:B-1----:R-:W-:-:S05]  /*65b0*/  IMAD.WIDE.U32 R164, R246, -0x326172a9, RZ ;  /* 0xcd9e8d57f6a47825 */ /* 0x002fca00078e00ff */
[----:B------:R-:W-:-:S05]  /*65c0*/  LOP3.LUT R76, R11, UR16, R164, 0x96, !PT ;  /* 0x000000100b4c7c12 */ /* 0x000fca000f8e96a4 */
[----:B------:R-:W-:-:S05]  /*65d0*/  IMAD.WIDE.U32 R2, R76, -0x2daee0ad, RZ ;  /* 0xd2511f534c027825 */ /* 0x000fca00078e00ff */
[----:B------:R-:W-:Y:S01]  /*65e0*/  LOP3.LUT R76, R3, UR13, R154, 0x96, !PT ;  /* 0x0000000d034c7c12 */ /* 0x000fe2000f8e969a */
[----:B------:R-:W-:-:S04]  /*65f0*/  IMAD.WIDE.U32 R238, R73, -0x326172a9, RZ ;  /* 0xcd9e8d5749ee7825 */ /* 0x000fc800078e00ff */
[----:B------:R-:W-:Y:S01]  /*6600*/  IMAD.WIDE.U32 R154, R76, -0x326172a9, RZ ;  /* 0xcd9e8d574c9a7825 */ /* 0x000fe200078e00ff */
[----:B------:R-:W-:-:S04]  /*6610*/  @!P1 HADD2 R140, -R156.H0_H0, -RZ.H0_H0 ;  /* 0xa00000ff9c8c9230 */ /* 0x000fc80000000900 */
[----:B------:R-:W-:Y:S02]  /*6620*/  LOP3.LUT R76, R155, UR12, R238, 0x96, !PT ;  /* 0x0000000c9b4c7c12 */ /* 0x000fe4000f8e96ee */
[----:B------:R-:W-:Y:S02]  /*6630*/  PRMT R157, R158, 0x7632, R157 ;  /* 0x000076329e9d7816 */ /* 0x000fe4000000009d */
[----:B------:R-:W-:Y:S02]  /*6640*/  LOP3.LUT R73, R239, UR14, R10, 0x96, !PT ;  /* 0x0000000eef497c12 */ /* 0x000fe4000f8e960a */
[----:B------:R-:W-:-:S03]  /*6650*/  @!P1 PRMT R156, R140, 0x5410, RZ ;  /* 0x000054108c9c9816 */ /* 0x000fc600000000ff */
[----:B------:R-:W-:-:S05]  /*6660*/  IMAD.WIDE.U32 R10, R73, -0x2daee0ad, RZ ;  /* 0xd2511f53490a7825 */ /* 0x000fca00078e00ff */
[----:B------:R-:W-:-:S05]  /*6670*/  LOP3.LUT R73, R11, UR11, R2, 0x96, !PT ;  /* 0x0000000b0b497c12 */ /* 0x000fca000f8e9602 */
[----:B------:R-:W-:-:S05]  /*6680*/  IMAD.WIDE.U32 R238, R73, -0x326172a9, RZ ;  /* 0xcd9e8d5749ee7825 */ /* 0x000fca00078e00ff */
[----:B------:R-:W-:Y:S02]  /*6690*/  LOP3.LUT R73, R239, UR31, R154, 0x96, !PT ;  /* 0x0000001fef497c12 */ /* 0x000fe4000f8e969a */
[----:B------:R-:W-:Y:S02]  /*66a0*/  SHF.R.U32.HI R154, RZ, 0x18, R238 ;  /* 0x00000018ff9a7819 */ /* 0x000fe400000116ee */
[----:B------:R-:W-:Y:S02]  /*66b0*/  LOP3.LUT R3, R238, 0xffff, RZ, 0xc0, !PT ;  /* 0x0000ffffee037812 */ /* 0x000fe400078ec0ff */
[----:B------:R-:W4:Y:S04]  /*66c0*/  LDL.LU R239, [R1+0x40] ;  /* 0x0000400001ef7983 */ /* 0x000f280000300800 */
[----:B------:R-:W4:Y:S04]  /*66d0*/  LDL.LU R0, [R1+0x38] ;  /* 0x0000380001007983 */ /* 0x000f280000300800 */
[----:B------:R-:W4:Y:S01]  /*66e0*/  LDL.LU R168, [R1+0x34] ;  /* 0x0000340001a87983 */ /* 0x000f220000300800 */
[----:B--2---:R-:W-:-:S02]  /*66f0*/  @!P5 HADD2 R148, -R157.H0_H0, -RZ.H0_H0 ;  /* 0xa00000ff9d94d230 */ /* 0x004fc40000000900 */
[----:B---3--:R-:W-:Y:S01]  /*6700*/  @!P3 HADD2 R138, -R158.H0_H0, -RZ.H0_H0 ;  /* 0xa00000ff9e8ab230 */ /* 0x008fe20000000900 */
[----:B----4-:R-:W1:Y:S08]  /*6710*/  MUFU.EX2 R155, R153 ;  /* 0x00000099009b7308 */ /* 0x010e700000000800 */
[----:B------:R-:W2:Y:S01]  /*6720*/  MUFU.EX2 R153, R149 ;  /* 0x0000009500997308 */ /* 0x000ea20000000800 */
[----:B------:R-:W-:-:S04]  /*6730*/  LOP3.LUT R140, R9, 0xff, RZ, 0xc0, !PT ;  /* 0x000000ff098c7812 */ /* 0x000fc800078ec0ff */
[----:B------:R-:W-:Y:S02]  /*6740*/  ISETP.GE.U32.AND P1, PT, R251, R140, PT ;  /* 0x0000008cfb00720c */ /* 0x000fe40003f26070 */
[----:B------:R-:W-:Y:S02]  /*6750*/  PRMT R140, R158, 0x5410, R157 ;  /* 0x000054109e8c7816 */ /* 0x000fe4000000009d */
[----:B------:R-:W-:Y:S01]  /*6760*/  @!P5 PRMT R157, R148, 0x5410, RZ ;  /* 0x00005410949dd816 */ /* 0x000fe200000000ff */
[--C-:B-1----:R-:W-:Y:S01]  /*6770*/  FADD.FTZ R148, R155, R150.reuse ;  /* 0x000000969b947221 */ /* 0x102fe20000010000 */
[C---:B--2---:R-:W-:Y:S02]  /*6780*/  F2FP.PACK_AB R155, R153.reuse, R155 ;  /* 0x0000009b999b723e */ /* 0x044fe400000000ff */
[C---:B------:R-:W-:Y:S01]  /*6790*/  PRMT R150, R72.reuse, 0x7610, R150 ;  /* 0x0000761048967816 */ /* 0x040fe20000000096 */
[----:B------:R-:W-:Y:S01]  /*67a0*/  FADD.FTZ R148, R153, R148 ;  /* 0x0000009499947221 */ /* 0x000fe20000010000 */
[----:B------:R-:W-:-:S02]  /*67b0*/  PRMT R153, R72, 0x7632, R153 ;  /* 0x0000763248997816 */ /* 0x000fc40000000099 */
[----:B------:R-:W-:Y:S02]  /*67c0*/  SHF.R.U32.HI R72, RZ, 0x18, R9 ;  /* 0x00000018ff487819 */ /* 0x000fe40000011609 */
[----:B------:R-:W-:Y:S01]  /*67d0*/  @!P3 PRMT R158, R138, 0x5410, RZ ;  /* 0x000054108a9eb816 */ /* 0x000fe200000000ff */
[----:B------:R-:W-:Y:S01]  /*67e0*/  @!P1 HADD2 R147, -R150.H0_H0, -RZ.H0_H0 ;  /* 0xa00000ff96939230 */ /* 0x000fe20000000900 */
[----:B------:R-:W-:Y:S02]  /*67f0*/  ISETP.GE.U32.AND P3, PT, R251, R72, PT ;  /* 0x00000048fb00720c */ /* 0x000fe40003f66070 */
[----:B------:R-:W-:Y:S02]  /*6800*/  PRMT R138, R150, 0x5410, R153 ;  /* 0x00005410968a7816 */ /* 0x000fe40000000099 */
[----:B------:R-:W-:Y:S02]  /*6810*/  @!P1 PRMT R150, R147, 0x5410, RZ ;  /* 0x0000541093969816 */ /* 0x000fe400000000ff */
[----:B------:R-:W-:-:S02]  /*6820*/  ISETP.GE.U32.AND P1, PT, R251, R154, PT ;  /* 0x0000009afb00720c */ /* 0x000fc40003f26070 */
[----:B------:R-:W-:Y:S01]  /*6830*/  PRMT R154, R155, 0x7632, R154 ;  /* 0x000076329b9a7816 */ /* 0x000fe2000000009a */
[----:B------:R-:W-:-:S04]  /*6840*/  @!P6 HADD2 R137, -R153.H0_H0, -RZ.H0_H0 ;  /* 0xa00000ff9989e230 */ /* 0x000fc80000000900 */
[----:B------:R-:W-:Y:S01]  /*6850*/  @!P3 HADD2 R146, -R154.H0_H0, -RZ.H0_H0 ;  /* 0xa00000ff9a92b230 */ /* 0x000fe20000000900 */
[----:B------:R-:W-:Y:S02]  /*6860*/  @!P6 PRMT R153, R137, 0x5410, RZ ;  /* 0x000054108999e816 */ /* 0x000fe400000000ff */
[----:B------:R-:W-:Y:S02]  /*6870*/  PRMT R137, R155, 0x5410, R154 ;  /* 0x000054109b897816 */ /* 0x000fe4000000009a */
[----:B------:R-:W-:Y:S02]  /*6880*/  @!P3 PRMT R154, R146, 0x5410, RZ ;  /* 0x00005410929ab816 */ /* 0x000fe400000000ff */
[----:B------:R-:W2:Y:S01]  /*6890*/  LDL.LU R146, [R1+0x3c] ;  /* 0x00003c0001927983 */ /* 0x000ea20000300800 */
[----:B------:R-:W-:Y:S02]  /*68a0*/  SHF.R.U32.HI R72, RZ, 0x10, R9 ;  /* 0x00000010ff487819 */ /* 0x000fe40000011609 */
[----:B------:R-:W-:-:S02]  /*68b0*/  LOP3.LUT R149, R238, 0xff, RZ, 0xc0, !PT ;  /* 0x000000ffee957812 */ /* 0x000fc400078ec0ff */
[----:B------:R-:W-:Y:S02]  /*68c0*/  LOP3.LUT R72, R72, 0xff, RZ, 0xc0, !PT ;  /* 0x000000ff48487812 */ /* 0x000fe400078ec0ff */
[C---:B------:R-:W-:Y:S02]  /*68d0*/  ISETP.GE.U32.AND P5, PT, R251.reuse, R149, PT ;  /* 0x00000095fb00720c */ /* 0x040fe40003fa6070 */
[----:B------:R-:W-:Y:S02]  /*68e0*/  ISETP.GE.U32.AND P6, PT, R251, R72, PT ;  /* 0x00000048fb00720c */ /* 0x000fe40003fc6070 */
[----:B------:R-:W-:Y:S01]  /*68f0*/  SHF.R.U32.HI R149, RZ, 0x10, R238 ;  /* 0x00000010ff957819 */ /* 0x000fe200000116ee */
[----:B------:R-:W-:Y:S03]  /*6900*/  MUFU.EX2 R147, R249 ;  /* 0x000000f900937308 */ /* 0x000fe60000000800 */
[----:B------:R-:W-:-:S05]  /*6910*/  LOP3.LUT R149, R149, 0xff, RZ, 0xc0, !PT ;  /* 0x000000ff95957812 */ /* 0x000fca00078ec0ff */
[----:B------:R-:W-:Y:S01]  /*6920*/  MUFU.EX2 R238, R248 ;  /* 0x000000f800ee7308 */ /* 0x000fe20000000800 */
[----:B------:R-:W-:Y:S01]  /*6930*/  ISETP.GE.U32.AND P3, PT, R251, R149, PT ;  /* 0x00000095fb00720c */ /* 0x000fe20003f66070 */
[----:B------:R-:W-:-:S05]  /*6940*/  @!P6 HADD2 R141, -R155.H0_H0, -RZ.H0_H0 ;  /* 0xa00000ff9b8de230 */ /* 0x000fca0000000900 */
[----:B------:R-:W-:Y:S01]  /*6950*/  @!P6 PRMT R155, R141, 0x5410, RZ ;  /* 0x000054108d9be816 */ /* 0x000fe200000000ff */
[----:B------:R-:W-:Y:S01]  /*6960*/  IMAD.WIDE.U32 R8, R76, -0x2daee0ad, RZ ;  /* 0xd2511f534c087825 */ /* 0x000fe200078e00ff */
[----:B------:R-:W1:Y:S08]  /*6970*/  MUFU.EX2 R149, R239 ;  /* 0x000000ef00957308 */ /* 0x000e700000000800 */
[----:B------:R-:W3:Y:S01]  /*6980*/  MUFU.EX2 R0, R0 ;  /* 0x0000000000007308 */ /* 0x000ee20000000800 */
[----:B-1----:R-:W-:Y:S01]  /*6990*/  FADD.FTZ R148, R149, R148 ;  /* 0x0000009495947221 */ /* 0x002fe20000010000 */
[----:B------:R-:W-:-:S02]  /*69a0*/  LOP3.LUT R168, R168, 0xff, RZ, 0xc0, !PT ;  /* 0x000000ffa8a87812 */ /* 0x000fc400078ec0ff */
[----:B---3--:R-:W-:Y:S02]  /*69b0*/  F2FP.PACK_AB R149, R0, R149 ;  /* 0x000000950095723e */ /* 0x008fe400000000ff */
[----:B------:R-:W-:Y:S02]  /*69c0*/  LOP3.LUT R249, R9, UR32, R10, 0x96, !PT ;  /* 0x0000002009f97c12 */ /* 0x000fe4000f8e960a */
[----:B------:R1:W3:Y:S01]  /*69d0*/  LDL.LU.64 R10, [R1+0x2a0] ;  /* 0x0002a000010a7983 */ /* 0x0002e20000300a00 */
[C---:B------:R-:W-:Y:S02]  /*69e0*/  LOP3.LUT R72, R8.reuse, 0xff, RZ, 0xc0, !PT ;  /* 0x000000ff08487812 */ /* 0x040fe400078ec0ff */
[----:B------:R-:W-:Y:S02]  /*69f0*/  LOP3.LUT R76, R8, 0xffff, RZ, 0xc0, !PT ;  /* 0x0000ffff084c7812 */ /* 0x000fe400078ec0ff */
[--C-:B------:R-:W-:Y:S02]  /*6a00*/  SHF.R.U32.HI R248, RZ, 0x10, R8.reuse ;  /* 0x00000010fff87819 */ /* 0x100fe40000011608 */
[----:B------:R-:W-:-:S02]  /*6a10*/  SHF.R.U32.HI R2, RZ, 0x18, R8 ;  /* 0x00000018ff027819 */ /* 0x000fc40000011608 */
[----:B------:R1:W4:Y:S04]  /*6a20*/  LDL.LU.64 R8, [R1+0x298] ;  /* 0x0002980001087983 */ /* 0x0003280000300a00 */
[----:B------:R-:W3:Y:S01]  /*6a30*/  LDL.LU R239, [R1+0x2c] ;  /* 0x00002c0001ef7983 */ /* 0x000ee20000300800 */
[----:B--2---:R-:W-:Y:S01]  /*6a40*/  SHF.R.U32.HI R141, RZ, 0x8, R146 ;  /* 0x00000008ff8d7819 */ /* 0x004fe20000011692 */
[----:B------:R-:W-:Y:S01]  /*6a50*/  FADD.FTZ R146, R147, R152 ;  /* 0x0000009893927221 */ /* 0x000fe20000010000 */
[C---:B------:R-:W-:Y:S02]  /*6a60*/  F2FP.PACK_AB R152, R238.reuse, R147 ;  /* 0x00000093ee98723e */ /* 0x040fe400000000ff */
[----:B------:R-:W-:Y:S01]  /*6a70*/  LOP3.LUT R141, R141, 0xffff, RZ, 0xc0, !PT ;  /* 0x0000ffff8d8d7812 */ /* 0x000fe200078ec0ff */
[----:B------:R-:W-:Y:S01]  /*6a80*/  FADD.FTZ R146, R238, R146 ;  /* 0x00000092ee927221 */ /* 0x000fe20000010000 */
[----:B------:R-:W-:-:S02]  /*6a90*/  PRMT R147, R152, 0x7632, R147 ;  /* 0x0000763298937816 */ /* 0x000fc40000000093 */
[----:B------:R-:W-:Y:S01]  /*6aa0*/  ISETP.GE.U32.AND P6, PT, R251, R141, PT ;  /* 0x0000008dfb00720c */ /* 0x000fe20003fc6070 */
[----:B------:R-:W-:Y:S01]  /*6ab0*/  @!P4 HADD2 R144, -R152.H0_H0, -RZ.H0_H0 ;  /* 0xa00000ff9890c230 */ /* 0x000fe20000000900 */
[----:B------:R2:W1:Y:S01]  /*6ac0*/  MUFU.EX2 R238, R245 ;  /* 0x000000f500ee7308 */ /* 0x0004620000000800 */
[----:B------:R-:W-:-:S03]  /*6ad0*/  PRMT R141, R152, 0x5410, R147 ;  /* 0x00005410988d7816 */ /* 0x000fc60000000093 */
[----:B------:R-:W-:-:S04]  /*6ae0*/  @!P4 PRMT R152, R144, 0x5410, RZ ;  /* 0x000054109098c816 */ /* 0x000fc800000000ff */
[----:B------:R1:W1:Y:S01]  /*6af0*/  MUFU.EX2 R144, R221 ;  /* 0x000000dd00907308 */ /* 0x0002620000000800 */
[----:B--2---:R-:W-:Y:S01]  /*6b00*/  FADD.FTZ R245, R0, R148 ;  /* 0x0000009400f57221 */ /* 0x004fe20000010000 */
[----:B------:R-:W-:Y:S01]  /*6b10*/  LOP3.LUT R148, R73, 0xffff, RZ, 0xc0, !PT ;  /* 0x0000ffff49947812 */ /* 0x000fe200078ec0ff */
[----:B------:R-:W-:-:S03]  /*6b20*/  @!P6 HADD2 R139, -R147.H0_H0, -RZ.H0_H0 ;  /* 0xa00000ff938be230 */ /* 0x000fc60000000900 */
[--C-:B-1----:R-:W-:Y:S02]  /*6b30*/  SHF.R.U32.HI R221, RZ, 0x8, R148.reuse ;  /* 0x00000008ffdd7819 */ /* 0x102fe40000011694 */
[----:B------:R-:W-:Y:S02]  /*6b40*/  PRMT R148, R149, 0x7632, R148 ;  /* 0x0000763295947816 */ /* 0x000fe40000000094 */
[----:B------:R-:W-:Y:S02]  /*6b50*/  ISETP.GE.U32.AND P4, PT, R251, R168, PT ;  /* 0x000000a8fb00720c */ /* 0x000fe40003f86070 */
[----:B------:R-:W-:Y:S01]  /*6b60*/  @!P6 PRMT R147, R139, 0x5410, RZ ;  /* 0x000054108b93e816 */ /* 0x000fe200000000ff */
[----:B------:R-:W-:Y:S01]  /*6b70*/  @!P2 HADD2 R94, -R148.H0_H0, -RZ.H0_H0 ;  /* 0xa00000ff945ea230 */ /* 0x000fe20000000900 */
[----:B------:R1:W5:Y:S01]  /*6b80*/  LDL.LU R168, [R1+0x294] ;  /* 0x0002940001a87983 */ /* 0x0003620000300800 */
[----:B------:R-:W-:-:S03]  /*6b90*/  PRMT R139, R149, 0x5410, R148 ;  /* 0x00005410958b7816 */ /* 0x000fc60000000094 */
[----:B------:R1:W5:Y:S01]  /*6ba0*/  LDL.LU R0, [R1+0x290] ;  /* 0x0002900001007983 */ /* 0x0003620000300800 */
[----:B------:R-:W-:-:S03]  /*6bb0*/  @!P2 PRMT R148, R94, 0x5410, RZ ;  /* 0x000054105e94a816 */ /* 0x000fc600000000ff */
[----:B------:R-:W2:Y:S01]  /*6bc0*/  LDL.LU R94, [R1+0x30] ;  /* 0x00003000015e7983 */ /* 0x000ea20000300800 */
[----:B------:R-:W-:Y:S01]  /*6bd0*/  LOP3.LUT R221, R221, 0xffff, RZ, 0xc0, !PT ;  /* 0x0000ffffdddd7812 */ /* 0x000fe200078ec0ff */
[----:B------:R-:W-:-:S03]  /*6be0*/  FADD.FTZ R146, R238, R146 ;  /* 0x00000092ee927221 */ /* 0x000fc60000010000 */
[----:B------:R-:W-:Y:S01]  /*6bf0*/  ISETP.GE.U32.AND P6, PT, R251, R221, PT ;  /* 0x000000ddfb00720c */ /* 0x000fe20003fc6070 */
[C---:B------:R-:W-:Y:S01]  /*6c00*/  FADD.FTZ R221, R144.reuse, R146 ;  /* 0x0000009290dd7221 */ /* 0x040fe20000010000 */
[----:B------:R-:W-:Y:S01]  /*6c10*/  F2FP.PACK_AB R144, R144, R238 ;  /* 0x000000ee9090723e */ /* 0x000fe200000000ff */
[----:B------:R-:W-:Y:S01]  /*6c20*/  @!P4 HADD2 R143, -R149.H0_H0, -RZ.H0_H0 ;  /* 0xa00000ff958fc230 */ /* 0x000fe20000000900 */
[----:B------:R-:W3:Y:S04]  /*6c30*/  LDL.LU R238, [R1+0x28] ;  /* 0x0000280001ee7983 */ /* 0x000ee80000300800 */
[----:B------:R-:W-:Y:S02]  /*6c40*/  @!P4 PRMT R149, R143, 0x5410, RZ ;  /* 0x000054108f95c816 */ /* 0x000fe400000000ff */
[----:B------:R-:W-:Y:S01]  /*6c50*/  PRMT R143, R144, 0x7632, R143 ;  /* 0x00007632908f7816 */ /* 0x000fe2000000008f */
[----:B--2---:R2:W-:Y:S02]  /*6c60*/  MUFU.EX2 R146, R94 ;  /* 0x0000005e00927308 */ /* 0x0045e40000000800 */
[----:B--2---:R-:W-:-:S04]  /*6c70*/  LOP3.LUT R94, R73, 0xff, RZ, 0xc0, !PT ;  /* 0x000000ff495e7812 */ /* 0x004fc800078ec0ff */
[----:B------:R-:W-:Y:S02]  /*6c80*/  ISETP.GE.U32.AND P2, PT, R251, R94, PT ;  /* 0x0000005efb00720c */ /* 0x000fe40003f46070 */
[----:B---3--:R2:W3:Y:S11]  /*6c90*/  MUFU.EX2 R94, R239 ;  /* 0x000000ef005e7308 */ /* 0x0084f60000000800 */
[----:B------:R-:W-:Y:S01]  /*6ca0*/  @!P2 HADD2 R145, -R144.H0_H0, -RZ.H0_H0 ;  /* 0xa00000ff9091a230 */ /* 0x000fe20000000900 */
[----:B--2---:R-:W2:Y:S04]  /*6cb0*/  LDL.LU R239, [R1+0x24] ;  /* 0x0000240001ef7983 */ /* 0x004ea80000300800 */
[----:B---3--:R3:W-:Y:S02]  /*6cc0*/  STL [R1+0x2c], R94 ;  /* 0x00002c5e01007387 */ /* 0x0087e40000100800 */
[----:B---3--:R-:W-:-:S02]  /*6cd0*/  SHF.R.U32.HI R94, RZ, 0x18, R73 ;  /* 0x00000018ff5e7819 */ /* 0x008fc40000011649 */
[----:B------:R-:W-:Y:S02]  /*6ce0*/  SHF.R.U32.HI R73, RZ, 0x10, R73 ;  /* 0x00000010ff497819 */ /* 0x000fe40000011649 */
[----:B------:R-:W-:Y:S02]  /*6cf0*/  ISETP.GE.U32.AND P4, PT, R251, R94, PT ;  /* 0x0000005efb00720c */ /* 0x000fe40003f86070 */
[----:B------:R-:W-:Y:S02]  /*6d00*/  LOP3.LUT R73, R73, 0xff, RZ, 0xc0, !PT ;  /* 0x000000ff49497812 */ /* 0x000fe400078ec0ff */
[----:B------:R-:W-:Y:S02]  /*6d10*/  PRMT R94, R144, 0x5410, R143 ;  /* 0x00005410905e7816 */ /* 0x000fe4000000008f */
[----:B------:R-:W-:Y:S02]  /*6d20*/  @!P2 PRMT R144, R145, 0x5410, RZ ;  /* 0x000054109190a816 */ /* 0x000fe400000000ff */
[----:B------:R-:W-:-:S02]  /*6d30*/  ISETP.GE.U32.AND P2, PT, R251, R73, PT ;  /* 0x00000049fb00720c */ /* 0x000fc40003f46070 */
[----:B------:R-:W3:Y:S01]  /*6d40*/  LDL.LU R251, [R1+0x2c] ;  /* 0x00002c0001fb7983 */ /* 0x000ee20000300800 */
[----:B------:R-:W-:Y:S01]  /*6d50*/  FADD.FTZ R245, R146, R245 ;  /* 0x000000f592f57221 */ /* 0x000fe20000010000 */
[----:B------:R-:W-:-:S05]  /*6d60*/  @!P6 HADD2 R93, -R143.H0_H0, -RZ.H0_H0 ;  /* 0xa00000ff8f5de230 */ /* 0x000fca0000000900 */
[----:B------:R-:W-:Y:S02]  /*6d70*/  @!P6 PRMT R143, R93, 0x5410, RZ ;  /* 0x000054105d8fe816 */ /* 0x000fe400000000ff */
[----:B------:R-:W-:-:S04]  /*6d80*/  SHF.R.U32.HI R93, RZ, 0x8, R3 ;  /* 0x00000008ff5d7819 */ /* 0x000fc80000011603 */
[----:B------:R-:W-:Y:S01]  /*6d90*/  LOP3.LUT R93, R93, 0xffff, RZ, 0xc0, !PT ;  /* 0x0000ffff5d5d7812 */ /* 0x000fe200078ec0ff */
[----:B------:R-:W1:Y:S08]  /*6da0*/  MUFU.EX2 R220, R220 ;  /* 0x000000dc00dc7308 */ /* 0x000e700000000800 */
[----:B------:R-:W4:Y:S08]  /*6db0*/  MUFU.EX2 R205, R205 ;  /* 0x000000cd00cd7308 */ /* 0x000f300000000800 */
[----:B------:R-:W-:Y:S01]  /*6dc0*/  MUFU.EX2 R204, R204 ;  /* 0x000000cc00cc7308 */ /* 0x000fe20000000800 */
[----:B-1----:R-:W-:Y:S01]  /*6dd0*/  FADD.FTZ R221, R220, R221 ;  /* 0x000000dddcdd7221 */ /* 0x002fe20000010000 */
[----:B------:R-:W-:-:S03]  /*6de0*/  UIADD3 UR5, UR30, 0x2, URZ ;  /* 0x000000021e057890 */ /* 0x000fc6000fffe03f */
[----:B----4-:R-:W-:Y:S01]  /*6df0*/  FADD.FTZ R221, R205, R221 ;  /* 0x000000ddcddd7221 */ /* 0x010fe20000010000 */
[----:B------:R-:W-:Y:S01]  /*6e00*/  ULOP3.LUT UR5, UR5, UR29, URZ, 0x3c, !UPT ;  /* 0x0000001d05057292 */ /* 0x000fe2000f8e3c3f */
[C---:B---3--:R-:W-:Y:S01]  /*6e10*/  FADD.FTZ R73, R251.reuse, R245 ;  /* 0x000000f5fb497221 */ /* 0x048fe20000010000 */
[----:B------:R-:W-:Y:S02]  /*6e20*/  F2FP.PACK_AB R146, R251, R146 ;  /* 0x00000092fb92723e */ /* 0x000fe400000000ff */
[----:B------:R-:W1:Y:S02]  /*6e30*/  LDC.U8 R251, c[0x0][0x2d8] ;  /* 0x0000b600fffb7b82 */ /* 0x000e640000000000 */
[----:B------:R-:W-:Y:S01]  /*6e40*/  PRMT R145, R146, 0x7632, R145 ;  /* 0x0000763292917816 */ /* 0x000fe20000000091 */
[----:B------:R-:W-:Y:S01]  /*6e50*/  @!P2 HADD2 R162, -R146.H0_H0, -RZ.H0_H0 ;  /* 0xa00000ff92a2a230 */ /* 0x000fe20000000900 */
[----:B------:R3:W4:Y:S02]  /*6e60*/  MUFU.EX2 R245, R238 ;  /* 0x000000ee00f57308 */ /* 0x0007240000000800 */
[----:B---3--:R-:W3:Y:S01]  /*6e70*/  LDL.LU R238, [R1+0x18] ;  /* 0x0000180001ee7983 */ /* 0x008ee20000300800 */
[----:B-1----:R-:W-:-:S02]  /*6e80*/  ISETP.GE.U32.AND P6, PT, R251, R93, PT ;  /* 0x0000005dfb00720c */ /* 0x002fc40003fc6070 */
[----:B------:R-:W-:Y:S02]  /*6e90*/  PRMT R93, R146, 0x5410, R145 ;  /* 0x00005410925d7816 */ /* 0x000fe40000000091 */
[----:B------:R-:W-:Y:S02]  /*6ea0*/  @!P2 PRMT R146, R162, 0x5410, RZ ;  /* 0x00005410a292a816 */ /* 0x000fe400000000ff */
[----:B--2---:R1:W2:Y:S02]  /*6eb0*/  MUFU.EX2 R162, R239 ;  /* 0x000000ef00a27308 */ /* 0x0042a40000000800 */
[----:B-1----:R-:W3:Y:S01]  /*6ec0*/  LDL.LU R239, [R1+0x14] ;  /* 0x0000140001ef7983 */ /* 0x002ee20000300800 */
[----:B------:R-:W-:-:S05]  /*6ed0*/  @!P4 HADD2 R134, -R145.H0_H0, -RZ.H0_H0 ;  /* 0xa00000ff9186c230 */ /* 0x000fca0000000900 */
[----:B------:R-:W-:Y:S02]  /*6ee0*/  @!P4 PRMT R145, R134, 0x5410, RZ ;  /* 0x000054108691c816 */ /* 0x000fe400000000ff */
[----:B------:R-:W-:Y:S02]  /*6ef0*/  ISETP.GE.U32.AND P4, PT, R251, R72, PT ;  /* 0x00000048fb00720c */ /* 0x000fe40003f86070 */
[----:B------:R-:W-:Y:S02]  /*6f00*/  F2FP.PACK_AB R72, R205, R220 ;  /* 0x000000dccd48723e */ /* 0x000fe400000000ff */
[----:B------:R-:W-:Y:S02]  /*6f10*/  LOP3.LUT R134, R249, 0xffff, RZ, 0xc0, !PT ;  /* 0x0000fffff9867812 */ /* 0x000fe400078ec0ff */
[----:B------:R-:W-:Y:S02]  /*6f20*/  PRMT R208, R72, 0x7610, R208 ;  /* 0x0000761048d07816 */ /* 0x000fe400000000d0 */
[----:B------:R-:W-:-:S02]  /*6f30*/  SHF.R.U32.HI R134, RZ, 0x8, R134 ;  /* 0x00000008ff867819 */ /* 0x000fc40000011686 */
[----:B------:R-:W-:Y:S01]  /*6f40*/  PRMT R212, R72, 0x7632, R212 ;  /* 0x0000763248d47816 */ /* 0x000fe200000000d4 */
[----:B------:R-:W-:Y:S01]  /*6f50*/  @!P5 HADD2 R161, -R208.H0_H0, -RZ.H0_H0 ;  /* 0xa00000ffd0a1d230 */ /* 0x000fe20000000900 */
[----:B------:R1:W1:Y:S01]  /*6f60*/  MUFU.EX2 R72, R201 ;  /* 0x000000c900487308 */ /* 0x0002620000000800 */
[----:B----4-:R-:W-:Y:S02]  /*6f70*/  FADD.FTZ R73, R245, R73 ;  /* 0x00000049f5497221 */ /* 0x010fe40000010000 */
[----:B------:R-:W-:Y:S01]  /*6f80*/  @!P6 HADD2 R133, -R212.H0_H0, -RZ.H0_H0 ;  /* 0xa00000ffd485e230 */ /* 0x000fe20000000900 */
[----:B-1----:R-:W-:Y:S02]  /*6f90*/  LOP3.LUT R201, R134, 0xffff, RZ, 0xc0, !PT ;  /* 0x0000ffff86c97812 */ /* 0x002fe400078ec0ff */
[----:B------:R-:W-:Y:S02]  /*6fa0*/  PRMT R134, R208, 0x5410, R212 ;  /* 0x00005410d0867816 */ /* 0x000fe400000000d4 */
[----:B------:R-:W-:Y:S01]  /*6fb0*/  @!P5 PRMT R208, R161, 0x5410, RZ ;  /* 0x00005410a1d0d816 */ /* 0x000fe200000000ff */
[C---:B--2---:R-:W-:Y:S01]  /*6fc0*/  FADD.FTZ R161, R162.reuse, R73 ;  /* 0x00000049a2a17221 */ /* 0x044fe20000010000 */
[----:B------:R-:W-:-:S04]  /*6fd0*/  F2FP.PACK_AB R73, R162, R245 ;  /* 0x000000f5a249723e */ /* 0x000fc800000000ff */
[C---:B------:R-:W-:Y:S02]  /*6fe0*/  PRMT R33, R73.reuse, 0x7632, R33 ;  /* 0x0000763249217816 */ /* 0x040fe40000000021 */
[----:B------:R-:W-:Y:S02]  /*6ff0*/  PRMT R5, R73, 0x7610, R5 ;  /* 0x0000761049057816 */ /* 0x000fe40000000005 */
[----:B------:R-:W-:Y:S01]  /*7000*/  LOP3.LUT R73, R249, 0xff, RZ, 0xc0, !PT ;  /* 0x000000fff9497812 */ /* 0x000fe200078ec0ff */
[----:B------:R-:W-:Y:S01]  /*7010*/  @!P1 HADD2 R160, -R33.H0_H0, -RZ.H0_H0 ;  /* 0xa00000ff21a09230 */ /* 0x000fe20000000900 */
[----:B------:R-:W-:Y:S02]  /*7020*/  @!P6 PRMT R212, R133, 0x5410, RZ ;  /* 0x0000541085d4e816 */ /* 0x000fe400000000ff */
[----:B------:R-:W-:Y:S02]  /*7030*/  PRMT R133, R5, 0x5410, R33 ;  /* 0x0000541005857816 */ /* 0x000fe40000000021 */
[----:B------:R-:W-:-:S02]  /*7040*/  ISETP.GE.U32.AND P6, PT, R251, R73, PT ;  /* 0x00000049fb00720c */ /* 0x000fc40003fc6070 */
[----:B------:R-:W-:Y:S01]  /*7050*/  @!P1 PRMT R33, R160, 0x5410, RZ ;  /* 0x00005410a0219816 */ /* 0x000fe200000000ff */
[----:B------:R-:W1:Y:S01]  /*7060*/  MUFU.EX2 R73, R7 ;  /* 0x0000000700497308 */ /* 0x000e620000000800 */
[----:B------:R-:W-:-:S07]  /*7070*/  FADD.FTZ R162, R204, R221 ;  /* 0x000000ddcca27221 */ /* 0x000fce0000010000 */
[----:B------:R-:W2:Y:S01]  /*7080*/  MUFU.EX2 R160, R6 ;  /* 0x0000000600a07308 */ /* 0x000ea20000000800 */
[----:B------:R-:W-:Y:S01]  /*7090*/  ISETP.GE.U32.AND P5, PT, R251, R201, PT ;  /* 0x000000c9fb00720c */ /* 0x000fe20003fa6070 */
[C---:B------:R-:W-:Y:S01]  /*70a0*/  FADD.FTZ R162, R72.reuse, R162 ;  /* 0x000000a248a27221 */ /* 0x040fe20000010000 */
[----:B------:R-:W-:-:S04]  /*70b0*/  F2FP.PACK_AB R72, R72, R204 ;  /* 0x000000cc4848723e */ /* 0x000fc800000000ff */
[C---:B------:R-:W-:Y:S01]  /*70c0*/  PRMT R227, R72.reuse, 0x7610, R227 ;  /* 0x0000761048e37816 */ /* 0x040fe200000000e3 */
[----:B-1----:R-:W-:Y:S01]  /*70d0*/  FADD.FTZ R161, R73, R161 ;  /* 0x000000a149a17221 */ /* 0x002fe20000010000 */
[----:B------:R-:W-:Y:S01]  /*70e0*/  PRMT R4, R72, 0x7632, R4 ;  /* 0x0000763248047816 */ /* 0x000fe20000000004 */
[----:B------:R-:W-:Y:S01]  /*70f0*/  @!P3 HADD2 R92, -R5.H0_H0, -RZ.H0_H0 ;  /* 0xa00000ff055cb230 */ /* 0x000fe20000000900 */
[----:B--2---:R-:W-:Y:S02]  /*7100*/  F2FP.PACK_AB R72, R160, R73 ;  /* 0x00000049a048723e */ /* 0x004fe400000000ff */
[----:B------:R-:W-:Y:S01]  /*7110*/  LOP3.LUT R73, R233, UR5, RZ, 0x3c, !PT ;  /* 0x00000005e9497c12 */ /* 0x000fe2000f8e3cff */
[----:B------:R-:W-:Y:S01]  /*7120*/  @!P5 HADD2 R91, -R4.H0_H0, -RZ.H0_H0 ;  /* 0xa00000ff045bd230 */ /* 0x000fe20000000900 */
[----:B------:R-:W-:-:S03]  /*7130*/  @!P3 PRMT R5, R92, 0x5410, RZ ;  /* 0x000054105c05b816 */ /* 0x000fc600000000ff */
[----:B------:R-:W-:Y:S01]  /*7140*/  IMAD.WIDE.U32 R6, R73, -0x326172a9, RZ ;  /* 0xcd9e8d5749067825 */ /* 0x000fe200078e00ff */
[----:B------:R-:W-:Y:S02]  /*7150*/  PRMT R92, R227, 0x5410, R4 ;  /* 0x00005410e35c7816 */ /* 0x000fe40000000004 */
[----:B------:R-:W-:Y:S02]  /*7160*/  @!P5 PRMT R4, R91, 0x5410, RZ ;  /* 0x000054105b04d816 */ /* 0x000fe400000000ff */
[----:B------:R-:W-:Y:S02]  /*7170*/  LOP3.LUT R91, R7, UR20, R166, 0x96, !PT ;  /* 0x00000014075b7c12 */ /* 0x000fe4000f8e96a6 */
[----:B------:R-:W-:Y:S02]  /*7180*/  SHF.R.U32.HI R201, RZ, 0x18, R249 ;  /* 0x00000018ffc97819 */ /* 0x000fe400000116f9 */
[----:B------:R-:W-:Y:S01]  /*7190*/  LOP3.LUT R73, R165, UR18, R6, 0x96, !PT ;  /* 0x00000012a5497c12 */ /* 0x000fe2000f8e9606 */
[----:B------:R-:W-:Y:S01]  /*71a0*/  IMAD.WIDE.U32 R204, R91, -0x2daee0ad, RZ ;  /* 0xd2511f535bcc7825 */ /* 0x000fe200078e00ff */
[----:B------:R-:W-:-:S03]  /*71b0*/  ISETP.GE.U32.AND P1, PT, R251, R201, PT ;  /* 0x000000c9fb00720c */ /* 0x000fc60003f26070 */
[----:B------:R-:W-:Y:S01]  /*71c0*/  FADD.FTZ R201, R160, R161 ;  /* 0x000000a1a0c97221 */ /* 0x000fe20000010000 */
[----:B------:R-:W-:Y:S01]  /*71d0*/  LOP3.LUT R91, R205, UR17, R234, 0x96, !PT ;  /* 0x00000011cd5b7c12 */ /* 0x000fe2000f8e96ea */
[----:B------:R-:W-:-:S05]  /*71e0*/  IMAD.WIDE.U32 R160, R73, -0x2daee0ad, RZ ;  /* 0xd2511f5349a07825 */ /* 0x000fca00078e00ff */
[----:B------:R-:W-:Y:S01]  /*71f0*/  LOP3.LUT R73, R161, UR15, R204, 0x96, !PT ;  /* 0x0000000fa1497c12 */ /* 0x000fe2000f8e96cc */
[----:B------:R-:W-:-:S04]  /*7200*/  IMAD.WIDE.U32 R204, R91, -0x326172a9, RZ ;  /* 0xcd9e8d575bcc7825 */ /* 0x000fc800078e00ff */
[----:B------:R-:W-:Y:S01]  /*7210*/  IMAD.WIDE.U32 R220, R73, -0x326172a9, RZ ;  /* 0xcd9e8d5749dc7825 */ /* 0x000fe200078e00ff */
[----:B------:R-:W-:Y:S02]  /*7220*/  LOP3.LUT R73, R205, UR16, R164, 0x96, !PT ;  /* 0x00000010cd497c12 */ /* 0x000fe4000f8e96a4 */
[----:B------:R-:W-:Y:S02]  /*7230*/  ISETP.GE.U32.AND P2, PT, R251, R2, PT ;  /* 0x00000002fb00720c */ /* 0x000fe40003f46070 */
[----:B------:R-:W-:Y:S01]  /*7240*/  LOP3.LUT R204, R221, UR14, R204, 0x96, !PT ;  /* 0x0000000eddcc7c12 */ /* 0x000fe2000f8e96cc */
[----:B------:R-:W-:-:S04]  /*7250*/  IMAD.WIDE.U32 R2, R73, -0x2daee0ad, RZ ;  /* 0xd2511f5349027825 */ /* 0x000fc800078e00ff */
[----:B------:R-:W-:Y:S01]  /*7260*/  IMAD.WIDE.U32 R204, R204, -0x2daee0ad, RZ ;  /* 0xd2511f53cccc7825 */ /* 0x000fe200078e00ff */
[----:B------:R-:W-:-:S04]  /*7270*/  LOP3.LUT R73, R3, UR13, R160, 0x96, !PT ;  /* 0x0000000d03497c12 */ /* 0x000fc8000f8e96a0 */
[----:B------:R-:W-:Y:S01]  /*7280*/  LOP3.LUT R91, R205, UR11, R2, 0x96, !PT ;  /* 0x0000000bcd5b7c12 */ /* 0x000fe2000f8e9602 */
[----:B------:R-:W-:-:S05]  /*7290*/  IMAD.WIDE.U32 R160, R73, -0x326172a9, RZ ;  /* 0xcd9e8d5749a07825 */ /* 0x000fca00078e00ff */
[----:B------:R-:W-:Y:S01]  /*72a0*/  LOP3.LUT R73, R161, UR12, R220, 0x96, !PT ;  /* 0x0000000ca1497c12 */ /* 0x000fe2000f8e96dc */
[----:B------:R-:W-:Y:S01]  /*72b0*/  IMAD.WIDE.U32 R220, R91, -0x326172a9, RZ ;  /* 0xcd9e8d575bdc7825 */ /* 0x000fe200078e00ff */
[----:B------:R-:W-:Y:S01]  /*72c0*/  @!P6 HADD2 R132, -R227.H0_H0, -RZ.H0_H0 ;  /* 0xa00000ffe384e230 */ /* 0x000fe20000000900 */
[----:B------:R-:W1:Y:S03]  /*72d0*/  MUFU.EX2 R200, R200 ;  /* 0x000000c800c87308 */ /* 0x000e660000000800 */
[----:B------:R-:W-:Y:S02]  /*72e0*/  LOP3.LUT R91, R220, 0xff, RZ, 0xc0, !PT ;  /* 0x000000ffdc5b7812 */ /* 0x000fe400078ec0ff */
[----:B------:R-:W-:Y:S02]  /*72f0*/  @!P6 PRMT R227, R132, 0x5410, RZ ;  /* 0x0000541084e3e816 */ /* 0x000fe400000000ff */
[----:B------:R-:W-:-:S02]  /*7300*/  ISETP.GE.U32.AND P6, PT, R251, R91, PT ;  /* 0x0000005bfb00720c */ /* 0x000fc40003fc6070 */
[----:B------:R-:W2:Y:S01]  /*7310*/  MUFU.EX2 R91, R199 ;  /* 0x000000c7005b7308 */ /* 0x000ea20000000800 */
[C---:B------:R-:W-:Y:S02]  /*7320*/  PRMT R229, R72.reuse, 0x7632, R229 ;  /* 0x0000763248e57816 */ /* 0x040fe400000000e5 */
[----:B------:R-:W-:-:S03]  /*7330*/  PRMT R216, R72, 0x7610, R216 ;  /* 0x0000761048d87816 */ /* 0x000fc600000000d8 */
[----:B------:R-:W-:Y:S01]  /*7340*/  @!P1 HADD2 R128, -R229.H0_H0, -RZ.H0_H0 ;  /* 0xa00000ffe5809230 */ /* 0x000fe20000000900 */
[----:B-1----:R-:W-:-:S04]  /*7350*/  FADD.FTZ R162, R200, R162 ;  /* 0x000000a2c8a27221 */ /* 0x002fc80000010000 */
[C---:B--2---:R-:W-:Y:S01]  /*7360*/  FADD.FTZ R162, R91.reuse, R162 ;  /* 0x000000a25ba27221 */ /* 0x044fe20000010000 */
[----:B------:R-:W-:Y:S02]  /*7370*/  F2FP.PACK_AB R72, R91, R200 ;  /* 0x000000c85b48723e */ /* 0x000fe400000000ff */
[----:B------:R-:W-:Y:S02]  /*7380*/  PRMT R91, R216, 0x5410, R229 ;  /* 0x00005410d85b7816 */ /* 0x000fe400000000e5 */
[----:B------:R-:W-:Y:S02]  /*7390*/  @!P1 PRMT R229, R128, 0x5410, RZ ;  /* 0x0000541080e59816 */ /* 0x000fe400000000ff */
[----:B---3--:R1:W-:Y:S02]  /*73a0*/  MUFU.EX2 R128, R239 ;  /* 0x000000ef00807308 */ /* 0x0083e40000000800 */
[----:B-1----:R-:W2:Y:S01]  /*73b0*/  LDL.LU R239, [R1+0x10] ;  /* 0x0000100001ef7983 */ /* 0x002ea20000300800 */
[----:B------:R-:W-:-:S04]  /*73c0*/  SHF.R.U32.HI R76, RZ, 0x8, R76 ;  /* 0x00000008ff4c7819 */ /* 0x000fc8000001164c */
[----:B------:R-:W-:-:S04]  /*73d0*/  LOP3.LUT R76, R76, 0xffff, RZ, 0xc0, !PT ;  /* 0x0000ffff4c4c7812 */ /* 0x000fc800078ec0ff */
[----:B------:R-:W-:Y:S02]  /*73e0*/  ISETP.GE.U32.AND P1, PT, R251, R76, PT ;  /* 0x0000004cfb00720c */ /* 0x000fe40003f26070 */
[----:B------:R-:W1:Y:S01]  /*73f0*/  MUFU.EX2 R76, R238 ;  /* 0x000000ee004c7308 */ /* 0x000e620000000800 */
[C---:B------:R-:W-:Y:S02]  /*7400*/  PRMT R32, R72.reuse, 0x7610, R32 ;  /* 0x0000761048207816 */ /* 0x040fe40000000020 */
[----:B------:R-:W-:Y:S02]  /*7410*/  SHF.R.U32.HI R132, RZ, 0x10, R220 ;  /* 0x00000010ff847819 */ /* 0x000fe400000116dc */
[----:B------:R-:W-:Y:S01]  /*7420*/  PRMT R53, R72, 0x7632, R53 ;  /* 0x0000763248357816 */ /* 0x000fe20000000035 */
[----:B------:R-:W-:Y:S01]  /*7430*/  @!P4 HADD2 R126, -R32.H0_H0, -RZ.H0_H0 ;  /* 0xa00000ff207ec230 */ /* 0x000fe20000000900 */
[----:B------:R-:W-:Y:S02]  /*7440*/  LOP3.LUT R72, R132, 0xff, RZ, 0xc0, !PT ;  /* 0x000000ff84487812 */ /* 0x000fe400078ec0ff */
[----:B------:R-:W-:-:S02]  /*7450*/  PRMT R132, R32, 0x5410, R53 ;  /* 0x0000541020847816 */ /* 0x000fc40000000035 */
[----:B------:R-:W-:Y:S02]  /*7460*/  @!P4 PRMT R32, R126, 0x5410, RZ ;  /* 0x000054107e20c816 */ /* 0x000fe400000000ff */
[----:B------:R-:W-:Y:S02]  /*7470*/  LOP3.LUT R248, R248, 0xff, RZ, 0xc0, !PT ;  /* 0x000000fff8f87812 */ /* 0x000fe400078ec0ff */
[----:B------:R-:W-:Y:S01]  /*7480*/  ISETP.GE.U32.AND P4, PT, R251, R72, PT ;  /* 0x00000048fb00720c */ /* 0x000fe20003f86070 */
[----:B------:R-:W-:Y:S01]  /*7490*/  @!P1 HADD2 R95, -R53.H0_H0, -RZ.H0_H0 ;  /* 0xa00000ff355f9230 */ /* 0x000fe20000000900 */
[----:B-1----:R-:W-:Y:S01]  /*74a0*/  F2FP.PACK_AB R72, R128, R76 ;  /* 0x0000004c8048723e */ /* 0x002fe200000000ff */
[----:B------:R-:W1:Y:S01]  /*74b0*/  MUFU.EX2 R198, R198 ;  /* 0x000000c600c67308 */ /* 0x000e620000000800 */
[----:B------:R-:W-:Y:S02]  /*74c0*/  LOP3.LUT R161, R221, UR31, R160, 0x96, !PT ;  /* 0x0000001fdda17c12 */ /* 0x000fe4000f8e96a0 */
[----:B------:R-:W-:-:S02]  /*74d0*/  ISETP.GE.U32.AND P5, PT, R251, R248, PT ;  /* 0x000000f8fb00720c */ /* 0x000fc40003fa6070 */
[C---:B------:R-:W-:Y:S02]  /*74e0*/  PRMT R209, R72.reuse, 0x7610, R209 ;  /* 0x0000761048d17816 */ /* 0x040fe400000000d1 */
[----:B------:R-:W-:Y:S02]  /*74f0*/  PRMT R52, R72, 0x7632, R52 ;  /* 0x0000763248347816 */ /* 0x000fe40000000034 */
[----:B------:R-:W-:Y:S01]  /*7500*/  @!P1 PRMT R53, R95, 0x5410, RZ ;  /* 0x000054105f359816 */ /* 0x000fe200000000ff */
[----:B------:R-:W3:Y:S01]  /*7510*/  MUFU.EX2 R72, R197 ;  /* 0x000000c500487308 */ /* 0x000ee20000000800 */
[----:B------:R-:W-:-:S04]  /*7520*/  LOP3.LUT R95, R161, 0xffff, RZ, 0xc0, !PT ;  /* 0x0000ffffa15f7812 */ /* 0x000fc800078ec0ff */
[----:B------:R-:W-:Y:S01]  /*7530*/  SHF.R.U32.HI R95, RZ, 0x8, R95 ;  /* 0x00000008ff5f7819 */ /* 0x000fe2000001165f */
[----:B------:R-:W-:Y:S01]  /*7540*/  @!P5 HADD2 R124, -R209.H0_H0, -RZ.H0_H0 ;  /* 0xa00000ffd17cd230 */ /* 0x000fe20000000900 */
[----:B-1----:R-:W-:Y:S02]  /*7550*/  FADD.FTZ R162, R198, R162 ;  /* 0x000000a2c6a27221 */ /* 0x002fe40000010000 */
[----:B------:R-:W-:-:S04]  /*7560*/  LOP3.LUT R95, R95, 0xffff, RZ, 0xc0, !PT ;  /* 0x0000ffff5f5f7812 */ /* 0x000fc800078ec0ff */
[----:B------:R-:W-:Y:S02]  /*7570*/  ISETP.GE.U32.AND P1, PT, R251, R95, PT ;  /* 0x0000005ffb00720c */ /* 0x000fe40003f26070 */
[----:B------:R-:W-:Y:S02]  /*7580*/  PRMT R95, R209, 0x5410, R52 ;  /* 0x00005410d15f7816 */ /* 0x000fe40000000034 */
[----:B------:R-:W-:Y:S01]  /*7590*/  @!P5 PRMT R209, R124, 0x5410, RZ ;  /* 0x000054107cd1d816 */ /* 0x000fe200000000ff */
[----:B---3--:R-:W-:Y:S01]  /*75a0*/  FADD.FTZ R124, R72, R162 ;  /* 0x000000a2487c7221 */ /* 0x008fe20000010000 */
[----:B------:R-:W-:Y:S01]  /*75b0*/  @!P2 HADD2 R86, -R52.H0_H0, -RZ.H0_H0 ;  /* 0xa00000ff3456a230 */ /* 0x000fe20000000900 */
[----:B------:R-:W-:-:S04]  /*75c0*/  SHF.R.U32.HI R249, RZ, 0x10, R249 ;  /* 0x00000010fff97819 */ /* 0x000fc800000116f9 */
[----:B------:R-:W-:Y:S02]  /*75d0*/  @!P2 PRMT R52, R86, 0x5410, RZ ;  /* 0x000054105634a816 */ /* 0x000fe400000000ff */
[----:B------:R-:W-:Y:S02]  /*75e0*/  LOP3.LUT R86, R161, 0xff, RZ, 0xc0, !PT ;  /* 0x000000ffa1567812 */ /* 0x000fe400078ec0ff */
[----:B------:R-:W-:Y:S02]  /*75f0*/  LOP3.LUT R249, R249, 0xff, RZ, 0xc0, !PT ;  /* 0x000000fff9f97812 */ /* 0x000fe400078ec0ff */
[C---:B------:R-:W-:Y:S02]  /*7600*/  ISETP.GE.U32.AND P5, PT, R251.reuse, R86, PT ;  /* 0x00000056fb00720c */ /* 0x040fe40003fa6070 */
[----:B------:R-:W-:Y:S02]  /*7610*/  ISETP.GE.U32.AND P3, PT, R251, R249, PT ;  /* 0x000000f9fb00720c */ /* 0x000fe40003f66070 */
[----:B------:R-:W-:Y:S01]  /*7620*/  F2FP.PACK_AB R72, R72, R198 ;  /* 0x000000c64848723e */ /* 0x000fe200000000ff */
[----:B------:R1:W-:Y:S01]  /*7630*/  MUFU.EX2 R197, R252 ;  /* 0x000000fc00c57308 */ /* 0x0003e20000000800 */
[----:B------:R-:W-:-:S02]  /*7640*/  LOP3.LUT R160, R220, 0xffff, RZ, 0xc0, !PT ;  /* 0x0000ffffdca07812 */ /* 0x000fc400078ec0ff */
[C---:B------:R-:W-:Y:S02]  /*7650*/  PRMT R226, R72.reuse, 0x7610, R226 ;  /* 0x0000761048e27816 */ /* 0x040fe400000000e2 */
[--C-:B------:R-:W-:Y:S02]  /*7660*/  SHF.R.U32.HI R86, RZ, 0x18, R161.reuse ;  /* 0x00000018ff567819 */ /* 0x100fe400000116a1 */
[----:B------:R-:W-:Y:S01]  /*7670*/  SHF.R.U32.HI R161, RZ, 0x10, R161 ;  /* 0x00000010ffa17819 */ /* 0x000fe200000116a1 */
[----:B------:R-:W-:Y:S01]  /*7680*/  @!P5 HADD2 R122, -R226.H0_H0, -RZ.H0_H0 ;  /* 0xa00000ffe27ad230 */ /* 0x000fe20000000900 */
[----:B------:R-:W-:Y:S01]  /*7690*/  SHF.R.U32.HI R160, RZ, 0x8, R160 ;  /* 0x00000008ffa07819 */ /* 0x000fe200000116a0 */
[----:B------:R-:W-:Y:S01]  /*76a0*/  @!P3 HADD2 R130, -R216.H0_H0, -RZ.H0_H0 ;  /* 0xa00000ffd882b230 */ /* 0x000fe20000000900 */
[----:B-1----:R-:W-:Y:S02]  /*76b0*/  PRMT R252, R72, 0x7632, R252 ;  /* 0x0000763248fc7816 */ /* 0x002fe400000000fc */
[----:B------:R-:W-:-:S02]  /*76c0*/  LOP3.LUT R72, R161, 0xff, RZ, 0xc0, !PT ;  /* 0x000000ffa1487812 */ /* 0x000fc400078ec0ff */
[----:B------:R-:W-:Y:S01]  /*76d0*/  ISETP.GE.U32.AND P2, PT, R251, R86, PT ;  /* 0x00000056fb00720c */ /* 0x000fe20003f46070 */
[----:B------:R-:W-:Y:S01]  /*76e0*/  @!P1 HADD2 R85, -R252.H0_H0, -RZ.H0_H0 ;  /* 0xa00000fffc559230 */ /* 0x000fe20000000900 */
[----:B------:R-:W-:Y:S02]  /*76f0*/  LOP3.LUT R160, R160, 0xffff, RZ, 0xc0, !PT ;  /* 0x0000ffffa0a07812 */ /* 0x000fe400078ec0ff */
[----:B------:R-:W-:Y:S02]  /*7700*/  SHF.R.U32.HI R199, RZ, 0x18, R220 ;  /* 0x00000018ffc77819 */ /* 0x000fe400000116dc */
[----:B------:R-:W-:Y:S01]  /*7710*/  PRMT R86, R226, 0x5410, R252 ;  /* 0x00005410e2567816 */ /* 0x000fe200000000fc */
[----:B--2---:R1:W2:Y:S02]  /*7720*/  MUFU.EX2 R162, R239 ;  /* 0x000000ef00a27308 */ /* 0x0042a40000000800 */
[----:B-1----:R-:W-:-:S04]  /*7730*/  IMAD.MOV.U32 R239, RZ, RZ, R40 ;  /* 0x000000ffffef7224 */ /* 0x002fc800078e0028 */
[----:B------:R-:W-:Y:S02]  /*7740*/  IMAD.MOV.U32 R238, RZ, RZ, R239 ;  /* 0x000000ffffee7224 */ /* 0x000fe400078e00ef */
[----:B------:R-:W3:Y:S01]  /*7750*/  LDL.LU R239, [R1+0xe0] ;  /* 0x0000e00001ef7983 */ /* 0x000ee20000300800 */
[----:B------:R-:W-:Y:S01]  /*7760*/  @!P5 PRMT R226, R122, 0x5410, RZ ;  /* 0x000054107ae2d816 */ /* 0x000fe200000000ff */
[----:B------:R-:W-:Y:S01]  /*7770*/  MUFU.EX2 R196, R196 ;  /* 0x000000c400c47308 */ /* 0x000fe20000000800 */
[----:B------:R-:W-:Y:S02]  /*7780*/  ISETP.GE.U32.AND P5, PT, R251, R72, PT ;  /* 0x00000048fb00720c */ /* 0x000fe40003fa6070 */
[----:B------:R-:W-:Y:S02]  /*7790*/  @!P3 PRMT R216, R130, 0x5410, RZ ;  /* 0x0000541082d8b816 */ /* 0x000fe400000000ff */
[----:B------:R-:W-:Y:S02]  /*77a0*/  @!P1 PRMT R252, R85, 0x5410, RZ ;  /* 0x0000541055fc9816 */ /* 0x000fe400000000ff */
[C---:B------:R-:W-:Y:S01]  /*77b0*/  ISETP.GE.U32.AND P3, PT, R251.reuse, R199, PT ;  /* 0x000000c7fb00720c */ /* 0x040fe20003f66070 */
[----:B------:R-:W1:Y:S01]  /*77c0*/  MUFU.EX2 R195, R195 ;  /* 0x000000c300c37308 */ /* 0x000e620000000800 */
[----:B------:R-:W-:Y:S01]  /*77d0*/  ISETP.GE.U32.AND P1, PT, R251, R160, PT ;  /* 0x000000a0fb00720c */ /* 0x000fe20003f26070 */
[----:B------:R-:W-:Y:S01]  /*77e0*/  FADD.FTZ R199, R76, R201 ;  /* 0x000000c94cc77221 */ /* 0x000fe20000010000 */
[----:B--2---:R-:W-:-:S05]  /*77f0*/  F2FP.PACK_AB R72, R197, R162 ;  /* 0x000000a2c548723e */ /* 0x004fca00000000ff */
[----:B------:R-:W2:Y:S01]  /*7800*/  MUFU.EX2 R160, R41 ;  /* 0x0000002900a07308 */ /* 0x000ea20000000800 */
[----:B------:R-:W-:Y:S01]  /*7810*/  FADD.FTZ R199, R128, R199 ;  /* 0x000000c780c77221 */ /* 0x000fe20000010000 */
[----:B------:R-:W-:-:S06]  /*7820*/  PRMT R215, R72, 0x7610, R215 ;  /* 0x0000761048d77816 */ /* 0x000fcc00000000d7 */
[----:B------:R-:W4:Y:S01]  /*7830*/  MUFU.EX2 R250, R250 ;  /* 0x000000fa00fa7308 */ /* 0x000f220000000800 */
[----:B------:R-:W-:Y:S01]  /*7840*/  FADD.FTZ R199, R162, R199 ;  /* 0x000000c7a2c77221 */ /* 0x000fe20000010000 */
[----:B------:R-:W-:Y:S01]  /*7850*/  PRMT R224, R72, 0x7632, R224 ;  /* 0x0000763248e07816 */ /* 0x000fe200000000e0 */
[----:B------:R-:W-:Y:S02]  /*7860*/  @!P5 HADD2 R120, -R215.H0_H0, -RZ.H0_H0 ;  /* 0xa00000ffd778d230 */ /* 0x000fe40000000900 */
[----:B------:R-:W-:Y:S01]  /*7870*/  FADD.FTZ R122, R197, R199 ;  /* 0x000000c7c57a7221 */ /* 0x000fe20000010000 */
[----:B-1----:R-:W-:Y:S02]  /*7880*/  F2FP.PACK_AB R248, R195, R196 ;  /* 0x000000c4c3f8723e */ /* 0x002fe400000000ff */
[----:B------:R-:W-:Y:S02]  /*7890*/  PRMT R85, R215, 0x5410, R224 ;  /* 0x00005410d7557816 */ /* 0x000fe400000000e0 */
[----:B------:R-:W-:Y:S01]  /*78a0*/  @!P5 PRMT R215, R120, 0x5410, RZ ;  /* 0x0000541078d7d816 */ /* 0x000fe200000000ff */
[----:B--2---:R-:W-:Y:S01]  /*78b0*/  FADD.FTZ R120, R160, R122 ;  /* 0x0000007aa0787221 */ /* 0x004fe20000010000 */
[----:B------:R-:W-:Y:S01]  /*78c0*/  PRMT R245, R248, 0x7632, R245 ;  /* 0x00007632f8f57816 */ /* 0x000fe200000000f5 */
[----:B------:R-:W-:Y:S01]  /*78d0*/  IMAD.WIDE.U32 R200, R73, -0x2daee0ad, RZ ;  /* 0xd2511f5349c87825 */ /* 0x000fe200078e00ff */
[----:B------:R-:W-:-:S03]  /*78e0*/  @!P2 HADD2 R90, -R224.H0_H0, -RZ.H0_H0 ;  /* 0xa00000ffe05aa230 */ /* 0x000fc60000000900 */
[C---:B----4-:R-:W-:Y:S01]  /*78f0*/  FADD.FTZ R120, R250.reuse, R120 ;  /* 0x00000078fa787221 */ /* 0x050fe20000010000 */
[----:B------:R-:W-:Y:S01]  /*7900*/  F2FP.PACK_AB R250, R250, R160 ;  /* 0x000000a0fafa723e */ /* 0x000fe200000000ff */
[----:B------:R-:W-:Y:S01]  /*7910*/  @!P1 HADD2 R89, -R245.H0_H0, -RZ.H0_H0 ;  /* 0xa00000fff5599230 */ /* 0x000fe20000000900 */
[----:B------:R-:W-:Y:S02]  /*7920*/  LOP3.LUT R126, R201, UR32, R204, 0x96, !PT ;  /* 0x00000020c97e7c12 */ /* 0x000fe4000f8e96cc */
[----:B------:R-:W-:Y:S02]  /*7930*/  PRMT R249, R250, 0x7632, R249 ;  /* 0x00007632faf97816 */ /* 0x000fe400000000f9 */
[----:B------:R-:W-:Y:S02]  /*7940*/  @!P2 PRMT R224, R90, 0x5410, RZ ;  /* 0x000054105ae0a816 */ /* 0x000fe400000000ff */
[----:B------:R-:W-:Y:S01]  /*7950*/  PRMT R90, R248, 0x5410, R245 ;  /* 0x00005410f85a7816 */ /* 0x000fe200000000f5 */
[----:B------:R-:W-:Y:S01]  /*7960*/  UIADD3 UR40, UR30, 0x3, URZ ;  /* 0x000000031e287890 */ /* 0x000fe2000fffe03f */
[----:B------:R-:W-:Y:S01]  /*7970*/  @!P1 PRMT R245, R89, 0x5410, RZ ;  /* 0x0000541059f59816 */ /* 0x000fe200000000ff */
[----:B------:R-:W-:Y:S01]  /*7980*/  @!P3 HADD2 R114, -R249.H0_H0, -RZ.H0_H0 ;  /* 0xa00000fff972b230 */ /* 0x000fe20000000900 */
[----:B------:R-:W-:Y:S01]  /*7990*/  LOP3.LUT R89, R126, 0xff, RZ, 0xc0, !PT ;  /* 0x000000ff7e597812 */ /* 0x000fe200078ec0ff */
[----:B------:R-:W-:Y:S01]  /*79a0*/  @!P4 HADD2 R84, -R250.H0_H0, -RZ.H0_H0 ;  /* 0xa00000fffa54c230 */ /* 0x000fe20000000900 */
[----:B------:R-:W-:-:S02]  /*79b0*/  ULOP3.LUT UR40, UR40, UR29, URZ, 0x3c, !UPT ;  /* 0x0000001d28287292 */ /* 0x000fc4000f8e3c3f */
[----:B------:R-:W-:Y:S02]  /*79c0*/  ISETP.GE.U32.AND P1, PT, R251, R89, PT ;  /* 0x00000059fb00720c */ /* 0x000fe40003f26070 */
[----:B------:R-:W-:Y:S02]  /*79d0*/  PRMT R89, R250, 0x5410, R249 ;  /* 0x00005410fa597816 */ /* 0x000fe400000000f9 */
[----:B------:R-:W-:Y:S02]  /*79e0*/  @!P3 PRMT R249, R114, 0x5410, RZ ;  /* 0x0000541072f9b816 */ /* 0x000fe400000000ff */
[----:B------:R-:W-:Y:S02]  /*79f0*/  LOP3.LUT R114, R126, 0xffff, RZ, 0xc0, !PT ;  /* 0x0000ffff7e727812 */ /* 0x000fe400078ec0ff */
[----:B------:R-:W-:Y:S02]  /*7a00*/  @!P4 PRMT R250, R84, 0x5410, RZ ;  /* 0x0000541054fac816 */ /* 0x000fe400000000ff */
[----:B------:R-:W-:-:S02]  /*7a10*/  LOP3.LUT R84, R233, UR40, RZ, 0x3c, !PT ;  /* 0x00000028e9547c12 */ /* 0x000fc4000f8e3cff */
[----:B------:R-:W-:-:S03]  /*7a20*/  SHF.R.U32.HI R114, RZ, 0x8, R114 ;  /* 0x00000008ff727819 */ /* 0x000fc60000011672 */
[----:B------:R-:W-:Y:S01]  /*7a30*/  IMAD.WIDE.U32 R40, R84, -0x326172a9, RZ ;  /* 0xcd9e8d5754287825 */ /* 0x000fe200078e00ff */
[----:B------:R-:W-:-:S04]  /*7a40*/  LOP3.LUT R114, R114, 0xffff, RZ, 0xc0, !PT ;  /* 0x0000ffff72727812 */ /* 0x000fc800078ec0ff */
[----:B------:R-:W-:Y:S02]  /*7a50*/  ISETP.GE.U32.AND P4, PT, R251, R114, PT ;  /* 0x00000072fb00720c */ /* 0x000fe40003f86070 */
[----:B------:R-:W-:Y:S02]  /*7a60*/  LOP3.LUT R84, R41, UR20, R166, 0x96, !PT ;  /* 0x0000001429547c12 */ /* 0x000fe4000f8e96a6 */
[----:B------:R-:W-:Y:S01]  /*7a70*/  LOP3.LUT R114, R165, UR18, R40, 0x96, !PT ;  /* 0x00000012a5727c12 */ /* 0x000fe2000f8e9628 */
[----:B------:R-:W-:Y:S02]  /*7a80*/  FADD.FTZ R72, R196, R124 ;  /* 0x0000007cc4487221 */ /* 0x000fe40000010000 */
[----:B------:R-:W-:-:S04]  /*7a90*/  IMAD.WIDE.U32 R196, R84, -0x2daee0ad, RZ ;  /* 0xd2511f5354c47825 */ /* 0x000fc800078e00ff */
[----:B------:R-:W-:Y:S01]  /*7aa0*/  IMAD.WIDE.U32 R198, R114, -0x2daee0ad, RZ ;  /* 0xd2511f5372c67825 */ /* 0x000fe200078e00ff */
[----:B------:R-:W-:-:S04]  /*7ab0*/  LOP3.LUT R84, R197, UR17, R234, 0x96, !PT ;  /* 0x00000011c5547c12 */ /* 0x000fc8000f8e96ea */
[----:B------:R-:W-:Y:S01]  /*7ac0*/  LOP3.LUT R114, R199, UR15, R196, 0x96, !PT ;  /* 0x0000000fc7727c12 */ /* 0x000fe2000f8e96c4 */
[----:B------:R-:W-:Y:S01]  /*7ad0*/  IMAD.WIDE.U32 R160, R84, -0x326172a9, RZ ;  /* 0xcd9e8d5754a07825 */ /* 0x000fe200078e00ff */
[----:B------:R-:W-:-:S03]  /*7ae0*/  @!P6 HADD2 R118, -R248.H0_H0, -RZ.H0_H0 ;  /* 0xa00000fff876e230 */ /* 0x000fc60000000900 */
[----:B------:R-:W-:Y:S01]  /*7af0*/  IMAD.WIDE.U32 R196, R114, -0x326172a9, RZ ;  /* 0xcd9e8d5772c47825 */ /* 0x000fe200078e00ff */
[----:B------:R1:W2:Y:S01]  /*7b00*/  MUFU.EX2 R221, R194 ;  /* 0x000000c200dd7308 */ /* 0x0002a20000000800 */
[----:B------:R-:W-:Y:S02]  /*7b10*/  LOP3.LUT R84, R161, UR16, R164, 0x96, !PT ;  /* 0x00000010a1547c12 */ /* 0x000fe4000f8e96a4 */
[----:B------:R-:W-:Y:S01]  /*7b20*/  @!P6 PRMT R248, R118, 0x5410, RZ ;  /* 0x0000541076f8e816 */ /* 0x000fe200000000ff */
[----:B------:R-:W-:Y:S01]  /*7b30*/  FADD.FTZ R72, R195, R72 ;  /* 0x00000048c3487221 */ /* 0x000fe20000010000 */
[----:B------:R-:W-:Y:S01]  /*7b40*/  LOP3.LUT R160, R197, UR14, R160, 0x96, !PT ;  /* 0x0000000ec5a07c12 */ /* 0x000fe2000f8e96a0 */
[----:B------:R-:W4:Y:S02]  /*7b50*/  LDL.LU R164, [R1+0xdc] ;  /* 0x0000dc0001a47983 */ /* 0x000f240000300800 */
[----:B------:R-:W2:Y:S01]  /*7b60*/  MUFU.EX2 R223, R223 ;  /* 0x000000df00df7308 */ /* 0x000ea20000000800 */
[----:B------:R-:W-:Y:S01]  /*7b70*/  SHF.R.U32.HI R118, RZ, 0x10, R126 ;  /* 0x00000010ff767819 */ /* 0x000fe2000001167e */
[----:B------:R-:W-:-:S06]  /*7b80*/  IMAD.WIDE.U32 R160, R160, -0x2daee0ad, RZ ;  /* 0xd2511f53a0a07825 */ /* 0x000fcc00078e00ff */
[----:B------:R-:W2:Y:S01]  /*7b90*/  MUFU.EX2 R193, R193 ;  /* 0x000000c100c17308 */ /* 0x000ea20000000800 */
[----:B-1----:R-:W-:Y:S01]  /*7ba0*/  IMAD.WIDE.U32 R194, R84, -0x2daee0ad, RZ ;  /* 0xd2511f5354c27825 */ /* 0x002fe200078e00ff */
[----:B------:R-:W-:-:S04]  /*7bb0*/  LOP3.LUT R118, R118, 0xff, RZ, 0xc0, !PT ;  /* 0x000000ff76767812 */ /* 0x000fc800078ec0ff */
[----:B------:R-:W-:Y:S02]  /*7bc0*/  LOP3.LUT R84, R195, UR13, R198, 0x96, !PT ;  /* 0x0000000dc3547c12 */ /* 0x000fe4000f8e96c6 */
[----:B------:R-:W-:Y:S02]  /*7bd0*/  LOP3.LUT R194, R161, UR11, R194, 0x96, !PT ;  /* 0x0000000ba1c27c12 */ /* 0x000fe4000f8e96c2 */
[----:B------:R-:W-:Y:S02]  /*7be0*/  ISETP.GE.U32.AND P6, PT, R251, R118, PT ;  /* 0x00000076fb00720c */ /* 0x000fe40003fc6070 */
[----:B------:R-:W-:Y:S01]  /*7bf0*/  SHF.R.U32.HI R118, RZ, 0x18, R126 ;  /* 0x00000018ff767819 */ /* 0x000fe2000001167e */
[----:B--2---:R-:W-:Y:S02]  /*7c00*/  FADD.FTZ R72, R221, R72 ;  /* 0x00000048dd487221 */ /* 0x004fe40000010000 */
[----:B------:R-:W-:Y:S01]  /*7c10*/  IMAD.WIDE.U32 R198, R84, -0x326172a9, RZ ;  /* 0xcd9e8d5754c67825 */ /* 0x000fe200078e00ff */
[----:B------:R-:W-:-:S03]  /*7c20*/  ISETP.GE.U32.AND P3, PT, R251, R118, PT ;  /* 0x00000076fb00720c */ /* 0x000fc60003f66070 */
[----:B------:R-:W-:-:S04]  /*7c30*/  IMAD.WIDE.U32 R194, R194, -0x326172a9, RZ ;  /* 0xcd9e8d57c2c27825 */ /* 0x000fc800078e00ff */
[----:B------:R-:W-:Y:S02]  /*7c40*/  FADD.FTZ R118, R223, R120 ;  /* 0x00000078df767221 */ /* 0x000fe40000010000 */
[----:B------:R-:W-:Y:S01]  /*7c50*/  FADD.FTZ R120, R193, R72 ;  /* 0x00000048c1787221 */ /* 0x000fe20000010000 */
[----:B------:R-:W-:Y:S02]  /*7c60*/  LOP3.LUT R72, R195, UR31, R198, 0x96, !PT ;  /* 0x0000001fc3487c12 */ /* 0x000fe4000f8e96c6 */
[----:B------:R-:W-:Y:S02]  /*7c70*/  F2FP.PACK_AB R221, R193, R221 ;  /* 0x000000ddc1dd723e */ /* 0x000fe400000000ff */
[----:B------:R-:W-:Y:S02]  /*7c80*/  SHF.R.U32.HI R122, RZ, 0x10, R72 ;  /* 0x00000010ff7a7819 */ /* 0x000fe40000011648 */
[----:B------:R-:W-:Y:S01]  /*7c90*/  PRMT R220, R221, 0x7632, R220 ;  /* 0x00007632dddc7816 */ /* 0x000fe200000000dc */
[----:B------:R-:W-:Y:S01]  /*7ca0*/  @!P1 HADD2 R113, -R221.H0_H0, -RZ.H0_H0 ;  /* 0xa00000ffdd719230 */ /* 0x000fe20000000900 */
[----:B------:R-:W-:-:S02]  /*7cb0*/  LOP3.LUT R122, R122, 0xff, RZ, 0xc0, !PT ;  /* 0x000000ff7a7a7812 */ /* 0x000fc400078ec0ff */
[----:B------:R-:W-:Y:S02]  /*7cc0*/  PRMT R84, R221, 0x5410, R220 ;  /* 0x00005410dd547816 */ /* 0x000fe400000000dc */
[----:B------:R-:W-:Y:S02]  /*7cd0*/  @!P1 PRMT R221, R113, 0x5410, RZ ;  /* 0x0000541071dd9816 */ /* 0x000fe400000000ff */
[----:B------:R-:W-:Y:S02]  /*7ce0*/  ISETP.GE.U32.AND P1, PT, R251, R122, PT ;  /* 0x0000007afb00720c */ /* 0x000fe40003f26070 */
[----:B---3--:R1:W-:Y:S02]  /*7cf0*/  MUFU.EX2 R122, R239 ;  /* 0x000000ef007a7308 */ /* 0x0083e40000000800 */
[----:B-1----:R-:W2:Y:S06]  /*7d00*/  LDL.LU R239, [R1+0xd8] ;  /* 0x0000d80001ef7983 */ /* 0x002eac0000300800 */
[----:B------:R-:W1:Y:S01]  /*7d10*/  MUFU.EX2 R222, R222 ;  /* 0x000000de00de7308 */ /* 0x000e620000000800 */
[----:B------:R-:W-:Y:S01]  /*7d20*/  @!P4 HADD2 R83, -R220.H0_H0, -RZ.H0_H0 ;  /* 0xa00000ffdc53c230 */ /* 0x000fe20000000900 */
[----:B------:R-:W-:Y:S01]  /*7d30*/  IMAD.MOV.U32 R165, RZ, RZ, R218 ;  /* 0x000000ffffa57224 */ /* 0x000fe200078e00da */
[----:B------:R-:W-:-:S03]  /*7d40*/  LOP3.LUT R130, R200, 0xff, RZ, 0xc0, !PT ;  /* 0x000000ffc8827812 */ /* 0x000fc600078ec0ff */
[----:B------:R-:W-:Y:S02]  /*7d50*/  @!P4 PRMT R220, R83, 0x5410, RZ ;  /* 0x0000541053dcc816 */ /* 0x000fe400000000ff */
[C---:B-1----:R-:W-:Y:S01]  /*7d60*/  F2FP.PACK_AB R223, R222.reuse, R223 ;  /* 0x000000dfdedf723e */ /* 0x042fe200000000ff */
[----:B------:R-:W-:-:S03]  /*7d70*/  FADD.FTZ R118, R222, R118 ;  /* 0x00000076de767221 */ /* 0x000fc60000010000 */
[----:B------:R-:W-:Y:S01]  /*7d80*/  PRMT R222, R223, 0x7632, R222 ;  /* 0x00007632dfde7816 */ /* 0x000fe200000000de */
[----:B------:R-:W-:-:S03]  /*7d90*/  @!P6 HADD2 R110, -R223.H0_H0, -RZ.H0_H0 ;  /* 0xa00000ffdf6ee230 */ /* 0x000fc60000000900 */
[----:B------:R-:W-:Y:S02]  /*7da0*/  PRMT R83, R223, 0x5410, R222 ;  /* 0x00005410df537816 */ /* 0x000fe400000000de */
[----:B------:R-:W-:Y:S02]  /*7db0*/  @!P6 PRMT R223, R110, 0x5410, RZ ;  /* 0x000054106edfe816 */ /* 0x000fe400000000ff */
[C---:B------:R-:W-:Y:S01]  /*7dc0*/  LOP3.LUT R110, R194.reuse, 0xff, RZ, 0xc0, !PT ;  /* 0x000000ffc26e7812 */ /* 0x040fe200078ec0ff */
[----:B------:R-:W-:Y:S01]  /*7dd0*/  IMAD.MOV.U32 R162, RZ, RZ, R165 ;  /* 0x000000ffffa27224 */ /* 0x000fe200078e00a5 */
[C---:B------:R-:W-:Y:S01]  /*7de0*/  ISETP.GE.U32.AND P2, PT, R251.reuse, R130, PT ;  /* 0x00000082fb00720c */ /* 0x040fe20003f46070 */
[----:B------:R-:W3:Y:S01]  /*7df0*/  LDL.LU R165, [R1+0xcc] ;  /* 0x0000cc0001a57983 */ /* 0x000ee20000300800 */
[----:B------:R-:W-:Y:S02]  /*7e00*/  ISETP.GE.U32.AND P6, PT, R251, R110, PT ;  /* 0x0000006efb00720c */ /* 0x000fe40003fc6070 */
[----:B------:R-:W-:Y:S01]  /*7e10*/  LOP3.LUT R110, R194, 0xffff, RZ, 0xc0, !PT ;  /* 0x0000ffffc26e7812 */ /* 0x000fe200078ec0ff */
[----:B------:R-:W3:Y:S01]  /*7e20*/  LDL.LU R130, [R1+0xc8] ;  /* 0x0000c80001827983 */ /* 0x000ee20000300800 */
[----:B----4-:R-:W-:Y:S08]  /*7e30*/  MUFU.EX2 R124, R164 ;  /* 0x000000a4007c7308 */ /* 0x010ff00000000800 */
[----:B--2---:R1:W-:Y:S02]  /*7e40*/  MUFU.EX2 R195, R239 ;  /* 0x000000ef00c37308 */ /* 0x0043e40000000800 */
[----:B-1----:R-:W2:Y:S04]  /*7e50*/  LDL.LU R239, [R1+0xc4] ;  /* 0x0000c40001ef7983 */ /* 0x002ea80000300800 */
[----:B------:R-:W4:Y:S04]  /*7e60*/  LDL.LU R2, [R1+0xc0] ;  /* 0x0000c00001027983 */ /* 0x000f280000300800 */
[----:B------:R-:W4:Y:S04]  /*7e70*/  LDL.LU R3, [R1+0xbc] ;  /* 0x0000bc0001037983 */ /* 0x000f280000300800 */
[----:B------:R-:W4:Y:S01]  /*7e80*/  LDL.LU R164, [R1+0xb8] ;  /* 0x0000b80001a47983 */ /* 0x000f220000300800 */
[----:B------:R-:W-:Y:S01]  /*7e90*/  LOP3.LUT R73, R200, 0xffff, RZ, 0xc0, !PT ;  /* 0x0000ffffc8497812 */ /* 0x000fe200078ec0ff */
[----:B------:R-:W-:Y:S01]  /*7ea0*/  MUFU.EX2 R192, R192 ;  /* 0x000000c000c07308 */ /* 0x000fe20000000800 */
[----:B------:R-:W-:-:S02]  /*7eb0*/  SHF.R.U32.HI R76, RZ, 0x10, R200 ;  /* 0x00000010ff4c7819 */ /* 0x000fc400000116c8 */
[----:B------:R-:W-:-:S05]  /*7ec0*/  SHF.R.U32.HI R73, RZ, 0x8, R73 ;  /* 0x00000008ff497819 */ /* 0x000fca0000011649 */
[----:B------:R-:W1:Y:S01]  /*7ed0*/  MUFU.EX2 R191, R191 ;  /* 0x000000bf00bf7308 */ /* 0x000e620000000800 */
[----:B------:R-:W-:Y:S01]  /*7ee0*/  @!P3 HADD2 R88, -R222.H0_H0, -RZ.H0_H0 ;  /* 0xa00000ffde58b230 */ /* 0x000fe20000000900 */
[----:B------:R-:W-:-:S06]  /*7ef0*/  LOP3.LUT R73, R73, 0xffff, RZ, 0xc0, !PT ;  /* 0x0000ffff49497812 */ /* 0x000fcc00078ec0ff */
[----:B------:R-:W1:Y:S01]  /*7f00*/  MUFU.EX2 R207, R207 ;  /* 0x000000cf00cf7308 */ /* 0x000e620000000800 */
[----:B------:R-:W-:Y:S02]  /*7f10*/  LOP3.LUT R76, R76, 0xff, RZ, 0xc0, !PT ;  /* 0x000000ff4c4c7812 */ /* 0x000fe400078ec0ff */
[----:B------:R-:W-:-:S05]  /*7f20*/  @!P3 PRMT R222, R88, 0x5410, RZ ;  /* 0x0000541058deb816 */ /* 0x000fca00000000ff */
[----:B------:R-:W3:Y:S01]  /*7f30*/  MUFU.EX2 R206, R206 ;  /* 0x000000ce00ce7308 */ /* 0x000ee20000000800 */
[C---:B------:R-:W-:Y:S02]  /*7f40*/  ISETP.GE.U32.AND P3, PT, R251.reuse, R73, PT ;  /* 0x00000049fb00720c */ /* 0x040fe40003f66070 */
[----:B------:R-:W-:-:S05]  /*7f50*/  ISETP.GE.U32.AND P4, PT, R251, R76, PT ;  /* 0x0000004cfb00720c */ /* 0x000fca0003f86070 */
[----:B------:R-:W3:Y:S01]  /*7f60*/  MUFU.EX2 R190, R190 ;  /* 0x000000be00be7308 */ /* 0x000ee20000000800 */
[----:B-1----:R-:W-:Y:S01]  /*7f70*/  F2FP.PACK_AB R205, R191, R192 ;  /* 0x000000c0bfcd723e */ /* 0x002fe200000000ff */
[----:B------:R-:W-:-:S06]  /*7f80*/  FADD.FTZ R76, R192, R120 ;  /* 0x00000078c04c7221 */ /* 0x000fcc0000010000 */
[----:B------:R-:W1:Y:S01]  /*7f90*/  MUFU.EX2 R189, R189 ;  /* 0x000000bd00bd7308 */ /* 0x000e620000000800 */
[----:B------:R-:W-:Y:S01]  /*7fa0*/  PRMT R204, R205, 0x7632, R204 ;  /* 0x00007632cdcc7816 */ /* 0x000fe200000000cc */
[----:B------:R-:W-:Y:S01]  /*7fb0*/  FADD.FTZ R118, R207, R118 ;  /* 0x00000076cf767221 */ /* 0x000fe20000010000 */
[----:B------:R-:W-:Y:S01]  /*7fc0*/  SHF.R.U32.HI R128, RZ, 0x18, R200 ;  /* 0x00000018ff807819 */ /* 0x000fe200000116c8 */
[----:B------:R-:W-:Y:S01]  /*7fd0*/  FADD.FTZ R76, R191, R76 ;  /* 0x0000004cbf4c7221 */ /* 0x000fe20000010000 */
[----:B---3--:R-:W-:Y:S01]  /*7fe0*/  F2FP.PACK_AB R207, R206, R207 ;  /* 0x000000cfcecf723e */ /* 0x008fe200000000ff */
[----:B------:R-:W-:Y:S01]  /*7ff0*/  @!P2 HADD2 R109, -R205.H0_H0, -RZ.H0_H0 ;  /* 0xa00000ffcd6da230 */ /* 0x000fe20000000900 */
[----:B------:R-:W-:Y:S01]  /*8000*/  ISETP.GE.U32.AND P5, PT, R251, R128, PT ;  /* 0x00000080fb00720c */ /* 0x000fe20003fa6070 */
[----:B------:R-:W-:Y:S01]  /*8010*/  @!P3 HADD2 R87, -R204.H0_H0, -RZ.H0_H0 ;  /* 0xa00000ffcc57b230 */ /* 0x000fe20000000900 */
[----:B------:R-:W-:Y:S01]  /*8020*/  FADD.FTZ R76, R190, R76 ;  /* 0x0000004cbe4c7221 */ /* 0x000fe20000010000 */
[----:B------:R-:W-:Y:S01]  /*8030*/  @!P4 HADD2 R100, -R207.H0_H0, -RZ.H0_H0 ;  /* 0xa00000ffcf64c230 */ /* 0x000fe20000000900 */
[----:B------:R-:W-:Y:S01]  /*8040*/  FADD.FTZ R118, R206, R118 ;  /* 0x00000076ce767221 */ /* 0x000fe20000010000 */
[----:B------:R-:W-:-:S02]  /*8050*/  PRMT R206, R207, 0x7632, R206 ;  /* 0x00007632cfce7816 */ /* 0x000fc400000000ce */
[----:B------:R-:W-:Y:S02]  /*8060*/  PRMT R88, R205, 0x5410, R204 ;  /* 0x00005410cd587816 */ /* 0x000fe400000000cc */
[----:B------:R-:W-:Y:S01]  /*8070*/  @!P2 PRMT R205, R109, 0x5410, RZ ;  /* 0x000054106dcda816 */ /* 0x000fe200000000ff */
[----:B-1----:R-:W-:Y:S01]  /*8080*/  FADD.FTZ R109, R189, R76 ;  /* 0x0000004cbd6d7221 */ /* 0x002fe20000010000 */
[----:B------:R-:W-:Y:S02]  /*8090*/  @!P3 PRMT R204, R87, 0x5410, RZ ;  /* 0x0000541057ccb816 */ /* 0x000fe400000000ff */
[----:B------:R-:W-:Y:S02]  /*80a0*/  LOP3.LUT R76, R72, 0xff, RZ, 0xc0, !PT ;  /* 0x000000ff484c7812 */ /* 0x000fe400078ec0ff */
[----:B------:R-:W-:Y:S02]  /*80b0*/  PRMT R87, R207, 0x5410, R206 ;  /* 0x00005410cf577816 */ /* 0x000fe400000000ce */
[----:B------:R-:W-:-:S02]  /*80c0*/  @!P4 PRMT R207, R100, 0x5410, RZ ;  /* 0x0000541064cfc816 */ /* 0x000fc400000000ff */
[----:B------:R-:W-:Y:S02]  /*80d0*/  LOP3.LUT R100, R72, 0xffff, RZ, 0xc0, !PT ;  /* 0x0000ffff48647812 */ /* 0x000fe400078ec0ff */
[----:B------:R-:W-:Y:S02]  /*80e0*/  ISETP.GE.U32.AND P3, PT, R251, R76, PT ;  /* 0x0000004cfb00720c */ /* 0x000fe40003f66070 */
[----:B------:R-:W-:Y:S01]  /*80f0*/  SHF.R.U32.HI R100, RZ, 0x8, R100 ;  /* 0x00000008ff647819 */ /* 0x000fe20000011664 */
[----:B------:R-:W-:Y:S01]  /*8100*/  @!P5 HADD2 R45, -R206.H0_H0, -RZ.H0_H0 ;  /* 0xa00000ffce2dd230 */ /* 0x000fe20000000900 */
[----:B------:R-:W-:Y:S02]  /*8110*/  MUFU.EX2 R188, R188 ;  /* 0x000000bc00bc7308 */ /* 0x000fe40000000800 */
[----:B------:R-:W-:Y:S02]  /*8120*/  LOP3.LUT R100, R100, 0xffff, RZ, 0xc0, !PT ;  /* 0x0000ffff64647812 */ /* 0x000fe400078ec0ff */
[----:B------:R-:W-:-:S02]  /*8130*/  F2FP.PACK_AB R201, R189, R190 ;  /* 0x000000bebdc9723e */ /* 0x000fc400000000ff */
[----:B------:R-:W-:Y:S02]  /*8140*/  SHF.R.U32.HI R76, RZ, 0x18, R72 ;  /* 0x00000018ff4c7819 */ /* 0x000fe40000011648 */
[----:B------:R-:W1:Y:S01]  /*8150*/  MUFU.EX2 R187, R187 ;  /* 0x000000bb00bb7308 */ /* 0x000e620000000800 */
[----:B------:R-:W-:Y:S02]  /*8160*/  @!P5 PRMT R206, R45, 0x5410, RZ ;  /* 0x000054102dced816 */ /* 0x000fe400000000ff */
[C---:B------:R-:W-:Y:S01]  /*8170*/  ISETP.GE.U32.AND P5, PT, R251.reuse, R100, PT ;  /* 0x00000064fb00720c */ /* 0x040fe20003fa6070 */
[----:B------:R-:W-:Y:S01]  /*8180*/  @!P3 HADD2 R105, -R201.H0_H0, -RZ.H0_H0 ;  /* 0xa00000ffc969b230 */ /* 0x000fe20000000900 */
[----:B------:R-:W-:Y:S02]  /*8190*/  ISETP.GE.U32.AND P4, PT, R251, R76, PT ;  /* 0x0000004cfb00720c */ /* 0x000fe40003f86070 */
[----:B------:R-:W-:Y:S02]  /*81a0*/  PRMT R200, R201, 0x7632, R200 ;  /* 0x00007632c9c87816 */ /* 0x000fe400000000c8 */
[----:B------:R-:W-:-:S02]  /*81b0*/  LOP3.LUT R114, R199, UR12, R196, 0x96, !PT ;  /* 0x0000000cc7727c12 */ /* 0x000fc4000f8e96c4 */
[----:B------:R3:W1:Y:S01]  /*81c0*/  MUFU.EX2 R199, R203 ;  /* 0x000000cb00c77308 */ /* 0x0006620000000800 */
[----:B------:R-:W-:Y:S02]  /*81d0*/  PRMT R45, R201, 0x5410, R200 ;  /* 0x00005410c92d7816 */ /* 0x000fe400000000c8 */
[----:B------:R-:W-:-:S05]  /*81e0*/  @!P3 PRMT R201, R105, 0x5410, RZ ;  /* 0x0000541069c9b816 */ /* 0x000fca00000000ff */
[----:B------:R1:W1:Y:S01]  /*81f0*/  MUFU.EX2 R105, R202 ;  /* 0x000000ca00697308 */ /* 0x0002620000000800 */
[----:B------:R-:W-:Y:S01]  /*8200*/  @!P5 HADD2 R44, -R200.H0_H0, -RZ.H0_H0 ;  /* 0xa00000ffc82cd230 */ /* 0x000fe20000000900 */
[----:B---3--:R-:W-:Y:S02]  /*8210*/  F2FP.PACK_AB R203, R124, R122 ;  /* 0x0000007a7ccb723e */ /* 0x008fe400000000ff */
[----:B-1----:R-:W-:Y:S02]  /*8220*/  F2FP.PACK_AB R197, R187, R188 ;  /* 0x000000bcbbc5723e */ /* 0x002fe400000000ff */
[----:B------:R-:W-:Y:S01]  /*8230*/  PRMT R202, R203, 0x7632, R202 ;  /* 0x00007632cbca7816 */ /* 0x000fe200000000ca */
[----:B------:R-:W-:Y:S01]  /*8240*/  @!P1 HADD2 R68, -R203.H0_H0, -RZ.H0_H0 ;  /* 0xa00000ffcb449230 */ /* 0x000fe20000000900 */
[----:B------:R-:W-:-:S03]  /*8250*/  @!P5 PRMT R200, R44, 0x5410, RZ ;  /* 0x000054102cc8d816 */ /* 0x000fc600000000ff */
[----:B------:R-:W-:Y:S01]  /*8260*/  @!P4 HADD2 R98, -R202.H0_H0, -RZ.H0_H0 ;  /* 0xa00000ffca62c230 */ /* 0x000fe20000000900 */
[----:B------:R-:W-:Y:S01]  /*8270*/  PRMT R196, R197, 0x7632, R196 ;  /* 0x00007632c5c47816 */ /* 0x000fe200000000c4 */
[----:B------:R-:W-:Y:S01]  /*8280*/  @!P6 HADD2 R102, -R197.H0_H0, -RZ.H0_H0 ;  /* 0xa00000ffc566e230 */ /* 0x000fe20000000900 */
[----:B------:R-:W-:Y:S02]  /*8290*/  PRMT R44, R203, 0x5410, R202 ;  /* 0x00005410cb2c7816 */ /* 0x000fe400000000ca */
[----:B------:R-:W-:Y:S02]  /*82a0*/  @!P4 PRMT R202, R98, 0x5410, RZ ;  /* 0x0000541062cac816 */ /* 0x000fe400000000ff */
[----:B------:R-:W-:Y:S01]  /*82b0*/  @!P1 PRMT R203, R68, 0x5410, RZ ;  /* 0x0000541044cb9816 */ /* 0x000fe200000000ff */
[----:B------:R1:W-:Y:S01]  /*82c0*/  MUFU.EX2 R98, R165 ;  /* 0x000000a500627308 */ /* 0x0003e20000000800 */
[----:B------:R-:W-:Y:S02]  /*82d0*/  PRMT R68, R197, 0x5410, R196 ;  /* 0x00005410c5447816 */ /* 0x000fe400000000c4 */
[----:B------:R-:W-:Y:S01]  /*82e0*/  @!P6 PRMT R197, R102, 0x5410, RZ ;  /* 0x0000541066c5e816 */ /* 0x000fe200000000ff */
[----:B-1----:R-:W3:Y:S01]  /*82f0*/  LDL.LU R165, [R1+0x58] ;  /* 0x0000580001a57983 */ /* 0x002ee20000300800 */
[----:B------:R-:W-:Y:S01]  /*8300*/  SHF.R.U32.HI R110, RZ, 0x8, R110 ;  /* 0x00000008ff6e7819 */ /* 0x000fe2000001166e */
[----:B------:R-:W-:-:S03]  /*8310*/  IMAD.WIDE.U32 R190, R114, -0x2daee0ad, RZ ;  /* 0xd2511f5372be7825 */ /* 0x000fc600078e00ff */
[----:B------:R-:W-:Y:S01]  /*8320*/  LOP3.LUT R110, R110, 0xffff, RZ, 0xc0, !PT ;  /* 0x0000ffff6e6e7812 */ /* 0x000fe200078ec0ff */
[----:B------:R-:W-:Y:S01]  /*8330*/  FADD.FTZ R109, R188, R109 ;  /* 0x0000006dbc6d7221 */ /* 0x000fe20000010000 */
[----:B------:R-:W-:Y:S02]  /*8340*/  LOP3.LUT R73, R191, UR32, R160, 0x96, !PT ;  /* 0x00000020bf497c12 */ /* 0x000fe4000f8e96a0 */
[----:B------:R-:W-:Y:S01]  /*8350*/  ISETP.GE.U32.AND P5, PT, R251, R110, PT ;  /* 0x0000006efb00720c */ /* 0x000fe20003fa6070 */
[----:B------:R-:W-:Y:S01]  /*8360*/  FADD.FTZ R110, R187, R109 ;  /* 0x0000006dbb6e7221 */ /* 0x000fe20000010000 */
[----:B------:R-:W-:Y:S02]  /*8370*/  SHF.R.U32.HI R109, RZ, 0x10, R73 ;  /* 0x00000010ff6d7819 */ /* 0x000fe40000011649 */
[----:B------:R-:W-:Y:S02]  /*8380*/  SHF.R.U32.HI R113, RZ, 0x10, R194 ;  /* 0x00000010ff717819 */ /* 0x000fe400000116c2 */
[----:B------:R-:W-:-:S02]  /*8390*/  LOP3.LUT R109, R109, 0xff, RZ, 0xc0, !PT ;  /* 0x000000ff6d6d7812 */ /* 0x000fc400078ec0ff */
[----:B------:R-:W-:Y:S02]  /*83a0*/  SHF.R.U32.HI R114, RZ, 0x18, R190 ;  /* 0x00000018ff727819 */ /* 0x000fe400000116be */
[----:B------:R-:W-:Y:S02]  /*83b0*/  LOP3.LUT R113, R113, 0xff, RZ, 0xc0, !PT ;  /* 0x000000ff71717812 */ /* 0x000fe400078ec0ff */
[C---:B------:R-:W-:Y:S02]  /*83c0*/  ISETP.GE.U32.AND P6, PT, R251.reuse, R109, PT ;  /* 0x0000006dfb00720c */ /* 0x040fe40003fc6070 */
[C---:B------:R-:W-:Y:S02]  /*83d0*/  ISETP.GE.U32.AND P1, PT, R251.reuse, R114, PT ;  /* 0x00000072fb00720c */ /* 0x040fe40003f26070 */
[----:B------:R-:W-:Y:S01]  /*83e0*/  ISETP.GE.U32.AND P3, PT, R251, R113, PT ;  /* 0x00000071fb00720c */ /* 0x000fe20003f66070 */
[----:B--2---:R1:W-:Y:S02]  /*83f0*/  MUFU.EX2 R102, R239 ;  /* 0x000000ef00667308 */ /* 0x0043e40000000800 */
[----:B-1----:R-:W2:Y:S06]  /*8400*/  LDL.LU R239, [R1+0xa8] ;  /* 0x0000a80001ef7983 */ /* 0x002eac0000300800 */
[----:B----4-:R1:W-:Y:S08]  /*8410*/  MUFU.EX2 R109, R2 ;  /* 0x00000002006d7308 */ /* 0x0103f00000000800 */
[----:B------:R4:W-:Y:S01]  /*8420*/  MUFU.EX2 R114, R3 ;  /* 0x0000000300727308 */ /* 0x0009e20000000800 */
[----:B-1----:R-:W2:Y:S07]  /*8430*/  LDL.LU R2, [R1+0x54] ;  /* 0x0000540001027983 */ /* 0x002eae0000300800 */
[----:B------:R1:W-:Y:S01]  /*8440*/  MUFU.EX2 R113, R164 ;  /* 0x000000a400717308 */ /* 0x0003e20000000800 */
[----:B----4-:R-:W4:Y:S04]  /*8450*/  LDL.LU R3, [R1+0xa4] ;  /* 0x0000a40001037983 */ /* 0x010f280000300800 */
[----:B-1----:R-:W4:Y:S01]  /*8460*/  LDL.LU R164, [R1+0xa0] ;  /* 0x0000a00001a47983 */ /* 0x002f220000300800 */
[----:B------:R-:W-:Y:S01]  /*8470*/  FADD.FTZ R118, R122, R118 ;  /* 0x000000767a767221 */ /* 0x000fe20000010000 */
[----:B------:R-:W-:-:S03]  /*8480*/  SHF.R.U32.HI R194, RZ, 0x18, R194 ;  /* 0x00000018ffc27819 */ /* 0x000fc600000116c2 */
[----:B------:R-:W-:Y:S01]  /*8490*/  FADD.FTZ R118, R124, R118 ;  /* 0x000000767c767221 */ /* 0x000fe20000010000 */
[----:B------:R-:W-:-:S03]  /*84a0*/  ISETP.GE.U32.AND P2, PT, R251, R194, PT ;  /* 0x000000c2fb00720c */ /* 0x000fc60003f46070 */
[----:B------:R-:W-:Y:S01]  /*84b0*/  FADD.FTZ R118, R199, R118 ;  /* 0x00000076c7767221 */ /* 0x000fe20000010000 */
[----:B------:R-:W-:Y:S01]  /*84c0*/  F2FP.PACK_AB R199, R105, R199 ;  /* 0x000000c769c7723e */ /* 0x000fe200000000ff */
[----:B------:R-:W-:-:S03]  /*84d0*/  @!P5 HADD2 R49, -R196.H0_H0, -RZ.H0_H0 ;  /* 0xa00000ffc431d230 */ /* 0x000fc60000000900 */
[----:B------:R-:W-:Y:S02]  /*84e0*/  PRMT R198, R199, 0x7632, R198 ;  /* 0x00007632c7c67816 */ /* 0x000fe400000000c6 */
[----:B------:R-:W-:-:S03]  /*84f0*/  @!P5 PRMT R196, R49, 0x5410, RZ ;  /* 0x0000541031c4d816 */ /* 0x000fc600000000ff */
[----:B------:R-:W-:Y:S01]  /*8500*/  @!P2 HADD2 R99, -R198.H0_H0, -RZ.H0_H0 ;  /* 0xa00000ffc663a230 */ /* 0x000fe20000000900 */
[----:B------:R-:W-:Y:S01]  /*8510*/  PRMT R49, R199, 0x5410, R198 ;  /* 0x00005410c7317816 */ /* 0x000fe200000000c6 */
[----:B------:R-:W1:Y:S03]  /*8520*/  MUFU.EX2 R184, R184 ;  /* 0x000000b800b87308 */ /* 0x000e660000000800 */
[----:B------:R-:W-:Y:S02]  /*8530*/  @!P2 PRMT R198, R99, 0x5410, RZ ;  /* 0x0000541063c6a816 */ /* 0x000fe400000000ff */
[----:B------:R-:W-:-:S03]  /*8540*/  LOP3.LUT R99, R73, 0xff, RZ, 0xc0, !PT ;  /* 0x000000ff49637812 */ /* 0x000fc600078ec0ff */
[----:B------:R-:W1:Y:S01]  /*8550*/  MUFU.EX2 R182, R182 ;  /* 0x000000b600b67308 */ /* 0x000e620000000800 */
[----:B------:R-:W-:Y:S02]  /*8560*/  ISETP.GE.U32.AND P2, PT, R251, R99, PT ;  /* 0x00000063fb00720c */ /* 0x000fe40003f46070 */
[----:B------:R-:W-:-:S04]  /*8570*/  SHF.R.U32.HI R99, RZ, 0x18, R73 ;  /* 0x00000018ff637819 */ /* 0x000fc80000011649 */
[----:B------:R-:W-:Y:S02]  /*8580*/  ISETP.GE.U32.AND P5, PT, R251, R99, PT ;  /* 0x00000063fb00720c */ /* 0x000fe40003fa6070 */
[----:B------:R-:W-:Y:S01]  /*8590*/  LOP3.LUT R99, R73, 0xffff, RZ, 0xc0, !PT ;  /* 0x0000ffff49637812 */ /* 0x000fe200078ec0ff */
[----:B------:R-:W-:Y:S01]  /*85a0*/  @!P3 HADD2 R101, -R199.H0_H0, -RZ.H0_H0 ;  /* 0xa00000ffc765b230 */ /* 0x000fe20000000900 */
[----:B-1----:R-:W-:Y:S02]  /*85b0*/  FADD.FTZ R110, R184, R110 ;  /* 0x0000006eb86e7221 */ /* 0x002fe40000010000 */
[----:B------:R-:W-:Y:S02]  /*85c0*/  SHF.R.U32.HI R99, RZ, 0x8, R99 ;  /* 0x00000008ff637819 */ /* 0x000fe40000011663 */
[----:B------:R-:W-:Y:S02]  /*85d0*/  @!P3 PRMT R199, R101, 0x5410, RZ ;  /* 0x0000541065c7b816 */ /* 0x000fe400000000ff */
[----:B------:R-:W-:-:S02]  /*85e0*/  LOP3.LUT R101, R99, 0xffff, RZ, 0xc0, !PT ;  /* 0x0000ffff63657812 */ /* 0x000fc400078ec0ff */
[----:B------:R1:W-:Y:S02]  /*85f0*/  MUFU.EX2 R99, R162 ;  /* 0x000000a200637308 */ /* 0x0003e40000000800 */
[----:B-1----:R-:W4:Y:S01]  /*8600*/  LDL.LU R162, [R1+0x9c] ;  /* 0x00009c0001a27983 */ /* 0x002f220000300800 */
[----:B------:R-:W-:Y:S01]  /*8610*/  F2FP.PACK_AB R193, R182, R184 ;  /* 0x000000b8b6c1723e */ /* 0x000fe200000000ff */
[----:B------:R-:W-:-:S03]  /*8620*/  FADD.FTZ R118, R105, R118 ;  /* 0x0000007669767221 */ /* 0x000fc60000010000 */
[----:B------:R-:W-:Y:S01]  /*8630*/  PRMT R192, R193, 0x7632, R192 ;  /* 0x00007632c1c07816 */ /* 0x000fe200000000c0 */
[----:B------:R-:W-:Y:S01]  /*8640*/  @!P2 HADD2 R97, -R193.H0_H0, -RZ.H0_H0 ;  /* 0xa00000ffc161a230 */ /* 0x000fe20000000900 */
[----:B------:R-:W-:Y:S01]  /*8650*/  ISETP.GE.U32.AND P3, PT, R251, R101, PT ;  /* 0x00000065fb00720c */ /* 0x000fe20003f66070 */
[----:B---3--:R1:W-:Y:S02]  /*8660*/  MUFU.EX2 R73, R165 ;  /* 0x000000a500497308 */ /* 0x0083e40000000800 */
[----:B-1----:R-:W-:Y:S02]  /*8670*/  IMAD.MOV.U32 R165, RZ, RZ, R217 ;  /* 0x000000ffffa57224 */ /* 0x002fe400078e00d9 */
[----:B------:R-:W-:Y:S01]  /*8680*/  FADD.FTZ R217, R182, R110 ;  /* 0x0000006eb6d97221 */ /* 0x000fe20000010000 */
[----:B------:R-:W-:Y:S01]  /*8690*/  PRMT R160, R193, 0x5410, R192 ;  /* 0x00005410c1a07816 */ /* 0x000fe200000000c0 */
[----:B------:R-:W-:Y:S01]  /*86a0*/  FADD.FTZ R122, R195, R118 ;  /* 0x00000076c37a7221 */ /* 0x000fe20000010000 */
[----:B------:R-:W-:Y:S01]  /*86b0*/  @!P2 PRMT R193, R97, 0x5410, RZ ;  /* 0x0000541061c1a816 */ /* 0x000fe200000000ff */
[----:B--2---:R1:W-:Y:S02]  /*86c0*/  MUFU.EX2 R110, R239 ;  /* 0x000000ef006e7308 */ /* 0x0043e40000000800 */
[----:B-1----:R-:W2:Y:S06]  /*86d0*/  LDL.LU R239, [R1+0x98] ;  /* 0x0000980001ef7983 */ /* 0x002eac0000300800 */
[----:B------:R1:W-:Y:S08]  /*86e0*/  MUFU.EX2 R101, R2 ;  /* 0x0000000200657308 */ /* 0x0003f00000000800 */
[----:B----4-:R3:W-:Y:S01]  /*86f0*/  MUFU.EX2 R97, R3 ;  /* 0x0000000300617308 */ /* 0x0107e20000000800 */
[----:B-1----:R-:W4:Y:S07]  /*8700*/  LDL.LU R2, [R1+0x94] ;  /* 0x0000940001027983 */ /* 0x002f2e0000300800 */
[----:B------:R1:W-:Y:S01]  /*8710*/  MUFU.EX2 R118, R164 ;  /* 0x000000a400767308 */ /* 0x0003e20000000800 */
[----:B---3--:R-:W3:Y:S04]  /*8720*/  LDL.LU R3, [R1+0x90] ;  /* 0x0000900001037983 */ /* 0x008ee80000300800 */
[----:B-1----:R-:W3:Y:S03]  /*8730*/  LDL.LU R164, [R1+0x84] ;  /* 0x0000840001a47983 */ /* 0x002ee60000300800 */
[----:B------:R-:W1:Y:S01]  /*8740*/  MUFU.EX2 R225, R225 ;  /* 0x000000e100e17308 */ /* 0x000e620000000800 */
[----:B------:R-:W-:Y:S01]  /*8750*/  @!P3 HADD2 R96, -R192.H0_H0, -RZ.H0_H0 ;  /* 0xa00000ffc060b230 */ /* 0x000fe20000000900 */
[----:B------:R-:W-:-:S04]  /*8760*/  SHF.R.U32.HI R76, RZ, 0x10, R190 ;  /* 0x00000010ff4c7819 */ /* 0x000fc800000116be */
[----:B------:R-:W-:Y:S02]  /*8770*/  @!P3 PRMT R192, R96, 0x5410, RZ ;  /* 0x0000541060c0b816 */ /* 0x000fe400000000ff */
[----:B------:R-:W-:Y:S01]  /*8780*/  LOP3.LUT R76, R76, 0xff, RZ, 0xc0, !PT ;  /* 0x000000ff4c4c7812 */ /* 0x000fe200078ec0ff */
[----:B------:R-:W-:Y:S01]  /*8790*/  MUFU.EX2 R218, R178 ;  /* 0x000000b200da7308 */ /* 0x000fe20000000800 */
[----:B------:R-:W-:Y:S02]  /*87a0*/  LOP3.LUT R72, R190, 0xffff, RZ, 0xc0, !PT ;  /* 0x0000ffffbe487812 */ /* 0x000fe400078ec0ff */
[----:B------:R-:W-:-:S05]  /*87b0*/  ISETP.GE.U32.AND P2, PT, R251, R76, PT ;  /* 0x0000004cfb00720c */ /* 0x000fca0003f46070 */
[----:B------:R-:W1:Y:S02]  /*87c0*/  MUFU.EX2 R100, R163 ;  /* 0x000000a300647308 */ /* 0x000e640000000800 */
[----:B-1----:R-:W-:Y:S02]  /*87d0*/  F2FP.PACK_AB R191, R98, R225 ;  /* 0x000000e162bf723e */ /* 0x002fe400000000ff */
[----:B------:R-:W-:-:S04]  /*87e0*/  SHF.R.U32.HI R72, RZ, 0x8, R72 ;  /* 0x00000008ff487819 */ /* 0x000fc80000011648 */
[----:B------:R-:W1:Y:S01]  /*87f0*/  MUFU.EX2 R170, R170 ;  /* 0x000000aa00aa7308 */ /* 0x000e620000000800 */
[----:B------:R-:W-:Y:S02]  /*8800*/  LOP3.LUT R120, R190, 0xff, RZ, 0xc0, !PT ;  /* 0x000000ffbe787812 */ /* 0x000fe400078ec0ff */
[----:B------:R-:W-:-:S05]  /*8810*/  PRMT R190, R191, 0x7632, R190 ;  /* 0x00007632bfbe7816 */ /* 0x000fca00000000be */
[----:B------:R-:W1:Y:S01]  /*8820*/  MUFU.EX2 R105, R130 ;  /* 0x0000008200697308 */ /* 0x000e620000000800 */
[----:B------:R-:W-:Y:S01]  /*8830*/  LOP3.LUT R72, R72, 0xffff, RZ, 0xc0, !PT ;  /* 0x0000ffff48487812 */ /* 0x000fe200078ec0ff */
[----:B------:R-:W-:-:S03]  /*8840*/  @!P1 HADD2 R57, -R190.H0_H0, -RZ.H0_H0 ;  /* 0xa00000ffbe399230 */ /* 0x000fc60000000900 */
[----:B------:R-:W-:Y:S01]  /*8850*/  ISETP.GE.U32.AND P3, PT, R251, R72, PT ;  /* 0x00000048fb00720c */ /* 0x000fe20003f66070 */
[----:B------:R-:W-:Y:S01]  /*8860*/  @!P2 HADD2 R60, -R191.H0_H0, -RZ.H0_H0 ;  /* 0xa00000ffbf3ca230 */ /* 0x000fe20000000900 */
[----:B------:R-:W-:Y:S02]  /*8870*/  F2FP.PACK_AB R189, R100, R218 ;  /* 0x000000da64bd723e */ /* 0x000fe400000000ff */
[----:B------:R-:W-:Y:S02]  /*8880*/  PRMT R163, R191, 0x5410, R190 ;  /* 0x00005410bfa37816 */ /* 0x000fe400000000be */
[----:B-1----:R-:W-:Y:S02]  /*8890*/  F2FP.PACK_AB R195, R170, R195 ;  /* 0x000000c3aac3723e */ /* 0x002fe400000000ff */
[----:B------:R-:W-:Y:S01]  /*88a0*/  @!P1 PRMT R190, R57, 0x5410, RZ ;  /* 0x0000541039be9816 */ /* 0x000fe200000000ff */
[----:B------:R-:W-:Y:S01]  /*88b0*/  FADD.FTZ R57, R105, R102 ;  /* 0x0000006669397221 */ /* 0x000fe20000010000 */
[----:B------:R-:W-:Y:S01]  /*88c0*/  PRMT R188, R189, 0x7632, R188 ;  /* 0x00007632bdbc7816 */ /* 0x000fe200000000bc */
[----:B------:R-:W-:Y:S01]  /*88d0*/  @!P6 HADD2 R67, -R195.H0_H0, -RZ.H0_H0 ;  /* 0xa00000ffc343e230 */ /* 0x000fe20000000900 */
[----:B------:R-:W-:Y:S01]  /*88e0*/  @!P2 PRMT R191, R60, 0x5410, RZ ;  /* 0x000054103cbfa816 */ /* 0x000fe200000000ff */
[----:B------:R-:W-:Y:S01]  /*88f0*/  FADD.FTZ R60, R109, R57 ;  /* 0x000000396d3c7221 */ /* 0x000fe20000010000 */
[----:B------:R-:W-:Y:S01]  /*8900*/  PRMT R194, R195, 0x7632, R194 ;  /* 0x00007632c3c27816 */ /* 0x000fe200000000c2 */
[----:B------:R-:W-:-:S02]  /*8910*/  @!P3 HADD2 R61, -R188.H0_H0, -RZ.H0_H0 ;  /* 0xa00000ffbc3db230 */ /* 0x000fc40000000900 */
[----:B------:R-:W-:Y:S01]  /*8920*/  FADD.FTZ R60, R114, R60 ;  /* 0x0000003c723c7221 */ /* 0x000fe20000010000 */
[----:B------:R-:W-:Y:S02]  /*8930*/  PRMT R161, R195, 0x5410, R194 ;  /* 0x00005410c3a17816 */ /* 0x000fe400000000c2 */
[----:B------:R-:W-:Y:S02]  /*8940*/  @!P6 PRMT R195, R67, 0x5410, RZ ;  /* 0x0000541043c3e816 */ /* 0x000fe400000000ff */
[----:B------:R1:W1:Y:S02]  /*8950*/  MUFU.EX2 R67, R162 ;  /* 0x000000a200437308 */ /* 0x0002640000000800 */
[----:B-1----:R-:W-:Y:S02]  /*8960*/  PRMT R162, R189, 0x5410, R188 ;  /* 0x00005410bda27816 */ /* 0x002fe400000000bc */
[----:B------:R-:W-:Y:S01]  /*8970*/  @!P3 PRMT R188, R61, 0x5410, RZ ;  /* 0x000054103dbcb816 */ /* 0x000fe200000000ff */
[----:B------:R-:W-:-:S03]  /*8980*/  FADD.FTZ R61, R113, R60 ;  /* 0x0000003c713d7221 */ /* 0x000fc60000010000 */
[----:B------:R-:W-:Y:S08]  /*8990*/  MUFU.EX2 R60, R165 ;  /* 0x000000a5003c7308 */ /* 0x000ff00000000800 */
[----:B--2---:R1:W3:Y:S02]  /*89a0*/  MUFU.EX2 R96, R239 ;  /* 0x000000ef00607308 */ /* 0x0042e40000000800 */
[----:B-1----:R-:W2:Y:S06]  /*89b0*/  LDL.LU R239, [R1+0x64] ;  /* 0x0000640001ef7983 */ /* 0x002eac0000300800 */
[----:B---3--:R1:W-:Y:S02]  /*89c0*/  MUFU.EX2 R57, R164 ;  /* 0x000000a400397308 */ /* 0x0083e40000000800 */
[----:B-1----:R-:W3:Y:S01]  /*89d0*/  LDL.LU.64 R164, [R1+0x78] ;  /* 0x0000780001a47983 */ /* 0x002ee20000300a00 */
[----:B------:R-:W-:-:S05]  /*89e0*/  ISETP.GE.U32.AND P4, PT, R251, R120, PT ;  /* 0x00000078fb00720c */ /* 0x000fca0003f86070 */
[----:B----4-:R-:W1:Y:S01]  /*89f0*/  MUFU.EX2 R120, R2 ;  /* 0x0000000200787308 */ /* 0x010e620000000800 */
[----:B------:R-:W-:-:S07]  /*8a00*/  F2FP.PACK_AB R76, R102, R105 ;  /* 0x00000069664c723e */ /* 0x000fce00000000ff */
[----:B------:R-:W-:-:S05]  /*8a10*/  @!P4 HADD2 R64, -R189.H0_H0, -RZ.H0_H0 ;  /* 0xa00000ffbd40c230 */ /* 0x000fca0000000900 */
[----:B------:R-:W-:Y:S02]  /*8a20*/  @!P4 PRMT R189, R64, 0x5410, RZ ;  /* 0x0000541040bdc816 */ /* 0x000fe400000000ff */
[----:B------:R-:W4:Y:S01]  /*8a30*/  MUFU.EX2 R64, R3 ;  /* 0x0000000300407308 */ /* 0x000f220000000800 */
[----:B------:R-:W-:Y:S01]  /*8a40*/  FADD.FTZ R105, R118, R67 ;  /* 0x0000004376697221 */ /* 0x000fe20000010000 */
[----:B------:R-:W-:-:S03]  /*8a50*/  @!P5 HADD2 R65, -R194.H0_H0, -RZ.H0_H0 ;  /* 0xa00000ffc241d230 */ /* 0x000fc60000000900 */
[----:B------:R-:W-:-:S03]  /*8a60*/  FADD.FTZ R105, R96, R105 ;  /* 0x0000006960697221 */ /* 0x000fc60000010000 */
[----:B------:R-:W4:Y:S01]  /*8a70*/  MUFU.EX2 R102, R238 ;  /* 0x000000ee00667308 */ /* 0x000f220000000800 */
[----:B-1----:R-:W-:Y:S01]  /*8a80*/  FADD.FTZ R105, R120, R105 ;  /* 0x0000006978697221 */ /* 0x002fe20000010000 */
[----:B------:R-:W-:Y:S01]  /*8a90*/  @!P5 PRMT R194, R65, 0x5410, RZ ;  /* 0x0000541041c2d816 */ /* 0x000fe200000000ff */
[C---:B------:R-:W-:Y:S01]  /*8aa0*/  FADD.FTZ R61, R73.reuse, R61 ;  /* 0x0000003d493d7221 */ /* 0x040fe20000010000 */
[----:B------:R-:W-:Y:S02]  /*8ab0*/  F2FP.PACK_AB R65, R73, R113 ;  /* 0x000000714941723e */ /* 0x000fe400000000ff */
[----:B------:R-:W-:Y:S01]  /*8ac0*/  F2FP.PACK_AB R73, R67, R118 ;  /* 0x000000764349723e */ /* 0x000fe200000000ff */
[----:B----4-:R-:W-:Y:S01]  /*8ad0*/  FADD.FTZ R105, R64, R105 ;  /* 0x0000006940697221 */ /* 0x010fe20000010000 */
[----:B------:R-:W-:Y:S01]  /*8ae0*/  F2FP.PACK_AB R67, R120, R96 ;  /* 0x000000607843723e */ /* 0x000fe200000000ff */
[----:B------:R-:W-:Y:S01]  /*8af0*/  MUFU.EX2 R230, R230 ;  /* 0x000000e600e67308 */ /* 0x000fe20000000800 */
[C---:B------:R-:W-:Y:S01]  /*8b00*/  F2FP.PACK_AB R64, R57.reuse, R64 ;  /* 0x000000403940723e */ /* 0x040fe200000000ff */
[----:B------:R-:W-:-:S02]  /*8b10*/  FADD.FTZ R96, R57, R105 ;  /* 0x0000006939607221 */ /* 0x000fc40000010000 */
[----:B------:R-:W-:Y:S02]  /*8b20*/  FADD.FTZ R57, R99, R61 ;  /* 0x0000003d63397221 */ /* 0x000fe40000010000 */
[----:B------:R-:W-:Y:S02]  /*8b30*/  FADD.FTZ R96, R60, R96 ;  /* 0x000000603c607221 */ /* 0x000fe40000010000 */
[----:B------:R-:W-:Y:S02]  /*8b40*/  FADD.FTZ R57, R110, R57 ;  /* 0x000000396e397221 */ /* 0x000fe40000010000 */
[C---:B------:R-:W-:Y:S02]  /*8b50*/  FADD.FTZ R96, R102.reuse, R96 ;  /* 0x0000006066607221 */ /* 0x040fe40000010000 */
[----:B------:R-:W-:Y:S01]  /*8b60*/  FADD.FTZ R57, R101, R57 ;  /* 0x0000003965397221 */ /* 0x000fe20000010000 */
[----:B------:R-:W-:-:S03]  /*8b70*/  F2FP.PACK_AB R60, R102, R60 ;  /* 0x0000003c663c723e */ /* 0x000fc600000000ff */
[C---:B------:R-:W-:Y:S01]  /*8b80*/  FADD.FTZ R102, R97.reuse, R57 ;  /* 0x0000003961667221 */ /* 0x040fe20000010000 */
[----:B------:R-:W-:Y:S01]  /*8b90*/  F2FP.PACK_AB R57, R97, R101 ;  /* 0x000000656139723e */ /* 0x000fe200000000ff */
[----:B------:R-:W-:Y:S02]  /*8ba0*/  IMAD.MOV.U32 R130, RZ, RZ, R39 ;  /* 0x000000ffff827224 */ /* 0x000fe400078e0027 */
[----:B------:R-:W-:Y:S02]  /*8bb0*/  IMAD.MOV.U32 R128, RZ, RZ, R38 ;  /* 0x000000ffff807224 */ /* 0x000fe400078e0026 */
[----:B------:R-:W-:Y:S02]  /*8bc0*/  IMAD.MOV.U32 R126, RZ, RZ, R29 ;  /* 0x000000ffff7e7224 */ /* 0x000fe400078e001d */
[----:B------:R-:W-:Y:S01]  /*8bd0*/  IMAD.MOV.U32 R178, RZ, RZ, R28 ;  /* 0x000000ffffb27224 */ /* 0x000fe200078e001c */
[----:B------:R-:W-:Y:S02]  /*8be0*/  F2FP.PACK_AB R61, R110, R99 ;  /* 0x000000636e3d723e */ /* 0x000fe400000000ff */
[----:B------:R-:W-:-:S02]  /*8bf0*/  F2FP.PACK_AB R72, R114, R109 ;  /* 0x0000006d7248723e */ /* 0x000fc400000000ff */
[C---:B------:R-:W-:Y:S02]  /*8c00*/  PRMT R210, R76.reuse, 0x7632, R210 ;  /* 0x000076324cd27816 */ /* 0x040fe400000000d2 */
[----:B------:R-:W-:Y:S01]  /*8c10*/  PRMT R211, R76, 0x7610, R211 ;  /* 0x000076104cd37816 */ /* 0x000fe200000000d3 */
[----:B------:R-:W1:Y:S03]  /*8c20*/  MUFU.EX2 R182, R178 ;  /* 0x000000b200b67308 */ /* 0x000e660000000800 */
[----:B------:R-:W-:Y:S02]  /*8c30*/  PRMT R76, R211, 0x5410, R210 ;  /* 0x00005410d34c7816 */ /* 0x000fe400000000d2 */
[----:B------:R-:W-:-:S03]  /*8c40*/  PRMT R171, R73, 0x7610, R171 ;  /* 0x0000761049ab7816 */ /* 0x000fc600000000ab */
[----:B------:R-:W-:Y:S01]  /*8c50*/  MUFU.EX2 R178, R51 ;  /* 0x0000003300b27308 */ /* 0x000fe20000000800 */
[----:B-1----:R-:W-:-:S07]  /*8c60*/  FADD.FTZ R102, R182, R102 ;  /* 0x00000066b6667221 */ /* 0x002fce0000010000 */
[----:B------:R-:W-:Y:S08]  /*8c70*/  MUFU.EX2 R184, R128 ;  /* 0x0000008000b87308 */ /* 0x000ff00000000800 */
[----:B--2---:R-:W1:Y:S02]  /*8c80*/  MUFU.EX2 R187, R239 ;  /* 0x000000ef00bb7308 */ /* 0x004e640000000800 */
[----:B-1----:R-:W-:Y:S01]  /*8c90*/  FADD.FTZ R96, R187, R96 ;  /* 0x00000060bb607221 */ /* 0x002fe20000010000 */
[----:B------:R-:W-:-:S03]  /*8ca0*/  F2FP.PACK_AB R187, R230, R187 ;  /* 0x000000bbe6bb723e */ /* 0x000fc600000000ff */
[----:B------:R-:W-:Y:S01]  /*8cb0*/  FADD.FTZ R101, R230, R96 ;  /* 0x00000060e6657221 */ /* 0x000fe20000010000 */
[----:B------:R-:W-:-:S05]  /*8cc0*/  IADD3 R230, R228, 0x4, RZ ;  /* 0x00000004e4e67810 */ /* 0x000fca0007ffe0ff */
[----:B------:R-:W-:-:S05]  /*8cd0*/  IMAD.WIDE.U32 R38, R230, -0x326172a9, RZ ;  /* 0xcd9e8d57e6267825 */ /* 0x000fca00078e00ff */
[----:B------:R-:W-:Y:S02]  /*8ce0*/  LOP3.LUT R96, R39, R169, RZ, 0x3c, !PT ;  /* 0x000000a927607212 */ /* 0x000fe400078e3cff */
[----:B---3--:R-:W-:-:S03]  /*8cf0*/  LOP3.LUT R97, R165, UR20, R38, 0x96, !PT ;  /* 0x00000014a5617c12 */ /* 0x008fc6000f8e9626 */
[----:B------:R-:W-:-:S04]  /*8d00*/  IMAD.WIDE.U32 R28, R96, -0x2daee0ad, RZ ;  /* 0xd2511f53601c7825 */ /* 0x000fc800078e00ff */
[----:B------:R-:W-:Y:S01]  /*8d10*/  IMAD.WIDE.U32 R238, R97, -0x2daee0ad, RZ ;  /* 0xd2511f5361ee7825 */ /* 0x000fe200078e00ff */
[----:B------:R-:W-:-:S04]  /*8d20*/  LOP3.LUT R96, R29, UR19, R232, 0x96, !PT ;  /* 0x000000131d607c12 */ /* 0x000fc8000f8e96e8 */
[----:B------:R-:W-:Y:S01]  /*8d30*/  LOP3.LUT R99, R239, UR17, R28, 0x96, !PT ;  /* 0x00000011ef637c12 */ /* 0x000fe2000f8e961c */
[----:B------:R-:W-:-:S05]  /*8d40*/  IMAD.WIDE.U32 R96, R96, -0x326172a9, RZ ;  /* 0xcd9e8d5760607825 */ /* 0x000fca00078e00ff */
[----:B------:R-:W-:Y:S01]  /*8d50*/  LOP3.LUT R105, R97, UR18, R164, 0x96, !PT ;  /* 0x0000001261697c12 */ /* 0x000fe2000f8e96a4 */
[----:B------:R-:W-:-:S04]  /*8d60*/  IMAD.WIDE.U32 R164, R99, -0x326172a9, RZ ;  /* 0xcd9e8d5763a47825 */ /* 0x000fc800078e00ff */
[----:B------:R-:W-:Y:S01]  /*8d70*/  IMAD.WIDE.U32 R2, R105, -0x2daee0ad, RZ ;  /* 0xd2511f5369027825 */ /* 0x000fe200078e00ff */
[----:B------:R-:W-:-:S04]  /*8d80*/  LOP3.LUT R99, R165, UR16, R96, 0x96, !PT ;  /* 0x00000010a5637c12 */ /* 0x000fc8000f8e9660 */
[----:B------:R-:W-:Y:S01]  /*8d90*/  LOP3.LUT R105, R3, UR15, R238, 0x96, !PT ;  /* 0x0000000f03697c12 */ /* 0x000fe2000f8e96ee */
[----:B------:R-:W-:-:S05]  /*8da0*/  IMAD.WIDE.U32 R238, R99, -0x2daee0ad, RZ ;  /* 0xd2511f5363ee7825 */ /* 0x000fca00078e00ff */
[----:B------:R-:W-:Y:S01]  /*8db0*/  LOP3.LUT R99, R239, UR13, R2, 0x96, !PT ;  /* 0x0000000def637c12 */ /* 0x000fe2000f8e9602 */
[----:B------:R-:W-:-:S05]  /*8dc0*/  IMAD.WIDE.U32 R2, R105, -0x326172a9, RZ ;  /* 0xcd9e8d5769027825 */ /* 0x000fca00078e00ff */
[----:B------:R-:W-:-:S05]  /*8dd0*/  LOP3.LUT R105, R3, UR14, R164, 0x96, !PT ;  /* 0x0000000e03697c12 */ /* 0x000fca000f8e96a4 */
[----:B------:R-:W-:-:S05]  /*8de0*/  IMAD.WIDE.U32 R164, R105, -0x2daee0ad, RZ ;  /* 0xd2511f5369a47825 */ /* 0x000fca00078e00ff */
[----:B------:R-:W-:Y:S01]  /*8df0*/  LOP3.LUT R105, R165, UR11, R238, 0x96, !PT ;  /* 0x0000000ba5697c12 */ /* 0x000fe2000f8e96ee */
[----:B------:R-:W-:-:S05]  /*8e00*/  IMAD.WIDE.U32 R238, R99, -0x326172a9, RZ ;  /* 0xcd9e8d5763ee7825 */ /* 0x000fca00078e00ff */
[----:B------:R-:W-:Y:S01]  /*8e10*/  LOP3.LUT R99, R239, UR12, R2, 0x96, !PT ;  /* 0x0000000cef637c12 */ /* 0x000fe2000f8e9602 */
[----:B------:R-:W-:-:S05]  /*8e20*/  IMAD.WIDE.U32 R2, R105, -0x326172a9, RZ ;  /* 0xcd9e8d5769027825 */ /* 0x000fca00078e00ff */
[----:B------:R-:W-:Y:S02]  /*8e30*/  LOP3.LUT R105, R3, UR31, R238, 0x96, !PT ;  /* 0x0000001f03697c12 */ /* 0x000fe4000f8e96ee */
[----:B------:R-:W-:Y:S01]  /*8e40*/  LOP3.LUT R120, R2, 0xffff, RZ, 0xc0, !PT ;  /* 0x0000ffff02787812 */ /* 0x000fe200078ec0ff */
[----:B------:R-:W-:Y:S01]  /*8e50*/  FADD.FTZ R101, R184, R101 ;  /* 0x00000065b8657221 */ /* 0x000fe20000010000 */
[----:B------:R-:W-:Y:S01]  /*8e60*/  LOP3.LUT R110, R105, 0xffff, RZ, 0xc0, !PT ;  /* 0x0000ffff696e7812 */ /* 0x000fe200078ec0ff */
[----:B------:R-:W-:Y:S01]  /*8e70*/  MUFU.EX2 R247, R247 ;  /* 0x000000f700f77308 */ /* 0x000fe20000000800 */
[----:B------:R-:W-:-:S07]  /*8e80*/  SHF.R.U32.HI R118, RZ, 0x10, R2 ;  /* 0x00000010ff767819 */ /* 0x000fce0000011602 */
[----:B------:R-:W-:Y:S01]  /*8e90*/  MUFU.EX2 R176, R176 ;  /* 0x000000b000b07308 */ /* 0x000fe20000000800 */
[----:B------:R-:W-:Y:S01]  /*8ea0*/  SHF.R.U32.HI R110, RZ, 0x8, R110 ;  /* 0x00000008ff6e7819 */ /* 0x000fe2000001166e */
[----:B------:R-:W-:Y:S01]  /*8eb0*/  IMAD.MOV.U32 R128, RZ, RZ, R52 ;  /* 0x000000ffff807224 */ /* 0x000fe200078e0034 */
[----:B------:R-:W2:Y:S02]  /*8ec0*/  LDL.LU.64 R238, [R1+0x288] ;  /* 0x0002880001ee7983 */ /* 0x000ea40000300a00 */
[----:B------:R-:W-:-:S04]  /*8ed0*/  LOP3.LUT R110, R110, 0xffff, RZ, 0xc0, !PT ;  /* 0x0000ffff6e6e7812 */ /* 0x000fc800078ec0ff */
[----:B------:R-:W-:Y:S02]  /*8ee0*/  ISETP.GE.U32.AND P5, PT, R251, R110, PT ;  /* 0x0000006efb00720c */ /* 0x000fe40003fa6070 */
[--C-:B------:R-:W-:Y:S02]  /*8ef0*/  SHF.R.U32.HI R110, RZ, 0x10, R105.reuse ;  /* 0x00000010ff6e7819 */ /* 0x100fe40000011669 */
[----:B------:R-:W-:Y:S02]  /*8f00*/  LOP3.LUT R109, R105, 0xff, RZ, 0xc0, !PT ;  /* 0x000000ff696d7812 */ /* 0x000fe400078ec0ff */
[----:B------:R-:W-:Y:S02]  /*8f10*/  SHF.R.U32.HI R105, RZ, 0x18, R105 ;  /* 0x00000018ff697819 */ /* 0x000fe40000011669 */
[----:B------:R-:W-:Y:S02]  /*8f20*/  LOP3.LUT R110, R110, 0xff, RZ, 0xc0, !PT ;  /* 0x000000ff6e6e7812 */ /* 0x000fe400078ec0ff */
[----:B------:R-:W-:-:S02]  /*8f30*/  ISETP.GE.U32.AND P4, PT, R251, R109, PT ;  /* 0x0000006dfb00720c */ /* 0x000fc40003f86070 */
[C---:B------:R-:W-:Y:S01]  /*8f40*/  ISETP.GE.U32.AND P3, PT, R251.reuse, R105, PT ;  /* 0x00000069fb00720c */ /* 0x040fe20003f66070 */
[----:B------:R-:W-:Y:S01]  /*8f50*/  @!P5 HADD2 R71, -R210.H0_H0, -RZ.H0_H0 ;  /* 0xa00000ffd247d230 */ /* 0x000fe20000000900 */
[----:B------:R-:W-:Y:S02]  /*8f60*/  ISETP.GE.U32.AND P2, PT, R251, R110, PT ;  /* 0x0000006efb00720c */ /* 0x000fe40003f46070 */
[----:B------:R-:W-:Y:S02]  /*8f70*/  LOP3.LUT R110, R2, 0xff, RZ, 0xc0, !PT ;  /* 0x000000ff026e7812 */ /* 0x000fe400078ec0ff */
[----:B------:R-:W-:Y:S02]  /*8f80*/  @!P5 PRMT R210, R71, 0x5410, RZ ;  /* 0x0000541047d2d816 */ /* 0x000fe400000000ff */
[----:B------:R-:W-:Y:S02]  /*8f90*/  ISETP.GE.U32.AND P1, PT, R251, R110, PT ;  /* 0x0000006efb00720c */ /* 0x000fe40003f26070 */
[----:B------:R-:W-:Y:S01]  /*8fa0*/  SHF.R.U32.HI R110, RZ, 0x18, R2 ;  /* 0x00000018ff6e7819 */ /* 0x000fe20000011602 */
[----:B------:R-:W-:Y:S01]  /*8fb0*/  IMAD.WIDE.U32 R2, R99, -0x2daee0ad, RZ ;  /* 0xd2511f5363027825 */ /* 0x000fe200078e00ff */
[----:B------:R-:W-:Y:S01]  /*8fc0*/  PRMT R71, R73, 0x7632, R71 ;  /* 0x0000763249477816 */ /* 0x000fe20000000047 */
[----:B------:R-:W1:Y:S01]  /*8fd0*/  MUFU.EX2 R109, R126 ;  /* 0x0000007e006d7308 */ /* 0x000e620000000800 */
[----:B------:R-:W-:Y:S01]  /*8fe0*/  @!P4 HADD2 R74, -R211.H0_H0, -RZ.H0_H0 ;  /* 0xa00000ffd34ac230 */ /* 0x000fe20000000900 */
[----:B------:R-:W-:-:S02]  /*8ff0*/  SHF.R.U32.HI R120, RZ, 0x8, R120 ;  /* 0x00000008ff787819 */ /* 0x000fc40000011678 */
[----:B------:R-:W-:Y:S01]  /*9000*/  LOP3.LUT R114, R3, UR32, R164, 0x96, !PT ;  /* 0x0000002003727c12 */ /* 0x000fe2000f8e96a4 */
[----:B------:R-:W-:Y:S01]  /*9010*/  @!P3 HADD2 R69, -R71.H0_H0, -RZ.H0_H0 ;  /* 0xa00000ff4745b230 */ /* 0x000fe20000000900 */
[----:B------:R-:W-:Y:S01]  /*9020*/  LOP3.LUT R120, R120, 0xffff, RZ, 0xc0, !PT ;  /* 0x0000ffff78787812 */ /* 0x000fe200078ec0ff */
[----:B------:R-:W-:Y:S01]  /*9030*/  @!P2 HADD2 R70, -R171.H0_H0, -RZ.H0_H0 ;  /* 0xa00000ffab46a230 */ /* 0x000fe20000000900 */
[----:B------:R-:W-:Y:S01]  /*9040*/  @!P4 PRMT R211, R74, 0x5410, RZ ;  /* 0x000054104ad3c816 */ /* 0x000fe200000000ff */
[----:B------:R-:W-:Y:S01]  /*9050*/  @!P1 HADD2 R66, -R72.H0_H0, -RZ.H0_H0 ;  /* 0xa00000ff48429230 */ /* 0x000fe20000000900 */
[----:B------:R-:W-:Y:S01]  /*9060*/  PRMT R73, R171, 0x5410, R71 ;  /* 0x00005410ab497816 */ /* 0x000fe20000000047 */
[----:B------:R-:W-:Y:S01]  /*9070*/  MUFU.EX2 R105, R130 ;  /* 0x0000008200697308 */ /* 0x000fe20000000800 */
[----:B------:R-:W-:Y:S01]  /*9080*/  LOP3.LUT R74, R114, 0xffff, RZ, 0xc0, !PT ;  /* 0x0000ffff724a7812 */ /* 0x000fe200078ec0ff */
[----:B------:R3:W5:Y:S01]  /*9090*/  LDL.LU.64 R164, [R1+0x280] ;  /* 0x0002800001a47983 */ /* 0x0007620000300a00 */
[----:B------:R-:W-:-:S02]  /*90a0*/  @!P3 PRMT R71, R69, 0x5410, RZ ;  /* 0x000054104547b816 */ /* 0x000fc400000000ff */
[----:B------:R-:W-:-:S03]  /*90b0*/  ISETP.GE.U32.AND P5, PT, R251, R120, PT ;  /* 0x00000078fb00720c */ /* 0x000fc60003fa6070 */
[----:B------:R-:W4:Y:S01]  /*90c0*/  MUFU.EX2 R69, R50 ;  /* 0x0000003200457308 */ /* 0x000f220000000800 */
[----:B------:R-:W-:Y:S02]  /*90d0*/  SHF.R.U32.HI R74, RZ, 0x8, R74 ;  /* 0x00000008ff4a7819 */ /* 0x000fe4000001164a */
[----:B------:R-:W-:Y:S02]  /*90e0*/  ISETP.GE.U32.AND P6, PT, R251, R110, PT ;  /* 0x0000006efb00720c */ /* 0x000fe40003fc6070 */
[----:B------:R-:W-:Y:S02]  /*90f0*/  LOP3.LUT R74, R74, 0xffff, RZ, 0xc0, !PT ;  /* 0x0000ffff4a4a7812 */ /* 0x000fe400078ec0ff */
[----:B------:R-:W-:Y:S01]  /*9100*/  @!P2 PRMT R171, R70, 0x5410, RZ ;  /* 0x0000541046aba816 */ /* 0x000fe200000000ff */
[----:B-1----:R-:W-:Y:S01]  /*9110*/  FADD.FTZ R110, R109, R102 ;  /* 0x000000666d6e7221 */ /* 0x002fe20000010000 */
[----:B------:R-:W-:Y:S02]  /*9120*/  PRMT R70, R72, 0x7632, R70 ;  /* 0x0000763248467816 */ /* 0x000fe40000000046 */
[----:B------:R-:W-:Y:S01]  /*9130*/  ISETP.GE.U32.AND P2, PT, R251, R74, PT ;  /* 0x0000004afb00720c */ /* 0x000fe20003f46070 */
[----:B------:R-:W-:Y:S01]  /*9140*/  FADD.FTZ R110, R178, R110 ;  /* 0x0000006eb26e7221 */ /* 0x000fe20000010000 */
[----:B------:R-:W-:Y:S01]  /*9150*/  PRMT R74, R72, 0x5410, R70 ;  /* 0x00005410484a7816 */ /* 0x000fe20000000046 */
[----:B------:R-:W-:Y:S01]  /*9160*/  @!P5 HADD2 R63, -R70.H0_H0, -RZ.H0_H0 ;  /* 0xa00000ff463fd230 */ /* 0x000fe20000000900 */
[----:B------:R-:W-:-:S02]  /*9170*/  @!P1 PRMT R72, R66, 0x5410, RZ ;  /* 0x0000541042489816 */ /* 0x000fc400000000ff */
[----:B------:R-:W-:Y:S01]  /*9180*/  PRMT R66, R67, 0x7632, R66 ;  /* 0x0000763243427816 */ /* 0x000fe20000000042 */
[C---:B----4-:R-:W-:Y:S01]  /*9190*/  FADD.FTZ R110, R69.reuse, R110 ;  /* 0x0000006e456e7221 */ /* 0x050fe20000010000 */
[----:B------:R-:W-:Y:S02]  /*91a0*/  LOP3.LUT R118, R118, 0xff, RZ, 0xc0, !PT ;  /* 0x000000ff76767812 */ /* 0x000fe400078ec0ff */
[----:B------:R-:W-:Y:S01]  /*91b0*/  F2FP.PACK_AB R178, R69, R178 ;  /* 0x000000b245b2723e */ /* 0x000fe200000000ff */
[----:B------:R-:W-:Y:S01]  /*91c0*/  @!P6 HADD2 R62, -R66.H0_H0, -RZ.H0_H0 ;  /* 0xa00000ff423ee230 */ /* 0x000fe20000000900 */
[----:B------:R-:W-:Y:S02]  /*91d0*/  LOP3.LUT R69, R114, 0xff, RZ, 0xc0, !PT ;  /* 0x000000ff72457812 */ /* 0x000fe400078ec0ff */
[----:B------:R-:W-:Y:S02]  /*91e0*/  @!P5 PRMT R70, R63, 0x5410, RZ ;  /* 0x000054103f46d816 */ /* 0x000fe400000000ff */
[----:B------:R-:W-:-:S02]  /*91f0*/  ISETP.GE.U32.AND P3, PT, R251, R118, PT ;  /* 0x00000076fb00720c */ /* 0x000fc40003f66070 */
[--C-:B------:R-:W-:Y:S02]  /*9200*/  SHF.R.U32.HI R63, RZ, 0x18, R114.reuse ;  /* 0x00000018ff3f7819 */ /* 0x100fe40000011672 */
[----:B------:R-:W-:Y:S02]  /*9210*/  SHF.R.U32.HI R114, RZ, 0x10, R114 ;  /* 0x00000010ff727819 */ /* 0x000fe40000011672 */
[----:B------:R-:W-:Y:S02]  /*9220*/  ISETP.GE.U32.AND P1, PT, R251, R69, PT ;  /* 0x00000045fb00720c */ /* 0x000fe40003f26070 */
[----:B------:R-:W-:Y:S02]  /*9230*/  PRMT R69, R67, 0x5410, R66 ;  /* 0x0000541043457816 */ /* 0x000fe40000000042 */
[----:B------:R-:W-:Y:S02]  /*9240*/  @!P6 PRMT R66, R62, 0x5410, RZ ;  /* 0x000054103e42e816 */ /* 0x000fe400000000ff */
[----:B------:R-:W-:Y:S01]  /*9250*/  LOP3.LUT R62, R114, 0xff, RZ, 0xc0, !PT ;  /* 0x000000ff723e7812 */ /* 0x000fe200078ec0ff */
[C---:B------:R-:W-:Y:S01]  /*9260*/  FADD.FTZ R102, R105.reuse, R101 ;  /* 0x0000006569667221 */ /* 0x040fe20000010000 */
[----:B------:R-:W-:-:S02]  /*9270*/  F2FP.PACK_AB R184, R105, R184 ;  /* 0x000000b869b8723e */ /* 0x000fc400000000ff */
[----:B------:R-:W-:Y:S02]  /*9280*/  LOP3.LUT R105, R2, 0xffff, RZ, 0xc0, !PT ;  /* 0x0000ffff02697812 */ /* 0x000fe400078ec0ff */
[C---:B------:R-:W-:Y:S02]  /*9290*/  ISETP.GE.U32.AND P6, PT, R251.reuse, R62, PT ;  /* 0x0000003efb00720c */ /* 0x040fe40003fc6070 */
[----:B------:R-:W-:Y:S02]  /*92a0*/  ISETP.GE.U32.AND P5, PT, R251, R63, PT ;  /* 0x0000003ffb00720c */ /* 0x000fe40003fa6070 */
[----:B------:R-:W-:Y:S01]  /*92b0*/  PRMT R62, R65, 0x7632, R62 ;  /* 0x00007632413e7816 */ /* 0x000fe2000000003e */
[----:B------:R-:W-:Y:S01]  /*92c0*/  @!P3 HADD2 R59, -R67.H0_H0, -RZ.H0_H0 ;  /* 0xa00000ff433bb230 */ /* 0x000fe20000000900 */
[----:B------:R-:W-:Y:S01]  /*92d0*/  SHF.R.U32.HI R105, RZ, 0x8, R105 ;  /* 0x00000008ff697819 */ /* 0x000fe20000011669 */
[----:B------:R-:W1:Y:S02]  /*92e0*/  MUFU.EX2 R114, R47 ;  /* 0x0000002f00727308 */ /* 0x000e640000000800 */
[----:B------:R-:W-:Y:S01]  /*92f0*/  @!P2 HADD2 R80, -R62.H0_H0, -RZ.H0_H0 ;  /* 0xa00000ff3e50a230 */ /* 0x000fe20000000900 */
[----:B------:R-:W-:-:S02]  /*9300*/  LOP3.LUT R105, R105, 0xffff, RZ, 0xc0, !PT ;  /* 0x0000ffff69697812 */ /* 0x000fc400078ec0ff */
[----:B------:R-:W-:Y:S02]  /*9310*/  @!P3 PRMT R67, R59, 0x5410, RZ ;  /* 0x000054103b43b816 */ /* 0x000fe400000000ff */
[----:B------:R-:W-:Y:S02]  /*9320*/  PRMT R63, R64, 0x7632, R63 ;  /* 0x00007632403f7816 */ /* 0x000fe4000000003f */
[----:B------:R-:W-:Y:S01]  /*9330*/  PRMT R59, R65, 0x5410, R62 ;  /* 0x00005410413b7816 */ /* 0x000fe2000000003e */
[----:B------:R-:W-:Y:S01]  /*9340*/  @!P1 HADD2 R58, -R65.H0_H0, -RZ.H0_H0 ;  /* 0xa00000ff413a9230 */ /* 0x000fe20000000900 */
[----:B------:R-:W-:Y:S02]  /*9350*/  @!P2 PRMT R62, R80, 0x5410, RZ ;  /* 0x00005410503ea816 */ /* 0x000fe400000000ff */
[----:B------:R4:W1:Y:S01]  /*9360*/  MUFU.EX2 R80, R46 ;  /* 0x0000002e00507308 */ /* 0x0008620000000800 */
[----:B------:R-:W-:Y:S01]  /*9370*/  ISETP.GE.U32.AND P3, PT, R251, R105, PT ;  /* 0x00000069fb00720c */ /* 0x000fe20003f66070 */
[----:B------:R-:W-:Y:S01]  /*9380*/  @!P5 HADD2 R81, -R63.H0_H0, -RZ.H0_H0 ;  /* 0xa00000ff3f51d230 */ /* 0x000fe20000000900 */
[----:B------:R-:W-:-:S02]  /*9390*/  LOP3.LUT R99, R2, 0xff, RZ, 0xc0, !PT ;  /* 0x000000ff02637812 */ /* 0x000fc400078ec0ff */
[----:B------:R-:W-:Y:S02]  /*93a0*/  @!P1 PRMT R65, R58, 0x5410, RZ ;  /* 0x000054103a419816 */ /* 0x000fe400000000ff */
[----:B------:R-:W-:Y:S02]  /*93b0*/  PRMT R58, R64, 0x5410, R63 ;  /* 0x00005410403a7816 */ /* 0x000fe4000000003f */
[----:B------:R-:W-:Y:S02]  /*93c0*/  @!P5 PRMT R63, R81, 0x5410, RZ ;  /* 0x00005410513fd816 */ /* 0x000fe400000000ff */
[----:B------:R-:W-:Y:S02]  /*93d0*/  ISETP.GE.U32.AND P4, PT, R251, R99, PT ;  /* 0x00000063fb00720c */ /* 0x000fe40003f86070 */
[----:B------:R-:W-:Y:S02]  /*93e0*/  PRMT R81, R61, 0x7632, R81 ;  /* 0x000076323d517816 */ /* 0x000fe40000000051 */
[----:B------:R-:W-:Y:S01]  /*93f0*/  LOP3.LUT R99, R55, UR20, R38, 0x96, !PT ;  /* 0x0000001437637c12 */ /* 0x000fe2000f8e9626 */
[----:B-1----:R-:W-:-:S02]  /*9400*/  FADD.FTZ R102, R114, R102 ;  /* 0x0000006672667221 */ /* 0x002fc40000010000 */
[----:B------:R-:W-:Y:S01]  /*9410*/  @!P3 HADD2 R75, -R81.H0_H0, -RZ.H0_H0 ;  /* 0xa00000ff514bb230 */ /* 0x000fe20000000900 */
[----:B------:R1:W1:Y:S01]  /*9420*/  MUFU.EX2 R105, R180 ;  /* 0x000000b400697308 */ /* 0x0002620000000800 */
[----:B----4-:R-:W-:-:S04]  /*9430*/  IMAD.WIDE.U32 R46, R99, -0x2daee0ad, RZ ;  /* 0xd2511f53632e7825 */ /* 0x010fc800078e00ff */
[C---:B------:R-:W-:Y:S01]  /*9440*/  FADD.FTZ R102, R80.reuse, R102 ;  /* 0x0000006650667221 */ /* 0x040fe20000010000 */
[----:B------:R-:W-:Y:S02]  /*9450*/  LOP3.LUT R101, R97, UR18, R54, 0x96, !PT ;  /* 0x0000001261657c12 */ /* 0x000fe4000f8e9636 */
[----:B-1----:R-:W-:Y:S02]  /*9460*/  F2FP.PACK_AB R180, R80, R114 ;  /* 0x0000007250b4723e */ /* 0x002fe400000000ff */
[----:B------:R-:W-:Y:S02]  /*9470*/  PRMT R80, R61, 0x5410, R81 ;  /* 0x000054103d507816 */ /* 0x000fe40000000051 */
[----:B------:R-:W-:Y:S02]  /*9480*/  @!P3 PRMT R81, R75, 0x5410, RZ ;  /* 0x000054104b51b816 */ /* 0x000fe400000000ff */
[----:B------:R-:W-:Y:S01]  /*9490*/  LOP3.LUT R75, R47, UR17, R28, 0x96, !PT ;  /* 0x000000112f4b7c12 */ /* 0x000fe2000f8e961c */
[----:B------:R-:W-:-:S04]  /*94a0*/  IMAD.WIDE.U32 R50, R101, -0x2daee0ad, RZ ;  /* 0xd2511f5365327825 */ /* 0x000fc800078e00ff */
[----:B------:R-:W-:Y:S01]  /*94b0*/  IMAD.WIDE.U32 R54, R75, -0x326172a9, RZ ;  /* 0xcd9e8d574b367825 */ /* 0x000fe200078e00ff */
[----:B------:R-:W-:-:S04]  /*94c0*/  LOP3.LUT R75, R51, UR15, R46, 0x96, !PT ;  /* 0x0000000f334b7c12 */ /* 0x000fc8000f8e962e */
[----:B------:R-:W-:-:S05]  /*94d0*/  LOP3.LUT R99, R55, UR16, R96, 0x96, !PT ;  /* 0x0000001037637c12 */ /* 0x000fca000f8e9660 */
        /* <DEDUP_REMOVED lines=8> */
[----:B------:R-:W-:Y:S01]  /*9560*/  IMAD.WIDE.U32 R50, R75, -0x326172a9, RZ ;  /* 0xcd9e8d574b327825 */ /* 0x000fe200078e00ff */
[----:B------:R-:W-:-:S04]  /*9570*/  @!P6 HADD2 R82, -R64.H0_H0, -RZ.H0_H0 ;  /* 0xa00000ff4052e230 */ /* 0x000fc80000000900 */
[----:B------:R-:W-:Y:S02]  /*9580*/  LOP3.LUT R75, R51, UR31, R46, 0x96, !PT ;  /* 0x0000001f334b7c12 */ /* 0x000fe4000f8e962e */
[----:B------:R-:W-:Y:S02]  /*9590*/  F2FP.PACK_AB R182, R109, R182 ;  /* 0x000000b66db6723e */ /* 0x000fe400000000ff */
[----:B------:R-:W-:Y:S02]  /*95a0*/  LOP3.LUT R101, R75, 0xff, RZ, 0xc0, !PT ;  /* 0x000000ff4b657812 */ /* 0x000fe400078ec0ff */
[--C-:B------:R-:W-:Y:S02]  /*95b0*/  SHF.R.U32.HI R109, RZ, 0x10, R2.reuse ;  /* 0x00000010ff6d7819 */ /* 0x100fe40000011602 */
[----:B------:R-:W-:Y:S02]  /*95c0*/  SHF.R.U32.HI R113, RZ, 0x18, R2 ;  /* 0x00000018ff717819 */ /* 0x000fe40000011602 */
[----:B------:R-:W-:Y:S01]  /*95d0*/  @!P6 PRMT R64, R82, 0x5410, RZ ;  /* 0x000054105240e816 */ /* 0x000fe200000000ff */
[----:B------:R-:W-:Y:S01]  /*95e0*/  @!P4 HADD2 R77, -R61.H0_H0, -RZ.H0_H0 ;  /* 0xa00000ff3d4dc230 */ /* 0x000fe20000000900 */
[----:B------:R-:W-:Y:S01]  /*95f0*/  ISETP.GE.U32.AND P6, PT, R251, R101, PT ;  /* 0x00000065fb00720c */ /* 0x000fe20003fc6070 */
[----:B------:R-:W1:Y:S01]  /*9600*/  MUFU.EX2 R130, R186 ;  /* 0x000000ba00827308 */ /* 0x000e620000000800 */
[----:B------:R-:W-:Y:S01]  /*9610*/  LOP3.LUT R109, R109, 0xff, RZ, 0xc0, !PT ;  /* 0x000000ff6d6d7812 */ /* 0x000fe200078ec0ff */
[----:B------:R-:W-:Y:S01]  /*9620*/  IMAD.MOV.U32 R126, RZ, RZ, R53 ;  /* 0x000000ffff7e7224 */ /* 0x000fe200078e0035 */
[----:B------:R-:W-:Y:S01]  /*9630*/  LOP3.LUT R101, R75, 0xffff, RZ, 0xc0, !PT ;  /* 0x0000ffff4b657812 */ /* 0x000fe200078ec0ff */
[----:B------:R3:W5:Y:S01]  /*9640*/  LDL.LU.64 R2, [R1+0x278] ;  /* 0x0002780001027983 */ /* 0x0007620000300a00 */
[----:B------:R-:W-:-:S02]  /*9650*/  ISETP.GE.U32.AND P1, PT, R251, R113, PT ;  /* 0x00000071fb00720c */ /* 0x000fc40003f26070 */
[----:B------:R-:W-:Y:S02]  /*9660*/  ISETP.GE.U32.AND P2, PT, R251, R109, PT ;  /* 0x0000006dfb00720c */ /* 0x000fe40003f46070 */
[----:B------:R-:W-:Y:S02]  /*9670*/  PRMT R82, R60, 0x7632, R82 ;  /* 0x000076323c527816 */ /* 0x000fe40000000052 */
[----:B------:R-:W-:Y:S02]  /*9680*/  SHF.R.U32.HI R101, RZ, 0x8, R101 ;  /* 0x00000008ff657819 */ /* 0x000fe40000011665 */
[----:B------:R-:W-:Y:S01]  /*9690*/  @!P4 PRMT R61, R77, 0x5410, RZ ;  /* 0x000054104d3dc816 */ /* 0x000fe200000000ff */
[----:B------:R-:W-:Y:S01]  /*96a0*/  IMAD.WIDE.U32 R52, R99, -0x2daee0ad, RZ ;  /* 0xd2511f5363347825 */ /* 0x000fe200078e00ff */
[----:B------:R-:W-:Y:S01]  /*96b0*/  LOP3.LUT R101, R101, 0xffff, RZ, 0xc0, !PT ;  /* 0x0000ffff65657812 */ /* 0x000fe200078ec0ff */
[----:B------:R-:W-:Y:S01]  /*96c0*/  MUFU.EX2 R185, R185 ;  /* 0x000000b900b97308 */ /* 0x000fe20000000800 */
[----:B------:R3:W4:Y:S02]  /*96d0*/  LDL.LU.64 R46, [R1+0x270] ;  /* 0x00027000012e7983 */ /* 0x0007240000300a00 */
[----:B------:R-:W-:Y:S01]  /*96e0*/  ISETP.GE.U32.AND P5, PT, R251, R101, PT ;  /* 0x00000065fb00720c */ /* 0x000fe20003fa6070 */
[----:B------:R-:W-:Y:S01]  /*96f0*/  @!P1 HADD2 R78, -R82.H0_H0, -RZ.H0_H0 ;  /* 0xa00000ff524e9230 */ /* 0x000fe20000000900 */
[----:B------:R-:W-:-:S02]  /*9700*/  SHF.R.U32.HI R101, RZ, 0x10, R75 ;  /* 0x00000010ff657819 */ /* 0x000fc4000001164b */
[----:B------:R-:W-:Y:S01]  /*9710*/  SHF.R.U32.HI R75, RZ, 0x18, R75 ;  /* 0x00000018ff4b7819 */ /* 0x000fe2000001164b */
[----:B------:R-:W-:Y:S01]  /*9720*/  @!P2 HADD2 R79, -R60.H0_H0, -RZ.H0_H0 ;  /* 0xa00000ff3c4fa230 */ /* 0x000fe20000000900 */
[----:B------:R-:W-:Y:S02]  /*9730*/  PRMT R77, R60, 0x5410, R82 ;  /* 0x000054103c4d7816 */ /* 0x000fe40000000052 */
[----:B------:R-:W-:Y:S02]  /*9740*/  ISETP.GE.U32.AND P4, PT, R251, R75, PT ;  /* 0x0000004bfb00720c */ /* 0x000fe40003f86070 */
[----:B------:R-:W-:Y:S01]  /*9750*/  @!P1 PRMT R82, R78, 0x5410, RZ ;  /* 0x000054104e529816 */ /* 0x000fe200000000ff */
[----:B------:R-:W-:Y:S01]  /*9760*/  FADD.FTZ R78, R247, R110 ;  /* 0x0000006ef74e7221 */ /* 0x000fe20000010000 */
[----:B------:R-:W-:Y:S02]  /*9770*/  LOP3.LUT R101, R101, 0xff, RZ, 0xc0, !PT ;  /* 0x000000ff65657812 */ /* 0x000fe400078ec0ff */
[----:B------:R-:W-:Y:S01]  /*9780*/  LOP3.LUT R75, R50, 0xff, RZ, 0xc0, !PT ;  /* 0x000000ff324b7812 */ /* 0x000fe200078ec0ff */
[----:B------:R1:W1:Y:S01]  /*9790*/  MUFU.EX2 R109, R174 ;  /* 0x000000ae006d7308 */ /* 0x0002620000000800 */
[----:B------:R-:W-:Y:S01]  /*97a0*/  @!P2 PRMT R60, R79, 0x5410, RZ ;  /* 0x000054104f3ca816 */ /* 0x000fe200000000ff */
[----:B------:R-:W-:Y:S01]  /*97b0*/  FADD.FTZ R79, R176, R102 ;  /* 0x00000066b04f7221 */ /* 0x000fe20000010000 */
[----:B------:R-:W-:Y:S01]  /*97c0*/  ISETP.GE.U32.AND P2, PT, R251, R101, PT ;  /* 0x00000065fb00720c */ /* 0x000fe20003f46070 */
[----:B------:R-:W-:Y:S01]  /*97d0*/  FADD.FTZ R78, R105, R78 ;  /* 0x0000004e694e7221 */ /* 0x000fe20000010000 */
[----:B------:R-:W-:-:S02]  /*97e0*/  ISETP.GE.U32.AND P1, PT, R251, R75, PT ;  /* 0x0000004bfb00720c */ /* 0x000fc40003f26070 */
[--C-:B------:R-:W-:Y:S02]  /*97f0*/  SHF.R.U32.HI R102, RZ, 0x18, R50.reuse ;  /* 0x00000018ff667819 */ /* 0x100fe40000011632 */
[----:B------:R-:W-:Y:S02]  /*9800*/  LOP3.LUT R75, R50, 0xffff, RZ, 0xc0, !PT ;  /* 0x0000ffff324b7812 */ /* 0x000fe400078ec0ff */
[----:B------:R-:W-:Y:S02]  /*9810*/  SHF.R.U32.HI R101, RZ, 0x10, R50 ;  /* 0x00000010ff657819 */ /* 0x000fe40000011632 */
[----:B------:R3:W2:Y:S01]  /*9820*/  LDL.LU.64 R50, [R1+0x268] ;  /* 0x0002680001327983 */ /* 0x0006a20000300a00 */
[----:B-1----:R-:W-:Y:S02]  /*9830*/  F2FP.PACK_AB R174, R105, R247 ;  /* 0x000000f769ae723e */ /* 0x002fe400000000ff */
[----:B------:R-:W-:Y:S02]  /*9840*/  LOP3.LUT R105, R53, UR32, R54, 0x96, !PT ;  /* 0x0000002035697c12 */ /* 0x000fe4000f8e9636 */
[----:B------:R3:W2:Y:S01]  /*9850*/  LDL.LU.64 R54, [R1+0x260] ;  /* 0x0002600001367983 */ /* 0x0006a20000300a00 */
[----:B------:R-:W-:Y:S01]  /*9860*/  FADD.FTZ R78, R130, R78 ;  /* 0x0000004e824e7221 */ /* 0x000fe20000010000 */
[C---:B------:R-:W-:Y:S01]  /*9870*/  F2FP.PACK_AB R176, R109.reuse, R176 ;  /* 0x000000b06db0723e */ /* 0x040fe200000000ff */
[----:B------:R-:W-:Y:S01]  /*9880*/  FADD.FTZ R79, R109, R79 ;  /* 0x0000004f6d4f7221 */ /* 0x000fe20000010000 */
[C---:B------:R-:W-:Y:S01]  /*9890*/  F2FP.PACK_AB R130, R185.reuse, R130 ;  /* 0x00000082b982723e */ /* 0x040fe200000000ff */
[----:B------:R-:W-:Y:S01]  /*98a0*/  FADD.FTZ R109, R185, R78 ;  /* 0x0000004eb96d7221 */ /* 0x000fe20000010000 */
[----:B------:R-:W-:Y:S01]  /*98b0*/  @!P6 HADD2 R56, -R57.H0_H0, -RZ.H0_H0 ;  /* 0xa00000ff3938e230 */ /* 0x000fe20000000900 */
[----:B------:R-:W-:-:S02]  /*98c0*/  PRMT R185, R57, 0x7632, R185 ;  /* 0x0000763239b97816 */ /* 0x000fc400000000b9 */
[----:B------:R-:W-:Y:S02]  /*98d0*/  LOP3.LUT R101, R101, 0xff, RZ, 0xc0, !PT ;  /* 0x000000ff65657812 */ /* 0x000fe400078ec0ff */
[----:B------:R-:W-:Y:S02]  /*98e0*/  PRMT R78, R57, 0x5410, R185 ;  /* 0x00005410394e7816 */ /* 0x000fe400000000b9 */
[----:B------:R-:W-:Y:S02]  /*98f0*/  @!P6 PRMT R57, R56, 0x5410, RZ ;  /* 0x000054103839e816 */ /* 0x000fe400000000ff */
[C---:B------:R-:W-:Y:S02]  /*9900*/  ISETP.GE.U32.AND P3, PT, R251.reuse, R102, PT ;  /* 0x00000066fb00720c */ /* 0x040fe40003f66070 */
[----:B------:R-:W-:Y:S02]  /*9910*/  ISETP.GE.U32.AND P6, PT, R251, R101, PT ;  /* 0x00000065fb00720c */ /* 0x000fe40003fc6070 */
[----:B------:R-:W-:-:S02]  /*9920*/  LOP3.LUT R110, R52, 0xff, RZ, 0xc0, !PT ;  /* 0x000000ff346e7812 */ /* 0x000fc400078ec0ff */
[----:B------:R-:W-:Y:S02]  /*9930*/  LOP3.LUT R99, R52, 0xffff, RZ, 0xc0, !PT ;  /* 0x0000ffff34637812 */ /* 0x000fe400078ec0ff */
[--C-:B------:R-:W-:Y:S02]  /*9940*/  SHF.R.U32.HI R101, RZ, 0x10, R52.reuse ;  /* 0x00000010ff657819 */ /* 0x100fe40000011634 */
[----:B------:R-:W-:Y:S02]  /*9950*/  SHF.R.U32.HI R102, RZ, 0x18, R52 ;  /* 0x00000018ff667819 */ /* 0x000fe40000011634 */
[----:B------:R3:W3:Y:S01]  /*9960*/  LDL.LU.64 R52, [R1+0x258] ;  /* 0x0002580001347983 */ /* 0x0006e20000300a00 */
[----:B------:R-:W-:Y:S01]  /*9970*/  SHF.R.U32.HI R75, RZ, 0x8, R75 ;  /* 0x00000008ff4b7819 */ /* 0x000fe2000001164b */
[----:B------:R-:W1:Y:S01]  /*9980*/  MUFU.EX2 R183, R183 ;  /* 0x000000b700b77308 */ /* 0x000e620000000800 */
[----:B------:R-:W-:Y:S01]  /*9990*/  PRMT R186, R187, 0x7632, R186 ;  /* 0x00007632bbba7816 */ /* 0x000fe200000000ba */
[----:B------:R-:W-:-:S06]  /*99a0*/  IMAD.MOV.U32 R120, RZ, RZ, R126 ;  /* 0x000000ffff787224 */ /* 0x000fcc00078e007e */
[----:B------:R-:W1:Y:S08]  /*99b0*/  MUFU.EX2 R172, R172 ;  /* 0x000000ac00ac7308 */ /* 0x000e700000000800 */
[----:B------:R1:W1:Y:S02]  /*99c0*/  MUFU.EX2 R126, R181 ;  /* 0x000000b5007e7308 */ /* 0x0002640000000800 */
[----:B-1----:R-:W-:Y:S01]  /*99d0*/  FADD.FTZ R79, R183, R79 ;  /* 0x0000004fb74f7221 */ /* 0x002fe20000010000 */
[----:B------:R-:W-:-:S03]  /*99e0*/  PRMT R181, R182, 0x7632, R181 ;  /* 0x00007632b6b57816 */ /* 0x000fc600000000b5 */
[C---:B------:R-:W-:Y:S01]  /*99f0*/  FADD.FTZ R79, R172.reuse, R79 ;  /* 0x0000004fac4f7221 */ /* 0x040fe20000010000 */
[----:B------:R-:W-:Y:S01]  /*9a00*/  F2FP.PACK_AB R172, R172, R183 ;  /* 0x000000b7acac723e */ /* 0x000fe200000000ff */
[----:B------:R-:W1:Y:S01]  /*9a10*/  MUFU.EX2 R177, R177 ;  /* 0x000000b100b17308 */ /* 0x000e620000000800 */
[----:B------:R-:W-:Y:S02]  /*9a20*/  PRMT R183, R184, 0x7632, R183 ;  /* 0x00007632b8b77816 */ /* 0x000fe400000000b7 */
[----:B------:R-:W-:-:S03]  /*9a30*/  SHF.R.U32.HI R99, RZ, 0x8, R99 ;  /* 0x00000008ff637819 */ /* 0x000fc60000011663 */
[----:B------:R-:W-:Y:S01]  /*9a40*/  @!P3 HADD2 R48, -R183.H0_H0, -RZ.H0_H0 ;  /* 0xa00000ffb730b230 */ /* 0x000fe20000000900 */
[----:B------:R-:W-:Y:S01]  /*9a50*/  LOP3.LUT R99, R99, 0xffff, RZ, 0xc0, !PT ;  /* 0x0000ffff63637812 */ /* 0x000fe200078ec0ff */
[----:B------:R-:W-:Y:S02]  /*9a60*/  IMAD.MOV.U32 R118, RZ, RZ, R128 ;  /* 0x000000ffff767224 */ /* 0x000fe400078e0080 */
[----:B------:R1:W1:Y:S01]  /*9a70*/  MUFU.EX2 R128, R179 ;  /* 0x000000b300807308 */ /* 0x0002620000000800 */
[----:B------:R-:W-:Y:S01]  /*9a80*/  IMAD.MOV.U32 R114, RZ, RZ, R122 ;  /* 0x000000ffff727224 */ /* 0x000fe200078e007a */
[----:B------:R-:W-:-:S06]  /*9a90*/  LOP3.LUT R101, R101, 0xff, RZ, 0xc0, !PT ;  /* 0x000000ff65657812 */ /* 0x000fcc00078ec0ff */
[----:B------:R-:W2:Y:S01]  /*9aa0*/  MUFU.EX2 R243, R243 ;  /* 0x000000f300f37308 */ /* 0x000ea20000000800 */
[----:B-1----:R-:W-:-:S07]  /*9ab0*/  PRMT R179, R180, 0x7632, R179 ;  /* 0x00007632b4b37816 */ /* 0x002fce00000000b3 */
[----:B------:R-:W1:Y:S08]  /*9ac0*/  MUFU.EX2 R122, R242 ;  /* 0x000000f2007a7308 */ /* 0x000e700000000800 */
[----:B------:R1:W1:Y:S01]  /*9ad0*/  MUFU.EX2 R124, R175 ;  /* 0x000000af007c7308 */ /* 0x0002620000000800 */
[----:B------:R-:W-:Y:S02]  /*9ae0*/  LOP3.LUT R56, R7, UR20, R38, 0x96, !PT ;  /* 0x0000001407387c12 */ /* 0x000fe4000f8e9626 */
[----:B-1----:R-:W-:Y:S01]  /*9af0*/  PRMT R175, R176, 0x7632, R175 ;  /* 0x00007632b0af7816 */ /* 0x002fe200000000af */
[----:B------:R-:W-:Y:S01]  /*9b00*/  IMAD.MOV.U32 R247, RZ, RZ, R33 ;  /* 0x000000fffff77224 */ /* 0x000fe200078e0021 */
[----:B--2---:R-:W-:-:S05]  /*9b10*/  @!P5 HADD2 R55, -R185.H0_H0, -RZ.H0_H0 ;  /* 0xa00000ffb937d230 */ /* 0x004fca0000000900 */
[----:B------:R-:W-:Y:S02]  /*9b20*/  @!P5 PRMT R185, R55, 0x5410, RZ ;  /* 0x0000541037b9d816 */ /* 0x000fe400000000ff */
[----:B------:R-:W-:-:S04]  /*9b30*/  LOP3.LUT R55, R75, 0xffff, RZ, 0xc0, !PT ;  /* 0x0000ffff4b377812 */ /* 0x000fc800078ec0ff */
[----:B------:R-:W-:Y:S01]  /*9b40*/  ISETP.GE.U32.AND P5, PT, R251, R55, PT ;  /* 0x00000037fb00720c */ /* 0x000fe20003fa6070 */
[----:B------:R-:W-:Y:S01]  /*9b50*/  @!P4 HADD2 R54, -R186.H0_H0, -RZ.H0_H0 ;  /* 0xa00000ffba36c230 */ /* 0x000fe20000000900 */
[----:B------:R-:W-:-:S04]  /*9b60*/  PRMT R55, R187, 0x5410, R186 ;  /* 0x00005410bb377816 */ /* 0x000fc800000000ba */
[----:B------:R-:W-:Y:S02]  /*9b70*/  @!P4 PRMT R186, R54, 0x5410, RZ ;  /* 0x0000541036bac816 */ /* 0x000fe400000000ff */
[----:B------:R-:W-:-:S05]  /*9b80*/  LOP3.LUT R54, R105, 0xffff, RZ, 0xc0, !PT ;  /* 0x0000ffff69367812 */ /* 0x000fca00078ec0ff */
[----:B------:R-:W-:Y:S02]  /*9b90*/  @!P5 HADD2 R51, -R181.H0_H0, -RZ.H0_H0 ;  /* 0xa00000ffb533d230 */ /* 0x000fe40000000900 */
[----:B---3--:R-:W-:Y:S02]  /*9ba0*/  @!P2 HADD2 R53, -R187.H0_H0, -RZ.H0_H0 ;  /* 0xa00000ffbb35a230 */ /* 0x008fe40000000900 */
[----:B------:R-:W-:-:S03]  /*9bb0*/  @!P1 HADD2 R52, -R182.H0_H0, -RZ.H0_H0 ;  /* 0xa00000ffb6349230 */ /* 0x000fc60000000900 */
[----:B------:R-:W-:Y:S02]  /*9bc0*/  @!P2 PRMT R187, R53, 0x5410, RZ ;  /* 0x0000541035bba816 */ /* 0x000fe400000000ff */
[----:B------:R-:W-:Y:S02]  /*9bd0*/  PRMT R53, R182, 0x5410, R181 ;  /* 0x00005410b6357816 */ /* 0x000fe400000000b5 */
[----:B------:R-:W-:Y:S01]  /*9be0*/  @!P5 PRMT R181, R51, 0x5410, RZ ;  /* 0x0000541033b5d816 */ /* 0x000fe200000000ff */
[----:B------:R-:W-:Y:S01]  /*9bf0*/  @!P6 HADD2 R50, -R184.H0_H0, -RZ.H0_H0 ;  /* 0xa00000ffb832e230 */ /* 0x000fe20000000900 */
[----:B------:R-:W-:Y:S02]  /*9c00*/  SHF.R.U32.HI R51, RZ, 0x18, R105 ;  /* 0x00000018ff337819 */ /* 0x000fe40000011669 */
[----:B------:R-:W-:Y:S02]  /*9c10*/  SHF.R.U32.HI R54, RZ, 0x8, R54 ;  /* 0x00000008ff367819 */ /* 0x000fe40000011636 */
[----:B------:R-:W-:-:S02]  /*9c20*/  @!P1 PRMT R182, R52, 0x5410, RZ ;  /* 0x0000541034b69816 */ /* 0x000fc400000000ff */
[----:B------:R-:W-:Y:S02]  /*9c30*/  LOP3.LUT R52, R105, 0xff, RZ, 0xc0, !PT ;  /* 0x000000ff69347812 */ /* 0x000fe400078ec0ff */
[----:B------:R-:W-:Y:S02]  /*9c40*/  SHF.R.U32.HI R105, RZ, 0x10, R105 ;  /* 0x00000010ff697819 */ /* 0x000fe40000011669 */
[C---:B------:R-:W-:Y:S02]  /*9c50*/  ISETP.GE.U32.AND P5, PT, R251.reuse, R51, PT ;  /* 0x00000033fb00720c */ /* 0x040fe40003fa6070 */
[----:B------:R-:W-:Y:S02]  /*9c60*/  LOP3.LUT R54, R54, 0xffff, RZ, 0xc0, !PT ;  /* 0x0000ffff36367812 */ /* 0x000fe400078ec0ff */
[----:B------:R-:W-:Y:S02]  /*9c70*/  PRMT R51, R184, 0x5410, R183 ;  /* 0x00005410b8337816 */ /* 0x000fe400000000b7 */
[----:B------:R-:W-:-:S02]  /*9c80*/  ISETP.GE.U32.AND P1, PT, R251, R52, PT ;  /* 0x00000034fb00720c */ /* 0x000fc40003f26070 */
[----:B------:R-:W-:Y:S02]  /*9c90*/  @!P6 PRMT R184, R50, 0x5410, RZ ;  /* 0x0000541032b8e816 */ /* 0x000fe400000000ff */
[----:B------:R-:W-:Y:S02]  /*9ca0*/  LOP3.LUT R50, R105, 0xff, RZ, 0xc0, !PT ;  /* 0x000000ff69327812 */ /* 0x000fe400078ec0ff */
[C---:B------:R-:W-:Y:S01]  /*9cb0*/  ISETP.GE.U32.AND P2, PT, R251.reuse, R54, PT ;  /* 0x00000036fb00720c */ /* 0x040fe20003f46070 */
[----:B------:R-:W-:Y:S01]  /*9cc0*/  FADD.FTZ R54, R126, R109 ;  /* 0x0000006d7e367221 */ /* 0x000fe20000010000 */
[----:B------:R-:W-:Y:S02]  /*9cd0*/  ISETP.GE.U32.AND P6, PT, R251, R50, PT ;  /* 0x00000032fb00720c */ /* 0x000fe40003fc6070 */
[C---:B------:R-:W-:Y:S01]  /*9ce0*/  F2FP.PACK_AB R126, R177.reuse, R126 ;  /* 0x0000007eb17e723e */ /* 0x040fe200000000ff */
[----:B------:R-:W-:Y:S01]  /*9cf0*/  FADD.FTZ R54, R177, R54 ;  /* 0x00000036b1367221 */ /* 0x000fe20000010000 */
[----:B------:R-:W-:Y:S01]  /*9d00*/  PRMT R177, R178, 0x7632, R177 ;  /* 0x00007632b2b17816 */ /* 0x000fe200000000b1 */
[----:B----4-:R-:W-:Y:S01]  /*9d10*/  @!P1 HADD2 R47, -R178.H0_H0, -RZ.H0_H0 ;  /* 0xa00000ffb22f9230 */ /* 0x010fe20000000900 */
[----:B------:R-:W-:-:S02]  /*9d20*/  @!P3 PRMT R183, R48, 0x5410, RZ ;  /* 0x0000541030b7b816 */ /* 0x000fc400000000ff */
[----:B------:R-:W-:Y:S02]  /*9d30*/  PRMT R48, R178, 0x5410, R177 ;  /* 0x00005410b2307816 */ /* 0x000fe400000000b1 */
[----:B------:R-:W-:Y:S01]  /*9d40*/  ISETP.GE.U32.AND P3, PT, R251, R99, PT ;  /* 0x00000063fb00720c */ /* 0x000fe20003f66070 */
[----:B------:R-:W-:Y:S01]  /*9d50*/  @!P2 HADD2 R46, -R177.H0_H0, -RZ.H0_H0 ;  /* 0xa00000ffb12ea230 */ /* 0x000fe20000000900 */
[----:B------:R-:W-:Y:S01]  /*9d60*/  @!P1 PRMT R178, R47, 0x5410, RZ ;  /* 0x000054102fb29816 */ /* 0x000fe200000000ff */
[----:B------:R-:W-:Y:S01]  /*9d70*/  @!P6 HADD2 R43, -R180.H0_H0, -RZ.H0_H0 ;  /* 0xa00000ffb42be230 */ /* 0x000fe20000000900 */
[----:B------:R-:W-:Y:S02]  /*9d80*/  ISETP.GE.U32.AND P1, PT, R251, R102, PT ;  /* 0x00000066fb00720c */ /* 0x000fe40003f26070 */
[----:B------:R-:W-:Y:S02]  /*9d90*/  @!P2 PRMT R177, R46, 0x5410, RZ ;  /* 0x000054102eb1a816 */ /* 0x000fe400000000ff */
[----:B------:R-:W-:-:S02]  /*9da0*/  PRMT R46, R180, 0x5410, R179 ;  /* 0x00005410b42e7816 */ /* 0x000fc400000000b3 */
[----:B------:R-:W-:Y:S02]  /*9db0*/  ISETP.GE.U32.AND P4, PT, R251, R110, PT ;  /* 0x0000006efb00720c */ /* 0x000fe40003f86070 */
[----:B------:R-:W-:Y:S02]  /*9dc0*/  @!P6 PRMT R180, R43, 0x5410, RZ ;  /* 0x000054102bb4e816 */ /* 0x000fe400000000ff */
[----:B------:R1:W2:Y:S01]  /*9dd0*/  MUFU.EX2 R43, R173 ;  /* 0x000000ad002b7308 */ /* 0x0002a20000000800 */
[----:B------:R-:W-:Y:S01]  /*9de0*/  @!P5 HADD2 R42, -R179.H0_H0, -RZ.H0_H0 ;  /* 0xa00000ffb32ad230 */ /* 0x000fe20000000900 */
[----:B------:R-:W-:Y:S01]  /*9df0*/  ISETP.GE.U32.AND P2, PT, R251, R101, PT ;  /* 0x00000065fb00720c */ /* 0x000fe20003f46070 */
[----:B------:R-:W-:-:S03]  /*9e00*/  @!P1 HADD2 R34, -R175.H0_H0, -RZ.H0_H0 ;  /* 0xa00000ffaf229230 */ /* 0x000fc60000000900 */
[----:B------:R-:W-:Y:S01]  /*9e10*/  @!P5 PRMT R179, R42, 0x5410, RZ ;  /* 0x000054102ab3d816 */ /* 0x000fe200000000ff */
[----:B------:R-:W-:Y:S01]  /*9e20*/  FADD.FTZ R42, R128, R79 ;  /* 0x0000004f802a7221 */ /* 0x000fe20000010000 */
[----:B-1----:R-:W-:-:S05]  /*9e30*/  PRMT R173, R174, 0x7632, R173 ;  /* 0x00007632aead7816 */ /* 0x002fca00000000ad */
[----:B------:R-:W-:Y:S01]  /*9e40*/  @!P3 HADD2 R36, -R173.H0_H0, -RZ.H0_H0 ;  /* 0xa00000ffad24b230 */ /* 0x000fe20000000900 */
[----:B------:R-:W-:Y:S01]  /*9e50*/  PRMT R47, R174, 0x5410, R173 ;  /* 0x00005410ae2f7816 */ /* 0x000fe200000000ad */
[----:B------:R-:W-:-:S03]  /*9e60*/  @!P4 HADD2 R37, -R174.H0_H0, -RZ.H0_H0 ;  /* 0xa00000ffae25c230 */ /* 0x000fc60000000900 */
[----:B------:R-:W-:Y:S02]  /*9e70*/  @!P3 PRMT R173, R36, 0x5410, RZ ;  /* 0x0000541024adb816 */ /* 0x000fe400000000ff */
[----:B------:R-:W-:Y:S01]  /*9e80*/  PRMT R36, R176, 0x5410, R175 ;  /* 0x00005410b0247816 */ /* 0x000fe200000000af */
[----:B------:R-:W-:Y:S01]  /*9e90*/  FADD.FTZ R42, R243, R42 ;  /* 0x0000002af32a7221 */ /* 0x000fe20000010000 */
[----:B------:R-:W-:Y:S01]  /*9ea0*/  @!P1 PRMT R175, R34, 0x5410, RZ ;  /* 0x0000541022af9816 */ /* 0x000fe200000000ff */
[----:B------:R-:W-:Y:S01]  /*9eb0*/  FADD.FTZ R34, R122, R54 ;  /* 0x000000367a227221 */ /* 0x000fe20000010000 */
[----:B------:R-:W-:Y:S01]  /*9ec0*/  @!P4 PRMT R174, R37, 0x5410, RZ ;  /* 0x0000541025aec816 */ /* 0x000fe200000000ff */
[----:B------:R-:W-:Y:S01]  /*9ed0*/  @!P2 HADD2 R35, -R176.H0_H0, -RZ.H0_H0 ;  /* 0xa00000ffb023a230 */ /* 0x000fe20000000900 */
[----:B------:R-:W-:Y:S01]  /*9ee0*/  FADD.FTZ R37, R124, R42 ;  /* 0x0000002a7c257221 */ /* 0x000fe20000010000 */
[C---:B--2---:R-:W-:Y:S01]  /*9ef0*/  F2FP.PACK_AB R122, R43.reuse, R122 ;  /* 0x0000007a2b7a723e */ /* 0x044fe200000000ff */
[----:B------:R-:W-:-:S02]  /*9f00*/  FADD.FTZ R34, R43, R34 ;  /* 0x000000222b227221 */ /* 0x000fc40000010000 */
[----:B------:R-:W-:Y:S01]  /*9f10*/  IMAD.WIDE.U32 R42, R56, -0x2daee0ad, RZ ;  /* 0xd2511f53382a7825 */ /* 0x000fe200078e00ff */
[----:B------:R-:W-:-:S04]  /*9f20*/  @!P2 PRMT R176, R35, 0x5410, RZ ;  /* 0x0000541023b0a816 */ /* 0x000fc800000000ff */
[----:B------:R-:W-:Y:S02]  /*9f30*/  LOP3.LUT R35, R43, UR17, R28, 0x96, !PT ;  /* 0x000000112b237c12 */ /* 0x000fe4000f8e961c */
[----:B------:R-:W-:Y:S02]  /*9f40*/  F2FP.PACK_AB R128, R243, R128 ;  /* 0x00000080f380723e */ /* 0x000fe400000000ff */
[----:B------:R-:W-:Y:S01]  /*9f50*/  LOP3.LUT R75, R97, UR18, R6, 0x96, !PT ;  /* 0x00000012614b7c12 */ /* 0x000fe2000f8e9606 */
[----:B------:R-:W-:Y:S01]  /*9f60*/  IMAD.WIDE.U32 R242, R35, -0x326172a9, RZ ;  /* 0xcd9e8d5723f27825 */ /* 0x000fe200078e00ff */
[----:B------:R-:W2:Y:S03]  /*9f70*/  LDL.LU.64 R6, [R1+0x250] ;  /* 0x0002500001067983 */ /* 0x000ea60000300a00 */
[----:B------:R-:W-:Y:S01]  /*9f80*/  IMAD.WIDE.U32 R28, R75, -0x2daee0ad, RZ ;  /* 0xd2511f534b1c7825 */ /* 0x000fe200078e00ff */
[----:B------:R-:W-:-:S03]  /*9f90*/  LOP3.LUT R35, R243, UR16, R96, 0x96, !PT ;  /* 0x00000010f3237c12 */ /* 0x000fc6000f8e9660 */
[----:B------:R-:W-:Y:S01]  /*9fa0*/  IMAD.MOV.U32 R110, RZ, RZ, R32 ;  /* 0x000000ffff6e7224 */ /* 0x000fe200078e0020 */
[----:B------:R-:W-:Y:S01]  /*9fb0*/  LOP3.LUT R42, R29, UR15, R42, 0x96, !PT ;  /* 0x0000000f1d2a7c12 */ /* 0x000fe2000f8e962a */
[----:B------:R-:W-:-:S05]  /*9fc0*/  IMAD.WIDE.U32 R32, R35, -0x2daee0ad, RZ ;  /* 0xd2511f5323207825 */ /* 0x000fca00078e00ff */
[----:B------:R-:W-:Y:S01]  /*9fd0*/  LOP3.LUT R35, R33, UR13, R28, 0x96, !PT ;  /* 0x0000000d21237c12 */ /* 0x000fe2000f8e961c */
[----:B------:R-:W-:-:S05]  /*9fe0*/  IMAD.WIDE.U32 R28, R42, -0x326172a9, RZ ;  /* 0xcd9e8d572a1c7825 */ /* 0x000fca00078e00ff */
[----:B------:R-:W-:-:S05]  /*9ff0*/  LOP3.LUT R242, R29, UR14, R242, 0x96, !PT ;  /* 0x0000000e1df27c12 */ /* 0x000fca000f8e96f2 */
[----:B------:R-:W-:-:S04]  /*a000*/  IMAD.WIDE.U32 R242, R242, -0x2daee0ad, RZ ;  /* 0xd2511f53f2f27825 */ /* 0x000fc800078e00ff */
[----:B------:R-:W-:Y:S01]  /*a010*/  IMAD.MOV.U32 R99, RZ, RZ, R110 ;  /* 0x000000ffff637224 */ /* 0x000fe200078e006e */
[----:B------:R-:W-:Y:S01]  /*a020*/  LOP3.LUT R43, R243, UR11, R32, 0x96, !PT ;  /* 0x0000000bf32b7c12 */ /* 0x000fe2000f8e9620 */
[----:B------:R-:W-:Y:S02]  /*a030*/  IMAD.MOV.U32 R110, RZ, RZ, R247 ;  /* 0x000000ffff6e7224 */ /* 0x000fe400078e00f7 */
[----:B------:R-:W-:Y:S02]  /*a040*/  IMAD.MOV.U32 R247, RZ, RZ, R114 ;  /* 0x000000fffff77224 */ /* 0x000fe400078e0072 */
[----:B------:R-:W-:Y:S02]  /*a050*/  IMAD.MOV.U32 R79, RZ, RZ, R5 ;  /* 0x000000ffff4f7224 */ /* 0x000fe400078e0005 */
[----:B------:R-:W-:Y:S02]  /*a060*/  IMAD.MOV.U32 R114, RZ, RZ, R4 ;  /* 0x000000ffff727224 */ /* 0x000fe400078e0004 */
[----:B------:R-:W-:-:S04]  /*a070*/  IMAD.WIDE.U32 R32, R35, -0x326172a9, RZ ;  /* 0xcd9e8d5723207825 */ /* 0x000fc800078e00ff */
[----:B------:R-:W-:-:S05]  /*a080*/  IMAD.WIDE.U32 R4, R43, -0x326172a9, RZ ;  /* 0xcd9e8d572b047825 */ /* 0x000fca00078e00ff */
[----:B------:R-:W-:Y:S02]  /*a090*/  LOP3.LUT R43, R5, UR31, R32, 0x96, !PT ;  /* 0x0000001f052b7c12 */ /* 0x000fe4000f8e9620 */
[----:B------:R-:W-:Y:S02]  /*a0a0*/  LOP3.LUT R35, R33, UR12, R28, 0x96, !PT ;  /* 0x0000000c21237c12 */ /* 0x000fe4000f8e961c */
[----:B------:R-:W-:Y:S01]  /*a0b0*/  LOP3.LUT R52, R43, 0xff, RZ, 0xc0, !PT ;  /* 0x000000ff2b347812 */ /* 0x000fe200078ec0ff */
[----:B------:R1:W3:Y:S01]  /*a0c0*/  LDL.LU.64 R28, [R1+0x248] ;  /* 0x00024800011c7983 */ /* 0x0002e20000300a00 */
[----:B------:R-:W-:Y:S02]  /*a0d0*/  LOP3.LUT R50, R41, UR20, R38, 0x96, !PT ;  /* 0x0000001429327c12 */ /* 0x000fe4000f8e9626 */
[----:B------:R-:W-:Y:S01]  /*a0e0*/  ISETP.GE.U32.AND P6, PT, R251, R52, PT ;  /* 0x00000034fb00720c */ /* 0x000fe20003fc6070 */
[----:B------:R1:W4:Y:S01]  /*a0f0*/  LDL.LU.64 R32, [R1+0x240] ;  /* 0x0002400001207983 */ /* 0x0003220000300a00 */
[----:B------:R-:W-:-:S03]  /*a100*/  LOP3.LUT R52, R97, UR18, R40, 0x96, !PT ;  /* 0x0000001261347c12 */ /* 0x000fc6000f8e9628 */
[----:B------:R1:W2:Y:S04]  /*a110*/  LDL.LU.64 R38, [R1+0x238] ;  /* 0x0002380001267983 */ /* 0x0002a80000300a00 */
[----:B------:R1:W2:Y:S01]  /*a120*/  LDL.LU.64 R40, [R1+0x230] ;  /* 0x0002300001287983 */ /* 0x0002a20000300a00 */
[----:B------:R-:W1:Y:S01]  /*a130*/  MUFU.EX2 R241, R241 ;  /* 0x000000f100f17308 */ /* 0x000e620000000800 */
[----:B------:R-:W-:-:S04]  /*a140*/  LOP3.LUT R54, R43, 0xffff, RZ, 0xc0, !PT ;  /* 0x0000ffff2b367812 */ /* 0x000fc800078ec0ff */
[----:B------:R-:W-:-:S04]  /*a150*/  SHF.R.U32.HI R54, RZ, 0x8, R54 ;  /* 0x00000008ff367819 */ /* 0x000fc80000011636 */
[----:B------:R-:W-:Y:S01]  /*a160*/  LOP3.LUT R54, R54, 0xffff, RZ, 0xc0, !PT ;  /* 0x0000ffff36367812 */ /* 0x000fe200078ec0ff */
[----:B------:R-:W-:Y:S02]  /*a170*/  IMAD.MOV.U32 R75, RZ, RZ, R120 ;  /* 0x000000ffff4b7224 */ /* 0x000fe400078e0078 */
[C---:B-1----:R-:W-:Y:S01]  /*a180*/  FADD.FTZ R37, R241.reuse, R37 ;  /* 0x00000025f1257221 */ /* 0x042fe20000010000 */
[----:B------:R-:W-:Y:S01]  /*a190*/  F2FP.PACK_AB R124, R241, R124 ;  /* 0x0000007cf17c723e */ /* 0x000fe200000000ff */
[----:B------:R-:W-:Y:S02]  /*a1a0*/  IMAD.MOV.U32 R241, RZ, RZ, R118 ;  /* 0x000000fffff17224 */ /* 0x000fe400078e0076 */
[----:B------:R-:W1:Y:S01]  /*a1b0*/  MUFU.EX2 R118, R131 ;  /* 0x0000008300767308 */ /* 0x000e620000000800 */
[----:B------:R-:W-:Y:S02]  /*a1c0*/  ISETP.GE.U32.AND P3, PT, R251, R54, PT ;  /* 0x00000036fb00720c */ /* 0x000fe40003f66070 */
[----:B------:R-:W-:-:S02]  /*a1d0*/  SHF.R.U32.HI R54, RZ, 0x10, R43 ;  /* 0x00000010ff367819 */ /* 0x000fc4000001162b */
[----:B------:R-:W-:-:S03]  /*a1e0*/  SHF.R.U32.HI R43, RZ, 0x18, R43 ;  /* 0x00000018ff2b7819 */ /* 0x000fc6000001162b */
[----:B------:R-:W1:Y:S01]  /*a1f0*/  MUFU.EX2 R120, R127 ;  /* 0x0000007f00787308 */ /* 0x000e620000000800 */
[----:B------:R-:W-:Y:S02]  /*a200*/  ISETP.GE.U32.AND P2, PT, R251, R43, PT ;  /* 0x0000002bfb00720c */ /* 0x000fe40003f46070 */
[----:B------:R-:W-:-:S05]  /*a210*/  LOP3.LUT R43, R4, 0xff, RZ, 0xc0, !PT ;  /* 0x000000ff042b7812 */ /* 0x000fca00078ec0ff */
[----:B------:R-:W1:Y:S01]  /*a220*/  MUFU.EX2 R129, R129 ;  /* 0x0000008100817308 */ /* 0x000e620000000800 */
[C---:B------:R-:W-:Y:S02]  /*a230*/  ISETP.GE.U32.AND P1, PT, R251.reuse, R43, PT ;  /* 0x0000002bfb00720c */ /* 0x040fe40003f26070 */
[----:B------:R-:W-:Y:S01]  /*a240*/  SHF.R.U32.HI R43, RZ, 0x18, R4 ;  /* 0x00000018ff2b7819 */ /* 0x000fe20000011604 */
[----:B-1----:R-:W-:Y:S01]  /*a250*/  FADD.FTZ R34, R118, R34 ;  /* 0x0000002276227221 */ /* 0x002fe20000010000 */
[----:B------:R-:W-:Y:S02]  /*a260*/  LOP3.LUT R54, R54, 0xff, RZ, 0xc0, !PT ;  /* 0x000000ff36367812 */ /* 0x000fe400078ec0ff */
[C---:B------:R-:W-:Y:S01]  /*a270*/  ISETP.GE.U32.AND P5, PT, R251.reuse, R43, PT ;  /* 0x0000002bfb00720c */ /* 0x040fe20003fa6070 */
[----:B------:R-:W-:Y:S01]  /*a280*/  FADD.FTZ R43, R120, R37 ;  /* 0x00000025782b7221 */ /* 0x000fe20000010000 */
[----:B------:R-:W-:Y:S02]  /*a290*/  ISETP.GE.U32.AND P4, PT, R251, R54, PT ;  /* 0x00000036fb00720c */ /* 0x000fe40003f86070 */
[----:B------:R-:W-:-:S02]  /*a2a0*/  LOP3.LUT R54, R4, 0xffff, RZ, 0xc0, !PT ;  /* 0x0000ffff04367812 */ /* 0x000fc400078ec0ff */
[----:B------:R-:W-:Y:S01]  /*a2b0*/  LOP3.LUT R42, R213, 0x7ffffffc, RZ, 0xc0, !PT ;  /* 0x7ffffffcd52a7812 */ /* 0x000fe200078ec0ff */
[----:B------:R-:W-:Y:S02]  /*a2c0*/  IMAD.MOV.U32 R213, RZ, RZ, R114 ;  /* 0x000000ffffd57224 */ /* 0x000fe400078e0072 */
[C---:B------:R-:W-:Y:S01]  /*a2d0*/  FADD.FTZ R37, R129.reuse, R34 ;  /* 0x0000002281257221 */ /* 0x040fe20000010000 */
[----:B------:R-:W-:Y:S02]  /*a2e0*/  F2FP.PACK_AB R118, R129, R118 ;  /* 0x000000768176723e */ /* 0x000fe400000000ff */
[----:B------:R-:W-:Y:S01]  /*a2f0*/  PRMT R129, R130, 0x7632, R129 ;  /* 0x0000763282817816 */ /* 0x000fe20000000081 */
[----:B------:R-:W1:Y:S01]  /*a300*/  MUFU.EX2 R125, R125 ;  /* 0x0000007d007d7308 */ /* 0x000e620000000800 */
[----:B------:R-:W-:-:S07]  /*a310*/  SHF.R.U32.HI R54, RZ, 0x8, R54 ;  /* 0x00000008ff367819 */ /* 0x000fce0000011636 */
[----:B------:R-:W1:Y:S01]  /*a320*/  MUFU.EX2 R114, R123 ;  /* 0x0000007b00727308 */ /* 0x000e620000000800 */
[----:B------:R-:W-:Y:S02]  /*a330*/  LOP3.LUT R54, R54, 0xffff, RZ, 0xc0, !PT ;  /* 0x0000ffff36367812 */ /* 0x000fe400078ec0ff */
[----:B------:R-:W-:-:S05]  /*a340*/  PRMT R34, R130, 0x5410, R129 ;  /* 0x0000541082227816 */ /* 0x000fca0000000081 */
[----:B------:R-:W1:Y:S01]  /*a350*/  MUFU.EX2 R121, R121 ;  /* 0x0000007900797308 */ /* 0x000e620000000800 */
[----:B------:R-:W-:Y:S02]  /*a360*/  PRMT R131, R172, 0x7632, R131 ;  /* 0x00007632ac837816 */ /* 0x000fe40000000083 */
[----:B------:R-:W-:Y:S01]  /*a370*/  SHF.R.U32.HI R56, RZ, 0x10, R4 ;  /* 0x00000010ff387819 */ /* 0x000fe20000011604 */
[C---:B-1----:R-:W-:Y:S01]  /*a380*/  FADD.FTZ R43, R125.reuse, R43 ;  /* 0x0000002b7d2b7221 */ /* 0x042fe20000010000 */
[----:B------:R-:W-:Y:S01]  /*a390*/  F2FP.PACK_AB R120, R125, R120 ;  /* 0x000000787d78723e */ /* 0x000fe200000000ff */
[----:B------:R-:W3:Y:S01]  /*a3a0*/  LDL.LU.64 R4, [R1+0x228] ;  /* 0x0002280001047983 */ /* 0x000ee20000300a00 */
[----:B------:R-:W-:Y:S01]  /*a3b0*/  PRMT R125, R126, 0x7632, R125 ;  /* 0x000076327e7d7816 */ /* 0x000fe2000000007d */
[----:B------:R-:W-:Y:S01]  /*a3c0*/  FADD.FTZ R37, R114, R37 ;  /* 0x0000002572257221 */ /* 0x000fe20000010000 */
[----:B------:R-:W-:Y:S02]  /*a3d0*/  LOP3.LUT R56, R56, 0xff, RZ, 0xc0, !PT ;  /* 0x000000ff38387812 */ /* 0x000fe400078ec0ff */
[----:B------:R-:W-:-:S05]  /*a3e0*/  PRMT R127, R128, 0x7632, R127 ;  /* 0x00007632807f7816 */ /* 0x000fca000000007f */
[----:B------:R-:W-:Y:S01]  /*a3f0*/  @!P5 HADD2 R30, -R127.H0_H0, -RZ.H0_H0 ;  /* 0xa00000ff7f1ed230 */ /* 0x000fe20000000900 */
[----:B------:R-:W-:Y:S02]  /*a400*/  F2FP.PACK_AB R114, R121, R114 ;  /* 0x000000727972723e */ /* 0x000fe400000000ff */
[----:B------:R-:W-:Y:S01]  /*a410*/  PRMT R123, R124, 0x7632, R123 ;  /* 0x000076327c7b7816 */ /* 0x000fe2000000007b */
[----:B------:R-:W-:Y:S01]  /*a420*/  MUFU.EX2 R117, R117 ;  /* 0x0000007500757308 */ /* 0x000fe20000000800 */
[----:B------:R-:W-:-:S07]  /*a430*/  PRMT R113, R114, 0x7632, R113 ;  /* 0x0000763272717816 */ /* 0x000fce0000000071 */
[----:B------:R-:W1:Y:S08]  /*a440*/  MUFU.EX2 R240, R240 ;  /* 0x000000f000f07308 */ /* 0x000e700000000800 */
[----:B------:R-:W-:Y:S08]  /*a450*/  MUFU.EX2 R237, R237 ;  /* 0x000000ed00ed7308 */ /* 0x000ff00000000800 */
[----:B------:R-:W-:Y:S01]  /*a460*/  MUFU.EX2 R236, R236 ;  /* 0x000000ec00ec7308 */ /* 0x000fe20000000800 */
[----:B-1----:R-:W-:-:S07]  /*a470*/  FADD.FTZ R43, R240, R43 ;  /* 0x0000002bf02b7221 */ /* 0x002fce0000010000 */
[----:B------:R-:W-:Y:S01]  /*a480*/  MUFU.EX2 R116, R116 ;  /* 0x0000007400747308 */ /* 0x000fe20000000800 */
[----:B--2---:R-:W-:Y:S02]  /*a490*/  @!P3 HADD2 R40, -R129.H0_H0, -RZ.H0_H0 ;  /* 0xa00000ff8128b230 */ /* 0x004fe40000000900 */
[----:B------:R-:W-:-:S03]  /*a4a0*/  @!P6 HADD2 R41, -R130.H0_H0, -RZ.H0_H0 ;  /* 0xa00000ff8229e230 */ /* 0x000fc60000000900 */
[----:B------:R-:W-:Y:S02]  /*a4b0*/  @!P3 PRMT R129, R40, 0x5410, RZ ;  /* 0x000054102881b816 */ /* 0x000fe400000000ff */
[----:B------:R-:W-:Y:S02]  /*a4c0*/  ISETP.GE.U32.AND P3, PT, R251, R54, PT ;  /* 0x00000036fb00720c */ /* 0x000fe40003f66070 */
[----:B------:R-:W-:Y:S01]  /*a4d0*/  @!P6 PRMT R130, R41, 0x5410, RZ ;  /* 0x000054102982e816 */ /* 0x000fe200000000ff */
[----:B------:R-:W-:Y:S01]  /*a4e0*/  IMAD.WIDE.U32 R40, R35, -0x2daee0ad, RZ ;  /* 0xd2511f5323287825 */ /* 0x000fe200078e00ff */
[----:B------:R-:W-:Y:S01]  /*a4f0*/  @!P2 HADD2 R39, -R131.H0_H0, -RZ.H0_H0 ;  /* 0xa00000ff8327a230 */ /* 0x000fe20000000900 */
[----:B------:R-:W-:Y:S01]  /*a500*/  PRMT R35, R172, 0x5410, R131 ;  /* 0x00005410ac237816 */ /* 0x000fe20000000083 */
[----:B------:R-:W-:Y:S02]  /*a510*/  @!P4 HADD2 R38, -R172.H0_H0, -RZ.H0_H0 ;  /* 0xa00000ffac26c230 */ /* 0x000fe40000000900 */
[----:B------:R-:W-:-:S02]  /*a520*/  LOP3.LUT R54, R41, UR32, R242, 0x96, !PT ;  /* 0x0000002029367c12 */ /* 0x000fc4000f8e96f2 */
[----:B------:R-:W-:Y:S01]  /*a530*/  @!P2 PRMT R131, R39, 0x5410, RZ ;  /* 0x000054102783a816 */ /* 0x000fe200000000ff */
[----:B------:R-:W-:Y:S01]  /*a540*/  FADD.FTZ R39, R121, R37 ;  /* 0x0000002579277221 */ /* 0x000fe20000010000 */
[----:B------:R-:W-:Y:S01]  /*a550*/  LOP3.LUT R37, R54, 0xff, RZ, 0xc0, !PT ;  /* 0x000000ff36257812 */ /* 0x000fe200078ec0ff */
[----:B----4-:R-:W-:Y:S01]  /*a560*/  @!P3 HADD2 R32, -R125.H0_H0, -RZ.H0_H0 ;  /* 0xa00000ff7d20b230 */ /* 0x010fe20000000900 */
[----:B------:R-:W-:Y:S02]  /*a570*/  ISETP.GE.U32.AND P6, PT, R251, R56, PT ;  /* 0x00000038fb00720c */ /* 0x000fe40003fc6070 */
[----:B------:R-:W-:Y:S02]  /*a580*/  @!P4 PRMT R172, R38, 0x5410, RZ ;  /* 0x0000541026acc816 */ /* 0x000fe400000000ff */
[--C-:B------:R-:W-:Y:S02]  /*a590*/  SHF.R.U32.HI R56, RZ, 0x10, R54.reuse ;  /* 0x00000010ff387819 */ /* 0x100fe40000011636 */
[----:B------:R-:W-:-:S02]  /*a5a0*/  SHF.R.U32.HI R38, RZ, 0x18, R54 ;  /* 0x00000018ff267819 */ /* 0x000fc40000011636 */
[----:B------:R-:W-:Y:S02]  /*a5b0*/  LOP3.LUT R54, R54, 0xffff, RZ, 0xc0, !PT ;  /* 0x0000ffff36367812 */ /* 0x000fe400078ec0ff */
[----:B------:R-:W-:Y:S02]  /*a5c0*/  ISETP.GE.U32.AND P4, PT, R251, R37, PT ;  /* 0x00000025fb00720c */ /* 0x000fe40003f86070 */
[----:B------:R-:W-:Y:S02]  /*a5d0*/  PRMT R37, R126, 0x5410, R125 ;  /* 0x000054107e257816 */ /* 0x000fe4000000007d */
[----:B------:R-:W-:Y:S02]  /*a5e0*/  @!P3 PRMT R125, R32, 0x5410, RZ ;  /* 0x00005410207db816 */ /* 0x000fe400000000ff */
[----:B------:R-:W-:Y:S01]  /*a5f0*/  SHF.R.U32.HI R32, RZ, 0x8, R54 ;  /* 0x00000008ff207819 */ /* 0x000fe20000011636 */
[----:B------:R-:W-:-:S03]  /*a600*/  @!P1 HADD2 R33, -R126.H0_H0, -RZ.H0_H0 ;  /* 0xa00000ff7e219230 */ /* 0x000fc60000000900 */
[----:B------:R-:W-:Y:S02]  /*a610*/  LOP3.LUT R32, R32, 0xffff, RZ, 0xc0, !PT ;  /* 0x0000ffff20207812 */ /* 0x000fe400078ec0ff */
[----:B------:R-:W-:Y:S02]  /*a620*/  @!P1 PRMT R126, R33, 0x5410, RZ ;  /* 0x00005410217e9816 */ /* 0x000fe400000000ff */
[----:B------:R-:W-:Y:S01]  /*a630*/  ISETP.GE.U32.AND P3, PT, R251, R32, PT ;  /* 0x00000020fb00720c */ /* 0x000fe20003f66070 */
[----:B------:R-:W-:Y:S01]  /*a640*/  IMAD.WIDE.U32 R32, R230, -0x326172a9, RZ ;  /* 0xcd9e8d57e6207825 */ /* 0x000fe200078e00ff */
[----:B------:R-:W-:Y:S01]  /*a650*/  @!P6 HADD2 R31, -R128.H0_H0, -RZ.H0_H0 ;  /* 0xa00000ff801fe230 */ /* 0x000fe20000000900 */
[----:B------:R-:W-:-:S03]  /*a660*/  LOP3.LUT R56, R56, 0xff, RZ, 0xc0, !PT ;  /* 0x000000ff38387812 */ /* 0x000fc600078ec0ff */
[----:B------:R-:W-:Y:S02]  /*a670*/  LOP3.LUT R32, R33, R169, RZ, 0x3c, !PT ;  /* 0x000000a921207212 */ /* 0x000fe400078e3cff */
[----:B------:R-:W-:Y:S02]  /*a680*/  ISETP.GE.U32.AND P1, PT, R251, R38, PT ;  /* 0x00000026fb00720c */ /* 0x000fe40003f26070 */
[----:B------:R-:W-:Y:S01]  /*a690*/  PRMT R38, R128, 0x5410, R127 ;  /* 0x0000541080267816 */ /* 0x000fe2000000007f */
[----:B------:R-:W-:Y:S01]  /*a6a0*/  IMAD.WIDE.U32 R32, R32, -0x2daee0ad, RZ ;  /* 0xd2511f5320207825 */ /* 0x000fe200078e00ff */
[----:B------:R-:W-:Y:S02]  /*a6b0*/  @!P6 PRMT R128, R31, 0x5410, RZ ;  /* 0x000054101f80e816 */ /* 0x000fe400000000ff */
[----:B------:R-:W-:Y:S01]  /*a6c0*/  @!P5 PRMT R127, R30, 0x5410, RZ ;  /* 0x000054101e7fd816 */ /* 0x000fe200000000ff */
[----:B------:R-:W-:Y:S01]  /*a6d0*/  IMAD.WIDE.U32 R30, R50, -0x2daee0ad, RZ ;  /* 0xd2511f53321e7825 */ /* 0x000fe200078e00ff */
[----:B------:R-:W-:-:S02]  /*a6e0*/  PRMT R121, R122, 0x7632, R121 ;  /* 0x000076327a797816 */ /* 0x000fc40000000079 */
[----:B------:R-:W-:Y:S01]  /*a6f0*/  ISETP.GE.U32.AND P2, PT, R251, R56, PT ;  /* 0x00000038fb00720c */ /* 0x000fe20003f46070 */
[----:B------:R-:W-:Y:S01]  /*a700*/  IMAD.WIDE.U32 R242, R52, -0x2daee0ad, RZ ;  /* 0xd2511f5334f27825 */ /* 0x000fe200078e00ff */
[----:B---3--:R-:W-:Y:S01]  /*a710*/  @!P4 HADD2 R29, -R122.H0_H0, -RZ.H0_H0 ;  /* 0xa00000ff7a1dc230 */ /* 0x008fe20000000900 */
[----:B------:R-:W-:Y:S01]  /*a720*/  LOP3.LUT R31, R31, UR17, R32, 0x96, !PT ;  /* 0x000000111f1f7c12 */ /* 0x000fe2000f8e9620 */
[----:B------:R-:W-:Y:S02]  /*a730*/  @!P3 HADD2 R28, -R121.H0_H0, -RZ.H0_H0 ;  /* 0xa00000ff791cb230 */ /* 0x000fe40000000900 */
[----:B------:R-:W-:Y:S01]  /*a740*/  LOP3.LUT R30, R243, UR15, R30, 0x96, !PT ;  /* 0x0000000ff31e7c12 */ /* 0x000fe2000f8e961e */
[----:B------:R-:W-:Y:S01]  /*a750*/  IMAD.MOV.U32 R52, RZ, RZ, R241 ;  /* 0x000000ffff347224 */ /* 0x000fe200078e00f1 */
[----:B------:R-:W-:Y:S01]  /*a760*/  PRMT R32, R122, 0x5410, R121 ;  /* 0x000054107a207816 */ /* 0x000fe20000000079 */
[----:B------:R-:W-:Y:S01]  /*a770*/  IMAD.MOV.U32 R50, RZ, RZ, R75 ;  /* 0x000000ffff327224 */ /* 0x000fe200078e004b */
[----:B------:R-:W-:Y:S01]  /*a780*/  @!P4 PRMT R122, R29, 0x5410, RZ ;  /* 0x000054101d7ac816 */ /* 0x000fe200000000ff */
[----:B------:R-:W-:Y:S01]  /*a790*/  IMAD.MOV.U32 R241, RZ, RZ, R99 ;  /* 0x000000fffff17224 */ /* 0x000fe200078e0063 */
[----:B------:R-:W-:Y:S01]  /*a7a0*/  @!P3 PRMT R121, R28, 0x5410, RZ ;  /* 0x000054101c79b816 */ /* 0x000fe200000000ff */
[----:B------:R-:W-:-:S02]  /*a7b0*/  IMAD.MOV.U32 R75, RZ, RZ, R227 ;  /* 0x000000ffff4b7224 */ /* 0x000fc400078e00e3 */
[----:B------:R-:W-:Y:S02]  /*a7c0*/  IMAD.MOV.U32 R99, RZ, RZ, R226 ;  /* 0x000000ffff637224 */ /* 0x000fe400078e00e2 */
[----:B------:R-:W-:Y:S01]  /*a7d0*/  IMAD.WIDE.U32 R28, R31, -0x326172a9, RZ ;  /* 0xcd9e8d571f1c7825 */ /* 0x000fe200078e00ff */
[----:B------:R-:W-:-:S03]  /*a7e0*/  @!P2 HADD2 R27, -R124.H0_H0, -RZ.H0_H0 ;  /* 0xa00000ff7c1ba230 */ /* 0x000fc60000000900 */
[----:B------:R-:W-:Y:S01]  /*a7f0*/  IMAD.WIDE.U32 R226, R30, -0x326172a9, RZ ;  /* 0xcd9e8d571ee27825 */ /* 0x000fe200078e00ff */
[----:B------:R-:W-:Y:S01]  /*a800*/  @!P1 HADD2 R26, -R123.H0_H0, -RZ.H0_H0 ;  /* 0xa00000ff7b1a9230 */ /* 0x000fe20000000900 */
[----:B------:R-:W-:-:S03]  /*a810*/  LOP3.LUT R96, R29, UR16, R96, 0x96, !PT ;  /* 0x000000101d607c12 */ /* 0x000fc6000f8e9660 */
[----:B------:R-:W-:Y:S02]  /*a820*/  LOP3.LUT R28, R227, UR14, R28, 0x96, !PT ;  /* 0x0000000ee31c7c12 */ /* 0x000fe4000f8e961c */
[----:B------:R-:W-:Y:S02]  /*a830*/  PRMT R33, R124, 0x5410, R123 ;  /* 0x000054107c217816 */ /* 0x000fe4000000007b */
[----:B------:R-:W-:Y:S02]  /*a840*/  @!P2 PRMT R124, R27, 0x5410, RZ ;  /* 0x000054101b7ca816 */ /* 0x000fe400000000ff */
[----:B------:R-:W-:Y:S01]  /*a850*/  @!P1 PRMT R123, R26, 0x5410, RZ ;  /* 0x000054101a7b9816 */ /* 0x000fe200000000ff */
[----:B------:R-:W-:-:S04]  /*a860*/  IMAD.WIDE.U32 R26, R96, -0x2daee0ad, RZ ;  /* 0xd2511f53601a7825 */ /* 0x000fc800078e00ff */
[----:B------:R-:W-:-:S04]  /*a870*/  IMAD.WIDE.U32 R96, R28, -0x2daee0ad, RZ ;  /* 0xd2511f531c607825 */ /* 0x000fc800078e00ff */
[----:B------:R-:W-:Y:S02]  /*a880*/  IMAD.MOV.U32 R56, RZ, RZ, R110 ;  /* 0x000000ffff387224 */ /* 0x000fe400078e006e */
[----:B------:R-:W1:Y:S01]  /*a890*/  MUFU.EX2 R110, R119 ;  /* 0x00000077006e7308 */ /* 0x000e620000000800 */
[----:B------:R-:W-:Y:S02]  /*a8a0*/  LOP3.LUT R28, R97, UR11, R26, 0x96, !PT ;  /* 0x0000000b611c7c12 */ /* 0x000fe4000f8e961a */
[----:B------:R-:W-:Y:S02]  /*a8b0*/  LOP3.LUT R26, R40, 0xff, RZ, 0xc0, !PT ;  /* 0x000000ff281a7812 */ /* 0x000fe400078ec0ff */
[----:B------:R-:W-:Y:S02]  /*a8c0*/  LOP3.LUT R242, R27, UR13, R242, 0x96, !PT ;  /* 0x0000000d1bf27c12 */ /* 0x000fe4000f8e96f2 */
[--C-:B------:R-:W-:Y:S02]  /*a8d0*/  SHF.R.U32.HI R27, RZ, 0x10, R40.reuse ;  /* 0x00000010ff1b7819 */ /* 0x100fe40000011628 */
[----:B------:R-:W-:-:S02]  /*a8e0*/  SHF.R.U32.HI R30, RZ, 0x18, R40 ;  /* 0x00000018ff1e7819 */ /* 0x000fc40000011628 */
[C---:B------:R-:W-:Y:S02]  /*a8f0*/  ISETP.GE.U32.AND P1, PT, R251.reuse, R26, PT ;  /* 0x0000001afb00720c */ /* 0x040fe40003f26070 */
[----:B------:R-:W-:Y:S01]  /*a900*/  ISETP.GE.U32.AND P4, PT, R251, R30, PT ;  /* 0x0000001efb00720c */ /* 0x000fe20003f86070 */
[----:B------:R-:W-:Y:S01]  /*a910*/  IMAD.MOV.U32 R30, RZ, RZ, R218 ;  /* 0x000000ffff1e7224 */ /* 0x000fe200078e00da */
[----:B------:R-:W-:Y:S02]  /*a920*/  LOP3.LUT R27, R27, 0xff, RZ, 0xc0, !PT ;  /* 0x000000ff1b1b7812 */ /* 0x000fe400078ec0ff */
[----:B------:R-:W-:Y:S02]  /*a930*/  LOP3.LUT R26, R40, 0xffff, RZ, 0xc0, !PT ;  /* 0x0000ffff281a7812 */ /* 0x000fe400078ec0ff */
[----:B------:R-:W-:Y:S01]  /*a940*/  ISETP.GE.U32.AND P5, PT, R251, R27, PT ;  /* 0x0000001bfb00720c */ /* 0x000fe20003fa6070 */
[----:B------:R-:W-:Y:S01]  /*a950*/  IMAD.MOV.U32 R27, RZ, RZ, R30 ;  /* 0x000000ffff1b7224 */ /* 0x000fe200078e001e */
[----:B------:R-:W-:Y:S01]  /*a960*/  SHF.R.U32.HI R26, RZ, 0x8, R26 ;  /* 0x00000008ff1a7819 */ /* 0x000fe2000001161a */
[----:B------:R-:W-:-:S04]  /*a970*/  IMAD.WIDE.U32 R40, R242, -0x326172a9, RZ ;  /* 0xcd9e8d57f2287825 */ /* 0x000fc800078e00ff */
[----:B-1----:R-:W-:Y:S02]  /*a980*/  FADD.FTZ R30, R110, R39 ;  /* 0x000000276e1e7221 */ /* 0x002fe40000010000 */
[----:B------:R-:W-:Y:S01]  /*a990*/  IMAD.WIDE.U32 R242, R28, -0x326172a9, RZ ;  /* 0xcd9e8d571cf27825 */ /* 0x000fe200078e00ff */
[----:B------:R-:W-:Y:S01]  /*a9a0*/  LOP3.LUT R26, R26, 0xffff, RZ, 0xc0, !PT ;  /* 0x0000ffff1a1a7812 */ /* 0x000fe200078ec0ff */
[----:B------:R-:W-:Y:S01]  /*a9b0*/  @!P1 HADD2 R25, -R118.H0_H0, -RZ.H0_H0 ;  /* 0xa00000ff76199230 */ /* 0x000fe20000000900 */
[C---:B------:R-:W-:Y:S01]  /*a9c0*/  F2FP.PACK_AB R110, R117.reuse, R110 ;  /* 0x0000006e756e723e */ /* 0x040fe200000000ff */
[----:B------:R-:W-:Y:S01]  /*a9d0*/  FADD.FTZ R30, R117, R30 ;  /* 0x0000001e751e7221 */ /* 0x000fe20000010000 */
[----:B------:R-:W-:Y:S02]  /*a9e0*/  PRMT R117, R118, 0x7632, R117 ;  /* 0x0000763276757816 */ /* 0x000fe40000000075 */
[----:B------:R-:W-:Y:S01]  /*a9f0*/  LOP3.LUT R29, R243, UR31, R40, 0x96, !PT ;  /* 0x0000001ff31d7c12 */ /* 0x000fe2000f8e9628 */
[----:B------:R-:W-:Y:S01]  /*aa00*/  IMAD.MOV.U32 R39, RZ, RZ, R27 ;  /* 0x000000ffff277224 */ /* 0x000fe200078e001b */
[----:B------:R-:W-:-:S02]  /*aa10*/  ISETP.GE.U32.AND P3, PT, R251, R26, PT ;  /* 0x0000001afb00720c */ /* 0x000fc40003f66070 */
[----:B------:R-:W-:Y:S02]  /*aa20*/  PRMT R26, R118, 0x5410, R117 ;  /* 0x00005410761a7816 */ /* 0x000fe40000000075 */
[----:B------:R-:W-:Y:S02]  /*aa30*/  LOP3.LUT R27, R29, 0xff, RZ, 0xc0, !PT ;  /* 0x000000ff1d1b7812 */ /* 0x000fe400078ec0ff */
[----:B------:R-:W-:Y:S01]  /*aa40*/  @!P1 PRMT R118, R25, 0x5410, RZ ;  /* 0x0000541019769816 */ /* 0x000fe200000000ff */
[----:B------:R-:W-:Y:S01]  /*aa50*/  IMAD.MOV.U32 R25, RZ, RZ, R217 ;  /* 0x000000ffff197224 */ /* 0x000fe200078e00d9 */
[----:B------:R-:W-:-:S03]  /*aa60*/  ISETP.GE.U32.AND P1, PT, R251, R27, PT ;  /* 0x0000001bfb00720c */ /* 0x000fc60003f26070 */
[----:B------:R-:W-:Y:S01]  /*aa70*/  IMAD.MOV.U32 R27, RZ, RZ, R25 ;  /* 0x000000ffff1b7224 */ /* 0x000fe200078e0019 */
[----:B------:R-:W-:Y:S01]  /*aa80*/  LOP3.LUT R25, R29, 0xffff, RZ, 0xc0, !PT ;  /* 0x0000ffff1d197812 */ /* 0x000fe200078ec0ff */
[----:B------:R-:W-:-:S03]  /*aa90*/  @!P3 HADD2 R24, -R117.H0_H0, -RZ.H0_H0 ;  /* 0xa00000ff7518b230 */ /* 0x000fc60000000900 */
[----:B------:R-:W-:-:S04]  /*aaa0*/  SHF.R.U32.HI R25, RZ, 0x8, R25 ;  /* 0x00000008ff197819 */ /* 0x000fc80000011619 */
[----:B------:R-:W-:Y:S02]  /*aab0*/  LOP3.LUT R25, R25, 0xffff, RZ, 0xc0, !PT ;  /* 0x0000ffff19197812 */ /* 0x000fe400078ec0ff */
[----:B------:R-:W-:Y:S02]  /*aac0*/  @!P3 PRMT R117, R24, 0x5410, RZ ;  /* 0x000054101875b816 */ /* 0x000fe400000000ff */
[----:B------:R-:W-:Y:S02]  /*aad0*/  ISETP.GE.U32.AND P3, PT, R251, R25, PT ;  /* 0x00000019fb00720c */ /* 0x000fe40003f66070 */
[----:B------:R-:W-:Y:S02]  /*aae0*/  LOP3.LUT R28, R41, UR12, R226, 0x96, !PT ;  /* 0x0000000c291c7c12 */ /* 0x000fe4000f8e96e2 */
[----:B------:R-:W-:Y:S02]  /*aaf0*/  PRMT R119, R120, 0x7632, R119 ;  /* 0x0000763278777816 */ /* 0x000fe40000000077 */
[----:B------:R-:W-:-:S02]  /*ab00*/  LOP3.LUT R40, R242, 0xff, RZ, 0xc0, !PT ;  /* 0x000000fff2287812 */ /* 0x000fc400078ec0ff */
[--C-:B------:R-:W-:Y:S02]  /*ab10*/  SHF.R.U32.HI R31, RZ, 0x18, R242.reuse ;  /* 0x00000018ff1f7819 */ /* 0x100fe400000116f2 */
[----:B------:R-:W-:Y:S02]  /*ab20*/  LOP3.LUT R41, R242, 0xffff, RZ, 0xc0, !PT ;  /* 0x0000fffff2297812 */ /* 0x000fe400078ec0ff */
[----:B------:R-:W-:Y:S01]  /*ab30*/  SHF.R.U32.HI R54, RZ, 0x10, R242 ;  /* 0x00000010ff367819 */ /* 0x000fe200000116f2 */
[----:B------:R-:W-:Y:S01]  /*ab40*/  IMAD.WIDE.U32 R242, R28, -0x2daee0ad, RZ ;  /* 0xd2511f531cf27825 */ /* 0x000fe200078e00ff */
[----:B------:R-:W-:Y:S01]  /*ab50*/  @!P4 HADD2 R22, -R119.H0_H0, -RZ.H0_H0 ;  /* 0xa00000ff7716c230 */ /* 0x000fe20000000900 */
[----:B------:R-:W-:Y:S02]  /*ab60*/  SHF.R.U32.HI R41, RZ, 0x8, R41 ;  /* 0x00000008ff297819 */ /* 0x000fe40000011629 */
[----:B------:R-:W-:Y:S01]  /*ab70*/  IMAD.MOV.U32 R97, RZ, RZ, R50 ;  /* 0x000000ffff617224 */ /* 0x000fe200078e0032 */
[----:B------:R-:W-:Y:S01]  /*ab80*/  LOP3.LUT R50, R242, 0xff, RZ, 0xc0, !PT ;  /* 0x000000fff2327812 */ /* 0x000fe200078ec0ff */
[----:B------:R-:W-:Y:S01]  /*ab90*/  IMAD.MOV.U32 R25, RZ, RZ, R27 ;  /* 0x000000ffff197224 */ /* 0x000fe200078e001b */
[----:B------:R-:W-:Y:S01]  /*aba0*/  @!P3 HADD2 R20, -R113.H0_H0, -RZ.H0_H0 ;  /* 0xa00000ff7114b230 */ /* 0x000fe20000000900 */
[----:B------:R-:W-:Y:S01]  /*abb0*/  PRMT R27, R120, 0x5410, R119 ;  /* 0x00005410781b7816 */ /* 0x000fe20000000077 */
[----:B------:R-:W-:Y:S01]  /*abc0*/  @!P1 HADD2 R21, -R114.H0_H0, -RZ.H0_H0 ;  /* 0xa00000ff72159230 */ /* 0x000fe20000000900 */
[----:B------:R-:W-:-:S02]  /*abd0*/  @!P4 PRMT R119, R22, 0x5410, RZ ;  /* 0x000054101677c816 */ /* 0x000fc400000000ff */
[----:B------:R-:W-:Y:S01]  /*abe0*/  PRMT R109, R110, 0x7632, R109 ;  /* 0x000076326e6d7816 */ /* 0x000fe2000000006d */
[----:B------:R-:W-:Y:S01]  /*abf0*/  @!P5 HADD2 R23, -R120.H0_H0, -RZ.H0_H0 ;  /* 0xa00000ff7817d230 */ /* 0x000fe20000000900 */
[----:B------:R-:W-:Y:S01]  /*ac00*/  LOP3.LUT R41, R41, 0xffff, RZ, 0xc0, !PT ;  /* 0x0000ffff29297812 */ /* 0x000fe200078ec0ff */
[----:B------:R-:W-:Y:S01]  /*ac10*/  IMAD.MOV.U32 R24, RZ, RZ, R216 ;  /* 0x000000ffff187224 */ /* 0x000fe200078e00d8 */
[C---:B------:R-:W-:Y:S01]  /*ac20*/  ISETP.GE.U32.AND P4, PT, R251.reuse, R50, PT ;  /* 0x00000032fb00720c */ /* 0x040fe20003f86070 */
[----:B------:R1:W5:Y:S01]  /*ac30*/  LDL.LU.64 R226, [R1+0x220] ;  /* 0x0002200001e27983 */ /* 0x0003620000300a00 */
[----:B------:R-:W-:Y:S02]  /*ac40*/  PRMT R50, R114, 0x5410, R113 ;  /* 0x0000541072327816 */ /* 0x000fe40000000071 */
[----:B------:R-:W-:Y:S02]  /*ac50*/  @!P3 PRMT R113, R20, 0x5410, RZ ;  /* 0x000054101471b816 */ /* 0x000fe400000000ff */
[----:B------:R-:W-:-:S02]  /*ac60*/  ISETP.GE.U32.AND P3, PT, R251, R41, PT ;  /* 0x00000029fb00720c */ /* 0x000fc40003f66070 */
[----:B------:R-:W-:Y:S02]  /*ac70*/  ISETP.GE.U32.AND P2, PT, R251, R40, PT ;  /* 0x00000028fb00720c */ /* 0x000fe40003f46070 */
[----:B------:R-:W-:Y:S01]  /*ac80*/  LOP3.LUT R28, R243, UR32, R96, 0x96, !PT ;  /* 0x00000020f31c7c12 */ /* 0x000fe2000f8e9660 */
[----:B------:R-:W-:Y:S01]  /*ac90*/  IMAD.MOV.U32 R96, RZ, RZ, R52 ;  /* 0x000000ffff607224 */ /* 0x000fe200078e0034 */
[----:B------:R-:W-:Y:S02]  /*aca0*/  SHF.R.U32.HI R52, RZ, 0x18, R242 ;  /* 0x00000018ff347819 */ /* 0x000fe400000116f2 */
[----:B------:R-:W-:Y:S02]  /*acb0*/  LOP3.LUT R54, R54, 0xff, RZ, 0xc0, !PT ;  /* 0x000000ff36367812 */ /* 0x000fe400078ec0ff */
[----:B------:R-:W-:Y:S02]  /*acc0*/  @!P1 PRMT R114, R21, 0x5410, RZ ;  /* 0x0000541015729816 */ /* 0x000fe400000000ff */
[----:B------:R-:W-:Y:S01]  /*acd0*/  ISETP.GE.U32.AND P1, PT, R251, R52, PT ;  /* 0x00000034fb00720c */ /* 0x000fe20003f26070 */
[----:B------:R-:W-:Y:S01]  /*ace0*/  @!P3 HADD2 R18, -R109.H0_H0, -RZ.H0_H0 ;  /* 0xa00000ff6d12b230 */ /* 0x000fe20000000900 */
[----:B------:R-:W-:Y:S01]  /*acf0*/  @!P5 PRMT R120, R23, 0x5410, RZ ;  /* 0x000054101778d816 */ /* 0x000fe200000000ff */
[----:B------:R-:W-:Y:S01]  /*ad00*/  IMAD.MOV.U32 R52, RZ, RZ, R39 ;  /* 0x000000ffff347224 */ /* 0x000fe200078e0027 */
[----:B------:R-:W-:Y:S01]  /*ad10*/  ISETP.GE.U32.AND P5, PT, R251, R54, PT ;  /* 0x00000036fb00720c */ /* 0x000fe20003fa6070 */
[----:B------:R-:W-:Y:S01]  /*ad20*/  IMAD.MOV.U32 R39, RZ, RZ, R79 ;  /* 0x000000ffff277224 */ /* 0x000fe200078e004f */
[----:B------:R-:W-:Y:S01]  /*ad30*/  @!P2 HADD2 R19, -R110.H0_H0, -RZ.H0_H0 ;  /* 0xa00000ff6e13a230 */ /* 0x000fe20000000900 */
[----:B------:R-:W-:-:S02]  /*ad40*/  PRMT R79, R110, 0x5410, R109 ;  /* 0x000054106e4f7816 */ /* 0x000fc4000000006d */
[----:B------:R-:W-:Y:S01]  /*ad50*/  @!P3 PRMT R109, R18, 0x5410, RZ ;  /* 0x00005410126db816 */ /* 0x000fe200000000ff */
[----:B------:R-:W-:Y:S01]  /*ad60*/  FADD.FTZ R18, R237, R43 ;  /* 0x0000002bed127221 */ /* 0x000fe20000010000 */
[----:B------:R-:W-:Y:S01]  /*ad70*/  ISETP.GE.U32.AND P6, PT, R251, R31, PT ;  /* 0x0000001ffb00720c */ /* 0x000fe20003fc6070 */
[----:B------:R-:W-:Y:S01]  /*ad80*/  IMAD.MOV.U32 R43, RZ, RZ, R24 ;  /* 0x000000ffff2b7224 */ /* 0x000fe200078e0018 */
[----:B------:R-:W-:Y:S01]  /*ad90*/  @!P2 PRMT R110, R19, 0x5410, RZ ;  /* 0x00005410136ea816 */ /* 0x000fe200000000ff */
[----:B------:R-:W-:Y:S01]  /*ada0*/  IMAD.MOV.U32 R24, RZ, RZ, R56 ;  /* 0x000000ffff187224 */ /* 0x000fe200078e0038 */
[----:B------:R2:W-:Y:S01]  /*adb0*/  MUFU.EX2 R19, R112 ;  /* 0x0000007000137308 */ /* 0x0005e20000000800 */
[----:B------:R-:W-:Y:S01]  /*adc0*/  IMAD.MOV.U32 R56, RZ, RZ, R170 ;  /* 0x000000ffff387224 */ /* 0x000fe200078e00aa */
[----:B------:R-:W-:-:S06]  /*add0*/  SHF.R.U32.HI R40, RZ, 0x10, R242 ;  /* 0x00000010ff287819 */ /* 0x000fcc00000116f2 */
[----:B------:R3:W4:Y:S01]  /*ade0*/  MUFU.EX2 R170, R111 ;  /* 0x0000006f00aa7308 */ /* 0x0007220000000800 */
[----:B------:R-:W-:Y:S02]  /*adf0*/  LOP3.LUT R40, R40, 0xff, RZ, 0xc0, !PT ;  /* 0x000000ff28287812 */ /* 0x000fe400078ec0ff */
[----:B--2---:R-:W-:Y:S02]  /*ae00*/  F2FP.PACK_AB R112, R116, R236 ;  /* 0x000000ec7470723e */ /* 0x004fe400000000ff */
[----:B------:R-:W-:-:S03]  /*ae10*/  LOP3.LUT R21, R28, 0xff, RZ, 0xc0, !PT ;  /* 0x000000ff1c157812 */ /* 0x000fc600078ec0ff */
[----:B------:R-:W-:Y:S01]  /*ae20*/  @!P5 HADD2 R17, -R112.H0_H0, -RZ.H0_H0 ;  /* 0xa00000ff7011d230 */ /* 0x000fe20000000900 */
[C---:B---3--:R-:W-:Y:S02]  /*ae30*/  PRMT R111, R112.reuse, 0x7632, R111 ;  /* 0x00007632706f7816 */ /* 0x048fe4000000006f */
[----:B------:R-:W-:Y:S02]  /*ae40*/  ISETP.GE.U32.AND P2, PT, R251, R40, PT ;  /* 0x00000028fb00720c */ /* 0x000fe40003f46070 */
[----:B------:R-:W-:Y:S01]  /*ae50*/  PRMT R40, R112, 0x5410, R111 ;  /* 0x0000541070287816 */ /* 0x000fe2000000006f */
[----:B------:R-:W-:Y:S01]  /*ae60*/  @!P6 HADD2 R16, -R111.H0_H0, -RZ.H0_H0 ;  /* 0xa00000ff6f10e230 */ /* 0x000fe20000000900 */
[----:B------:R-:W-:Y:S02]  /*ae70*/  @!P5 PRMT R112, R17, 0x5410, RZ ;  /* 0x000054101170d816 */ /* 0x000fe400000000ff */
[----:B------:R-:W-:Y:S01]  /*ae80*/  ISETP.GE.U32.AND P5, PT, R251, R21, PT ;  /* 0x00000015fb00720c */ /* 0x000fe20003fa6070 */
[----:B------:R-:W-:Y:S01]  /*ae90*/  FADD.FTZ R18, R236, R18 ;  /* 0x00000012ec127221 */ /* 0x000fe20000010000 */
[----:B------:R-:W-:Y:S01]  /*aea0*/  @!P6 PRMT R111, R16, 0x5410, RZ ;  /* 0x00005410106fe816 */ /* 0x000fe200000000ff */
[----:B------:R-:W-:Y:S01]  /*aeb0*/  IMAD.MOV.U32 R236, RZ, RZ, R96 ;  /* 0x000000ffffec7224 */ /* 0x000fe200078e0060 */
[----:B----4-:R-:W-:Y:S01]  /*aec0*/  F2FP.PACK_AB R16, R170, R19 ;  /* 0x00000013aa10723e */ /* 0x010fe200000000ff */
[----:B------:R-:W-:-:S02]  /*aed0*/  IMAD.MOV.U32 R96, RZ, RZ, R247 ;  /* 0x000000ffff607224 */ /* 0x000fc400078e00f7 */
[----:B------:R-:W-:Y:S02]  /*aee0*/  FADD.FTZ R247, R19, R30 ;  /* 0x0000001e13f77221 */ /* 0x000fe40000010000 */
[----:B------:R-:W-:Y:S02]  /*aef0*/  IMAD.MOV.U32 R19, RZ, RZ, R97 ;  /* 0x000000ffff137224 */ /* 0x000fe400078e0061 */
[----:B------:R2:W-:Y:S01]  /*af00*/  MUFU.EX2 R97, R106 ;  /* 0x0000006a00617308 */ /* 0x0005e20000000800 */
[----:B------:R-:W-:Y:S01]  /*af10*/  LOP3.LUT R31, R242, 0xffff, RZ, 0xc0, !PT ;  /* 0x0000fffff21f7812 */ /* 0x000fe200078ec0ff */
[----:B------:R-:W-:Y:S01]  /*af20*/  IMAD.MOV.U32 R243, RZ, RZ, R225 ;  /* 0x000000fffff37224 */ /* 0x000fe200078e00e1 */
[----:B------:R-:W-:Y:S01]  /*af30*/  PRMT R105, R16, 0x7632, R105 ;  /* 0x0000763210697816 */ /* 0x000fe20000000069 */
[----:B------:R1:W5:Y:S01]  /*af40*/  LDL.LU R225, [R1+0x21c] ;  /* 0x00021c0001e17983 */ /* 0x0003620000300800 */
[----:B------:R-:W-:-:S03]  /*af50*/  IMAD.MOV.U32 R242, RZ, RZ, R224 ;  /* 0x000000fffff27224 */ /* 0x000fc600078e00e0 */
[----:B------:R1:W5:Y:S01]  /*af60*/  LDL.LU R224, [R1+0x218] ;  /* 0x0002180001e07983 */ /* 0x0003620000300800 */
[----:B------:R-:W-:-:S03]  /*af70*/  IMAD.MOV.U32 R30, RZ, RZ, R39 ;  /* 0x000000ffff1e7224 */ /* 0x000fc600078e0027 */
[----:B------:R1:W5:Y:S01]  /*af80*/  LDL.LU R218, [R1+0x214] ;  /* 0x0002140001da7983 */ /* 0x0003620000300800 */
[----:B--2---:R-:W-:-:S03]  /*af90*/  PRMT R106, R16, 0x7610, R106 ;  /* 0x00007610106a7816 */ /* 0x004fc6000000006a */
[----:B------:R1:W5:Y:S02]  /*afa0*/  LDL.LU R217, [R1+0x210] ;  /* 0x0002100001d97983 */ /* 0x0003640000300800 */
[----:B------:R-:W-:Y:S02]  /*afb0*/  @!P5 HADD2 R15, -R106.H0_H0, -RZ.H0_H0 ;  /* 0xa00000ff6a0fd230 */ /* 0x000fe40000000900 */
[----:B------:R1:W5:Y:S01]  /*afc0*/  LDL.LU R216, [R1+0x20c] ;  /* 0x00020c0001d87983 */ /* 0x0003620000300800 */
[----:B------:R-:W-:Y:S01]  /*afd0*/  IMAD.MOV.U32 R23, RZ, RZ, R215 ;  /* 0x000000ffff177224 */ /* 0x000fe200078e00d7 */
[----:B------:R-:W-:Y:S01]  /*afe0*/  PRMT R39, R106, 0x5410, R105 ;  /* 0x000054106a277816 */ /* 0x000fe20000000069 */
[----:B------:R-:W-:Y:S01]  /*aff0*/  IMAD.MOV.U32 R54, RZ, RZ, R212 ;  /* 0x000000ffff367224 */ /* 0x000fe200078e00d4 */
[----:B------:R1:W5:Y:S01]  /*b000*/  LDL.LU R215, [R1+0x208] ;  /* 0x0002080001d77983 */ /* 0x0003620000300800 */
[----:B------:R-:W-:Y:S02]  /*b010*/  @!P5 PRMT R106, R15, 0x5410, RZ ;  /* 0x000054100f6ad816 */ /* 0x000fe400000000ff */
[--C-:B------:R-:W-:Y:S01]  /*b020*/  SHF.R.U32.HI R16, RZ, 0x18, R29.reuse ;  /* 0x00000018ff107819 */ /* 0x100fe2000001161d */
[----:B------:R1:W5:Y:S01]  /*b030*/  LDL.LU R212, [R1+0x204] ;  /* 0x0002040001d47983 */ /* 0x0003620000300800 */
[----:B------:R-:W-:-:S03]  /*b040*/  SHF.R.U32.HI R15, RZ, 0x10, R29 ;  /* 0x00000010ff0f7819 */ /* 0x000fc6000001161d */
[----:B------:R-:W2:Y:S01]  /*b050*/  LDL R29, [R1+0x17c] ;  /* 0x00017c00011d7983 */ /* 0x000ea20000100800 */
[----:B------:R-:W-:Y:S02]  /*b060*/  SHF.R.U32.HI R20, RZ, 0x8, R31 ;  /* 0x00000008ff147819 */ /* 0x000fe4000001161f */
[----:B------:R-:W3:Y:S02]  /*b070*/  MUFU.EX2 R31, R115 ;  /* 0x00000073001f7308 */ /* 0x000ee40000000800 */
[----:B------:R-:W-:-:S04]  /*b080*/  LOP3.LUT R20, R20, 0xffff, RZ, 0xc0, !PT ;  /* 0x0000ffff14147812 */ /* 0x000fc800078ec0ff */
[----:B------:R-:W-:Y:S02]  /*b090*/  ISETP.GE.U32.AND P3, PT, R251, R20, PT ;  /* 0x00000014fb00720c */ /* 0x000fe40003f66070 */
[----:B------:R-:W-:Y:S02]  /*b0a0*/  LOP3.LUT R20, R28, 0xffff, RZ, 0xc0, !PT ;  /* 0x0000ffff1c147812 */ /* 0x000fe400078ec0ff */
[----:B---3--:R-:W-:Y:S02]  /*b0b0*/  F2FP.PACK_AB R102, R97, R31 ;  /* 0x0000001f6166723e */ /* 0x008fe400000000ff */
[----:B------:R-:W-:Y:S02]  /*b0c0*/  SHF.R.U32.HI R20, RZ, 0x8, R20 ;  /* 0x00000008ff147819 */ /* 0x000fe40000011614 */
[----:B------:R-:W-:Y:S02]  /*b0d0*/  PRMT R101, R102, 0x7632, R101 ;  /* 0x0000763266657816 */ /* 0x000fe40000000065 */
[----:B------:R-:W-:-:S03]  /*b0e0*/  LOP3.LUT R20, R20, 0xffff, RZ, 0xc0, !PT ;  /* 0x0000ffff14147812 */ /* 0x000fc600078ec0ff */
[----:B------:R-:W-:Y:S01]  /*b0f0*/  @!P3 HADD2 R12, -R101.H0_H0, -RZ.H0_H0 ;  /* 0xa00000ff650cb230 */ /* 0x000fe20000000900 */
[----:B------:R-:W-:Y:S01]  /*b100*/  IMAD.MOV.U32 R41, RZ, RZ, R25 ;  /* 0x000000ffff297224 */ /* 0x000fe200078e0019 */
[----:B------:R-:W-:Y:S01]  /*b110*/  PRMT R25, R102, 0x5410, R101 ;  /* 0x0000541066197816 */ /* 0x000fe20000000065 */
[----:B------:R-:W-:Y:S01]  /*b120*/  IMAD.MOV.U32 R17, RZ, RZ, R99 ;  /* 0x000000ffff117224 */ /* 0x000fe200078e0063 */
[----:B------:R-:W-:Y:S01]  /*b130*/  ISETP.GE.U32.AND P6, PT, R251, R20, PT ;  /* 0x00000014fb00720c */ /* 0x000fe20003fc6070 */
[----:B------:R-:W-:Y:S01]  /*b140*/  MUFU.EX2 R99, R108 ;  /* 0x0000006c00637308 */ /* 0x000fe20000000800 */
[----:B------:R-:W-:Y:S01]  /*b150*/  @!P3 PRMT R101, R12, 0x5410, RZ ;  /* 0x000054100c65b816 */ /* 0x000fe200000000ff */
[----:B------:R-:W-:Y:S01]  /*b160*/  IMAD.MOV.U32 R22, RZ, RZ, R54 ;  /* 0x000000ffff167224 */ /* 0x000fe200078e0036 */
[----:B------:R-:W-:Y:S01]  /*b170*/  SHF.R.U32.HI R12, RZ, 0x18, R28 ;  /* 0x00000018ff0c7819 */ /* 0x000fe2000001161c */
[----:B------:R-:W-:-:S04]  /*b180*/  IMAD.MOV.U32 R20, RZ, RZ, R96 ;  /* 0x000000ffff147224 */ /* 0x000fc800078e0060 */
[----:B------:R-:W3:Y:S01]  /*b190*/  MUFU.EX2 R108, R104 ;  /* 0x00000068006c7308 */ /* 0x000ee20000000800 */
[----:B------:R-:W-:Y:S02]  /*b1a0*/  ISETP.GE.U32.AND P3, PT, R251, R12, PT ;  /* 0x0000000cfb00720c */ /* 0x000fe40003f66070 */
[----:B------:R-:W-:-:S05]  /*b1b0*/  SHF.R.U32.HI R12, RZ, 0x10, R28 ;  /* 0x00000010ff0c7819 */ /* 0x000fca000001161c */
[----:B------:R-:W4:Y:S01]  /*b1c0*/  MUFU.EX2 R96, R107 ;  /* 0x0000006b00607308 */ /* 0x000f220000000800 */
[----:B------:R-:W-:-:S07]  /*b1d0*/  @!P4 HADD2 R13, -R102.H0_H0, -RZ.H0_H0 ;  /* 0xa00000ff660dc230 */ /* 0x000fce0000000900 */
[----:B------:R-:W1:Y:S01]  /*b1e0*/  MUFU.EX2 R54, R103 ;  /* 0x0000006700367308 */ /* 0x000e620000000800 */
[----:B------:R-:W-:Y:S01]  /*b1f0*/  LOP3.LUT R12, R12, 0xff, RZ, 0xc0, !PT ;  /* 0x000000ff0c0c7812 */ /* 0x000fe200078ec0ff */
[----:B------:R-:W-:Y:S01]  /*b200*/  FADD.FTZ R18, R116, R18 ;  /* 0x0000001274127221 */ /* 0x000fe20000010000 */
[----:B------:R-:W-:Y:S02]  /*b210*/  ISETP.GE.U32.AND P5, PT, R251, R16, PT ;  /* 0x00000010fb00720c */ /* 0x000fe40003fa6070 */
[----:B------:R-:W-:Y:S02]  /*b220*/  @!P4 PRMT R102, R13, 0x5410, RZ ;  /* 0x000054100d66c816 */ /* 0x000fe400000000ff */
[----:B------:R-:W-:Y:S01]  /*b230*/  ISETP.GE.U32.AND P4, PT, R251, R12, PT ;  /* 0x0000000cfb00720c */ /* 0x000fe20003f86070 */
[----:B------:R-:W-:Y:S01]  /*b240*/  IMAD.MOV.U32 R21, RZ, RZ, R56 ;  /* 0x000000ffff157224 */ /* 0x000fe200078e0038 */
[----:B------:R-:W-:Y:S01]  /*b250*/  F2FP.PACK_AB R116, R237, R240 ;  /* 0x000000f0ed74723e */ /* 0x000fe200000000ff */
[----:B---3--:R-:W-:Y:S01]  /*b260*/  FADD.FTZ R56, R108, R18 ;  /* 0x000000126c387221 */ /* 0x008fe20000010000 */
[----:B----4-:R-:W-:-:S02]  /*b270*/  F2FP.PACK_AB R104, R96, R99 ;  /* 0x000000636068723e */ /* 0x010fc400000000ff */
[----:B------:R-:W-:Y:S02]  /*b280*/  IADD3 R42, -R42, R7, -R6 ;  /* 0x000000072a2a7210 */ /* 0x000fe40007ffe906 */
[----:B-1----:R-:W-:Y:S01]  /*b290*/  F2FP.PACK_AB R108, R54, R108 ;  /* 0x0000006c366c723e */ /* 0x002fe200000000ff */
[----:B------:R-:W-:Y:S01]  /*b2a0*/  ULEA UR34, UR26, UR34, 0x7 ;  /* 0x000000221a227291 */ /* 0x000fe2000f8e383f */
[----:B------:R-:W-:Y:S02]  /*b2b0*/  PRMT R115, R116, 0x7632, R115 ;  /* 0x0000763274737816 */ /* 0x000fe40000000073 */
[----:B------:R-:W-:Y:S02]  /*b2c0*/  PRMT R103, R104, 0x7632, R103 ;  /* 0x0000763268677816 */ /* 0x000fe40000000067 */
[----:B------:R-:W-:Y:S01]  /*b2d0*/  PRMT R107, R108, 0x7632, R107 ;  /* 0x000076326c6b7816 */ /* 0x000fe2000000006b */
[----:B------:R-:W-:Y:S01]  /*b2e0*/  @!P6 HADD2 R14, -R105.H0_H0, -RZ.H0_H0 ;  /* 0xa00000ff690ee230 */ /* 0x000fe20000000900 */
[----:B------:R-:W-:Y:S01]  /*b2f0*/  IMAD.SHL.U32 R42, R42, 0x2, RZ ;  /* 0x000000022a2a7824 */ /* 0x000fe200078e00ff */
[----:B------:R-:W-:Y:S01]  /*b300*/  @!P5 HADD2 R8, -R115.H0_H0, -RZ.H0_H0 ;  /* 0xa00000ff7308d230 */ /* 0x000fe20000000900 */
[----:B------:R-:W-:Y:S01]  /*b310*/  UIADD3 UR34, UR34, -0x80, URZ ;  /* 0xffffff8022227890 */ /* 0x000fe2000fffe03f */
[----:B------:R-:W-:-:S02]  /*b320*/  @!P1 HADD2 R10, -R103.H0_H0, -RZ.H0_H0 ;  /* 0xa00000ff670a9230 */ /* 0x000fc40000000900 */
[----:B------:R-:W-:Y:S02]  /*b330*/  @!P4 HADD2 R7, -R108.H0_H0, -RZ.H0_H0 ;  /* 0xa00000ff6c07c230 */ /* 0x000fe40000000900 */
[----:B------:R-:W-:Y:S01]  /*b340*/  @!P3 HADD2 R6, -R107.H0_H0, -RZ.H0_H0 ;  /* 0xa00000ff6b06b230 */ /* 0x000fe20000000900 */
[----:B------:R-:W-:Y:S01]  /*b350*/  @!P6 PRMT R105, R14, 0x5410, RZ ;  /* 0x000054100e69e816 */ /* 0x000fe200000000ff */
[----:B------:R-:W-:Y:S01]  /*b360*/  IMAD.MOV.U32 R16, RZ, RZ, R24 ;  /* 0x000000ffff107224 */ /* 0x000fe200078e0018 */
[----:B------:R-:W-:Y:S01]  /*b370*/  PRMT R12, R116, 0x5410, R115 ;  /* 0x00005410740c7816 */ /* 0x000fe20000000073 */
[----:B------:R-:W-:Y:S01]  /*b380*/  IMAD.MOV.U32 R14, RZ, RZ, R19 ;  /* 0x000000ffff0e7224 */ /* 0x000fe200078e0013 */
[----:B------:R-:W-:Y:S02]  /*b390*/  PRMT R24, R104, 0x5410, R103 ;  /* 0x0000541068187816 */ /* 0x000fe40000000067 */
[----:B------:R-:W-:Y:S01]  /*b3a0*/  @!P5 PRMT R115, R8, 0x5410, RZ ;  /* 0x000054100873d816 */ /* 0x000fe200000000ff */
[----:B------:R-:W-:Y:S01]  /*b3b0*/  IMAD.U32 R8, RZ, RZ, UR34 ;  /* 0x00000022ff087e24 */ /* 0x000fe2000f8e00ff */
[----:B------:R-:W-:-:S02]  /*b3c0*/  PRMT R19, R108, 0x5410, R107 ;  /* 0x000054106c137816 */ /* 0x000fc4000000006b */
[----:B------:R-:W-:Y:S02]  /*b3d0*/  @!P1 PRMT R103, R10, 0x5410, RZ ;  /* 0x000054100a679816 */ /* 0x000fe400000000ff */
[----:B------:R-:W-:Y:S02]  /*b3e0*/  @!P4 PRMT R108, R7, 0x5410, RZ ;  /* 0x00005410076cc816 */ /* 0x000fe400000000ff */
[----:B------:R-:W-:Y:S01]  /*b3f0*/  @!P3 PRMT R107, R6, 0x5410, RZ ;  /* 0x00005410066bb816 */ /* 0x000fe200000000ff */
[----:B------:R-:W-:Y:S01]  /*b400*/  IMAD.MOV.U32 R13, RZ, RZ, R236 ;  /* 0x000000ffff0d7224 */ /* 0x000fe200078e00ec */
[----:B------:R-:W-:Y:S02]  /*b410*/  ULDC UR46, c[0x0][0x228] ;  /* 0x00008a00002e7ab9 */ /* 0x000fe40000000800 */
[----:B------:R-:W-:Y:S01]  /*b420*/  USHF.L.U32 UR38, UR46, 0x6, URZ ;  /* 0x000000062e267899 */ /* 0x000fe2000800063f */
[----:B------:R-:W-:Y:S01]  /*b430*/  LOP3.LUT R15, R15, 0xff, RZ, 0xc0, !PT ;  /* 0x000000ff0f0f7812 */ /* 0x000fe200078ec0ff */
[----:B------:R-:W-:Y:S01]  /*b440*/  UIMAD UR39, UR46, 0x48, URZ ;  /* 0x000000482e2778a4 */ /* 0x000fe2000f8e023f */
[----:B------:R-:W-:-:S02]  /*b450*/  IMAD.MOV.U32 R28, RZ, RZ, R43 ;  /* 0x000000ffff1c7224 */ /* 0x000fc400078e002b */
[----:B------:R-:W-:Y:S01]  /*b460*/  ISETP.GE.U32.AND P6, PT, R251, R15, PT ;  /* 0x0000000ffb00720c */ /* 0x000fe20003fc6070 */
[----:B------:R-:W-:Y:S02]  /*b470*/  IMAD.U32 R240, RZ, RZ, UR38 ;  /* 0x00000026fff07e24 */ /* 0x000fe4000f8e00ff */
[----:B------:R-:W-:Y:S01]  /*b480*/  IMAD.MOV.U32 R15, RZ, RZ, R30 ;  /* 0x000000ffff0f7224 */ /* 0x000fe200078e001e */
[----:B------:R-:W-:Y:S01]  /*b490*/  USHF.L.U32 UR38, UR7, 0x2, URZ ;  /* 0x0000000207267899 */ /* 0x000fe2000800063f */
[----:B------:R-:W-:Y:S02]  /*b4a0*/  IMAD.MOV.U32 R30, RZ, RZ, R243 ;  /* 0x000000ffff1e7224 */ /* 0x000fe400078e00f3 */
[----:B------:R-:W-:-:S06]  /*b4b0*/  IMAD.MOV.U32 R43, RZ, RZ, R241 ;  /* 0x000000ffff2b7224 */ /* 0x000fcc00078e00f1 */
[----:B------:R-:W-:-:S05]  /*b4c0*/  @!P6 HADD2 R9, -R116.H0_H0, -RZ.H0_H0 ;  /* 0xa00000ff7409e230 */ /* 0x000fca0000000900 */
[----:B------:R-:W-:Y:S01]  /*b4d0*/  @!P6 PRMT R116, R9, 0x5410, RZ ;  /* 0x000054100974e816 */ /* 0x000fe200000000ff */
[----:B------:R-:W-:-:S05]  /*b4e0*/  @!P2 HADD2 R11, -R104.H0_H0, -RZ.H0_H0 ;  /* 0xa00000ff680ba230 */ /* 0x000fca0000000900 */
[----:B------:R-:W-:Y:S01]  /*b4f0*/  @!P2 PRMT R104, R11, 0x5410, RZ ;  /* 0x000054100b68a816 */ /* 0x000fe200000000ff */
[----:B--2---:R-:W-:-:S05]  /*b500*/  IMAD R42, R29, c[0x0][0x228], R42 ;  /* 0x00008a001d2a7a24 */ /* 0x004fca00078e022a */
[----:B------:R-:W-:Y:S02]  /*b510*/  SHF.R.S32.HI R6, RZ, 0x1f, R42 ;  /* 0x0000001fff067819 */ /* 0x000fe4000001142a */
[----:B------:R-:W-:Y:S01]  /*b520*/  IADD3 R7, P1, R42, UR34, RZ ;  /* 0x000000222a077c10 */ /* 0x000fe2000ff3e0ff */
[----:B------:R-:W-:-:S03]  /*b530*/  USHF.L.U32 UR34, UR46, 0x3, URZ ;  /* 0x000000032e227899 */ /* 0x000fc6000800063f */
[----:B------:R-:W-:Y:S02]  /*b540*/  LEA.HI.X.SX32 R6, R8, R6, 0x1, P1 ;  /* 0x0000000608067211 */ /* 0x000fe400008f0eff */
[----:B------:R-:W-:Y:S01]  /*b550*/  LEA R236, P1, R7, c[0x0][0x1f8], 0x1 ;  /* 0x00007e0007ec7a11 */ /* 0x000fe200078208ff */
[----:B------:R-:W-:-:S03]  /*b560*/  IMAD.MOV.U32 R29, RZ, RZ, R22 ;  /* 0x000000ffff1d7224 */ /* 0x000fc600078e0016 */
[----:B------:R-:W-:Y:S01]  /*b570*/  LEA.HI.X R237, R7, c[0x0][0x1fc], R6, 0x1, P1 ;  /* 0x00007f0007ed7a11 */ /* 0x000fe200008f0c06 */
[----:B------:R-:W-:Y:S02]  /*b580*/  IMAD.MOV.U32 R22, RZ, RZ, R242 ;  /* 0x000000ffff167224 */ /* 0x000fe400078e00f2 */
[----:B------:R-:W-:Y:S02]  /*b590*/  IMAD.U32 R242, RZ, RZ, UR34 ;  /* 0x00000022fff27e24 */ /* 0x000fe4000f8e00ff */
[----:B------:R1:W-:Y:S01]  /*b5a0*/  STG.E.U16 [R236.64], R238 ;  /* 0x000000eeec007986 */ /* 0x0003e2000c101524 */
[----:B------:R-:W-:-:S03]  /*b5b0*/  IMAD.WIDE R240, R240, 0x2, R236 ;  /* 0x00000002f0f07825 */ /* 0x000fc600078e02ec */
[----:B------:R2:W-:Y:S01]  /*b5c0*/  STG.E.U16 [R236.64+0x2], R239 ;  /* 0x000002efec007986 */ /* 0x0005e2000c101524 */
[----:B------:R-:W-:-:S04]  /*b5d0*/  IMAD.WIDE R242, R242, 0x2, R236 ;  /* 0x00000002f2f27825 */ /* 0x000fc800078e02ec */
[----:B------:R-:W-:Y:S01]  /*b5e0*/  IMAD.U32 R6, RZ, RZ, UR29 ;  /* 0x0000001dff067e24 */ /* 0x000fe2000f8e00ff */
[----:B------:R-:W-:Y:S04]  /*b5f0*/  STG.E.U16 [R242.64], R214 ;  /* 0x000000d6f2007986 */ /* 0x000fe8000c101524 */
[----:B------:R3:W-:Y:S01]  /*b600*/  STG.E.U16 [R242.64+0x2], R159 ;  /* 0x0000029ff2007986 */ /* 0x0007e2000c101524 */
[----:B------:R-:W-:-:S03]  /*b610*/  LOP3.LUT R6, R233, UR38, R6, 0x96, !PT ;  /* 0x00000026e9067c12 */ /* 0x000fc6000f8e9606 */
[----:B------:R4:W-:Y:S01]  /*b620*/  STG.E.U16 [R240.64], R211 ;  /* 0x000000d3f0007986 */ /* 0x0009e2000c101524 */
[----:B-1----:R-:W-:-:S04]  /*b630*/  IMAD.U32 R238, RZ, RZ, UR39 ;  /* 0x00000027ffee7e24 */ /* 0x002fc8000f8e00ff */
[----:B--2---:R-:W-:Y:S01]  /*b640*/  IMAD.WIDE R238, R238, 0x2, R236 ;  /* 0x00000002eeee7825 */ /* 0x004fe200078e02ec */
[----:B------:R-:W-:Y:S04]  /*b650*/  STG.E.U16 [R240.64+0x2], R210 ;  /* 0x000002d2f0007986 */ /* 0x000fe8000c101524 */
[----:B------:R-:W-:Y:S04]  /*b660*/  STG.E.U16 [R238.64], R171 ;  /* 0x000000abee007986 */ /* 0x000fe8000c101524 */
[----:B------:R-:W-:Y:S04]  /*b670*/  STG.E.U16 [R238.64+0x2], R71 ;  /* 0x00000247ee007986 */ /* 0x000fe8000c101524 */
[----:B------:R-:W-:Y:S04]  /*b680*/  STG.E.U16 [R236.64+0x10], R151 ;  /* 0x00001097ec007986 */ /* 0x000fe8000c101524 */
[----:B------:R1:W-:Y:S04]  /*b690*/  STG.E.U16 [R236.64+0x12], R156 ;  /* 0x0000129cec007986 */ /* 0x0003e8000c101524 */
[----:B------:R2:W-:Y:S04]  /*b6a0*/  STG.E.U16 [R242.64+0x10], R158 ;  /* 0x0000109ef2007986 */ /* 0x0005e8000c101524 */
[----:B------:R2:W-:Y:S04]  /*b6b0*/  STG.E.U16 [R242.64+0x12], R157 ;  /* 0x0000129df2007986 */ /* 0x0005e8000c101524 */
[----:B------:R2:W-:Y:S01]  /*b6c0*/  STG.E.U16 [R240.64+0x10], R72 ;  /* 0x00001048f0007986 */ /* 0x0005e2000c101524 */
[----:B---3--:R-:W-:-:S02]  /*b6d0*/  IMAD.MOV.U32 R159, RZ, RZ, R15 ;  /* 0x000000ffff9f7224 */ /* 0x008fc400078e000f */
[----:B------:R-:W-:Y:S01]  /*b6e0*/  IMAD.MOV.U32 R42, RZ, RZ, R12 ;  /* 0x000000ffff2a7224 */ /* 0x000fe200078e000c */
[----:B----4-:R3:W5:Y:S01]  /*b6f0*/  LDL.LU R211, [R1+0x200] ;  /* 0x0002000001d37983 */ /* 0x0107620000300800 */
[----:B-1----:R-:W-:Y:S02]  /*b700*/  IMAD.MOV.U32 R156, RZ, RZ, R20 ;  /* 0x000000ffff9c7224 */ /* 0x002fe400078e0014 */
[----:B--2---:R-:W-:Y:S02]  /*b710*/  IMAD.MOV.U32 R158, RZ, RZ, R21 ;  /* 0x000000ffff9e7224 */ /* 0x004fe400078e0015 */
[----:B------:R-:W-:Y:S02]  /*b720*/  IMAD.MOV.U32 R71, RZ, RZ, R14 ;  /* 0x000000ffff477224 */ /* 0x000fe400078e000e */
[----:B------:R-:W-:Y:S02]  /*b730*/  IMAD.MOV.U32 R214, RZ, RZ, R13 ;  /* 0x000000ffffd67224 */ /* 0x000fe400078e000d */
[----:B------:R-:W-:-:S02]  /*b740*/  IMAD.MOV.U32 R151, RZ, RZ, R16 ;  /* 0x000000ffff977224 */ /* 0x000fc400078e0010 */
[----:B------:R-:W-:Y:S01]  /*b750*/  IMAD.MOV.U32 R157, RZ, RZ, R17 ;  /* 0x000000ffff9d7224 */ /* 0x000fe200078e0011 */
[----:B------:R-:W-:Y:S01]  /*b760*/  STG.E.U16 [R240.64+0x12], R70 ;  /* 0x00001246f0007986 */ /* 0x000fe2000c101524 */
[----:B------:R-:W-:-:S03]  /*b770*/  IMAD.WIDE.U32 R20, R6, -0x326172a9, RZ ;  /* 0xcd9e8d5706147825 */ /* 0x000fc600078e00ff */
[----:B------:R3:W5:Y:S01]  /*b780*/  LDL.LU R210, [R1+0x1fc] ;  /* 0x0001fc0001d27983 */ /* 0x0007620000300800 */
[----:B------:R-:W-:Y:S01]  /*b790*/  IMAD.MOV.U32 R72, RZ, RZ, R247 ;  /* 0x000000ffff487224 */ /* 0x000fe200078e00f7 */
[----:B------:R-:W-:Y:S01]  /*b7a0*/  LOP3.LUT R6, R21, UR20, R166, 0x96, !PT ;  /* 0x0000001415067c12 */ /* 0x000fe2000f8e96a6 */
[----:B------:R-:W-:Y:S01]  /*b7b0*/  IMAD.WIDE.U32 R246, R246, -0x326172a9, RZ ;  /* 0xcd9e8d57f6f67825 */ /* 0x000fe200078e00ff */
[----:B------:R1:W-:Y:S03]  /*b7c0*/  STG.E.U16 [R238.64+0x10], R67 ;  /* 0x00001043ee007986 */ /* 0x0003e6000c101524 */
[----:B------:R-:W-:Y:S01]  /*b7d0*/  IMAD.WIDE.U32 R8, R6, -0x2daee0ad, RZ ;  /* 0xd2511f5306087825 */ /* 0x000fe200078e00ff */
[----:B------:R-:W-:Y:S01]  /*b7e0*/  LOP3.LUT R7, R247, UR18, R20, 0x96, !PT ;  /* 0x00000012f7077c12 */ /* 0x000fe2000f8e9614 */
[----:B------:R-:W-:Y:S03]  /*b7f0*/  STG.E.U16 [R238.64+0x12], R66 ;  /* 0x00001242ee007986 */ /* 0x000fe6000c101524 */
[----:B------:R-:W-:Y:S01]  /*b800*/  LOP3.LUT R6, R9, UR17, R234, 0x96, !PT ;  /* 0x0000001109067c12 */ /* 0x000fe2000f8e96ea */
[----:B------:R-:W-:Y:S01]  /*b810*/  IMAD.WIDE.U32 R14, R7, -0x2daee0ad, RZ ;  /* 0xd2511f53070e7825 */ /* 0x000fe200078e00ff */
[----:B------:R3:W5:Y:S03]  /*b820*/  LDL.LU R171, [R1+0x1f8] ;  /* 0x0001f80001ab7983 */ /* 0x0007660000300800 */
        /* <DEDUP_REMOVED lines=12> */
[----:B------:R-:W-:Y:S02]  /*b8f0*/  SHF.R.U32.HI R6, RZ, 0x10, R16 ;  /* 0x00000010ff067819 */ /* 0x000fe40000011610 */
[----:B------:R-:W-:Y:S02]  /*b900*/  LOP3.LUT R7, R17, UR31, R10, 0x96, !PT ;  /* 0x0000001f11077c12 */ /* 0x000fe4000f8e960a */
[----:B------:R-:W-:Y:S02]  /*b910*/  SHF.R.U32.HI R9, RZ, 0x18, R16 ;  /* 0x00000018ff097819 */ /* 0x000fe40000011610 */
[----:B------:R-:W-:Y:S02]  /*b920*/  LOP3.LUT R6, R6, 0xff, RZ, 0xc0, !PT ;  /* 0x000000ff06067812 */ /* 0x000fe400078ec0ff */
[----:B------:R-:W-:Y:S02]  /*b930*/  LOP3.LUT R10, R16, 0xffff, RZ, 0xc0, !PT ;  /* 0x0000ffff100a7812 */ /* 0x000fe400078ec0ff */
[----:B------:R-:W-:Y:S01]  /*b940*/  PRMT R6, R6, 0x5410, R9 ;  /* 0x0000541006067816 */ /* 0x000fe20000000009 */
[----:B------:R-:W-:Y:S01]  /*b950*/  IMAD.WIDE.U32 R8, R8, -0x2daee0ad, RZ ;  /* 0xd2511f5308087825 */ /* 0x000fe200078e00ff */
[----:B------:R-:W-:-:S02]  /*b960*/  LOP3.LUT R12, R16, 0xff, RZ, 0xc0, !PT ;  /* 0x000000ff100c7812 */ /* 0x000fc400078ec0ff */
[----:B------:R-:W-:-:S04]  /*b970*/  SHF.R.U32.HI R10, RZ, 0x8, R10 ;  /* 0x00000008ff0a7819 */ /* 0x000fc8000001160a */
[----:B------:R-:W-:Y:S02]  /*b980*/  PRMT R12, R12, 0x5410, R10 ;  /* 0x000054100c0c7816 */ /* 0x000fe4000000000a */
[----:B------:R-:W-:Y:S02]  /*b990*/  SHF.R.U32.HI R10, RZ, 0x10, R8 ;  /* 0x00000010ff0a7819 */ /* 0x000fe40000011608 */
[----:B------:R-:W-:Y:S02]  /*b9a0*/  LOP3.LUT R11, R9, UR32, R14, 0x96, !PT ;  /* 0x00000020090b7c12 */ /* 0x000fe4000f8e960e */
[C---:B------:R-:W-:Y:S02]  /*b9b0*/  LOP3.LUT R9, R8.reuse, 0xffff, RZ, 0xc0, !PT ;  /* 0x0000ffff08097812 */ /* 0x040fe400078ec0ff */
[----:B------:R-:W-:Y:S02]  /*b9c0*/  LOP3.LUT R15, R8, 0xff, RZ, 0xc0, !PT ;  /* 0x000000ff080f7812 */ /* 0x000fe400078ec0ff */
[----:B------:R-:W-:-:S02]  /*b9d0*/  SHF.R.U32.HI R8, RZ, 0x18, R8 ;  /* 0x00000018ff087819 */ /* 0x000fc40000011608 */
[----:B------:R-:W-:-:S04]  /*b9e0*/  LOP3.LUT R10, R10, 0xff, RZ, 0xc0, !PT ;  /* 0x000000ff0a0a7812 */ /* 0x000fc800078ec0ff */
[----:B------:R-:W-:Y:S02]  /*b9f0*/  PRMT R10, R10, 0x5410, R8 ;  /* 0x000054100a0a7816 */ /* 0x000fe40000000008 */
[C---:B------:R-:W-:Y:S02]  /*ba00*/  LOP3.LUT R8, R7.reuse, 0xffff, RZ, 0xc0, !PT ;  /* 0x0000ffff07087812 */ /* 0x040fe400078ec0ff */
[----:B------:R-:W-:Y:S02]  /*ba10*/  LOP3.LUT R18, R7, 0xff, RZ, 0xc0, !PT ;  /* 0x000000ff07127812 */ /* 0x000fe400078ec0ff */
[----:B------:R-:W-:-:S04]  /*ba20*/  SHF.R.U32.HI R8, RZ, 0x8, R8 ;  /* 0x00000008ff087819 */ /* 0x000fc80000011608 */
[----:B------:R-:W-:Y:S02]  /*ba30*/  PRMT R18, R18, 0x5410, R8 ;  /* 0x0000541012127816 */ /* 0x000fe40000000008 */
[--C-:B------:R-:W-:Y:S02]  /*ba40*/  SHF.R.U32.HI R8, RZ, 0x10, R7.reuse ;  /* 0x00000010ff087819 */ /* 0x100fe40000011607 */
[----:B------:R-:W-:Y:S02]  /*ba50*/  SHF.R.U32.HI R7, RZ, 0x18, R7 ;  /* 0x00000018ff077819 */ /* 0x000fe40000011607 */
[----:B------:R-:W-:Y:S02]  /*ba60*/  LOP3.LUT R8, R8, 0xff, RZ, 0xc0, !PT ;  /* 0x000000ff08087812 */ /* 0x000fe400078ec0ff */
[----:B------:R-:W-:Y:S02]  /*ba70*/  SHF.R.U32.HI R9, RZ, 0x8, R9 ;  /* 0x00000008ff097819 */ /* 0x000fe40000011609 */
[----:B------:R-:W-:-:S02]  /*ba80*/  PRMT R7, R8, 0x5410, R7 ;  /* 0x0000541008077816 */ /* 0x000fc40000000007 */
[----:B------:R-:W-:Y:S02]  /*ba90*/  LOP3.LUT R8, R11, 0xffff, RZ, 0xc0, !PT ;  /* 0x0000ffff0b087812 */ /* 0x000fe400078ec0ff */
[----:B------:R-:W-:Y:S02]  /*baa0*/  PRMT R15, R15, 0x5410, R9 ;  /* 0x000054100f0f7816 */ /* 0x000fe40000000009 */
[----:B------:R-:W-:Y:S02]  /*bab0*/  SHF.R.U32.HI R8, RZ, 0x8, R8 ;  /* 0x00000008ff087819 */ /* 0x000fe40000011608 */
[----:B------:R-:W-:-:S04]  /*bac0*/  LOP3.LUT R9, R11, 0xff, RZ, 0xc0, !PT ;  /* 0x000000ff0b097812 */ /* 0x000fc800078ec0ff */
[----:B------:R-:W-:Y:S02]  /*bad0*/  PRMT R9, R9, 0x5410, R8 ;  /* 0x0000541009097816 */ /* 0x000fe40000000008 */
[--C-:B------:R-:W-:Y:S01]  /*bae0*/  SHF.R.U32.HI R8, RZ, 0x10, R11.reuse ;  /* 0x00000010ff087819 */ /* 0x100fe2000001160b */
[----:B------:R-:W-:Y:S01]  /*baf0*/  IMAD.WIDE.U32 R16, R230, -0x326172a9, RZ ;  /* 0xcd9e8d57e6107825 */ /* 0x000fe200078e00ff */
[----:B------:R-:W-:Y:S02]  /*bb00*/  SHF.R.U32.HI R11, RZ, 0x18, R11 ;  /* 0x00000018ff0b7819 */ /* 0x000fe4000001160b */
[----:B------:R-:W-:Y:S01]  /*bb10*/  LOP3.LUT R8, R8, 0xff, RZ, 0xc0, !PT ;  /* 0x000000ff08087812 */ /* 0x000fe200078ec0ff */
[----:B------:R-:W-:Y:S03]  /*bb20*/  STG.E.U16 [R236.64+0x20], R150 ;  /* 0x00002096ec007986 */ /* 0x000fe6000c101524 */
[----:B------:R-:W-:Y:S01]  /*bb30*/  PRMT R8, R8, 0x5410, R11 ;  /* 0x0000541008087816 */ /* 0x000fe2000000000b */
[----:B------:R-:W-:Y:S01]  /*bb40*/  STG.E.U16 [R236.64+0x22], R153 ;  /* 0x00002299ec007986 */ /* 0x000fe2000c101524 */
[----:B------:R-:W-:Y:S01]  /*bb50*/  LOP3.LUT R11, R17, R169, RZ, 0x3c, !PT ;  /* 0x000000a9110b7212 */ /* 0x000fe200078e3cff */
[----:B-1----:R-:W-:-:S02]  /*bb60*/  IMAD.MOV.U32 R67, RZ, RZ, R209 ;  /* 0x000000ffff437224 */ /* 0x002fc400078e00d1 */
[----:B------:R1:W-:Y:S04]  /*bb70*/  STG.E.U16 [R242.64+0x20], R155 ;  /* 0x0000209bf2007986 */ /* 0x0003e8000c101524 */
[----:B------:R-:W-:Y:S04]  /*bb80*/  STG.E.U16 [R242.64+0x22], R154 ;  /* 0x0000229af2007986 */ /* 0x000fe8000c101524 */
[----:B------:R-:W-:Y:S04]  /*bb90*/  STG.E.U16 [R240.64+0x20], R65 ;  /* 0x00002041f0007986 */ /* 0x000fe8000c101524 */
[----:B------:R-:W-:Y:S04]  /*bba0*/  STG.E.U16 [R240.64+0x22], R62 ;  /* 0x0000223ef0007986 */ /* 0x000fe8000c101524 */
[----:B------:R2:W-:Y:S01]  /*bbb0*/  STG.E.U16 [R238.64+0x20], R64 ;  /* 0x00002040ee007986 */ /* 0x0005e2000c101524 */
[----:B-1----:R-:W-:-:S02]  /*bbc0*/  IMAD.MOV.U32 R155, RZ, RZ, R159 ;  /* 0x000000ffff9b7224 */ /* 0x002fc400078e009f */
[----:B------:R-:W-:Y:S02]  /*bbd0*/  IMAD.MOV.U32 R159, RZ, RZ, R208 ;  /* 0x000000ffff9f7224 */ /* 0x000fe400078e00d0 */
[----:B------:R-:W-:-:S05]  /*bbe0*/  IMAD.WIDE.U32 R208, R11, -0x2daee0ad, RZ ;  /* 0xd2511f530bd07825 */ /* 0x000fca00078e00ff */
[----:B------:R-:W-:Y:S01]  /*bbf0*/  LOP3.LUT R11, R209, UR19, R232, 0x96, !PT ;  /* 0x00000013d10b7c12 */ /* 0x000fe2000f8e96e8 */
[----:B--2---:R-:W-:Y:S02]  /*bc00*/  IMAD.MOV.U32 R64, RZ, RZ, R157 ;  /* 0x000000ffff407224 */ /* 0x004fe400078e009d */
[----:B------:R-:W-:Y:S02]  /*bc10*/  IMAD.MOV.U32 R157, RZ, RZ, R71 ;  /* 0x000000ffff9d7224 */ /* 0x000fe400078e0047 */
[----:B------:R-:W-:Y:S01]  /*bc20*/  IMAD.WIDE.U32 R70, R11, -0x326172a9, RZ ;  /* 0xcd9e8d570b467825 */ /* 0x000fe200078e00ff */
[----:B------:R-:W-:-:S03]  /*bc30*/  LOP3.LUT R11, R21, UR20, R16, 0x96, !PT ;  /* 0x00000014150b7c12 */ /* 0x000fc6000f8e9610 */
[----:B------:R-:W-:Y:S01]  /*bc40*/  IMAD.MOV.U32 R62, RZ, RZ, R72 ;  /* 0x000000ffff3e7224 */ /* 0x000fe200078e0048 */
[----:B------:R-:W-:Y:S01]  /*bc50*/  LOP3.LUT R20, R71, UR18, R20, 0x96, !PT ;  /* 0x0000001247147c12 */ /* 0x000fe2000f8e9614 */
[----:B------:R-:W-:Y:S02]  /*bc60*/  IMAD.MOV.U32 R72, RZ, RZ, R22 ;  /* 0x000000ffff487224 */ /* 0x000fe400078e0016 */
[----:B------:R-:W-:Y:S02]  /*bc70*/  IMAD.MOV.U32 R65, RZ, RZ, R23 ;  /* 0x000000ffff417224 */ /* 0x000fe400078e0017 */
[----:B------:R-:W-:-:S04]  /*bc80*/  IMAD.WIDE.U32 R22, R11, -0x2daee0ad, RZ ;  /* 0xd2511f530b167825 */ /* 0x000fc800078e00ff */
        /* <DEDUP_REMOVED lines=8> */
[----:B------:R-:W-:-:S04]  /*bd10*/  LOP3.LUT R13, R25, UR16, R70, 0x96, !PT ;  /* 0x00000010190d7c12 */ /* 0x000fc8000f8e9646 */
[----:B------:R-:W-:Y:S01]  /*bd20*/  LOP3.LUT R11, R23, UR14, R24, 0x96, !PT ;  /* 0x0000000e170b7c12 */ /* 0x000fe2000f8e9618 */
[----:B------:R-:W-:-:S05]  /*bd30*/  IMAD.WIDE.U32 R24, R13, -0x2daee0ad, RZ ;  /* 0xd2511f530d187825 */ /* 0x000fca00078e00ff */
[----:B------:R-:W-:Y:S01]  /*bd40*/  LOP3.LUT R13, R25, UR13, R20, 0x96, !PT ;  /* 0x0000000d190d7c12 */ /* 0x000fe2000f8e9614 */
[----:B------:R-:W-:Y:S01]  /*bd50*/  IMAD.WIDE.U32 R20, R11, -0x2daee0ad, RZ ;  /* 0xd2511f530b147825 */ /* 0x000fe200078e00ff */
[----:B------:R1:W-:Y:S04]  /*bd60*/  STG.E.U16 [R238.64+0x22], R63 ;  /* 0x0000223fee007986 */ /* 0x0003e8000c101524 */
[----:B------:R-:W-:Y:S01]  /*bd70*/  LOP3.LUT R11, R21, UR11, R24, 0x96, !PT ;  /* 0x0000000b150b7c12 */ /* 0x000fe2000f8e9618 */
[----:B------:R-:W-:-:S04]  /*bd80*/  IMAD.WIDE.U32 R24, R13, -0x326172a9, RZ ;  /* 0xcd9e8d570d187825 */ /* 0x000fc800078e00ff */
[----:B------:R-:W-:Y:S02]  /*bd90*/  IMAD.MOV.U32 R153, RZ, RZ, R214 ;  /* 0x000000ffff997224 */ /* 0x000fe400078e00d6 */
[----:B------:R-:W-:Y:S01]  /*bda0*/  IMAD.MOV.U32 R214, RZ, RZ, R28 ;  /* 0x000000ffffd67224 */ /* 0x000fe200078e001c */
[----:B------:R2:W-:Y:S01]  /*bdb0*/  STG.E.U16 [R236.64+0x32], R147 ;  /* 0x00003293ec007986 */ /* 0x0005e2000c101524 */
[----:B------:R-:W-:Y:S02]  /*bdc0*/  IMAD.MOV.U32 R150, RZ, RZ, R42 ;  /* 0x000000ffff967224 */ /* 0x000fe400078e002a */
[----:B------:R-:W-:Y:S02]  /*bdd0*/  IMAD.MOV.U32 R42, RZ, RZ, R30 ;  /* 0x000000ffff2a7224 */ /* 0x000fe400078e001e */
[----:B-1----:R-:W-:Y:S02]  /*bde0*/  IMAD.MOV.U32 R63, RZ, RZ, R156 ;  /* 0x000000ffff3f7224 */ /* 0x002fe400078e009c */
[----:B------:R-:W-:-:S02]  /*bdf0*/  IMAD.MOV.U32 R156, RZ, RZ, R29 ;  /* 0x000000ffff9c7224 */ /* 0x000fc400078e001d */
[----:B------:R-:W-:Y:S01]  /*be00*/  IMAD.WIDE.U32 R28, R11, -0x326172a9, RZ ;  /* 0xcd9e8d570b1c7825 */ /* 0x000fe200078e00ff */
[----:B------:R-:W-:-:S04]  /*be10*/  LOP3.LUT R11, R25, UR12, R22, 0x96, !PT ;  /* 0x0000000c190b7c12 */ /* 0x000fc8000f8e9616 */
[----:B------:R-:W-:Y:S01]  /*be20*/  LOP3.LUT R22, R29, UR31, R24, 0x96, !PT ;  /* 0x0000001f1d167c12 */ /* 0x000fe2000f8e9618 */
[----:B------:R-:W-:-:S04]  /*be30*/  IMAD.WIDE.U32 R24, R11, -0x2daee0ad, RZ ;  /* 0xd2511f530b187825 */ /* 0x000fc800078e00ff */
[----:B--2---:R-:W-:Y:S01]  /*be40*/  IMAD.MOV.U32 R147, RZ, RZ, R19 ;  /* 0x000000ffff937224 */ /* 0x004fe200078e0013 */
[--C-:B------:R-:W-:Y:S02]  /*be50*/  SHF.R.U32.HI R19, RZ, 0x10, R28.reuse ;  /* 0x00000010ff137819 */ /* 0x100fe4000001161c */
[C---:B------:R-:W-:Y:S02]  /*be60*/  LOP3.LUT R21, R28.reuse, 0xffff, RZ, 0xc0, !PT ;  /* 0x0000ffff1c157812 */ /* 0x040fe400078ec0ff */
[----:B------:R-:W-:Y:S02]  /*be70*/  LOP3.LUT R30, R28, 0xff, RZ, 0xc0, !PT ;  /* 0x000000ff1c1e7812 */ /* 0x000fe400078ec0ff */
[----:B------:R-:W-:Y:S02]  /*be80*/  SHF.R.U32.HI R28, RZ, 0x18, R28 ;  /* 0x00000018ff1c7819 */ /* 0x000fe4000001161c */
[----:B------:R-:W-:Y:S02]  /*be90*/  SHF.R.U32.HI R13, RZ, 0x10, R24 ;  /* 0x00000010ff0d7819 */ /* 0x000fe40000011618 */
[----:B------:R-:W-:Y:S01]  /*bea0*/  LOP3.LUT R19, R19, 0xff, RZ, 0xc0, !PT ;  /* 0x000000ff13137812 */ /* 0x000fe200078ec0ff */
[----:B------:R1:W-:Y:S01]  /*beb0*/  STG.E.U16 [R236.64+0x30], R152 ;  /* 0x00003098ec007986 */ /* 0x0003e2000c101524 */
[----:B------:R-:W-:-:S02]  /*bec0*/  LOP3.LUT R17, R25, UR32, R20, 0x96, !PT ;  /* 0x0000002019117c12 */ /* 0x000fc4000f8e9614 */
[----:B------:R-:W-:Y:S02]  /*bed0*/  SHF.R.U32.HI R11, RZ, 0x18, R24 ;  /* 0x00000018ff0b7819 */ /* 0x000fe40000011618 */
[----:B------:R-:W-:Y:S02]  /*bee0*/  PRMT R28, R19, 0x5410, R28 ;  /* 0x00005410131c7816 */ /* 0x000fe4000000001c */
[----:B------:R-:W-:Y:S01]  /*bef0*/  LOP3.LUT R13, R13, 0xff, RZ, 0xc0, !PT ;  /* 0x000000ff0d0d7812 */ /* 0x000fe200078ec0ff */
[----:B------:R2:W-:Y:S01]  /*bf00*/  STG.E.U16 [R242.64+0x30], R149 ;  /* 0x00003095f2007986 */ /* 0x0005e2000c101524 */
[----:B------:R-:W-:Y:S02]  /*bf10*/  LOP3.LUT R23, R22, 0xffff, RZ, 0xc0, !PT ;  /* 0x0000ffff16177812 */ /* 0x000fe400078ec0ff */
[----:B------:R-:W-:Y:S02]  /*bf20*/  LOP3.LUT R19, R17, 0xffff, RZ, 0xc0, !PT ;  /* 0x0000ffff11137812 */ /* 0x000fe400078ec0ff */
[----:B------:R-:W-:-:S02]  /*bf30*/  LOP3.LUT R14, R24, 0xffff, RZ, 0xc0, !PT ;  /* 0x0000ffff180e7812 */ /* 0x000fc400078ec0ff */
[----:B------:R-:W-:Y:S02]  /*bf40*/  PRMT R11, R13, 0x5410, R11 ;  /* 0x000054100d0b7816 */ /* 0x000fe4000000000b */
[----:B------:R-:W-:Y:S02]  /*bf50*/  SHF.R.U32.HI R23, RZ, 0x8, R23 ;  /* 0x00000008ff177819 */ /* 0x000fe40000011617 */
[----:B------:R-:W-:Y:S02]  /*bf60*/  SHF.R.U32.HI R19, RZ, 0x8, R19 ;  /* 0x00000008ff137819 */ /* 0x000fe40000011613 */
[----:B------:R-:W-:Y:S01]  /*bf70*/  LOP3.LUT R25, R17, 0xff, RZ, 0xc0, !PT ;  /* 0x000000ff11197812 */ /* 0x000fe200078ec0ff */
[----:B-1----:R-:W-:Y:S02]  /*bf80*/  IMAD.MOV.U32 R152, RZ, RZ, R158 ;  /* 0x000000ffff987224 */ /* 0x002fe400078e009e */
[----:B------:R-:W-:Y:S01]  /*bf90*/  IMAD.MOV.U32 R158, RZ, RZ, R31 ;  /* 0x000000ffff9e7224 */ /* 0x000fe200078e001f */
[----:B------:R-:W-:-:S02]  /*bfa0*/  SHF.R.U32.HI R31, RZ, 0x10, R22 ;  /* 0x00000010ff1f7819 */ /* 0x000fc40000011616 */
[----:B------:R-:W-:Y:S01]  /*bfb0*/  LOP3.LUT R13, R233, UR10, RZ, 0x3c, !PT ;  /* 0x0000000ae90d7c12 */ /* 0x000fe2000f8e3cff */
[----:B--2---:R-:W-:Y:S01]  /*bfc0*/  IMAD.MOV.U32 R149, RZ, RZ, R39 ;  /* 0x000000ffff957224 */ /* 0x004fe200078e0027 */
[----:B------:R-:W-:Y:S02]  /*bfd0*/  LOP3.LUT R39, R22, 0xff, RZ, 0xc0, !PT ;  /* 0x000000ff16277812 */ /* 0x000fe400078ec0ff */
[----:B------:R-:W-:Y:S02]  /*bfe0*/  SHF.R.U32.HI R22, RZ, 0x18, R22 ;  /* 0x00000018ff167819 */ /* 0x000fe40000011616 */
[----:B------:R-:W-:Y:S02]  /*bff0*/  LOP3.LUT R31, R31, 0xff, RZ, 0xc0, !PT ;  /* 0x000000ff1f1f7812 */ /* 0x000fe400078ec0ff */
[----:B------:R-:W-:Y:S02]  /*c000*/  PRMT R39, R39, 0x5410, R23 ;  /* 0x0000541027277816 */ /* 0x000fe40000000017 */
[----:B------:R-:W-:Y:S01]  /*c010*/  PRMT R31, R31, 0x5410, R22 ;  /* 0x000054101f1f7816 */ /* 0x000fe20000000016 */
[----:B------:R-:W-:Y:S01]  /*c020*/  IMAD.WIDE.U32 R22, R13, -0x326172a9, RZ ;  /* 0xcd9e8d570d167825 */ /* 0x000fe200078e00ff */
[----:B------:R-:W-:-:S02]  /*c030*/  SHF.R.U32.HI R21, RZ, 0x8, R21 ;  /* 0x00000008ff157819 */ /* 0x000fc40000011615 */
[----:B------:R-:W-:Y:S02]  /*c040*/  PRMT R25, R25, 0x5410, R19 ;  /* 0x0000541019197816 */ /* 0x000fe40000000013 */
[----:B------:R-:W-:Y:S02]  /*c050*/  LOP3.LUT R20, R24, 0xff, RZ, 0xc0, !PT ;  /* 0x000000ff18147812 */ /* 0x000fe400078ec0ff */
[----:B------:R-:W-:Y:S02]  /*c060*/  SHF.R.U32.HI R19, RZ, 0x10, R17 ;  /* 0x00000010ff137819 */ /* 0x000fe40000011611 */
[----:B------:R-:W-:Y:S02]  /*c070*/  SHF.R.U32.HI R14, RZ, 0x8, R14 ;  /* 0x00000008ff0e7819 */ /* 0x000fe4000001160e */
[----:B------:R-:W-:Y:S02]  /*c080*/  PRMT R30, R30, 0x5410, R21 ;  /* 0x000054101e1e7816 */ /* 0x000fe40000000015 */
[----:B------:R-:W-:-:S02]  /*c090*/  SHF.R.U32.HI R21, RZ, 0x18, R17 ;  /* 0x00000018ff157819 */ /* 0x000fc40000011611 */
[----:B------:R-:W-:Y:S02]  /*c0a0*/  LOP3.LUT R19, R19, 0xff, RZ, 0xc0, !PT ;  /* 0x000000ff13137812 */ /* 0x000fe400078ec0ff */
[----:B------:R-:W-:Y:S02]  /*c0b0*/  PRMT R20, R20, 0x5410, R14 ;  /* 0x0000541014147816 */ /* 0x000fe4000000000e */
[----:B------:R-:W-:Y:S01]  /*c0c0*/  LOP3.LUT R14, R23, UR20, R16, 0x96, !PT ;  /* 0x00000014170e7c12 */ /* 0x000fe2000f8e9610 */
[----:B------:R-:W-:Y:S01]  /*c0d0*/  STG.E.U16 [R242.64+0x32], R148 ;  /* 0x00003294f2007986 */ /* 0x000fe2000c101524 */
[----:B------:R-:W-:Y:S02]  /*c0e0*/  PRMT R21, R19, 0x5410, R21 ;  /* 0x0000541013157816 */ /* 0x000fe40000000015 */
[----:B------:R-:W-:Y:S01]  /*c0f0*/  LOP3.LUT R19, R23, UR20, R166, 0x96, !PT ;  /* 0x0000001417137c12 */ /* 0x000fe2000f8e96a6 */
[----:B------:R1:W-:Y:S01]  /*c100*/  STG.E.U16 [R240.64+0x30], R61 ;  /* 0x0000303df0007986 */ /* 0x0003e2000c101524 */
[----:B------:R-:W-:-:S02]  /*c110*/  LOP3.LUT R17, R247, UR18, R22, 0x96, !PT ;  /* 0x00000012f7117c12 */ /* 0x000fc4000f8e9616 */
[----:B------:R-:W-:Y:S01]  /*c120*/  LOP3.LUT R13, R71, UR18, R22, 0x96, !PT ;  /* 0x00000012470d7c12 */ /* 0x000fe2000f8e9616 */
[----:B------:R2:W-:Y:S01]  /*c130*/  STG.E.U16 [R240.64+0x32], R81 ;  /* 0x00003251f0007986 */ /* 0x0005e2000c101524 */
[----:B------:R-:W-:-:S03]  /*c140*/  IMAD.WIDE.U32 R22, R14, -0x2daee0ad, RZ ;  /* 0xd2511f530e167825 */ /* 0x000fc600078e00ff */
[----:B------:R-:W-:Y:S04]  /*c150*/  STG.E.U16 [R238.64+0x30], R60 ;  /* 0x0000303cee007986 */ /* 0x000fe8000c101524 */
[----:B------:R4:W-:Y:S04]  /*c160*/  STG.E.U16 [R238.64+0x32], R82 ;  /* 0x00003252ee007986 */ /* 0x0009e8000c101524 */
[----:B------:R3:W-:Y:S01]  /*c170*/  STG.E.U16 [R236.64+0x40], R144 ;  /* 0x00004090ec007986 */ /* 0x0007e2000c101524 */
[----:B------:R-:W-:Y:S01]  /*c180*/  LOP3.LUT R14, R23, UR17, R208, 0x96, !PT ;  /* 0x00000011170e7c12 */ /* 0x000fe2000f8e96d0 */
[----:B-1----:R-:W-:-:S02]  /*c190*/  IMAD.MOV.U32 R61, RZ, RZ, R42 ;  /* 0x000000ffff3d7224 */ /* 0x002fc400078e002a */
[----:B--2---:R-:W-:Y:S02]  /*c1a0*/  IMAD.MOV.U32 R81, RZ, RZ, R158 ;  /* 0x000000ffff517224 */ /* 0x004fe400078e009e */
[----:B----4-:R-:W-:Y:S02]  /*c1b0*/  IMAD.MOV.U32 R82, RZ, RZ, R72 ;  /* 0x000000ffff527224 */ /* 0x010fe400078e0048 */
[----:B------:R-:W-:Y:S02]  /*c1c0*/  IMAD.MOV.U32 R72, RZ, RZ, R40 ;  /* 0x000000ffff487224 */ /* 0x000fe400078e0028 */
[----:B---3--:R-:W-:Y:S02]  /*c1d0*/  IMAD.MOV.U32 R144, RZ, RZ, R65 ;  /* 0x000000ffff907224 */ /* 0x008fe400078e0041 */
[----:B------:R-:W-:Y:S02]  /*c1e0*/  IMAD.MOV.U32 R65, RZ, RZ, R41 ;  /* 0x000000ffff417224 */ /* 0x000fe400078e0029 */
[----:B------:R-:W-:-:S04]  /*c1f0*/  IMAD.WIDE.U32 R40, R13, -0x2daee0ad, RZ ;  /* 0xd2511f530d287825 */ /* 0x000fc800078e00ff */
[----:B------:R-:W-:Y:S01]  /*c200*/  IMAD.MOV.U32 R158, RZ, RZ, R43 ;  /* 0x000000ffff9e7224 */ /* 0x000fe200078e002b */
[----:B------:R-:W-:Y:S01]  /*c210*/  LOP3.LUT R13, R41, UR15, R22, 0x96, !PT ;  /* 0x0000000f290d7c12 */ /* 0x000fe2000f8e9616 */
[----:B------:R-:W-:-:S04]  /*c220*/  IMAD.WIDE.U32 R42, R14, -0x326172a9, RZ ;  /* 0xcd9e8d570e2a7825 */ /* 0x000fc800078e00ff */
[----:B------:R-:W-:Y:S01]  /*c230*/  IMAD.WIDE.U32 R22, R13, -0x326172a9, RZ ;  /* 0xcd9e8d570d167825 */ /* 0x000fe200078e00ff */
[----:B------:R-:W-:-:S04]  /*c240*/  LOP3.LUT R13, R43, UR16, R70, 0x96, !PT ;  /* 0x000000102b0d7c12 */ /* 0x000fc8000f8e9646 */
[----:B------:R-:W-:Y:S01]  /*c250*/  LOP3.LUT R14, R23, UR14, R42, 0x96, !PT ;  /* 0x0000000e170e7c12 */ /* 0x000fe2000f8e962a */
[----:B------:R-:W-:Y:S01]  /*c260*/  IMAD.WIDE.U32 R42, R13, -0x2daee0ad, RZ ;  /* 0xd2511f530d2a7825 */ /* 0x000fe200078e00ff */
[----:B------:R1:W-:Y:S04]  /*c270*/  STG.E.U16 [R236.64+0x42], R143 ;  /* 0x0000428fec007986 */ /* 0x0003e8000c101524 */
[----:B------:R-:W-:Y:S01]  /*c280*/  LOP3.LUT R13, R43, UR13, R40, 0x96, !PT ;  /* 0x0000000d2b0d7c12 */ /* 0x000fe2000f8e9628 */
[----:B------:R-:W-:-:S04]  /*c290*/  IMAD.WIDE.U32 R40, R14, -0x2daee0ad, RZ ;  /* 0xd2511f530e287825 */ /* 0x000fc800078e00ff */
[----:B------:R-:W-:Y:S01]  /*c2a0*/  IMAD.MOV.U32 R60, RZ, RZ, R62 ;  /* 0x000000ffff3c7224 */ /* 0x000fe200078e003e */
[----:B------:R2:W-:Y:S04]  /*c2b0*/  STG.E.U16 [R242.64+0x40], R146 ;  /* 0x00004092f2007986 */ /* 0x0005e8000c101524 */
[----:B------:R-:W-:Y:S01]  /*c2c0*/  STG.E.U16 [R242.64+0x42], R145 ;  /* 0x00004291f2007986 */ /* 0x000fe2000c101524 */
[----:B------:R-:W-:-:S03]  /*c2d0*/  IMAD.MOV.U32 R148, RZ, RZ, R149 ;  /* 0x000000ffff947224 */ /* 0x000fc600078e0095 */
[----:B------:R3:W-:Y:S01]  /*c2e0*/  STG.E.U16 [R240.64+0x40], R57 ;  /* 0x00004039f0007986 */ /* 0x0007e2000c101524 */
[----:B-1----:R-:W-:-:S05]  /*c2f0*/  IMAD R143, R251, 0x10000, R251 ;  /* 0x00010000fb8f7824 */ /* 0x002fca00078e02fb */
[----:B------:R-:W-:Y:S01]  /*c300*/  HSET2.LE.AND R62, R12, R143, PT ;  /* 0x0000008f0c3e7233 */ /* 0x000fe20003803000 */
[----:B------:R-:W-:Y:S01]  /*c310*/  LOP3.LUT R12, R41, UR11, R42, 0x96, !PT ;  /* 0x0000000b290c7c12 */ /* 0x000fe2000f8e962a */
[----:B--2---:R-:W-:-:S04]  /*c320*/  IMAD.MOV.U32 R146, RZ, RZ, R56 ;  /* 0x000000ffff927224 */ /* 0x004fc800078e0038 */
[----:B------:R-:W-:-:S04]  /*c330*/  IMAD.WIDE.U32 R42, R12, -0x326172a9, RZ ;  /* 0xcd9e8d570c2a7825 */ /* 0x000fc800078e00ff */
[----:B---3--:R-:W-:-:S04]  /*c340*/  IMAD.WIDE.U32 R56, R13, -0x326172a9, RZ ;  /* 0xcd9e8d570d387825 */ /* 0x008fc800078e00ff */
[----:B------:R-:W-:Y:S01]  /*c350*/  IMAD.MOV.U32 R149, RZ, RZ, R147 ;  /* 0x000000ffff957224 */ /* 0x000fe200078e0093 */
[----:B------:R-:W-:Y:S01]  /*c360*/  LOP3.LUT R13, R57, UR12, R22, 0x96, !PT ;  /* 0x0000000c390d7c12 */ /* 0x000fe2000f8e9616 */
[----:B------:R-:W-:Y:S02]  /*c370*/  IMAD.MOV.U32 R147, RZ, RZ, R64 ;  /* 0x000000ffff937224 */ /* 0x000fe400078e0040 */
[----:B------:R-:W-:Y:S01]  /*c380*/  IMAD.MOV.U32 R64, RZ, RZ, R52 ;  /* 0x000000ffff407224 */ /* 0x000fe200078e0034 */
[----:B------:R-:W-:Y:S01]  /*c390*/  LOP3.LUT R52, R43, UR31, R56, 0x96, !PT ;  /* 0x0000001f2b347c12 */ /* 0x000fe2000f8e9638 */
[----:B------:R-:W-:Y:S01]  /*c3a0*/  IMAD.WIDE.U32 R56, R13, -0x2daee0ad, RZ ;  /* 0xd2511f530d387825 */ /* 0x000fe200078e00ff */
[----:B------:R-:W-:Y:S02]  /*c3b0*/  LOP3.LUT R23, R42, 0xffff, RZ, 0xc0, !PT ;  /* 0x0000ffff2a177812 */ /* 0x000fe400078ec0ff */
[----:B------:R-:W-:Y:S02]  /*c3c0*/  LOP3.LUT R24, R52, 0xffff, RZ, 0xc0, !PT ;  /* 0x0000ffff34187812 */ /* 0x000fe400078ec0ff */
[----:B------:R-:W-:-:S02]  /*c3d0*/  LOP3.LUT R43, R42, 0xff, RZ, 0xc0, !PT ;  /* 0x000000ff2a2b7812 */ /* 0x000fc400078ec0ff */
[----:B------:R-:W-:Y:S02]  /*c3e0*/  SHF.R.U32.HI R12, RZ, 0x10, R42 ;  /* 0x00000010ff0c7819 */ /* 0x000fe4000001162a */
[----:B------:R-:W-:Y:S02]  /*c3f0*/  SHF.R.U32.HI R24, RZ, 0x8, R24 ;  /* 0x00000008ff187819 */ /* 0x000fe40000011618 */
[----:B------:R-:W-:Y:S02]  /*c400*/  LOP3.LUT R29, R52, 0xff, RZ, 0xc0, !PT ;  /* 0x000000ff341d7812 */ /* 0x000fe400078ec0ff */
[----:B------:R-:W-:Y:S02]  /*c410*/  SHF.R.U32.HI R23, RZ, 0x8, R23 ;  /* 0x00000008ff177819 */ /* 0x000fe40000011617 */
[----:B------:R-:W-:Y:S01]  /*c420*/  LOP3.LUT R13, R57, UR32, R40, 0x96, !PT ;  /* 0x00000020390d7c12 */ /* 0x000fe2000f8e9628 */
[----:B------:R-:W-:Y:S01]  /*c430*/  HSET2.LE.AND R18, R18, R143, PT ;  /* 0x0000008f12127233 */ /* 0x000fe20003803000 */
[----:B------:R-:W-:-:S02]  /*c440*/  SHF.R.U32.HI R22, RZ, 0x18, R42 ;  /* 0x00000018ff167819 */ /* 0x000fc4000001162a */
[----:B------:R-:W-:Y:S02]  /*c450*/  PRMT R29, R29, 0x5410, R24 ;  /* 0x000054101d1d7816 */ /* 0x000fe40000000018 */
[----:B------:R-:W-:Y:S02]  /*c460*/  PRMT R23, R43, 0x5410, R23 ;  /* 0x000054102b177816 */ /* 0x000fe40000000017 */
[----:B------:R-:W-:Y:S02]  /*c470*/  LOP3.LUT R12, R12, 0xff, RZ, 0xc0, !PT ;  /* 0x000000ff0c0c7812 */ /* 0x000fe400078ec0ff */
[----:B------:R-:W-:Y:S02]  /*c480*/  SHF.R.U32.HI R24, RZ, 0x10, R52 ;  /* 0x00000010ff187819 */ /* 0x000fe40000011634 */
[----:B------:R-:W-:Y:S01]  /*c490*/  LOP3.LUT R43, R13, 0xffff, RZ, 0xc0, !PT ;  /* 0x0000ffff0d2b7812 */ /* 0x000fe200078ec0ff */
[----:B------:R-:W-:Y:S01]  /*c4a0*/  IMAD.MOV.U32 R145, RZ, RZ, R60 ;  /* 0x000000ffff917224 */ /* 0x000fe200078e003c */
[----:B------:R-:W-:Y:S01]  /*c4b0*/  LOP3.LUT R62, R62, R142, RZ, 0xc0, !PT ;  /* 0x0000008e3e3e7212 */ /* 0x000fe200078ec0ff */
[----:B------:R-:W-:Y:S01]  /*c4c0*/  IMAD.MOV.U32 R142, RZ, RZ, R144 ;  /* 0x000000ffff8e7224 */ /* 0x000fe200078e0090 */
[----:B------:R-:W-:Y:S01]  /*c4d0*/  PRMT R22, R12, 0x5410, R22 ;  /* 0x000054100c167816 */ /* 0x000fe20000000016 */
[----:B------:R-:W-:Y:S01]  /*c4e0*/  IMAD.MOV.U32 R144, RZ, RZ, R152 ;  /* 0x000000ffff907224 */ /* 0x000fe200078e0098 */
[----:B------:R-:W-:Y:S01]  /*c4f0*/  HSET2.LE.AND R10, R10, R143, PT ;  /* 0x0000008f0a0a7233 */ /* 0x000fe20003803000 */
[----:B------:R-:W-:Y:S01]  /*c500*/  LOP3.LUT R60, R18, R136, RZ, 0xc0, !PT ;  /* 0x00000088123c7212 */ /* 0x000fe200078ec0ff */
[----:B------:R-:W-:Y:S01]  /*c510*/  IMAD.MOV.U32 R152, RZ, RZ, R154 ;  /* 0x000000ffff987224 */ /* 0x000fe200078e009a */
[----:B------:R-:W-:Y:S01]  /*c520*/  SHF.R.U32.HI R52, RZ, 0x18, R52 ;  /* 0x00000018ff347819 */ /* 0x000fe20000011634 */
[----:B------:R-:W-:Y:S01]  /*c530*/  IMAD.WIDE.U32 R18, R19, -0x2daee0ad, RZ ;  /* 0xd2511f5313127825 */ /* 0x000fe200078e00ff */
[----:B------:R-:W-:-:S02]  /*c540*/  LOP3.LUT R24, R24, 0xff, RZ, 0xc0, !PT ;  /* 0x000000ff18187812 */ /* 0x000fc400078ec0ff */
[----:B------:R-:W-:Y:S01]  /*c550*/  SHF.R.U32.HI R43, RZ, 0x8, R43 ;  /* 0x00000008ff2b7819 */ /* 0x000fe2000001162b */
[----:B------:R-:W-:Y:S01]  /*c560*/  IMAD.MOV.U32 R154, RZ, RZ, R155 ;  /* 0x000000ffff9a7224 */ /* 0x000fe200078e009b */
[----:B------:R-:W-:Y:S01]  /*c570*/  LOP3.LUT R12, R13, 0xff, RZ, 0xc0, !PT ;  /* 0x000000ff0d0c7812 */ /* 0x000fe200078ec0ff */
[----:B------:R-:W-:Y:S01]  /*c580*/  IMAD.MOV.U32 R155, RZ, RZ, R153 ;  /* 0x000000ffff9b7224 */ /* 0x000fe200078e0099 */
[----:B------:R-:W-:Y:S01]  /*c590*/  SHF.R.U32.HI R41, RZ, 0x10, R56 ;  /* 0x00000010ff297819 */ /* 0x000fe20000011638 */
[----:B------:R-:W-:Y:S01]  /*c5a0*/  IMAD.MOV.U32 R153, RZ, RZ, R67 ;  /* 0x000000ffff997224 */ /* 0x000fe200078e0043 */
[----:B------:R-:W-:Y:S01]  /*c5b0*/  PRMT R24, R24, 0x5410, R52 ;  /* 0x0000541018187816 */ /* 0x000fe20000000034 */
[----:B------:R-:W-:Y:S01]  /*c5c0*/  IMAD.MOV.U32 R52, RZ, RZ, R146 ;  /* 0x000000ffff347224 */ /* 0x000fe200078e0092 */
[----:B------:R-:W-:Y:S02]  /*c5d0*/  PRMT R12, R12, 0x5410, R43 ;  /* 0x000054100c0c7816 */ /* 0x000fe4000000002b */
[----:B------:R-:W-:Y:S01]  /*c5e0*/  LOP3.LUT R67, R10, R139, RZ, 0xc0, !PT ;  /* 0x0000008b0a437212 */ /* 0x000fe200078ec0ff */
[----:B------:R-:W-:Y:S01]  /*c5f0*/  IMAD.MOV.U32 R146, RZ, RZ, R147 ;  /* 0x000000ffff927224 */ /* 0x000fe200078e0093 */
[----:B------:R-:W-:-:S02]  /*c600*/  LOP3.LUT R14, R56, 0xffff, RZ, 0xc0, !PT ;  /* 0x0000ffff380e7812 */ /* 0x000fc400078ec0ff */
[----:B------:R-:W-:Y:S02]  /*c610*/  SHF.R.U32.HI R40, RZ, 0x18, R56 ;  /* 0x00000018ff287819 */ /* 0x000fe40000011638 */
[----:B------:R-:W-:Y:S02]  /*c620*/  SHF.R.U32.HI R43, RZ, 0x10, R13 ;  /* 0x00000010ff2b7819 */ /* 0x000fe4000001160d */
[----:B------:R-:W-:Y:S02]  /*c630*/  LOP3.LUT R41, R41, 0xff, RZ, 0xc0, !PT ;  /* 0x000000ff29297812 */ /* 0x000fe400078ec0ff */
[----:B------:R-:W-:Y:S01]  /*c640*/  LOP3.LUT R10, R19, UR17, R234, 0x96, !PT ;  /* 0x00000011130a7c12 */ /* 0x000fe2000f8e96ea */
[----:B------:R-:W-:Y:S01]  /*c650*/  IMAD.MOV.U32 R147, RZ, RZ, R63 ;  /* 0x000000ffff937224 */ /* 0x000fe200078e003f */
[--C-:B------:R-:W-:Y:S01]  /*c660*/  HSET2.LE.AND R63, R6, R143.reuse, PT ;  /* 0x0000008f063f7233 */ /* 0x100fe20003803000 */
[----:B------:R-:W-:Y:S01]  /*c670*/  LOP3.LUT R42, R56, 0xff, RZ, 0xc0, !PT ;  /* 0x000000ff382a7812 */ /* 0x000fe200078ec0ff */
[----:B------:R-:W-:Y:S01]  /*c680*/  HSET2.LE.AND R15, R15, R143, PT ;  /* 0x0000008f0f0f7233 */ /* 0x000fe20003803000 */
[----:B------:R-:W-:-:S02]  /*c690*/  SHF.R.U32.HI R13, RZ, 0x18, R13 ;  /* 0x00000018ff0d7819 */ /* 0x000fc4000001160d */
[----:B------:R-:W-:Y:S02]  /*c6a0*/  LOP3.LUT R43, R43, 0xff, RZ, 0xc0, !PT ;  /* 0x000000ff2b2b7812 */ /* 0x000fe400078ec0ff */
[----:B------:R-:W-:Y:S02]  /*c6b0*/  SHF.R.U32.HI R14, RZ, 0x8, R14 ;  /* 0x00000008ff0e7819 */ /* 0x000fe4000001160e */
[----:B------:R-:W-:Y:S01]  /*c6c0*/  PRMT R6, R41, 0x5410, R40 ;  /* 0x0000541029067816 */ /* 0x000fe20000000028 */
[----:B------:R-:W-:Y:S01]  /*c6d0*/  IMAD.WIDE.U32 R40, R10, -0x326172a9, RZ ;  /* 0xcd9e8d570a287825 */ /* 0x000fe200078e00ff */
[----:B------:R-:W-:Y:S02]  /*c6e0*/  PRMT R13, R43, 0x5410, R13 ;  /* 0x000054102b0d7816 */ /* 0x000fe4000000000d */
[----:B------:R-:W-:Y:S01]  /*c6f0*/  PRMT R14, R42, 0x5410, R14 ;  /* 0x000054102a0e7816 */ /* 0x000fe2000000000e */
[----:B------:R-:W-:Y:S02]  /*c700*/  IMAD.MOV.U32 R57, RZ, RZ, R150 ;  /* 0x000000ffff397224 */ /* 0x000fe400078e0096 */
[----:B------:R-:W-:Y:S01]  /*c710*/  IMAD.MOV.U32 R150, RZ, RZ, R66 ;  /* 0x000000ffff967224 */ /* 0x000fe200078e0042 */
[----:B------:R-:W-:Y:S01]  /*c720*/  LOP3.LUT R66, R15, R141, RZ, 0xc0, !PT ;  /* 0x0000008d0f427212 */ /* 0x000fe200078ec0ff */
        /* <DEDUP_REMOVED lines=13> */
[C---:B------:R-:W-:Y:S02]  /*c800*/  LOP3.LUT R18, R42.reuse, 0xffff, RZ, 0xc0, !PT ;  /* 0x0000ffff2a127812 */ /* 0x040fe400078ec0ff */
[----:B------:R-:W-:Y:S02]  /*c810*/  LOP3.LUT R15, R42, 0xff, RZ, 0xc0, !PT ;  /* 0x000000ff2a0f7812 */ /* 0x000fe400078ec0ff */
[----:B------:R-:W-:-:S04]  /*c820*/  SHF.R.U32.HI R18, RZ, 0x8, R18 ;  /* 0x00000008ff127819 */ /* 0x000fc80000011612 */
[----:B------:R-:W-:Y:S02]  /*c830*/  PRMT R15, R15, 0x5410, R18 ;  /* 0x000054100f0f7816 */ /* 0x000fe40000000012 */
[--C-:B------:R-:W-:Y:S02]  /*c840*/  SHF.R.U32.HI R18, RZ, 0x10, R42.reuse ;  /* 0x00000010ff127819 */ /* 0x100fe4000001162a */
[----:B------:R-:W-:Y:S01]  /*c850*/  SHF.R.U32.HI R19, RZ, 0x18, R42 ;  /* 0x00000018ff137819 */ /* 0x000fe2000001162a */
[----:B------:R-:W-:Y:S01]  /*c860*/  IMAD.WIDE.U32 R42, R17, -0x2daee0ad, RZ ;  /* 0xd2511f53112a7825 */ /* 0x000fe200078e00ff */
        /* <DEDUP_REMOVED lines=8> */
[----:B------:R-:W-:Y:S01]  /*c8f0*/  LOP3.LUT R19, R19, 0xff, RZ, 0xc0, !PT ;  /* 0x000000ff13137812 */ /* 0x000fe200078ec0ff */
[----:B------:R-:W-:Y:S01]  /*c900*/  IMAD.MOV.U32 R139, RZ, RZ, R61 ;  /* 0x000000ffff8b7224 */ /* 0x000fe200078e003d */
[----:B------:R-:W-:Y:S02]  /*c910*/  HSET2.LE.AND R61, R7, R143, PT ;  /* 0x0000008f073d7233 */ /* 0x000fe40003803000 */
[----:B------:R-:W-:-:S02]  /*c920*/  PRMT R7, R19, 0x5410, R41 ;  /* 0x0000541013077816 */ /* 0x000fc40000000029 */
[C---:B------:R-:W-:Y:S02]  /*c930*/  LOP3.LUT R41, R10.reuse, 0xffff, RZ, 0xc0, !PT ;  /* 0x0000ffff0a297812 */ /* 0x040fe400078ec0ff */
[----:B------:R-:W-:Y:S02]  /*c940*/  LOP3.LUT R19, R10, 0xff, RZ, 0xc0, !PT ;  /* 0x000000ff0a137812 */ /* 0x000fe400078ec0ff */
[----:B------:R-:W-:Y:S01]  /*c950*/  SHF.R.U32.HI R41, RZ, 0x8, R41 ;  /* 0x00000008ff297819 */ /* 0x000fe20000011629 */
[----:B------:R-:W-:-:S03]  /*c960*/  HSET2.LE.AND R30, R30, R143, PT ;  /* 0x0000008f1e1e7233 */ /* 0x000fc60003803000 */
[----:B------:R-:W-:Y:S02]  /*c970*/  PRMT R19, R19, 0x5410, R41 ;  /* 0x0000541013137816 */ /* 0x000fe40000000029 */
[--C-:B------:R-:W-:Y:S02]  /*c980*/  SHF.R.U32.HI R41, RZ, 0x10, R10.reuse ;  /* 0x00000010ff297819 */ /* 0x100fe4000001160a */
[----:B------:R-:W-:Y:S02]  /*c990*/  SHF.R.U32.HI R10, RZ, 0x18, R10 ;  /* 0x00000018ff0a7819 */ /* 0x000fe4000001160a */
[----:B------:R-:W-:Y:S01]  /*c9a0*/  LOP3.LUT R41, R41, 0xff, RZ, 0xc0, !PT ;  /* 0x000000ff29297812 */ /* 0x000fe200078ec0ff */
[--C-:B------:R-:W-:Y:S01]  /*c9b0*/  HSET2.LE.AND R31, R31, R143.reuse, PT ;  /* 0x0000008f1f1f7233 */ /* 0x100fe20003803000 */
[----:B------:R-:W-:Y:S01]  /*c9c0*/  LOP3.LUT R40, R43, UR32, R40, 0x96, !PT ;  /* 0x000000202b287c12 */ /* 0x000fe2000f8e9628 */
[----:B------:R-:W-:Y:S01]  /*c9d0*/  HSET2.LE.AND R9, R9, R143, PT ;  /* 0x0000008f09097233 */ /* 0x000fe20003803000 */
[----:B------:R-:W-:-:S02]  /*c9e0*/  LOP3.LUT R74, R30, R74, RZ, 0xc0, !PT ;  /* 0x0000004a1e4a7212 */ /* 0x000fc400078ec0ff */
[----:B------:R-:W-:Y:S02]  /*c9f0*/  LOP3.LUT R30, R233, UR5, RZ, 0x3c, !PT ;  /* 0x00000005e91e7c12 */ /* 0x000fe4000f8e3cff */
[----:B------:R-:W-:Y:S02]  /*ca00*/  PRMT R10, R41, 0x5410, R10 ;  /* 0x00005410290a7816 */ /* 0x000fe4000000000a */
[----:B------:R-:W-:Y:S02]  /*ca10*/  LOP3.LUT R41, R40, 0xffff, RZ, 0xc0, !PT ;  /* 0x0000ffff28297812 */ /* 0x000fe400078ec0ff */
[----:B------:R-:W-:Y:S01]  /*ca20*/  LOP3.LUT R61, R61, R135, RZ, 0xc0, !PT ;  /* 0x000000873d3d7212 */ /* 0x000fe200078ec0ff */
[----:B------:R-:W-:Y:S01]  /*ca30*/  IMAD.MOV.U32 R135, RZ, RZ, R64 ;  /* 0x000000ffff877224 */ /* 0x000fe200078e0040 */
[----:B------:R-:W-:Y:S01]  /*ca40*/  LOP3.LUT R73, R31, R73, RZ, 0xc0, !PT ;  /* 0x000000491f497212 */ /* 0x000fe200078ec0ff */
[----:B------:R-:W-:Y:S01]  /*ca50*/  IMAD.WIDE.U32 R30, R30, -0x326172a9, RZ ;  /* 0xcd9e8d571e1e7825 */ /* 0x000fe200078e00ff */
[----:B------:R-:W-:-:S02]  /*ca60*/  LOP3.LUT R64, R9, R138, RZ, 0xc0, !PT ;  /* 0x0000008a09407212 */ /* 0x000fc400078ec0ff */
[----:B------:R-:W-:Y:S01]  /*ca70*/  LOP3.LUT R63, R63, R140, RZ, 0xc0, !PT ;  /* 0x0000008c3f3f7212 */ /* 0x000fe200078ec0ff */
[----:B------:R-:W-:Y:S01]  /*ca80*/  IMAD.MOV.U32 R140, RZ, RZ, R82 ;  /* 0x000000ffff8c7224 */ /* 0x000fe200078e0052 */
[----:B------:R-:W-:Y:S02]  /*ca90*/  SHF.R.U32.HI R41, RZ, 0x8, R41 ;  /* 0x00000008ff297819 */ /* 0x000fe40000011629 */
[----:B------:R-:W-:Y:S01]  /*caa0*/  LOP3.LUT R9, R40, 0xff, RZ, 0xc0, !PT ;  /* 0x000000ff28097812 */ /* 0x000fe200078ec0ff */
[----:B------:R-:W-:Y:S01]  /*cab0*/  IMAD.MOV.U32 R82, RZ, RZ, R75 ;  /* 0x000000ffff527224 */ /* 0x000fe200078e004b */
[----:B------:R-:W-:Y:S01]  /*cac0*/  HSET2.LE.AND R75, R28, R143, PT ;  /* 0x0000008f1c4b7233 */ /* 0x000fe20003803000 */
[----:B------:R-:W-:Y:S02]  /*cad0*/  LOP3.LUT R28, R31, UR20, R166, 0x96, !PT ;  /* 0x000000141f1c7c12 */ /* 0x000fe4000f8e96a6 */
[----:B------:R-:W-:Y:S02]  /*cae0*/  PRMT R9, R9, 0x5410, R41 ;  /* 0x0000541009097816 */ /* 0x000fe40000000029 */
[----:B------:R-:W-:-:S02]  /*caf0*/  SHF.R.U32.HI R41, RZ, 0x10, R40 ;  /* 0x00000010ff297819 */ /* 0x000fc40000011628 */
[----:B------:R-:W-:Y:S01]  /*cb00*/  LOP3.LUT R31, R31, UR20, R16, 0x96, !PT ;  /* 0x000000141f1f7c12 */ /* 0x000fe2000f8e9610 */
[--C-:B------:R-:W-:Y:S01]  /*cb10*/  HSET2.LE.AND R56, R25, R143.reuse, PT ;  /* 0x0000008f19387233 */ /* 0x100fe20003803000 */
[----:B------:R-:W-:Y:S01]  /*cb20*/  LOP3.LUT R25, R247, UR18, R30, 0x96, !PT ;  /* 0x00000012f7197c12 */ /* 0x000fe2000f8e961e */
[--C-:B------:R-:W-:Y:S01]  /*cb30*/  HSET2.LE.AND R21, R21, R143.reuse, PT ;  /* 0x0000008f15157233 */ /* 0x100fe20003803000 */
[----:B------:R-:W-:Y:S01]  /*cb40*/  SHF.R.U32.HI R40, RZ, 0x18, R40 ;  /* 0x00000018ff287819 */ /* 0x000fe20000011628 */
[--C-:B------:R-:W-:Y:S01]  /*cb50*/  HSET2.LE.AND R20, R20, R143.reuse, PT ;  /* 0x0000008f14147233 */ /* 0x100fe20003803000 */
[----:B------:R-:W-:Y:S01]  /*cb60*/  LOP3.LUT R41, R41, 0xff, RZ, 0xc0, !PT ;  /* 0x000000ff29297812 */ /* 0x000fe200078ec0ff */
[----:B------:R-:W-:Y:S01]  /*cb70*/  IMAD.WIDE.U32 R42, R31, -0x2daee0ad, RZ ;  /* 0xd2511f531f2a7825 */ /* 0x000fe200078e00ff */
[----:B------:R-:W-:Y:S01]  /*cb80*/  LOP3.LUT R30, R71, UR18, R30, 0x96, !PT ;  /* 0x00000012471e7c12 */ /* 0x000fe2000f8e961e */
[--C-:B------:R-:W-:Y:S02]  /*cb90*/  HSET2.LE.AND R11, R11, R143.reuse, PT ;  /* 0x0000008f0b0b7233 */ /* 0x100fe40003803000 */
[----:B------:R-:W-:Y:S01]  /*cba0*/  IMAD.MOV.U32 R138, RZ, RZ, R65 ;  /* 0x000000ffff8a7224 */ /* 0x000fe200078e0041 */
[--C-:B------:R-:W-:Y:S01]  /*cbb0*/  HSET2.LE.AND R65, R8, R143.reuse, PT ;  /* 0x0000008f08417233 */ /* 0x100fe20003803000 */
[----:B------:R-:W-:Y:S01]  /*cbc0*/  IMAD.MOV.U32 R136, RZ, RZ, R57 ;  /* 0x000000ffff887224 */ /* 0x000fe200078e0039 */
[----:B------:R-:W-:Y:S01]  /*cbd0*/  PRMT R8, R41, 0x5410, R40 ;  /* 0x0000541029087816 */ /* 0x000fe20000000028 */
[----:B------:R-:W-:Y:S01]  /*cbe0*/  HSET2.LE.AND R39, R39, R143, PT ;  /* 0x0000008f27277233 */ /* 0x000fe20003803000 */
[----:B------:R-:W-:Y:S01]  /*cbf0*/  LOP3.LUT R57, R21, R58, RZ, 0xc0, !PT ;  /* 0x0000003a15397212 */ /* 0x000fe200078ec0ff */
[----:B------:R-:W-:Y:S01]  /*cc00*/  IMAD.WIDE.U32 R40, R30, -0x2daee0ad, RZ ;  /* 0xd2511f531e287825 */ /* 0x000fe200078e00ff */
[----:B------:R-:W-:-:S02]  /*cc10*/  LOP3.LUT R58, R20, R80, RZ, 0xc0, !PT ;  /* 0x00000050143a7212 */ /* 0x000fc400078ec0ff */
[----:B------:R-:W-:Y:S01]  /*cc20*/  LOP3.LUT R20, R43, UR17, R208, 0x96, !PT ;  /* 0x000000112b147c12 */ /* 0x000fe2000f8e96d0 */
[----:B------:R-:W-:Y:S01]  /*cc30*/  IMAD.MOV.U32 R141, RZ, RZ, R81 ;  /* 0x000000ffff8d7224 */ /* 0x000fe200078e0051 */
[----:B------:R-:W-:Y:S01]  /*cc40*/  LOP3.LUT R56, R56, R59, RZ, 0xc0, !PT ;  /* 0x0000003b38387212 */ /* 0x000fe200078ec0ff */
[----:B------:R-:W-:Y:S01]  /*cc50*/  IMAD.MOV.U32 R81, RZ, RZ, R72 ;  /* 0x000000ffff517224 */ /* 0x000fe200078e0048 */
[----:B------:R-:W-:Y:S02]  /*cc60*/  LOP3.LUT R59, R11, R77, RZ, 0xc0, !PT ;  /* 0x0000004d0b3b7212 */ /* 0x000fe400078ec0ff */
[----:B------:R-:W-:Y:S01]  /*cc70*/  LOP3.LUT R72, R39, R76, RZ, 0xc0, !PT ;  /* 0x0000004c27487212 */ /* 0x000fe200078ec0ff */
[----:B------:R-:W-:Y:S01]  /*cc80*/  IMAD.MOV.U32 R76, RZ, RZ, R70 ;  /* 0x000000ffff4c7224 */ /* 0x000fe200078e0046 */
[----:B------:R-:W-:Y:S01]  /*cc90*/  LOP3.LUT R11, R41, UR15, R42, 0x96, !PT ;  /* 0x0000000f290b7c12 */ /* 0x000fe2000f8e962a */
[----:B------:R-:W-:Y:S01]  /*cca0*/  IMAD.WIDE.U32 R42, R20, -0x326172a9, RZ ;  /* 0xcd9e8d57142a7825 */ /* 0x000fe200078e00ff */
[----:B------:R-:W-:Y:S03]  /*ccb0*/  STL.64 [R1+0x8], R208 ;  /* 0x000008d001007387 */ /* 0x000fe60000100a00 */
[----:B------:R-:W-:Y:S01]  /*ccc0*/  IMAD.WIDE.U32 R30, R11, -0x326172a9, RZ ;  /* 0xcd9e8d570b1e7825 */ /* 0x000fe200078e00ff */
[----:B------:R-:W-:Y:S01]  /*ccd0*/  LOP3.LUT R20, R43, UR16, R76, 0x96, !PT ;  /* 0x000000102b147c12 */ /* 0x000fe2000f8e964c */
[----:B------:R1:W-:Y:S02]  /*cce0*/  STL.64 [R1], R70 ;  /* 0x0000004601007387 */ /* 0x0003e40000100a00 */
[----:B------:R-:W-:Y:S01]  /*ccf0*/  IMAD.MOV.U32 R77, RZ, RZ, R71 ;  /* 0x000000ffff4d7224 */ /* 0x000fe200078e0047 */
[----:B------:R-:W-:-:S05]  /*cd00*/  LOP3.LUT R11, R31, UR14, R42, 0x96, !PT ;  /* 0x0000000e1f0b7c12 */ /* 0x000fca000f8e962a */
[----:B------:R-:W-:-:S04]  /*cd10*/  IMAD.WIDE.U32 R42, R11, -0x2daee0ad, RZ ;  /* 0xd2511f530b2a7825 */ /* 0x000fc800078e00ff */
[----:B-1----:R-:W-:-:S05]  /*cd20*/  IMAD.WIDE.U32 R70, R20, -0x2daee0ad, RZ ;  /* 0xd2511f5314467825 */ /* 0x002fca00078e00ff */
[----:B------:R-:W-:Y:S02]  /*cd30*/  LOP3.LUT R20, R71, UR13, R40, 0x96, !PT ;  /* 0x0000000d47147c12 */ /* 0x000fe4000f8e9628 */
[----:B------:R-:W-:-:S03]  /*cd40*/  LOP3.LUT R11, R43, UR11, R70, 0x96, !PT ;  /* 0x0000000b2b0b7c12 */ /* 0x000fc6000f8e9646 */
[----:B------:R-:W-:-:S05]  /*cd50*/  IMAD.WIDE.U32 R40, R20, -0x326172a9, RZ ;  /* 0xcd9e8d5714287825 */ /* 0x000fca00078e00ff */
[----:B------:R-:W-:Y:S01]  /*cd60*/  LOP3.LUT R20, R41, UR12, R30, 0x96, !PT ;  /* 0x0000000c29147c12 */ /* 0x000fe2000f8e961e */
[----:B------:R-:W-:-:S04]  /*cd70*/  IMAD.WIDE.U32 R30, R11, -0x326172a9, RZ ;  /* 0xcd9e8d570b1e7825 */ /* 0x000fc800078e00ff */
[----:B------:R-:W-:Y:S01]  /*cd80*/  IMAD.MOV.U32 R71, RZ, RZ, R77 ;  /* 0x000000ffff477224 */ /* 0x000fe200078e004d */
[----:B------:R-:W-:Y:S02]  /*cd90*/  LOP3.LUT R41, R31, UR31, R40, 0x96, !PT ;  /* 0x0000001f1f297c12 */ /* 0x000fe4000f8e9628 */
[C---:B------:R-:W-:Y:S02]  /*cda0*/  LOP3.LUT R40, R30.reuse, 0xffff, RZ, 0xc0, !PT ;  /* 0x0000ffff1e287812 */ /* 0x040fe400078ec0ff */
[----:B------:R-:W-:Y:S02]  /*cdb0*/  LOP3.LUT R77, R30, 0xff, RZ, 0xc0, !PT ;  /* 0x000000ff1e4d7812 */ /* 0x000fe400078ec0ff */
[--C-:B------:R-:W-:Y:S02]  /*cdc0*/  SHF.R.U32.HI R39, RZ, 0x10, R30.reuse ;  /* 0x00000010ff277819 */ /* 0x100fe4000001161e */
[----:B------:R-:W-:Y:S01]  /*cdd0*/  SHF.R.U32.HI R11, RZ, 0x18, R30 ;  /* 0x00000018ff0b7819 */ /* 0x000fe2000001161e */
[----:B------:R-:W-:-:S05]  /*cde0*/  IMAD.WIDE.U32 R30, R20, -0x2daee0ad, RZ ;  /* 0xd2511f53141e7825 */ /* 0x000fca00078e00ff */
[----:B------:R-:W-:Y:S02]  /*cdf0*/  LOP3.LUT R20, R31, UR32, R42, 0x96, !PT ;  /* 0x000000201f147c12 */ /* 0x000fe4000f8e962a */
[C---:B------:R-:W-:Y:S01]  /*ce00*/  LOP3.LUT R42, R41.reuse, 0xffff, RZ, 0xc0, !PT ;  /* 0x0000ffff292a7812 */ /* 0x040fe200078ec0ff */
[----:B------:R-:W-:Y:S01]  /*ce10*/  IMAD.MOV.U32 R70, RZ, RZ, R76 ;  /* 0x000000ffff467224 */ /* 0x000fe200078e004c */
[--C-:B------:R-:W-:Y:S01]  /*ce20*/  HSET2.LE.AND R23, R23, R143.reuse, PT ;  /* 0x0000008f17177233 */ /* 0x100fe20003803000 */
[----:B------:R-:W-:Y:S01]  /*ce30*/  IMAD.MOV.U32 R76, RZ, RZ, R136 ;  /* 0x000000ffff4c7224 */ /* 0x000fe200078e0088 */
[----:B------:R-:W-:Y:S01]  /*ce40*/  SHF.R.U32.HI R42, RZ, 0x8, R42 ;  /* 0x00000008ff2a7819 */ /* 0x000fe2000001162a */
[----:B------:R-:W-:Y:S01]  /*ce50*/  HSET2.LE.AND R22, R22, R143, PT ;  /* 0x0000008f16167233 */ /* 0x000fe20003803000 */
[----:B------:R-:W-:Y:S02]  /*ce60*/  LOP3.LUT R136, R41, 0xff, RZ, 0xc0, !PT ;  /* 0x000000ff29887812 */ /* 0x000fe400078ec0ff */
[----:B------:R-:W-:-:S02]  /*ce70*/  SHF.R.U32.HI R21, RZ, 0x10, R30 ;  /* 0x00000010ff157819 */ /* 0x000fc4000001161e */
[----:B------:R-:W-:Y:S01]  /*ce80*/  LOP3.LUT R65, R65, R137, RZ, 0xc0, !PT ;  /* 0x0000008941417212 */ /* 0x000fe200078ec0ff */
[----:B------:R-:W-:Y:S01]  /*ce90*/  IMAD.MOV.U32 R137, RZ, RZ, R138 ;  /* 0x000000ffff897224 */ /* 0x000fe200078e008a */
[----:B------:R-:W-:Y:S01]  /*cea0*/  LOP3.LUT R75, R75, R69, RZ, 0xc0, !PT ;  /* 0x000000454b4b7212 */ /* 0x000fe200078ec0ff */
[----:B------:R-:W-:Y:S01]  /*ceb0*/  IMAD.MOV.U32 R138, RZ, RZ, R135 ;  /* 0x000000ffff8a7224 */ /* 0x000fe200078e0087 */
[----:B------:R-:W-:Y:S02]  /*cec0*/  PRMT R136, R136, 0x5410, R42 ;  /* 0x0000541088887816 */ /* 0x000fe4000000002a */
[C---:B------:R-:W-:Y:S02]  /*ced0*/  LOP3.LUT R31, R30.reuse, 0xffff, RZ, 0xc0, !PT ;  /* 0x0000ffff1e1f7812 */ /* 0x040fe400078ec0ff */
[----:B------:R-:W-:Y:S02]  /*cee0*/  LOP3.LUT R69, R30, 0xff, RZ, 0xc0, !PT ;  /* 0x000000ff1e457812 */ /* 0x000fe400078ec0ff */
[----:B------:R-:W-:-:S02]  /*cef0*/  LOP3.LUT R42, R23, R53, RZ, 0xc0, !PT ;  /* 0x00000035172a7212 */ /* 0x000fc400078ec0ff */
[----:B------:R-:W-:Y:S01]  /*cf00*/  LOP3.LUT R43, R22, R51, RZ, 0xc0, !PT ;  /* 0x00000033162b7212 */ /* 0x000fe200078ec0ff */
[----:B------:R-:W-:Y:S01]  /*cf10*/  IMAD.WIDE.U32 R22, R28, -0x2daee0ad, RZ ;  /* 0xd2511f531c167825 */ /* 0x000fe200078e00ff */
[----:B------:R-:W-:Y:S02]  /*cf20*/  SHF.R.U32.HI R30, RZ, 0x18, R30 ;  /* 0x00000018ff1e7819 */ /* 0x000fe4000001161e */
[--C-:B------:R-:W-:Y:S02]  /*cf30*/  SHF.R.U32.HI R135, RZ, 0x10, R41.reuse ;  /* 0x00000010ff877819 */ /* 0x100fe40000011629 */
[----:B------:R-:W-:Y:S01]  /*cf40*/  LOP3.LUT R21, R21, 0xff, RZ, 0xc0, !PT ;  /* 0x000000ff15157812 */ /* 0x000fe200078ec0ff */
[--C-:B------:R-:W-:Y:S01]  /*cf50*/  HSET2.LE.AND R29, R29, R143.reuse, PT ;  /* 0x0000008f1d1d7233 */ /* 0x100fe20003803000 */
[----:B------:R-:W-:Y:S01]  /*cf60*/  SHF.R.U32.HI R40, RZ, 0x8, R40 ;  /* 0x00000008ff287819 */ /* 0x000fe20000011628 */
[----:B------:R-:W-:Y:S01]  /*cf70*/  HSET2.LE.AND R24, R24, R143, PT ;  /* 0x0000008f18187233 */ /* 0x000fe20003803000 */
[----:B------:R-:W-:-:S02]  /*cf80*/  SHF.R.U32.HI R41, RZ, 0x18, R41 ;  /* 0x00000018ff297819 */ /* 0x000fc40000011629 */
[----:B------:R-:W-:Y:S02]  /*cf90*/  LOP3.LUT R135, R135, 0xff, RZ, 0xc0, !PT ;  /* 0x000000ff87877812 */ /* 0x000fe400078ec0ff */
[----:B------:R-:W-:Y:S02]  /*cfa0*/  PRMT R30, R21, 0x5410, R30 ;  /* 0x00005410151e7816 */ /* 0x000fe4000000001e */
[----:B------:R-:W-:Y:S02]  /*cfb0*/  LOP3.LUT R21, R23, UR17, R234, 0x96, !PT ;  /* 0x0000001117157c12 */ /* 0x000fe4000f8e96ea */
[----:B------:R-:W-:Y:S02]  /*cfc0*/  PRMT R77, R77, 0x5410, R40 ;  /* 0x000054104d4d7816 */ /* 0x000fe40000000028 */
[----:B------:R-:W-:Y:S02]  /*cfd0*/  PRMT R135, R135, 0x5410, R41 ;  /* 0x0000541087877816 */ /* 0x000fe40000000029 */
[----:B------:R-:W-:Y:S01]  /*cfe0*/  LOP3.LUT R40, R29, R78, RZ, 0xc0, !PT ;  /* 0x0000004e1d287212 */ /* 0x000fe200078ec0ff */
[----:B------:R-:W-:Y:S01]  /*cff0*/  IMAD.WIDE.U32 R28, R25, -0x2daee0ad, RZ ;  /* 0xd2511f53191c7825 */ /* 0x000fe200078e00ff */
[----:B------:R-:W-:-:S03]  /*d000*/  LOP3.LUT R41, R24, R55, RZ, 0xc0, !PT ;  /* 0x0000003718297212 */ /* 0x000fc600078ec0ff */
[----:B------:R-:W-:-:S05]  /*d010*/  IMAD.WIDE.U32 R24, R21, -0x326172a9, RZ ;  /* 0xcd9e8d5715187825 */ /* 0x000fca00078e00ff */
[----:B------:R-:W-:Y:S01]  /*d020*/  LOP3.LUT R21, R25, UR16, R246, 0x96, !PT ;  /* 0x0000001019157c12 */ /* 0x000fe2000f8e96f6 */
[----:B------:R-:W-:Y:S02]  /*d030*/  IMAD.MOV.U32 R51, RZ, RZ, R76 ;  /* 0x000000ffff337224 */ /* 0x000fe400078e004c */
[----:B------:R-:W-:Y:S01]  /*d040*/  IMAD.MOV.U32 R76, RZ, RZ, R52 ;  /* 0x000000ffff4c7224 */ /* 0x000fe200078e0034 */
        /* <DEDUP_REMOVED lines=10> */
[C---:B------:R-:W-:Y:S01]  /*d0f0*/  LOP3.LUT R23, R28.reuse, 0xffff, RZ, 0xc0, !PT ;  /* 0x0000ffff1c177812 */ /* 0x040fe200078ec0ff */
[----:B------:R-:W-:Y:S01]  /*d100*/  IMAD.MOV.U32 R80, RZ, RZ, R54 ;  /* 0x000000ffff507224 */ /* 0x000fe200078e0036 */
[----:B------:R-:W-:Y:S02]  /*d110*/  LOP3.LUT R55, R28, 0xff, RZ, 0xc0, !PT ;  /* 0x000000ff1c377812 */ /* 0x000fe400078ec0ff */
[----:B------:R-:W-:Y:S02]  /*d120*/  SHF.R.U32.HI R23, RZ, 0x8, R23 ;  /* 0x00000008ff177819 */ /* 0x000fe40000011617 */
[----:B------:R-:W-:Y:S02]  /*d130*/  SHF.R.U32.HI R54, RZ, 0x10, R28 ;  /* 0x00000010ff367819 */ /* 0x000fe4000001161c */
[----:B------:R-:W-:Y:S01]  /*d140*/  LOP3.LUT R22, R29, UR31, R52, 0x96, !PT ;  /* 0x0000001f1d167c12 */ /* 0x000fe2000f8e9634 */
[----:B------:R-:W-:Y:S01]  /*d150*/  IMAD.WIDE.U32 R52, R21, -0x2daee0ad, RZ ;  /* 0xd2511f5315347825 */ /* 0x000fe200078e00ff */
[----:B------:R-:W-:-:S02]  /*d160*/  PRMT R55, R55, 0x5410, R23 ;  /* 0x0000541037377816 */ /* 0x000fc40000000017 */
[----:B------:R-:W-:Y:S02]  /*d170*/  SHF.R.U32.HI R23, RZ, 0x18, R28 ;  /* 0x00000018ff177819 */ /* 0x000fe4000001161c */
[----:B------:R-:W-:Y:S02]  /*d180*/  LOP3.LUT R54, R54, 0xff, RZ, 0xc0, !PT ;  /* 0x000000ff36367812 */ /* 0x000fe400078ec0ff */
[----:B------:R-:W-:Y:S02]  /*d190*/  SHF.R.U32.HI R31, RZ, 0x8, R31 ;  /* 0x00000008ff1f7819 */ /* 0x000fe4000001161f */
[----:B------:R-:W-:Y:S02]  /*d1a0*/  PRMT R54, R54, 0x5410, R23 ;  /* 0x0000541036367816 */ /* 0x000fe40000000017 */
[----:B------:R-:W-:Y:S02]  /*d1b0*/  LOP3.LUT R23, R52, 0xffff, RZ, 0xc0, !PT ;  /* 0x0000ffff34177812 */ /* 0x000fe400078ec0ff */
[----:B------:R-:W-:-:S02]  /*d1c0*/  PRMT R69, R69, 0x5410, R31 ;  /* 0x0000541045457816 */ /* 0x000fc4000000001f */
[----:B------:R-:W-:Y:S02]  /*d1d0*/  SHF.R.U32.HI R23, RZ, 0x8, R23 ;  /* 0x00000008ff177819 */ /* 0x000fe40000011617 */
[----:B------:R-:W-:Y:S02]  /*d1e0*/  LOP3.LUT R31, R52, 0xff, RZ, 0xc0, !PT ;  /* 0x000000ff341f7812 */ /* 0x000fe400078ec0ff */
[--C-:B------:R-:W-:Y:S02]  /*d1f0*/  SHF.R.U32.HI R28, RZ, 0x10, R52.reuse ;  /* 0x00000010ff1c7819 */ /* 0x100fe40000011634 */
[----:B------:R-:W-:Y:S02]  /*d200*/  PRMT R31, R31, 0x5410, R23 ;  /* 0x000054101f1f7816 */ /* 0x000fe40000000017 */
[----:B------:R-:W-:Y:S02]  /*d210*/  LOP3.LUT R39, R39, 0xff, RZ, 0xc0, !PT ;  /* 0x000000ff27277812 */ /* 0x000fe400078ec0ff */
[----:B------:R-:W-:-:S02]  /*d220*/  SHF.R.U32.HI R23, RZ, 0x18, R52 ;  /* 0x00000018ff177819 */ /* 0x000fc40000011634 */
[----:B------:R-:W-:Y:S02]  /*d230*/  LOP3.LUT R28, R28, 0xff, RZ, 0xc0, !PT ;  /* 0x000000ff1c1c7812 */ /* 0x000fe400078ec0ff */
[----:B------:R-:W-:Y:S02]  /*d240*/  SHF.R.U32.HI R25, RZ, 0x10, R22 ;  /* 0x00000010ff197819 */ /* 0x000fe40000011616 */
[----:B------:R-:W-:Y:S02]  /*d250*/  PRMT R11, R39, 0x5410, R11 ;  /* 0x00005410270b7816 */ /* 0x000fe4000000000b */
[----:B------:R-:W-:Y:S02]  /*d260*/  LOP3.LUT R21, R53, UR32, R24, 0x96, !PT ;  /* 0x0000002035157c12 */ /* 0x000fe4000f8e9618 */
[----:B------:R-:W-:Y:S02]  /*d270*/  PRMT R28, R28, 0x5410, R23 ;  /* 0x000054101c1c7816 */ /* 0x000fe40000000017 */
[----:B------:R-:W-:-:S02]  /*d280*/  LOP3.LUT R23, R22, 0xffff, RZ, 0xc0, !PT ;  /* 0x0000ffff16177812 */ /* 0x000fc400078ec0ff */
[----:B------:R-:W-:Y:S02]  /*d290*/  LOP3.LUT R39, R22, 0xff, RZ, 0xc0, !PT ;  /* 0x000000ff16277812 */ /* 0x000fe400078ec0ff */
[----:B------:R-:W-:Y:S02]  /*d2a0*/  SHF.R.U32.HI R22, RZ, 0x18, R22 ;  /* 0x00000018ff167819 */ /* 0x000fe40000011616 */
[----:B------:R-:W-:Y:S02]  /*d2b0*/  LOP3.LUT R25, R25, 0xff, RZ, 0xc0, !PT ;  /* 0x000000ff19197812 */ /* 0x000fe400078ec0ff */
[----:B------:R-:W-:Y:S02]  /*d2c0*/  SHF.R.U32.HI R29, RZ, 0x10, R21 ;  /* 0x00000010ff1d7819 */ /* 0x000fe40000011615 */
        /* <DEDUP_REMOVED lines=10> */
[----:B------:R-:W-:Y:S02]  /*d370*/  PRMT R53, R53, 0x5410, R22 ;  /* 0x0000541035357816 */ /* 0x000fe40000000016 */
[--C-:B------:R-:W-:Y:S02]  /*d380*/  SHF.R.U32.HI R22, RZ, 0x10, R20.reuse ;  /* 0x00000010ff167819 */ /* 0x100fe40000011614 */
[----:B------:R-:W-:Y:S02]  /*d390*/  PRMT R24, R24, 0x5410, R21 ;  /* 0x0000541018187816 */ /* 0x000fe40000000015 */
[----:B------:R-:W-:-:S02]  /*d3a0*/  SHF.R.U32.HI R21, RZ, 0x18, R20 ;  /* 0x00000018ff157819 */ /* 0x000fc40000011614 */
[----:B------:R-:W-:Y:S01]  /*d3b0*/  LOP3.LUT R20, R22, 0xff, RZ, 0xc0, !PT ;  /* 0x000000ff16147812 */ /* 0x000fe200078ec0ff */
[----:B------:R-:W-:-:S03]  /*d3c0*/  HSET2.LE.AND R22, R6, R143, PT ;  /* 0x0000008f06167233 */ /* 0x000fc60003803000 */
[----:B------:R-:W-:Y:S02]  /*d3d0*/  PRMT R6, R20, 0x5410, R21 ;  /* 0x0000541014067816 */ /* 0x000fe40000000015 */
[----:B------:R-:W-:Y:S02]  /*d3e0*/  LOP3.LUT R20, R233, UR40, RZ, 0x3c, !PT ;  /* 0x00000028e9147c12 */ /* 0x000fe4000f8e3cff */
[----:B------:R-:W-:Y:S01]  /*d3f0*/  SHF.R.U32.HI R23, RZ, 0x8, R23 ;  /* 0x00000008ff177819 */ /* 0x000fe20000011617 */
[--C-:B------:R-:W-:Y:S02]  /*d400*/  HSET2.LE.AND R13, R13, R143.reuse, PT ;  /* 0x0000008f0d0d7233 */ /* 0x100fe40003803000 */
[----:B------:R-:W-:Y:S01]  /*d410*/  IMAD.WIDE.U32 R20, R20, -0x326172a9, RZ ;  /* 0xcd9e8d5714147825 */ /* 0x000fe200078e00ff */
[----:B------:R-:W-:Y:S01]  /*d420*/  PRMT R39, R39, 0x5410, R23 ;  /* 0x0000541027277816 */ /* 0x000fe20000000017 */
[----:B------:R-:W-:Y:S01]  /*d430*/  HSET2.LE.AND R23, R15, R143, PT ;  /* 0x0000008f0f177233 */ /* 0x000fe20003803000 */
[----:B------:R-:W-:-:S02]  /*d440*/  LOP3.LUT R15, R22, R36, RZ, 0xc0, !PT ;  /* 0x00000024160f7212 */ /* 0x000fc400078ec0ff */
[----:B------:R-:W-:Y:S02]  /*d450*/  LOP3.LUT R13, R13, R46, RZ, 0xc0, !PT ;  /* 0x0000002e0d0d7212 */ /* 0x000fe400078ec0ff */
[----:B------:R-:W-:Y:S01]  /*d460*/  LOP3.LUT R36, R21, UR20, R16, 0x96, !PT ;  /* 0x0000001415247c12 */ /* 0x000fe2000f8e9610 */
[--C-:B------:R-:W-:Y:S01]  /*d470*/  HSET2.LE.AND R7, R7, R143.reuse, PT ;  /* 0x0000008f07077233 */ /* 0x100fe20003803000 */
[--C-:B------:R-:W-:Y:S02]  /*d480*/  LOP3.LUT R16, R247, UR18, R20.reuse, 0x96, !PT ;  /* 0x00000012f7107c12 */ /* 0x100fe4000f8e9614 */
[----:B------:R-:W-:Y:S01]  /*d490*/  LOP3.LUT R46, R71, UR18, R20, 0x96, !PT ;  /* 0x00000012472e7c12 */ /* 0x000fe2000f8e9614 */
[----:B------:R-:W-:Y:S01]  /*d4a0*/  HSET2.LE.AND R20, R19, R143, PT ;  /* 0x0000008f13147233 */ /* 0x000fe20003803000 */
[----:B------:R-:W-:Y:S02]  /*d4b0*/  LOP3.LUT R21, R21, UR20, R166, 0x96, !PT ;  /* 0x0000001415157c12 */ /* 0x000fe4000f8e96a6 */
[----:B------:R-:W-:-:S02]  /*d4c0*/  LOP3.LUT R19, R7, R95, RZ, 0xc0, !PT ;  /* 0x0000005f07137212 */ /* 0x000fc400078ec0ff */
[----:B------:R-:W-:Y:S01]  /*d4d0*/  LOP3.LUT R20, R20, R94, RZ, 0xc0, !PT ;  /* 0x0000005e14147212 */ /* 0x000fe200078ec0ff */
[----:B------:R-:W-:Y:S01]  /*d4e0*/  IMAD.WIDE.U32 R94, R21, -0x2daee0ad, RZ ;  /* 0xd2511f53155e7825 */ /* 0x000fe200078e00ff */
[--C-:B------:R-:W-:Y:S02]  /*d4f0*/  HSET2.LE.AND R18, R18, R143.reuse, PT ;  /* 0x0000008f12127233 */ /* 0x100fe40003803000 */
[--C-:B------:R-:W-:Y:S01]  /*d500*/  HSET2.LE.AND R17, R17, R143.reuse, PT ;  /* 0x0000008f11117233 */ /* 0x100fe20003803000 */
[----:B------:R-:W-:Y:S02]  /*d510*/  LOP3.LUT R22, R23, R134, RZ, 0xc0, !PT ;  /* 0x0000008617167212 */ /* 0x000fe400078ec0ff */
[----:B------:R-:W-:Y:S01]  /*d520*/  LOP3.LUT R7, R95, UR17, R234, 0x96, !PT ;  /* 0x000000115f077c12 */ /* 0x000fe2000f8e96ea */
[----:B------:R-:W-:Y:S01]  /*d530*/  HSET2.LE.AND R14, R14, R143, PT ;  /* 0x0000008f0e0e7233 */ /* 0x000fe20003803000 */
[----:B------:R-:W-:Y:S01]  /*d540*/  LOP3.LUT R23, R18, R133, RZ, 0xc0, !PT ;  /* 0x0000008512177212 */ /* 0x000fe200078ec0ff */
[----:B------:R-:W-:Y:S01]  /*d550*/  IMAD.MOV.U32 R133, RZ, RZ, R71 ;  /* 0x000000ffff857224 */ /* 0x000fe200078e0047 */
[----:B------:R-:W-:Y:S01]  /*d560*/  LOP3.LUT R18, R17, R132, RZ, 0xc0, !PT ;  /* 0x0000008411127212 */ /* 0x000fe200078ec0ff */
[----:B------:R-:W-:-:S02]  /*d570*/  IMAD.MOV.U32 R132, RZ, RZ, R70 ;  /* 0x000000ffff847224 */ /* 0x000fc400078e0046 */
[----:B------:R-:W-:Y:S01]  /*d580*/  IMAD.WIDE.U32 R70, R7, -0x326172a9, RZ ;  /* 0xcd9e8d5707467825 */ /* 0x000fe200078e00ff */
[----:B------:R-:W-:-:S03]  /*d590*/  LOP3.LUT R14, R14, R47, RZ, 0xc0, !PT ;  /* 0x0000002f0e0e7212 */ /* 0x000fc600078ec0ff */
[----:B------:R-:W-:Y:S02]  /*d5a0*/  IMAD.MOV.U32 R47, RZ, RZ, R80 ;  /* 0x000000ffff2f7224 */ /* 0x000fe400078e0050 */
[----:B------:R-:W-:Y:S01]  /*d5b0*/  IMAD.MOV.U32 R78, RZ, RZ, R81 ;  /* 0x000000ffff4e7224 */ /* 0x000fe200078e0051 */
[----:B------:R-:W-:Y:S01]  /*d5c0*/  LOP3.LUT R7, R71, UR16, R246, 0x96, !PT ;  /* 0x0000001047077c12 */ /* 0x000fe2000f8e96f6 */
[----:B------:R-:W-:-:S05]  /*d5d0*/  IMAD.WIDE.U32 R80, R16, -0x2daee0ad, RZ ;  /* 0xd2511f5310507825 */ /* 0x000fca00078e00ff */
        /* <DEDUP_REMOVED lines=10> */
[----:B------:R-:W-:-:S04]  /*d680*/  HSET2.LE.AND R12, R12, R143, PT ;  /* 0x0000008f0c0c7233 */ /* 0x000fc80003803000 */
[C---:B------:R-:W-:Y:S02]  /*d690*/  LOP3.LUT R17, R80.reuse, 0xffff, RZ, 0xc0, !PT ;  /* 0x0000ffff50117812 */ /* 0x040fe400078ec0ff */
[----:B------:R-:W-:Y:S02]  /*d6a0*/  LOP3.LUT R52, R80, 0xff, RZ, 0xc0, !PT ;  /* 0x000000ff50347812 */ /* 0x000fe400078ec0ff */
[----:B------:R-:W-:Y:S01]  /*d6b0*/  SHF.R.U32.HI R17, RZ, 0x8, R17 ;  /* 0x00000008ff117819 */ /* 0x000fe20000011611 */
[----:B------:R-:W-:Y:S01]  /*d6c0*/  IMAD.MOV.U32 R95, RZ, RZ, R209 ;  /* 0x000000ffff5f7224 */ /* 0x000fe200078e00d1 */
[----:B------:R-:W-:Y:S01]  /*d6d0*/  LOP3.LUT R16, R81, UR31, R94, 0x96, !PT ;  /* 0x0000001f51107c12 */ /* 0x000fe2000f8e965e */
[----:B------:R-:W-:Y:S01]  /*d6e0*/  IMAD.MOV.U32 R94, RZ, RZ, R208 ;  /* 0x000000ffff5e7224 */ /* 0x000fe200078e00d0 */
[----:B------:R-:W-:Y:S01]  /*d6f0*/  LOP3.LUT R12, R12, R48, RZ, 0xc0, !PT ;  /* 0x000000300c0c7212 */ /* 0x000fe200078ec0ff */
[----:B------:R-:W-:Y:S01]  /*d700*/  IMAD.MOV.U32 R48, RZ, RZ, R82 ;  /* 0x000000ffff307224 */ /* 0x000fe200078e0052 */
[----:B------:R-:W-:Y:S01]  /*d710*/  PRMT R52, R52, 0x5410, R17 ;  /* 0x0000541034347816 */ /* 0x000fe20000000011 */
[----:B------:R-:W-:Y:S01]  /*d720*/  IMAD.MOV.U32 R81, RZ, RZ, R95 ;  /* 0x000000ffff517224 */ /* 0x000fe200078e005f */
[--C-:B------:R-:W-:Y:S01]  /*d730*/  SHF.R.U32.HI R82, RZ, 0x10, R80.reuse ;  /* 0x00000010ff527819 */ /* 0x100fe20000011650 */
[--C-:B------:R-:W-:Y:S01]  /*d740*/  HSET2.LE.AND R10, R10, R143.reuse, PT ;  /* 0x0000008f0a0a7233 */ /* 0x100fe20003803000 */
[----:B------:R-:W-:Y:S01]  /*d750*/  SHF.R.U32.HI R17, RZ, 0x18, R80 ;  /* 0x00000018ff117819 */ /* 0x000fe20000011650 */
[----:B------:R-:W-:Y:S01]  /*d760*/  IMAD.MOV.U32 R80, RZ, RZ, R94 ;  /* 0x000000ffff507224 */ /* 0x000fe200078e005e */
[--C-:B------:R-:W-:Y:S01]  /*d770*/  HSET2.LE.AND R9, R9, R143.reuse, PT ;  /* 0x0000008f09097233 */ /* 0x100fe20003803000 */
[----:B------:R-:W-:Y:S01]  /*d780*/  IMAD.WIDE.U32 R94, R7, -0x2daee0ad, RZ ;  /* 0xd2511f53075e7825 */ /* 0x000fe200078e00ff */
[----:B------:R-:W-:Y:S01]  /*d790*/  LOP3.LUT R82, R82, 0xff, RZ, 0xc0, !PT ;  /* 0x000000ff52527812 */ /* 0x000fe200078ec0ff */
[----:B------:R-:W-:Y:S01]  /*d7a0*/  HSET2.LE.AND R8, R8, R143, PT ;  /* 0x0000008f08087233 */ /* 0x000fe20003803000 */
[----:B------:R-:W-:Y:S02]  /*d7b0*/  STG.E.U16 [R240.64+0x42], R185 ;  /* 0x000042b9f0007986 */ /* 0x000fe4000c101524 */
[----:B------:R-:W-:-:S02]  /*d7c0*/  LOP3.LUT R21, R94, 0xffff, RZ, 0xc0, !PT ;  /* 0x0000ffff5e157812 */ /* 0x000fc400078ec0ff */
[----:B------:R-:W-:Y:S01]  /*d7d0*/  PRMT R82, R82, 0x5410, R17 ;  /* 0x0000541052527816 */ /* 0x000fe20000000011 */
[----:B------:R-:W-:Y:S01]  /*d7e0*/  IMAD.MOV.U32 R134, RZ, RZ, R76 ;  /* 0x000000ffff867224 */ /* 0x000fe200078e004c */
[----:B------:R-:W-:Y:S01]  /*d7f0*/  LOP3.LUT R17, R95, UR32, R70, 0x96, !PT ;  /* 0x000000205f117c12 */ /* 0x000fe2000f8e9646 */
[----:B------:R-:W-:Y:S01]  /*d800*/  IMAD.MOV.U32 R70, RZ, RZ, R80 ;  /* 0x000000ffff467224 */ /* 0x000fe200078e0050 */
[----:B------:R-:W-:Y:S01]  /*d810*/  SHF.R.U32.HI R21, RZ, 0x8, R21 ;  /* 0x00000008ff157819 */ /* 0x000fe20000011615 */
[--C-:B------:R-:W-:Y:S01]  /*d820*/  HSET2.LE.AND R69, R69, R143.reuse, PT ;  /* 0x0000008f45457233 */ /* 0x100fe20003803000 */
[----:B------:R-:W-:Y:S01]  /*d830*/  LOP3.LUT R7, R94, 0xff, RZ, 0xc0, !PT ;  /* 0x000000ff5e077812 */ /* 0x000fe200078ec0ff */
[--C-:B------:R-:W-:Y:S01]  /*d840*/  HSET2.LE.AND R30, R30, R143.reuse, PT ;  /* 0x0000008f1e1e7233 */ /* 0x100fe20003803000 */
[--C-:B------:R-:W-:Y:S01]  /*d850*/  SHF.R.U32.HI R80, RZ, 0x10, R94.reuse ;  /* 0x00000010ff507819 */ /* 0x100fe2000001165e */
[--C-:B------:R-:W-:Y:S01]  /*d860*/  HSET2.LE.AND R55, R55, R143.reuse, PT ;  /* 0x0000008f37377233 */ /* 0x100fe20003803000 */
[----:B------:R-:W-:Y:S01]  /*d870*/  PRMT R7, R7, 0x5410, R21 ;  /* 0x0000541007077816 */ /* 0x000fe20000000015 */
[--C-:B------:R-:W-:Y:S01]  /*d880*/  HSET2.LE.AND R25, R25, R143.reuse, PT ;  /* 0x0000008f19197233 */ /* 0x100fe20003803000 */
[----:B------:R-:W-:Y:S01]  /*d890*/  SHF.R.U32.HI R21, RZ, 0x18, R94 ;  /* 0x00000018ff157819 */ /* 0x000fe2000001165e */
[--C-:B------:R-:W-:Y:S01]  /*d8a0*/  HSET2.LE.AND R11, R11, R143.reuse, PT ;  /* 0x0000008f0b0b7233 */ /* 0x100fe20003803000 */
[----:B------:R-:W-:Y:S01]  /*d8b0*/  LOP3.LUT R80, R80, 0xff, RZ, 0xc0, !PT ;  /* 0x000000ff50507812 */ /* 0x000fe200078ec0ff */
[----:B------:R-:W-:Y:S01]  /*d8c0*/  HSET2.LE.AND R6, R6, R143, PT ;  /* 0x0000008f06067233 */ /* 0x000fe20003803000 */
[----:B------:R1:W5:Y:S02]  /*d8d0*/  LDL.LU.64 R208, [R1+0x1f0] ;  /* 0x0001f00001d07983 */ /* 0x0003640000300a00 */
[----:B------:R-:W-:-:S02]  /*d8e0*/  PRMT R80, R80, 0x5410, R21 ;  /* 0x0000541050507816 */ /* 0x000fc40000000015 */
[----:B------:R-:W-:Y:S02]  /*d8f0*/  LOP3.LUT R21, R10, R93, RZ, 0xc0, !PT ;  /* 0x0000005d0a157212 */ /* 0x000fe400078ec0ff */
[C---:B------:R-:W-:Y:S01]  /*d900*/  LOP3.LUT R10, R16.reuse, 0xffff, RZ, 0xc0, !PT ;  /* 0x0000ffff100a7812 */ /* 0x040fe200078ec0ff */
[----:B------:R-:W-:Y:S01]  /*d910*/  IMAD.MOV.U32 R71, RZ, RZ, R81 ;  /* 0x000000ffff477224 */ /* 0x000fe200078e0051 */
[----:B------:R-:W-:Y:S02]  /*d920*/  LOP3.LUT R81, R16, 0xff, RZ, 0xc0, !PT ;  /* 0x000000ff10517812 */ /* 0x000fe400078ec0ff */
[----:B------:R-:W-:Y:S01]  /*d930*/  SHF.R.U32.HI R10, RZ, 0x8, R10 ;  /* 0x00000008ff0a7819 */ /* 0x000fe2000001160a */
[----:B------:R-:W-:Y:S01]  /*d940*/  IMAD.MOV.U32 R95, RZ, RZ, R71 ;  /* 0x000000ffff5f7224 */ /* 0x000fe200078e0047 */
[----:B------:R-:W-:Y:S02]  /*d950*/  SHF.R.U32.HI R71, RZ, 0x18, R16 ;  /* 0x00000018ff477819 */ /* 0x000fe40000011610 */
[----:B------:R-:W-:-:S02]  /*d960*/  PRMT R81, R81, 0x5410, R10 ;  /* 0x0000541051517816 */ /* 0x000fc4000000000a */
[----:B------:R-:W-:Y:S02]  /*d970*/  SHF.R.U32.HI R10, RZ, 0x10, R16 ;  /* 0x00000010ff0a7819 */ /* 0x000fe40000011610 */
[----:B------:R-:W-:Y:S02]  /*d980*/  LOP3.LUT R16, R9, R92, RZ, 0xc0, !PT ;  /* 0x0000005c09107212 */ /* 0x000fe400078ec0ff */
[C---:B------:R-:W-:Y:S02]  /*d990*/  LOP3.LUT R9, R17.reuse, 0xffff, RZ, 0xc0, !PT ;  /* 0x0000ffff11097812 */ /* 0x040fe400078ec0ff */
[----:B------:R-:W-:Y:S02]  /*d9a0*/  LOP3.LUT R10, R10, 0xff, RZ, 0xc0, !PT ;  /* 0x000000ff0a0a7812 */ /* 0x000fe400078ec0ff */
[----:B------:R-:W-:Y:S02]  /*d9b0*/  SHF.R.U32.HI R9, RZ, 0x8, R9 ;  /* 0x00000008ff097819 */ /* 0x000fe40000011609 */
[----:B------:R-:W-:-:S02]  /*d9c0*/  LOP3.LUT R76, R17, 0xff, RZ, 0xc0, !PT ;  /* 0x000000ff114c7812 */ /* 0x000fc400078ec0ff */
[----:B------:R-:W-:Y:S01]  /*d9d0*/  PRMT R71, R10, 0x5410, R71 ;  /* 0x000054100a477816 */ /* 0x000fe20000000047 */
[--C-:B------:R-:W-:Y:S01]  /*d9e0*/  HSET2.LE.AND R10, R77, R143.reuse, PT ;  /* 0x0000008f4d0a7233 */ /* 0x100fe20003803000 */
[----:B------:R-:W-:Y:S01]  /*d9f0*/  IMAD.MOV.U32 R94, RZ, RZ, R70 ;  /* 0x000000ffff5e7224 */ /* 0x000fe200078e0046 */
[----:B------:R-:W-:Y:S02]  /*da00*/  PRMT R76, R76, 0x5410, R9 ;  /* 0x000054104c4c7816 */ /* 0x000fe40000000009 */
[--C-:B------:R-:W-:Y:S02]  /*da10*/  SHF.R.U32.HI R9, RZ, 0x10, R17.reuse ;  /* 0x00000010ff097819 */ /* 0x100fe40000011611 */
[----:B------:R-:W-:Y:S02]  /*da20*/  SHF.R.U32.HI R70, RZ, 0x18, R17 ;  /* 0x00000018ff467819 */ /* 0x000fe40000011611 */
[----:B------:R-:W-:Y:S01]  /*da30*/  LOP3.LUT R17, R8, R91, RZ, 0xc0, !PT ;  /* 0x0000005b08117212 */ /* 0x000fe200078ec0ff */
[----:B------:R-:W-:Y:S01]  /*da40*/  HSET2.LE.AND R8, R136, R143, PT ;  /* 0x0000008f88087233 */ /* 0x000fe20003803000 */
[----:B------:R-:W-:Y:S01]  /*da50*/  LOP3.LUT R10, R10, R37, RZ, 0xc0, !PT ;  /* 0x000000250a0a7212 */ /* 0x000fe200078ec0ff */
[----:B------:R-:W-:-:S03]  /*da60*/  IMAD.WIDE.U32 R36, R36, -0x2daee0ad, RZ ;  /* 0xd2511f5324247825 */ /* 0x000fc600078e00ff */
[----:B------:R-:W-:Y:S02]  /*da70*/  LOP3.LUT R8, R8, R34, RZ, 0xc0, !PT ;  /* 0x0000002208087212 */ /* 0x000fe400078ec0ff */
[----:B------:R-:W-:Y:S02]  /*da80*/  LOP3.LUT R34, R37, UR17, R94, 0x96, !PT ;  /* 0x0000001125227c12 */ /* 0x000fe4000f8e965e */
[----:B------:R-:W-:Y:S01]  /*da90*/  LOP3.LUT R9, R9, 0xff, RZ, 0xc0, !PT ;  /* 0x000000ff09097812 */ /* 0x000fe200078ec0ff */
[----:B------:R-:W-:Y:S02]  /*daa0*/  IMAD.MOV.U32 R94, RZ, RZ, R132 ;  /* 0x000000ffff5e7224 */ /* 0x000fe400078e0084 */
[----:B------:R-:W-:Y:S01]  /*dab0*/  IMAD.WIDE.U32 R92, R34, -0x326172a9, RZ ;  /* 0xcd9e8d57225c7825 */ /* 0x000fe200078e00ff */
[----:B------:R-:W-:Y:S01]  /*dac0*/  PRMT R70, R9, 0x5410, R70 ;  /* 0x0000541009467816 */ /* 0x000fe20000000046 */
[----:B------:R-:W-:Y:S02]  /*dad0*/  HSET2.LE.AND R9, R135, R143, PT ;  /* 0x0000008f87097233 */ /* 0x000fe40003803000 */
[----:B------:R-:W-:-:S02]  /*dae0*/  IMAD.MOV.U32 R95, RZ, RZ, R133 ;  /* 0x000000ffff5f7224 */ /* 0x000fc400078e0085 */
[----:B------:R-:W-:Y:S02]  /*daf0*/  IMAD.MOV.U32 R133, RZ, RZ, R134 ;  /* 0x000000ffff857224 */ /* 0x000fe400078e0086 */
[----:B------:R-:W-:Y:S01]  /*db00*/  IMAD.MOV.U32 R134, RZ, RZ, R47 ;  /* 0x000000ffff867224 */ /* 0x000fe200078e002f */
[----:B------:R-:W-:Y:S01]  /*db10*/  LOP3.LUT R34, R93, UR16, R94, 0x96, !PT ;  /* 0x000000105d227c12 */ /* 0x000fe2000f8e965e */
[----:B------:R-:W-:Y:S01]  /*db20*/  IMAD.WIDE.U32 R46, R46, -0x2daee0ad, RZ ;  /* 0xd2511f532e2e7825 */ /* 0x000fe200078e00ff */
[----:B------:R-:W-:-:S04]  /*db30*/  LOP3.LUT R9, R9, R35, RZ, 0xc0, !PT ;  /* 0x0000002309097212 */ /* 0x000fc800078ec0ff */
        /* <DEDUP_REMOVED lines=11> */
[C---:B------:R-:W-:Y:S01]  /*dbf0*/  LOP3.LUT R36, R46.reuse, 0xffff, RZ, 0xc0, !PT ;  /* 0x0000ffff2e247812 */ /* 0x040fe200078ec0ff */
[----:B------:R-:W-:Y:S01]  /*dc00*/  IMAD.MOV.U32 R94, RZ, RZ, R78 ;  /* 0x000000ffff5e7224 */ /* 0x000fe200078e004e */
[----:B------:R-:W-:Y:S02]  /*dc10*/  LOP3.LUT R78, R46, 0xff, RZ, 0xc0, !PT ;  /* 0x000000ff2e4e7812 */ /* 0x000fe400078ec0ff */
[----:B------:R-:W-:Y:S02]  /*dc20*/  SHF.R.U32.HI R36, RZ, 0x8, R36 ;  /* 0x00000008ff247819 */ /* 0x000fe40000011624 */
[----:B------:R-:W-:Y:S02]  /*dc30*/  SHF.R.U32.HI R77, RZ, 0x10, R46 ;  /* 0x00000010ff4d7819 */ /* 0x000fe4000001162e */
[----:B------:R-:W-:-:S02]  /*dc40*/  PRMT R78, R78, 0x5410, R36 ;  /* 0x000054104e4e7816 */ /* 0x000fc40000000024 */
[----:B------:R-:W-:Y:S02]  /*dc50*/  SHF.R.U32.HI R36, RZ, 0x18, R46 ;  /* 0x00000018ff247819 */ /* 0x000fe4000001162e */
        /* <DEDUP_REMOVED lines=8> */
[----:B------:R-:W-:-:S04]  /*dce0*/  LOP3.LUT R36, R36, 0xff, RZ, 0xc0, !PT ;  /* 0x000000ff24247812 */ /* 0x000fc800078ec0ff */
[----:B------:R-:W-:Y:S01]  /*dcf0*/  PRMT R46, R36, 0x5410, R46 ;  /* 0x00005410242e7816 */ /* 0x000fe2000000002e */
[----:B------:R-:W-:-:S05]  /*dd00*/  IMAD.WIDE.U32 R36, R34, -0x2daee0ad, RZ ;  /* 0xd2511f5322247825 */ /* 0x000fca00078e00ff */
[----:B------:R-:W-:-:S04]  /*dd10*/  LOP3.LUT R34, R37, UR32, R92, 0x96, !PT ;  /* 0x0000002025227c12 */ /* 0x000fc8000f8e965c */
[C---:B------:R-:W-:Y:S01]  /*dd20*/  LOP3.LUT R35, R34.reuse, 0xffff, RZ, 0xc0, !PT ;  /* 0x0000ffff22237812 */ /* 0x040fe200078ec0ff */
[----:B------:R-:W-:Y:S01]  /*dd30*/  IMAD.MOV.U32 R132, RZ, RZ, R51 ;  /* 0x000000ffff847224 */ /* 0x000fe200078e0033 */
[----:B------:R-:W-:Y:S02]  /*dd40*/  LOP3.LUT R26, R69, R26, RZ, 0xc0, !PT ;  /* 0x0000001a451a7212 */ /* 0x000fe400078ec0ff */
[----:B------:R-:W-:Y:S02]  /*dd50*/  SHF.R.U32.HI R35, RZ, 0x8, R35 ;  /* 0x00000008ff237819 */ /* 0x000fe40000011623 */
[----:B------:R-:W-:Y:S01]  /*dd60*/  LOP3.LUT R69, R34, 0xff, RZ, 0xc0, !PT ;  /* 0x000000ff22457812 */ /* 0x000fe200078ec0ff */
[----:B------:R-:W-:Y:S01]  /*dd70*/  IMAD.MOV.U32 R95, RZ, RZ, R132 ;  /* 0x000000ffff5f7224 */ /* 0x000fe200078e0084 */
[----:B------:R-:W-:Y:S01]  /*dd80*/  SHF.R.U32.HI R132, RZ, 0x18, R34 ;  /* 0x00000018ff847819 */ /* 0x000fe20000011622 */
[----:B------:R-:W-:Y:S01]  /*dd90*/  IMAD.MOV.U32 R51, RZ, RZ, R170 ;  /* 0x000000ffff337224 */ /* 0x000fe200078e00aa */
[----:B------:R-:W-:Y:S01]  /*dda0*/  PRMT R69, R69, 0x5410, R35 ;  /* 0x0000541045457816 */ /* 0x000fe20000000023 */
[----:B------:R-:W-:Y:S01]  /*ddb0*/  IMAD.MOV.U32 R135, RZ, RZ, R48 ;  /* 0x000000ffff877224 */ /* 0x000fe200078e0030 */
[----:B------:R-:W-:-:S02]  /*ddc0*/  SHF.R.U32.HI R35, RZ, 0x10, R34 ;  /* 0x00000010ff237819 */ /* 0x000fc40000011622 */
[----:B------:R-:W-:Y:S01]  /*ddd0*/  LOP3.LUT R27, R30, R27, RZ, 0xc0, !PT ;  /* 0x0000001b1e1b7212 */ /* 0x000fe200078ec0ff */
[----:B------:R-:W-:Y:S01]  /*dde0*/  IMAD.MOV.U32 R91, RZ, RZ, R229 ;  /* 0x000000ffff5b7224 */ /* 0x000fe200078e00e5 */
[C---:B------:R-:W-:Y:S01]  /*ddf0*/  LOP3.LUT R34, R36.reuse, 0xffff, RZ, 0xc0, !PT ;  /* 0x0000ffff24227812 */ /* 0x040fe200078ec0ff */
[----:B------:R-:W-:Y:S01]  /*de00*/  IMAD.MOV.U32 R136, RZ, RZ, R51 ;  /* 0x000000ffff887224 */ /* 0x000fe200078e0033 */
[----:B------:R-:W-:Y:S01]  /*de10*/  LOP3.LUT R51, R36, 0xff, RZ, 0xc0, !PT ;  /* 0x000000ff24337812 */ /* 0x000fe200078ec0ff */
[--C-:B------:R-:W-:Y:S01]  /*de20*/  HSET2.LE.AND R52, R52, R143.reuse, PT ;  /* 0x0000008f34347233 */ /* 0x100fe20003803000 */
[----:B------:R-:W-:Y:S01]  /*de30*/  SHF.R.U32.HI R34, RZ, 0x8, R34 ;  /* 0x00000008ff227819 */ /* 0x000fe20000011622 */
[--C-:B------:R-:W-:Y:S01]  /*de40*/  HSET2.LE.AND R54, R54, R143.reuse, PT ;  /* 0x0000008f36367233 */ /* 0x100fe20003803000 */
[----:B------:R-:W-:Y:S01]  /*de50*/  SHF.R.U32.HI R48, RZ, 0x10, R36 ;  /* 0x00000010ff307819 */ /* 0x000fe20000011624 */
[--C-:B------:R-:W-:Y:S01]  /*de60*/  HSET2.LE.AND R24, R24, R143.reuse, PT ;  /* 0x0000008f18187233 */ /* 0x100fe20003803000 */
[----:B------:R-:W-:Y:S01]  /*de70*/  LOP3.LUT R35, R35, 0xff, RZ, 0xc0, !PT ;  /* 0x000000ff23237812 */ /* 0x000fe200078ec0ff */
[----:B------:R-:W-:Y:S01]  /*de80*/  HSET2.LE.AND R28, R28, R143, PT ;  /* 0x0000008f1c1c7233 */ /* 0x000fe20003803000 */
[----:B------:R-:W-:-:S02]  /*de90*/  PRMT R51, R51, 0x5410, R34 ;  /* 0x0000541033337816 */ /* 0x000fc40000000022 */
[----:B------:R-:W-:Y:S01]  /*dea0*/  LOP3.LUT R11, R11, R38, RZ, 0xc0, !PT ;  /* 0x000000260b0b7212 */ /* 0x000fe200078ec0ff */
[--C-:B------:R-:W-:Y:S01]  /*deb0*/  HSET2.LE.AND R82, R82, R143.reuse, PT ;  /* 0x0000008f52527233 */ /* 0x100fe20003803000 */
[----:B------:R-:W-:Y:S01]  /*dec0*/  LOP3.LUT R30, R55, R90, RZ, 0xc0, !PT ;  /* 0x0000005a371e7212 */ /* 0x000fe200078ec0ff */
[----:B------:R-:W-:Y:S01]  /*ded0*/  IMAD.MOV.U32 R90, RZ, RZ, R214 ;  /* 0x000000ffff5a7224 */ /* 0x000fe200078e00d6 */
[----:B------:R-:W-:Y:S01]  /*dee0*/  SHF.R.U32.HI R34, RZ, 0x18, R36 ;  /* 0x00000018ff227819 */ /* 0x000fe20000011624 */
[----:B------:R-:W-:Y:S01]  /*def0*/  IMAD.SHL.U32 R214, R5, 0x2, RZ ;  /* 0x0000000205d67824 */ /* 0x000fe200078e00ff */
[----:B------:R-:W-:Y:S01]  /*df00*/  LOP3.LUT R48, R48, 0xff, RZ, 0xc0, !PT ;  /* 0x000000ff30307812 */ /* 0x000fe200078ec0ff */
[--C-:B------:R-:W-:Y:S01]  /*df10*/  HSET2.LE.AND R80, R80, R143.reuse, PT ;  /* 0x0000008f50507233 */ /* 0x100fe20003803000 */
[----:B------:R-:W-:Y:S01]  /*df20*/  PRMT R132, R35, 0x5410, R132 ;  /* 0x0000541023847816 */ /* 0x000fe20000000084 */
[----:B------:R-:W-:Y:S01]  /*df30*/  IMAD.MOV.U32 R35, RZ, RZ, R91 ;  /* 0x000000ffff237224 */ /* 0x000fe200078e005b */
[----:B------:R-:W-:Y:S01]  /*df40*/  PRMT R48, R48, 0x5410, R34 ;  /* 0x0000541030307816 */ /* 0x000fe20000000022 */
[----:B------:R-:W-:Y:S01]  /*df50*/  IMAD.MOV.U32 R91, RZ, RZ, R94 ;  /* 0x000000ffff5b7224 */ /* 0x000fe200078e005e */
[--C-:B------:R-:W-:Y:S01]  /*df60*/  HSET2.LE.AND R81, R81, R143.reuse, PT ;  /* 0x0000008f51517233 */ /* 0x100fe20003803000 */
[----:B------:R-:W-:Y:S01]  /*df70*/  IMAD.MOV.U32 R34, RZ, RZ, R95 ;  /* 0x000000ffff227224 */ /* 0x000fe200078e005f */
[--C-:B------:R-:W-:Y:S01]  /*df80*/  HSET2.LE.AND R76, R76, R143.reuse, PT ;  /* 0x0000008f4c4c7233 */ /* 0x100fe20003803000 */
[----:B------:R-:W2:Y:S01]  /*df90*/  LDSM.16.MT88.4 R92, [R214+0x4000] ;  /* 0x00400000d65c783b */ /* 0x000ea20000004200 */
[--C-:B------:R-:W-:Y:S01]  /*dfa0*/  HSET2.LE.AND R37, R29, R143.reuse, PT ;  /* 0x0000008f1d257233 */ /* 0x100fe20003803000 */
[----:B------:R-:W-:Y:S01]  /*dfb0*/  LOP3.LUT R29, R25, R85, RZ, 0xc0, !PT ;  /* 0x00000055191d7212 */ /* 0x000fe200078ec0ff */
[--C-:B------:R-:W-:Y:S01]  /*dfc0*/  HSET2.LE.AND R38, R31, R143.reuse, PT ;  /* 0x0000008f1f267233 */ /* 0x100fe20003803000 */
[----:B------:R-:W-:Y:S01]  /*dfd0*/  LOP3.LUT R25, R6, R33, RZ, 0xc0, !PT ;  /* 0x0000002106197212 */ /* 0x000fe200078ec0ff */
[--C-:B------:R-:W-:Y:S01]  /*dfe0*/  HSET2.LE.AND R5, R39, R143.reuse, PT ;  /* 0x0000008f27057233 */ /* 0x100fe20003803000 */
[----:B------:R-:W-:Y:S01]  /*dff0*/  LOP3.LUT R6, R52, R68, RZ, 0xc0, !PT ;  /* 0x0000004434067212 */ /* 0x000fe200078ec0ff */
[--C-:B------:R-:W-:Y:S01]  /*e000*/  HSET2.LE.AND R36, R53, R143.reuse, PT ;  /* 0x0000008f35247233 */ /* 0x100fe20003803000 */
[----:B------:R-:W-:Y:S01]  /*e010*/  LOP3.LUT R31, R54, R89, RZ, 0xc0, !PT ;  /* 0x00000059361f7212 */ /* 0x000fe200078ec0ff */
[----:B------:R-:W-:Y:S01]  /*e020*/  IMAD.MOV.U32 R85, RZ, RZ, R34 ;  /* 0x000000ffff557224 */ /* 0x000fe200078e0022 */
[----:B------:R-:W-:Y:S01]  /*e030*/  LOP3.LUT R24, R24, R32, RZ, 0xc0, !PT ;  /* 0x0000002018187212 */ /* 0x000fe200078ec0ff */
[----:B------:R-:W-:Y:S01]  /*e040*/  IMAD.MOV.U32 R68, RZ, RZ, R35 ;  /* 0x000000ffff447224 */ /* 0x000fe200078e0023 */
[----:B------:R-:W-:Y:S01]  /*e050*/  LOP3.LUT R39, R28, R87, RZ, 0xc0, !PT ;  /* 0x000000571c277212 */ /* 0x000fe200078ec0ff */
        /* <DEDUP_REMOVED lines=9> */
[----:B------:R-:W-:Y:S01]  /*e0f0*/  STG.E.U16 [R238.64+0x40], R187 ;  /* 0x000040bbee007986 */ /* 0x000fe2000c101524 */
[----:B------:R-:W-:-:S03]  /*e100*/  HSET2.LE.AND R70, R70, R143, PT ;  /* 0x0000008f46467233 */ /* 0x000fc60003803000 */
[----:B------:R-:W-:Y:S04]  /*e110*/  STG.E.U16 [R238.64+0x42], R186 ;  /* 0x000042baee007986 */ /* 0x000fe8000c101524 */
[----:B------:R1:W5:Y:S01]  /*e120*/  LDL.LU R170, [R1+0x1e8] ;  /* 0x0001e80001aa7983 */ /* 0x0003620000300800 */
[-C--:B--2---:R-:W-:Y:S08]  /*e130*/  HMMA.16816.F32 R32, R60, R92.reuse, RZ ;  /* 0x0000005c3c20723c */ /* 0x084ff000000018ff */
[----:B------:R-:W-:Y:S07]  /*e140*/  HMMA.16816.F32 R52, R72, R92, RZ ;  /* 0x0000005c4834723c */ /* 0x000fee00000018ff */
[----:B------:R-:W-:-:S02]  /*e150*/  IMAD.MOV.U32 R93, RZ, RZ, R213 ;  /* 0x000000ffff5d7224 */ /* 0x000fc400078e00d5 */
[----:B------:R-:W-:Y:S01]  /*e160*/  IMAD R213, R4, 0x2, R214 ;  /* 0x0000000204d57824 */ /* 0x000fe200078e02d6 */
[----:B------:R-:W-:-:S04]  /*e170*/  LOP3.LUT R4, R81, R45, RZ, 0xc0, !PT ;  /* 0x0000002d51047212 */ /* 0x000fc800078ec0ff */
[----:B------:R-:W2:Y:S01]  /*e180*/  LDSM.16.MT88.4 R80, [R213+0x4000] ;  /* 0x00400000d550783b */ /* 0x000ea20000004200 */
[----:B------:R-:W-:Y:S01]  /*e190*/  IMAD.MOV.U32 R87, RZ, RZ, R91 ;  /* 0x000000ffff577224 */ /* 0x000fe200078e005b */
[----:B------:R-:W-:Y:S01]  /*e1a0*/  LOP3.LUT R36, R36, R84, RZ, 0xc0, !PT ;  /* 0x0000005424247212 */ /* 0x000fe200078ec0ff */
[----:B------:R-:W-:Y:S01]  /*e1b0*/  IMAD.MOV.U32 R84, RZ, RZ, R90 ;  /* 0x000000ffff547224 */ /* 0x000fe200078e005a */
[----:B------:R-:W-:Y:S02]  /*e1c0*/  LOP3.LUT R38, R38, R88, RZ, 0xc0, !PT ;  /* 0x0000005826267212 */ /* 0x000fe400078ec0ff */
[----:B------:R-:W-:Y:S01]  /*e1d0*/  LOP3.LUT R160, R76, R160, RZ, 0xc0, !PT ;  /* 0x000000a04ca07212 */ /* 0x000fe200078ec0ff */
[----:B------:R-:W3:Y:S01]  /*e1e0*/  LDSM.16.MT88.4 R88, [R214+0x4400] ;  /* 0x00440000d658783b */ /* 0x000ee20000004200 */
[----:B------:R-:W-:Y:S02]  /*e1f0*/  LOP3.LUT R86, R78, R79, RZ, 0xc0, !PT ;  /* 0x0000004f4e567212 */ /* 0x000fe400078ec0ff */
[----:B------:R-:W-:-:S02]  /*e200*/  LOP3.LUT R87, R77, R87, RZ, 0xc0, !PT ;  /* 0x000000574d577212 */ /* 0x000fc400078ec0ff */
[----:B------:R-:W4:Y:S01]  /*e210*/  LDSM.16.MT88.4 R76, [R213+0x4400] ;  /* 0x00440000d54c783b */ /* 0x000f220000004200 */
[----:B------:R-:W-:Y:S01]  /*e220*/  LOP3.LUT R162, R5, R162, RZ, 0xc0, !PT ;  /* 0x000000a205a27212 */ /* 0x000fe200078ec0ff */
[--C-:B------:R-:W-:Y:S02]  /*e230*/  HSET2.LE.AND R5, R71, R143.reuse, PT ;  /* 0x0000008f47057233 */ /* 0x100fe40003803000 */
[--C-:B------:R-:W-:Y:S02]  /*e240*/  HSET2.LE.AND R51, R51, R143.reuse, PT ;  /* 0x0000008f33337233 */ /* 0x100fe40003803000 */
[----:B------:R-:W-:Y:S01]  /*e250*/  HSET2.LE.AND R48, R48, R143, PT ;  /* 0x0000008f30307233 */ /* 0x000fe20003803000 */
[----:B------:R-:W-:Y:S01]  /*e260*/  IMAD.MOV.U32 R92, RZ, RZ, R84 ;  /* 0x000000ffff5c7224 */ /* 0x000fe200078e0054 */
[----:B------:R-:W-:Y:S02]  /*e270*/  LOP3.LUT R5, R5, R44, RZ, 0xc0, !PT ;  /* 0x0000002c05057212 */ /* 0x000fe400078ec0ff */
[----:B------:R-:W-:-:S02]  /*e280*/  LOP3.LUT R84, R47, R50, RZ, 0xc0, !PT ;  /* 0x000000322f547212 */ /* 0x000fc400078ec0ff */
[----:B------:R-:W-:Y:S02]  /*e290*/  LOP3.LUT R85, R46, R85, RZ, 0xc0, !PT ;  /* 0x000000552e557212 */ /* 0x000fe400078ec0ff */
[----:B------:R-:W-:Y:S02]  /*e2a0*/  LOP3.LUT R150, R51, R150, RZ, 0xc0, !PT ;  /* 0x0000009633967212 */ /* 0x000fe400078ec0ff */
[----:B------:R-:W-:Y:S02]  /*e2b0*/  LOP3.LUT R151, R48, R151, RZ, 0xc0, !PT ;  /* 0x0000009730977212 */ /* 0x000fe400078ec0ff */
[C---:B------:R-:W-:Y:S08]  /*e2c0*/  HMMA.16816.F32 R48, R72.reuse, R94, RZ ;  /* 0x0000005e4830723c */ /* 0x040ff000000018ff */
[C---:B--2---:R-:W-:Y:S08]  /*e2d0*/  HMMA.16816.F32 R44, R72.reuse, R80, RZ ;  /* 0x00000050482c723c */ /* 0x044ff000000018ff */
[----:B------:R-:W-:Y:S01]  /*e2e0*/  HMMA.16816.F32 R72, R72, R82, RZ ;  /* 0x000000524848723c */ /* 0x000fe200000018ff */
[----:B------:R-:W-:Y:S01]  /*e2f0*/  HSET2.LE.AND R69, R69, R143, PT ;  /* 0x0000008f45457233 */ /* 0x000fe20003803000 */
[----:B------:R-:W-:-:S04]  /*e300*/  LOP3.LUT R161, R70, R161, RZ, 0xc0, !PT ;  /* 0x000000a146a17212 */ /* 0x000fc800078ec0ff */
[----:B------:R-:W-:Y:S02]  /*e310*/  LOP3.LUT R148, R69, R148, RZ, 0xc0, !PT ;  /* 0x0000009445947212 */ /* 0x000fe400078ec0ff */
[-C--:B---3--:R-:W-:Y:S08]  /*e320*/  HMMA.16816.F32 R32, R64, R88.reuse, R32 ;  /* 0x000000584020723c */ /* 0x088ff00000001820 */
[C---:B------:R-:W-:Y:S07]  /*e330*/  HMMA.16816.F32 R52, R56.reuse, R88, R52 ;  /* 0x000000583834723c */ /* 0x040fee0000001834 */
[----:B------:R-:W-:Y:S01]  /*e340*/  IMAD.MOV.U32 R89, RZ, RZ, R68 ;  /* 0x000000ffff597224 */ /* 0x000fe200078e0044 */
[C---:B----4-:R-:W-:Y:S08]  /*e350*/  HMMA.16816.F32 R44, R56.reuse, R76, R44 ;  /* 0x0000004c382c723c */ /* 0x050ff0000000182c */
[C---:B------:R-:W-:Y:S08]  /*e360*/  HMMA.16816.F32 R48, R56.reuse, R90, R48 ;  /* 0x0000005a3830723c */ /* 0x040ff00000001830 */
[----:B------:R-:W-:Y:S08]  /*e370*/  HMMA.16816.F32 R56, R56, R78, R72 ;  /* 0x0000004e3838723c */ /* 0x000ff00000001848 */
[C---:B------:R-:W-:Y:S08]  /*e380*/  HMMA.16816.F32 R68, R60.reuse, R80, RZ ;  /* 0x000000503c44723c */ /* 0x040ff000000018ff */
[C---:B------:R-:W-:Y:S08]  /*e390*/  HMMA.16816.F32 R72, R60.reuse, R94, RZ ;  /* 0x0000005e3c48723c */ /* 0x040ff000000018ff */
[----:B------:R-:W-:Y:S01]  /*e3a0*/  HMMA.16816.F32 R60, R60, R82, RZ ;  /* 0x000000523c3c723c */ /* 0x000fe200000018ff */
[----:B------:R-:W2:Y:S07]  /*e3b0*/  LDSM.16.MT88.4 R80, [R214+0x4800] ;  /* 0x00480000d650783b */ /* 0x000eae0000004200 */
[C---:B------:R-:W-:Y:S08]  /*e3c0*/  HMMA.16816.F32 R68, R64.reuse, R76, R68 ;  /* 0x0000004c4044723c */ /* 0x040ff00000001844 */
[C---:B------:R-:W-:Y:S08]  /*e3d0*/  HMMA.16816.F32 R72, R64.reuse, R90, R72 ;  /* 0x0000005a4048723c */ /* 0x040ff00000001848 */
[----:B------:R-:W-:Y:S01]  /*e3e0*/  HMMA.16816.F32 R64, R64, R78, R60 ;  /* 0x0000004e4040723c */ /* 0x000fe2000000183c */
[----:B------:R-:W3:Y:S04]  /*e3f0*/  LDSM.16.MT88.4 R76, [R213+0x4800] ;  /* 0x00480000d54c783b */ /* 0x000ee80000004200 */
[----:B------:R-:W4:Y:S03]  /*e400*/  LDSM.16.MT88.4 R60, [R214+0x4c00] ;  /* 0x004c0000d63c783b */ /* 0x000f260000004200 */
[C---:B--2---:R-:W-:Y:S08]  /*e410*/  HMMA.16816.F32 R52, R40.reuse, R80, R52 ;  /* 0x000000502834723c */ /* 0x044ff00000001834 */
[C---:B------:R-:W-:Y:S08]  /*e420*/  HMMA.16816.F32 R48, R40.reuse, R82, R48 ;  /* 0x000000522830723c */ /* 0x040ff00000001830 */
[C---:B---3--:R-:W-:Y:S08]  /*e430*/  HMMA.16816.F32 R44, R40.reuse, R76, R44 ;  /* 0x0000004c282c723c */ /* 0x048ff0000000182c */
[----:B------:R-:W-:Y:S01]  /*e440*/  HMMA.16816.F32 R40, R40, R78, R56 ;  /* 0x0000004e2828723c */ /* 0x000fe20000001838 */
[----:B------:R-:W2:Y:S07]  /*e450*/  LDSM.16.MT88.4 R56, [R213+0x4c00] ;  /* 0x004c0000d538783b */ /* 0x000eae0000004200 */
[C---:B------:R-:W-:Y:S08]  /*e460*/  HMMA.16816.F32 R32, R20.reuse, R80, R32 ;  /* 0x000000501420723c */ /* 0x040ff00000001820 */
[C---:B------:R-:W-:Y:S08]  /*e470*/  HMMA.16816.F32 R72, R20.reuse, R82, R72 ;  /* 0x000000521448723c */ /* 0x040ff00000001848 */
[C---:B------:R-:W-:Y:S08]  /*e480*/  HMMA.16816.F32 R68, R20.reuse, R76, R68 ;  /* 0x0000004c1444723c */ /* 0x040ff00000001844 */
[----:B------:R-:W-:Y:S01]  /*e490*/  HMMA.16816.F32 R64, R20, R78, R64 ;  /* 0x0000004e1440723c */ /* 0x000fe20000001840 */
[----:B------:R-:W-:Y:S07]  /*e4a0*/  LDSM.16.MT88.4 R20, [R213+0x5000] ;  /* 0x00500000d514783b */ /* 0x000fee0000004200 */
[C---:B----4-:R-:W-:Y:S08]  /*e4b0*/  HMMA.16816.F32 R52, R12.reuse, R60, R52 ;  /* 0x0000003c0c34723c */ /* 0x050ff00000001834 */
[C---:B------:R-:W-:Y:S08]  /*e4c0*/  HMMA.16816.F32 R48, R12.reuse, R62, R48 ;  /* 0x0000003e0c30723c */ /* 0x040ff00000001830 */
[C---:B--2---:R-:W-:Y:S08]  /*e4d0*/  HMMA.16816.F32 R44, R12.reuse, R56, R44 ;  /* 0x000000380c2c723c */ /* 0x044ff0000000182c */
[----:B------:R-:W-:Y:S01]  /*e4e0*/  HMMA.16816.F32 R40, R12, R58, R40 ;  /* 0x0000003a0c28723c */ /* 0x000fe20000001828 */
[----:B------:R-:W2:Y:S07]  /*e4f0*/  LDSM.16.MT88.4 R12, [R214+0x5000] ;  /* 0x00500000d60c783b */ /* 0x000eae0000004200 */
[C---:B------:R-:W-:Y:S08]  /*e500*/  HMMA.16816.F32 R32, R16.reuse, R60, R32 ;  /* 0x0000003c1020723c */ /* 0x040ff00000001820 */
[C---:B------:R-:W-:Y:S08]  /*e510*/  HMMA.16816.F32 R72, R16.reuse, R62, R72 ;  /* 0x0000003e1048723c */ /* 0x040ff00000001848 */
[C---:B------:R-:W-:Y:S08]  /*e520*/  HMMA.16816.F32 R68, R16.reuse, R56, R68 ;  /* 0x000000381044723c */ /* 0x040ff00000001844 */
[----:B------:R-:W-:Y:S01]  /*e530*/  HMMA.16816.F32 R64, R16, R58, R64 ;  /* 0x0000003a1040723c */ /* 0x000fe20000001840 */
[----:B------:R-:W3:Y:S04]  /*e540*/  LDSM.16.MT88.4 R16, [R214+0x5400] ;  /* 0x00540000d610783b */ /* 0x000ee80000004200 */
[----:B------:R-:W4:Y:S03]  /*e550*/  LDSM.16.MT88.4 R56, [R213+0x5400] ;  /* 0x00540000d538783b */ /* 0x000f260000004200 */
[C---:B--2---:R-:W-:Y:S08]  /*e560*/  HMMA.16816.F32 R32, R28.reuse, R12, R32 ;  /* 0x0000000c1c20723c */ /* 0x044ff00000001820 */
[C---:B------:R-:W-:Y:S08]  /*e570*/  HMMA.16816.F32 R72, R28.reuse, R14, R72 ;  /* 0x0000000e1c48723c */ /* 0x040ff00000001848 */
[C---:B------:R-:W-:Y:S08]  /*e580*/  HMMA.16816.F32 R68, R28.reuse, R20, R68 ;  /* 0x000000141c44723c */ /* 0x040ff00000001844 */
[----:B------:R-:W-:Y:S08]  /*e590*/  HMMA.16816.F32 R64, R28, R22, R64 ;  /* 0x000000161c40723c */ /* 0x000ff00000001840 */
[C---:B------:R-:W-:Y:S08]  /*e5a0*/  HMMA.16816.F32 R44, R8.reuse, R20, R44 ;  /* 0x00000014082c723c */ /* 0x040ff0000000182c */
[C---:B------:R-:W-:Y:S08]  /*e5b0*/  HMMA.16816.F32 R52, R8.reuse, R12, R52 ;  /* 0x0000000c0834723c */ /* 0x040ff00000001834 */
[C---:B------:R-:W-:Y:S01]  /*e5c0*/  HMMA.16816.F32 R48, R8.reuse, R14, R48 ;  /* 0x0000000e0830723c */ /* 0x040fe20000001830 */
[----:B------:R-:W2:Y:S07]  /*e5d0*/  LDSM.16.MT88.4 R12, [R214+0x5800] ;  /* 0x00580000d60c783b */ /* 0x000eae0000004200 */
[----:B------:R-:W-:Y:S01]  /*e5e0*/  HMMA.16816.F32 R40, R8, R22, R40 ;  /* 0x000000160828723c */ /* 0x000fe20000001828 */
[----:B------:R-:W1:Y:S01]  /*e5f0*/  LDSM.16.MT88.4 R8, [R213+0x5800] ;  /* 0x00580000d508783b */ /* 0x000e620000004200 */
[----:B------:R-:W-:-:S02]  /*e600*/  IMAD.MOV.U32 R31, RZ, RZ, R159 ;  /* 0x000000ffff1f7224 */ /* 0x000fc400078e009f */
[----:B------:R-:W-:-:S03]  /*e610*/  IMAD.MOV.U32 R20, RZ, RZ, R152 ;  /* 0x000000ffff147224 */ /* 0x000fc600078e0098 */
[----:B------:R-:W-:Y:S02]  /*e620*/  IMAD.MOV.U32 R22, RZ, RZ, R156 ;  /* 0x000000ffff167224 */ /* 0x000fe400078e009c */
[----:B------:R-:W-:Y:S01]  /*e630*/  IMAD.MOV.U32 R23, RZ, RZ, R154 ;  /* 0x000000ffff177224 */ /* 0x000fe200078e009a */
[C---:B---3--:R-:W-:Y:S01]  /*e640*/  HMMA.16816.F32 R32, R36.reuse, R16, R32 ;  /* 0x000000102420723c */ /* 0x048fe20000001820 */
[----:B------:R-:W-:Y:S01]  /*e650*/  IMAD.MOV.U32 R62, RZ, RZ, R93 ;  /* 0x000000ffff3e7224 */ /* 0x000fe200078e005d */
[----:B------:R-:W-:Y:S01]  /*e660*/  STG.E.U16 [R236.64+0x50], R31 ;  /* 0x0000501fec007986 */ /* 0x000fe2000c101524 */
[----:B------:R-:W-:Y:S02]  /*e670*/  IMAD.MOV.U32 R21, RZ, RZ, R135 ;  /* 0x000000ffff157224 */ /* 0x000fe400078e0087 */
[----:B------:R-:W-:Y:S01]  /*e680*/  IMAD.MOV.U32 R60, RZ, RZ, R89 ;  /* 0x000000ffff3c7224 */ /* 0x000fe200078e0059 */
[----:B------:R-:W-:Y:S01]  /*e690*/  STG.E.U16 [R236.64+0x52], R22 ;  /* 0x00005216ec007986 */ /* 0x000fe2000c101524 */
[----:B------:R-:W-:Y:S01]  /*e6a0*/  IMAD.MOV.U32 R63, RZ, RZ, R92 ;  /* 0x000000ffff3f7224 */ /* 0x000fe200078e005c */
[----:B------:R-:W-:Y:S02]  /*e6b0*/  HMMA.16816.F32 R72, R36, R18, R72 ;  /* 0x000000122448723c */ /* 0x000fe40000001848 */
[----:B------:R-:W-:Y:S01]  /*e6c0*/  STG.E.U16 [R242.64+0x50], R23 ;  /* 0x00005017f2007986 */ /* 0x000fe2000c101524 */
[----:B------:R-:W-:-:S03]  /*e6d0*/  IMAD.MOV.U32 R78, RZ, RZ, R157 ;  /* 0x000000ffff4e7224 */ /* 0x000fc600078e009d */
[----:B------:R-:W-:Y:S02]  /*e6e0*/  STG.E.U16 [R242.64+0x52], R20 ;  /* 0x00005214f2007986 */ /* 0x000fe4000c101524 */
[----:B----4-:R-:W-:Y:S01]  /*e6f0*/  HMMA.16816.F32 R68, R36, R56, R68 ;  /* 0x000000382444723c */ /* 0x010fe20000001844 */
[----:B------:R-:W-:Y:S01]  /*e700*/  IMAD.MOV.U32 R61, RZ, RZ, R158 ;  /* 0x000000ffff3d7224 */ /* 0x000fe200078e009e */
[----:B------:R-:W-:Y:S01]  /*e710*/  STG.E.U16 [R240.64+0x50], R182 ;  /* 0x000050b6f0007986 */ /* 0x000fe2000c101524 */
[----:B------:R-:W-:-:S05]  /*e720*/  IMAD.MOV.U32 R76, RZ, RZ, R155 ;  /* 0x000000ffff4c7224 */ /* 0x000fca00078e009b */
[----:B------:R-:W-:Y:S01]  /*e730*/  HMMA.16816.F32 R64, R36, R58, R64 ;  /* 0x0000003a2440723c */ /* 0x000fe20000001840 */
[----:B------:R-:W-:Y:S01]  /*e740*/  STG.E.U16 [R240.64+0x52], R181 ;  /* 0x000052b5f0007986 */ /* 0x000fe2000c101524 */
[----:B------:R-:W-:-:S03]  /*e750*/  IMAD.MOV.U32 R79, RZ, RZ, R153 ;  /* 0x000000ffff4f7224 */ /* 0x000fc600078e0099 */
[----:B------:R-:W-:Y:S04]  /*e760*/  STG.E.U16 [R238.64+0x50], R184 ;  /* 0x000050b8ee007986 */ /* 0x000fe8000c101524 */
[----:B------:R-:W-:Y:S01]  /*e770*/  STG.E.U16 [R238.64+0x52], R183 ;  /* 0x000052b7ee007986 */ /* 0x000fe2000c101524 */
[----:B------:R-:W-:Y:S03]  /*e780*/  HMMA.16816.F32 R44, R24, R56, R44 ;  /* 0x00000038182c723c */ /* 0x000fe6000000182c */
[----:B------:R-:W-:Y:S01]  /*e790*/  STG.E.U16 [R236.64+0x60], R21 ;  /* 0x00006015ec007986 */ /* 0x000fe2000c101524 */
[----:B------:R-:W-:-:S03]  /*e7a0*/  IMAD.MOV.U32 R77, RZ, RZ, R146 ;  /* 0x000000ffff4d7224 */ /* 0x000fc600078e0092 */
[----:B------:R-:W-:Y:S01]  /*e7b0*/  STG.E.U16 [R236.64+0x62], R62 ;  /* 0x0000623eec007986 */ /* 0x000fe2000c101524 */
[----:B------:R-:W-:-:S03]  /*e7c0*/  IMAD.MOV.U32 R83, RZ, RZ, R140 ;  /* 0x000000ffff537224 */ /* 0x000fc600078e008c */
[----:B------:R-:W-:Y:S01]  /*e7d0*/  STG.E.U16 [R242.64+0x60], R63 ;  /* 0x0000603ff2007986 */ /* 0x000fe2000c101524 */
[----:B------:R-:W-:-:S03]  /*e7e0*/  IMAD.MOV.U32 R82, RZ, RZ, R142 ;  /* 0x000000ffff527224 */ /* 0x000fc600078e008e */
[----:B------:R-:W-:Y:S04]  /*e7f0*/  STG.E.U16 [R242.64+0x62], R60 ;  /* 0x0000623cf2007986 */ /* 0x000fe8000c101524 */
[----:B------:R-:W-:Y:S04]  /*e800*/  STG.E.U16 [R240.64+0x60], R178 ;  /* 0x000060b2f0007986 */ /* 0x000fe8000c101524 */
[----:B------:R-:W-:Y:S01]  /*e810*/  STG.E.U16 [R240.64+0x62], R177 ;  /* 0x000062b1f0007986 */ /* 0x000fe2000c101524 */
[C---:B------:R-:W-:Y:S03]  /*e820*/  HMMA.16816.F32 R52, R24.reuse, R16, R52 ;  /* 0x000000101834723c */ /* 0x040fe60000001834 */
[----:B------:R-:W-:Y:S04]  /*e830*/  STG.E.U16 [R238.64+0x60], R180 ;  /* 0x000060b4ee007986 */ /* 0x000fe8000c101524 */
[----:B------:R-:W-:Y:S01]  /*e840*/  STG.E.U16 [R238.64+0x62], R179 ;  /* 0x000062b3ee007986 */ /* 0x000fe2000c101524 */
[C---:B------:R-:W-:Y:S03]  /*e850*/  HMMA.16816.F32 R48, R24.reuse, R18, R48 ;  /* 0x000000121830723c */ /* 0x040fe60000001830 */
[----:B------:R-:W-:Y:S04]  /*e860*/  STG.E.U16 [R236.64+0x70], R61 ;  /* 0x0000703dec007986 */ /* 0x000fe8000c101524 */
[----:B------:R-:W-:Y:S01]  /*e870*/  STG.E.U16 [R236.64+0x72], R78 ;  /* 0x0000724eec007986 */ /* 0x000fe2000c101524 */
[----:B------:R-:W-:Y:S03]  /*e880*/  HMMA.16816.F32 R40, R24, R58, R40 ;  /* 0x0000003a1828723c */ /* 0x000fe60000001828 */
[----:B------:R-:W-:Y:S04]  /*e890*/  STG.E.U16 [R242.64+0x70], R79 ;  /* 0x0000704ff2007986 */ /* 0x000fe8000c101524 */
        /* <DEDUP_REMOVED lines=14> */
[----:B------:R-:W-:Y:S01]  /*e980*/  STG.E.U16 [R236.64+0x92], R245 ;  /* 0x000092f5ec007986 */ /* 0x000fe2000c101524 */
[----:B------:R-:W-:-:S03]  /*e990*/  IMAD.MOV.U32 R81, RZ, RZ, R144 ;  /* 0x000000ffff517224 */ /* 0x000fc600078e0090 */
[----:B------:R-:W-:Y:S01]  /*e9a0*/  STG.E.U16 [R242.64+0x90], R250 ;  /* 0x000090faf2007986 */ /* 0x000fe2000c101524 */
[----:B------:R-:W-:-:S03]  /*e9b0*/  IMAD.MOV.U32 R80, RZ, RZ, R147 ;  /* 0x000000ffff507224 */ /* 0x000fc600078e0093 */
[----:B------:R-:W-:Y:S04]  /*e9c0*/  STG.E.U16 [R242.64+0x92], R249 ;  /* 0x000092f9f2007986 */ /* 0x000fe8000c101524 */
[----:B------:R-:W3:Y:S04]  /*e9d0*/  LDSM.16.MT88.4 R152, [R214+0x5c00] ;  /* 0x005c0000d698783b */ /* 0x000ee80000004200 */
[----:B------:R-:W-:Y:S04]  /*e9e0*/  STG.E.U16 [R240.64+0x90], R126 ;  /* 0x0000907ef0007986 */ /* 0x000fe8000c101524 */
[----:B------:R-:W-:Y:S04]  /*e9f0*/  STG.E.U16 [R240.64+0x92], R125 ;  /* 0x0000927df0007986 */ /* 0x000fe8000c101524 */
[----:B------:R-:W4:Y:S04]  /*ea00*/  LDSM.16.MT88.4 R16, [R213+0x5c00] ;  /* 0x005c0000d510783b */ /* 0x000f280000004200 */
[----:B------:R-:W-:Y:S04]  /*ea10*/  STG.E.U16 [R238.64+0x90], R128 ;  /* 0x00009080ee007986 */ /* 0x000fe8000c101524 */
[----:B------:R-:W-:Y:S01]  /*ea20*/  STG.E.U16 [R238.64+0x92], R127 ;  /* 0x0000927fee007986 */ /* 0x000fe2000c101524 */
[----:B------:R-:W-:-:S03]  /*ea30*/  IMAD.MOV.U32 R88, RZ, RZ, R137 ;  /* 0x000000ffff587224 */ /* 0x000fc600078e0089 */
[----:B------:R-:W-:Y:S01]  /*ea40*/  STG.E.U16 [R236.64+0xa0], R221 ;  /* 0x0000a0ddec007986 */ /* 0x000fe2000c101524 */
[----:B------:R-:W-:-:S03]  /*ea50*/  IMAD.MOV.U32 R89, RZ, RZ, R138 ;  /* 0x000000ffff597224 */ /* 0x000fc600078e008a */
[----:B------:R-:W-:Y:S01]  /*ea60*/  STG.E.U16 [R236.64+0xa2], R220 ;  /* 0x0000a2dcec007986 */ /* 0x000fe2000c101524 */
[----:B--2---:R-:W-:Y:S03]  /*ea70*/  HMMA.16816.F32 R32, R4, R12, R32 ;  /* 0x0000000c0420723c */ /* 0x004fe60000001820 */
[----:B------:R-:W-:Y:S01]  /*ea80*/  STG.E.U16 [R242.64+0xa0], R223 ;  /* 0x0000a0dff2007986 */ /* 0x000fe2000c101524 */
[----:B------:R-:W-:-:S03]  /*ea90*/  IMAD.MOV.U32 R91, RZ, RZ, R136 ;  /* 0x000000ffff5b7224 */ /* 0x000fc600078e0088 */
[----:B------:R-:W-:Y:S01]  /*eaa0*/  STG.E.U16 [R242.64+0xa2], R222 ;  /* 0x0000a2def2007986 */ /* 0x000fe2000c101524 */
[----:B------:R-:W-:Y:S01]  /*eab0*/  HMMA.16816.F32 R72, R4, R14, R72 ;  /* 0x0000000e0448723c */ /* 0x000fe20000001848 */
[----:B------:R-:W-:Y:S02]  /*eac0*/  IMAD.MOV.U32 R92, RZ, RZ, R139 ;  /* 0x000000ffff5c7224 */ /* 0x000fe400078e008b */
[----:B------:R-:W-:Y:S01]  /*ead0*/  STG.E.U16 [R240.64+0xa0], R122 ;  /* 0x0000a07af0007986 */ /* 0x000fe2000c101524 */
[----:B------:R-:W-:-:S03]  /*eae0*/  IMAD.MOV.U32 R90, RZ, RZ, R145 ;  /* 0x000000ffff5a7224 */ /* 0x000fc600078e0091 */
[----:B------:R-:W-:Y:S01]  /*eaf0*/  STG.E.U16 [R240.64+0xa2], R121 ;  /* 0x0000a279f0007986 */ /* 0x000fe2000c101524 */
[----:B-1----:R-:W-:Y:S01]  /*eb00*/  HMMA.16816.F32 R68, R4, R8, R68 ;  /* 0x000000080444723c */ /* 0x002fe20000001844 */
[----:B------:R-:W-:Y:S02]  /*eb10*/  IMAD.MOV.U32 R94, RZ, RZ, R133 ;  /* 0x000000ffff5e7224 */ /* 0x000fe400078e0085 */
[----:B------:R-:W-:Y:S01]  /*eb20*/  STG.E.U16 [R238.64+0xa0], R124 ;  /* 0x0000a07cee007986 */ /* 0x000fe2000c101524 */
[----:B------:R-:W-:-:S03]  /*eb30*/  IMAD.MOV.U32 R95, RZ, RZ, R134 ;  /* 0x000000ffff5f7224 */ /* 0x000fc600078e0086 */
[----:B------:R-:W-:Y:S01]  /*eb40*/  STG.E.U16 [R238.64+0xa2], R123 ;  /* 0x0000a27bee007986 */ /* 0x000fe2000c101524 */
[----:B------:R-:W-:Y:S03]  /*eb50*/  HMMA.16816.F32 R64, R4, R10, R64 ;  /* 0x0000000a0440723c */ /* 0x000fe60000001840 */
[----:B------:R-:W-:Y:S04]  /*eb60*/  STG.E.U16 [R236.64+0xb0], R205 ;  /* 0x0000b0cdec007986 */ /* 0x000fe8000c101524 */
[----:B------:R-:W-:Y:S01]  /*eb70*/  STG.E.U16 [R236.64+0xb2], R204 ;  /* 0x0000b2ccec007986 */ /* 0x000fe2000c101524 */
[----:B------:R-:W-:-:S03]  /*eb80*/  FADD.FTZ R4, R81, R80 ;  /* 0x0000005051047221 */ /* 0x000fc60000010000 */
[----:B------:R-:W-:Y:S01]  /*eb90*/  STG.E.U16 [R242.64+0xb0], R207 ;  /* 0x0000b0cff2007986 */ /* 0x000fe2000c101524 */
[----:B------:R-:W-:-:S03]  /*eba0*/  FADD.FTZ R7, R89, R88 ;  /* 0x0000005859077221 */ /* 0x000fc60000010000 */
[----:B------:R-:W-:Y:S01]  /*ebb0*/  STG.E.U16 [R242.64+0xb2], R206 ;  /* 0x0000b2cef2007986 */ /* 0x000fe2000c101524 */
[----:B------:R-:W-:-:S03]  /*ebc0*/  IMAD.MOV.U32 R93, RZ, RZ, R141 ;  /* 0x000000ffff5d7224 */ /* 0x000fc600078e008d */
[----:B------:R-:W-:Y:S01]  /*ebd0*/  STG.E.U16 [R240.64+0xb0], R118 ;  /* 0x0000b076f0007986 */ /* 0x000fe2000c101524 */
[----:B------:R-:W-:-:S03]  /*ebe0*/  FADD.FTZ R5, R91, R90 ;  /* 0x0000005a5b057221 */ /* 0x000fc60000010000 */
[----:B------:R-:W-:Y:S01]  /*ebf0*/  STG.E.U16 [R240.64+0xb2], R117 ;  /* 0x0000b275f0007986 */ /* 0x000fe2000c101524 */
[----:B------:R-:W-:Y:S01]  /*ec00*/  FADD.FTZ R4, R92, R4 ;  /* 0x000000045c047221 */ /* 0x000fe20000010000 */
[----:B------:R-:W-:Y:S02]  /*ec10*/  HMMA.16816.F32 R44, R84, R8, R44 ;  /* 0x00000008542c723c */ /* 0x000fe4000000182c */
[----:B------:R-:W-:Y:S01]  /*ec20*/  STG.E.U16 [R238.64+0xb0], R120 ;  /* 0x0000b078ee007986 */ /* 0x000fe2000c101524 */
[----:B------:R-:W-:-:S03]  /*ec30*/  FADD.FTZ R6, R95, R94 ;  /* 0x0000005e5f067221 */ /* 0x000fc60000010000 */
[----:B------:R-:W-:Y:S01]  /*ec40*/  STG.E.U16 [R238.64+0xb2], R119 ;  /* 0x0000b277ee007986 */ /* 0x000fe2000c101524 */
[----:B------:R-:W-:-:S03]  /*ec50*/  IADD3 R9, P1, R236, -0x100, RZ ;  /* 0xffffff00ec097810 */ /* 0x000fc60007f3e0ff */
[----:B------:R-:W-:Y:S01]  /*ec60*/  STG.E.U16 [R236.64+0xc0], R201 ;  /* 0x0000c0c9ec007986 */ /* 0x000fe2000c101524 */
[----:B------:R-:W-:-:S03]  /*ec70*/  FADD.FTZ R8, R100, R7 ;  /* 0x0000000764087221 */ /* 0x000fc60000010000 */
[----:B------:R-:W-:Y:S01]  /*ec80*/  STG.E.U16 [R236.64+0xc2], R200 ;  /* 0x0000c2c8ec007986 */ /* 0x000fe2000c101524 */
[----:B------:R-:W-:-:S03]  /*ec90*/  FADD.FTZ R5, R93, R5 ;  /* 0x000000055d057221 */ /* 0x000fc60000010000 */
[----:B------:R-:W-:Y:S01]  /*eca0*/  STG.E.U16 [R242.64+0xc0], R203 ;  /* 0x0000c0cbf2007986 */ /* 0x000fe2000c101524 */
[----:B------:R-:W-:-:S03]  /*ecb0*/  FADD.FTZ R4, R98, R4 ;  /* 0x0000000462047221 */ /* 0x000fc60000010000 */
[----:B------:R-:W-:Y:S01]  /*ecc0*/  STG.E.U16 [R242.64+0xc2], R202 ;  /* 0x0000c2caf2007986 */ /* 0x000fe2000c101524 */
[----:B------:R-:W-:-:S03]  /*ecd0*/  FADD.FTZ R6, R99, R6 ;  /* 0x0000000663067221 */ /* 0x000fc60000010000 */
        /* <DEDUP_REMOVED lines=9> */
[----:B------:R-:W-:Y:S01]  /*ed70*/  STG.E.U16 [R242.64+0xd0], R199 ;  /* 0x0000d0c7f2007986 */ /* 0x000fe2000c101524 */
[----:B------:R-:W-:-:S03]  /*ed80*/  FADD.FTZ R7, R97, R5 ;  /* 0x0000000561077221 */ /* 0x000fc60000010000 */
[----:B------:R-:W-:Y:S01]  /*ed90*/  STG.E.U16 [R242.64+0xd2], R198 ;  /* 0x0000d2c6f2007986 */ /* 0x000fe2000c101524 */
[----:B------:R-:W-:-:S03]  /*eda0*/  FADD.FTZ R5, R96, R6 ;  /* 0x0000000660057221 */ /* 0x000fc60000010000 */
[----:B------:R-:W1:Y:S04]  /*edb0*/  S2R R229, SR_TID.X ;  /* 0x0000000000e57919 */ /* 0x000e680000002100 */
[----:B------:R-:W-:Y:S04]  /*edc0*/  STG.E.U16 [R240.64+0xd0], R110 ;  /* 0x0000d06ef0007986 */ /* 0x000fe8000c101524 */
[----:B------:R-:W-:Y:S04]  /*edd0*/  STG.E.U16 [R240.64+0xd2], R109 ;  /* 0x0000d26df0007986 */ /* 0x000fe8000c101524 */
[----:B------:R-:W-:Y:S04]  /*ede0*/  STG.E.U16 [R238.64+0xd0], R112 ;  /* 0x0000d070ee007986 */ /* 0x000fe8000c101524 */
[----:B------:R-:W-:Y:S04]  /*edf0*/  STG.E.U16 [R238.64+0xd2], R111 ;  /* 0x0000d26fee007986 */ /* 0x000fe8000c101524 */
[----:B------:R-:W-:Y:S04]  /*ee00*/  STL [R1+0x1dc], R9 ;  /* 0x0001dc0901007387 */ /* 0x000fe80000100800 */
[----:B------:R-:W-:Y:S04]  /*ee10*/  STG.E.U16 [R236.64+0xe0], R193 ;  /* 0x0000e0c1ec007986 */ /* 0x000fe8000c101524 */
[----:B------:R-:W-:Y:S04]  /*ee20*/  STG.E.U16 [R236.64+0xe2], R192 ;  /* 0x0000e2c0ec007986 */ /* 0x000fe8000c101524 */
[----:B------:R-:W-:Y:S04]  /*ee30*/  STL [R1+0x1d8], R8 ;  /* 0x0001d80801007387 */ /* 0x000fe80000100800 */
[----:B------:R-:W-:Y:S04]  /*ee40*/  STG.E.U16 [R242.64+0xe0], R195 ;  /* 0x0000e0c3f2007986 */ /* 0x000fe8000c101524 */
[----:B------:R-:W-:Y:S04]  /*ee50*/  STG.E.U16 [R242.64+0xe2], R194 ;  /* 0x0000e2c2f2007986 */ /* 0x000fe8000c101524 */
[----:B------:R2:W-:Y:S04]  /*ee60*/  STL [R1+0x1d4], R4 ;  /* 0x0001d40401007387 */ /* 0x0005e80000100800 */
[----:B------:R1:W-:Y:S04]  /*ee70*/  STG.E.U16 [R240.64+0xe0], R106 ;  /* 0x0000e06af0007986 */ /* 0x0003e8000c101524 */
[----:B------:R1:W-:Y:S04]  /*ee80*/  STG.E.U16 [R240.64+0xe2], R105 ;  /* 0x0000e269f0007986 */ /* 0x0003e8000c101524 */
[----:B------:R1:W-:Y:S04]  /*ee90*/  STG.E.U16 [R238.64+0xe0], R108 ;  /* 0x0000e06cee007986 */ /* 0x0003e8000c101524 */
[----:B------:R1:W-:Y:S04]  /*eea0*/  STG.E.U16 [R238.64+0xe2], R107 ;  /* 0x0000e26bee007986 */ /* 0x0003e8000c101524 */
[----:B------:R1:W-:Y:S01]  /*eeb0*/  STG.E.U16 [R236.64+0xf0], R189 ;  /* 0x0000f0bdec007986 */ /* 0x0003e2000c101524 */
[----:B--2---:R-:W-:-:S03]  /*eec0*/  IADD3.X R4, R237, -0x1, RZ, P1, !PT ;  /* 0xffffffffed047810 */ /* 0x004fc60000ffe4ff */
[----:B------:R2:W-:Y:S04]  /*eed0*/  STG.E.U16 [R236.64+0xf2], R188 ;  /* 0x0000f2bcec007986 */ /* 0x0005e8000c101524 */
[----:B------:R2:W-:Y:S04]  /*eee0*/  STG.E.U16 [R242.64+0xf0], R191 ;  /* 0x0000f0bff2007986 */ /* 0x0005e8000c101524 */
[----:B------:R2:W-:Y:S04]  /*eef0*/  STG.E.U16 [R242.64+0xf2], R190 ;  /* 0x0000f2bef2007986 */ /* 0x0005e8000c101524 */
[----:B------:R2:W-:Y:S04]  /*ef00*/  STL [R1+0x1d0], R7 ;  /* 0x0001d00701007387 */ /* 0x0005e80000100800 */
[----:B------:R2:W-:Y:S04]  /*ef10*/  STG.E.U16 [R240.64+0xf0], R102 ;  /* 0x0000f066f0007986 */ /* 0x0005e8000c101524 */
[----:B------:R2:W-:Y:S04]  /*ef20*/  STG.E.U16 [R240.64+0xf2], R101 ;  /* 0x0000f265f0007986 */ /* 0x0005e8000c101524 */
[----:B------:R2:W-:Y:S01]  /*ef30*/  STL [R1+0x198], R5 ;  /* 0x0001980501007387 */ /* 0x0005e20000100800 */
[----:B------:R-:W-:-:S03]  /*ef40*/  HSET2.LE.AND R132, R132, R143, PT ;  /* 0x0000008f84847233 */ /* 0x000fc60003803000 */
[----:B------:R2:W-:Y:S04]  /*ef50*/  STG.E.U16 [R238.64+0xf0], R104 ;  /* 0x0000f068ee007986 */ /* 0x0005e8000c101524 */
[----:B------:R2:W-:Y:S04]  /*ef60*/  STG.E.U16 [R238.64+0xf2], R103 ;  /* 0x0000f267ee007986 */ /* 0x0005e8000c101524 */
[----:B------:R2:W-:Y:S01]  /*ef70*/  STL [R1+0x1e0], R4 ;  /* 0x0001e00401007387 */ /* 0x0005e20000100800 */
[----:B------:R-:W-:Y:S01]  /*ef80*/  LOP3.LUT R149, R132, R149, RZ, 0xc0, !PT ;  /* 0x0000009584957212 */ /* 0x000fe200078ec0ff */
[----:B-1----:R-:W-:Y:S01]  /*ef90*/  IMAD.SHL.U32 R229, R229, 0x2, RZ ;  /* 0x00000002e5e57824 */ /* 0x002fe200078e00ff */
[----:B---3--:R-:W-:Y:S01]  /*efa0*/  HMMA.16816.F32 R144, R160, R152, R32 ;  /* 0x00000098a090723c */ /* 0x008fe20000001820 */
[----:B------:R-:W-:-:S07]  /*efb0*/  UMOV UR5, UR7 ;  /* 0x0000000700057c82 */ /* 0x000fce0008000000 */
[----:B------:R-:W-:Y:S01]  /*efc0*/  HMMA.16816.F32 R132, R148, R152, R52 ;  /* 0x000000989484723c */ /* 0x000fe20000001834 */
[----:B------:R-:W-:-:S07]  /*efd0*/  LOP3.LUT R229, R229, 0x6, RZ, 0xc0, !PT ;  /* 0x00000006e5e57812 */ /* 0x000fce00078ec0ff */
[C---:B------:R-:W-:Y:S08]  /*efe0*/  HMMA.16816.F32 R136, R148.reuse, R154, R48 ;  /* 0x0000009a9488723c */ /* 0x040ff00000001830 */
[----:B----4-:R-:W-:Y:S08]  /*eff0*/  HMMA.16816.F32 R140, R148, R16, R44 ;  /* 0x00000010948c723c */ /* 0x010ff0000000182c */
[C---:B------:R-:W-:Y:S08]  /*f000*/  HMMA.16816.F32 R152, R160.reuse, R154, R72 ;  /* 0x0000009aa098723c */ /* 0x040ff00000001848 */
[----:B------:R-:W-:Y:S08]  /*f010*/  HMMA.16816.F32 R156, R160, R16, R68 ;  /* 0x00000010a09c723c */ /* 0x000ff00000001844 */
[-C--:B------:R-:W-:Y:S08]  /*f020*/  HMMA.16816.F32 R148, R148, R18.reuse, R40 ;  /* 0x000000129494723c */ /* 0x080ff00000001828 */
[----:B------:R-:W-:Y:S01]  /*f030*/  HMMA.16816.F32 R160, R160, R18, R64 ;  /* 0x00000012a0a0723c */ /* 0x000fe20000001840 */
[----:B------:R-:W-:Y:S11]  /*f040*/  @!P0 BRA `(.L_x_381) ;  /* 0x0000c78000008947 */ /* 0x000ff60003800000 */
[----:B--2---:R-:W2:Y:S04]  /*f050*/  LDL.64 R92, [R1+0x190] ;  /* 0x00019000015c7983 */ /* 0x004ea80000100a00 */
[----:B------:R-:W3:Y:S01]  /*f060*/  LDL R252, [R1+0x178] ;  /* 0x0001780001fc7983 */ /* 0x000ee20000100800 */
[----:B------:R-:W-:Y:S01]  /*f070*/  UIADD3 UR5, UR26, -0x2, URZ ;  /* 0xfffffffe1a057890 */ /* 0x000fe2000fffe03f */
[----:B------:R-:W-:-:S04]  /*f080*/  DEPBAR.LE SB0, 0x0 ;  /* 0x000080000000791a */ /* 0x000fc80000000000 */
[----:B------:R-:W-:Y:S01]  /*f090*/  USHF.R.S32.HI UR10, URZ, 0x1f, UR5 ;  /* 0x0000001f3f0a7899 */ /* 0x000fe20008011405 */
[----:B------:R-:W-:Y:S01]  /*f0a0*/  IMAD.U32 R4, RZ, RZ, UR5 ;  /* 0x00000005ff047e24 */ /* 0x000fe2000f8e00ff */
[----:B------:R-:W-:Y:S01]  /*f0b0*/  UIMAD UR7, UR22, UR5, URZ ;  /* 0x00000005160772a4 */ /* 0x000fe2000f8e023f */
[----:B------:R-:W-:Y:S01]  /*f0c0*/  IMAD.U32 R9, RZ, RZ, UR4 ;  /* 0x00000004ff097e24 */ /* 0x000fe2000f8e00ff */
[----:B------:R-:W-:Y:S01]  /*f0d0*/  UISETP.GE.AND UP0, UPT, UR26, 0x3, UPT ;  /* 0x000000031a00788c */ /* 0x000fe2000bf06270 */
[----:B-----5:R-:W-:Y:S01]  /*f0e0*/  IMAD.WIDE.U32 R10, R4, UR33, R226 ;  /* 0x00000021040a7c25 */ /* 0x020fe2000f8e00e2 */
[----:B------:R-:W-:-:S03]  /*f0f0*/  UIMAD UR7, UR10, UR33, UR7 ;  /* 0x000000210a0772a4 */ /* 0x000fc6000f8e0207 */
[----:B------:R-:W-:Y:S02]  /*f100*/  IMAD.U32 R8, RZ, RZ, UR4 ;  /* 0x00000004ff087e24 */ /* 0x000fe4000f8e00ff */
[----:B------:R-:W-:Y:S01]  /*f110*/  IMAD.U32 R4, RZ, RZ, UR4 ;  /* 0x00000004ff047e24 */ /* 0x000fe2000f8e00ff */
[----:B------:R-:W-:Y:S01]  /*f120*/  IADD3 R11, R11, UR7, RZ ;  /* 0x000000070b0b7c10 */ /* 0x000fe2000fffe0ff */
[----:B------:R-:W-:Y:S01]  /*f130*/  BAR.SYNC.DEFER_BLOCKING 0x0 ;  /* 0x0000000000007b1d */ /* 0x000fe20000010000 */
[----:B--2---:R-:W-:-:S13]  /*f140*/  ISETP.GE.AND P1, PT, R92, c[0x0][0x220], PT ;  /* 0x000088005c007a0c */ /* 0x004fda0003f26270 */
[----:B------:R-:W-:Y:S01]  /*f150*/  @!P1 IMAD.MOV.U32 R5, RZ, RZ, c[0x0][0x1a4] ;  /* 0x00006900ff059624 */ /* 0x000fe200078e00ff */
[----:B------:R-:W-:Y:S01]  /*f160*/  @!P1 LEA R9, P2, R9, R10, 0x6 ;  /* 0x0000000a09099211 */ /* 0x000fe200078430ff */
[----:B---3--:R-:W-:Y:S01]  /*f170*/  @P1 STS [R252+0x4000], RZ ;  /* 0x004000fffc001388 */ /* 0x008fe20000000800 */
[C---:B------:R-:W-:Y:S02]  /*f180*/  @!P1 IADD3 R7, P0, R10.reuse, UR35, RZ ;  /* 0x000000230a079c10 */ /* 0x040fe4000ff1e0ff */
[----:B------:R-:W-:Y:S01]  /*f190*/  @!P1 LEA R16, P3, R10, c[0x0][0x170], 0x1 ;  /* 0x00005c000a109a11 */ /* 0x000fe200078608ff */
[----:B------:R-:W-:Y:S01]  /*f1a0*/  @P1 STS [R252+0x4004], RZ ;  /* 0x004004fffc001388 */ /* 0x000fe20000000800 */
[----:B------:R-:W-:Y:S01]  /*f1b0*/  @!P1 LEA.HI.X R8, R8, R11, R5, 0x6, P2 ;  /* 0x0000000b08089211 */ /* 0x000fe200010f3405 */
[----:B------:R-:W-:Y:S01]  /*f1c0*/  @!P1 IMAD R5, R5, 0x60, RZ ;  /* 0x0000006005059824 */ /* 0x000fe200078e02ff */
[----:B------:R-:W-:Y:S01]  /*f1d0*/  @!P1 IADD3.X R6, R11, UR23, RZ, P0, !PT ;  /* 0x000000170b069c10 */ /* 0x000fe200087fe4ff */
[----:B------:R-:W-:Y:S01]  /*f1e0*/  @P1 STS.64 [R252+0x4008], RZ ;  /* 0x004008fffc001388 */ /* 0x000fe20000000a00 */
[--C-:B------:R-:W-:Y:S01]  /*f1f0*/  @!P1 LEA.HI.X R17, R10, c[0x0][0x174], R11.reuse, 0x1, P3 ;  /* 0x00005d000a119a11 */ /* 0x100fe200018f0c0b */
[----:B------:R-:W-:Y:S01]  /*f200*/  @!P1 IMAD.WIDE.U32 R10, R4, 0x60, R10 ;  /* 0x00000060040a9825 */ /* 0x000fe200078e000a */
[----:B------:R-:W-:-:S02]  /*f210*/  @!P1 LEA R12, P0, R9, c[0x0][0x170], 0x1 ;  /* 0x00005c00090c9a11 */ /* 0x000fc400078008ff */
[----:B------:R-:W-:Y:S01]  /*f220*/  @!P1 LEA R14, P2, R7, c[0x0][0x170], 0x1 ;  /* 0x00005c00070e9a11 */ /* 0x000fe200078408ff */
[----:B------:R-:W-:Y:S01]  /*f230*/  @!P1 IMAD.IADD R5, R5, 0x1, R11 ;  /* 0x0000000105059824 */ /* 0x000fe200078e020b */
[----:B------:R-:W-:Y:S01]  /*f240*/  @!P1 LEA.HI.X R13, R9, c[0x0][0x174], R8, 0x1, P0 ;  /* 0x00005d00090d9a11 */ /* 0x000fe200000f0c08 */
[----:B------:R-:W-:Y:S01]  /*f250*/  @!PT LDS RZ, [RZ] ;  /* 0x00000000fffff984 */ /* 0x000fe20000000800 */
[----:B------:R-:W-:Y:S01]  /*f260*/  @!PT LDS RZ, [RZ] ;  /* 0x00000000fffff984 */ /* 0x000fe20000000800 */
[----:B------:R-:W-:Y:S01]  /*f270*/  @!PT LDS RZ, [RZ] ;  /* 0x00000000fffff984 */ /* 0x000fe20000000800 */
[----:B------:R1:W-:Y:S01]  /*f280*/  @!P1 LDGSTS.E.BYPASS.LTC128B.128 [R252+0x4000], [R16.64] ;  /* 0x0400000010fc9fae */ /* 0x0003e2000b901d64 */
[----:B------:R-:W-:Y:S02]  /*f290*/  @!P1 LEA.HI.X R15, R7, c[0x0][0x174], R6, 0x1, P2 ;  /* 0x00005d00070f9a11 */ /* 0x000fe400010f0c06 */
[C---:B------:R-:W-:Y:S01]  /*f2a0*/  @!P1 LEA R4, P0, R10.reuse, c[0x0][0x170], 0x1 ;  /* 0x00005c000a049a11 */ /* 0x040fe200078008ff */
[----:B------:R-:W-:Y:S03]  /*f2b0*/  @P1 STS.128 [R252+0x4800], RZ ;  /* 0x004800fffc001388 */ /* 0x000fe60000000c00 */
[----:B------:R-:W-:Y:S01]  /*f2c0*/  @!P1 LEA.HI.X R5, R10, c[0x0][0x174], R5, 0x1, P0 ;  /* 0x00005d000a059a11 */ /* 0x000fe200000f0c05 */
[----:B------:R-:W-:Y:S01]  /*f2d0*/  @!PT LDS RZ, [RZ] ;  /* 0x00000000fffff984 */ /* 0x000fe20000000800 */
[----:B------:R-:W-:Y:S01]  /*f2e0*/  @!PT LDS RZ, [RZ] ;  /* 0x00000000fffff984 */ /* 0x000fe20000000800 */
[----:B------:R-:W-:Y:S01]  /*f2f0*/  @!PT LDS RZ, [RZ] ;  /* 0x00000000fffff984 */ /* 0x000fe20000000800 */
[----:B------:R2:W-:Y:S01]  /*f300*/  @!P1 LDGSTS.E.BYPASS.LTC128B.128 [R252+0x4800], [R14.64] ;  /* 0x048000000efc9fae */ /* 0x0005e2000b901d64 */
[----:B------:R-:W-:-:S03]  /*f310*/  PLOP3.LUT P0, PT, PT, PT, UP0, 0x80, 0x0 ;  /* 0x000000000000781c */ /* 0x000fc60003f0f008 */
        /* <DEDUP_REMOVED lines=16> */
[----:B---3--:R-:W3:Y:S04]  /*f420*/  LDSM.16.M88.4 R4, [R218+0x1000] ;  /* 0x00100000da04783b */ /* 0x008ee80000000200 */
[----:B------:R-:W1:Y:S04]  /*f430*/  LDSM.16.M88.4 R176, [R217+0x3800] ;  /* 0x00380000d9b0783b */ /* 0x000e680000000200 */
[----:B------:R-:W4:Y:S04]  /*f440*/  LDSM.16.M88.4 R128, [R217+0x3c00] ;  /* 0x003c0000d980783b */ /* 0x000f280000000200 */
[----:B------:R-:W-:Y:S04]  /*f450*/  LDSM.16.M88.4 R200, [R215] ;  /* 0x00000000d7c8783b */ /* 0x000fe80000000200 */
[----:B------:R-:W1:Y:S04]  /*f460*/  LDSM.16.M88.4 R72, [R216+0x1000] ;  /* 0x00100000d848783b */ /* 0x000e680000000200 */
[----:B------:R-:W1:Y:S04]  /*f470*/  LDSM.16.M88.4 R120, [R212] ;  /* 0x00000000d478783b */ /* 0x000e680000000200 */
[----:B------:R-:W1:Y:S04]  /*f480*/  LDSM.16.M88.4 R116, [R211] ;  /* 0x00000000d374783b */ /* 0x000e680000000200 */
[----:B------:R-:W1:Y:S04]  /*f490*/  LDSM.16.M88.4 R112, [R210] ;  /* 0x00000000d270783b */ /* 0x000e680000000200 */
[----:B------:R-:W1:Y:S04]  /*f4a0*/  LDSM.16.M88.4 R108, [R209] ;  /* 0x00000000d16c783b */ /* 0x000e680000000200 */
[----:B------:R-:W1:Y:S04]  /*f4b0*/  LDSM.16.M88.4 R104, [R208] ;  /* 0x00000000d068783b */ /* 0x000e680000000200 */
[----:B------:R-:W1:Y:S01]  /*f4c0*/  LDSM.16.M88.4 R100, [R171] ;  /* 0x00000000ab64783b */ /* 0x000e620000000200 */
[C---:B---3--:R-:W-:Y:S03]  /*f4d0*/  HMMA.16816.F32 R64, R4.reuse, R204, RZ ;  /* 0x000000cc0440723c */ /* 0x048fe600000018ff */
[----:B------:R-:W3:Y:S04]  /*f4e0*/  LDSM.16.M88.4 R96, [R170] ;  /* 0x00000000aa60783b */ /* 0x000ee80000000200 */
[----:B------:R-:W1:Y:S01]  /*f4f0*/  LDSM.16.M88.4 R172, [R218] ;  /* 0x00000000daac783b */ /* 0x000e620000000200 */
[C---:B------:R-:W-:Y:S03]  /*f500*/  HMMA.16816.F32 R56, R4.reuse, R196, RZ ;  /* 0x000000c40438723c */ /* 0x040fe600000018ff */
[----:B------:R-:W1:Y:S04]  /*f510*/  LDSM.16.M88.4 R124, [R216] ;  /* 0x00000000d87c783b */ /* 0x000e680000000200 */
[----:B------:R-:W0:Y:S01]  /*f520*/  LDGDEPBAR ;  /* 0x00000000000079af */ /* 0x000e220000000000 */
[C---:B------:R-:W-:Y:S08]  /*f530*/  HMMA.16816.F32 R48, R4.reuse, R192, RZ ;  /* 0x000000c00430723c */ /* 0x040ff000000018ff */
[C---:B------:R-:W-:Y:S08]  /*f540*/  HMMA.16816.F32 R40, R4.reuse, R188, RZ ;  /* 0x000000bc0428723c */ /* 0x040ff000000018ff */
[----:B------:R-:W-:Y:S01]  /*f550*/  HMMA.16816.F32 R32, R4, R184, RZ ;  /* 0x000000b80420723c */ /* 0x000fe200000018ff */
[----:B------:R-:W-:-:S07]  /*f560*/  DEPBAR.LE SB0, 0x0 ;  /* 0x000080000000791a */ /* 0x000fce0000000000 */
[C---:B------:R-:W-:Y:S08]  /*f570*/  HMMA.16816.F32 R24, R4.reuse, R180, RZ ;  /* 0x000000b40418723c */ /* 0x040ff000000018ff */
[C---:B-1----:R-:W-:Y:S08]  /*f580*/  HMMA.16816.F32 R16, R4.reuse, R176, RZ ;  /* 0x000000b00410723c */ /* 0x042ff000000018ff */
[C---:B----4-:R-:W-:Y:S08]  /*f590*/  HMMA.16816.F32 R8, R4.reuse, R128, RZ ;  /* 0x000000800408723c */ /* 0x050ff000000018ff */
[C---:B------:R-:W-:Y:S08]  /*f5a0*/  HMMA.16816.F32 R60, R4.reuse, R206, RZ ;  /* 0x000000ce043c723c */ /* 0x040ff000000018ff */
[C---:B------:R-:W-:Y:S08]  /*f5b0*/  HMMA.16816.F32 R52, R4.reuse, R198, RZ ;  /* 0x000000c60434723c */ /* 0x040ff000000018ff */
[C---:B------:R-:W-:Y:S08]  /*f5c0*/  HMMA.16816.F32 R44, R4.reuse, R194, RZ ;  /* 0x000000c2042c723c */ /* 0x040ff000000018ff */
[C---:B------:R-:W-:Y:S08]  /*f5d0*/  HMMA.16816.F32 R36, R4.reuse, R190, RZ ;  /* 0x000000be0424723c */ /* 0x040ff000000018ff */
[C---:B------:R-:W-:Y:S08]  /*f5e0*/  HMMA.16816.F32 R28, R4.reuse, R186, RZ ;  /* 0x000000ba041c723c */ /* 0x040ff000000018ff */
[C---:B------:R-:W-:Y:S08]  /*f5f0*/  HMMA.16816.F32 R20, R4.reuse, R182, RZ ;  /* 0x000000b60414723c */ /* 0x040ff000000018ff */
[C---:B--2---:R-:W-:Y:S08]  /*f600*/  HMMA.16816.F32 R12, R4.reuse, R178, RZ ;  /* 0x000000b2040c723c */ /* 0x044ff000000018ff */
[----:B------:R-:W-:Y:S08]  /*f610*/  HMMA.16816.F32 R4, R4, R130, RZ ;  /* 0x000000820404723c */ /* 0x000ff000000018ff */
[C---:B------:R-:W-:Y:S08]  /*f620*/  HMMA.16816.F32 R64, R72.reuse, R200, R64 ;  /* 0x000000c84840723c */ /* 0x040ff00000001840 */
[C---:B------:R-:W-:Y:S08]  /*f630*/  HMMA.16816.F32 R56, R72.reuse, R120, R56 ;  /* 0x000000784838723c */ /* 0x040ff00000001838 */
[C---:B------:R-:W-:Y:S08]  /*f640*/  HMMA.16816.F32 R48, R72.reuse, R116, R48 ;  /* 0x000000744830723c */ /* 0x040ff00000001830 */
        /* <DEDUP_REMOVED lines=46> */
[----:B------:R-:W-:Y:S05]  /*f930*/  @!P0 BRA `(.L_x_382) ;  /* 0x000003a000008947 */ /* 0x000fea0003800000 */
[----:B------:R-:W2:Y:S01]  /*f940*/  LDL.64 R248, [R1+0x188] ;  /* 0x0001880001f87983 */ /* 0x000ea20000100a00 */
[----:B------:R-:W-:Y:S01]  /*f950*/  UIADD3 UR7, UR26, -0x3, URZ ;  /* 0xfffffffd1a077890 */ /* 0x000fe2000fffe03f */
[----:B------:R-:W-:Y:S01]  /*f960*/  IMAD.U32 R99, RZ, RZ, UR6 ;  /* 0x00000006ff637e24 */ /* 0x000fe2000f8e00ff */
[----:B------:R-:W-:Y:S01]  /*f970*/  BSSY B0, `(.L_x_383) ;  /* 0x0000035000007945 */ /* 0x000fe20003800000 */
[----:B------:R-:W-:Y:S01]  /*f980*/  IMAD.U32 R97, RZ, RZ, UR6 ;  /* 0x00000006ff617e24 */ /* 0x000fe2000f8e00ff */
[----:B------:R-:W-:Y:S01]  /*f990*/  USHF.R.S32.HI UR4, URZ, 0x1f, UR7 ;  /* 0x0000001f3f047899 */ /* 0x000fe20008011407 */
[----:B------:R-:W-:Y:S01]  /*f9a0*/  @!P1 IMAD.MOV.U32 R101, RZ, RZ, c[0x0][0x19c] ;  /* 0x00006700ff659624 */ /* 0x000fe200078e00ff */
[----:B------:R1:W-:Y:S01]  /*f9b0*/  @P1 STS [R252+0x2000], RZ ;  /* 0x002000fffc001388 */ /* 0x0003e20000000800 */
[----:B------:R-:W-:Y:S01]  /*f9c0*/  IMAD.U32 R96, RZ, RZ, UR7 ;  /* 0x00000007ff607e24 */ /* 0x000fe2000f8e00ff */
[----:B------:R-:W-:Y:S01]  /*f9d0*/  UIMAD UR7, UR8, UR7, URZ ;  /* 0x00000007080772a4 */ /* 0x000fe2000f8e023f */
[----:B------:R-:W-:Y:S01]  /*f9e0*/  IMAD.U32 R98, RZ, RZ, UR6 ;  /* 0x00000006ff627e24 */ /* 0x000fe2000f8e00ff */
[----:B------:R1:W-:Y:S01]  /*f9f0*/  @P1 STS [R252+0x2004], RZ ;  /* 0x002004fffc001388 */ /* 0x0003e20000000800 */
[----:B------:R-:W-:Y:S01]  /*fa00*/  @!P1 IMAD.MOV.U32 R100, RZ, RZ, c[0x0][0x19c] ;  /* 0x00006700ff649624 */ /* 0x000fe200078e00ff */
[----:B------:R-:W-:-:S02]  /*fa10*/  UIMAD UR4, UR4, UR9, UR7 ;  /* 0x00000009040472a4 */ /* 0x000fc4000f8e0207 */
[----:B------:R1:W-:Y:S01]  /*fa20*/  @P1 STS.64 [R252+0x2008], RZ ;  /* 0x002008fffc001388 */ /* 0x0003e20000000a00 */
[----:B--2---:R-:W-:-:S04]  /*fa30*/  IMAD.WIDE.U32 R102, R96, UR9, R248 ;  /* 0x0000000960667c25 */ /* 0x004fc8000f8e00f8 */
[----:B------:R-:W-:Y:S01]  /*fa40*/  IMAD.U32 R96, RZ, RZ, UR6 ;  /* 0x00000006ff607e24 */ /* 0x000fe2000f8e00ff */
[-C--:B------:R-:W-:Y:S02]  /*fa50*/  @!P1 LEA R99, P3, R99, R102.reuse, 0x5 ;  /* 0x0000006663639211 */ /* 0x080fe400078628ff */
[----:B------:R-:W-:Y:S02]  /*fa60*/  IADD3 R105, R103, UR4, RZ ;  /* 0x0000000467697c10 */ /* 0x000fe4000fffe0ff */
[----:B------:R-:W-:Y:S02]  /*fa70*/  @!P1 LEA R97, P2, R97, R102, 0x6 ;  /* 0x0000006661619211 */ /* 0x000fe400078430ff */
[----:B------:R-:W-:Y:S02]  /*fa80*/  @!P1 LEA R108, P4, R102, c[0x0][0x168], 0x1 ;  /* 0x00005a00666c9a11 */ /* 0x000fe400078808ff */
[----:B------:R-:W-:Y:S02]  /*fa90*/  @!P1 LEA.HI.X R98, R98, R105, R101, 0x5, P3 ;  /* 0x0000006962629211 */ /* 0x000fe400018f2c65 */
[----:B------:R-:W-:-:S02]  /*faa0*/  @!P1 LEA R106, P3, R99, c[0x0][0x168], 0x1 ;  /* 0x00005a00636a9a11 */ /* 0x000fc400078608ff */
        /* <DEDUP_REMOVED lines=33> */
.L_x_384:
[----:B------:R-:W-:Y:S05]  /*fcc0*/  BSYNC B0 ;  /* 0x0000000000007941 */ /* 0x000fea0003800000 */
.L_x_383:
[----:B------:R-:W0:Y:S02]  /*fcd0*/  LDGDEPBAR ;  /* 0x00000000000079af */ /* 0x000e240000000000 */
.L_x_382:
[----:B------:R-:W-:Y:S01]  /*fce0*/  STL [R1+0x434], R144 ;  /* 0x0004349001007387 */ /* 0x000fe20000100800 */
[----:B--2---:R-:W-:Y:S01]  /*fcf0*/  IMAD.U32 R98, RZ, RZ, UR5 ;  /* 0x00000005ff627e24 */ /* 0x004fe2000f8e00ff */
[----:B------:R-:W-:Y:S02]  /*fd00*/  USHF.L.U32 UR4, UR5, 0x2, URZ ;  /* 0x0000000205047899 */ /* 0x000fe4000800063f */
[----:B------:R-:W-:Y:S02]  /*fd10*/  STL [R1+0x430], R145 ;  /* 0x0004309101007387 */ /* 0x000fe40000100800 */
[----:B------:R-:W-:Y:S02]  /*fd20*/  ULOP3.LUT UR4, UR4, UR29, URZ, 0x3c, !UPT ;  /* 0x0000001d04047292 */ /* 0x000fe4000f8e3c3f */
[----:B------:R-:W-:Y:S04]  /*fd30*/  STL [R1+0x42c], R152 ;  /* 0x00042c9801007387 */ /* 0x000fe80000100800 */
[----:B------:R-:W-:Y:S04]  /*fd40*/  STL [R1+0x428], R153 ;  /* 0x0004289901007387 */ /* 0x000fe80000100800 */
[----:B------:R-:W-:Y:S04]  /*fd50*/  STL [R1+0x424], R156 ;  /* 0x0004249c01007387 */ /* 0x000fe80000100800 */
[----:B------:R-:W-:Y:S04]  /*fd60*/  STL [R1+0x420], R157 ;  /* 0x0004209d01007387 */ /* 0x000fe80000100800 */
[----:B------:R-:W-:Y:S04]  /*fd70*/  STL [R1+0x41c], R160 ;  /* 0x00041ca001007387 */ /* 0x000fe80000100800 */
[----:B------:R-:W-:Y:S04]  /*fd80*/  STL [R1+0x418], R161 ;  /* 0x000418a101007387 */ /* 0x000fe80000100800 */
[----:B------:R2:W-:Y:S04]  /*fd90*/  STL [R1+0x414], R146 ;  /* 0x0004149201007387 */ /* 0x0005e80000100800 */
[----:B------:R3:W-:Y:S04]  /*fda0*/  STL [R1+0x410], R147 ;  /* 0x0004109301007387 */ /* 0x0007e80000100800 */
[----:B------:R4:W-:Y:S04]  /*fdb0*/  STL [R1+0x40c], R154 ;  /* 0x00040c9a01007387 */ /* 0x0009e80000100800 */
[----:B------:R-:W-:Y:S04]  /*fdc0*/  STL [R1+0x408], R155 ;  /* 0x0004089b01007387 */ /* 0x000fe80000100800 */
[----:B------:R1:W-:Y:S04]  /*fdd0*/  STL [R1+0x404], R158 ;  /* 0x0004049e01007387 */ /* 0x0003e80000100800 */
[----:B------:R1:W-:Y:S04]  /*fde0*/  STL [R1+0x400], R159 ;  /* 0x0004009f01007387 */ /* 0x0003e80000100800 */
[----:B------:R1:W-:Y:S01]  /*fdf0*/  STL [R1+0x3fc], R162 ;  /* 0x0003fca201007387 */ /* 0x0003e20000100800 */
[----:B--2---:R-:W-:-:S03]  /*fe00*/  IMAD R146, R98, 0x80, R229 ;  /* 0x0000008062927824 */ /* 0x004fc600078e02e5 */
[----:B------:R2:W-:Y:S02]  /*fe10*/  STL [R1+0x3f8], R163 ;  /* 0x0003f8a301007387 */ /* 0x0005e40000100800 */
[C---:B---3--:R-:W-:Y:S02]  /*fe20*/  IADD3 R147, R146.reuse, 0x1, RZ ;  /* 0x0000000192937810 */ /* 0x048fe40007ffe0ff */
[----:B------:R-:W-:Y:S01]  /*fe30*/  STL [R1+0x3f4], R132 ;  /* 0x0003f48401007387 */ /* 0x000fe20000100800 */
[CC--:B------:R-:W-:Y:S02]  /*fe40*/  ISETP.GE.AND P1, PT, R146.reuse, R244.reuse, PT ;  /* 0x000000f49200720c */ /* 0x0c0fe40003f26270 */
[C---:B------:R-:W-:Y:S01]  /*fe50*/  IADD3 R98, R146.reuse, 0x9, RZ ;  /* 0x0000000992627810 */ /* 0x040fe20007ffe0ff */
[----:B------:R-:W-:Y:S01]  /*fe60*/  STL [R1+0x3f0], R133 ;  /* 0x0003f08501007387 */ /* 0x000fe20000100800 */
[C---:B-1----:R-:W-:Y:S02]  /*fe70*/  IADD3 R106, R146.reuse, 0x11, RZ ;  /* 0x00000011926a7810 */ /* 0x042fe40007ffe0ff */
[----:B------:R-:W-:Y:S01]  /*fe80*/  ISETP.GE.AND P6, PT, R147, R244, PT ;  /* 0x000000f49300720c */ /* 0x000fe20003fc6270 */
[----:B------:R1:W-:Y:S01]  /*fe90*/  STL [R1+0x3ec], R136 ;  /* 0x0003ec8801007387 */ /* 0x0003e20000100800 */
[----:B------:R-:W-:-:S02]  /*fea0*/  IADD3 R102, R146, 0x10, RZ ;  /* 0x0000001092667810 */ /* 0x000fc40007ffe0ff */
[C---:B----4-:R-:W-:Y:S01]  /*feb0*/  IADD3 R154, R146.reuse, 0x18, RZ ;  /* 0x00000018929a7810 */ /* 0x050fe20007ffe0ff */
[----:B------:R3:W-:Y:S01]  /*fec0*/  STL [R1+0x3e8], R137 ;  /* 0x0003e88901007387 */ /* 0x0007e20000100800 */
[C---:B------:R-:W-:Y:S02]  /*fed0*/  IADD3 R110, R146.reuse, 0x19, RZ ;  /* 0x00000019926e7810 */ /* 0x040fe40007ffe0ff */
[----:B------:R-:W-:Y:S01]  /*fee0*/  IADD3 R112, R146, 0x20, RZ ;  /* 0x0000002092707810 */ /* 0x000fe20007ffe0ff */
[----:B------:R4:W-:Y:S01]  /*fef0*/  STL [R1+0x3e4], R140 ;  /* 0x0003e48c01007387 */ /* 0x0009e20000100800 */
[-C--:B------:R-:W-:Y:S02]  /*ff00*/  ISETP.GE.AND P5, PT, R98, R244.reuse, PT ;  /* 0x000000f46200720c */ /* 0x080fe40003fa6270 */
[-C--:B------:R-:W-:Y:S01]  /*ff10*/  ISETP.GE.AND P3, PT, R106, R244.reuse, PT ;  /* 0x000000f46a00720c */ /* 0x080fe20003f66270 */
[----:B------:R4:W-:Y:S01]  /*ff20*/  STL [R1+0x3e0], R141 ;  /* 0x0003e08d01007387 */ /* 0x0009e20000100800 */
[----:B------:R-:W-:-:S02]  /*ff30*/  ISETP.GE.AND P4, PT, R102, R244, PT ;  /* 0x000000f46600720c */ /* 0x000fc40003f86270 */
[----:B------:R-:W-:Y:S01]  /*ff40*/  ISETP.GE.AND P2, PT, R154, R244, PT ;  /* 0x000000f49a00720c */ /* 0x000fe20003f46270 */
[----:B------:R4:W-:Y:S01]  /*ff50*/  STL [R1+0x3dc], R148 ;  /* 0x0003dc9401007387 */ /* 0x0009e20000100800 */
[C---:B------:R-:W-:Y:S02]  /*ff60*/  IADD3 R158, R146.reuse, 0x29, RZ ;  /* 0x00000029929e7810 */ /* 0x040fe40007ffe0ff */
[C---:B------:R-:W-:Y:S01]  /*ff70*/  IADD3 R155, R146.reuse, 0x21, RZ ;  /* 0x00000021929b7810 */ /* 0x040fe20007ffe0ff */
[----:B------:R4:W-:Y:S01]  /*ff80*/  STL [R1+0x3d8], R149 ;  /* 0x0003d89501007387 */ /* 0x0009e20000100800 */
[C---:B------:R-:W-:Y:S02]  /*ff90*/  IADD3 R159, R146.reuse, 0x30, RZ ;  /* 0x00000030929f7810 */ /* 0x040fe40007ffe0ff */
[C---:B------:R-:W-:Y:S01]  /*ffa0*/  IADD3 R162, R146.reuse, 0x31, RZ ;  /* 0x0000003192a27810 */ /* 0x040fe20007ffe0ff */
[----:B------:R4:W-:Y:S01]  /*ffb0*/  STL [R1+0x3d4], R134 ;  /* 0x0003d48601007387 */ /* 0x0009e20000100800 */
[----:B--2---:R-:W-:-:S02]  /*ffc0*/  IADD3 R163, R146, 0x38, RZ ;  /* 0x0000003892a37810 */ /* 0x004fc40007ffe0ff */
[C---:B-1----:R-:W-:Y:S01]  /*ffd0*/  IADD3 R136, R146.reuse, 0x41, RZ ;  /* 0x0000004192887810 */ /* 0x042fe20007ffe0ff */
[----:B------:R1:W-:Y:S01]  /*ffe0*/  STL [R1+0x3d0], R135 ;  /* 0x0003d08701007387 */ /* 0x0003e20000100800 */
[C---:B------:R-:W-:Y:S02]  /*fff0*/  IADD3 R132, R146.reuse, 0x39, RZ ;  /* 0x0000003992847810 */ /* 0x040fe40007ffe0ff */
[C---:B------:R-:W-:Y:S01]  /*10000*/  IADD3 R133, R146.reuse, 0x40, RZ ;  /* 0x0000004092857810 */ /* 0x040fe20007ffe0ff */
[----:B------:R2:W-:Y:S01]  /*10010*/  STL [R1+0x3cc], R138 ;  /* 0x0003cc8a01007387 */ /* 0x0005e20000100800 */
[C---:B---3--:R-:W-:Y:S02]  /*10020*/  IADD3 R137, R146.reuse, 0x48, RZ ;  /* 0x0000004892897810 */ /* 0x048fe40007ffe0ff */
[C---:B----4-:R-:W-:Y:S01]  /*10030*/  IADD3 R140, R146.reuse, 0x61, RZ ;  /* 0x00000061928c7810 */ /* 0x050fe20007ffe0ff */
[----:B------:R-:W-:Y:S01]  /*10040*/  STL [R1+0x3c8], R139 ;  /* 0x0003c88b01007387 */ /* 0x000fe20000100800 */
[----:B------:R-:W-:-:S03]  /*10050*/  IADD3 R141, R146, 0x68, RZ ;  /* 0x00000068928d7810 */ /* 0x000fc60007ffe0ff */
[----:B------:R3:W-:Y:S01]  /*10060*/  STL.64 [R1+0x3c0], R142 ;  /* 0x0003c08e01007387 */ /* 0x0007e20000100a00 */
[----:B------:R-:W-:-:S03]  /*10070*/  IADD3 R148, R146, 0x69, RZ ;  /* 0x0000006992947810 */ /* 0x000fc60007ffe0ff */
[----:B------:R4:W-:Y:S01]  /*10080*/  STL [R1+0x3bc], R150 ;  /* 0x0003bc9601007387 */ /* 0x0009e20000100800 */
[----:B------:R-:W-:-:S03]  /*10090*/  IADD3 R149, R146, 0x70, RZ ;  /* 0x0000007092957810 */ /* 0x000fc60007ffe0ff */
[----:B------:R4:W-:Y:S01]  /*100a0*/  STL [R1+0x3b8], R151 ;  /* 0x0003b89701007387 */ /* 0x0009e20000100800 */
[----:B------:R-:W-:-:S03]  /*100b0*/  IADD3 R134, R146, 0x60, RZ ;  /* 0x0000006092867810 */ /* 0x000fc60007ffe0ff */
[----:B------:R-:W-:Y:S01]  /*100c0*/  STL [R1+0x3b4], R131 ;  /* 0x0003b48301007387 */ /* 0x000fe20000100800 */
[----:B-1----:R-:W-:-:S03]  /*100d0*/  IADD3 R135, R146, 0x59, RZ ;  /* 0x0000005992877810 */ /* 0x002fc60007ffe0ff */
[----:B------:R-:W-:Y:S01]  /*100e0*/  STL [R1+0x3b0], R130 ;  /* 0x0003b08201007387 */ /* 0x000fe20000100800 */
[----:B--2---:R-:W-:-:S03]  /*100f0*/  FSEL R138, R68, -INF , !P1 ;  /* 0xff800000448a7808 */ /* 0x004fc60004800000 */
[----:B------:R1:W-:Y:S04]  /*10100*/  STL [R1+0x3ac], R111 ;  /* 0x0003ac6f01007387 */ /* 0x0003e80000100800 */
[----:B------:R2:W-:Y:S01]  /*10110*/  STL [R1+0x3a8], R127 ;  /* 0x0003a87f01007387 */ /* 0x0005e20000100800 */
[----:B---3--:R-:W-:-:S03]  /*10120*/  FSEL R142, R93, -INF , !P3 ;  /* 0xff8000005d8e7808 */ /* 0x008fc60005800000 */
[----:B------:R3:W-:Y:S01]  /*10130*/  STL.64 [R1+0x3a0], R128 ;  /* 0x0003a08001007387 */ /* 0x0007e20000100a00 */
[-C--:B------:R-:W-:Y:S02]  /*10140*/  ISETP.GE.AND P3, PT, R158, R244.reuse, PT ;  /* 0x000000f49e00720c */ /* 0x080fe40003f66270 */
[----:B----4-:R-:W-:Y:S01]  /*10150*/  IADD3 R150, R146, 0x58, RZ ;  /* 0x0000005892967810 */ /* 0x010fe20007ffe0ff */
[----:B------:R-:W-:Y:S01]  /*10160*/  STL [R1+0x39c], R126 ;  /* 0x00039c7e01007387 */ /* 0x000fe20000100800 */
[----:B------:R-:W-:Y:S02]  /*10170*/  FSEL R151, R69, -INF , !P6 ;  /* 0xff80000045977808 */ /* 0x000fe40007000000 */
[-C--:B------:R-:W-:Y:S01]  /*10180*/  ISETP.GE.AND P6, PT, R110, R244.reuse, PT ;  /* 0x000000f46e00720c */ /* 0x080fe20003fc6270 */
[----:B------:R-:W-:Y:S01]  /*10190*/  STL [R1+0x398], R125 ;  /* 0x0003987d01007387 */ /* 0x000fe20000100800 */
[----:B------:R-:W-:Y:S02]  /*101a0*/  FSEL R200, R193, -INF , !P3 ;  /* 0xff800000c1c87808 */ /* 0x000fe40005800000 */
[----:B------:R-:W-:Y:S01]  /*101b0*/  ISETP.GE.AND P3, PT, R136, R244, PT ;  /* 0x000000f48800720c */ /* 0x000fe20003f66270 */
[----:B------:R4:W-:Y:S04]  /*101c0*/  STL [R1+0x394], R124 ;  /* 0x0003947c01007387 */ /* 0x0009e80000100800 */
[----:B------:R-:W-:Y:S01]  /*101d0*/  STL [R1+0x390], R123 ;  /* 0x0003907b01007387 */ /* 0x000fe20000100800 */
[----:B-1----:R-:W-:-:S03]  /*101e0*/  IADD3 R111, R146, 0x28, RZ ;  /* 0x00000028926f7810 */ /* 0x002fc60007ffe0ff */
[----:B------:R-:W-:Y:S01]  /*101f0*/  STL [R1+0x38c], R122 ;  /* 0x00038c7a01007387 */ /* 0x000fe20000100800 */
[----:B--2---:R-:W-:Y:S02]  /*10200*/  FSEL R127, R92, -INF , !P4 ;  /* 0xff8000005c7f7808 */ /* 0x004fe40006000000 */
[----:B------:R-:W-:Y:S01]  /*10210*/  ISETP.GE.AND P4, PT, R111, R244, PT ;  /* 0x000000f46f00720c */ /* 0x000fe20003f86270 */
[----:B------:R-:W-:Y:S01]  /*10220*/  STL [R1+0x388], R108 ;  /* 0x0003886c01007387 */ /* 0x000fe20000100800 */
[----:B---3--:R-:W-:-:S03]  /*10230*/  FSEL R128, R205, -INF , !P5 ;  /* 0xff800000cd807808 */ /* 0x008fc60006800000 */
[----:B------:R-:W-:Y:S01]  /*10240*/  STL [R1+0x384], R104 ;  /* 0x0003846801007387 */ /* 0x000fe20000100800 */
[----:B------:R-:W-:Y:S02]  /*10250*/  FSEL R205, R196, -INF , !P2 ;  /* 0xff800000c4cd7808 */ /* 0x000fe40005000000 */
[-C--:B------:R-:W-:Y:S01]  /*10260*/  ISETP.GE.AND P5, PT, R155, R244.reuse, PT ;  /* 0x000000f49b00720c */ /* 0x080fe20003fa6270 */
[----:B------:R-:W-:Y:S01]  /*10270*/  STL [R1+0x380], R121 ;  /* 0x0003807901007387 */ /* 0x000fe20000100800 */
[-C--:B------:R-:W-:Y:S02]  /*10280*/  ISETP.GE.AND P2, PT, R159, R244.reuse, PT ;  /* 0x000000f49f00720c */ /* 0x080fe40003f46270 */
[----:B------:R-:W-:Y:S01]  /*10290*/  FSEL R196, R89, -INF , !P5 ;  /* 0xff80000059c47808 */ /* 0x000fe20006800000 */
[----:B------:R1:W-:Y:S01]  /*102a0*/  STL [R1+0x37c], R120 ;  /* 0x00037c7801007387 */ /* 0x0003e20000100800 */
[----:B------:R-:W-:Y:S02]  /*102b0*/  FSEL R201, R84, -INF , !P2 ;  /* 0xff80000054c97808 */ /* 0x000fe40005000000 */
[-C--:B------:R-:W-:Y:S01]  /*102c0*/  ISETP.GE.AND P5, PT, R132, R244.reuse, PT ;  /* 0x000000f48400720c */ /* 0x080fe20003fa6270 */
[----:B------:R-:W-:Y:S01]  /*102d0*/  STL [R1+0x378], R119 ;  /* 0x0003787701007387 */ /* 0x000fe20000100800 */
[----:B------:R-:W-:-:S02]  /*102e0*/  ISETP.GE.AND P2, PT, R137, R244, PT ;  /* 0x000000f48900720c */ /* 0x000fc40003f46270 */
[----:B------:R-:W-:Y:S01]  /*102f0*/  FSEL R229, R189, -INF , !P5 ;  /* 0xff800000bde57808 */ /* 0x000fe20006800000 */
[----:B------:R-:W-:Y:S01]  /*10300*/  STL [R1+0x374], R118 ;  /* 0x0003747601007387 */ /* 0x000fe20000100800 */
[C---:B----4-:R-:W-:Y:S02]  /*10310*/  IADD3 R124, R146.reuse, 0x71, RZ ;  /* 0x00000071927c7810 */ /* 0x050fe40007ffe0ff */
[C---:B------:R-:W-:Y:S01]  /*10320*/  IADD3 R125, R146.reuse, 0x78, RZ ;  /* 0x00000078927d7810 */ /* 0x040fe20007ffe0ff */
[----:B------:R2:W-:Y:S04]  /*10330*/  STL [R1+0x370], R100 ;  /* 0x0003706401007387 */ /* 0x0005e80000100800 */
[----:B------:R-:W-:Y:S04]  /*10340*/  STL [R1+0x36c], R117 ;  /* 0x00036c7501007387 */ /* 0x000fe80000100800 */
[----:B------:R-:W-:Y:S04]  /*10350*/  STL [R1+0x368], R116 ;  /* 0x0003687401007387 */ /* 0x000fe80000100800 */
[----:B------:R3:W-:Y:S01]  /*10360*/  STL [R1+0x364], R115 ;  /* 0x0003647301007387 */ /* 0x0007e20000100800 */
[----:B-1----:R-:W-:-:S03]  /*10370*/  IADD3 R120, R146, 0x8, RZ ;  /* 0x0000000892787810 */ /* 0x002fc60007ffe0ff */
[----:B------:R-:W-:Y:S01]  /*10380*/  STL [R1+0x360], R114 ;  /* 0x0003607201007387 */ /* 0x000fe20000100800 */
[----:B------:R-:W-:-:S03]  /*10390*/  ISETP.GE.AND P1, PT, R120, R244, PT ;  /* 0x000000f47800720c */ /* 0x000fc60003f26270 */
[----:B------:R-:W-:Y:S01]  /*103a0*/  STL [R1+0x35c], R113 ;  /* 0x00035c7101007387 */ /* 0x000fe20000100800 */
[----:B------:R-:W-:Y:S02]  /*103b0*/  FSEL R126, R204, -INF , !P1 ;  /* 0xff800000cc7e7808 */ /* 0x000fe40004800000 */
[-C--:B------:R-:W-:Y:S01]  /*103c0*/  ISETP.GE.AND P1, PT, R112, R244.reuse, PT ;  /* 0x000000f47000720c */ /* 0x080fe20003f26270 */
[----:B------:R-:W-:Y:S01]  /*103d0*/  STL [R1+0x358], R96 ;  /* 0x0003586001007387 */ /* 0x000fe20000100800 */
[----:B------:R-:W-:Y:S02]  /*103e0*/  FSEL R204, R197, -INF , !P6 ;  /* 0xff800000c5cc7808 */ /* 0x000fe40007000000 */
[-C--:B------:R-:W-:Y:S01]  /*103f0*/  ISETP.GE.AND P6, PT, R162, R244.reuse, PT ;  /* 0x000000f4a200720c */ /* 0x080fe20003fc6270 */
[----:B------:R-:W-:Y:S01]  /*10400*/  STL [R1+0x354], R230 ;  /* 0x000354e601007387 */ /* 0x000fe20000100800 */
[----:B------:R-:W-:Y:S02]  /*10410*/  FSEL R167, R88, -INF , !P1 ;  /* 0xff80000058a77808 */ /* 0x000fe40004800000 */
[----:B--2---:R-:W-:Y:S01]  /*10420*/  IADD3 R100, R146, 0x49, RZ ;  /* 0x0000004992647810 */ /* 0x004fe20007ffe0ff */
[----:B------:R-:W-:Y:S01]  /*10430*/  STL [R1+0x350], R109 ;  /* 0x0003506d01007387 */ /* 0x000fe20000100800 */
[----:B------:R-:W-:-:S02]  /*10440*/  ISETP.GE.AND P1, PT, R163, R244, PT ;  /* 0x000000f4a300720c */ /* 0x000fc40003f26270 */
[----:B------:R-:W-:Y:S01]  /*10450*/  FSEL R197, R192, -INF , !P4 ;  /* 0xff800000c0c57808 */ /* 0x000fe20006000000 */
[----:B------:R1:W-:Y:S01]  /*10460*/  STL [R1+0x34c], R107 ;  /* 0x00034c6b01007387 */ /* 0x0003e20000100800 */
[----:B------:R-:W-:Y:S02]  /*10470*/  FSEL R202, R85, -INF , !P6 ;  /* 0xff80000055ca7808 */ /* 0x000fe40007000000 */
[-C--:B------:R-:W-:Y:S01]  /*10480*/  ISETP.GE.AND P4, PT, R133, R244.reuse, PT ;  /* 0x000000f48500720c */ /* 0x080fe20003f86270 */
[----:B------:R-:W-:Y:S01]  /*10490*/  STL [R1+0x348], R105 ;  /* 0x0003486901007387 */ /* 0x000fe20000100800 */
[----:B------:R-:W-:Y:S02]  /*104a0*/  ISETP.GE.AND P6, PT, R100, R244, PT ;  /* 0x000000f46400720c */ /* 0x000fe40003fc6270 */
[----:B------:R-:W-:Y:S01]  /*104b0*/  FSEL R203, R188, -INF , !P1 ;  /* 0xff800000bccb7808 */ /* 0x000fe20004800000 */
[----:B------:R-:W-:Y:S01]  /*104c0*/  STL [R1+0x344], R103 ;  /* 0x0003446701007387 */ /* 0x000fe20000100800 */
[----:B------:R-:W-:-:S02]  /*104d0*/  IADD3 R118, R146, 0x51, RZ ;  /* 0x0000005192767810 */ /* 0x000fc40007ffe0ff */
[----:B---3--:R-:W-:Y:S01]  /*104e0*/  FSEL R115, R80, -INF , !P4 ;  /* 0xff80000050737808 */ /* 0x008fe20006000000 */
[----:B------:R2:W-:Y:S01]  /*104f0*/  STL [R1+0x340], R101 ;  /* 0x0003406501007387 */ /* 0x0005e20000100800 */
[-C--:B------:R-:W-:Y:S02]  /*10500*/  ISETP.GE.AND P5, PT, R118, R244.reuse, PT ;  /* 0x000000f47600720c */ /* 0x080fe40003fa6270 */
[-C--:B------:R-:W-:Y:S01]  /*10510*/  ISETP.GE.AND P4, PT, R150, R244.reuse, PT ;  /* 0x000000f49600720c */ /* 0x080fe20003f86270 */
[----:B------:R-:W-:Y:S01]  /*10520*/  STL [R1+0x33c], R99 ;  /* 0x00033c6301007387 */ /* 0x000fe20000100800 */
[----:B------:R-:W-:Y:S02]  /*10530*/  FSEL R250, R77, -INF , !P5 ;  /* 0xff8000004dfa7808 */ /* 0x000fe40006800000 */
[----:B------:R-:W-:Y:S01]  /*10540*/  FSEL R245, R180, -INF , !P4 ;  /* 0xff800000b4f57808 */ /* 0x000fe20006000000 */
[----:B------:R-:W-:Y:S01]  /*10550*/  STL [R1+0x338], R97 ;  /* 0x0003386101007387 */ /* 0x000fe20000100800 */
[----:B------:R-:W-:-:S02]  /*10560*/  ISETP.GE.AND P5, PT, R148, R244, PT ;  /* 0x000000f49400720c */ /* 0x000fc40003fa6270 */
[-C--:B------:R-:W-:Y:S01]  /*10570*/  ISETP.GE.AND P4, PT, R149, R244.reuse, PT ;  /* 0x000000f49500720c */ /* 0x080fe20003f86270 */
[----:B------:R3:W-:Y:S01]  /*10580*/  STL [R1+0x318], R236 ;  /* 0x000318ec01007387 */ /* 0x0007e20000100800 */
[----:B-1----:R-:W-:Y:S02]  /*10590*/  FSEL R107, R185, -INF , !P6 ;  /* 0xff800000b96b7808 */ /* 0x002fe40007000000 */
[----:B------:R-:W-:Y:S01]  /*105a0*/  ISETP.GE.AND P6, PT, R140, R244, PT ;  /* 0x000000f48c00720c */ /* 0x000fe20003fc6270 */
[----:B------:R-:W-:Y:S01]  /*105b0*/  STL [R1+0x314], R237 ;  /* 0x000314ed01007387 */ /* 0x000fe20000100800 */
[----:B------:R-:W-:Y:S02]  /*105c0*/  FSEL R139, R220, -INF , !P4 ;  /* 0xff800000dc8b7808 */ /* 0x000fe40006000000 */
[----:B------:R-:W-:Y:S01]  /*105d0*/  ISETP.GE.AND P4, PT, R125, R231, PT ;  /* 0x000000e77d00720c */ /* 0x000fe20003f86270 */
[----:B------:R1:W-:Y:S04]  /*105e0*/  STL [R1+0x310], R242 ;  /* 0x000310f201007387 */ /* 0x0003e80000100800 */
[----:B------:R-:W-:Y:S01]  /*105f0*/  STL [R1+0x30c], R243 ;  /* 0x00030cf301007387 */ /* 0x000fe20000100800 */
[----:B--2---:R-:W-:-:S02]  /*10600*/  FSEL R101, R184, -INF , !P2 ;  /* 0xff800000b8657808 */ /* 0x004fc40005000000 */
[-C--:B------:R-:W-:Y:S01]  /*10610*/  ISETP.GE.AND P2, PT, R134, R244.reuse, PT ;  /* 0x000000f48600720c */ /* 0x080fe20003f46270 */
[----:B------:R-:W-:Y:S03]  /*10620*/  STL [R1+0x308], R240 ;  /* 0x000308f001007387 */ /* 0x000fe60000100800 */
[----:B------:R-:W-:Y:S01]  /*10630*/  FSEL R248, R72, -INF , !P2 ;  /* 0xff80000048f87808 */ /* 0x000fe20005000000 */
[----:B------:R-:W-:Y:S01]  /*10640*/  STL [R1+0x304], R241 ;  /* 0x000304f101007387 */ /* 0x000fe20000100800 */
[----:B------:R-:W-:-:S03]  /*10650*/  ISETP.GE.AND P2, PT, R125, R244, PT ;  /* 0x000000f47d00720c */ /* 0x000fc60003f46270 */
[----:B------:R-:W-:Y:S01]  /*10660*/  STL [R1+0x300], R238 ;  /* 0x000300ee01007387 */ /* 0x000fe20000100800 */
[----:B---3--:R-:W-:Y:S02]  /*10670*/  IADD3 R236, R146, 0x50, RZ ;  /* 0x0000005092ec7810 */ /* 0x008fe40007ffe0ff */
[----:B------:R-:W-:Y:S01]  /*10680*/  FSEL R220, R172, -INF , !P2 ;  /* 0xff800000acdc7808 */ /* 0x000fe20005000000 */
[----:B------:R-:W-:Y:S01]  /*10690*/  STL [R1+0x2fc], R239 ;  /* 0x0002fcef01007387 */ /* 0x000fe20000100800 */
[-C--:B------:R-:W-:Y:S02]  /*106a0*/  ISETP.GE.AND P1, PT, R236, R244.reuse, PT ;  /* 0x000000f4ec00720c */ /* 0x080fe40003f26270 */
[----:B------:R-:W-:Y:S01]  /*106b0*/  ISETP.GE.AND P2, PT, R124, R231, PT ;  /* 0x000000e77c00720c */ /* 0x000fe20003f46270 */
[----:B------:R-:W-:Y:S01]  /*106c0*/  STL [R1+0x2f0], R169 ;  /* 0x0002f0a901007387 */ /* 0x000fe20000100800 */
[----:B-1----:R-:W-:Y:S02]  /*106d0*/  FSEL R242, R81, -INF , !P3 ;  /* 0xff80000051f27808 */ /* 0x002fe40005800000 */
[----:B------:R-:W-:Y:S01]  /*106e0*/  ISETP.GE.AND P3, PT, R135, R244, PT ;  /* 0x000000f48700720c */ /* 0x000fe20003f66270 */
[----:B------:R-:W-:Y:S01]  /*106f0*/  STL [R1+0x2ec], R214 ;  /* 0x0002ecd601007387 */ /* 0x000fe20000100800 */
[----:B------:R-:W-:-:S02]  /*10700*/  FSEL R252, R76, -INF , !P1 ;  /* 0xff8000004cfc7808 */ /* 0x000fc40004800000 */
[-C--:B------:R-:W-:Y:S01]  /*10710*/  ISETP.GE.AND P1, PT, R141, R244.reuse, PT ;  /* 0x000000f48d00720c */ /* 0x080fe20003f26270 */
[----:B------:R1:W-:Y:S01]  /*10720*/  STL [R1+0x2e8], R213 ;  /* 0x0002e8d501007387 */ /* 0x0003e20000100800 */
[----:B------:R-:W-:Y:S02]  /*10730*/  FSEL R249, R181, -INF , !P3 ;  /* 0xff800000b5f97808 */ /* 0x000fe40005800000 */
[----:B------:R-:W-:Y:S01]  /*10740*/  FSEL R181, R73, -INF , !P6 ;  /* 0xff80000049b57808 */ /* 0x000fe20007000000 */
[----:B------:R-:W-:Y:S01]  /*10750*/  STL [R1+0x23c], R228 ;  /* 0x00023ce401007387 */ /* 0x000fe20000100800 */
[----:B------:R-:W-:-:S03]  /*10760*/  ISETP.GE.AND P3, PT, R124, R244, PT ;  /* 0x000000f47c00720c */ /* 0x000fc60003f66270 */
[----:B------:R-:W-:Y:S01]  /*10770*/  STL [R1+0x238], R215 ;  /* 0x000238d701007387 */ /* 0x000fe20000100800 */
[----:B------:R-:W-:Y:S02]  /*10780*/  FSEL R221, R221, -INF , !P3 ;  /* 0xff800000dddd7808 */ /* 0x000fe40005800000 */
[----:B------:R-:W-:Y:S01]  /*10790*/  ISETP.GE.AND P3, PT, R149, R231, PT ;  /* 0x000000e79500720c */ /* 0x000fe20003f66270 */
[----:B------:R-:W-:Y:S03]  /*107a0*/  STL.64 [R1+0x228], R226 ;  /* 0x000228e201007387 */ /* 0x000fe60000100a00 */
[----:B------:R-:W-:Y:S01]  /*107b0*/  FSEL R161, R222, -INF , !P3 ;  /* 0xff800000dea17808 */ /* 0x000fe20005800000 */
[----:B------:R-:W-:Y:S01]  /*107c0*/  STL.64 [R1+0x220], R224 ;  /* 0x000220e001007387 */ /* 0x000fe20000100a00 */
[----:B------:R-:W-:-:S03]  /*107d0*/  ISETP.GE.AND P3, PT, R146, R165, PT ;  /* 0x000000a59200720c */ /* 0x000fc60003f66270 */
[----:B------:R-:W-:Y:S04]  /*107e0*/  STL [R1+0x218], R212 ;  /* 0x000218d401007387 */ /* 0x000fe80000100800 */
[----:B------:R-:W-:Y:S01]  /*107f0*/  STL.64 [R1+0x210], R218 ;  /* 0x000210da01007387 */ /* 0x000fe20000100a00 */
[----:B-1----:R-:W-:-:S03]  /*10800*/  IADD3 R213, R146, 0x79, RZ ;  /* 0x0000007992d57810 */ /* 0x002fc60007ffe0ff */
[----:B------:R-:W-:Y:S01]  /*10810*/  STL [R1+0x208], R211 ;  /* 0x000208d301007387 */ /* 0x000fe20000100800 */
[----:B------:R-:W-:Y:S02]  /*10820*/  ISETP.GE.AND P6, PT, R213, R244, PT ;  /* 0x000000f4d500720c */ /* 0x000fe40003fc6270 */
[----:B------:R-:W-:Y:S01]  /*10830*/  FSEL R244, R176, -INF , !P1 ;  /* 0xff800000b0f47808 */ /* 0x000fe20004800000 */
[----:B------:R-:W-:Y:S01]  /*10840*/  STL.64 [R1+0x200], R216 ;  /* 0x000200d801007387 */ /* 0x000fe20000100a00 */
[----:B------:R-:W-:-:S03]  /*10850*/  ISETP.GE.AND P1, PT, R146, R231, PT ;  /* 0x000000e79200720c */ /* 0x000fc60003f26270 */
[----:B------:R-:W-:Y:S01]  /*10860*/  STL [R1+0x1f8], R210 ;  /* 0x0001f8d201007387 */ /* 0x000fe20000100800 */
[----:B------:R-:W-:Y:S02]  /*10870*/  FSEL R131, R70, -INF , !P1 ;  /* 0xff80000046837808 */ /* 0x000fe40004800000 */
[-C--:B------:R-:W-:Y:S01]  /*10880*/  ISETP.GE.AND P1, PT, R147, R231.reuse, PT ;  /* 0x000000e79300720c */ /* 0x080fe20003f26270 */
[----:B------:R1:W-:Y:S03]  /*10890*/  STL [R1+0x1f4], R209 ;  /* 0x0001f4d101007387 */ /* 0x0003e60000100800 */
[----:B------:R-:W-:Y:S01]  /*108a0*/  FSEL R214, R71, -INF , !P1 ;  /* 0xff80000047d67808 */ /* 0x000fe20004800000 */
[----:B------:R-:W-:Y:S01]  /*108b0*/  STL [R1+0x1f0], R208 ;  /* 0x0001f0d001007387 */ /* 0x000fe20000100800 */
[----:B------:R-:W-:-:S03]  /*108c0*/  ISETP.GE.AND P1, PT, R120, R231, PT ;  /* 0x000000e77800720c */ /* 0x000fc60003f26270 */
[----:B------:R-:W-:Y:S01]  /*108d0*/  STL [R1+0x1ec], R171 ;  /* 0x0001ecab01007387 */ /* 0x000fe20000100800 */
[----:B------:R-:W-:Y:S02]  /*108e0*/  FSEL R129, R206, -INF , !P1 ;  /* 0xff800000ce817808 */ /* 0x000fe40004800000 */
[-C--:B------:R-:W-:Y:S01]  /*108f0*/  ISETP.GE.AND P1, PT, R98, R231.reuse, PT ;  /* 0x000000e76200720c */ /* 0x080fe20003f26270 */
[----:B------:R-:W-:Y:S03]  /*10900*/  STL [R1+0x1e8], R170 ;  /* 0x0001e8aa01007387 */ /* 0x000fe60000100800 */
[----:B------:R-:W-:Y:S01]  /*10910*/  FSEL R176, R207, -INF , !P1 ;  /* 0xff800000cfb07808 */ /* 0x000fe20004800000 */
[----:B------:R-:W-:Y:S01]  /*10920*/  STL.64 [R1+0x320], R68 ;  /* 0x0003204401007387 */ /* 0x000fe20000100a00 */
[----:B------:R-:W-:-:S03]  /*10930*/  ISETP.GE.AND P1, PT, R102, R231, PT ;  /* 0x000000e76600720c */ /* 0x000fc60003f26270 */
[----:B------:R2:W-:Y:S01]  /*10940*/  STL [R1+0x438], R92 ;  /* 0x0004385c01007387 */ /* 0x0005e20000100800 */
[----:B------:R-:W-:Y:S02]  /*10950*/  FSEL R143, R94, -INF , !P1 ;  /* 0xff8000005e8f7808 */ /* 0x000fe40004800000 */
[-C--:B------:R-:W-:Y:S02]  /*10960*/  ISETP.GE.AND P1, PT, R106, R231.reuse, PT ;  /* 0x000000e76a00720c */ /* 0x080fe40003f26270 */
[----:B-1----:R-:W-:Y:S02]  /*10970*/  FSEL R209, R177, -INF , !P5 ;  /* 0xff800000b1d17808 */ /* 0x002fe40006800000 */
        /* <DEDUP_REMOVED lines=14> */
[----:B------:R-:W-:-:S02]  /*10a60*/  FSEL R223, R173, -INF , !P6 ;  /* 0xff800000addf7808 */ /* 0x000fc40007000000 */
[----:B------:R-:W-:Y:S02]  /*10a70*/  FSEL R119, R194, -INF , !P1 ;  /* 0xff800000c2777808 */ /* 0x000fe40004800000 */
[-C--:B------:R-:W-:Y:S02]  /*10a80*/  ISETP.GE.AND P1, PT, R158, R231.reuse, PT ;  /* 0x000000e79e00720c */ /* 0x080fe40003f26270 */
[----:B------:R-:W-:Y:S02]  /*10a90*/  ISETP.GE.AND P6, PT, R147, R168, PT ;  /* 0x000000a89300720c */ /* 0x000fe40003fc6270 */
        /* <DEDUP_REMOVED lines=17> */
[C---:B------:R-:W-:Y:S02]  /*10bb0*/  ISETP.GE.AND P5, PT, R98.reuse, R168, PT ;  /* 0x000000a86200720c */ /* 0x040fe40003fa6270 */
[----:B--2---:R-:W-:Y:S02]  /*10bc0*/  FSEL R92, R83, -INF , !P1 ;  /* 0xff800000535c7808 */ /* 0x004fe40004800000 */
        /* <DEDUP_REMOVED lines=31> */
[----:B------:R-:W-:-:S02]  /*10dc0*/  FSEL R58, R58, -INF , !P2 ;  /* 0xff8000003a3a7808 */ /* 0x000fc40005000000 */
[----:B------:R-:W-:Y:S02]  /*10dd0*/  FSEL R102, R62, -INF , !P1 ;  /* 0xff8000003e667808 */ /* 0x000fe40004800000 */
[-C--:B------:R-:W-:Y:S02]  /*10de0*/  ISETP.GE.AND P1, PT, R106, R165.reuse, PT ;  /* 0x000000a56a00720c */ /* 0x080fe40003f26270 */
[----:B------:R-:W-:Y:S02]  /*10df0*/  FSEL R106, R63, -INF , !P3 ;  /* 0xff8000003f6a7808 */ /* 0x000fe40005800000 */
[-C--:B------:R-:W-:Y:S02]  /*10e00*/  ISETP.GE.AND P3, PT, R154, R165.reuse, PT ;  /* 0x000000a59a00720c */ /* 0x080fe40003f66270 */
[C---:B------:R-:W-:Y:S02]  /*10e10*/  ISETP.GE.AND P6, PT, R110.reuse, R168, PT ;  /* 0x000000a86e00720c */ /* 0x040fe40003fc6270 */
[----:B------:R-:W-:-:S02]  /*10e20*/  ISETP.GE.AND P2, PT, R110, R165, PT ;  /* 0x000000a56e00720c */ /* 0x000fc40003f46270 */
[----:B------:R-:W-:Y:S02]  /*10e30*/  FSEL R219, R57, -INF , !P4 ;  /* 0xff80000039db7808 */ /* 0x000fe40006000000 */
[----:B------:R-:W-:Y:S02]  /*10e40*/  FSEL R110, R59, -INF , !P1 ;  /* 0xff8000003b6e7808 */ /* 0x000fe40004800000 */
[C---:B------:R-:W-:Y:S02]  /*10e50*/  ISETP.GE.AND P4, PT, R112.reuse, R168, PT ;  /* 0x000000a87000720c */ /* 0x040fe40003f86270 */
[----:B------:R-:W-:Y:S02]  /*10e60*/  ISETP.GE.AND P1, PT, R112, R165, PT ;  /* 0x000000a57000720c */ /* 0x000fe40003f26270 */
[----:B------:R-:W-:Y:S02]  /*10e70*/  FSEL R154, R52, -INF , !P5 ;  /* 0xff800000349a7808 */ /* 0x000fe40006800000 */
[----:B------:R-:W-:-:S02]  /*10e80*/  FSEL R112, R54, -INF , !P3 ;  /* 0xff80000036707808 */ /* 0x000fc40005800000 */
[C---:B------:R-:W-:Y:S02]  /*10e90*/  ISETP.GE.AND P5, PT, R155.reuse, R168, PT ;  /* 0x000000a89b00720c */ /* 0x040fe40003fa6270 */
[----:B------:R-:W-:Y:S02]  /*10ea0*/  ISETP.GE.AND P3, PT, R155, R165, PT ;  /* 0x000000a59b00720c */ /* 0x000fe40003f66270 */
[----:B------:R-:W-:Y:S02]  /*10eb0*/  FSEL R155, R53, -INF , !P6 ;  /* 0xff800000359b7808 */ /* 0x000fe40007000000 */
[----:B------:R-:W-:Y:S02]  /*10ec0*/  FMNMX.FTZ R53, R164, R138, !PT ;  /* 0x0000008aa4357209 */ /* 0x000fe40007810000 */
[----:B------:R-:W-:Y:S02]  /*10ed0*/  FSEL R190, R55, -INF , !P2 ;  /* 0xff80000037be7808 */ /* 0x000fe40005000000 */
[----:B------:R-:W-:-:S02]  /*10ee0*/  FMNMX.FTZ R53, R151, R53, !PT ;  /* 0x0000003597357209 */ /* 0x000fc40007810000 */
[C---:B------:R-:W-:Y:S02]  /*10ef0*/  ISETP.GE.AND P6, PT, R111.reuse, R168, PT ;  /* 0x000000a86f00720c */ /* 0x040fe40003fc6270 */
[----:B------:R-:W-:Y:S02]  /*10f00*/  FMNMX.FTZ R53, R126, R53, !PT ;  /* 0x000000357e357209 */ /* 0x000fe40007810000 */
[----:B------:R-:W-:Y:S02]  /*10f10*/  ISETP.GE.AND P2, PT, R111, R165, PT ;  /* 0x000000a56f00720c */ /* 0x000fe40003f46270 */
        /* <DEDUP_REMOVED lines=43> */
[----:B------:R-:W-:Y:S02]  /*111d0*/  FSEL R211, R48, -INF , !P4 ;  /* 0xff80000030d37808 */ /* 0x000fe40006000000 */
[----:B------:R-:W-:-:S02]  /*111e0*/  FSEL R191, R50, -INF , !P1 ;  /* 0xff80000032bf7808 */ /* 0x000fc40004800000 */
[----:B------:R-:W-:Y:S02]  /*111f0*/  FMNMX.FTZ R53, R218, R53, !PT ;  /* 0x00000035da357209 */ /* 0x000fe40007810000 */
[CC--:B------:R-:W-:Y:S02]  /*11200*/  ISETP.GE.AND P4, PT, R158.reuse, R168.reuse, PT ;  /* 0x000000a89e00720c */ /* 0x0c0fe40003f86270 */
[----:B------:R-:W-:Y:S02]  /*11210*/  ISETP.GE.AND P1, PT, R158, R165, PT ;  /* 0x000000a59e00720c */ /* 0x000fe40003f26270 */
[----:B------:R-:W-:Y:S02]  /*11220*/  FSEL R158, R49, -INF , !P5 ;  /* 0xff800000319e7808 */ /* 0x000fe40006800000 */
[----:B------:R-:W-:Y:S02]  /*11230*/  FSEL R192, R51, -INF , !P3 ;  /* 0xff80000033c07808 */ /* 0x000fe40005800000 */
[----:B------:R-:W-:-:S02]  /*11240*/  ISETP.GE.AND P5, PT, R159, R168, PT ;  /* 0x000000a89f00720c */ /* 0x000fc40003fa6270 */
[----:B------:R-:W-:Y:S02]  /*11250*/  ISETP.GE.AND P3, PT, R159, R165, PT ;  /* 0x000000a59f00720c */ /* 0x000fe40003f66270 */
[----:B------:R-:W-:Y:S02]  /*11260*/  FMNMX.FTZ R172, R181, R172, !PT ;  /* 0x000000acb5ac7209 */ /* 0x000fe40007810000 */
[----:B------:R-:W-:Y:S02]  /*11270*/  FSEL R159, R44, -INF , !P6 ;  /* 0xff8000002c9f7808 */ /* 0x000fe40007000000 */
[----:B------:R-:W-:Y:S02]  /*11280*/  FSEL R193, R46, -INF , !P2 ;  /* 0xff8000002ec17808 */ /* 0x000fe40005000000 */
[----:B------:R-:W-:Y:S02]  /*11290*/  FMNMX.FTZ R53, R145, R53, !PT ;  /* 0x0000003591357209 */ /* 0x000fe40007810000 */
[----:B------:R-:W-:-:S02]  /*112a0*/  ISETP.GE.AND P6, PT, R162, R168, PT ;  /* 0x000000a8a200720c */ /* 0x000fc40003fc6270 */
[-C--:B------:R-:W-:Y:S02]  /*112b0*/  ISETP.GE.AND P2, PT, R162, R165.reuse, PT ;  /* 0x000000a5a200720c */ /* 0x080fe40003f46270 */
[----:B------:R-:W-:Y:S02]  /*112c0*/  FSEL R162, R45, -INF , !P4 ;  /* 0xff8000002da27808 */ /* 0x000fe40006000000 */
[----:B------:R-:W-:Y:S02]  /*112d0*/  FSEL R194, R47, -INF , !P1 ;  /* 0xff8000002fc27808 */ /* 0x000fe40004800000 */
[C---:B------:R-:W-:Y:S02]  /*112e0*/  ISETP.GE.AND P4, PT, R163.reuse, R168, PT ;  /* 0x000000a8a300720c */ /* 0x040fe40003f86270 */
[----:B------:R-:W-:Y:S02]  /*112f0*/  ISETP.GE.AND P1, PT, R163, R165, PT ;  /* 0x000000a5a300720c */ /* 0x000fe40003f26270 */
[----:B------:R-:W-:-:S02]  /*11300*/  FMNMX.FTZ R172, R244, R172, !PT ;  /* 0x000000acf4ac7209 */ /* 0x000fc40007810000 */
[----:B------:R-:W-:Y:S02]  /*11310*/  FSEL R163, R40, -INF , !P5 ;  /* 0xff80000028a37808 */ /* 0x000fe40006800000 */
[----:B------:R-:W-:Y:S02]  /*11320*/  FSEL R111, R42, -INF , !P3 ;  /* 0xff8000002a6f7808 */ /* 0x000fe40005800000 */
[----:B------:R-:W-:Y:S02]  /*11330*/  FMNMX.FTZ R53, R152, R53, !PT ;  /* 0x0000003598357209 */ /* 0x000fe40007810000 */
[C---:B------:R-:W-:Y:S01]  /*11340*/  ISETP.GE.AND P5, PT, R132.reuse, R168, PT ;  /* 0x000000a88400720c */ /* 0x040fe20003fa6270 */
[----:B------:R-:W-:Y:S01]  /*11350*/  STL [R1+0x1c], R111 ;  /* 0x00001c6f01007387 */ /* 0x000fe20000100800 */
[----:B------:R-:W-:Y:S02]  /*11360*/  ISETP.GE.AND P3, PT, R132, R165, PT ;  /* 0x000000a58400720c */ /* 0x000fe40003f66270 */
[----:B------:R-:W-:-:S02]  /*11370*/  FSEL R132, R41, -INF , !P6 ;  /* 0xff80000029847808 */ /* 0x000fc40007000000 */
[----:B------:R-:W-:Y:S02]  /*11380*/  FSEL R120, R43, -INF , !P2 ;  /* 0xff8000002b787808 */ /* 0x000fe40005000000 */
[C---:B------:R-:W-:Y:S02]  /*11390*/  ISETP.GE.AND P6, PT, R133.reuse, R168, PT ;  /* 0x000000a88500720c */ /* 0x040fe40003fc6270 */
[----:B------:R-:W-:Y:S02]  /*113a0*/  ISETP.GE.AND P2, PT, R133, R165, PT ;  /* 0x000000a58500720c */ /* 0x000fe40003f46270 */
[----:B------:R-:W-:Y:S02]  /*113b0*/  FMNMX.FTZ R172, R209, R172, !PT ;  /* 0x000000acd1ac7209 */ /* 0x000fe40007810000 */
[----:B------:R-:W-:Y:S02]  /*113c0*/  FSEL R133, R36, -INF , !P4 ;  /* 0xff80000024857808 */ /* 0x000fe40006000000 */
[----:B------:R-:W-:-:S02]  /*113d0*/  FMNMX.FTZ R53, R153, R53, !PT ;  /* 0x0000003599357209 */ /* 0x000fc40007810000 */
[----:B------:R-:W-:Y:S02]  /*113e0*/  ISETP.GE.AND P4, PT, R136, R168, PT ;  /* 0x000000a88800720c */ /* 0x000fe40003f86270 */
[----:B------:R-:W-:Y:S02]  /*113f0*/  FMNMX.FTZ R172, R139, R172, !PT ;  /* 0x000000ac8bac7209 */ /* 0x000fe40007810000 */
[----:B------:R-:W-:Y:S02]  /*11400*/  FMNMX.FTZ R53, R156, R53, !PT ;  /* 0x000000359c357209 */ /* 0x000fe40007810000 */
        /* <DEDUP_REMOVED lines=8> */
[C---:B------:R-:W-:Y:S01]  /*11490*/  ISETP.GE.AND P5, PT, R137.reuse, R168, PT ;  /* 0x000000a88900720c */ /* 0x040fe20003fa6270 */
[----:B------:R-:W-:Y:S01]  /*114a0*/  STL [R1+0x4c], R97 ;  /* 0x00004c6101007387 */ /* 0x000fe20000100800 */
[----:B------:R-:W-:-:S02]  /*114b0*/  ISETP.GE.AND P3, PT, R137, R165, PT ;  /* 0x000000a58900720c */ /* 0x000fc40003f66270 */
[----:B------:R-:W-:Y:S02]  /*114c0*/  FSEL R137, R32, -INF , !P6 ;  /* 0xff80000020897808 */ /* 0x000fe40007000000 */
[----:B------:R-:W-:Y:S02]  /*114d0*/  FSEL R68, R34, -INF , !P2 ;  /* 0xff80000022447808 */ /* 0x000fe40005000000 */
[----:B------:R-:W-:Y:S02]  /*114e0*/  FSEL R228, R24, -INF , !P4 ;  /* 0xff80000018e47808 */ /* 0x000fe40006000000 */
[C---:B------:R-:W-:Y:S01]  /*114f0*/  ISETP.GE.AND P6, PT, R100.reuse, R168, PT ;  /* 0x000000a86400720c */ /* 0x040fe20003fc6270 */
[----:B------:R-:W-:Y:S01]  /*11500*/  STL [R1+0x50], R68 ;  /* 0x0000504401007387 */ /* 0x000fe20000100800 */
[----:B------:R-:W-:Y:S02]  /*11510*/  ISETP.GE.AND P2, PT, R100, R165, PT ;  /* 0x000000a56400720c */ /* 0x000fe40003f46270 */
[----:B------:R-:W-:-:S02]  /*11520*/  FMNMX.FTZ R24, R220, R172, !PT ;  /* 0x000000acdc187209 */ /* 0x000fc40007810000 */
[----:B------:R-:W-:Y:S02]  /*11530*/  FSEL R100, R35, -INF , !P1 ;  /* 0xff80000023647808 */ /* 0x000fe40004800000 */
[----:B------:R-:W-:Y:S02]  /*11540*/  FMNMX.FTZ R53, R160, R53, !PT ;  /* 0x00000035a0357209 */ /* 0x000fe40007810000 */
[----:B------:R-:W-:Y:S02]  /*11550*/  ISETP.GE.AND P1, PT, R236, R165, PT ;  /* 0x000000a5ec00720c */ /* 0x000fe40003f26270 */
[----:B------:R-:W-:Y:S02]  /*11560*/  FSEL R236, R28, -INF , !P5 ;  /* 0xff8000001cec7808 */ /* 0x000fe40006800000 */
[----:B------:R-:W-:Y:S02]  /*11570*/  ISETP.GE.AND P5, PT, R118, R168, PT ;  /* 0x000000a87600720c */ /* 0x000fe40003fa6270 */
[----:B------:R-:W-:-:S02]  /*11580*/  FMNMX.FTZ R24, R223, R24, !PT ;  /* 0x00000018df187209 */ /* 0x000fc40007810000 */
[----:B------:R-:W-:Y:S02]  /*11590*/  FMNMX.FTZ R53, R161, R53, !PT ;  /* 0x00000035a1357209 */ /* 0x000fe40007810000 */
[----:B------:R-:W-:Y:S02]  /*115a0*/  FSEL R215, R25, -INF , !P5 ;  /* 0xff80000019d77808 */ /* 0x000fe40006800000 */
[----:B------:R-:W1:Y:S01]  /*115b0*/  SHFL.BFLY PT, R25, R24, 0x2, 0x1f ;  /* 0x0c401f0018197f89 */ /* 0x000e6200000e0000 */
[----:B------:R-:W-:Y:S02]  /*115c0*/  FMNMX.FTZ R53, R146, R53, !PT ;  /* 0x0000003592357209 */ /* 0x000fe40007810000 */
[----:B------:R-:W-:Y:S02]  /*115d0*/  LOP3.LUT R172, R233, UR4, RZ, 0x3c, !PT ;  /* 0x00000004e9ac7c12 */ /* 0x000fe4000f8e3cff */
[----:B------:R-:W-:Y:S02]  /*115e0*/  FMNMX.FTZ R53, R147, R53, !PT ;  /* 0x0000003593357209 */ /* 0x000fe40007810000 */
[----:B------:R-:W-:Y:S01]  /*115f0*/  FSEL R69, R31, -INF , !P2 ;  /* 0xff8000001f457808 */ /* 0x000fe20005000000 */
[----:B------:R-:W-:Y:S01]  /*11600*/  IMAD.WIDE.U32 R170, R172, -0x326172a9, RZ ;  /* 0xcd9e8d57acaa7825 */ /* 0x000fe200078e00ff */
[----:B------:R-:W-:-:S02]  /*11610*/  FMNMX.FTZ R53, R123, R53, !PT ;  /* 0x000000357b357209 */ /* 0x000fc40007810000 */
[----:B------:R-:W-:Y:S01]  /*11620*/  FSEL R243, R30, -INF , !P3 ;  /* 0xff8000001ef37808 */ /* 0x000fe20005800000 */
[----:B------:R2:W-:Y:S01]  /*11630*/  STL [R1+0x68], R69 ;  /* 0x0000684501007387 */ /* 0x0005e20000100800 */
[----:B------:R-:W-:Y:S02]  /*11640*/  LOP3.LUT R173, R247, UR18, R170, 0x96, !PT ;  /* 0x00000012f7ad7c12 */ /* 0x000fe4000f8e96aa */
[----:B------:R-:W-:Y:S01]  /*11650*/  LOP3.LUT R174, R171, UR20, R166, 0x96, !PT ;  /* 0x00000014abae7c12 */ /* 0x000fe2000f8e96a6 */
[----:B------:R-:W3:Y:S01]  /*11660*/  SHFL.BFLY PT, R172, R53, 0x2, 0x1f ;  /* 0x0c401f0035ac7f89 */ /* 0x000ee200000e0000 */
[-C--:B------:R-:W-:Y:S01]  /*11670*/  ISETP.GE.AND P2, PT, R150, R165.reuse, PT ;  /* 0x000000a59600720c */ /* 0x080fe20003f46270 */
[----:B------:R-:W-:Y:S01]  /*11680*/  IMAD.WIDE.U32 R178, R173, -0x2daee0ad, RZ ;  /* 0xd2511f53adb27825 */ /* 0x000fe200078e00ff */
[----:B------:R-:W-:Y:S02]  /*11690*/  ISETP.GE.AND P3, PT, R118, R165, PT ;  /* 0x000000a57600720c */ /* 0x000fe40003f66270 */
[----:B------:R-:W-:Y:S01]  /*116a0*/  FSEL R237, R29, -INF , !P6 ;  /* 0xff8000001ded7808 */ /* 0x000fe20007000000 */
[----:B------:R-:W-:Y:S01]  /*116b0*/  IMAD.WIDE.U32 R174, R174, -0x2daee0ad, RZ ;  /* 0xd2511f53aeae7825 */ /* 0x000fe200078e00ff */
[----:B------:R-:W-:-:S02]  /*116c0*/  ISETP.GE.AND P6, PT, R150, R168, PT ;  /* 0x000000a89600720c */ /* 0x000fc40003fc6270 */
[----:B-1----:R-:W-:Y:S02]  /*116d0*/  FMNMX.FTZ R24, R24, R25, !PT ;  /* 0x0000001918187209 */ /* 0x002fe40007810000 */
[----:B------:R-:W-:Y:S02]  /*116e0*/  FSEL R226, R26, -INF , !P1 ;  /* 0xff8000001ae27808 */ /* 0x000fe40004800000 */
[CC--:B------:R-:W-:Y:S01]  /*116f0*/  ISETP.GE.AND P4, PT, R135.reuse, R168.reuse, PT ;  /* 0x000000a88700720c */ /* 0x0c0fe20003f86270 */
[----:B------:R-:W1:Y:S01]  /*11700*/  SHFL.BFLY PT, R173, R24, 0x1, 0x1f ;  /* 0x0c201f0018ad7f89 */ /* 0x000e6200000e0000 */
[----:B------:R-:W-:Y:S02]  /*11710*/  ISETP.GE.AND P1, PT, R135, R165, PT ;  /* 0x000000a58700720c */ /* 0x000fe40003f26270 */
[----:B------:R-:W-:Y:S02]  /*11720*/  FSEL R225, R27, -INF , !P3 ;  /* 0xff8000001be17808 */ /* 0x000fe40005800000 */
[----:B------:R-:W-:-:S02]  /*11730*/  ISETP.GE.AND P5, PT, R134, R168, PT ;  /* 0x000000a88600720c */ /* 0x000fc40003fa6270 */
[----:B--2---:R-:W-:Y:S02]  /*11740*/  FSEL R69, R22, -INF , !P2 ;  /* 0xff80000016457808 */ /* 0x004fe40005000000 */
[----:B------:R-:W-:Y:S02]  /*11750*/  ISETP.GE.AND P3, PT, R134, R165, PT ;  /* 0x000000a58600720c */ /* 0x000fe40003f66270 */
[----:B---3--:R-:W-:Y:S01]  /*11760*/  FMNMX.FTZ R25, R53, R172, !PT ;  /* 0x000000ac35197209 */ /* 0x008fe20007810000 */
[----:B------:R-:W-:Y:S01]  /*11770*/  STL [R1+0xc0], R69 ;  /* 0x0000c04501007387 */ /* 0x000fe20000100800 */
[----:B------:R-:W-:Y:S02]  /*11780*/  FSEL R150, R20, -INF , !P6 ;  /* 0xff80000014967808 */ /* 0x000fe40007000000 */
[----:B------:R-:W-:Y:S01]  /*11790*/  LOP3.LUT R175, R175, UR17, R234, 0x96, !PT ;  /* 0x00000011afaf7c12 */ /* 0x000fe2000f8e96ea */
[----:B------:R-:W2:Y:S01]  /*117a0*/  SHFL.BFLY PT, R53, R25, 0x1, 0x1f ;  /* 0x0c201f0019357f89 */ /* 0x000ea200000e0000 */
[----:B------:R-:W-:-:S02]  /*117b0*/  ISETP.GE.AND P6, PT, R140, R168, PT ;  /* 0x000000a88c00720c */ /* 0x000fc40003fc6270 */
[-C--:B------:R-:W-:Y:S01]  /*117c0*/  ISETP.GE.AND P2, PT, R140, R165.reuse, PT ;  /* 0x000000a58c00720c */ /* 0x080fe20003f46270 */
[----:B------:R3:W-:Y:S01]  /*117d0*/  STL.64 [R1+0xe8], R170 ;  /* 0x0000e8aa01007387 */ /* 0x0007e20000100a00 */
[----:B------:R-:W-:Y:S02]  /*117e0*/  LOP3.LUT R174, R179, UR15, R174, 0x96, !PT ;  /* 0x0000000fb3ae7c12 */ /* 0x000fe4000f8e96ae */
[----:B------:R-:W-:Y:S02]  /*117f0*/  FSEL R140, R21, -INF , !P4 ;  /* 0xff800000158c7808 */ /* 0x000fe40006000000 */
[----:B------:R-:W-:Y:S02]  /*11800*/  FSEL R134, R23, -INF , !P1 ;  /* 0xff80000017867808 */ /* 0x000fe40004800000 */
        /* <DEDUP_REMOVED lines=8> */
[CC--:B------:R-:W-:Y:S02]  /*11890*/  ISETP.GE.AND P6, PT, R149.reuse, R168.reuse, PT ;  /* 0x000000a89500720c */ /* 0x0c0fe40003fc6270 */
[----:B------:R-:W-:Y:S01]  /*118a0*/  ISETP.GE.AND P2, PT, R149, R165, PT ;  /* 0x000000a59500720c */ /* 0x000fe20003f46270 */
[----:B---3--:R-:W-:Y:S01]  /*118b0*/  IMAD.WIDE.U32 R170, R175, -0x326172a9, RZ ;  /* 0xcd9e8d57afaa7825 */ /* 0x008fe200078e00ff */
[----:B------:R-:W-:Y:S02]  /*118c0*/  FSEL R149, R12, -INF , !P4 ;  /* 0xff8000000c957808 */ /* 0x000fe40006000000 */
[----:B------:R-:W-:Y:S01]  /*118d0*/  FSEL R241, R13, -INF , !P5 ;  /* 0xff8000000df17808 */ /* 0x000fe20006800000 */
[----:B------:R-:W-:Y:S01]  /*118e0*/  IMAD.WIDE.U32 R174, R174, -0x326172a9, RZ ;  /* 0xcd9e8d57aeae7825 */ /* 0x000fe200078e00ff */
[----:B------:R-:W-:Y:S02]  /*118f0*/  FSEL R208, R15, -INF , !P3 ;  /* 0xff8000000fd07808 */ /* 0x000fe40005800000 */
[----:B------:R-:W-:-:S02]  /*11900*/  ISETP.GE.AND P4, PT, R124, R168, PT ;  /* 0x000000a87c00720c */ /* 0x000fc40003f86270 */
[-C--:B------:R-:W-:Y:S02]  /*11910*/  ISETP.GE.AND P3, PT, R125, R168.reuse, PT ;  /* 0x000000a87d00720c */ /* 0x080fe40003f66270 */
[----:B------:R-:W-:Y:S02]  /*11920*/  ISETP.GE.AND P5, PT, R213, R168, PT ;  /* 0x000000a8d500720c */ /* 0x000fe40003fa6270 */
[----:B------:R-:W-:Y:S02]  /*11930*/  LOP3.LUT R172, R171, UR16, R246, 0x96, !PT ;  /* 0x00000010abac7c12 */ /* 0x000fe4000f8e96f6 */
[----:B------:R-:W-:Y:S02]  /*11940*/  LOP3.LUT R168, R175, UR14, R170, 0x96, !PT ;  /* 0x0000000eafa87c12 */ /* 0x000fe4000f8e96aa */
[----:B-1----:R-:W-:Y:S01]  /*11950*/  FMNMX.FTZ R24, R24, R173, !PT ;  /* 0x000000ad18187209 */ /* 0x002fe20007810000 */
[----:B------:R-:W-:Y:S01]  /*11960*/  IMAD.WIDE.U32 R170, R172, -0x2daee0ad, RZ ;  /* 0xd2511f53acaa7825 */ /* 0x000fe200078e00ff */
[----:B------:R-:W-:-:S02]  /*11970*/  FSEL R224, R14, -INF , !P1 ;  /* 0xff8000000ee07808 */ /* 0x000fc40004800000 */
[----:B------:R-:W-:Y:S01]  /*11980*/  FSEL R217, R8, -INF , !P6 ;  /* 0xff80000008d97808 */ /* 0x000fe20007000000 */
[----:B------:R-:W-:Y:S01]  /*11990*/  FMUL.FTZ R222, R24, c[0x0][0x23c] ;  /* 0x00008f0018de7a20 */ /* 0x000fe20000410000 */
[-C--:B------:R-:W-:Y:S02]  /*119a0*/  ISETP.GE.AND P1, PT, R124, R165.reuse, PT ;  /* 0x000000a57c00720c */ /* 0x080fe40003f26270 */
[----:B------:R-:W-:Y:S01]  /*119b0*/  ISETP.GE.AND P6, PT, R125, R165, PT ;  /* 0x000000a57d00720c */ /* 0x000fe20003fc6270 */
[----:B------:R-:W-:Y:S01]  /*119c0*/  IMAD.WIDE.U32 R124, R168, -0x2daee0ad, RZ ;  /* 0xd2511f53a87c7825 */ /* 0x000fe200078e00ff */
[----:B------:R-:W-:Y:S02]  /*119d0*/  FSEL R118, R10, -INF , !P2 ;  /* 0xff8000000a767808 */ /* 0x000fe40005000000 */
[----:B------:R-:W-:Y:S02]  /*119e0*/  FSETP.NEU.FTZ.AND P2, PT, R24, -INF , PT ;  /* 0xff8000001800780b */ /* 0x000fe40003f5d000 */
[----:B------:R-:W-:-:S02]  /*119f0*/  LOP3.LUT R172, R171, UR13, R178, 0x96, !PT ;  /* 0x0000000dabac7c12 */ /* 0x000fc4000f8e96b2 */
[----:B------:R-:W-:Y:S02]  /*11a00*/  LOP3.LUT R168, R125, UR11, R170, 0x96, !PT ;  /* 0x0000000b7da87c12 */ /* 0x000fe4000f8e96aa */
[----:B------:R-:W-:Y:S01]  /*11a10*/  FSEL R222, R222, RZ, P2 ;  /* 0x000000ffdede7208 */ /* 0x000fe20001000000 */
[----:B------:R-:W-:Y:S01]  /*11a20*/  IMAD.WIDE.U32 R172, R172, -0x326172a9, RZ ;  /* 0xcd9e8d57acac7825 */ /* 0x000fe200078e00ff */
[----:B--2---:R-:W-:Y:S02]  /*11a30*/  FMNMX.FTZ R25, R25, R53, !PT ;  /* 0x0000003519197209 */ /* 0x004fe40007810000 */
[----:B------:R-:W-:Y:S01]  /*11a40*/  FSEL R216, R9, -INF , !P4 ;  /* 0xff80000009d87808 */ /* 0x000fe20006000000 */
[----:B------:R-:W-:Y:S01]  /*11a50*/  IMAD.WIDE.U32 R170, R168, -0x326172a9, RZ ;  /* 0xcd9e8d57a8aa7825 */ /* 0x000fe200078e00ff */
[----:B------:R-:W-:Y:S02]  /*11a60*/  ISETP.GE.AND P4, PT, R213, R165, PT ;  /* 0x000000a5d500720c */ /* 0x000fe40003f86270 */
[----:B------:R-:W-:Y:S01]  /*11a70*/  FSEL R212, R4, -INF , !P3 ;  /* 0xff80000004d47808 */ /* 0x000fe20005800000 */
[--C-:B------:R-:W-:Y:S01]  /*11a80*/  FFMA.FTZ R178, R151, c[0x0][0x23c], -R222.reuse ;  /* 0x00008f0097b27a23 */ /* 0x100fe200000108de */
[----:B------:R-:W-:Y:S01]  /*11a90*/  FSETP.NEU.FTZ.AND P3, PT, R25, -INF , PT ;  /* 0xff8000001900780b */ /* 0x000fe20003f7d000 */
[----:B------:R-:W-:Y:S01]  /*11aa0*/  FFMA.FTZ R165, R138, c[0x0][0x23c], -R222 ;  /* 0x00008f008aa57a23 */ /* 0x000fe200000108de */
[----:B------:R-:W-:Y:S01]  /*11ab0*/  LOP3.LUT R172, R171, UR31, R172, 0x96, !PT ;  /* 0x0000001fabac7c12 */ /* 0x000fe2000f8e96ac */
[----:B------:R-:W-:Y:S01]  /*11ac0*/  FMUL.FTZ R53, R25, c[0x0][0x23c] ;  /* 0x00008f0019357a20 */ /* 0x000fe20000410000 */
[----:B------:R-:W-:Y:S01]  /*11ad0*/  FSEL R151, R5, -INF , !P5 ;  /* 0xff80000005977808 */ /* 0x000fe20006800000 */
[----:B------:R1:W-:Y:S01]  /*11ae0*/  MUFU.EX2 R138, R165 ;  /* 0x000000a5008a7308 */ /* 0x0003e20000000800 */
[----:B------:R-:W-:-:S02]  /*11af0*/  LOP3.LUT R177, R172, 0xff, RZ, 0xc0, !PT ;  /* 0x000000ffacb17812 */ /* 0x000fc400078ec0ff */
[----:B------:R-:W-:Y:S02]  /*11b00*/  FSEL R210, R53, RZ, P3 ;  /* 0x000000ff35d27208 */ /* 0x000fe40001800000 */
[----:B------:R-:W-:Y:S02]  /*11b10*/  LOP3.LUT R53, R172, 0xffff, RZ, 0xc0, !PT ;  /* 0x0000ffffac357812 */ /* 0x000fe400078ec0ff */
[----:B------:R-:W-:Y:S01]  /*11b20*/  ISETP.GE.U32.AND P5, PT, R251, R177, PT ;  /* 0x000000b1fb00720c */ /* 0x000fe20003fa6070 */
[----:B------:R-:W2:Y:S01]  /*11b30*/  MUFU.EX2 R178, R178 ;  /* 0x000000b200b27308 */ /* 0x000ea20000000800 */
[----:B------:R-:W-:Y:S01]  /*11b40*/  SHF.R.U32.HI R53, RZ, 0x8, R53 ;  /* 0x00000008ff357819 */ /* 0x000fe20000011635 */
[--C-:B------:R-:W-:Y:S01]  /*11b50*/  FFMA.FTZ R179, R214, c[0x0][0x23c], -R210.reuse ;  /* 0x00008f00d6b37a23 */ /* 0x100fe200000108d2 */
[----:B------:R-:W-:Y:S01]  /*11b60*/  LOP3.LUT R175, R170, 0xff, RZ, 0xc0, !PT ;  /* 0x000000ffaaaf7812 */ /* 0x000fe200078ec0ff */
[----:B------:R-:W-:Y:S01]  /*11b70*/  FFMA.FTZ R177, R131, c[0x0][0x23c], -R210 ;  /* 0x00008f0083b17a23 */ /* 0x000fe200000108d2 */
[----:B------:R-:W-:-:S02]  /*11b80*/  LOP3.LUT R53, R53, 0xffff, RZ, 0xc0, !PT ;  /* 0x0000ffff35357812 */ /* 0x000fc400078ec0ff */
[----:B------:R-:W-:Y:S01]  /*11b90*/  LOP3.LUT R168, R173, UR12, R174, 0x96, !PT ;  /* 0x0000000cada87c12 */ /* 0x000fe2000f8e96ae */
[----:B------:R-:W-:Y:S01]  /*11ba0*/  MUFU.EX2 R131, R177 ;  /* 0x000000b100837308 */ /* 0x000fe20000000800 */
[----:B-1----:R-:W-:Y:S02]  /*11bb0*/  LOP3.LUT R165, R170, 0xffff, RZ, 0xc0, !PT ;  /* 0x0000ffffaaa57812 */ /* 0x002fe400078ec0ff */
[----:B------:R-:W-:Y:S02]  /*11bc0*/  FSEL R171, R11, -INF , !P1 ;  /* 0xff8000000bab7808 */ /* 0x000fe40004800000 */
[----:B------:R-:W-:Y:S02]  /*11bd0*/  ISETP.GE.U32.AND P1, PT, R251, R53, PT ;  /* 0x00000035fb00720c */ /* 0x000fe40003f26070 */
[----:B------:R-:W-:Y:S01]  /*11be0*/  SHF.R.U32.HI R173, RZ, 0x10, R170 ;  /* 0x00000010ffad7819 */ /* 0x000fe200000116aa */
[----:B------:R-:W1:Y:S01]  /*11bf0*/  MUFU.EX2 R179, R179 ;  /* 0x000000b300b37308 */ /* 0x000e620000000800 */
[----:B--2---:R-:W-:-:S02]  /*11c00*/  F2FP.PACK_AB R53, R178, R138 ;  /* 0x0000008ab235723e */ /* 0x004fc400000000ff */
[----:B------:R-:W-:Y:S02]  /*11c10*/  SHF.R.U32.HI R174, RZ, 0x18, R170 ;  /* 0x00000018ffae7819 */ /* 0x000fe400000116aa */
[C---:B------:R-:W-:Y:S02]  /*11c20*/  PRMT R239, R53.reuse, 0x7610, R239 ;  /* 0x0000761035ef7816 */ /* 0x040fe400000000ef */
[----:B------:R-:W-:Y:S02]  /*11c30*/  PRMT R122, R53, 0x7632, R122 ;  /* 0x00007632357a7816 */ /* 0x000fe4000000007a */
[----:B------:R-:W-:Y:S01]  /*11c40*/  FSEL R170, R6, -INF , !P6 ;  /* 0xff80000006aa7808 */ /* 0x000fe20007000000 */
[----:B------:R-:W-:Y:S01]  /*11c50*/  @!P5 HADD2 R52, -R239.H0_H0, -RZ.H0_H0 ;  /* 0xa00000ffef34d230 */ /* 0x000fe20000000900 */
[----:B------:R-:W-:Y:S01]  /*11c60*/  PRMT R214, R239, 0x5410, R122 ;  /* 0x00005410efd67816 */ /* 0x000fe2000000007a */
[----:B------:R-:W-:Y:S01]  /*11c70*/  @!P1 HADD2 R51, -R122.H0_H0, -RZ.H0_H0 ;  /* 0xa00000ff7a339230 */ /* 0x000fe20000000900 */
[----:B------:R-:W-:-:S02]  /*11c80*/  ISETP.GE.U32.AND P6, PT, R251, R175, PT ;  /* 0x000000affb00720c */ /* 0x000fc40003fc6070 */
[----:B------:R-:W-:Y:S01]  /*11c90*/  @!P5 PRMT R239, R52, 0x5410, RZ ;  /* 0x0000541034efd816 */ /* 0x000fe200000000ff */
[----:B------:R2:W-:Y:S01]  /*11ca0*/  STL [R1+0x2f4], R214 ;  /* 0x0002f4d601007387 */ /* 0x0005e20000100800 */
[----:B-1----:R-:W-:Y:S02]  /*11cb0*/  F2FP.PACK_AB R52, R179, R131 ;  /* 0x00000083b334723e */ /* 0x002fe400000000ff */
[----:B------:R-:W-:Y:S02]  /*11cc0*/  @!P1 PRMT R122, R51, 0x5410, RZ ;  /* 0x00005410337a9816 */ /* 0x000fe400000000ff */
[----:B------:R-:W-:Y:S02]  /*11cd0*/  SHF.R.U32.HI R175, RZ, 0x18, R172 ;  /* 0x00000018ffaf7819 */ /* 0x000fe400000116ac */
[----:B------:R-:W-:Y:S01]  /*11ce0*/  FSEL R53, R7, -INF , !P4 ;  /* 0xff80000007357808 */ /* 0x000fe20006000000 */
[----:B------:R-:W-:Y:S01]  /*11cf0*/  STL [R1+0xa0], R122 ;  /* 0x0000a07a01007387 */ /* 0x000fe20000100800 */
[----:B------:R-:W-:Y:S01]  /*11d00*/  ISETP.GE.U32.AND P4, PT, R251, R175, PT ;  /* 0x000000affb00720c */ /* 0x000fe20003f86070 */
[----:B------:R-:W-:Y:S01]  /*11d10*/  FFMA.FTZ R175, R126, c[0x0][0x23c], -R222 ;  /* 0x00008f007eaf7a23 */ /* 0x000fe200000108de */
[----:B------:R-:W-:Y:S01]  /*11d20*/  SHF.R.U32.HI R51, RZ, 0x10, R172 ;  /* 0x00000010ff337819 */ /* 0x000fe200000116ac */
[----:B------:R-:W-:Y:S01]  /*11d30*/  STL.S16 [R1+0xac], R52 ;  /* 0x0000ac3401007387 */ /* 0x000fe20000100600 */
[----:B------:R-:W-:Y:S01]  /*11d40*/  FFMA.FTZ R177, R128, c[0x0][0x23c], -R222 ;  /* 0x00008f0080b17a23 */ /* 0x000fe200000108de */
[----:B------:R-:W-:Y:S01]  /*11d50*/  SHF.R.U32.HI R165, RZ, 0x8, R165 ;  /* 0x00000008ffa57819 */ /* 0x000fe200000116a5 */
[----:B------:R-:W-:Y:S01]  /*11d60*/  FFMA.FTZ R176, R176, c[0x0][0x23c], -R210 ;  /* 0x00008f00b0b07a23 */ /* 0x000fe200000108d2 */
[----:B------:R-:W-:Y:S01]  /*11d70*/  LOP3.LUT R51, R51, 0xff, RZ, 0xc0, !PT ;  /* 0x000000ff33337812 */ /* 0x000fe200078ec0ff */
[----:B------:R-:W-:Y:S01]  /*11d80*/  MUFU.EX2 R175, R175 ;  /* 0x000000af00af7308 */ /* 0x000fe20000000800 */
[----:B------:R-:W-:Y:S01]  /*11d90*/  ISETP.GE.U32.AND P5, PT, R251, R174, PT ;  /* 0x000000aefb00720c */ /* 0x000fe20003fa6070 */
[----:B------:R-:W-:Y:S01]  /*11da0*/  IMAD.MOV.U32 R172, RZ, RZ, R124 ;  /* 0x000000ffffac7224 */ /* 0x000fe200078e007c */
[----:B------:R-:W-:-:S02]  /*11db0*/  LOP3.LUT R173, R173, 0xff, RZ, 0xc0, !PT ;  /* 0x000000ffadad7812 */ /* 0x000fc400078ec0ff */
[----:B--2---:R-:W-:-:S03]  /*11dc0*/  PRMT R214, R52, 0x7632, R214 ;  /* 0x0000763234d67816 */ /* 0x004fc600000000d6 */
[----:B------:R-:W1:Y:S01]  /*11dd0*/  MUFU.EX2 R177, R177 ;  /* 0x000000b100b17308 */ /* 0x000e620000000800 */
[----:B------:R-:W-:Y:S02]  /*11de0*/  LOP3.LUT R165, R165, 0xffff, RZ, 0xc0, !PT ;  /* 0x0000ffffa5a57812 */ /* 0x000fe400078ec0ff */
[----:B------:R-:W-:Y:S01]  /*11df0*/  PRMT R213, R52, 0x5410, R214 ;  /* 0x0000541034d57816 */ /* 0x000fe200000000d6 */
[----:B------:R-:W-:Y:S01]  /*11e00*/  @!P4 HADD2 R50, -R214.H0_H0, -RZ.H0_H0 ;  /* 0xa00000ffd632c230 */ /* 0x000fe20000000900 */
[----:B------:R-:W-:Y:S01]  /*11e10*/  FFMA.FTZ R174, R129, c[0x0][0x23c], -R210 ;  /* 0x00008f0081ae7a23 */ /* 0x000fe200000108d2 */
[C---:B------:R-:W-:Y:S01]  /*11e20*/  ISETP.GE.U32.AND P1, PT, R251.reuse, R173, PT ;  /* 0x000000adfb00720c */ /* 0x040fe20003f26070 */
[----:B------:R-:W-:Y:S01]  /*11e30*/  IMAD.MOV.U32 R173, RZ, RZ, R125 ;  /* 0x000000ffffad7224 */ /* 0x000fe200078e007d */
[----:B------:R2:W-:Y:S04]  /*11e40*/  STL [R1+0x2f8], R213 ;  /* 0x0002f8d501007387 */ /* 0x0005e80000100800 */
[----:B--2---:R-:W2:Y:S01]  /*11e50*/  LDL.LU R213, [R1+0xac] ;  /* 0x0000ac0001d57983 */ /* 0x004ea20000300800 */
[----:B------:R-:W-:Y:S01]  /*11e60*/  @!P4 PRMT R214, R50, 0x5410, RZ ;  /* 0x0000541032d6c816 */ /* 0x000fe200000000ff */
[----:B------:R-:W-:Y:S01]  /*11e70*/  MUFU.EX2 R174, R174 ;  /* 0x000000ae00ae7308 */ /* 0x000fe20000000800 */
[----:B------:R-:W-:Y:S01]  /*11e80*/  ISETP.GE.U32.AND P4, PT, R251, R51, PT ;  /* 0x00000033fb00720c */ /* 0x000fe20003f86070 */
[----:B------:R-:W-:Y:S01]  /*11e90*/  IMAD.WIDE.U32 R124, R168, -0x2daee0ad, RZ ;  /* 0xd2511f53a87c7825 */ /* 0x000fe200078e00ff */
[----:B------:R-:W-:-:S03]  /*11ea0*/  UIADD3 UR6, UR30, -0x3, URZ ;  /* 0xfffffffd1e067890 */ /* 0x000fc6000fffe03f */
[----:B------:R-:W-:Y:S01]  /*11eb0*/  FFMA.FTZ R173, R127, c[0x0][0x23c], -R222 ;  /* 0x00008f007fad7a23 */ /* 0x000fe200000108de */
[----:B------:R-:W-:Y:S01]  /*11ec0*/  LOP3.LUT R52, R125, UR32, R172, 0x96, !PT ;  /* 0x000000207d347c12 */ /* 0x000fe2000f8e96ac */
[----:B------:R-:W3:Y:S01]  /*11ed0*/  MUFU.EX2 R176, R176 ;  /* 0x000000b000b07308 */ /* 0x000ee20000000800 */
[C---:B------:R-:W-:Y:S01]  /*11ee0*/  LOP3.LUT R172, R124.reuse, 0xff, RZ, 0xc0, !PT ;  /* 0x000000ff7cac7812 */ /* 0x040fe200078ec0ff */
[----:B------:R-:W-:Y:S01]  /*11ef0*/  ULOP3.LUT UR6, UR6, UR29, URZ, 0x3c, !UPT ;  /* 0x0000001d06067292 */ /* 0x000fe2000f8e3c3f */
[----:B------:R-:W-:Y:S02]  /*11f00*/  LOP3.LUT R51, R124, 0xffff, RZ, 0xc0, !PT ;  /* 0x0000ffff7c337812 */ /* 0x000fe400078ec0ff */
[--C-:B------:R-:W-:Y:S02]  /*11f10*/  SHF.R.U32.HI R50, RZ, 0x10, R124.reuse ;  /* 0x00000010ff327819 */ /* 0x100fe4000001167c */
[----:B------:R-:W-:Y:S01]  /*11f20*/  SHF.R.U32.HI R168, RZ, 0x18, R124 ;  /* 0x00000018ffa87819 */ /* 0x000fe2000001167c */
[----:B------:R-:W-:Y:S01]  /*11f30*/  MUFU.EX2 R173, R173 ;  /* 0x000000ad00ad7308 */ /* 0x000fe20000000800 */
[----:B------:R-:W-:Y:S01]  /*11f40*/  LOP3.LUT R50, R50, 0xff, RZ, 0xc0, !PT ;  /* 0x000000ff32327812 */ /* 0x000fe200078ec0ff */
[----:B--2---:R-:W-:-:S05]  /*11f50*/  @!P4 HADD2 R37, -R213.H0_H0, -RZ.H0_H0 ;  /* 0xa00000ffd525c230 */ /* 0x004fca0000000900 */
[----:B------:R-:W-:Y:S02]  /*11f60*/  @!P4 PRMT R213, R37, 0x5410, RZ ;  /* 0x0000541025d5c816 */ /* 0x000fe400000000ff */
[----:B------:R-:W-:Y:S01]  /*11f70*/  ISETP.GE.U32.AND P4, PT, R251, R165, PT ;  /* 0x000000a5fb00720c */ /* 0x000fe20003f86070 */
[----:B------:R-:W-:Y:S01]  /*11f80*/  FFMA.FTZ R165, R180, c[0x0][0x23c], -R210 ;  /* 0x00008f00b4a57a23 */ /* 0x000fe200000108d2 */
[----:B-1----:R-:W-:-:S04]  /*11f90*/  F2FP.PACK_AB R37, R177, R175 ;  /* 0x000000afb125723e */ /* 0x002fc800000000ff */
[C---:B------:R-:W-:Y:S01]  /*11fa0*/  PRMT R99, R37.reuse, 0x7632, R99 ;  /* 0x0000763225637816 */ /* 0x040fe20000000063 */
[----:B------:R-:W-:Y:S01]  /*11fb0*/  MUFU.EX2 R165, R165 ;  /* 0x000000a500a57308 */ /* 0x000fe20000000800 */
[----:B------:R-:W-:-:S04]  /*11fc0*/  PRMT R169, R37, 0x7610, R169 ;  /* 0x0000761025a97816 */ /* 0x000fc800000000a9 */
[----:B------:R-:W-:Y:S01]  /*11fd0*/  PRMT R37, R169, 0x5410, R99 ;  /* 0x00005410a9257816 */ /* 0x000fe20000000063 */
[----:B------:R-:W-:Y:S02]  /*11fe0*/  @!P4 HADD2 R20, -R99.H0_H0, -RZ.H0_H0 ;  /* 0xa00000ff6314c230 */ /* 0x000fe40000000900 */
[----:B------:R-:W-:Y:S02]  /*11ff0*/  @!P6 HADD2 R35, -R169.H0_H0, -RZ.H0_H0 ;  /* 0xa00000ffa923e230 */ /* 0x000fe40000000900 */
[----:B------:R1:W-:Y:S01]  /*12000*/  STL [R1+0x9c], R37 ;  /* 0x00009c2501007387 */ /* 0x0003e20000100800 */
[----:B------:R-:W-:Y:S01]  /*12010*/  @!P4 PRMT R99, R20, 0x5410, RZ ;  /* 0x000054101463c816 */ /* 0x000fe200000000ff */
[----:B------:R-:W-:Y:S01]  /*12020*/  FFMA.FTZ R20, R142, c[0x0][0x23c], -R222 ;  /* 0x00008f008e147a23 */ /* 0x000fe200000108de */
[----:B------:R-:W-:Y:S02]  /*12030*/  @!P6 PRMT R169, R35, 0x5410, RZ ;  /* 0x0000541023a9e816 */ /* 0x000fe400000000ff */
[----:B---3--:R-:W-:Y:S01]  /*12040*/  F2FP.PACK_AB R35, R176, R174 ;  /* 0x000000aeb023723e */ /* 0x008fe200000000ff */
[----:B------:R2:W-:Y:S01]  /*12050*/  STL [R1+0x44], R99 ;  /* 0x0000446301007387 */ /* 0x0005e20000100800 */
[----:B------:R-:W-:Y:S01]  /*12060*/  ISETP.GE.U32.AND P6, PT, R251, R172, PT ;  /* 0x000000acfb00720c */ /* 0x000fe20003fc6070 */
[----:B------:R-:W-:Y:S01]  /*12070*/  FFMA.FTZ R172, R143, c[0x0][0x23c], -R210 ;  /* 0x00008f008fac7a23 */ /* 0x000fe200000108d2 */
[----:B------:R-:W-:Y:S01]  /*12080*/  PRMT R113, R35, 0x7610, R113 ;  /* 0x0000761023717816 */ /* 0x000fe20000000071 */
[----:B------:R-:W-:-:S02]  /*12090*/  FFMA.FTZ R205, R205, c[0x0][0x23c], -R222 ;  /* 0x00008f00cdcd7a23 */ /* 0x000fc400000108de */
[----:B------:R-:W-:Y:S01]  /*120a0*/  FFMA.FTZ R204, R204, c[0x0][0x23c], -R222 ;  /* 0x00008f00cccc7a23 */ /* 0x000fe200000108de */
[----:B------:R-:W-:Y:S01]  /*120b0*/  SHF.R.U32.HI R51, RZ, 0x8, R51 ;  /* 0x00000008ff337819 */ /* 0x000fe20000011633 */
[----:B------:R-:W-:Y:S01]  /*120c0*/  @!P1 HADD2 R33, -R113.H0_H0, -RZ.H0_H0 ;  /* 0xa00000ff71219230 */ /* 0x000fe20000000900 */
[----:B------:R-:W-:Y:S01]  /*120d0*/  MUFU.EX2 R172, R172 ;  /* 0x000000ac00ac7308 */ /* 0x000fe20000000800 */
[----:B------:R-:W-:Y:S01]  /*120e0*/  FFMA.FTZ R199, R199, c[0x0][0x23c], -R210 ;  /* 0x00008f00c7c77a23 */ /* 0x000fe200000108d2 */
[----:B------:R-:W-:Y:S02]  /*120f0*/  ISETP.GE.U32.AND P4, PT, R251, R168, PT ;  /* 0x000000a8fb00720c */ /* 0x000fe40003f86070 */
[----:B-1----:R-:W-:-:S04]  /*12100*/  LOP3.LUT R37, R52, 0xffff, RZ, 0xc0, !PT ;  /* 0x0000ffff34257812 */ /* 0x002fc800078ec0ff */
[----:B------:R-:W-:Y:S01]  /*12110*/  SHF.R.U32.HI R37, RZ, 0x8, R37 ;  /* 0x00000008ff257819 */ /* 0x000fe20000011625 */
[----:B--2---:R1:W2:Y:S03]  /*12120*/  MUFU.EX2 R99, R20 ;  /* 0x0000001400637308 */ /* 0x0042a60000000800 */
[----:B------:R-:W-:Y:S02]  /*12130*/  LOP3.LUT R37, R37, 0xffff, RZ, 0xc0, !PT ;  /* 0x0000ffff25257812 */ /* 0x000fe400078ec0ff */
[----:B-1----:R-:W-:Y:S02]  /*12140*/  PRMT R20, R35, 0x7632, R20 ;  /* 0x0000763223147816 */ /* 0x002fe40000000014 */
[----:B------:R-:W-:Y:S02]  /*12150*/  LOP3.LUT R35, R52, 0xff, RZ, 0xc0, !PT ;  /* 0x000000ff34237812 */ /* 0x000fe400078ec0ff */
[----:B------:R-:W-:Y:S01]  /*12160*/  PRMT R122, R113, 0x5410, R20 ;  /* 0x00005410717a7816 */ /* 0x000fe20000000014 */
[----:B------:R-:W-:Y:S01]  /*12170*/  @!P5 HADD2 R32, -R20.H0_H0, -RZ.H0_H0 ;  /* 0xa00000ff1420d230 */ /* 0x000fe20000000900 */
[----:B------:R-:W-:-:S02]  /*12180*/  @!P1 PRMT R113, R33, 0x5410, RZ ;  /* 0x0000541021719816 */ /* 0x000fc400000000ff */
[C---:B------:R-:W-:Y:S02]  /*12190*/  ISETP.GE.U32.AND P1, PT, R251.reuse, R37, PT ;  /* 0x00000025fb00720c */ /* 0x040fe40003f26070 */
[----:B------:R-:W-:Y:S02]  /*121a0*/  @!P5 PRMT R20, R32, 0x5410, RZ ;  /* 0x000054102014d816 */ /* 0x000fe400000000ff */
[----:B------:R-:W-:Y:S02]  /*121b0*/  ISETP.GE.U32.AND P5, PT, R251, R35, PT ;  /* 0x00000023fb00720c */ /* 0x000fe40003fa6070 */
[----:B--2---:R-:W-:Y:S01]  /*121c0*/  F2FP.PACK_AB R33, R99, R173 ;  /* 0x000000ad6321723e */ /* 0x004fe200000000ff */
[----:B------:R1:W-:Y:S01]  /*121d0*/  STL [R1+0x298], R20 ;  /* 0x0002981401007387 */ /* 0x0003e20000100800 */
[----:B------:R-:W-:Y:S02]  /*121e0*/  SHF.R.U32.HI R35, RZ, 0x10, R52 ;  /* 0x00000010ff237819 */ /* 0x000fe40000011634 */
[----:B------:R-:W-:Y:S01]  /*121f0*/  PRMT R32, R33, 0x7632, R32 ;  /* 0x0000763221207816 */ /* 0x000fe20000000020 */
[----:B------:R-:W-:Y:S01]  /*12200*/  STL [R1+0x94], R122 ;  /* 0x0000947a01007387 */ /* 0x000fe20000100800 */
[----:B------:R-:W-:-:S02]  /*12210*/  SHF.R.U32.HI R52, RZ, 0x18, R52 ;  /* 0x00000018ff347819 */ /* 0x000fc40000011634 */
[----:B------:R-:W-:Y:S01]  /*12220*/  LOP3.LUT R35, R35, 0xff, RZ, 0xc0, !PT ;  /* 0x000000ff23237812 */ /* 0x000fe200078ec0ff */
[----:B------:R-:W-:Y:S01]  /*12230*/  @!P1 HADD2 R31, -R32.H0_H0, -RZ.H0_H0 ;  /* 0xa00000ff201f9230 */ /* 0x000fe20000000900 */
[----:B------:R-:W-:Y:S01]  /*12240*/  STL [R1+0x48], R113 ;  /* 0x0000487101007387 */ /* 0x000fe20000100800 */
[----:B------:R-:W-:Y:S01]  /*12250*/  @!P5 HADD2 R34, -R33.H0_H0, -RZ.H0_H0 ;  /* 0xa00000ff2122d230 */ /* 0x000fe20000000900 */
[----:B-1----:R-:W-:Y:S02]  /*12260*/  PRMT R20, R33, 0x5410, R32 ;  /* 0x0000541021147816 */ /* 0x002fe40000000020 */
[----:B------:R-:W-:Y:S02]  /*12270*/  @!P1 PRMT R32, R31, 0x5410, RZ ;  /* 0x000054101f209816 */ /* 0x000fe400000000ff */
[----:B------:R-:W-:Y:S01]  /*12280*/  ISETP.GE.U32.AND P1, PT, R251, R52, PT ;  /* 0x00000034fb00720c */ /* 0x000fe20003f26070 */
[----:B------:R1:W-:Y:S01]  /*12290*/  STL [R1+0x60], R20 ;  /* 0x0000601401007387 */ /* 0x0003e20000100800 */
[----:B------:R-:W-:-:S02]  /*122a0*/  @!P5 PRMT R33, R34, 0x5410, RZ ;  /* 0x000054102221d816 */ /* 0x000fc400000000ff */
[----:B------:R-:W-:Y:S02]  /*122b0*/  ISETP.GE.U32.AND P5, PT, R251, R35, PT ;  /* 0x00000023fb00720c */ /* 0x000fe40003fa6070 */
[----:B------:R-:W-:Y:S01]  /*122c0*/  F2FP.PACK_AB R35, R165, R172 ;  /* 0x000000aca523723e */ /* 0x000fe200000000ff */
[----:B------:R-:W-:Y:S01]  /*122d0*/  STL.64 [R1+0x230], R32 ;  /* 0x0002302001007387 */ /* 0x000fe20000100a00 */
[----:B------:R-:W-:Y:S02]  /*122e0*/  FMNMX.FTZ R31, R2, R117, !PT ;  /* 0x00000075021f7209 */ /* 0x000fe40007810000 */
[----:B------:R-:W-:Y:S02]  /*122f0*/  PRMT R34, R35, 0x7632, R34 ;  /* 0x0000763223227816 */ /* 0x000fe40000000022 */
[----:B------:R-:W-:Y:S02]  /*12300*/  FMNMX.FTZ R31, R114, R31, !PT ;  /* 0x0000001f721f7209 */ /* 0x000fe40007810000 */
[----:B------:R-:W-:Y:S01]  /*12310*/  FMNMX.FTZ R52, R0, R94, !PT ;  /* 0x0000005e00347209 */ /* 0x000fe20007810000 */
[----:B------:R-:W-:Y:S01]  /*12320*/  @!P1 HADD2 R28, -R34.H0_H0, -RZ.H0_H0 ;  /* 0xa00000ff221c9230 */ /* 0x000fe20000000900 */
[----:B------:R-:W-:Y:S01]  /*12330*/  FMNMX.FTZ R31, R105, R31, !PT ;  /* 0x0000001f691f7209 */ /* 0x000fe20007810000 */
[----:B------:R-:W-:Y:S01]  /*12340*/  @!P5 HADD2 R29, -R35.H0_H0, -RZ.H0_H0 ;  /* 0xa00000ff231dd230 */ /* 0x000fe20000000900 */
[----:B------:R-:W-:-:S02]  /*12350*/  FMNMX.FTZ R52, R98, R52, !PT ;  /* 0x0000003462347209 */ /* 0x000fc40007810000 */
[----:B------:R-:W-:Y:S02]  /*12360*/  FMNMX.FTZ R31, R103, R31, !PT ;  /* 0x0000001f671f7209 */ /* 0x000fe40007810000 */
[----:B------:R-:W-:Y:S02]  /*12370*/  FMNMX.FTZ R52, R102, R52, !PT ;  /* 0x0000003466347209 */ /* 0x000fe40007810000 */
[----:B------:R-:W-:Y:S02]  /*12380*/  FMNMX.FTZ R31, R227, R31, !PT ;  /* 0x0000001fe31f7209 */ /* 0x000fe40007810000 */
[----:B-1----:R-:W-:Y:S02]  /*12390*/  PRMT R20, R35, 0x5410, R34 ;  /* 0x0000541023147816 */ /* 0x002fe40000000022 */
[----:B------:R-:W-:Y:S02]  /*123a0*/  @!P1 PRMT R34, R28, 0x5410, RZ ;  /* 0x000054101c229816 */ /* 0x000fe400000000ff */
[----:B------:R-:W-:-:S02]  /*123b0*/  LOP3.LUT R28, R233, UR6, RZ, 0x3c, !PT ;  /* 0x00000006e91c7c12 */ /* 0x000fc4000f8e3cff */
[----:B------:R-:W-:Y:S02]  /*123c0*/  @!P5 PRMT R35, R29, 0x5410, RZ ;  /* 0x000054101d23d816 */ /* 0x000fe400000000ff */
[----:B------:R-:W-:Y:S01]  /*123d0*/  FMNMX.FTZ R37, R219, R31, !PT ;  /* 0x0000001fdb257209 */ /* 0x000fe20007810000 */
[----:B------:R-:W-:Y:S01]  /*123e0*/  IMAD.WIDE.U32 R124, R28, -0x326172a9, RZ ;  /* 0xcd9e8d571c7c7825 */ /* 0x000fe200078e00ff */
[----:B------:R-:W-:Y:S01]  /*123f0*/  FMNMX.FTZ R52, R106, R52, !PT ;  /* 0x000000346a347209 */ /* 0x000fe20007810000 */
[----:B------:R-:W-:Y:S01]  /*12400*/  STL [R1+0x240], R35 ;  /* 0x0002402301007387 */ /* 0x000fe20000100800 */
[----:B------:R-:W-:Y:S02]  /*12410*/  FMNMX.FTZ R37, R154, R37, !PT ;  /* 0x000000259a257209 */ /* 0x000fe40007810000 */
[----:B------:R-:W-:Y:S01]  /*12420*/  LOP3.LUT R29, R125, UR20, R166, 0x96, !PT ;  /* 0x000000147d1d7c12 */ /* 0x000fe2000f8e96a6 */
[----:B------:R1:W-:Y:S01]  /*12430*/  STL [R1+0x288], R34 ;  /* 0x0002882201007387 */ /* 0x0003e20000100800 */
[----:B------:R-:W-:-:S02]  /*12440*/  LOP3.LUT R28, R247, UR18, R124, 0x96, !PT ;  /* 0x00000012f71c7c12 */ /* 0x000fc4000f8e967c */
[----:B------:R-:W-:Y:S01]  /*12450*/  FMNMX.FTZ R37, R155, R37, !PT ;  /* 0x000000259b257209 */ /* 0x000fe20007810000 */
[----:B------:R2:W-:Y:S01]  /*12460*/  STL.64 [R1+0x130], R124 ;  /* 0x0001307c01007387 */ /* 0x0005e20000100a00 */
[----:B------:R-:W-:Y:S01]  /*12470*/  FMNMX.FTZ R52, R58, R52, !PT ;  /* 0x000000343a347209 */ /* 0x000fe20007810000 */
[----:B------:R-:W-:Y:S01]  /*12480*/  IMAD.WIDE.U32 R128, R28, -0x2daee0ad, RZ ;  /* 0xd2511f531c807825 */ /* 0x000fe200078e00ff */
        /* <DEDUP_REMOVED lines=9> */
[----:B-1----:R-:W-:Y:S01]  /*12520*/  IMAD.WIDE.U32 R34, R29, -0x2daee0ad, RZ ;  /* 0xd2511f531d227825 */ /* 0x002fe200078e00ff */
[----:B------:R-:W-:-:S02]  /*12530*/  ISETP.GE.U32.AND P5, PT, R251, R50, PT ;  /* 0x00000032fb00720c */ /* 0x000fc40003fa6070 */
[----:B------:R-:W-:Y:S02]  /*12540*/  FMNMX.FTZ R37, R132, R37, !PT ;  /* 0x0000002584257209 */ /* 0x000fe40007810000 */
[----:B------:R-:W-:Y:S02]  /*12550*/  LOP3.LUT R29, R35, UR17, R234, 0x96, !PT ;  /* 0x00000011231d7c12 */ /* 0x000fe4000f8e96ea */
[----:B------:R-:W-:Y:S02]  /*12560*/  LOP3.LUT R28, R129, UR15, R34, 0x96, !PT ;  /* 0x0000000f811c7c12 */ /* 0x000fe4000f8e9622 */
[----:B------:R-:W-:Y:S01]  /*12570*/  FMNMX.FTZ R37, R133, R37, !PT ;  /* 0x0000002585257209 */ /* 0x000fe20007810000 */
[----:B------:R-:W-:-:S03]  /*12580*/  IMAD.WIDE.U32 R34, R29, -0x326172a9, RZ ;  /* 0xcd9e8d571d227825 */ /* 0x000fc600078e00ff */
[----:B------:R-:W-:Y:S01]  /*12590*/  FMNMX.FTZ R37, R136, R37, !PT ;  /* 0x0000002588257209 */ /* 0x000fe20007810000 */
[----:B--2---:R-:W-:Y:S01]  /*125a0*/  IMAD.WIDE.U32 R124, R28, -0x326172a9, RZ ;  /* 0xcd9e8d571c7c7825 */ /* 0x004fe200078e00ff */
[----:B------:R-:W-:Y:S02]  /*125b0*/  FMNMX.FTZ R52, R192, R52, !PT ;  /* 0x00000034c0347209 */ /* 0x000fe40007810000 */
[----:B------:R-:W-:Y:S02]  /*125c0*/  FMNMX.FTZ R37, R137, R37, !PT ;  /* 0x0000002589257209 */ /* 0x000fe40007810000 */
[----:B------:R-:W-:Y:S02]  /*125d0*/  LOP3.LUT R28, R125, UR14, R34, 0x96, !PT ;  /* 0x0000000e7d1c7c12 */ /* 0x000fe4000f8e9622 */
[----:B------:R-:W2:Y:S01]  /*125e0*/  LDL.LU R34, [R1+0x68] ;  /* 0x0000680001227983 */ /* 0x000ea20000300800 */
[----:B------:R-:W-:Y:S02]  /*125f0*/  FMNMX.FTZ R37, R240, R37, !PT ;  /* 0x00000025f0257209 */ /* 0x000fe40007810000 */
[----:B------:R-:W-:-:S02]  /*12600*/  LOP3.LUT R29, R35, UR16, R246, 0x96, !PT ;  /* 0x00000010231d7c12 */ /* 0x000fc4000f8e96f6 */
        /* <DEDUP_REMOVED lines=12> */
[----:B------:R-:W-:Y:S01]  /*126d0*/  FMNMX.FTZ R52, R120, R52, !PT ;  /* 0x0000003478347209 */ /* 0x000fe20007810000 */
[----:B------:R-:W-:Y:S01]  /*126e0*/  IMAD.WIDE.U32 R126, R29, -0x2daee0ad, RZ ;  /* 0xd2511f531d7e7825 */ /* 0x000fe200078e00ff */
[----:B------:R-:W-:Y:S02]  /*126f0*/  FMNMX.FTZ R37, R241, R37, !PT ;  /* 0x00000025f1257209 */ /* 0x000fe40007810000 */
[----:B------:R-:W-:Y:S01]  /*12700*/  FMNMX.FTZ R52, R116, R52, !PT ;  /* 0x0000003474347209 */ /* 0x000fe20007810000 */
[----:B------:R-:W-:Y:S01]  /*12710*/  IMAD.WIDE.U32 R142, R28, -0x2daee0ad, RZ ;  /* 0xd2511f531c8e7825 */ /* 0x000fe200078e00ff */
[----:B------:R-:W-:Y:S02]  /*12720*/  FMNMX.FTZ R37, R217, R37, !PT ;  /* 0x00000025d9257209 */ /* 0x000fe40007810000 */
[----:B------:R-:W-:-:S02]  /*12730*/  LOP3.LUT R29, R127, UR13, R128, 0x96, !PT ;  /* 0x0000000d7f1d7c12 */ /* 0x000fc4000f8e9680 */
[----:B------:R-:W-:Y:S02]  /*12740*/  FMNMX.FTZ R52, R97, R52, !PT ;  /* 0x0000003461347209 */ /* 0x000fe40007810000 */
[----:B------:R-:W-:Y:S02]  /*12750*/  FMNMX.FTZ R37, R216, R37, !PT ;  /* 0x00000025d8257209 */ /* 0x000fe40007810000 */
[----:B------:R-:W-:Y:S01]  /*12760*/  LOP3.LUT R28, R143, UR11, R126, 0x96, !PT ;  /* 0x0000000b8f1c7c12 */ /* 0x000fe2000f8e967e */
[----:B------:R-:W-:Y:S01]  /*12770*/  IMAD.WIDE.U32 R126, R29, -0x326172a9, RZ ;  /* 0xcd9e8d571d7e7825 */ /* 0x000fe200078e00ff */
[----:B------:R-:W-:Y:S02]  /*12780*/  FMNMX.FTZ R52, R68, R52, !PT ;  /* 0x0000003444347209 */ /* 0x000fe40007810000 */
[----:B------:R-:W-:Y:S02]  /*12790*/  FMNMX.FTZ R37, R212, R37, !PT ;  /* 0x00000025d4257209 */ /* 0x000fe40007810000 */
[----:B------:R-:W-:-:S02]  /*127a0*/  FMNMX.FTZ R52, R100, R52, !PT ;  /* 0x0000003464347209 */ /* 0x000fc40007810000 */
[----:B------:R-:W-:Y:S01]  /*127b0*/  LOP3.LUT R50, R127, UR12, R124, 0x96, !PT ;  /* 0x0000000c7f327c12 */ /* 0x000fe2000f8e967c */
[----:B------:R-:W-:Y:S01]  /*127c0*/  IMAD.WIDE.U32 R124, R28, -0x326172a9, RZ ;  /* 0xcd9e8d571c7c7825 */ /* 0x000fe200078e00ff */
[----:B------:R-:W-:Y:S01]  /*127d0*/  FMNMX.FTZ R37, R151, R37, !PT ;  /* 0x0000002597257209 */ /* 0x000fe20007810000 */
[----:B------:R-:W-:Y:S01]  /*127e0*/  MUFU.EX2 R97, R205 ;  /* 0x000000cd00617308 */ /* 0x000fe20000000800 */
[----:B------:R-:W-:Y:S02]  /*127f0*/  FMNMX.FTZ R52, R243, R52, !PT ;  /* 0x00000034f3347209 */ /* 0x000fe40007810000 */
[----:B------:R-:W-:Y:S01]  /*12800*/  LOP3.LUT R126, R125, UR31, R126, 0x96, !PT ;  /* 0x0000001f7d7e7c12 */ /* 0x000fe2000f8e967e */
[----:B------:R-:W1:Y:S04]  /*12810*/  SHFL.BFLY PT, R31, R37, 0x2, 0x1f ;  /* 0x0c401f00251f7f89 */ /* 0x000e6800000e0000 */
[----:B------:R-:W3:Y:S01]  /*12820*/  MUFU.EX2 R68, R204 ;  /* 0x000000cc00447308 */ /* 0x000ee20000000800 */
[----:B------:R-:W-:-:S04]  /*12830*/  LOP3.LUT R28, R126, 0xffff, RZ, 0xc0, !PT ;  /* 0x0000ffff7e1c7812 */ /* 0x000fc800078ec0ff */
[----:B------:R-:W-:-:S04]  /*12840*/  SHF.R.U32.HI R28, RZ, 0x8, R28 ;  /* 0x00000008ff1c7819 */ /* 0x000fc8000001161c */
[----:B------:R-:W-:Y:S02]  /*12850*/  LOP3.LUT R28, R28, 0xffff, RZ, 0xc0, !PT ;  /* 0x0000ffff1c1c7812 */ /* 0x000fe400078ec0ff */
[----:B---3--:R-:W-:Y:S02]  /*12860*/  F2FP.PACK_AB R29, R68, R97 ;  /* 0x00000061441d723e */ /* 0x008fe400000000ff */
[----:B------:R-:W-:Y:S02]  /*12870*/  ISETP.GE.U32.AND P1, PT, R251, R28, PT ;  /* 0x0000001cfb00720c */ /* 0x000fe40003f26070 */
[----:B------:R-:W-:Y:S01]  /*12880*/  PRMT R28, R29, 0x7632, R28 ;  /* 0x000076321d1c7816 */ /* 0x000fe2000000001c */
[----:B------:R-:W-:Y:S01]  /*12890*/  @!P6 HADD2 R27, -R29.H0_H0, -RZ.H0_H0 ;  /* 0xa00000ff1d1be230 */ /* 0x000fe20000000900 */
[----:B------:R-:W-:Y:S02]  /*128a0*/  LOP3.LUT R51, R51, 0xffff, RZ, 0xc0, !PT ;  /* 0x0000ffff33337812 */ /* 0x000fe400078ec0ff */
[----:B------:R-:W-:-:S02]  /*128b0*/  PRMT R33, R29, 0x5410, R28 ;  /* 0x000054101d217816 */ /* 0x000fc4000000001c */
[----:B------:R-:W-:Y:S02]  /*128c0*/  @!P6 PRMT R29, R27, 0x5410, RZ ;  /* 0x000054101b1de816 */ /* 0x000fe400000000ff */
[----:B-1----:R-:W-:Y:S02]  /*128d0*/  FMNMX.FTZ R27, R37, R31, !PT ;  /* 0x0000001f251b7209 */ /* 0x002fe40007810000 */
[----:B------:R-:W-:-:S03]  /*128e0*/  ISETP.GE.U32.AND P6, PT, R251, R51, PT ;  /* 0x00000033fb00720c */ /* 0x000fc60003fc6070 */
[----:B------:R-:W1:Y:S01]  /*128f0*/  SHFL.BFLY PT, R51, R27, 0x1, 0x1f ;  /* 0x0c201f001b337f89 */ /* 0x000e6200000e0000 */
[----:B------:R-:W-:-:S03]  /*12900*/  FFMA.FTZ R35, R181, c[0x0][0x23c], -R222 ;  /* 0x00008f00b5237a23 */ /* 0x000fc600000108de */
[----:B------:R3:W-:Y:S01]  /*12910*/  STL [R1+0x6c], R33 ;  /* 0x00006c2101007387 */ /* 0x0007e20000100800 */
[----:B------:R-:W-:-:S03]  /*12920*/  FFMA.FTZ R128, R196, c[0x0][0x23c], -R222 ;  /* 0x00008f00c4807a23 */ /* 0x000fc600000108de */
[----:B------:R-:W-:Y:S01]  /*12930*/  STL [R1+0x168], R35 ;  /* 0x0001682301007387 */ /* 0x000fe20000100800 */
[----:B------:R-:W-:Y:S02]  /*12940*/  FFMA.FTZ R198, R198, c[0x0][0x23c], -R210 ;  /* 0x00008f00c6c67a23 */ /* 0x000fe400000108d2 */
[----:B---3--:R-:W-:Y:S01]  /*12950*/  FFMA.FTZ R33, R244, c[0x0][0x23c], -R222 ;  /* 0x00008f00f4217a23 */ /* 0x008fe200000108de */
[----:B-1----:R-:W-:-:S04]  /*12960*/  FMNMX.FTZ R27, R27, R51, !PT ;  /* 0x000000331b1b7209 */ /* 0x002fc80007810000 */
[----:B------:R1:W-:Y:S01]  /*12970*/  STL [R1+0x14], R33 ;  /* 0x0000142101007387 */ /* 0x0003e20000100800 */
[----:B------:R-:W-:Y:S01]  /*12980*/  FFMA.FTZ R51, R195, c[0x0][0x23c], -R210 ;  /* 0x00008f00c3337a23 */ /* 0x000fe200000108d2 */
[----:B------:R-:W-:Y:S01]  /*12990*/  @!P6 HADD2 R30, -R28.H0_H0, -RZ.H0_H0 ;  /* 0xa00000ff1c1ee230 */ /* 0x000fe20000000900 */
[----:B------:R-:W-:Y:S02]  /*129a0*/  FFMA.FTZ R129, R167, c[0x0][0x23c], -R222 ;  /* 0x00008f00a7817a23 */ /* 0x000fe400000108de */
[----:B------:R-:W-:Y:S02]  /*129b0*/  FFMA.FTZ R181, R92, c[0x0][0x23c], -R210 ;  /* 0x00008f005cb57a23 */ /* 0x000fe400000108d2 */
[----:B------:R-:W-:Y:S01]  /*129c0*/  FFMA.FTZ R182, R242, c[0x0][0x23c], -R222 ;  /* 0x00008f00f2b67a23 */ /* 0x000fe200000108de */
[----:B------:R3:W4:Y:S01]  /*129d0*/  LDL.LU R92, [R1+0x438] ;  /* 0x00043800015c7983 */ /* 0x0007220000300800 */
[----:B------:R-:W-:Y:S01]  /*129e0*/  FFMA.FTZ R167, R144, c[0x0][0x23c], -R210 ;  /* 0x00008f0090a77a23 */ /* 0x000fe200000108d2 */
[----:B-1----:R-:W1:Y:S01]  /*129f0*/  MUFU.EX2 R33, R199 ;  /* 0x000000c700217308 */ /* 0x002e620000000800 */
[--C-:B------:R-:W-:Y:S01]  /*12a00*/  FFMA.FTZ R180, R101, c[0x0][0x23c], -R222.reuse ;  /* 0x00008f0065b47a23 */ /* 0x100fe200000108de */
[----:B------:R-:W3:Y:S01]  /*12a10*/  LDL.LU R144, [R1+0x434] ;  /* 0x0004340001907983 */ /* 0x000ee20000300800 */
[----:B------:R-:W-:-:S02]  /*12a20*/  FFMA.FTZ R242, R107, c[0x0][0x23c], -R222 ;  /* 0x00008f006bf27a23 */ /* 0x000fc400000108de */
[--C-:B------:R-:W-:Y:S02]  /*12a30*/  FFMA.FTZ R168, R245, c[0x0][0x23c], -R222.reuse ;  /* 0x00008f00f5a87a23 */ /* 0x100fe400000108de */
[--C-:B------:R-:W-:Y:S02]  /*12a40*/  FFMA.FTZ R127, R197, c[0x0][0x23c], -R222.reuse ;  /* 0x00008f00c57f7a23 */ /* 0x100fe400000108de */
[--C-:B------:R-:W-:Y:S02]  /*12a50*/  FFMA.FTZ R122, R200, c[0x0][0x23c], -R222.reuse ;  /* 0x00008f00c87a7a23 */ /* 0x100fe400000108de */
[--C-:B------:R-:W-:Y:S02]  /*12a60*/  FFMA.FTZ R113, R201, c[0x0][0x23c], -R222.reuse ;  /* 0x00008f00c9717a23 */ /* 0x100fe400000108de */
[--C-:B------:R-:W-:Y:S02]  /*12a70*/  FFMA.FTZ R111, R202, c[0x0][0x23c], -R222.reuse ;  /* 0x00008f00ca6f7a23 */ /* 0x100fe400000108de */
[--C-:B------:R-:W-:Y:S01]  /*12a80*/  FFMA.FTZ R37, R203, c[0x0][0x23c], -R222.reuse ;  /* 0x00008f00cb257a23 */ /* 0x100fe200000108de */
[----:B-1----:R-:W-:Y:S01]  /*12a90*/  STL [R1+0x18], R33 ;  /* 0x0000182101007387 */ /* 0x002fe20000100800 */
        /* <DEDUP_REMOVED lines=9> */
[--C-:B------:R-:W-:Y:S02]  /*12b30*/  FFMA.FTZ R35, R145, c[0x0][0x23c], -R210.reuse ;  /* 0x00008f0091237a23 */ /* 0x100fe400000108d2 */
[----:B------:R-:W3:Y:S01]  /*12b40*/  LDL.LU R145, [R1+0x430] ;  /* 0x0004300001917983 */ /* 0x000ee20000300800 */
[--C-:B------:R-:W-:Y:S01]  /*12b50*/  FFMA.FTZ R221, R153, c[0x0][0x23c], -R210.reuse ;  /* 0x00008f0099dd7a23 */ /* 0x100fe200000108d2 */
[----:B------:R-:W-:Y:S01]  /*12b60*/  @!P6 PRMT R28, R30, 0x5410, RZ ;  /* 0x000054101e1ce816 */ /* 0x000fe200000000ff */
[----:B------:R-:W-:Y:S01]  /*12b70*/  FFMA.FTZ R209, R207, c[0x0][0x23c], -R210 ;  /* 0x00008f00cfd17a23 */ /* 0x000fe200000108d2 */
[C---:B------:R-:W-:Y:S01]  /*12b80*/  FSETP.NEU.FTZ.AND P6, PT, R27.reuse, -INF , PT ;  /* 0xff8000001b00780b */ /* 0x040fe20003fdd000 */
[----:B------:R-:W-:-:S02]  /*12b90*/  FMUL.FTZ R197, R27, c[0x0][0x23c] ;  /* 0x00008f001bc57a20 */ /* 0x000fc40000410000 */
        /* <DEDUP_REMOVED lines=10> */
[----:B------:R-:W-:Y:S01]  /*12c40*/  FFMA.FTZ R96, R96, c[0x0][0x23c], -R210 ;  /* 0x00008f0060607a23 */ /* 0x000fe200000108d2 */
[----:B--2---:R-:W-:-:S04]  /*12c50*/  FMNMX.FTZ R52, R34, R52, !PT ;  /* 0x0000003422347209 */ /* 0x004fc80007810000 */
        /* <DEDUP_REMOVED lines=12> */
[----:B------:R-:W1:Y:S01]  /*12d20*/  SHFL.BFLY PT, R195, R196, 0x2, 0x1f ;  /* 0x0c401f00c4c37f89 */ /* 0x000e6200000e0000 */
[--C-:B------:R-:W-:Y:S01]  /*12d30*/  FFMA.FTZ R52, R229, c[0x0][0x23c], -R222.reuse ;  /* 0x00008f00e5347a23 */ /* 0x100fe200000108de */
[----:B------:R-:W2:Y:S01]  /*12d40*/  MUFU.EX2 R69, R198 ;  /* 0x000000c600457308 */ /* 0x000ea20000000800 */
[----:B------:R-:W-:Y:S02]  /*12d50*/  FFMA.FTZ R229, R220, c[0x0][0x23c], -R222 ;  /* 0x00008f00dce57a23 */ /* 0x000fe400000108de */
[--C-:B------:R-:W-:Y:S02]  /*12d60*/  FFMA.FTZ R222, R152, c[0x0][0x23c], -R210.reuse ;  /* 0x00008f0098de7a23 */ /* 0x100fe400000108d2 */
[----:B------:R-:W3:Y:S01]  /*12d70*/  LDL.LU R152, [R1+0x42c] ;  /* 0x00042c0001987983 */ /* 0x000ee20000300800 */
[----:B------:R-:W-:-:S03]  /*12d80*/  FFMA.FTZ R220, R156, c[0x0][0x23c], -R210 ;  /* 0x00008f009cdc7a23 */ /* 0x000fc600000108d2 */
[----:B------:R-:W3:Y:S01]  /*12d90*/  LDL.LU R153, [R1+0x428] ;  /* 0x0004280001997983 */ /* 0x000ee20000300800 */
[----:B------:R-:W-:-:S03]  /*12da0*/  FFMA.FTZ R230, R230, c[0x0][0x23c], -R210 ;  /* 0x00008f00e6e67a23 */ /* 0x000fc600000108d2 */
[----:B------:R-:W3:Y:S01]  /*12db0*/  LDL.LU R156, [R1+0x424] ;  /* 0x00042400019c7983 */ /* 0x000ee20000300800 */
[----:B------:R-:W-:-:S03]  /*12dc0*/  FFMA.FTZ R109, R109, c[0x0][0x23c], -R210 ;  /* 0x00008f006d6d7a23 */ /* 0x000fc600000108d2 */
[----:B------:R-:W3:Y:S01]  /*12dd0*/  LDL.LU R157, [R1+0x420] ;  /* 0x00042000019d7983 */ /* 0x000ee20000300800 */
[--C-:B------:R-:W-:Y:S02]  /*12de0*/  FFMA.FTZ R218, R218, c[0x0][0x23c], -R210.reuse ;  /* 0x00008f00dada7a23 */ /* 0x100fe400000108d2 */
[--C-:B------:R-:W-:Y:S01]  /*12df0*/  FFMA.FTZ R204, R146, c[0x0][0x23c], -R210.reuse ;  /* 0x00008f0092cc7a23 */ /* 0x100fe200000108d2 */
[----:B------:R-:W3:Y:S01]  /*12e00*/  LDL.LU R160, [R1+0x41c] ;  /* 0x00041c0001a07983 */ /* 0x000ee20000300800 */
[----:B------:R-:W-:Y:S01]  /*12e10*/  FFMA.FTZ R203, R147, c[0x0][0x23c], -R210 ;  /* 0x00008f0093cb7a23 */ /* 0x000fe200000108d2 */
[----:B------:R-:W-:Y:S02]  /*12e20*/  FSEL R210, R197, RZ, P6 ;  /* 0x000000ffc5d27208 */ /* 0x000fe40003000000 */
[----:B------:R-:W3:Y:S04]  /*12e30*/  LDL.LU R161, [R1+0x418] ;  /* 0x0004180001a17983 */ /* 0x000ee80000300800 */
[----:B------:R-:W3:Y:S04]  /*12e40*/  LDL.LU R146, [R1+0x414] ;  /* 0x0004140001927983 */ /* 0x000ee80000300800 */
[----:B------:R-:W3:Y:S04]  /*12e50*/  LDL.LU R147, [R1+0x410] ;  /* 0x0004100001937983 */ /* 0x000ee80000300800 */
[----:B------:R-:W-:Y:S04]  /*12e60*/  STL.64 [R1+0x248], R28 ;  /* 0x0002481c01007387 */ /* 0x000fe80000100a00 */
[----:B------:R1:W-:Y:S01]  /*12e70*/  STL [R1+0x108], R123 ;  /* 0x0001087b01007387 */ /* 0x0003e20000100800 */
[----:B--2---:R-:W-:-:S04]  /*12e80*/  F2FP.PACK_AB R31, R33, R69 ;  /* 0x00000045211f723e */ /* 0x004fc800000000ff */
[----:B------:R-:W-:Y:S01]  /*12e90*/  PRMT R30, R31, 0x7632, R30 ;  /* 0x000076321f1e7816 */ /* 0x000fe2000000001e */
[----:B------:R-:W-:-:S04]  /*12ea0*/  FFMA.FTZ R198, R241, c[0x0][0x23c], -R210 ;  /* 0x00008f00f1c67a23 */ /* 0x000fc800000108d2 */
[----:B------:R-:W-:Y:S01]  /*12eb0*/  @!P4 HADD2 R26, -R30.H0_H0, -RZ.H0_H0 ;  /* 0xa00000ff1e1ac230 */ /* 0x000fe20000000900 */
[----:B-1----:R-:W-:Y:S01]  /*12ec0*/  FMNMX.FTZ R123, R196, R195, !PT ;  /* 0x000000c3c47b7209 */ /* 0x002fe20007810000 */
[--C-:B------:R-:W-:Y:S02]  /*12ed0*/  FFMA.FTZ R195, R240, c[0x0][0x23c], -R210.reuse ;  /* 0x00008f00f0c37a23 */ /* 0x100fe400000108d2 */
[--C-:B------:R-:W-:Y:S02]  /*12ee0*/  FFMA.FTZ R240, R228, c[0x0][0x23c], -R210.reuse ;  /* 0x00008f00e4f07a23 */ /* 0x100fe400000108d2 */
[--C-:B------:R-:W-:Y:S02]  /*12ef0*/  FFMA.FTZ R228, R215, c[0x0][0x23c], -R210.reuse ;  /* 0x00008f00d7e47a23 */ /* 0x100fe400000108d2 */
[--C-:B------:R-:W-:Y:S02]  /*12f00*/  FFMA.FTZ R215, R150, c[0x0][0x23c], -R210.reuse ;  /* 0x00008f0096d77a23 */ /* 0x100fe400000108d2 */
[----:B------:R-:W1:Y:S01]  /*12f10*/  SHFL.BFLY PT, R150, R123, 0x1, 0x1f ;  /* 0x0c201f007b967f89 */ /* 0x000e6200000e0000 */
[----:B------:R-:W-:-:S02]  /*12f20*/  FFMA.FTZ R29, R154, c[0x0][0x23c], -R210 ;  /* 0x00008f009a1d7a23 */ /* 0x000fc400000108d2 */
[--C-:B------:R-:W-:Y:S01]  /*12f30*/  FFMA.FTZ R28, R155, c[0x0][0x23c], -R210.reuse ;  /* 0x00008f009b1c7a23 */ /* 0x100fe200000108d2 */
[----:B------:R-:W2:Y:S01]  /*12f40*/  LDL.LU R154, [R1+0x40c] ;  /* 0x00040c00019a7983 */ /* 0x000ea20000300800 */
[----:B------:R-:W-:-:S03]  /*12f50*/  FFMA.FTZ R241, R151, c[0x0][0x23c], -R210 ;  /* 0x00008f0097f17a23 */ /* 0x000fc600000108d2 */
[----:B------:R-:W2:Y:S01]  /*12f60*/  LDL.LU R155, [R1+0x408] ;  /* 0x00040800019b7983 */ /* 0x000ea20000300800 */
[----:B------:R-:W-:-:S03]  /*12f70*/  @!P5 HADD2 R36, -R31.H0_H0, -RZ.H0_H0 ;  /* 0xa00000ff1f24d230 */ /* 0x000fc60000000900 */
[----:B------:R1:W-:Y:S01]  /*12f80*/  STL [R1+0x170], R29 ;  /* 0x0001701d01007387 */ /* 0x0003e20000100800 */
[----:B------:R-:W-:Y:S01]  /*12f90*/  FFMA.FTZ R252, R158, c[0x0][0x23c], -R210 ;  /* 0x00008f009efc7a23 */ /* 0x000fe200000108d2 */
[----:B------:R-:W-:Y:S02]  /*12fa0*/  PRMT R151, R31, 0x5410, R30 ;  /* 0x000054101f977816 */ /* 0x000fe4000000001e */
[----:B------:R4:W-:Y:S01]  /*12fb0*/  STL [R1+0x16c], R28 ;  /* 0x00016c1c01007387 */ /* 0x0009e20000100800 */
[----:B------:R-:W-:Y:S02]  /*12fc0*/  @!P4 PRMT R30, R26, 0x5410, RZ ;  /* 0x000054101a1ec816 */ /* 0x000fe400000000ff */
[----:B------:R-:W-:Y:S01]  /*12fd0*/  LOP3.LUT R26, R126, 0xff, RZ, 0xc0, !PT ;  /* 0x000000ff7e1a7812 */ /* 0x000fe200078ec0ff */
[----:B------:R-:W2:Y:S01]  /*12fe0*/  LDL.LU R158, [R1+0x404] ;  /* 0x00040400019e7983 */ /* 0x000ea20000300800 */
[----:B------:R-:W-:Y:S02]  /*12ff0*/  @!P5 PRMT R31, R36, 0x5410, RZ ;  /* 0x00005410241fd816 */ /* 0x000fe400000000ff */
[----:B------:R-:W-:Y:S01]  /*13000*/  ISETP.GE.U32.AND P5, PT, R251, R26, PT ;  /* 0x0000001afb00720c */ /* 0x000fe20003fa6070 */
[----:B------:R-:W-:Y:S01]  /*13010*/  FFMA.FTZ R250, R132, c[0x0][0x23c], -R210 ;  /* 0x00008f0084fa7a23 */ /* 0x000fe200000108d2 */
[----:B------:R-:W-:Y:S01]  /*13020*/  SHF.R.U32.HI R26, RZ, 0x18, R126 ;  /* 0x00000018ff1a7819 */ /* 0x000fe2000001167e */
[--C-:B------:R-:W-:Y:S01]  /*13030*/  FFMA.FTZ R196, R137, c[0x0][0x23c], -R210.reuse ;  /* 0x00008f0089c47a23 */ /* 0x100fe200000108d2 */
[----:B------:R-:W-:Y:S01]  /*13040*/  FSEL R36, R24, RZ, P2 ;  /* 0x000000ff18247208 */ /* 0x000fe20001000000 */
[----:B------:R-:W-:-:S02]  /*13050*/  FFMA.FTZ R33, R133, c[0x0][0x23c], -R210 ;  /* 0x00008f0085217a23 */ /* 0x000fc400000108d2 */
[--C-:B-1----:R-:W-:Y:S02]  /*13060*/  FFMA.FTZ R29, R162, c[0x0][0x23c], -R210.reuse ;  /* 0x00008f00a21d7a23 */ /* 0x102fe400000108d2 */
[----:B----4-:R-:W-:Y:S02]  /*13070*/  FFMA.FTZ R28, R159, c[0x0][0x23c], -R210 ;  /* 0x00008f009f1c7a23 */ /* 0x010fe400000108d2 */
[----:B------:R-:W4:Y:S04]  /*13080*/  LDL.LU R159, [R1+0x400] ;  /* 0x00040000019f7983 */ /* 0x000f280000300800 */
[----:B------:R-:W2:Y:S04]  /*13090*/  LDL.LU R162, [R1+0x3fc] ;  /* 0x0003fc0001a27983 */ /* 0x000ea80000300800 */
[----:B------:R1:W-:Y:S01]  /*130a0*/  STL [R1+0x100], R28 ;  /* 0x0001001c01007387 */ /* 0x0003e20000100800 */
[----:B------:R-:W-:-:S02]  /*130b0*/  ISETP.GE.U32.AND P2, PT, R251, R26, PT ;  /* 0x0000001afb00720c */ /* 0x000fc40003f46070 */
[----:B------:R-:W-:Y:S01]  /*130c0*/  FMNMX.FTZ R26, R123, R150, !PT ;  /* 0x000000967b1a7209 */ /* 0x000fe20007810000 */
[----:B------:R-:W-:Y:S02]  /*130d0*/  FFMA.FTZ R202, R140, c[0x0][0x23c], -R210 ;  /* 0x00008f008cca7a23 */ /* 0x000fe400000108d2 */
[----:B------:R-:W-:Y:S01]  /*130e0*/  FADD.FTZ R123, R164, -R36 ;  /* 0x80000024a47b7221 */ /* 0x000fe20000010000 */
[----:B------:R-:W-:Y:S01]  /*130f0*/  SHF.R.U32.HI R164, RZ, 0x10, R126 ;  /* 0x00000010ffa47819 */ /* 0x000fe2000001167e */
[--C-:B------:R-:W-:Y:S01]  /*13100*/  FFMA.FTZ R201, R141, c[0x0][0x23c], -R210.reuse ;  /* 0x00008f008dc97a23 */ /* 0x100fe200000108d2 */
[----:B------:R-:W-:Y:S01]  /*13110*/  FSEL R126, R25, RZ, P3 ;  /* 0x000000ff197e7208 */ /* 0x000fe20001800000 */
[--C-:B------:R-:W-:Y:S01]  /*13120*/  FFMA.FTZ R200, R148, c[0x0][0x23c], -R210.reuse ;  /* 0x00008f0094c87a23 */ /* 0x100fe200000108d2 */
[C---:B------:R-:W-:Y:S01]  /*13130*/  FSETP.NEU.FTZ.AND P3, PT, R26.reuse, -INF , PT ;  /* 0xff8000001a00780b */ /* 0x040fe20003f7d000 */
[----:B------:R-:W-:Y:S02]  /*13140*/  FMUL.FTZ R36, R26, c[0x0][0x23c] ;  /* 0x00008f001a247a20 */ /* 0x000fe40000410000 */
[----:B-1----:R-:W-:-:S02]  /*13150*/  FFMA.FTZ R28, R163, c[0x0][0x23c], -R210 ;  /* 0x00008f00a31c7a23 */ /* 0x002fc400000108d2 */
[----:B------:R-:W2:Y:S04]  /*13160*/  LDL.LU R163, [R1+0x3f8] ;  /* 0x0003f80001a37983 */ /* 0x000ea80000300800 */
[----:B------:R-:W2:Y:S04]  /*13170*/  LDL.LU R132, [R1+0x3f4] ;  /* 0x0003f40001847983 */ /* 0x000ea80000300800 */
[----:B------:R1:W-:Y:S04]  /*13180*/  STL [R1+0x40], R28 ;  /* 0x0000401c01007387 */ /* 0x0003e80000100800 */
[----:B------:R-:W2:Y:S01]  /*13190*/  LDL.LU R133, [R1+0x3f0] ;  /* 0x0003f00001857983 */ /* 0x000ea20000300800 */
[--C-:B------:R-:W-:Y:S01]  /*131a0*/  FFMA.FTZ R199, R149, c[0x0][0x23c], -R210.reuse ;  /* 0x00008f0095c77a23 */ /* 0x100fe200000108d2 */
[----:B------:R-:W-:Y:S01]  /*131b0*/  FSEL R36, R36, RZ, P3 ;  /* 0x000000ff24247208 */ /* 0x000fe20001800000 */
[----:B-1----:R-:W-:-:S02]  /*131c0*/  FFMA.FTZ R28, R136, c[0x0][0x23c], -R210 ;  /* 0x00008f00881c7a23 */ /* 0x002fc400000108d2 */
[----:B------:R-:W2:Y:S04]  /*131d0*/  LDL.LU R136, [R1+0x3ec] ;  /* 0x0003ec0001887983 */ /* 0x000ea80000300800 */
[----:B------:R-:W2:Y:S04]  /*131e0*/  LDL.LU R137, [R1+0x3e8] ;  /* 0x0003e80001897983 */ /* 0x000ea80000300800 */
[----:B------:R-:W-:Y:S04]  /*131f0*/  STL [R1+0xbc], R196 ;  /* 0x0000bcc401007387 */ /* 0x000fe80000100800 */
[----:B------:R-:W-:Y:S04]  /*13200*/  STL [R1+0x7c], R195 ;  /* 0x00007cc301007387 */ /* 0x000fe80000100800 */
[----:B------:R-:W2:Y:S04]  /*13210*/  LDL.LU R140, [R1+0x3e4] ;  /* 0x0003e400018c7983 */ /* 0x000ea80000300800 */
[----:B------:R-:W2:Y:S04]  /*13220*/  LDL.LU R141, [R1+0x3e0] ;  /* 0x0003e000018d7983 */ /* 0x000ea80000300800 */
[----:B------:R-:W2:Y:S04]  /*13230*/  LDL.LU R148, [R1+0x3dc] ;  /* 0x0003dc0001947983 */ /* 0x000ea80000300800 */
[----:B------:R-:W2:Y:S04]  /*13240*/  LDL.LU R149, [R1+0x3d8] ;  /* 0x0003d80001957983 */ /* 0x000ea80000300800 */
[----:B------:R-:W-:Y:S04]  /*13250*/  STL [R1+0x64], R151 ;  /* 0x0000649701007387 */ /* 0x000fe80000100800 */
[----:B------:R1:W-:Y:S01]  /*13260*/  STL.64 [R1+0x250], R30 ;  /* 0x0002501e01007387 */ /* 0x0003e20000100a00 */
[----:B------:R-:W-:-:S03]  /*13270*/  FFMA.FTZ R150, R94, c[0x0][0x23c], -R36 ;  /* 0x00008f005e967a23 */ /* 0x000fc60000010824 */
[----:B------:R1:W-:Y:S01]  /*13280*/  STL.64 [R1+0x258], R24 ;  /* 0x0002581801007387 */ /* 0x0003e20000100a00 */
[----:B------:R-:W-:Y:S02]  /*13290*/  LOP3.LUT R164, R164, 0xff, RZ, 0xc0, !PT ;  /* 0x000000ffa4a47812 */ /* 0x000fe400078ec0ff */
[C---:B-1----:R-:W-:Y:S01]  /*132a0*/  LOP3.LUT R30, R124.reuse, 0xff, RZ, 0xc0, !PT ;  /* 0x000000ff7c1e7812 */ /* 0x042fe200078ec0ff */
[----:B------:R-:W2:Y:S03]  /*132b0*/  LDL.LU R25, [R1+0x4c] ;  /* 0x00004c0001197983 */ /* 0x000ea60000300800 */
[----:B------:R-:W-:Y:S02]  /*132c0*/  ISETP.GE.U32.AND P4, PT, R251, R30, PT ;  /* 0x0000001efb00720c */ /* 0x000fe40003f86070 */
[----:B------:R-:W-:Y:S01]  /*132d0*/  LOP3.LUT R30, R124, 0xffff, RZ, 0xc0, !PT ;  /* 0x0000ffff7c1e7812 */ /* 0x000fe200078ec0ff */
[----:B------:R-:W3:Y:S01]  /*132e0*/  LDL.LU R24, [R1+0x50] ;  /* 0x0000500001187983 */ /* 0x000ee20000300800 */
[----:B------:R-:W-:-:S03]  /*132f0*/  FFMA.FTZ R125, R190, c[0x0][0x23c], -R36 ;  /* 0x00008f00be7d7a23 */ /* 0x000fc60000010824 */
[----:B------:R1:W-:Y:S04]  /*13300*/  STL [R1+0x2b8], R26 ;  /* 0x0002b81a01007387 */ /* 0x0003e80000100800 */
[----:B------:R-:W3:Y:S04]  /*13310*/  LDL.LU R94, [R1+0x1c] ;  /* 0x00001c00015e7983 */ /* 0x000ee80000300800 */
[----:B------:R-:W4:Y:S01]  /*13320*/  LDL.LU R190, [R1+0xc0] ;  /* 0x0000c00001be7983 */ /* 0x000f220000300800 */
[----:B------:R-:W-:Y:S02]  /*13330*/  FSEL R31, R26, RZ, P3 ;  /* 0x000000ff1a1f7208 */ /* 0x000fe40001800000 */
[----:B------:R-:W-:-:S02]  /*13340*/  ISETP.GE.U32.AND P3, PT, R251, R164, PT ;  /* 0x000000a4fb00720c */ /* 0x000fc40003f66070 */
[----:B------:R-:W-:Y:S08]  /*13350*/  MUFU.EX2 R164, R127 ;  /* 0x0000007f00a47308 */ /* 0x000ff00000000800 */
[----:B------:R1:W1:Y:S02]  /*13360*/  MUFU.EX2 R127, R113 ;  /* 0x00000071007f7308 */ /* 0x0002640000000800 */
[----:B-1----:R-:W4:Y:S01]  /*13370*/  LDL.LU R113, [R1+0x1d8] ;  /* 0x0001d80001717983 */ /* 0x002f220000300800 */
        /* <DEDUP_REMOVED lines=11> */
[----:B------:R-:W-:Y:S02]  /*13430*/  FFMA.FTZ R195, R212, c[0x0][0x23c], -R210 ;  /* 0x00008f00d4c37a23 */ /* 0x000fe400000108d2 */
[----:B------:R1:W-:Y:S01]  /*13440*/  MUFU.EX2 R212, R129 ;  /* 0x0000008100d47308 */ /* 0x0003e20000000800 */
[----:B------:R-:W-:-:S07]  /*13450*/  SHF.R.U32.HI R26, RZ, 0x10, R124 ;  /* 0x00000010ff1a7819 */ /* 0x000fce000001167c */
[----:B------:R1:W-:Y:S01]  /*13460*/  MUFU.EX2 R210, R128 ;  /* 0x0000008000d27308 */ /* 0x0003e20000000800 */
[----:B------:R-:W-:Y:S01]  /*13470*/  SHF.R.U32.HI R217, RZ, 0x18, R124 ;  /* 0x00000018ffd97819 */ /* 0x000fe2000001167c */
[--C-:B------:R-:W-:Y:S02]  /*13480*/  FFMA.FTZ R124, R112, c[0x0][0x23c], -R36.reuse ;  /* 0x00008f00707c7a23 */ /* 0x100fe40000010824 */
[----:B-1----:R-:W-:Y:S02]  /*13490*/  FFMA.FTZ R129, R98, c[0x0][0x23c], -R36 ;  /* 0x00008f0062817a23 */ /* 0x002fe40000010824 */
[----:B------:R-:W-:Y:S02]  /*134a0*/  IMAD.MOV.U32 R98, RZ, RZ, R123 ;  /* 0x000000ffff627224 */ /* 0x000fe400078e007b */
[----:B------:R-:W1:Y:S02]  /*134b0*/  MUFU.EX2 R111, R111 ;  /* 0x0000006f006f7308 */ /* 0x000e640000000800 */
[----:B------:R-:W-:-:S02]  /*134c0*/  FMUL.FTZ R112, R98, c[0x0][0x23c] ;  /* 0x00008f0062707a20 */ /* 0x000fc40000410000 */
[--C-:B------:R-:W-:Y:S02]  /*134d0*/  FFMA.FTZ R128, R102, c[0x0][0x23c], -R36.reuse ;  /* 0x00008f0066807a23 */ /* 0x100fe40000010824 */
[--C-:B------:R-:W-:Y:S02]  /*134e0*/  FFMA.FTZ R102, R194, c[0x0][0x23c], -R36.reuse ;  /* 0x00008f00c2667a23 */ /* 0x100fe40000010824 */
[--C-:B------:R-:W-:Y:S01]  /*134f0*/  FFMA.FTZ R151, R106, c[0x0][0x23c], -R36.reuse ;  /* 0x00008f006a977a23 */ /* 0x100fe20000010824 */
[----:B------:R1:W-:Y:S01]  /*13500*/  MUFU.EX2 R216, R122 ;  /* 0x0000007a00d87308 */ /* 0x0003e20000000800 */
        /* <DEDUP_REMOVED lines=8> */
[----:B-1----:R-:W-:-:S02]  /*13590*/  FFMA.FTZ R122, R193, c[0x0][0x23c], -R36 ;  /* 0x00008f00c17a7a23 */ /* 0x002fc40000010824 */
[--C-:B------:R-:W-:Y:S02]  /*135a0*/  FFMA.FTZ R34, R34, c[0x0][0x23c], -R36.reuse ;  /* 0x00008f0022227a23 */ /* 0x100fe40000010824 */
[--C-:B------:R-:W-:Y:S02]  /*135b0*/  FFMA.FTZ R226, R226, c[0x0][0x23c], -R36.reuse ;  /* 0x00008f00e2e27a23 */ /* 0x100fe40000010824 */
[--C-:B------:R-:W-:Y:S02]  /*135c0*/  FFMA.FTZ R225, R225, c[0x0][0x23c], -R36.reuse ;  /* 0x00008f00e1e17a23 */ /* 0x100fe40000010824 */
[--C-:B------:R-:W-:Y:S02]  /*135d0*/  FFMA.FTZ R193, R134, c[0x0][0x23c], -R36.reuse ;  /* 0x00008f0086c17a23 */ /* 0x100fe40000010824 */
[--C-:B------:R-:W-:Y:S02]  /*135e0*/  FFMA.FTZ R192, R135, c[0x0][0x23c], -R36.reuse ;  /* 0x00008f0087c07a23 */ /* 0x100fe40000010824 */
[----:B------:R-:W-:-:S02]  /*135f0*/  FFMA.FTZ R208, R208, c[0x0][0x23c], -R36 ;  /* 0x00008f00d0d07a23 */ /* 0x000fc40000010824 */
[--C-:B------:R-:W-:Y:S02]  /*13600*/  FFMA.FTZ R171, R171, c[0x0][0x23c], -R36.reuse ;  /* 0x00008f00abab7a23 */ /* 0x100fe40000010824 */
[--C-:B------:R-:W-:Y:S01]  /*13610*/  FFMA.FTZ R170, R53, c[0x0][0x23c], -R36.reuse ;  /* 0x00008f0035aa7a23 */ /* 0x100fe20000010824 */
[----:B------:R-:W-:Y:S04]  /*13620*/  STL [R1+0x104], R127 ;  /* 0x0001047f01007387 */ /* 0x000fe80000100800 */
[----:B------:R-:W4:Y:S04]  /*13630*/  LDL.LU R134, [R1+0x3d4] ;  /* 0x0003d40001867983 */ /* 0x000f280000300800 */
[----:B------:R-:W4:Y:S04]  /*13640*/  LDL.LU R135, [R1+0x3d0] ;  /* 0x0003d00001877983 */ /* 0x000f280000300800 */
[----:B------:R-:W-:Y:S01]  /*13650*/  STL [R1+0xe4], R111 ;  /* 0x0000e46f01007387 */ /* 0x000fe20000100800 */
[----:B--2---:R-:W-:-:S02]  /*13660*/  FFMA.FTZ R25, R25, c[0x0][0x23c], -R36 ;  /* 0x00008f0019197a23 */ /* 0x004fc40000010824 */
[--C-:B---3--:R-:W-:Y:S02]  /*13670*/  FFMA.FTZ R98, R94, c[0x0][0x23c], -R36.reuse ;  /* 0x00008f005e627a23 */ /* 0x108fe40000010824 */
[--C-:B------:R-:W-:Y:S02]  /*13680*/  FFMA.FTZ R94, R120, c[0x0][0x23c], -R36.reuse ;  /* 0x00008f00785e7a23 */ /* 0x100fe40000010824 */
[--C-:B----4-:R-:W-:Y:S02]  /*13690*/  FFMA.FTZ R194, R190, c[0x0][0x23c], -R36.reuse ;  /* 0x00008f00bec27a23 */ /* 0x110fe40000010824 */
[--C-:B------:R-:W-:Y:S02]  /*136a0*/  FFMA.FTZ R190, R224, c[0x0][0x23c], -R36.reuse ;  /* 0x00008f00e0be7a23 */ /* 0x100fe40000010824 */
[--C-:B------:R-:W-:Y:S02]  /*136b0*/  FFMA.FTZ R120, R116, c[0x0][0x23c], -R36.reuse ;  /* 0x00008f0074787a23 */ /* 0x100fe40000010824 */
[--C-:B------:R-:W-:Y:S01]  /*136c0*/  FFMA.FTZ R224, R118, c[0x0][0x23c], -R36.reuse ;  /* 0x00008f0076e07a23 */ /* 0x100fe20000010824 */
[----:B------:R-:W-:Y:S01]  /*136d0*/  MUFU.EX2 R116, R112 ;  /* 0x0000007000747308 */ /* 0x000fe20000000800 */
[----:B------:R-:W-:-:S07]  /*136e0*/  FFMA.FTZ R24, R24, c[0x0][0x23c], -R36 ;  /* 0x00008f0018187a23 */ /* 0x000fce0000010824 */
[----:B------:R1:W2:Y:S08]  /*136f0*/  MUFU.EX2 R118, R37 ;  /* 0x0000002500767308 */ /* 0x0002b00000000800 */
[----:B------:R3:W4:Y:S01]  /*13700*/  MUFU.EX2 R112, R139 ;  /* 0x0000008b00707308 */ /* 0x0007220000000800 */
[----:B-1----:R-:W-:-:S04]  /*13710*/  F2FP.PACK_AB R37, R210, R212 ;  /* 0x000000d4d225723e */ /* 0x002fc800000000ff */
[----:B------:R-:W-:Y:S01]  /*13720*/  PRMT R36, R37, 0x7632, R36 ;  /* 0x0000763225247816 */ /* 0x000fe20000000024 */
[----:B------:R-:W-:-:S04]  /*13730*/  @!P5 HADD2 R39, -R37.H0_H0, -RZ.H0_H0 ;  /* 0xa00000ff2527d230 */ /* 0x000fc80000000900 */
[----:B------:R-:W-:Y:S01]  /*13740*/  @!P1 HADD2 R38, -R36.H0_H0, -RZ.H0_H0 ;  /* 0xa00000ff24269230 */ /* 0x000fe20000000900 */
[----:B------:R-:W-:Y:S01]  /*13750*/  PRMT R53, R37, 0x5410, R36 ;  /* 0x0000541025357816 */ /* 0x000fe20000000024 */
[----:B--2---:R-:W-:Y:S01]  /*13760*/  STL [R1+0xd4], R118 ;  /* 0x0000d47601007387 */ /* 0x004fe20000100800 */
[----:B------:R-:W-:Y:S01]  /*13770*/  FFMA.FTZ R113, R113, R116, R138 ;  /* 0x0000007471717223 */ /* 0x000fe2000001008a */
[----:B------:R-:W-:Y:S02]  /*13780*/  @!P5 PRMT R37, R39, 0x5410, RZ ;  /* 0x000054102725d816 */ /* 0x000fe400000000ff */
[----:B------:R-:W2:Y:S01]  /*13790*/  LDL.LU R138, [R1+0x3cc] ;  /* 0x0003cc00018a7983 */ /* 0x000ea20000300800 */
[----:B------:R-:W-:-:S03]  /*137a0*/  @!P1 PRMT R36, R38, 0x5410, RZ ;  /* 0x0000541026249816 */ /* 0x000fc600000000ff */
[----:B---3--:R-:W3:Y:S01]  /*137b0*/  LDL.LU R139, [R1+0x3c8] ;  /* 0x0003c800018b7983 */ /* 0x008ee20000300800 */
[----:B------:R-:W-:-:S03]  /*137c0*/  SHF.R.U32.HI R39, RZ, 0x8, R30 ;  /* 0x00000008ff277819 */ /* 0x000fc6000001161e */
[----:B----4-:R-:W-:Y:S04]  /*137d0*/  STL [R1+0x15c], R112 ;  /* 0x00015c7001007387 */ /* 0x010fe80000100800 */
[----:B------:R-:W-:Y:S04]  /*137e0*/  STL [R1+0x50], R53 ;  /* 0x0000503501007387 */ /* 0x000fe80000100800 */
[----:B------:R-:W4:Y:S04]  /*137f0*/  LDL.LU R30, [R1+0x1d4] ;  /* 0x0001d400011e7983 */ /* 0x000f280000300800 */
[----:B------:R1:W-:Y:S04]  /*13800*/  STL.64 [R1+0x260], R36 ;  /* 0x0002602401007387 */ /* 0x0003e80000100a00 */
[----:B-1----:R-:W2:Y:S01]  /*13810*/  LDL.LU R37, [R1+0x198] ;  /* 0x0001980001257983 */ /* 0x002ea20000300800 */
[----:B------:R-:W1:Y:S01]  /*13820*/  MUFU.EX2 R209, R209 ;  /* 0x000000d100d17308 */ /* 0x000e620000000800 */
[----:B------:R-:W-:Y:S01]  /*13830*/  LOP3.LUT R38, R39, 0xffff, RZ, 0xc0, !PT ;  /* 0x0000ffff27267812 */ /* 0x000fe200078ec0ff */
[----:B------:R-:W-:Y:S01]  /*13840*/  FADD.FTZ R31, R0, -R31 ;  /* 0x8000001f001f7221 */ /* 0x000fe20000010000 */
[----:B------:R-:W-:-:S02]  /*13850*/  ISETP.GE.U32.AND P5, PT, R251, R217, PT ;  /* 0x000000d9fb00720c */ /* 0x000fc40003fa6070 */
[----:B------:R-:W-:Y:S01]  /*13860*/  ISETP.GE.U32.AND P1, PT, R251, R38, PT ;  /* 0x00000026fb00720c */ /* 0x000fe20003f26070 */
[----:B------:R-:W-:Y:S02]  /*13870*/  FADD.FTZ R126, R3, -R126 ;  /* 0x8000007e037e7221 */ /* 0x000fe40000010000 */
[----:B------:R-:W-:Y:S01]  /*13880*/  MUFU.EX2 R217, R129 ;  /* 0x0000008100d97308 */ /* 0x000fe20000000800 */
[----:B-1----:R-:W-:-:S07]  /*13890*/  F2FP.PACK_AB R39, R209, R112 ;  /* 0x00000070d127723e */ /* 0x002fce00000000ff */
[----:B------:R1:W-:Y:S01]  /*138a0*/  MUFU.EX2 R112, R128 ;  /* 0x0000008000707308 */ /* 0x0003e20000000800 */
[----:B------:R-:W-:Y:S01]  /*138b0*/  PRMT R38, R39, 0x7632, R38 ;  /* 0x0000763227267816 */ /* 0x000fe20000000026 */
[----:B------:R-:W-:-:S04]  /*138c0*/  FMUL.FTZ R36, R126, c[0x0][0x23c] ;  /* 0x00008f007e247a20 */ /* 0x000fc80000410000 */
[----:B------:R-:W-:Y:S02]  /*138d0*/  @!P2 HADD2 R49, -R38.H0_H0, -RZ.H0_H0 ;  /* 0xa00000ff2631a230 */ /* 0x000fe40000000900 */
[----:B------:R1:W1:Y:S02]  /*138e0*/  MUFU.EX2 R53, R150 ;  /* 0x0000009600357308 */ /* 0x0002640000000800 */
[----:B-1----:R-:W-:-:S04]  /*138f0*/  IMAD.WIDE.U32 R128, R50, -0x2daee0ad, RZ ;  /* 0xd2511f5332807825 */ /* 0x002fc800078e00ff */
[----:B------:R-:W-:Y:S01]  /*13900*/  FMUL.FTZ R50, R31, c[0x0][0x23c] ;  /* 0x00008f001f327a20 */ /* 0x000fe20000410000 */
[----:B------:R-:W-:Y:S01]  /*13910*/  LOP3.LUT R126, R129, UR32, R142, 0x96, !PT ;  /* 0x00000020817e7c12 */ /* 0x000fe2000f8e968e */
[----:B------:R-:W-:Y:S01]  /*13920*/  @!P3 HADD2 R48, -R39.H0_H0, -RZ.H0_H0 ;  /* 0xa00000ff2730b230 */ /* 0x000fe20000000900 */
[----:B------:R-:W3:Y:S01]  /*13930*/  LDL.LU.64 R142, [R1+0x3c0] ;  /* 0x0003c000018e7983 */ /* 0x000ee20000300a00 */
[----:B------:R-:W-:Y:S01]  /*13940*/  LOP3.LUT R150, R26, 0xff, RZ, 0xc0, !PT ;  /* 0x000000ff1a967812 */ /* 0x000fe200078ec0ff */
[----:B------:R-:W-:Y:S01]  /*13950*/  MUFU.EX2 R31, R50 ;  /* 0x00000032001f7308 */ /* 0x000fe20000000800 */
[----:B------:R-:W-:Y:S02]  /*13960*/  PRMT R26, R39, 0x5410, R38 ;  /* 0x00005410271a7816 */ /* 0x000fe40000000026 */
[----:B------:R-:W-:Y:S02]  /*13970*/  @!P2 PRMT R38, R49, 0x5410, RZ ;  /* 0x000054103126a816 */ /* 0x000fe400000000ff */
[----:B------:R-:W-:-:S04]  /*13980*/  LOP3.LUT R49, R126, 0xffff, RZ, 0xc0, !PT ;  /* 0x0000ffff7e317812 */ /* 0x000fc800078ec0ff */
[----:B------:R-:W-:Y:S02]  /*13990*/  SHF.R.U32.HI R49, RZ, 0x8, R49 ;  /* 0x00000008ff317819 */ /* 0x000fe40000011631 */
[----:B------:R-:W-:Y:S02]  /*139a0*/  @!P3 PRMT R39, R48, 0x5410, RZ ;  /* 0x000054103027b816 */ /* 0x000fe400000000ff */
[----:B------:R-:W-:Y:S01]  /*139b0*/  LOP3.LUT R48, R49, 0xffff, RZ, 0xc0, !PT ;  /* 0x0000ffff31307812 */ /* 0x000fe200078ec0ff */
[----:B------:R1:W-:Y:S03]  /*139c0*/  MUFU.EX2 R50, R151 ;  /* 0x0000009700327308 */ /* 0x0003e60000000800 */
[C---:B------:R-:W-:Y:S01]  /*139d0*/  ISETP.GE.U32.AND P3, PT, R251.reuse, R48, PT ;  /* 0x00000030fb00720c */ /* 0x040fe20003f66070 */
[----:B------:R1:W-:Y:S04]  /*139e0*/  STL [R1+0x2bc], R26 ;  /* 0x0002bc1a01007387 */ /* 0x0003e80000100800 */
[----:B------:R1:W-:Y:S01]  /*139f0*/  MUFU.EX2 R49, R58 ;  /* 0x0000003a00317308 */ /* 0x0003e20000000800 */
[----:B------:R-:W-:-:S02]  /*13a00*/  ISETP.GE.U32.AND P2, PT, R251, R150, PT ;  /* 0x00000096fb00720c */ /* 0x000fc40003f46070 */
[----:B------:R-:W3:Y:S05]  /*13a10*/  LDL.LU R150, [R1+0x3bc] ;  /* 0x0003bc0001967983 */ /* 0x000eea0000300800 */
[----:B------:R-:W4:Y:S01]  /*13a20*/  MUFU.EX2 R36, R36 ;  /* 0x0000002400247308 */ /* 0x000f220000000800 */
[----:B-1----:R-:W3:Y:S01]  /*13a30*/  LDL.LU R151, [R1+0x3b8] ;  /* 0x0003b80001977983 */ /* 0x002ee20000300800 */
[----:B------:R-:W-:-:S06]  /*13a40*/  F2FP.PACK_AB R58, R217, R53 ;  /* 0x00000035d93a723e */ /* 0x000fcc00000000ff */
[----:B------:R-:W-:Y:S08]  /*13a50*/  MUFU.EX2 R110, R110 ;  /* 0x0000006e006e7308 */ /* 0x000ff00000000800 */
[----:B------:R1:W-:Y:S08]  /*13a60*/  MUFU.EX2 R26, R51 ;  /* 0x00000033001a7308 */ /* 0x0003f00000000800 */
[----:B------:R-:W-:Y:S01]  /*13a70*/  MUFU.EX2 R104, R104 ;  /* 0x0000006800687308 */ /* 0x000fe20000000800 */
[----:B-1----:R-:W-:-:S07]  /*13a80*/  F2FP.PACK_AB R51, R216, R164 ;  /* 0x000000a4d833723e */ /* 0x002fce00000000ff */
[----:B------:R-:W-:Y:S01]  /*13a90*/  MUFU.EX2 R108, R108 ;  /* 0x0000006c006c7308 */ /* 0x000fe20000000800 */
[----:B------:R-:W-:Y:S01]  /*13aa0*/  @!P4 HADD2 R47, -R51.H0_H0, -RZ.H0_H0 ;  /* 0xa00000ff332fc230 */ /* 0x000fe20000000900 */
[----:B------:R-:W-:Y:S01]  /*13ab0*/  STL.64 [R1+0x268], R38 ;  /* 0x0002682601007387 */ /* 0x000fe20000100a00 */
[----:B----4-:R-:W-:-:S03]  /*13ac0*/  FFMA.FTZ R30, R30, R36, R131 ;  /* 0x000000241e1e7223 */ /* 0x010fc60000010083 */
[----:B------:R1:W4:Y:S01]  /*13ad0*/  LDL.LU R131, [R1+0x3b4] ;  /* 0x0003b40001837983 */ /* 0x0003220000300800 */
[----:B--2---:R-:W-:-:S04]  /*13ae0*/  FFMA.FTZ R48, R37, R31, R53 ;  /* 0x0000001f25307223 */ /* 0x004fc80000010035 */
[----:B------:R-:W-:Y:S02]  /*13af0*/  FADD.FTZ R48, R217, R48 ;  /* 0x00000030d9307221 */ /* 0x000fe40000010000 */
[----:B------:R-:W2:Y:S02]  /*13b00*/  MUFU.EX2 R217, R119 ;  /* 0x0000007700d97308 */ /* 0x000ea40000000800 */
[----:B------:R-:W-:Y:S01]  /*13b10*/  FADD.FTZ R48, R112, R48 ;  /* 0x0000003070307221 */ /* 0x000fe20000010000 */
[----:B------:R-:W-:-:S05]  /*13b20*/  F2FP.PACK_AB R112, R50, R112 ;  /* 0x000000703270723e */ /* 0x000fca00000000ff */
[----:B------:R1:W1:Y:S01]  /*13b30*/  MUFU.EX2 R119, R52 ;  /* 0x0000003400777308 */ /* 0x0002620000000800 */
[----:B------:R-:W-:Y:S01]  /*13b40*/  FADD.FTZ R48, R50, R48 ;  /* 0x0000003032307221 */ /* 0x000fe20000010000 */
[----:B------:R-:W-:-:S03]  /*13b50*/  PRMT R50, R51, 0x7632, R50 ;  /* 0x0000763233327816 */ /* 0x000fc60000000032 */
[----:B------:R-:W-:Y:S02]  /*13b60*/  FADD.FTZ R48, R49, R48 ;  /* 0x0000003031307221 */ /* 0x000fe40000010000 */
[----:B------:R-:W-:Y:S01]  /*13b70*/  @!P1 HADD2 R46, -R50.H0_H0, -RZ.H0_H0 ;  /* 0xa00000ff322e9230 */ /* 0x000fe20000000900 */
[----:B--2---:R-:W-:Y:S01]  /*13b80*/  F2FP.PACK_AB R53, R26, R217 ;  /* 0x000000d91a35723e */ /* 0x004fe200000000ff */
[C---:B------:R-:W-:Y:S01]  /*13b90*/  FADD.FTZ R48, R110.reuse, R48 ;  /* 0x000000306e307221 */ /* 0x040fe20000010000 */
[----:B------:R-:W-:Y:S02]  /*13ba0*/  PRMT R37, R51, 0x5410, R50 ;  /* 0x0000541033257816 */ /* 0x000fe40000000032 */
[----:B------:R-:W-:Y:S01]  /*13bb0*/  @!P4 PRMT R51, R47, 0x5410, RZ ;  /* 0x000054102f33c816 */ /* 0x000fe200000000ff */
[----:B------:R2:W-:Y:S01]  /*13bc0*/  STL [R1+0x118], R26 ;  /* 0x0001181a01007387 */ /* 0x0005e20000100800 */
[----:B------:R-:W-:Y:S02]  /*13bd0*/  F2FP.PACK_AB R110, R110, R49 ;  /* 0x000000316e6e723e */ /* 0x000fe400000000ff */
[----:B-1----:R-:W-:-:S02]  /*13be0*/  PRMT R52, R53, 0x7632, R52 ;  /* 0x0000763235347816 */ /* 0x002fc40000000034 */
[----:B------:R-:W-:Y:S01]  /*13bf0*/  LOP3.LUT R47, R126, 0xff, RZ, 0xc0, !PT ;  /* 0x000000ff7e2f7812 */ /* 0x000fe200078ec0ff */
[----:B------:R-:W-:Y:S01]  /*13c00*/  STL [R1+0xc0], R119 ;  /* 0x0000c07701007387 */ /* 0x000fe20000100800 */
[----:B------:R-:W-:Y:S02]  /*13c10*/  LOP3.LUT R49, R128, 0xff, RZ, 0xc0, !PT ;  /* 0x000000ff80317812 */ /* 0x000fe400078ec0ff */
[----:B------:R-:W-:Y:S01]  /*13c20*/  @!P1 PRMT R50, R46, 0x5410, RZ ;  /* 0x000054102e329816 */ /* 0x000fe200000000ff */
[----:B------:R-:W-:Y:S01]  /*13c30*/  STL [R1+0x110], R104 ;  /* 0x0001106801007387 */ /* 0x000fe20000100800 */
[----:B------:R-:W-:Y:S01]  /*13c40*/  @!P2 HADD2 R22, -R53.H0_H0, -RZ.H0_H0 ;  /* 0xa00000ff3516a230 */ /* 0x000fe20000000900 */
[C---:B------:R-:W-:Y:S01]  /*13c50*/  ISETP.GE.U32.AND P1, PT, R251.reuse, R47, PT ;  /* 0x0000002ffb00720c */ /* 0x040fe20003f26070 */
[----:B------:R-:W-:Y:S01]  /*13c60*/  @!P5 HADD2 R45, -R52.H0_H0, -RZ.H0_H0 ;  /* 0xa00000ff342dd230 */ /* 0x000fe20000000900 */
[----:B------:R1:W-:Y:S01]  /*13c70*/  STL [R1+0x58], R37 ;  /* 0x0000582501007387 */ /* 0x0003e20000100800 */
[----:B------:R-:W-:-:S03]  /*13c80*/  ISETP.GE.U32.AND P4, PT, R251, R49, PT ;  /* 0x00000031fb00720c */ /* 0x000fc60003f86070 */
[----:B------:R-:W-:Y:S01]  /*13c90*/  STL [R1+0x114], R108 ;  /* 0x0001146c01007387 */ /* 0x000fe20000100800 */
[----:B------:R-:W-:Y:S01]  /*13ca0*/  SHF.R.U32.HI R46, RZ, 0x18, R126 ;  /* 0x00000018ff2e7819 */ /* 0x000fe2000001167e */
[----:B------:R-:W1:Y:S02]  /*13cb0*/  MUFU.EX2 R49, R124 ;  /* 0x0000007c00317308 */ /* 0x000e640000000800 */
[----:B------:R3:W-:Y:S01]  /*13cc0*/  STL.64 [R1+0x270], R50 ;  /* 0x0002703201007387 */ /* 0x0007e20000100a00 */
[----:B------:R-:W-:-:S05]  /*13cd0*/  F2FP.PACK_AB R47, R111, R127 ;  /* 0x0000007f6f2f723e */ /* 0x000fca00000000ff */
[----:B--2---:R2:W-:Y:S01]  /*13ce0*/  MUFU.EX2 R26, R130 ;  /* 0x00000082001a7308 */ /* 0x0045e20000000800 */
[----:B------:R-:W-:Y:S01]  /*13cf0*/  @!P1 HADD2 R44, -R47.H0_H0, -RZ.H0_H0 ;  /* 0xa00000ff2f2c9230 */ /* 0x000fe20000000900 */
[----:B-1----:R-:W-:Y:S02]  /*13d00*/  PRMT R37, R53, 0x5410, R52 ;  /* 0x0000541035257816 */ /* 0x002fe40000000034 */
[----:B------:R-:W-:Y:S02]  /*13d10*/  @!P2 PRMT R53, R22, 0x5410, RZ ;  /* 0x000054101635a816 */ /* 0x000fe400000000ff */
[----:B------:R-:W-:Y:S01]  /*13d20*/  SHF.R.U32.HI R22, RZ, 0x10, R126 ;  /* 0x00000010ff167819 */ /* 0x000fe2000001167e */
[----:B--2---:R1:W2:Y:S01]  /*13d30*/  LDL.LU R130, [R1+0x3b0] ;  /* 0x0003b00001827983 */ /* 0x0042a20000300800 */
[----:B------:R-:W-:Y:S01]  /*13d40*/  @!P5 PRMT R52, R45, 0x5410, RZ ;  /* 0x000054102d34d816 */ /* 0x000fe200000000ff */
[----:B---3--:R-:W3:Y:S01]  /*13d50*/  MUFU.EX2 R51, R125 ;  /* 0x0000007d00337308 */ /* 0x008ee20000000800 */
[----:B------:R-:W-:-:S02]  /*13d60*/  ISETP.GE.U32.AND P5, PT, R251, R46, PT ;  /* 0x0000002efb00720c */ /* 0x000fc40003fa6070 */
[----:B------:R-:W-:Y:S02]  /*13d70*/  PRMT R46, R47, 0x7632, R46 ;  /* 0x000076322f2e7816 */ /* 0x000fe4000000002e */
[----:B------:R-:W-:Y:S01]  /*13d80*/  LOP3.LUT R22, R22, 0xff, RZ, 0xc0, !PT ;  /* 0x000000ff16167812 */ /* 0x000fe200078ec0ff */
[----:B------:R1:W-:Y:S02]  /*13d90*/  STL [R1+0x54], R37 ;  /* 0x0000542501007387 */ /* 0x0003e40000100800 */
[----:B------:R-:W-:Y:S01]  /*13da0*/  @!P3 HADD2 R21, -R46.H0_H0, -RZ.H0_H0 ;  /* 0xa00000ff2e15b230 */ /* 0x000fe20000000900 */
[----:B------:R-:W-:Y:S01]  /*13db0*/  ISETP.GE.U32.AND P2, PT, R251, R22, PT ;  /* 0x00000016fb00720c */ /* 0x000fe20003f46070 */
[----:B------:R2:W2:Y:S01]  /*13dc0*/  LDL.LU R111, [R1+0x3ac] ;  /* 0x0003ac00016f7983 */ /* 0x0004a20000300800 */
[--C-:B------:R-:W-:Y:S01]  /*13dd0*/  SHF.R.U32.HI R124, RZ, 0x18, R128.reuse ;  /* 0x00000018ff7c7819 */ /* 0x100fe20000011680 */
[----:B------:R3:W1:Y:S01]  /*13de0*/  MUFU.EX2 R50, R106 ;  /* 0x0000006a00327308 */ /* 0x0006620000000800 */
[----:B------:R-:W-:Y:S01]  /*13df0*/  SHF.R.U32.HI R45, RZ, 0x10, R128 ;  /* 0x00000010ff2d7819 */ /* 0x000fe20000011680 */
[----:B------:R2:W2:Y:S01]  /*13e00*/  LDL.LU R127, [R1+0x3a8] ;  /* 0x0003a800017f7983 */ /* 0x0004a20000300800 */
[----:B------:R-:W-:Y:S01]  /*13e10*/  PRMT R22, R47, 0x5410, R46 ;  /* 0x000054102f167816 */ /* 0x000fe2000000002e */
[----:B------:R-:W-:Y:S01]  /*13e20*/  FADD.FTZ R48, R49, R48 ;  /* 0x0000003031307221 */ /* 0x000fe20000010000 */
[----:B------:R-:W-:-:S02]  /*13e30*/  @!P1 PRMT R47, R44, 0x5410, RZ ;  /* 0x000054102c2f9816 */ /* 0x000fc400000000ff */
[----:B------:R-:W-:Y:S01]  /*13e40*/  @!P3 PRMT R46, R21, 0x5410, RZ ;  /* 0x00005410152eb816 */ /* 0x000fe200000000ff */
[----:B------:R1:W1:Y:S01]  /*13e50*/  MUFU.EX2 R44, R123 ;  /* 0x0000007b002c7308 */ /* 0x0002620000000800 */
[----:B------:R-:W-:Y:S02]  /*13e60*/  ISETP.GE.U32.AND P1, PT, R251, R124, PT ;  /* 0x0000007cfb00720c */ /* 0x000fe40003f26070 */
[----:B---3--:R-:W-:Y:S02]  /*13e70*/  F2FP.PACK_AB R106, R51, R49 ;  /* 0x00000031336a723e */ /* 0x008fe400000000ff */
[----:B-1----:R-:W-:Y:S02]  /*13e80*/  LOP3.LUT R37, R128, 0xffff, RZ, 0xc0, !PT ;  /* 0x0000ffff80257812 */ /* 0x002fe400078ec0ff */
[----:B------:R1:W3:Y:S01]  /*13e90*/  LDL.LU.64 R128, [R1+0x3a0] ;  /* 0x0003a00001807983 */ /* 0x0002e20000300a00 */
[----:B------:R-:W-:-:S03]  /*13ea0*/  F2FP.PACK_AB R49, R108, R104 ;  /* 0x000000686c31723e */ /* 0x000fc600000000ff */
[----:B------:R-:W-:Y:S01]  /*13eb0*/  STL.64 [R1+0x278], R52 ;  /* 0x0002783401007387 */ /* 0x000fe20000100a00 */
[----:B------:R-:W-:-:S03]  /*13ec0*/  SHF.R.U32.HI R21, RZ, 0x8, R37 ;  /* 0x00000008ff157819 */ /* 0x000fc60000011625 */
[----:B------:R1:W2:Y:S01]  /*13ed0*/  LDL.LU R126, [R1+0x39c] ;  /* 0x00039c00017e7983 */ /* 0x0002a20000300800 */
[----:B------:R-:W-:-:S03]  /*13ee0*/  FADD.FTZ R37, R51, R48 ;  /* 0x0000003033257221 */ /* 0x000fc60000010000 */
[----:B------:R1:W2:Y:S01]  /*13ef0*/  LDL.LU R125, [R1+0x398] ;  /* 0x00039800017d7983 */ /* 0x0002a20000300800 */
[----:B------:R-:W-:-:S03]  /*13f00*/  PRMT R48, R49, 0x7632, R48 ;  /* 0x0000763231307816 */ /* 0x000fc60000000030 */
[----:B------:R1:W2:Y:S01]  /*13f10*/  LDL.LU R124, [R1+0x394] ;  /* 0x00039400017c7983 */ /* 0x0002a20000300800 */
[----:B------:R-:W-:-:S03]  /*13f20*/  LOP3.LUT R21, R21, 0xffff, RZ, 0xc0, !PT ;  /* 0x0000ffff15157812 */ /* 0x000fc600078ec0ff */
[----:B------:R1:W-:Y:S01]  /*13f30*/  STL.64 [R1+0x280], R46 ;  /* 0x0002802e01007387 */ /* 0x0003e20000100a00 */
[----:B------:R-:W-:Y:S01]  /*13f40*/  @!P2 HADD2 R43, -R49.H0_H0, -RZ.H0_H0 ;  /* 0xa00000ff312ba230 */ /* 0x000fe20000000900 */
[----:B------:R-:W-:Y:S01]  /*13f50*/  ISETP.GE.U32.AND P3, PT, R251, R21, PT ;  /* 0x00000015fb00720c */ /* 0x000fe20003f66070 */
[----:B------:R-:W-:Y:S01]  /*13f60*/  @!P5 HADD2 R42, -R48.H0_H0, -RZ.H0_H0 ;  /* 0xa00000ff302ad230 */ /* 0x000fe20000000900 */
[----:B------:R-:W-:Y:S01]  /*13f70*/  PRMT R21, R49, 0x5410, R48 ;  /* 0x0000541031157816 */ /* 0x000fe20000000030 */
[----:B------:R2:W2:Y:S01]  /*13f80*/  LDL.LU R123, [R1+0x390] ;  /* 0x00039000017b7983 */ /* 0x0004a20000300800 */
[----:B------:R-:W-:Y:S01]  /*13f90*/  @!P2 PRMT R49, R43, 0x5410, RZ ;  /* 0x000054102b31a816 */ /* 0x000fe200000000ff */
[----:B------:R-:W-:Y:S01]  /*13fa0*/  FADD.FTZ R43, R50, R37 ;  /* 0x00000025322b7221 */ /* 0x000fe20000010000 */
[----:B------:R-:W-:-:S03]  /*13fb0*/  @!P5 PRMT R48, R42, 0x5410, RZ ;  /* 0x000054102a30d816 */ /* 0x000fc600000000ff */
[----:B------:R-:W-:Y:S01]  /*13fc0*/  FADD.FTZ R43, R44, R43 ;  /* 0x0000002b2c2b7221 */ /* 0x000fe20000010000 */
[----:B------:R-:W-:Y:S08]  /*13fd0*/  MUFU.EX2 R37, R121 ;  /* 0x0000007900257308 */ /* 0x000ff00000000800 */
[----:B-1----:R1:W1:Y:S08]  /*13fe0*/  MUFU.EX2 R46, R122 ;  /* 0x0000007a002e7308 */ /* 0x0022700000000800 */
[----:B------:R1:W1:Y:S02]  /*13ff0*/  MUFU.EX2 R47, R102 ;  /* 0x00000066002f7308 */ /* 0x0002640000000800 */
[----:B-1----:R1:W2:Y:S04]  /*14000*/  LDL.LU R122, [R1+0x38c] ;  /* 0x00038c00017a7983 */ /* 0x0022a80000300800 */
[----:B------:R1:W2:Y:S01]  /*14010*/  LDL.LU R108, [R1+0x388] ;  /* 0x00038800016c7983 */ /* 0x0002a20000300800 */
[----:B------:R-:W-:-:S03]  /*14020*/  FADD.FTZ R42, R46, R43 ;  /* 0x0000002b2e2a7221 */ /* 0x000fc60000010000 */
[----:B------:R1:W2:Y:S01]  /*14030*/  LDL.LU R104, [R1+0x384] ;  /* 0x0003840001687983 */ /* 0x0002a20000300800 */
[----:B------:R-:W-:-:S03]  /*14040*/  LOP3.LUT R102, R45, 0xff, RZ, 0xc0, !PT ;  /* 0x000000ff2d667812 */ /* 0x000fc600078ec0ff */
[----:B------:R1:W-:Y:S01]  /*14050*/  STL [R1+0x2a8], R21 ;  /* 0x0002a81501007387 */ /* 0x0003e20000100800 */
[----:B------:R1:W1:Y:S01]  /*14060*/  MUFU.EX2 R45, R98 ;  /* 0x00000062002d7308 */ /* 0x0002620000000800 */
[----:B------:R-:W-:Y:S02]  /*14070*/  F2FP.PACK_AB R43, R119, R118 ;  /* 0x00000076772b723e */ /* 0x000fe400000000ff */
[----:B------:R1:W-:Y:S04]  /*14080*/  STL.64 [R1+0x290], R48 ;  /* 0x0002903001007387 */ /* 0x0003e80000100a00 */
[----:B------:R1:W2:Y:S02]  /*14090*/  LDL.LU R121, [R1+0x380] ;  /* 0x0003800001797983 */ /* 0x0002a40000300800 */
[----:B-1----:R-:W-:-:S02]  /*140a0*/  F2FP.PACK_AB R98, R47, R46 ;  /* 0x0000002e2f62723e */ /* 0x002fc400000000ff */
[----:B------:R-:W-:Y:S08]  /*140b0*/  MUFU.EX2 R46, R24 ;  /* 0x00000018002e7308 */ /* 0x000ff00000000800 */
[----:B------:R1:W-:Y:S02]  /*140c0*/  MUFU.EX2 R21, R120 ;  /* 0x0000007800157308 */ /* 0x0003e40000000800 */
[----:B-1----:R1:W2:Y:S04]  /*140d0*/  LDL.LU R120, [R1+0x37c] ;  /* 0x00037c0001787983 */ /* 0x0022a80000300800 */
[----:B------:R1:W2:Y:S04]  /*140e0*/  LDL.LU R119, [R1+0x378] ;  /* 0x0003780001777983 */ /* 0x0002a80000300800 */
[----:B------:R1:W2:Y:S04]  /*140f0*/  LDL.LU R118, [R1+0x374] ;  /* 0x0003740001767983 */ /* 0x0002a80000300800 */
[----:B------:R-:W2:Y:S01]  /*14100*/  LDL.LU R24, [R1+0x1d0] ;  /* 0x0001d00001187983 */ /* 0x000ea20000300800 */
[----:B------:R-:W1:Y:S01]  /*14110*/  MUFU.EX2 R94, R94 ;  /* 0x0000005e005e7308 */ /* 0x000e620000000800 */
[----:B------:R-:W-:-:S04]  /*14120*/  FADD.FTZ R42, R47, R42 ;  /* 0x0000002a2f2a7221 */ /* 0x000fc80000010000 */
[----:B------:R-:W-:Y:S01]  /*14130*/  FADD.FTZ R42, R45, R42 ;  /* 0x0000002a2d2a7221 */ /* 0x000fe20000010000 */
[----:B------:R-:W-:Y:S02]  /*14140*/  ISETP.GE.U32.AND P2, PT, R251, R102, PT ;  /* 0x00000066fb00720c */ /* 0x000fe40003f46070 */
[----:B------:R-:W-:Y:S01]  /*14150*/  F2FP.PACK_AB R102, R44, R50 ;  /* 0x000000322c66723e */ /* 0x000fe200000000ff */
[----:B------:R4:W4:Y:S01]  /*14160*/  MUFU.EX2 R47, R25 ;  /* 0x00000019002f7308 */ /* 0x0009220000000800 */
[C-C-:B-1----:R-:W-:Y:S01]  /*14170*/  FADD.FTZ R48, R94.reuse, R42.reuse ;  /* 0x0000002a5e307221 */ /* 0x142fe20000010000 */
[----:B------:R-:W-:Y:S02]  /*14180*/  F2FP.PACK_AB R94, R94, R45 ;  /* 0x0000002d5e5e723e */ /* 0x000fe400000000ff */
[----:B------:R-:W-:Y:S02]  /*14190*/  F2FP.PACK_AB R45, R37, R26 ;  /* 0x0000001a252d723e */ /* 0x000fe400000000ff */
[----:B------:R-:W-:-:S02]  /*141a0*/  PRMT R42, R43, 0x7632, R42 ;  /* 0x000076322b2a7816 */ /* 0x000fc4000000002a */
[----:B------:R-:W-:Y:S01]  /*141b0*/  PRMT R44, R45, 0x7632, R44 ;  /* 0x000076322d2c7816 */ /* 0x000fe2000000002c */
[----:B------:R-:W-:Y:S02]  /*141c0*/  @!P4 HADD2 R90, -R43.H0_H0, -RZ.H0_H0 ;  /* 0xa00000ff2b5ac230 */ /* 0x000fe40000000900 */
[----:B------:R-:W-:Y:S02]  /*141d0*/  @!P3 HADD2 R23, -R42.H0_H0, -RZ.H0_H0 ;  /* 0xa00000ff2a17b230 */ /* 0x000fe40000000900 */
[----:B------:R-:W-:Y:S01]  /*141e0*/  @!P1 HADD2 R17, -R44.H0_H0, -RZ.H0_H0 ;  /* 0xa00000ff2c119230 */ /* 0x000fe20000000900 */
[----:B----4-:R-:W-:Y:S02]  /*141f0*/  PRMT R25, R43, 0x5410, R42 ;  /* 0x000054102b197816 */ /* 0x010fe4000000002a */
[----:B------:R-:W-:Y:S02]  /*14200*/  @!P4 PRMT R43, R90, 0x5410, RZ ;  /* 0x000054105a2bc816 */ /* 0x000fe400000000ff */
[----:B------:R-:W-:-:S02]  /*14210*/  @!P3 PRMT R42, R23, 0x5410, RZ ;  /* 0x00005410172ab816 */ /* 0x000fc400000000ff */
[----:B------:R-:W-:Y:S02]  /*14220*/  PRMT R23, R45, 0x5410, R44 ;  /* 0x000054102d177816 */ /* 0x000fe4000000002c */
[----:B------:R-:W-:Y:S01]  /*14230*/  @!P1 PRMT R44, R17, 0x5410, RZ ;  /* 0x00005410112c9816 */ /* 0x000fe200000000ff */
[----:B------:R-:W-:Y:S01]  /*14240*/  FADD.FTZ R17, R21, R48 ;  /* 0x0000003015117221 */ /* 0x000fe20000010000 */
[----:B------:R-:W-:Y:S04]  /*14250*/  STL [R1+0x2cc], R25 ;  /* 0x0002cc1901007387 */ /* 0x000fe80000100800 */
[----:B------:R-:W-:Y:S04]  /*14260*/  STL.64 [R1+0x2a0], R42 ;  /* 0x0002a02a01007387 */ /* 0x000fe80000100a00 */
[----:B------:R1:W-:Y:S01]  /*14270*/  STL.64 [R1+0x2b0], R22 ;  /* 0x0002b01601007387 */ /* 0x0003e20000100a00 */
[C---:B------:R-:W-:Y:S01]  /*14280*/  F2FP.PACK_AB R90, R47.reuse, R21 ;  /* 0x000000152f5a723e */ /* 0x040fe200000000ff */
[----:B------:R-:W-:Y:S01]  /*14290*/  UIADD3 UR4, UR30, -0x2, URZ ;  /* 0xfffffffe1e047890 */ /* 0x000fe2000fffe03f */
[----:B-1----:R-:W-:Y:S01]  /*142a0*/  FADD.FTZ R22, R47, R17 ;  /* 0x000000112f167221 */ /* 0x002fe20000010000 */
[----:B------:R-:W-:-:S05]  /*142b0*/  FSEL R17, R27, RZ, P6 ;  /* 0x000000ff1b117208 */ /* 0x000fca0003000000 */
[----:B------:R-:W-:-:S04]  /*142c0*/  FADD.FTZ R21, R2, -R17 ;  /* 0x8000001102157221 */ /* 0x000fc80000010000 */
[----:B------:R-:W-:Y:S01]  /*142d0*/  FMUL.FTZ R21, R21, c[0x0][0x23c] ;  /* 0x00008f0015157a20 */ /* 0x000fe20000410000 */
[----:B------:R-:W-:Y:S08]  /*142e0*/  MUFU.EX2 R17, R117 ;  /* 0x0000007500117308 */ /* 0x000ff00000000800 */
[----:B------:R-:W1:Y:S01]  /*142f0*/  MUFU.EX2 R21, R21 ;  /* 0x0000001500157308 */ /* 0x000e620000000800 */
[----:B------:R-:W-:Y:S01]  /*14300*/  @!P2 HADD2 R86, -R45.H0_H0, -RZ.H0_H0 ;  /* 0xa00000ff2d56a230 */ /* 0x000fe20000000900 */
[----:B------:R-:W-:-:S04]  /*14310*/  ULOP3.LUT UR4, UR4, UR29, URZ, 0x3c, !UPT ;  /* 0x0000001d04047292 */ /* 0x000fc8000f8e3c3f */
[----:B------:R-:W-:Y:S02]  /*14320*/  @!P2 PRMT R45, R86, 0x5410, RZ ;  /* 0x00005410562da816 */ /* 0x000fe400000000ff */
[----:B------:R4:W4:Y:S03]  /*14330*/  MUFU.EX2 R86, R100 ;  /* 0x0000006400567308 */ /* 0x0009260000000800 */
[----:B------:R2:W-:Y:S01]  /*14340*/  STL.64 [R1+0x2c0], R44 ;  /* 0x0002c02c01007387 */ /* 0x0005e20000100a00 */
[-C--:B-1----:R-:W-:Y:S02]  /*14350*/  FMUL.FTZ R132, R132, R21.reuse ;  /* 0x0000001584847220 */ /* 0x082fe40000410000 */
[-C--:B------:R-:W-:Y:S02]  /*14360*/  FMUL.FTZ R133, R133, R21.reuse ;  /* 0x0000001585857220 */ /* 0x080fe40000410000 */
[----:B------:R-:W-:-:S02]  /*14370*/  FMUL.FTZ R136, R136, R21 ;  /* 0x0000001588887220 */ /* 0x000fc40000410000 */
[-C--:B------:R-:W-:Y:S02]  /*14380*/  FMUL.FTZ R137, R137, R21.reuse ;  /* 0x0000001589897220 */ /* 0x080fe40000410000 */
[-C--:B------:R-:W-:Y:S01]  /*14390*/  FMUL.FTZ R140, R140, R21.reuse ;  /* 0x000000158c8c7220 */ /* 0x080fe20000410000 */
[----:B----4-:R1:W4:Y:S01]  /*143a0*/  LDL.LU R100, [R1+0x370] ;  /* 0x0003700001647983 */ /* 0x0103220000300800 */
[-C--:B------:R-:W-:Y:S02]  /*143b0*/  FMUL.FTZ R141, R141, R21.reuse ;  /* 0x000000158d8d7220 */ /* 0x080fe40000410000 */
[-C--:B------:R-:W-:Y:S02]  /*143c0*/  FMUL.FTZ R148, R148, R21.reuse ;  /* 0x0000001594947220 */ /* 0x080fe40000410000 */
[----:B------:R-:W-:Y:S02]  /*143d0*/  FMUL.FTZ R149, R149, R21 ;  /* 0x0000001595957220 */ /* 0x000fe40000410000 */
[----:B------:R-:W-:-:S04]  /*143e0*/  FADD.FTZ R22, R46, R22 ;  /* 0x000000162e167221 */ /* 0x000fc80000010000 */
[----:B------:R-:W-:Y:S01]  /*143f0*/  FADD.FTZ R47, R86, R22 ;  /* 0x00000016562f7221 */ /* 0x000fe20000010000 */
[----:B------:R-:W-:Y:S01]  /*14400*/  STL [R1+0x2c8], R27 ;  /* 0x0002c81b01007387 */ /* 0x000fe20000100800 */
[-C--:B------:R-:W-:Y:S02]  /*14410*/  FMUL.FTZ R144, R144, R116.reuse ;  /* 0x0000007490907220 */ /* 0x080fe40000410000 */
[-C--:B------:R-:W-:Y:S01]  /*14420*/  FMUL.FTZ R145, R145, R116.reuse ;  /* 0x0000007491917220 */ /* 0x080fe20000410000 */
[----:B------:R1:W3:Y:S01]  /*14430*/  LDL.LU R117, [R1+0x36c] ;  /* 0x00036c0001757983 */ /* 0x0002e20000300800 */
[-C--:B------:R-:W-:Y:S02]  /*14440*/  FMUL.FTZ R152, R152, R116.reuse ;  /* 0x0000007498987220 */ /* 0x080fe40000410000 */
[-C--:B------:R-:W-:Y:S02]  /*14450*/  FMUL.FTZ R153, R153, R116.reuse ;  /* 0x0000007499997220 */ /* 0x080fe40000410000 */
[----:B------:R-:W-:-:S02]  /*14460*/  FMUL.FTZ R156, R156, R116 ;  /* 0x000000749c9c7220 */ /* 0x000fc40000410000 */
[-C--:B------:R-:W-:Y:S02]  /*14470*/  FMUL.FTZ R157, R157, R116.reuse ;  /* 0x000000749d9d7220 */ /* 0x080fe40000410000 */
[-C--:B------:R-:W-:Y:S02]  /*14480*/  FMUL.FTZ R160, R160, R116.reuse ;  /* 0x00000074a0a07220 */ /* 0x080fe40000410000 */
[----:B------:R-:W-:Y:S02]  /*14490*/  FMUL.FTZ R161, R161, R116 ;  /* 0x00000074a1a17220 */ /* 0x000fe40000410000 */
[----:B------:R1:W3:Y:S01]  /*144a0*/  LDL.LU R116, [R1+0x368] ;  /* 0x0003680001747983 */ /* 0x0002e20000300800 */
[-C--:B------:R-:W-:Y:S02]  /*144b0*/  FMUL.FTZ R146, R146, R36.reuse ;  /* 0x0000002492927220 */ /* 0x080fe40000410000 */
[-C--:B------:R-:W-:Y:S02]  /*144c0*/  FMUL.FTZ R147, R147, R36.reuse ;  /* 0x0000002493937220 */ /* 0x080fe40000410000 */
[----:B------:R-:W-:-:S02]  /*144d0*/  FMUL.FTZ R154, R154, R36 ;  /* 0x000000249a9a7220 */ /* 0x000fc40000410000 */
[-C--:B------:R-:W-:Y:S02]  /*144e0*/  FMUL.FTZ R155, R155, R36.reuse ;  /* 0x000000249b9b7220 */ /* 0x080fe40000410000 */
[-C--:B------:R-:W-:Y:S02]  /*144f0*/  FMUL.FTZ R158, R158, R36.reuse ;  /* 0x000000249e9e7220 */ /* 0x080fe40000410000 */
[-C--:B------:R-:W-:Y:S02]  /*14500*/  FMUL.FTZ R159, R159, R36.reuse ;  /* 0x000000249f9f7220 */ /* 0x080fe40000410000 */
[-C--:B------:R-:W-:Y:S02]  /*14510*/  FMUL.FTZ R162, R162, R36.reuse ;  /* 0x00000024a2a27220 */ /* 0x080fe40000410000 */
[----:B------:R-:W-:Y:S02]  /*14520*/  FMUL.FTZ R163, R163, R36 ;  /* 0x00000024a3a37220 */ /* 0x000fe40000410000 */
[----:B------:R1:W-:Y:S01]  /*14530*/  MUFU.EX2 R36, R182 ;  /* 0x000000b600247308 */ /* 0x0003e20000000800 */
[----:B------:R-:W-:-:S02]  /*14540*/  FMUL.FTZ R134, R134, R31 ;  /* 0x0000001f86867220 */ /* 0x000fc40000410000 */
[-C--:B------:R-:W-:Y:S02]  /*14550*/  FMUL.FTZ R135, R135, R31.reuse ;  /* 0x0000001f87877220 */ /* 0x080fe40000410000 */
[-C--:B------:R-:W-:Y:S02]  /*14560*/  FMUL.FTZ R138, R138, R31.reuse ;  /* 0x0000001f8a8a7220 */ /* 0x080fe40000410000 */
[-C--:B------:R-:W-:Y:S02]  /*14570*/  FMUL.FTZ R139, R139, R31.reuse ;  /* 0x0000001f8b8b7220 */ /* 0x080fe40000410000 */
[-C--:B------:R-:W-:Y:S02]  /*14580*/  FMUL.FTZ R142, R142, R31.reuse ;  /* 0x0000001f8e8e7220 */ /* 0x080fe40000410000 */
[-C--:B------:R-:W-:Y:S02]  /*14590*/  FMUL.FTZ R143, R143, R31.reuse ;  /* 0x0000001f8f8f7220 */ /* 0x080fe40000410000 */
[----:B------:R-:W-:-:S02]  /*145a0*/  FMUL.FTZ R150, R150, R31 ;  /* 0x0000001f96967220 */ /* 0x000fc40000410000 */
[----:B------:R-:W-:Y:S01]  /*145b0*/  FMUL.FTZ R151, R151, R31 ;  /* 0x0000001f97977220 */ /* 0x000fe20000410000 */
[----:B------:R-:W-:Y:S01]  /*145c0*/  F2FP.PACK_AB R86, R86, R46 ;  /* 0x0000002e5656723e */ /* 0x000fe200000000ff */
[----:B------:R-:W-:Y:S02]  /*145d0*/  FADD.FTZ R46, R178, R113 ;  /* 0x00000071b22e7221 */ /* 0x000fe40000010000 */
[----:B--2---:R-:W-:Y:S01]  /*145e0*/  FFMA.FTZ R24, R24, R21, R17 ;  /* 0x0000001518187223 */ /* 0x004fe20000010011 */
[----:B------:R-:W-:-:S05]  /*145f0*/  LOP3.LUT R21, R233, UR4, RZ, 0x3c, !PT ;  /* 0x00000004e9157c12 */ /* 0x000fca000f8e3cff */
[----:B------:R-:W-:-:S05]  /*14600*/  IMAD.WIDE.U32 R44, R21, -0x326172a9, RZ ;  /* 0xcd9e8d57152c7825 */ /* 0x000fca00078e00ff */
[----:B------:R-:W-:-:S05]  /*14610*/  LOP3.LUT R21, R45, UR20, R166, 0x96, !PT ;  /* 0x000000142d157c12 */ /* 0x000fca000f8e96a6 */
[----:B------:R-:W-:Y:S01]  /*14620*/  IMAD.WIDE.U32 R22, R21, -0x2daee0ad, RZ ;  /* 0xd2511f5315167825 */ /* 0x000fe200078e00ff */
[----:B------:R-:W-:-:S04]  /*14630*/  LOP3.LUT R21, R247, UR18, R44, 0x96, !PT ;  /* 0x00000012f7157c12 */ /* 0x000fc8000f8e962c */
[----:B------:R-:W-:Y:S01]  /*14640*/  LOP3.LUT R25, R23, UR17, R234, 0x96, !PT ;  /* 0x0000001117197c12 */ /* 0x000fe2000f8e96ea */
[----:B------:R2:W-:Y:S04]  /*14650*/  STL.64 [R1+0x150], R44 ;  /* 0x0001502c01007387 */ /* 0x0005e80000100a00 */
[----:B------:R-:W-:-:S04]  /*14660*/  IMAD.WIDE.U32 R48, R25, -0x326172a9, RZ ;  /* 0xcd9e8d5719307825 */ /* 0x000fc800078e00ff */
[----:B--2---:R-:W-:Y:S01]  /*14670*/  IMAD.WIDE.U32 R44, R21, -0x2daee0ad, RZ ;  /* 0xd2511f53152c7825 */ /* 0x004fe200078e00ff */
        /* <DEDUP_REMOVED lines=11> */
[----:B------:R-:W-:-:S04]  /*14730*/  LOP3.LUT R27, R45, UR31, R22, 0x96, !PT ;  /* 0x0000001f2d1b7c12 */ /* 0x000fc8000f8e9616 */
[----:B------:R-:W-:Y:S01]  /*14740*/  LOP3.LUT R22, R27, 0xff, RZ, 0xc0, !PT ;  /* 0x000000ff1b167812 */ /* 0x000fe200078ec0ff */
[----:B------:R-:W2:Y:S03]  /*14750*/  MUFU.EX2 R23, R114 ;  /* 0x0000007200177308 */ /* 0x000ea60000000800 */
[----:B------:R-:W-:Y:S02]  /*14760*/  ISETP.GE.U32.AND P3, PT, R251, R22, PT ;  /* 0x00000016fb00720c */ /* 0x000fe40003f66070 */
[----:B------:R-:W-:-:S04]  /*14770*/  LOP3.LUT R22, R27, 0xffff, RZ, 0xc0, !PT ;  /* 0x0000ffff1b167812 */ /* 0x000fc800078ec0ff */
[----:B------:R-:W-:Y:S01]  /*14780*/  SHF.R.U32.HI R22, RZ, 0x8, R22 ;  /* 0x00000008ff167819 */ /* 0x000fe20000011616 */
[----:B------:R2:W2:Y:S01]  /*14790*/  MUFU.EX2 R25, R115 ;  /* 0x0000007300197308 */ /* 0x0004a20000000800 */
[----:B-1----:R-:W-:Y:S02]  /*147a0*/  LOP3.LUT R182, R44, 0xff, RZ, 0xc0, !PT ;  /* 0x000000ff2cb67812 */ /* 0x002fe400078ec0ff */
[----:B------:R-:W-:Y:S02]  /*147b0*/  LOP3.LUT R22, R22, 0xffff, RZ, 0xc0, !PT ;  /* 0x0000ffff16167812 */ /* 0x000fe400078ec0ff */
[C---:B------:R-:W-:Y:S02]  /*147c0*/  ISETP.GE.U32.AND P2, PT, R251.reuse, R182, PT ;  /* 0x000000b6fb00720c */ /* 0x040fe40003f46070 */
[----:B------:R-:W-:Y:S02]  /*147d0*/  ISETP.GE.U32.AND P5, PT, R251, R22, PT ;  /* 0x00000016fb00720c */ /* 0x000fe40003fa6070 */
[----:B------:R-:W-:-:S02]  /*147e0*/  SHF.R.U32.HI R182, RZ, 0x18, R44 ;  /* 0x00000018ffb67819 */ /* 0x000fc4000001162c */
[--C-:B------:R-:W-:Y:S02]  /*147f0*/  SHF.R.U32.HI R22, RZ, 0x10, R27.reuse ;  /* 0x00000010ff167819 */ /* 0x100fe4000001161b */
[----:B------:R-:W-:Y:S02]  /*14800*/  ISETP.GE.U32.AND P1, PT, R251, R182, PT ;  /* 0x000000b6fb00720c */ /* 0x000fe40003f26070 */
[----:B------:R-:W-:Y:S01]  /*14810*/  LOP3.LUT R22, R22, 0xff, RZ, 0xc0, !PT ;  /* 0x000000ff16167812 */ /* 0x000fe200078ec0ff */
[----:B--2---:R1:W2:Y:S01]  /*14820*/  LDL.LU R115, [R1+0x364] ;  /* 0x0003640001737983 */ /* 0x0042a20000300800 */
[C---:B------:R-:W-:Y:S01]  /*14830*/  F2FP.PACK_AB R182, R23.reuse, R17 ;  /* 0x0000001117b6723e */ /* 0x040fe200000000ff */
[----:B------:R-:W-:Y:S01]  /*14840*/  FADD.FTZ R23, R23, R24 ;  /* 0x0000001817177221 */ /* 0x000fe20000010000 */
[----:B------:R-:W-:Y:S01]  /*14850*/  LOP3.LUT R31, R44, 0xffff, RZ, 0xc0, !PT ;  /* 0x0000ffff2c1f7812 */ /* 0x000fe200078ec0ff */
[----:B------:R4:W-:Y:S01]  /*14860*/  MUFU.EX2 R24, R96 ;  /* 0x0000006000187308 */ /* 0x0009e20000000800 */
[----:B------:R-:W-:Y:S01]  /*14870*/  ISETP.GE.U32.AND P6, PT, R251, R22, PT ;  /* 0x00000016fb00720c */ /* 0x000fe20003fc6070 */
[----:B------:R-:W-:Y:S01]  /*14880*/  FADD.FTZ R22, R179, R30 ;  /* 0x0000001eb3167221 */ /* 0x000fe20000010000 */
[----:B------:R-:W-:Y:S01]  /*14890*/  F2FP.PACK_AB R179, R36, R25 ;  /* 0x0000001924b3723e */ /* 0x000fe200000000ff */
[----:B------:R1:W2:Y:S04]  /*148a0*/  LDL.LU R114, [R1+0x360] ;  /* 0x0003600001727983 */ /* 0x0002a80000300800 */
[----:B------:R-:W3:Y:S01]  /*148b0*/  MUFU.EX2 R45, R181 ;  /* 0x000000b5002d7308 */ /* 0x000ee20000000800 */
[----:B------:R-:W-:Y:S01]  /*148c0*/  SHF.R.U32.HI R27, RZ, 0x18, R27 ;  /* 0x00000018ff1b7819 */ /* 0x000fe2000001161b */
[----:B------:R1:W2:Y:S01]  /*148d0*/  LDL.LU R113, [R1+0x35c] ;  /* 0x00035c0001717983 */ /* 0x0002a20000300800 */
[----:B------:R-:W-:-:S02]  /*148e0*/  PRMT R178, R179, 0x7632, R178 ;  /* 0x00007632b3b27816 */ /* 0x000fc400000000b2 */
[----:B------:R-:W-:Y:S02]  /*148f0*/  ISETP.GE.U32.AND P4, PT, R251, R27, PT ;  /* 0x0000001bfb00720c */ /* 0x000fe40003f86070 */
[----:B------:R-:W-:Y:S01]  /*14900*/  PRMT R17, R179, 0x5410, R178 ;  /* 0x00005410b3117816 */ /* 0x000fe200000000b2 */
[----:B------:R-:W-:Y:S01]  /*14910*/  @!P5 HADD2 R16, -R178.H0_H0, -RZ.H0_H0 ;  /* 0xa00000ffb210d230 */ /* 0x000fe20000000900 */
[----:B----4-:R1:W2:Y:S04]  /*14920*/  LDL.LU R96, [R1+0x358] ;  /* 0x0003580001607983 */ /* 0x0102a80000300800 */
[----:B------:R1:W-:Y:S01]  /*14930*/  STL [R1+0x2d0], R17 ;  /* 0x0002d01101007387 */ /* 0x0003e20000100800 */
[----:B---3--:R-:W-:Y:S02]  /*14940*/  F2FP.PACK_AB R181, R45, R24 ;  /* 0x000000182db5723e */ /* 0x008fe400000000ff */
[----:B------:R-:W-:Y:S01]  /*14950*/  @!P5 PRMT R178, R16, 0x5410, RZ ;  /* 0x0000541010b2d816 */ /* 0x000fe200000000ff */
[----:B------:R-:W-:Y:S01]  /*14960*/  IMAD.WIDE.U32 R48, R21, -0x2daee0ad, RZ ;  /* 0xd2511f5315307825 */ /* 0x000fe200078e00ff */
[----:B------:R-:W-:-:S02]  /*14970*/  SHF.R.U32.HI R16, RZ, 0x8, R31 ;  /* 0x00000008ff107819 */ /* 0x000fc4000001161f */
[----:B------:R-:W-:Y:S01]  /*14980*/  SHF.R.U32.HI R27, RZ, 0x10, R44 ;  /* 0x00000010ff1b7819 */ /* 0x000fe2000001162c */
[----:B------:R-:W-:Y:S01]  /*14990*/  @!P3 HADD2 R131, -R179.H0_H0, -RZ.H0_H0 ;  /* 0xa00000ffb383b230 */ /* 0x000fe20000000900 */
[----:B------:R-:W-:Y:S01]  /*149a0*/  LOP3.LUT R16, R16, 0xffff, RZ, 0xc0, !PT ;  /* 0x0000ffff10107812 */ /* 0x000fe200078ec0ff */
[----:B------:R-:W-:Y:S01]  /*149b0*/  MUFU.EX2 R242, R242 ;  /* 0x000000f200f27308 */ /* 0x000fe20000000800 */
[----:B------:R-:W-:Y:S02]  /*149c0*/  LOP3.LUT R27, R27, 0xff, RZ, 0xc0, !PT ;  /* 0x000000ff1b1b7812 */ /* 0x000fe400078ec0ff */
[----:B------:R-:W-:Y:S01]  /*149d0*/  LOP3.LUT R30, R48, 0xff, RZ, 0xc0, !PT ;  /* 0x000000ff301e7812 */ /* 0x000fe200078ec0ff */
[----:B-1----:R-:W-:-:S04]  /*149e0*/  FADD.FTZ R17, R175, R46 ;  /* 0x0000002eaf117221 */ /* 0x002fc80000010000 */
[----:B------:R1:W3:Y:S01]  /*149f0*/  MUFU.EX2 R46, R180 ;  /* 0x000000b4002e7308 */ /* 0x0002e20000000800 */
[----:B------:R-:W-:Y:S02]  /*14a00*/  ISETP.GE.U32.AND P5, PT, R251, R16, PT ;  /* 0x00000010fb00720c */ /* 0x000fe40003fa6070 */
[----:B------:R-:W-:Y:S02]  /*14a10*/  @!P3 PRMT R179, R131, 0x5410, RZ ;  /* 0x0000541083b3b816 */ /* 0x000fe400000000ff */
[----:B------:R-:W-:Y:S02]  /*14a20*/  ISETP.GE.U32.AND P3, PT, R251, R27, PT ;  /* 0x0000001bfb00720c */ /* 0x000fe40003f66070 */
[----:B-1----:R-:W-:-:S05]  /*14a30*/  PRMT R180, R181, 0x7632, R180 ;  /* 0x00007632b5b47816 */ /* 0x002fca00000000b4 */
[----:B------:R-:W-:Y:S01]  /*14a40*/  @!P4 HADD2 R19, -R180.H0_H0, -RZ.H0_H0 ;  /* 0xa00000ffb413c230 */ /* 0x000fe20000000900 */
[----:B------:R-:W-:Y:S01]  /*14a50*/  PRMT R16, R181, 0x5410, R180 ;  /* 0x00005410b5107816 */ /* 0x000fe200000000b4 */
[----:B------:R-:W-:Y:S01]  /*14a60*/  MUFU.EX2 R51, R109 ;  /* 0x0000006d00337308 */ /* 0x000fe20000000800 */
[----:B------:R-:W-:Y:S02]  /*14a70*/  LOP3.LUT R27, R49, UR32, R50, 0x96, !PT ;  /* 0x00000020311b7c12 */ /* 0x000fe4000f8e9632 */
[----:B------:R-:W-:Y:S02]  /*14a80*/  @!P4 PRMT R180, R19, 0x5410, RZ ;  /* 0x0000541013b4c816 */ /* 0x000fe400000000ff */
[----:B------:R-:W-:-:S03]  /*14a90*/  ISETP.GE.U32.AND P4, PT, R251, R30, PT ;  /* 0x0000001efb00720c */ /* 0x000fc60003f86070 */
[----:B------:R-:W1:Y:S01]  /*14aa0*/  MUFU.EX2 R30, R230 ;  /* 0x000000e6001e7308 */ /* 0x000e620000000800 */
[----:B------:R-:W-:Y:S01]  /*14ab0*/  SHF.R.U32.HI R19, RZ, 0x10, R27 ;  /* 0x00000010ff137819 */ /* 0x000fe2000001161b */
[----:B------:R-:W-:Y:S01]  /*14ac0*/  @!P6 HADD2 R130, -R181.H0_H0, -RZ.H0_H0 ;  /* 0xa00000ffb582e230 */ /* 0x000fe20000000900 */
[----:B---3--:R-:W-:Y:S02]  /*14ad0*/  F2FP.PACK_AB R175, R242, R46 ;  /* 0x0000002ef2af723e */ /* 0x008fe400000000ff */
[----:B------:R-:W-:Y:S02]  /*14ae0*/  LOP3.LUT R19, R19, 0xff, RZ, 0xc0, !PT ;  /* 0x000000ff13137812 */ /* 0x000fe400078ec0ff */
[----:B------:R-:W-:Y:S02]  /*14af0*/  @!P6 PRMT R181, R130, 0x5410, RZ ;  /* 0x0000541082b5e816 */ /* 0x000fe400000000ff */
[----:B------:R-:W-:Y:S01]  /*14b00*/  ISETP.GE.U32.AND P6, PT, R251, R19, PT ;  /* 0x00000013fb00720c */ /* 0x000fe20003fc6070 */
[----:B------:R-:W-:Y:S01]  /*14b10*/  FADD.FTZ R19, R174, R22 ;  /* 0x00000016ae137221 */ /* 0x000fe20000010000 */
[----:B------:R-:W-:Y:S01]  /*14b20*/  PRMT R174, R175, 0x7632, R174 ;  /* 0x00007632afae7816 */ /* 0x000fe200000000ae */
[----:B------:R-:W-:Y:S01]  /*14b30*/  FADD.FTZ R130, R177, R17 ;  /* 0x00000011b1827221 */ /* 0x000fe20000010000 */
[----:B-1----:R-:W-:-:S03]  /*14b40*/  F2FP.PACK_AB R177, R51, R30 ;  /* 0x0000001e33b1723e */ /* 0x002fc600000000ff */
[----:B------:R-:W-:Y:S01]  /*14b50*/  @!P5 HADD2 R18, -R174.H0_H0, -RZ.H0_H0 ;  /* 0xa00000ffae12d230 */ /* 0x000fe20000000900 */
[----:B------:R-:W-:Y:S01]  /*14b60*/  FADD.FTZ R17, R176, R19 ;  /* 0x00000013b0117221 */ /* 0x000fe20000010000 */
[----:B------:R-:W-:Y:S02]  /*14b70*/  PRMT R176, R177, 0x7632, R176 ;  /* 0x00007632b1b07816 */ /* 0x000fe400000000b0 */
[----:B------:R-:W-:Y:S02]  /*14b80*/  PRMT R19, R175, 0x5410, R174 ;  /* 0x00005410af137816 */ /* 0x000fe400000000ae */
[----:B------:R-:W-:Y:S01]  /*14b90*/  @!P5 PRMT R174, R18, 0x5410, RZ ;  /* 0x0000541012aed816 */ /* 0x000fe200000000ff */
[----:B------:R-:W-:Y:S01]  /*14ba0*/  @!P1 HADD2 R128, -R176.H0_H0, -RZ.H0_H0 ;  /* 0xa00000ffb0809230 */ /* 0x000fe20000000900 */
[----:B------:R-:W-:Y:S01]  /*14bb0*/  SHF.R.U32.HI R18, RZ, 0x18, R27 ;  /* 0x00000018ff127819 */ /* 0x000fe2000001161b */
[----:B------:R-:W-:Y:S03]  /*14bc0*/  MUFU.EX2 R31, R107 ;  /* 0x0000006b001f7308 */ /* 0x000fe60000000800 */
[----:B------:R-:W-:-:S02]  /*14bd0*/  ISETP.GE.U32.AND P5, PT, R251, R18, PT ;  /* 0x00000012fb00720c */ /* 0x000fc40003fa6070 */
[----:B------:R-:W-:Y:S02]  /*14be0*/  PRMT R18, R177, 0x5410, R176 ;  /* 0x00005410b1127816 */ /* 0x000fe400000000b0 */
[----:B------:R-:W-:Y:S01]  /*14bf0*/  @!P1 PRMT R176, R128, 0x5410, RZ ;  /* 0x0000541080b09816 */ /* 0x000fe200000000ff */
[----:B------:R-:W1:Y:S01]  /*14c00*/  MUFU.EX2 R53, R101 ;  /* 0x0000006500357308 */ /* 0x000e620000000800 */
[----:B------:R-:W-:Y:S01]  /*14c10*/  LOP3.LUT R128, R27, 0xffff, RZ, 0xc0, !PT ;  /* 0x0000ffff1b807812 */ /* 0x000fe200078ec0ff */
[----:B------:R-:W-:-:S03]  /*14c20*/  @!P2 HADD2 R129, -R175.H0_H0, -RZ.H0_H0 ;  /* 0xa00000ffaf81a230 */ /* 0x000fc60000000900 */
[----:B------:R-:W-:Y:S01]  /*14c30*/  SHF.R.U32.HI R128, RZ, 0x8, R128 ;  /* 0x00000008ff807819 */ /* 0x000fe20000011680 */
[----:B------:R-:W-:Y:S01]  /*14c40*/  @!P3 HADD2 R111, -R177.H0_H0, -RZ.H0_H0 ;  /* 0xa00000ffb16fb230 */ /* 0x000fe20000000900 */
[----:B------:R-:W-:Y:S02]  /*14c50*/  @!P2 PRMT R175, R129, 0x5410, RZ ;  /* 0x0000541081afa816 */ /* 0x000fe400000000ff */
[----:B------:R-:W-:Y:S02]  /*14c60*/  LOP3.LUT R128, R128, 0xffff, RZ, 0xc0, !PT ;  /* 0x0000ffff80807812 */ /* 0x000fe400078ec0ff */
[----:B------:R-:W-:Y:S02]  /*14c70*/  LOP3.LUT R129, R27, 0xff, RZ, 0xc0, !PT ;  /* 0x000000ff1b817812 */ /* 0x000fe400078ec0ff */
[----:B------:R-:W-:Y:S02]  /*14c80*/  @!P3 PRMT R177, R111, 0x5410, RZ ;  /* 0x000054106fb1b816 */ /* 0x000fe400000000ff */
[----:B------:R-:W-:-:S02]  /*14c90*/  ISETP.GE.U32.AND P3, PT, R251, R128, PT ;  /* 0x00000080fb00720c */ /* 0x000fc40003f66070 */
[----:B------:R-:W-:Y:S01]  /*14ca0*/  LOP3.LUT R131, R48, 0xffff, RZ, 0xc0, !PT ;  /* 0x0000ffff30837812 */ /* 0x000fe200078ec0ff */
[----:B------:R-:W-:Y:S01]  /*14cb0*/  MUFU.EX2 R50, R167 ;  /* 0x000000a700327308 */ /* 0x000fe20000000800 */
[----:B------:R-:W-:-:S07]  /*14cc0*/  ISETP.GE.U32.AND P2, PT, R251, R129, PT ;  /* 0x00000081fb00720c */ /* 0x000fce0003f46070 */
[----:B------:R1:W-:Y:S01]  /*14cd0*/  MUFU.EX2 R49, R168 ;  /* 0x000000a800317308 */ /* 0x0003e20000000800 */
[----:B------:R-:W-:-:S07]  /*14ce0*/  SHF.R.U32.HI R131, RZ, 0x8, R131 ;  /* 0x00000008ff837819 */ /* 0x000fce0000011683 */
[----:B------:R3:W-:Y:S01]  /*14cf0*/  MUFU.EX2 R52, R218 ;  /* 0x000000da00347308 */ /* 0x0007e20000000800 */
[----:B-1----:R-:W-:-:S07]  /*14d00*/  F2FP.PACK_AB R168, R53, R31 ;  /* 0x0000001f35a8723e */ /* 0x002fce00000000ff */
[----:B------:R-:W1:Y:S01]  /*14d10*/  MUFU.EX2 R129, R105 ;  /* 0x0000006900817308 */ /* 0x000e620000000800 */
[----:B------:R-:W-:-:S07]  /*14d20*/  PRMT R167, R168, 0x7632, R167 ;  /* 0x00007632a8a77816 */ /* 0x000fce00000000a7 */
[----:B------:R-:W1:Y:S01]  /*14d30*/  MUFU.EX2 R22, R103 ;  /* 0x0000006700167308 */ /* 0x000e620000000800 */
[----:B------:R-:W-:-:S07]  /*14d40*/  @!P3 HADD2 R126, -R167.H0_H0, -RZ.H0_H0 ;  /* 0xa00000ffa77eb230 */ /* 0x000fce0000000900 */
[----:B------:R-:W1:Y:S01]  /*14d50*/  MUFU.EX2 R249, R249 ;  /* 0x000000f900f97308 */ /* 0x000e620000000800 */
[----:B------:R-:W-:Y:S01]  /*14d60*/  LOP3.LUT R131, R131, 0xffff, RZ, 0xc0, !PT ;  /* 0x0000ffff83837812 */ /* 0x000fe200078ec0ff */
[----:B------:R-:W-:Y:S01]  /*14d70*/  @!P2 HADD2 R127, -R168.H0_H0, -RZ.H0_H0 ;  /* 0xa00000ffa87fa230 */ /* 0x000fe20000000900 */
[----:B---3--:R-:W-:Y:S02]  /*14d80*/  PRMT R218, R168, 0x5410, R167 ;  /* 0x00005410a8da7816 */ /* 0x008fe400000000a7 */
[----:B------:R-:W-:Y:S02]  /*14d90*/  SHF.R.U32.HI R21, RZ, 0x10, R48 ;  /* 0x00000010ff157819 */ /* 0x000fe40000011630 */
[----:B------:R-:W-:Y:S01]  /*14da0*/  @!P3 PRMT R167, R126, 0x5410, RZ ;  /* 0x000054107ea7b816 */ /* 0x000fe200000000ff */
[----:B------:R-:W-:Y:S01]  /*14db0*/  FADD.FTZ R126, R173, R130 ;  /* 0x00000082ad7e7221 */ /* 0x000fe20000010000 */
[----:B------:R-:W-:Y:S01]  /*14dc0*/  ISETP.GE.U32.AND P3, PT, R251, R131, PT ;  /* 0x00000083fb00720c */ /* 0x000fe20003f66070 */
[----:B-1----:R-:W-:Y:S01]  /*14dd0*/  FADD.FTZ R128, R129, R23 ;  /* 0x0000001781807221 */ /* 0x002fe20000010000 */
[----:B------:R-:W-:-:S02]  /*14de0*/  F2FP.PACK_AB R173, R52, R50 ;  /* 0x0000003234ad723e */ /* 0x000fc400000000ff */
[----:B------:R-:W-:Y:S02]  /*14df0*/  F2FP.PACK_AB R111, R22, R129 ;  /* 0x00000081166f723e */ /* 0x000fe400000000ff */
[----:B------:R-:W-:Y:S02]  /*14e00*/  LOP3.LUT R129, R21, 0xff, RZ, 0xc0, !PT ;  /* 0x000000ff15817812 */ /* 0x000fe400078ec0ff */
[----:B------:R-:W-:Y:S01]  /*14e10*/  @!P2 PRMT R168, R127, 0x5410, RZ ;  /* 0x000054107fa8a816 */ /* 0x000fe200000000ff */
[----:B------:R-:W-:Y:S01]  /*14e20*/  FADD.FTZ R127, R172, R17 ;  /* 0x00000011ac7f7221 */ /* 0x000fe20000010000 */
[----:B------:R-:W-:Y:S02]  /*14e30*/  F2FP.PACK_AB R130, R249, R49 ;  /* 0x00000031f982723e */ /* 0x000fe400000000ff */
[----:B------:R-:W-:Y:S02]  /*14e40*/  PRMT R172, R173, 0x7632, R172 ;  /* 0x00007632adac7816 */ /* 0x000fe400000000ac */
[----:B------:R-:W-:-:S02]  /*14e50*/  ISETP.GE.U32.AND P2, PT, R251, R129, PT ;  /* 0x00000081fb00720c */ /* 0x000fc40003f46070 */
[----:B------:R-:W-:Y:S01]  /*14e60*/  PRMT R129, R130, 0x7632, R129 ;  /* 0x0000763282817816 */ /* 0x000fe20000000081 */
[----:B------:R1:W-:Y:S01]  /*14e70*/  STL [R1+0x13c], R45 ;  /* 0x00013c2d01007387 */ /* 0x0003e20000100800 */
[----:B------:R-:W-:Y:S01]  /*14e80*/  @!P5 HADD2 R124, -R172.H0_H0, -RZ.H0_H0 ;  /* 0xa00000ffac7cd230 */ /* 0x000fe20000000900 */
[----:B------:R-:W-:Y:S02]  /*14e90*/  SHF.R.U32.HI R44, RZ, 0x18, R48 ;  /* 0x00000018ff2c7819 */ /* 0x000fe40000011630 */
[----:B------:R3:W-:Y:S01]  /*14ea0*/  STL.64 [R1+0x2d8], R178 ;  /* 0x0002d8b201007387 */ /* 0x0007e20000100a00 */
[----:B------:R1:W-:Y:S01]  /*14eb0*/  MUFU.EX2 R48, R35 ;  /* 0x0000002300307308 */ /* 0x0003e20000000800 */
[----:B------:R-:W-:Y:S02]  /*14ec0*/  @!P3 HADD2 R122, -R129.H0_H0, -RZ.H0_H0 ;  /* 0xa00000ff817ab230 */ /* 0x000fe40000000900 */
[----:B------:R-:W-:Y:S01]  /*14ed0*/  STL.64 [R1+0x2e0], R180 ;  /* 0x0002e0b401007387 */ /* 0x000fe20000100a00 */
[----:B------:R-:W-:-:S03]  /*14ee0*/  FADD.FTZ R126, R99, R126 ;  /* 0x0000007e637e7221 */ /* 0x000fc60000010000 */
[----:B------:R-:W2:Y:S04]  /*14ef0*/  LDL.LU R230, [R1+0x354] ;  /* 0x0003540001e67983 */ /* 0x000ea80000300800 */
[----:B------:R2:W2:Y:S04]  /*14f00*/  LDL.LU R109, [R1+0x350] ;  /* 0x00035000016d7983 */ /* 0x0004a80000300800 */
[----:B------:R2:W2:Y:S01]  /*14f10*/  LDL.LU R107, [R1+0x34c] ;  /* 0x00034c00016b7983 */ /* 0x0004a20000300800 */
[----:B-1----:R-:W-:Y:S02]  /*14f20*/  PRMT R35, R173, 0x5410, R172 ;  /* 0x00005410ad237816 */ /* 0x002fe400000000ac */
[----:B------:R-:W-:Y:S01]  /*14f30*/  @!P5 PRMT R172, R124, 0x5410, RZ ;  /* 0x000054107cacd816 */ /* 0x000fe200000000ff */
[----:B------:R1:W2:Y:S01]  /*14f40*/  LDL.LU R105, [R1+0x348] ;  /* 0x0003480001697983 */ /* 0x0002a20000300800 */
[----:B------:R3:W-:Y:S03]  /*14f50*/  MUFU.EX2 R124, R227 ;  /* 0x000000e3007c7308 */ /* 0x0007e60000000800 */
[----:B------:R1:W2:Y:S04]  /*14f60*/  LDL.LU R103, [R1+0x344] ;  /* 0x0003440001677983 */ /* 0x0002a80000300800 */
[----:B------:R1:W2:Y:S04]  /*14f70*/  LDL.LU R101, [R1+0x340] ;  /* 0x0003400001657983 */ /* 0x0002a80000300800 */
[----:B------:R1:W2:Y:S01]  /*14f80*/  LDL.LU R99, [R1+0x33c] ;  /* 0x00033c0001637983 */ /* 0x0002a20000300800 */
[----:B---3--:R-:W-:-:S02]  /*14f90*/  PRMT R227, R130, 0x5410, R129 ;  /* 0x0000541082e37816 */ /* 0x008fc40000000081 */
[----:B------:R-:W-:Y:S01]  /*14fa0*/  @!P3 PRMT R129, R122, 0x5410, RZ ;  /* 0x000054107a81b816 */ /* 0x000fe200000000ff */
[----:B------:R-:W-:Y:S02]  /*14fb0*/  FADD.FTZ R122, R97, R126 ;  /* 0x0000007e617a7221 */ /* 0x000fe40000010000 */
[----:B------:R1:W3:Y:S04]  /*14fc0*/  LDL.LU R97, [R1+0x338] ;  /* 0x0003380001617983 */ /* 0x0002e80000300800 */
[----:B------:R-:W2:Y:S01]  /*14fd0*/  LDL.LU R21, [R1+0x170] ;  /* 0x0001700001157983 */ /* 0x000ea20000300800 */
[----:B------:R-:W1:Y:S01]  /*14fe0*/  MUFU.EX2 R222, R222 ;  /* 0x000000de00de7308 */ /* 0x000e620000000800 */
[----:B------:R-:W-:Y:S01]  /*14ff0*/  UIADD3 UR8, UR30, -0x1, URZ ;  /* 0xffffffff1e087890 */ /* 0x000fe2000fffe03f */
[----:B------:R-:W-:-:S02]  /*15000*/  @!P6 HADD2 R125, -R173.H0_H0, -RZ.H0_H0 ;  /* 0xa00000ffad7de230 */ /* 0x000fc40000000900 */
[----:B------:R-:W-:Y:S01]  /*15010*/  @!P4 HADD2 R123, -R130.H0_H0, -RZ.H0_H0 ;  /* 0xa00000ff827bc230 */ /* 0x000fe20000000900 */
[----:B------:R-:W-:Y:S01]  /*15020*/  ULOP3.LUT UR8, UR8, UR29, URZ, 0x3c, !UPT ;  /* 0x0000001d08087292 */ /* 0x000fe2000f8e3c3f */
[----:B------:R-:W-:Y:S01]  /*15030*/  ISETP.GE.U32.AND P1, PT, R251, R44, PT ;  /* 0x0000002cfb00720c */ /* 0x000fe20003f26070 */
[----:B------:R-:W-:Y:S01]  /*15040*/  FADD.FTZ R122, R68, R122 ;  /* 0x0000007a447a7221 */ /* 0x000fe20000010000 */
[----:B------:R-:W-:Y:S01]  /*15050*/  @!P6 PRMT R173, R125, 0x5410, RZ ;  /* 0x000054107dade816 */ /* 0x000fe200000000ff */
[----:B------:R-:W-:Y:S01]  /*15060*/  FADD.FTZ R125, R165, R127 ;  /* 0x0000007fa57d7221 */ /* 0x000fe20000010000 */
[----:B------:R-:W-:Y:S01]  /*15070*/  @!P4 PRMT R130, R123, 0x5410, RZ ;  /* 0x000054107b82c816 */ /* 0x000fe200000000ff */
[----:B------:R-:W-:Y:S01]  /*15080*/  FADD.FTZ R128, R22, R128 ;  /* 0x0000008016807221 */ /* 0x000fe20000010000 */
[----:B------:R-:W-:Y:S01]  /*15090*/  LOP3.LUT R123, R233, UR8, RZ, 0x3c, !PT ;  /* 0x00000008e97b7c12 */ /* 0x000fe2000f8e3cff */
[----:B------:R-:W-:Y:S01]  /*150a0*/  FADD.FTZ R125, R69, R125 ;  /* 0x0000007d457d7221 */ /* 0x000fe20000010000 */
[----:B------:R-:W3:Y:S01]  /*150b0*/  LDL.LU R17, [R1+0x16c] ;  /* 0x00016c0001117983 */ /* 0x000ee20000300800 */
[----:B-1----:R-:W-:-:S02]  /*150c0*/  F2FP.PACK_AB R165, R222, R48 ;  /* 0x00000030dea5723e */ /* 0x002fc400000000ff */
[----:B------:R-:W-:Y:S01]  /*150d0*/  IMAD.WIDE.U32 R68, R123, -0x326172a9, RZ ;  /* 0xcd9e8d577b447825 */ /* 0x000fe200078e00ff */
[----:B------:R1:W1:Y:S01]  /*150e0*/  MUFU.EX2 R127, R219 ;  /* 0x000000db007f7308 */ /* 0x0002620000000800 */
[----:B------:R-:W3:Y:S01]  /*150f0*/  LDL.LU R27, [R1+0x168] ;  /* 0x00016800011b7983 */ /* 0x000ee20000300800 */
[----:B------:R-:W-:Y:S02]  /*15100*/  PRMT R131, R165, 0x7632, R131 ;  /* 0x00007632a5837816 */ /* 0x000fe40000000083 */
[----:B------:R-:W-:-:S03]  /*15110*/  LOP3.LUT R123, R69, UR20, R166, 0x96, !PT ;  /* 0x00000014457b7c12 */ /* 0x000fc6000f8e96a6 */
[----:B------:R-:W-:Y:S02]  /*15120*/  @!P1 HADD2 R104, -R131.H0_H0, -RZ.H0_H0 ;  /* 0xa00000ff83689230 */ /* 0x000fe40000000900 */
[----:B------:R-:W-:Y:S01]  /*15130*/  IMAD.WIDE.U32 R44, R123, -0x2daee0ad, RZ ;  /* 0xd2511f537b2c7825 */ /* 0x000fe200078e00ff */
[----:B------:R-:W-:-:S04]  /*15140*/  @!P2 HADD2 R108, -R165.H0_H0, -RZ.H0_H0 ;  /* 0xa00000ffa56ca230 */ /* 0x000fc80000000900 */
[----:B------:R-:W-:Y:S02]  /*15150*/  LOP3.LUT R123, R45, UR17, R234, 0x96, !PT ;  /* 0x000000112d7b7c12 */ /* 0x000fe4000f8e96ea */
[----:B-1----:R-:W-:Y:S02]  /*15160*/  PRMT R219, R165, 0x5410, R131 ;  /* 0x00005410a5db7816 */ /* 0x002fe40000000083 */
[----:B------:R-:W-:Y:S01]  /*15170*/  @!P1 PRMT R131, R104, 0x5410, RZ ;  /* 0x0000541068839816 */ /* 0x000fe200000000ff */
[----:B------:R-:W-:Y:S01]  /*15180*/  FADD.FTZ R104, R124, R128 ;  /* 0x000000807c687221 */ /* 0x000fe20000010000 */
[----:B------:R-:W-:Y:S02]  /*15190*/  @!P2 PRMT R165, R108, 0x5410, RZ ;  /* 0x000054106ca5a816 */ /* 0x000fe400000000ff */
[C---:B------:R-:W-:Y:S01]  /*151a0*/  F2FP.PACK_AB R108, R127.reuse, R124 ;  /* 0x0000007c7f6c723e */ /* 0x040fe200000000ff */
[----:B------:R-:W-:Y:S02]  /*151b0*/  FADD.FTZ R104, R127, R104 ;  /* 0x000000687f687221 */ /* 0x000fe40000010000 */
[----:B------:R-:W-:Y:S01]  /*151c0*/  IMAD.WIDE.U32 R126, R123, -0x326172a9, RZ ;  /* 0xcd9e8d577b7e7825 */ /* 0x000fe200078e00ff */
[----:B------:R-:W-:-:S05]  /*151d0*/  LOP3.LUT R123, R247, UR18, R68, 0x96, !PT ;  /* 0x00000012f77b7c12 */ /* 0x000fca000f8e9644 */
[----:B------:R-:W-:Y:S01]  /*151e0*/  IMAD.WIDE.U32 R22, R123, -0x2daee0ad, RZ ;  /* 0xd2511f537b167825 */ /* 0x000fe200078e00ff */
[----:B------:R-:W-:-:S04]  /*151f0*/  LOP3.LUT R246, R127, UR16, R246, 0x96, !PT ;  /* 0x000000107ff67c12 */ /* 0x000fc8000f8e96f6 */
[----:B------:R-:W-:Y:S01]  /*15200*/  LOP3.LUT R123, R23, UR15, R44, 0x96, !PT ;  /* 0x0000000f177b7c12 */ /* 0x000fe2000f8e962c */
[----:B------:R-:W-:-:S04]  /*15210*/  IMAD.WIDE.U32 R178, R246, -0x2daee0ad, RZ ;  /* 0xd2511f53f6b27825 */ /* 0x000fc800078e00ff */
[----:B------:R-:W-:Y:S01]  /*15220*/  IMAD.WIDE.U32 R246, R123, -0x326172a9, RZ ;  /* 0xcd9e8d577bf67825 */ /* 0x000fe200078e00ff */
[----:B------:R-:W-:Y:S04]  /*15230*/  STL.64 [R1+0x330], R172 ;  /* 0x000330ac01007387 */ /* 0x000fe80000100a00 */
[----:B------:R-:W-:Y:S01]  /*15240*/  LOP3.LUT R123, R247, UR14, R126, 0x96, !PT ;  /* 0x0000000ef77b7c12 */ /* 0x000fe2000f8e967e */
[----:B------:R1:W-:Y:S01]  /*15250*/  STL.64 [R1+0x328], R130 ;  /* 0x0003288201007387 */ /* 0x0003e20000100a00 */
[----:B------:R-:W-:-:S03]  /*15260*/  LOP3.LUT R124, R179, UR13, R22, 0x96, !PT ;  /* 0x0000000db37c7c12 */ /* 0x000fc6000f8e9616 */
[----:B------:R-:W-:Y:S01]  /*15270*/  IMAD.WIDE.U32 R22, R123, -0x2daee0ad, RZ ;  /* 0xd2511f537b167825 */ /* 0x000fe200078e00ff */
[----:B------:R-:W2:Y:S04]  /*15280*/  LDL.LU R44, [R1+0x18] ;  /* 0x00001800012c7983 */ /* 0x000ea80000300800 */
[----:B------:R-:W-:Y:S01]  /*15290*/  LOP3.LUT R123, R23, UR11, R178, 0x96, !PT ;  /* 0x0000000b177b7c12 */ /* 0x000fe2000f8e96b2 */
[----:B------:R-:W-:Y:S01]  /*152a0*/  IMAD.WIDE.U32 R126, R124, -0x326172a9, RZ ;  /* 0xcd9e8d577c7e7825 */ /* 0x000fe200078e00ff */
[----:B------:R-:W2:Y:S03]  /*152b0*/  LDL.LU R45, [R1+0x15c] ;  /* 0x00015c00012d7983 */ /* 0x000ea60000300800 */
[----:B-1----:R-:W-:-:S05]  /*152c0*/  IMAD.WIDE.U32 R130, R123, -0x326172a9, RZ ;  /* 0xcd9e8d577b827825 */ /* 0x002fca00078e00ff */
[----:B------:R-:W-:Y:S02]  /*152d0*/  LOP3.LUT R124, R131, UR31, R126, 0x96, !PT ;  /* 0x0000001f837c7c12 */ /* 0x000fe4000f8e967e */
[----:B--2---:R1:W2:Y:S02]  /*152e0*/  MUFU.EX2 R126, R21 ;  /* 0x00000015007e7308 */ /* 0x0042a40000000800 */
[----:B-1----:R-:W4:Y:S01]  /*152f0*/  LDL.LU R21, [R1+0x14] ;  /* 0x0000140001157983 */ /* 0x002f220000300800 */
[----:B------:R-:W-:-:S04]  /*15300*/  LOP3.LUT R123, R124, 0xff, RZ, 0xc0, !PT ;  /* 0x000000ff7c7b7812 */ /* 0x000fc800078ec0ff */
[----:B------:R-:W-:Y:S02]  /*15310*/  ISETP.GE.U32.AND P5, PT, R251, R123, PT ;  /* 0x0000007bfb00720c */ /* 0x000fe40003fa6070 */
[----:B------:R-:W-:-:S04]  /*15320*/  LOP3.LUT R123, R124, 0xffff, RZ, 0xc0, !PT ;  /* 0x0000ffff7c7b7812 */ /* 0x000fc800078ec0ff */
[----:B------:R-:W-:-:S04]  /*15330*/  SHF.R.U32.HI R123, RZ, 0x8, R123 ;  /* 0x00000008ff7b7819 */ /* 0x000fc8000001167b */
[----:B------:R-:W-:Y:S01]  /*15340*/  LOP3.LUT R123, R123, 0xffff, RZ, 0xc0, !PT ;  /* 0x0000ffff7b7b7812 */ /* 0x000fe200078ec0ff */
[----:B------:R-:W-:Y:S03]  /*15350*/  MUFU.EX2 R248, R248 ;  /* 0x000000f800f87308 */ /* 0x000fe60000000800 */
[----:B------:R-:W-:-:S05]  /*15360*/  ISETP.GE.U32.AND P6, PT, R251, R123, PT ;  /* 0x0000007bfb00720c */ /* 0x000fca0003fc6070 */
[----:B---3--:R-:W1:Y:S01]  /*15370*/  MUFU.EX2 R123, R17 ;  /* 0x00000011007b7308 */ /* 0x008e620000000800 */
[----:B------:R-:W-:-:S07]  /*15380*/  LOP3.LUT R127, R127, UR12, R246, 0x96, !PT ;  /* 0x0000000c7f7f7c12 */ /* 0x000fce000f8e96f6 */
[----:B------:R-:W3:Y:S01]  /*15390*/  MUFU.EX2 R247, R27 ;  /* 0x0000001b00f77308 */ /* 0x000ee20000000800 */
[----:B------:R-:W-:Y:S02]  /*153a0*/  SHF.R.U32.HI R246, RZ, 0x18, R130 ;  /* 0x00000018fff67819 */ /* 0x000fe40000011682 */
[----:B------:R-:W-:Y:S02]  /*153b0*/  SHF.R.U32.HI R128, RZ, 0x10, R124 ;  /* 0x00000010ff807819 */ /* 0x000fe4000001167c */
[----:B------:R-:W-:-:S03]  /*153c0*/  ISETP.GE.U32.AND P2, PT, R251, R246, PT ;  /* 0x000000f6fb00720c */ /* 0x000fc60003f46070 */
[----:B------:R-:W-:Y:S01]  /*153d0*/  MUFU.EX2 R221, R221 ;  /* 0x000000dd00dd7308 */ /* 0x000fe20000000800 */
[----:B------:R-:W-:-:S07]  /*153e0*/  LOP3.LUT R128, R128, 0xff, RZ, 0xc0, !PT ;  /* 0x000000ff80807812 */ /* 0x000fce00078ec0ff */
[----:B------:R-:W2:Y:S01]  /*153f0*/  MUFU.EX2 R220, R220 ;  /* 0x000000dc00dc7308 */ /* 0x000ea20000000800 */
[----:B------:R-:W-:Y:S01]  /*15400*/  ISETP.GE.U32.AND P1, PT, R251, R128, PT ;  /* 0x00000080fb00720c */ /* 0x000fe20003f26070 */
[----:B--2---:R-:W-:Y:S02]  /*15410*/  FADD.FTZ R246, R44, R125 ;  /* 0x0000007d2cf67221 */ /* 0x004fe40000010000 */
[----:B------:R-:W-:Y:S01]  /*15420*/  FADD.FTZ R125, R126, R104 ;  /* 0x000000687e7d7221 */ /* 0x000fe20000010000 */
[----:B-1----:R-:W-:Y:S02]  /*15430*/  F2FP.PACK_AB R104, R123, R126 ;  /* 0x0000007e7b68723e */ /* 0x002fe400000000ff */
[----:B---3--:R-:W-:Y:S01]  /*15440*/  F2FP.PACK_AB R126, R247, R248 ;  /* 0x000000f8f77e723e */ /* 0x008fe200000000ff */
[--C-:B------:R-:W-:Y:S01]  /*15450*/  FADD.FTZ R123, R123, R125.reuse ;  /* 0x0000007d7b7b7221 */ /* 0x100fe20000010000 */
[----:B------:R-:W-:Y:S02]  /*15460*/  SHF.R.U32.HI R128, RZ, 0x10, R130 ;  /* 0x00000010ff807819 */ /* 0x000fe40000011682 */
[----:B------:R-:W-:Y:S01]  /*15470*/  SHF.R.U32.HI R124, RZ, 0x18, R124 ;  /* 0x00000018ff7c7819 */ /* 0x000fe2000001167c */
[----:B------:R-:W-:Y:S01]  /*15480*/  @!P5 HADD2 R121, -R126.H0_H0, -RZ.H0_H0 ;  /* 0xa00000ff7e79d230 */ /* 0x000fe20000000900 */
[----:B------:R-:W-:Y:S01]  /*15490*/  PRMT R125, R126, 0x7632, R125 ;  /* 0x000076327e7d7816 */ /* 0x000fe2000000007d */
[----:B------:R-:W-:Y:S01]  /*154a0*/  FADD.FTZ R122, R212, R122 ;  /* 0x0000007ad47a7221 */ /* 0x000fe20000010000 */
[----:B------:R-:W-:-:S02]  /*154b0*/  LOP3.LUT R128, R128, 0xff, RZ, 0xc0, !PT ;  /* 0x000000ff80807812 */ /* 0x000fc400078ec0ff */
[----:B------:R-:W-:Y:S02]  /*154c0*/  ISETP.GE.U32.AND P4, PT, R251, R124, PT ;  /* 0x0000007cfb00720c */ /* 0x000fe40003f86070 */
[----:B------:R-:W-:Y:S02]  /*154d0*/  PRMT R212, R126, 0x5410, R125 ;  /* 0x000054107ed47816 */ /* 0x000fe4000000007d */
[----:B------:R-:W-:Y:S01]  /*154e0*/  @!P5 PRMT R126, R121, 0x5410, RZ ;  /* 0x00005410797ed816 */ /* 0x000fe200000000ff */
[----:B------:R-:W-:Y:S01]  /*154f0*/  FADD.FTZ R121, R45, R246 ;  /* 0x000000f62d797221 */ /* 0x000fe20000010000 */
[----:B------:R-:W-:Y:S01]  /*15500*/  ISETP.GE.U32.AND P5, PT, R251, R128, PT ;  /* 0x00000080fb00720c */ /* 0x000fe20003fa6070 */
[----:B------:R-:W-:Y:S01]  /*15510*/  MUFU.EX2 R245, R245 ;  /* 0x000000f500f57308 */ /* 0x000fe20000000800 */
[----:B------:R-:W-:Y:S01]  /*15520*/  F2FP.PACK_AB R128, R220, R221 ;  /* 0x000000dddc80723e */ /* 0x000fe200000000ff */
[----:B------:R-:W-:Y:S01]  /*15530*/  IMAD.WIDE.U32 R44, R127, -0x2daee0ad, RZ ;  /* 0xd2511f537f2c7825 */ /* 0x000fe200078e00ff */
[----:B------:R-:W-:-:S02]  /*15540*/  LOP3.LUT R124, R130, 0xff, RZ, 0xc0, !PT ;  /* 0x000000ff827c7812 */ /* 0x000fc400078ec0ff */
[----:B------:R-:W-:Y:S01]  /*15550*/  PRMT R127, R128, 0x7632, R127 ;  /* 0x00007632807f7816 */ /* 0x000fe2000000007f */
[----:B------:R-:W-:Y:S01]  /*15560*/  @!P6 HADD2 R120, -R125.H0_H0, -RZ.H0_H0 ;  /* 0xa00000ff7d78e230 */ /* 0x000fe20000000900 */
[----:B------:R-:W-:Y:S02]  /*15570*/  ISETP.GE.U32.AND P3, PT, R251, R124, PT ;  /* 0x0000007cfb00720c */ /* 0x000fe40003f66070 */
[----:B------:R-:W-:Y:S01]  /*15580*/  LOP3.LUT R124, R130, 0xffff, RZ, 0xc0, !PT ;  /* 0x0000ffff827c7812 */ /* 0x000fe200078ec0ff */
[----:B------:R-:W-:Y:S01]  /*15590*/  @!P4 HADD2 R119, -R127.H0_H0, -RZ.H0_H0 ;  /* 0xa00000ff7f77c230 */ /* 0x000fe20000000900 */
[----:B------:R-:W-:Y:S01]  /*155a0*/  @!P6 PRMT R125, R120, 0x5410, RZ ;  /* 0x00005410787de816 */ /* 0x000fe200000000ff */
[----:B------:R-:W-:Y:S01]  /*155b0*/  @!P1 HADD2 R118, -R128.H0_H0, -RZ.H0_H0 ;  /* 0xa00000ff80769230 */ /* 0x000fe20000000900 */
[----:B------:R-:W-:Y:S01]  /*155c0*/  SHF.R.U32.HI R124, RZ, 0x8, R124 ;  /* 0x00000008ff7c7819 */ /* 0x000fe2000001167c */
[----:B------:R1:W2:Y:S01]  /*155d0*/  MUFU.EX2 R120, R211 ;  /* 0x000000d300787308 */ /* 0x0002a20000000800 */
[----:B------:R-:W-:-:S02]  /*155e0*/  LOP3.LUT R23, R45, UR32, R22, 0x96, !PT ;  /* 0x000000202d177c12 */ /* 0x000fc4000f8e9616 */
[----:B------:R-:W-:-:S05]  /*155f0*/  LOP3.LUT R124, R124, 0xffff, RZ, 0xc0, !PT ;  /* 0x0000ffff7c7c7812 */ /* 0x000fca00078ec0ff */
[----:B------:R-:W-:Y:S01]  /*15600*/  MUFU.EX2 R207, R207 ;  /* 0x000000cf00cf7308 */ /* 0x000fe20000000800 */
[----:B------:R-:W-:Y:S02]  /*15610*/  ISETP.GE.U32.AND P6, PT, R251, R124, PT ;  /* 0x0000007cfb00720c */ /* 0x000fe40003fc6070 */
[----:B-1----:R-:W-:-:S05]  /*15620*/  PRMT R211, R128, 0x5410, R127 ;  /* 0x0000541080d37816 */ /* 0x002fca000000007f */
[----:B------:R-:W-:Y:S01]  /*15630*/  MUFU.EX2 R206, R206 ;  /* 0x000000ce00ce7308 */ /* 0x000fe20000000800 */
[----:B------:R-:W-:Y:S01]  /*15640*/  @!P4 PRMT R127, R119, 0x5410, RZ ;  /* 0x00005410777fc816 */ /* 0x000fe200000000ff */
[----:B------:R-:W-:Y:S01]  /*15650*/  FADD.FTZ R119, R209, R121 ;  /* 0x00000079d1777221 */ /* 0x000fe20000010000 */
[----:B------:R-:W-:Y:S01]  /*15660*/  @!P1 PRMT R128, R118, 0x5410, RZ ;  /* 0x0000541076809816 */ /* 0x000fe200000000ff */
[----:B------:R-:W-:Y:S01]  /*15670*/  FADD.FTZ R118, R210, R122 ;  /* 0x0000007ad2767221 */ /* 0x000fe20000010000 */
[----:B------:R-:W-:-:S03]  /*15680*/  LOP3.LUT R121, R23, 0xffff, RZ, 0xc0, !PT ;  /* 0x0000ffff17797812 */ /* 0x000fc600078ec0ff */
[----:B------:R-:W1:Y:S01]  /*15690*/  MUFU.EX2 R252, R252 ;  /* 0x000000fc00fc7308 */ /* 0x000e620000000800 */
[----:B------:R-:W-:-:S04]  /*156a0*/  SHF.R.U32.HI R124, RZ, 0x8, R121 ;  /* 0x00000008ff7c7819 */ /* 0x000fc80000011679 */
[----:B------:R-:W-:Y:S01]  /*156b0*/  LOP3.LUT R124, R124, 0xffff, RZ, 0xc0, !PT ;  /* 0x0000ffff7c7c7812 */ /* 0x000fe200078ec0ff */
[----:B--2---:R-:W-:Y:S01]  /*156c0*/  FADD.FTZ R123, R120, R123 ;  /* 0x0000007b787b7221 */ /* 0x004fe20000010000 */
[----:B------:R-:W-:-:S04]  /*156d0*/  SHF.R.U32.HI R17, RZ, 0x18, R44 ;  /* 0x00000018ff117819 */ /* 0x000fc8000001162c */
[C---:B------:R-:W-:Y:S01]  /*156e0*/  ISETP.GE.U32.AND P1, PT, R251.reuse, R17, PT ;  /* 0x00000011fb00720c */ /* 0x040fe20003f26070 */
[----:B-1----:R-:W-:Y:S01]  /*156f0*/  FADD.FTZ R17, R252, R123 ;  /* 0x0000007bfc117221 */ /* 0x002fe20000010000 */
[----:B------:R-:W-:Y:S01]  /*15700*/  LOP3.LUT R27, R44, 0xff, RZ, 0xc0, !PT ;  /* 0x000000ff2c1b7812 */ /* 0x000fe200078ec0ff */
[----:B------:R-:W-:Y:S01]  /*15710*/  MUFU.EX2 R244, R244 ;  /* 0x000000f400f47308 */ /* 0x000fe20000000800 */
[----:B------:R-:W-:Y:S02]  /*15720*/  SHF.R.U32.HI R22, RZ, 0x10, R44 ;  /* 0x00000010ff167819 */ /* 0x000fe4000001162c */
[----:B------:R-:W-:Y:S02]  /*15730*/  ISETP.GE.U32.AND P4, PT, R251, R27, PT ;  /* 0x0000001bfb00720c */ /* 0x000fe40003f86070 */
[----:B------:R-:W2:Y:S03]  /*15740*/  LDL.LU R27, [R1+0x108] ;  /* 0x00010800011b7983 */ /* 0x000ea60000300800 */
[----:B------:R-:W-:Y:S08]  /*15750*/  MUFU.EX2 R231, R231 ;  /* 0x000000e700e77308 */ /* 0x000ff00000000800 */
[----:B----4-:R-:W1:Y:S02]  /*15760*/  MUFU.EX2 R246, R21 ;  /* 0x0000001500f67308 */ /* 0x010e640000000800 */
[----:B-1----:R-:W-:-:S04]  /*15770*/  F2FP.PACK_AB R122, R245, R246 ;  /* 0x000000f6f57a723e */ /* 0x002fc800000000ff */
[----:B------:R-:W-:Y:S01]  /*15780*/  PRMT R121, R122, 0x7632, R121 ;  /* 0x000076327a797816 */ /* 0x000fe20000000079 */
[----:B------:R-:W-:-:S03]  /*15790*/  @!P3 HADD2 R100, -R122.H0_H0, -RZ.H0_H0 ;  /* 0xa00000ff7a64b230 */ /* 0x000fc60000000900 */
[----:B------:R-:W-:Y:S02]  /*157a0*/  PRMT R210, R122, 0x5410, R121 ;  /* 0x000054107ad27816 */ /* 0x000fe40000000079 */
[----:B------:R-:W-:Y:S02]  /*157b0*/  @!P3 PRMT R122, R100, 0x5410, RZ ;  /* 0x00005410647ab816 */ /* 0x000fe400000000ff */
[----:B------:R-:W-:Y:S02]  /*157c0*/  ISETP.GE.U32.AND P3, PT, R251, R124, PT ;  /* 0x0000007cfb00720c */ /* 0x000fe40003f66070 */
[----:B------:R-:W-:-:S04]  /*157d0*/  F2FP.PACK_AB R124, R206, R207 ;  /* 0x000000cfce7c723e */ /* 0x000fc800000000ff */
[----:B------:R-:W-:Y:S01]  /*157e0*/  PRMT R123, R124, 0x7632, R123 ;  /* 0x000076327c7b7816 */ /* 0x000fe2000000007b */
[----:B------:R-:W-:-:S03]  /*157f0*/  @!P5 HADD2 R116, -R124.H0_H0, -RZ.H0_H0 ;  /* 0xa00000ff7c74d230 */ /* 0x000fc60000000900 */
[----:B------:R-:W-:Y:S01]  /*15800*/  PRMT R209, R124, 0x5410, R123 ;  /* 0x000054107cd17816 */ /* 0x000fe2000000007b */
[----:B------:R-:W-:Y:S01]  /*15810*/  @!P2 HADD2 R115, -R123.H0_H0, -RZ.H0_H0 ;  /* 0xa00000ff7b73a230 */ /* 0x000fe20000000900 */
[----:B------:R-:W-:Y:S02]  /*15820*/  @!P5 PRMT R124, R116, 0x5410, RZ ;  /* 0x00005410747cd816 */ /* 0x000fe400000000ff */
[----:B------:R-:W-:Y:S02]  /*15830*/  LOP3.LUT R116, R23, 0xff, RZ, 0xc0, !PT ;  /* 0x000000ff17747812 */ /* 0x000fe400078ec0ff */
[----:B------:R-:W-:Y:S02]  /*15840*/  @!P2 PRMT R123, R115, 0x5410, RZ ;  /* 0x00005410737ba816 */ /* 0x000fe400000000ff */
[----:B------:R-:W-:Y:S02]  /*15850*/  ISETP.GE.U32.AND P2, PT, R251, R116, PT ;  /* 0x00000074fb00720c */ /* 0x000fe40003f46070 */
[----:B------:R-:W-:Y:S01]  /*15860*/  SHF.R.U32.HI R116, RZ, 0x18, R23 ;  /* 0x00000018ff747819 */ /* 0x000fe20000011617 */
[----:B------:R-:W-:-:S03]  /*15870*/  @!P6 HADD2 R117, -R121.H0_H0, -RZ.H0_H0 ;  /* 0xa00000ff7975e230 */ /* 0x000fc60000000900 */
[----:B------:R-:W-:Y:S02]  /*15880*/  ISETP.GE.U32.AND P5, PT, R251, R116, PT ;  /* 0x00000074fb00720c */ /* 0x000fe40003fa6070 */
[----:B------:R-:W-:-:S04]  /*15890*/  SHF.R.U32.HI R116, RZ, 0x10, R23 ;  /* 0x00000010ff747819 */ /* 0x000fc80000011617 */
[----:B------:R-:W-:Y:S02]  /*158a0*/  LOP3.LUT R116, R116, 0xff, RZ, 0xc0, !PT ;  /* 0x000000ff74747812 */ /* 0x000fe400078ec0ff */
[----:B------:R-:W-:Y:S02]  /*158b0*/  @!P6 PRMT R121, R117, 0x5410, RZ ;  /* 0x000054107579e816 */ /* 0x000fe400000000ff */
[----:B------:R-:W-:Y:S02]  /*158c0*/  LOP3.LUT R21, R44, 0xffff, RZ, 0xc0, !PT ;  /* 0x0000ffff2c157812 */ /* 0x000fe400078ec0ff */
[----:B------:R-:W-:Y:S01]  /*158d0*/  ISETP.GE.U32.AND P6, PT, R251, R116, PT ;  /* 0x00000074fb00720c */ /* 0x000fe20003fc6070 */
[----:B------:R-:W3:Y:S01]  /*158e0*/  LDL.LU R44, [R1+0x118] ;  /* 0x00011800012c7983 */ /* 0x000ee20000300800 */
[----:B------:R-:W-:-:S03]  /*158f0*/  LOP3.LUT R116, R22, 0xff, RZ, 0xc0, !PT ;  /* 0x000000ff16747812 */ /* 0x000fc600078ec0ff */
[----:B------:R-:W4:Y:S04]  /*15900*/  LDL.LU R22, [R1+0x104] ;  /* 0x0001040001167983 */ /* 0x000f280000300800 */
[----:B------:R-:W4:Y:S01]  /*15910*/  LDL.LU R45, [R1+0x100] ;  /* 0x00010000012d7983 */ /* 0x000f220000300800 */
[----:B------:R-:W-:Y:S01]  /*15920*/  FADD.FTZ R115, R164, R118 ;  /* 0x00000076a4737221 */ /* 0x000fe20000010000 */
[----:B------:R-:W-:Y:S02]  /*15930*/  F2FP.PACK_AB R118, R231, R244 ;  /* 0x000000f4e776723e */ /* 0x000fe400000000ff */
[----:B------:R-:W-:Y:S01]  /*15940*/  F2FP.PACK_AB R100, R252, R120 ;  /* 0x00000078fc64723e */ /* 0x000fe200000000ff */
[----:B------:R-:W4:Y:S01]  /*15950*/  LDL.LU.64 R180, [R1+0xe8] ;  /* 0x0000e80001b47983 */ /* 0x000f220000300a00 */
[----:B------:R-:W-:Y:S01]  /*15960*/  PRMT R117, R118, 0x7632, R117 ;  /* 0x0000763276757816 */ /* 0x000fe20000000075 */
[----:B------:R-:W-:-:S02]  /*15970*/  @!P2 HADD2 R114, -R118.H0_H0, -RZ.H0_H0 ;  /* 0xa00000ff7672a230 */ /* 0x000fc40000000900 */
[----:B------:R-:W4:Y:S01]  /*15980*/  LDL.LU.64 R178, [R1] ;  /* 0x0000000001b27983 */ /* 0x000f220000300a00 */
[----:B------:R-:W-:Y:S02]  /*15990*/  PRMT R252, R118, 0x5410, R117 ;  /* 0x0000541076fc7816 */ /* 0x000fe40000000075 */
[----:B------:R-:W-:Y:S01]  /*159a0*/  @!P2 PRMT R118, R114, 0x5410, RZ ;  /* 0x000054107276a816 */ /* 0x000fe200000000ff */
[----:B------:R-:W4:Y:S01]  /*159b0*/  LDL.LU R23, [R1+0x110] ;  /* 0x0001100001177983 */ /* 0x000f220000300800 */
[----:B------:R-:W-:-:S03]  /*159c0*/  SHF.R.U32.HI R114, RZ, 0x8, R21 ;  /* 0x00000008ff727819 */ /* 0x000fc60000011615 */
[----:B------:R-:W4:Y:S01]  /*159d0*/  LDL.LU R21, [R1+0xe4] ;  /* 0x0000e40001157983 */ /* 0x000f220000300800 */
[----:B------:R-:W-:Y:S01]  /*159e0*/  MUFU.EX2 R205, R205 ;  /* 0x000000cd00cd7308 */ /* 0x000fe20000000800 */
[----:B------:R-:W-:-:S07]  /*159f0*/  @!P3 HADD2 R113, -R117.H0_H0, -RZ.H0_H0 ;  /* 0xa00000ff7571b230 */ /* 0x000fce0000000900 */
[----:B------:R-:W1:Y:S01]  /*15a00*/  MUFU.EX2 R204, R204 ;  /* 0x000000cc00cc7308 */ /* 0x000e620000000800 */
[----:B------:R-:W-:Y:S01]  /*15a10*/  @!P3 PRMT R117, R113, 0x5410, RZ ;  /* 0x000054107175b816 */ /* 0x000fe200000000ff */
[----:B------:R-:W-:Y:S02]  /*15a20*/  FADD.FTZ R113, R217, R119 ;  /* 0x00000077d9717221 */ /* 0x000fe40000010000 */
[----:B------:R-:W-:Y:S02]  /*15a30*/  FADD.FTZ R115, R216, R115 ;  /* 0x00000073d8737221 */ /* 0x000fe40000010000 */
[----:B------:R-:W4:Y:S02]  /*15a40*/  LDL.LU.64 R216, [R1+0x8] ;  /* 0x0000080001d87983 */ /* 0x000f240000300a00 */
[----:B------:R-:W-:Y:S01]  /*15a50*/  MUFU.EX2 R229, R229 ;  /* 0x000000e500e57308 */ /* 0x000fe20000000800 */
[----:B-1----:R-:W-:-:S07]  /*15a60*/  F2FP.PACK_AB R120, R204, R205 ;  /* 0x000000cdcc78723e */ /* 0x002fce00000000ff */
[----:B------:R-:W1:Y:S01]  /*15a70*/  MUFU.EX2 R223, R223 ;  /* 0x000000df00df7308 */ /* 0x000e620000000800 */
[----:B------:R-:W-:Y:S01]  /*15a80*/  PRMT R119, R120, 0x7632, R119 ;  /* 0x0000763278777816 */ /* 0x000fe20000000077 */
[----:B------:R-:W-:-:S03]  /*15a90*/  @!P6 HADD2 R54, -R120.H0_H0, -RZ.H0_H0 ;  /* 0xa00000ff7836e230 */ /* 0x000fc60000000900 */
[----:B------:R-:W-:-:S03]  /*15aa0*/  PRMT R164, R120, 0x5410, R119 ;  /* 0x0000541078a47816 */ /* 0x000fc60000000077 */
[----:B------:R-:W-:Y:S01]  /*15ab0*/  MUFU.EX2 R203, R203 ;  /* 0x000000cb00cb7308 */ /* 0x000fe20000000800 */
[----:B------:R-:W-:Y:S02]  /*15ac0*/  @!P6 PRMT R120, R54, 0x5410, RZ ;  /* 0x000054103678e816 */ /* 0x000fe400000000ff */
[----:B------:R-:W-:Y:S02]  /*15ad0*/  LOP3.LUT R114, R114, 0xffff, RZ, 0xc0, !PT ;  /* 0x0000ffff72727812 */ /* 0x000fe400078ec0ff */
[C---:B------:R-:W-:Y:S02]  /*15ae0*/  ISETP.GE.U32.AND P2, PT, R251.reuse, R116, PT ;  /* 0x00000074fb00720c */ /* 0x040fe40003f46070 */
[----:B------:R-:W-:Y:S01]  /*15af0*/  ISETP.GE.U32.AND P3, PT, R251, R114, PT ;  /* 0x00000072fb00720c */ /* 0x000fe20003f66070 */
[----:B--2---:R-:W2:Y:S01]  /*15b00*/  MUFU.EX2 R54, R27 ;  /* 0x0000001b00367308 */ /* 0x004ea20000000800 */
[----:B-1----:R-:W-:Y:S01]  /*15b10*/  F2FP.PACK_AB R114, R223, R229 ;  /* 0x000000e5df72723e */ /* 0x002fe200000000ff */
[----:B------:R-:W-:-:S06]  /*15b20*/  @!P5 HADD2 R3, -R119.H0_H0, -RZ.H0_H0 ;  /* 0xa00000ff7703d230 */ /* 0x000fcc0000000900 */
[----:B------:R-:W-:Y:S01]  /*15b30*/  MUFU.EX2 R29, R29 ;  /* 0x0000001d001d7308 */ /* 0x000fe20000000800 */
[----:B------:R-:W-:Y:S02]  /*15b40*/  @!P5 PRMT R119, R3, 0x5410, RZ ;  /* 0x000054100377d816 */ /* 0x000fe400000000ff */
[----:B--2---:R-:W-:-:S05]  /*15b50*/  F2FP.PACK_AB R116, R54, R203 ;  /* 0x000000cb3674723e */ /* 0x004fca00000000ff */
[----:B------:R-:W-:Y:S01]  /*15b60*/  @!P2 HADD2 R96, -R116.H0_H0, -RZ.H0_H0 ;  /* 0xa00000ff7460a230 */ /* 0x000fe20000000900 */
[--C-:B---3--:R-:W-:Y:S01]  /*15b70*/  FADD.FTZ R27, R44, R113.reuse ;  /* 0x000000712c1b7221 */ /* 0x108fe20000010000 */
[----:B------:R-:W-:Y:S01]  /*15b80*/  PRMT R113, R114, 0x7632, R113 ;  /* 0x0000763272717816 */ /* 0x000fe20000000071 */
[----:B----4-:R-:W1:Y:S04]  /*15b90*/  MUFU.EX2 R130, R45 ;  /* 0x0000002d00827308 */ /* 0x010e680000000800 */
[----:B------:R-:W-:Y:S01]  /*15ba0*/  @!P3 HADD2 R2, -R113.H0_H0, -RZ.H0_H0 ;  /* 0xa00000ff7102b230 */ /* 0x000fe20000000900 */
[--C-:B------:R-:W-:Y:S01]  /*15bb0*/  FADD.FTZ R22, R22, R115.reuse ;  /* 0x0000007316167221 */ /* 0x100fe20000010000 */
[----:B------:R-:W-:Y:S02]  /*15bc0*/  PRMT R115, R116, 0x7632, R115 ;  /* 0x0000763274737816 */ /* 0x000fe40000000073 */
[----:B------:R-:W-:-:S02]  /*15bd0*/  PRMT R3, R114, 0x5410, R113 ;  /* 0x0000541072037816 */ /* 0x000fc40000000071 */
[----:B------:R-:W-:Y:S02]  /*15be0*/  @!P3 PRMT R113, R2, 0x5410, RZ ;  /* 0x000054100271b816 */ /* 0x000fe400000000ff */
[----:B------:R-:W-:Y:S02]  /*15bf0*/  PRMT R2, R116, 0x5410, R115 ;  /* 0x0000541074027816 */ /* 0x000fe40000000073 */
[----:B------:R-:W-:Y:S01]  /*15c00*/  @!P2 PRMT R116, R96, 0x5410, RZ ;  /* 0x000054106074a816 */ /* 0x000fe200000000ff */
[----:B-1----:R-:W-:Y:S01]  /*15c10*/  FADD.FTZ R44, R130, R17 ;  /* 0x00000011822c7221 */ /* 0x002fe20000010000 */
[C---:B------:R-:W-:Y:S01]  /*15c20*/  F2FP.PACK_AB R96, R29.reuse, R130 ;  /* 0x000000821d60723e */ /* 0x040fe200000000ff */
[----:B------:R-:W2:Y:S02]  /*15c30*/  LDL.LU R45, [R1+0x40] ;  /* 0x00004000012d7983 */ /* 0x000ea40000300800 */
[----:B------:R-:W-:Y:S02]  /*15c40*/  FADD.FTZ R29, R29, R44 ;  /* 0x0000002c1d1d7221 */ /* 0x000fe40000010000 */
[----:B------:R-:W-:-:S02]  /*15c50*/  FADD.FTZ R44, R23, R27 ;  /* 0x0000001b172c7221 */ /* 0x000fc40000010000 */
[----:B------:R-:W-:Y:S02]  /*15c60*/  FADD.FTZ R27, R21, R22 ;  /* 0x00000016151b7221 */ /* 0x000fe40000010000 */
[----:B------:R-:W3:Y:S01]  /*15c70*/  LDL.LU R21, [R1+0x114] ;  /* 0x0001140001157983 */ /* 0x000ee20000300800 */
[----:B------:R-:W-:-:S05]  /*15c80*/  @!P4 HADD2 R189, -R114.H0_H0, -RZ.H0_H0 ;  /* 0xa00000ff72bdc230 */ /* 0x000fca0000000900 */
[----:B------:R-:W-:Y:S01]  /*15c90*/  @!P4 PRMT R114, R189, 0x5410, RZ ;  /* 0x00005410bd72c816 */ /* 0x000fe200000000ff */
[----:B------:R-:W-:-:S05]  /*15ca0*/  IMAD R189, R230, -0x326172a9, RZ ;  /* 0xcd9e8d57e6bd7824 */ /* 0x000fca00078e02ff */
[----:B------:R-:W-:Y:S01]  /*15cb0*/  LOP3.LUT R17, R181, UR20, R189, 0x96, !PT ;  /* 0x00000014b5117c12 */ /* 0x000fe2000f8e96bd */
[----:B------:R-:W-:-:S04]  /*15cc0*/  @!P1 HADD2 R92, -R115.H0_H0, -RZ.H0_H0 ;  /* 0xa00000ff735c9230 */ /* 0x000fc80000000900 */
[----:B------:R-:W-:Y:S01]  /*15cd0*/  IMAD.WIDE.U32 R172, R17, -0x2daee0ad, RZ ;  /* 0xd2511f5311ac7825 */ /* 0x000fe200078e00ff */
[----:B------:R-:W-:-:S04]  /*15ce0*/  @!P1 PRMT R115, R92, 0x5410, RZ ;  /* 0x000054105c739816 */ /* 0x000fc800000000ff */
[----:B------:R-:W-:Y:S02]  /*15cf0*/  LOP3.LUT R17, R173, UR17, R216, 0x96, !PT ;  /* 0x00000011ad117c12 */ /* 0x000fe4000f8e96d8 */
[----:B------:R-:W-:-:S03]  /*15d00*/  LOP3.LUT R92, R179, UR18, R180, 0x96, !PT ;  /* 0x00000012b35c7c12 */ /* 0x000fc6000f8e96b4 */
        /* <DEDUP_REMOVED lines=10> */
[----:B------:R-:W-:-:S04]  /*15db0*/  IMAD.WIDE.U32 R172, R17, -0x326172a9, RZ ;  /* 0xcd9e8d5711ac7825 */ /* 0x000fc800078e00ff */
[----:B------:R-:W-:Y:S01]  /*15dc0*/  IMAD.WIDE.U32 R180, R92, -0x326172a9, RZ ;  /* 0xcd9e8d575cb47825 */ /* 0x000fe200078e00ff */
[----:B------:R-:W-:-:S04]  /*15dd0*/  LOP3.LUT R22, R173, UR12, R22, 0x96, !PT ;  /* 0x0000000cad167c12 */ /* 0x000fc8000f8e9616 */
[----:B------:R-:W-:Y:S02]  /*15de0*/  LOP3.LUT R23, R181, UR31, R172, 0x96, !PT ;  /* 0x0000001fb5177c12 */ /* 0x000fe4000f8e96ac */
[----:B------:R-:W4:Y:S01]  /*15df0*/  LDL.LU.64 R172, [R1+0x330] ;  /* 0x0003300001ac7983 */ /* 0x000f220000300a00 */
[----:B---3--:R-:W-:-:S03]  /*15e00*/  FADD.FTZ R21, R21, R44 ;  /* 0x0000002c15157221 */ /* 0x008fc60000010000 */
[----:B------:R-:W3:Y:S01]  /*15e10*/  LDL.LU R44, [R1+0xd4] ;  /* 0x0000d400012c7983 */ /* 0x000ee20000300800 */
[----:B------:R-:W-:-:S04]  /*15e20*/  LOP3.LUT R92, R23, 0xff, RZ, 0xc0, !PT ;  /* 0x000000ff175c7812 */ /* 0x000fc800078ec0ff */
[----:B------:R-:W-:Y:S02]  /*15e30*/  ISETP.GE.U32.AND P5, PT, R251, R92, PT ;  /* 0x0000005cfb00720c */ /* 0x000fe40003fa6070 */
[----:B------:R-:W-:-:S04]  /*15e40*/  LOP3.LUT R92, R23, 0xffff, RZ, 0xc0, !PT ;  /* 0x0000ffff175c7812 */ /* 0x000fc800078ec0ff */
[----:B------:R-:W-:Y:S02]  /*15e50*/  SHF.R.U32.HI R92, RZ, 0x8, R92 ;  /* 0x00000008ff5c7819 */ /* 0x000fe4000001165c */
[--C-:B------:R-:W-:Y:S02]  /*15e60*/  SHF.R.U32.HI R17, RZ, 0x10, R23.reuse ;  /* 0x00000010ff117819 */ /* 0x100fe40000011617 */
[----:B------:R-:W-:Y:S02]  /*15e70*/  LOP3.LUT R92, R92, 0xffff, RZ, 0xc0, !PT ;  /* 0x0000ffff5c5c7812 */ /* 0x000fe400078ec0ff */
[----:B------:R-:W-:Y:S02]  /*15e80*/  SHF.R.U32.HI R23, RZ, 0x18, R23 ;  /* 0x00000018ff177819 */ /* 0x000fe40000011617 */
[----:B------:R-:W-:Y:S02]  /*15e90*/  LOP3.LUT R17, R17, 0xff, RZ, 0xc0, !PT ;  /* 0x000000ff11117812 */ /* 0x000fe400078ec0ff */
[----:B------:R-:W-:-:S02]  /*15ea0*/  ISETP.GE.U32.AND P4, PT, R251, R92, PT ;  /* 0x0000005cfb00720c */ /* 0x000fc40003f86070 */
[C---:B------:R-:W-:Y:S01]  /*15eb0*/  PRMT R43, R182.reuse, 0x7610, R43 ;  /* 0x00007610b62b7816 */ /* 0x040fe2000000002b */
[----:B--2---:R1:W2:Y:S01]  /*15ec0*/  MUFU.EX2 R92, R45 ;  /* 0x0000002d005c7308 */ /* 0x0042a20000000800 */
[C---:B------:R-:W-:Y:S02]  /*15ed0*/  ISETP.GE.U32.AND P6, PT, R251.reuse, R23, PT ;  /* 0x00000017fb00720c */ /* 0x040fe40003fc6070 */
[----:B------:R-:W-:Y:S02]  /*15ee0*/  SHF.R.U32.HI R23, RZ, 0x10, R180 ;  /* 0x00000010ff177819 */ /* 0x000fe400000116b4 */
[----:B------:R-:W-:Y:S01]  /*15ef0*/  ISETP.GE.U32.AND P2, PT, R251, R17, PT ;  /* 0x00000011fb00720c */ /* 0x000fe20003f46070 */
[----:B------:R-:W-:Y:S01]  /*15f00*/  @!P5 HADD2 R184, -R43.H0_H0, -RZ.H0_H0 ;  /* 0xa00000ff2bb8d230 */ /* 0x000fe20000000900 */
[----:B------:R-:W-:Y:S01]  /*15f10*/  PRMT R42, R182, 0x7632, R42 ;  /* 0x00007632b62a7816 */ /* 0x000fe2000000002a */
[----:B------:R-:W2:Y:S01]  /*15f20*/  MUFU.EX2 R17, R250 ;  /* 0x000000fa00117308 */ /* 0x000ea20000000800 */
[----:B------:R-:W-:Y:S01]  /*15f30*/  LOP3.LUT R182, R23, 0xff, RZ, 0xc0, !PT ;  /* 0x000000ff17b67812 */ /* 0x000fe200078ec0ff */
[----:B------:R-:W-:Y:S01]  /*15f40*/  IMAD.WIDE.U32 R22, R22, -0x2daee0ad, RZ ;  /* 0xd2511f5316167825 */ /* 0x000fe200078e00ff */
[----:B-1----:R-:W-:-:S04]  /*15f50*/  SHF.R.U32.HI R45, RZ, 0x18, R180 ;  /* 0x00000018ff2d7819 */ /* 0x002fc800000116b4 */
[----:B------:R-:W-:Y:S02]  /*15f60*/  ISETP.GE.U32.AND P1, PT, R251, R45, PT ;  /* 0x0000002dfb00720c */ /* 0x000fe40003f26070 */
[----:B------:R-:W-:Y:S02]  /*15f70*/  PRMT R45, R43, 0x5410, R42 ;  /* 0x000054102b2d7816 */ /* 0x000fe4000000002a */
[----:B------:R-:W-:Y:S02]  /*15f80*/  @!P5 PRMT R43, R184, 0x5410, RZ ;  /* 0x00005410b82bd816 */ /* 0x000fe400000000ff */
[----:B------:R-:W-:Y:S02]  /*15f90*/  ISETP.GE.U32.AND P5, PT, R251, R182, PT ;  /* 0x000000b6fb00720c */ /* 0x000fe40003fa6070 */
[----:B------:R-:W-:Y:S02]  /*15fa0*/  LOP3.LUT R182, R23, UR32, R130, 0x96, !PT ;  /* 0x0000002017b67c12 */ /* 0x000fe4000f8e9682 */
[----:B------:R-:W-:-:S02]  /*15fb0*/  PRMT R38, R58, 0x7632, R38 ;  /* 0x000076323a267816 */ /* 0x000fc40000000026 */
[----:B------:R-:W-:Y:S01]  /*15fc0*/  PRMT R39, R58, 0x7610, R39 ;  /* 0x000076103a277816 */ /* 0x000fe20000000027 */
[----:B--2---:R-:W-:Y:S01]  /*15fd0*/  FADD.FTZ R29, R92, R29 ;  /* 0x0000001d5c1d7221 */ /* 0x004fe20000010000 */
[----:B------:R-:W-:Y:S01]  /*15fe0*/  SHF.R.U32.HI R58, RZ, 0x10, R182 ;  /* 0x00000010ff3a7819 */ /* 0x000fe200000116b6 */
[----:B------:R-:W-:Y:S01]  /*15ff0*/  @!P6 HADD2 R187, -R38.H0_H0, -RZ.H0_H0 ;  /* 0xa00000ff26bbe230 */ /* 0x000fe20000000900 */
[C---:B------:R-:W-:Y:S01]  /*16000*/  F2FP.PACK_AB R92, R17.reuse, R92 ;  /* 0x0000005c115c723e */ /* 0x040fe200000000ff */
[----:B------:R-:W-:Y:S01]  /*16010*/  FADD.FTZ R17, R17, R29 ;  /* 0x0000001d11117221 */ /* 0x000fe20000010000 */
[----:B------:R-:W-:Y:S01]  /*16020*/  LOP3.LUT R58, R58, 0xff, RZ, 0xc0, !PT ;  /* 0x000000ff3a3a7812 */ /* 0x000fe200078ec0ff */
[----:B------:R-:W2:Y:S01]  /*16030*/  LDL.LU.64 R130, [R1+0x130] ;  /* 0x0001300001827983 */ /* 0x000ea20000300a00 */
[----:B------:R-:W-:Y:S02]  /*16040*/  PRMT R29, R39, 0x5410, R38 ;  /* 0x00005410271d7816 */ /* 0x000fe40000000026 */
[----:B------:R-:W-:-:S02]  /*16050*/  @!P6 PRMT R38, R187, 0x5410, RZ ;  /* 0x00005410bb26e816 */ /* 0x000fc400000000ff */
[----:B------:R-:W-:Y:S02]  /*16060*/  ISETP.GE.U32.AND P6, PT, R251, R58, PT ;  /* 0x0000003afb00720c */ /* 0x000fe40003fc6070 */
[----:B------:R-:W-:Y:S01]  /*16070*/  LOP3.LUT R58, R182, 0xffff, RZ, 0xc0, !PT ;  /* 0x0000ffffb63a7812 */ /* 0x000fe200078ec0ff */
[----:B------:R-:W-:-:S03]  /*16080*/  @!P2 HADD2 R188, -R39.H0_H0, -RZ.H0_H0 ;  /* 0xa00000ff27bca230 */ /* 0x000fc60000000900 */
[----:B------:R-:W-:-:S04]  /*16090*/  SHF.R.U32.HI R58, RZ, 0x8, R58 ;  /* 0x00000008ff3a7819 */ /* 0x000fc8000001163a */
[----:B------:R-:W-:Y:S02]  /*160a0*/  LOP3.LUT R58, R58, 0xffff, RZ, 0xc0, !PT ;  /* 0x0000ffff3a3a7812 */ /* 0x000fe400078ec0ff */
[----:B------:R-:W-:Y:S02]  /*160b0*/  @!P2 PRMT R39, R188, 0x5410, RZ ;  /* 0x00005410bc27a816 */ /* 0x000fe400000000ff */
[----:B------:R-:W-:Y:S01]  /*160c0*/  ISETP.GE.U32.AND P2, PT, R251, R58, PT ;  /* 0x0000003afb00720c */ /* 0x000fe20003f46070 */
[----:B---3--:R-:W-:Y:S02]  /*160d0*/  FADD.FTZ R58, R44, R27 ;  /* 0x0000001b2c3a7221 */ /* 0x008fe40000010000 */
[----:B------:R-:W3:Y:S01]  /*160e0*/  LDL.LU R27, [R1+0xc0] ;  /* 0x0000c000011b7983 */ /* 0x000ee20000300800 */
[----:B------:R-:W-:-:S04]  /*160f0*/  LOP3.LUT R250, R180, 0xff, RZ, 0xc0, !PT ;  /* 0x000000ffb4fa7812 */ /* 0x000fc800078ec0ff */
[----:B------:R-:W-:Y:S02]  /*16100*/  ISETP.GE.U32.AND P3, PT, R251, R250, PT ;  /* 0x000000fafb00720c */ /* 0x000fe40003f66070 */
[----:B------:R-:W-:Y:S01]  /*16110*/  LOP3.LUT R250, R180, 0xffff, RZ, 0xc0, !PT ;  /* 0x0000ffffb4fa7812 */ /* 0x000fe200078ec0ff */
[----:B------:R-:W-:-:S03]  /*16120*/  @!P4 HADD2 R186, -R42.H0_H0, -RZ.H0_H0 ;  /* 0xa00000ff2abac230 */ /* 0x000fc60000000900 */
[----:B------:R-:W-:Y:S02]  /*16130*/  SHF.R.U32.HI R250, RZ, 0x8, R250 ;  /* 0x00000008fffa7819 */ /* 0x000fe400000116fa */
[----:B------:R-:W-:Y:S02]  /*16140*/  PRMT R32, R111, 0x7610, R32 ;  /* 0x000076106f207816 */ /* 0x000fe40000000020 */
[----:B------:R-:W-:Y:S02]  /*16150*/  LOP3.LUT R250, R250, 0xffff, RZ, 0xc0, !PT ;  /* 0x0000fffffafa7812 */ /* 0x000fe400078ec0ff */
[----:B------:R-:W-:Y:S01]  /*16160*/  @!P4 PRMT R42, R186, 0x5410, RZ ;  /* 0x00005410ba2ac816 */ /* 0x000fe200000000ff */
[----:B------:R-:W-:Y:S01]  /*16170*/  @!P3 HADD2 R185, -R32.H0_H0, -RZ.H0_H0 ;  /* 0xa00000ff20b9b230 */ /* 0x000fe20000000900 */
[----:B------:R-:W-:Y:S02]  /*16180*/  ISETP.GE.U32.AND P4, PT, R251, R250, PT ;  /* 0x000000fafb00720c */ /* 0x000fe40003f86070 */
[----:B------:R-:W-:-:S02]  /*16190*/  PRMT R250, R111, 0x7632, R250 ;  /* 0x000076326ffa7816 */ /* 0x000fc400000000fa */
[----:B------:R-:W-:Y:S02]  /*161a0*/  LOP3.LUT R111, R182, 0xff, RZ, 0xc0, !PT ;  /* 0x000000ffb66f7812 */ /* 0x000fe400078ec0ff */
[----:B------:R-:W-:Y:S02]  /*161b0*/  PRMT R180, R32, 0x5410, R250 ;  /* 0x0000541020b47816 */ /* 0x000fe400000000fa */
[----:B------:R-:W-:Y:S02]  /*161c0*/  @!P3 PRMT R32, R185, 0x5410, RZ ;  /* 0x00005410b920b816 */ /* 0x000fe400000000ff */
[----:B------:R-:W-:Y:S02]  /*161d0*/  ISETP.GE.U32.AND P3, PT, R251, R111, PT ;  /* 0x0000006ffb00720c */ /* 0x000fe40003f66070 */
[----:B------:R-:W-:-:S05]  /*161e0*/  PRMT R111, R112, 0x7632, R111 ;  /* 0x00007632706f7816 */ /* 0x000fca000000006f */
[----:B------:R-:W-:Y:S01]  /*161f0*/  @!P1 HADD2 R107, -R111.H0_H0, -RZ.H0_H0 ;  /* 0xa00000ff6f6b9230 */ /* 0x000fe20000000900 */
[----:B------:R-:W-:Y:S01]  /*16200*/  PRMT R44, R112, 0x5410, R111 ;  /* 0x00005410702c7816 */ /* 0x000fe2000000006f */
[----:B------:R-:W-:-:S03]  /*16210*/  @!P5 HADD2 R109, -R112.H0_H0, -RZ.H0_H0 ;  /* 0xa00000ff706dd230 */ /* 0x000fc60000000900 */
[----:B------:R-:W-:Y:S02]  /*16220*/  @!P1 PRMT R111, R107, 0x5410, RZ ;  /* 0x000054106b6f9816 */ /* 0x000fe400000000ff */
[----:B------:R-:W-:Y:S02]  /*16230*/  PRMT R107, R108, 0x7632, R107 ;  /* 0x000076326c6b7816 */ /* 0x000fe4000000006b */
[----:B------:R-:W-:-:S03]  /*16240*/  @!P5 PRMT R112, R109, 0x5410, RZ ;  /* 0x000054106d70d816 */ /* 0x000fc600000000ff */
[----:B------:R-:W-:Y:S01]  /*16250*/  @!P2 HADD2 R103, -R107.H0_H0, -RZ.H0_H0 ;  /* 0xa00000ff6b67a230 */ /* 0x000fe20000000900 */
[----:B------:R-:W-:Y:S02]  /*16260*/  LOP3.LUT R109, R22, 0xffff, RZ, 0xc0, !PT ;  /* 0x0000ffff166d7812 */ /* 0x000fe400078ec0ff */
[----:B------:R-:W-:Y:S02]  /*16270*/  PRMT R23, R108, 0x5410, R107 ;  /* 0x000054106c177816 */ /* 0x000fe4000000006b */
[----:B------:R-:W-:Y:S02]  /*16280*/  @!P2 PRMT R107, R103, 0x5410, RZ ;  /* 0x00005410676ba816 */ /* 0x000fe400000000ff */
[----:B------:R-:W-:Y:S01]  /*16290*/  SHF.R.U32.HI R103, RZ, 0x8, R109 ;  /* 0x00000008ff677819 */ /* 0x000fe2000001166d */
[----:B------:R-:W-:Y:S02]  /*162a0*/  @!P3 HADD2 R105, -R108.H0_H0, -RZ.H0_H0 ;  /* 0xa00000ff6c69b230 */ /* 0x000fe40000000900 */
[----:B------:R-:W-:Y:S01]  /*162b0*/  @!P4 HADD2 R183, -R250.H0_H0, -RZ.H0_H0 ;  /* 0xa00000fffab7c230 */ /* 0x000fe20000000900 */
[----:B------:R-:W-:-:S02]  /*162c0*/  LOP3.LUT R103, R103, 0xffff, RZ, 0xc0, !PT ;  /* 0x0000ffff67677812 */ /* 0x000fc400078ec0ff */
[----:B------:R-:W-:Y:S02]  /*162d0*/  @!P3 PRMT R108, R105, 0x5410, RZ ;  /* 0x00005410696cb816 */ /* 0x000fe400000000ff */
[----:B------:R-:W-:Y:S02]  /*162e0*/  ISETP.GE.U32.AND P3, PT, R251, R103, PT ;  /* 0x00000067fb00720c */ /* 0x000fe40003f66070 */
[----:B------:R-:W-:Y:S02]  /*162f0*/  @!P4 PRMT R250, R183, 0x5410, RZ ;  /* 0x00005410b7fac816 */ /* 0x000fe400000000ff */
[----:B------:R-:W-:Y:S01]  /*16300*/  LOP3.LUT R183, R22, 0xff, RZ, 0xc0, !PT ;  /* 0x000000ff16b77812 */ /* 0x000fe200078ec0ff */
[----:B------:R-:W-:Y:S01]  /*16310*/  @!P6 HADD2 R101, -R110.H0_H0, -RZ.H0_H0 ;  /* 0xa00000ff6e65e230 */ /* 0x000fe20000000900 */
[----:B------:R-:W-:Y:S02]  /*16320*/  PRMT R109, R110, 0x7632, R109 ;  /* 0x000076326e6d7816 */ /* 0x000fe4000000006d */
[----:B------:R-:W-:-:S02]  /*16330*/  ISETP.GE.U32.AND P4, PT, R251, R183, PT ;  /* 0x000000b7fb00720c */ /* 0x000fc40003f86070 */
[--C-:B------:R-:W-:Y:S02]  /*16340*/  SHF.R.U32.HI R183, RZ, 0x10, R22.reuse ;  /* 0x00000010ffb77819 */ /* 0x100fe40000011616 */
[----:B------:R-:W-:Y:S02]  /*16350*/  SHF.R.U32.HI R184, RZ, 0x18, R22 ;  /* 0x00000018ffb87819 */ /* 0x000fe40000011616 */
[----:B------:R-:W-:Y:S02]  /*16360*/  PRMT R22, R110, 0x5410, R109 ;  /* 0x000054106e167816 */ /* 0x000fe4000000006d */
[----:B------:R-:W-:Y:S02]  /*16370*/  PRMT R103, R104, 0x7632, R103 ;  /* 0x0000763268677816 */ /* 0x000fe40000000067 */
[----:B------:R-:W-:Y:S02]  /*16380*/  SHF.R.U32.HI R182, RZ, 0x18, R182 ;  /* 0x00000018ffb67819 */ /* 0x000fe400000116b6 */
[----:B------:R-:W-:-:S02]  /*16390*/  @!P6 PRMT R110, R101, 0x5410, RZ ;  /* 0x00005410656ee816 */ /* 0x000fc400000000ff */
[----:B--2---:R-:W-:Y:S02]  /*163a0*/  LOP3.LUT R101, R131, UR20, R189, 0x96, !PT ;  /* 0x0000001483657c12 */ /* 0x004fe4000f8e96bd */
[----:B------:R-:W-:Y:S02]  /*163b0*/  ISETP.GE.U32.AND P1, PT, R251, R184, PT ;  /* 0x000000b8fb00720c */ /* 0x000fe40003f26070 */
[----:B------:R-:W-:Y:S01]  /*163c0*/  LOP3.LUT R183, R183, 0xff, RZ, 0xc0, !PT ;  /* 0x000000ffb7b77812 */ /* 0x000fe200078ec0ff */
[----:B------:R-:W-:Y:S01]  /*163d0*/  @!P3 HADD2 R95, -R103.H0_H0, -RZ.H0_H0 ;  /* 0xa00000ff675fb230 */ /* 0x000fe20000000900 */
[----:B------:R-:W-:Y:S02]  /*163e0*/  ISETP.GE.U32.AND P5, PT, R251, R182, PT ;  /* 0x000000b6fb00720c */ /* 0x000fe40003fa6070 */
[----:B------:R-:W-:Y:S01]  /*163f0*/  LOP3.LUT R182, R179, UR18, R130, 0x96, !PT ;  /* 0x00000012b3b67c12 */ /* 0x000fe2000f8e9682 */
[----:B------:R-:W-:Y:S01]  /*16400*/  IMAD.WIDE.U32 R130, R101, -0x2daee0ad, RZ ;  /* 0xd2511f5365827825 */ /* 0x000fe200078e00ff */
[----:B------:R-:W-:-:S03]  /*16410*/  ISETP.GE.U32.AND P2, PT, R251, R183, PT ;  /* 0x000000b7fb00720c */ /* 0x000fc60003f46070 */
[----:B------:R-:W-:Y:S01]  /*16420*/  FADD.FTZ R183, R26, R21 ;  /* 0x000000151ab77221 */ /* 0x000fe20000010000 */
[----:B------:R-:W-:Y:S02]  /*16430*/  PRMT R26, R104, 0x5410, R103 ;  /* 0x00005410681a7816 */ /* 0x000fe40000000067 */
[----:B------:R-:W-:Y:S02]  /*16440*/  @!P3 PRMT R103, R95, 0x5410, RZ ;  /* 0x000054105f67b816 */ /* 0x000fe400000000ff */
[----:B------:R-:W-:-:S05]  /*16450*/  PRMT R105, R106, 0x7632, R105 ;  /* 0x000076326a697816 */ /* 0x000fca0000000069 */
[----:B------:R-:W-:Y:S01]  /*16460*/  @!P1 HADD2 R88, -R105.H0_H0, -RZ.H0_H0 ;  /* 0xa00000ff69589230 */ /* 0x000fe20000000900 */
[----:B------:R-:W-:Y:S01]  /*16470*/  PRMT R21, R106, 0x5410, R105 ;  /* 0x000054106a157816 */ /* 0x000fe20000000069 */
[----:B------:R-:W-:-:S03]  /*16480*/  IMAD.WIDE.U32 R186, R182, -0x2daee0ad, RZ ;  /* 0xd2511f53b6ba7825 */ /* 0x000fc600078e00ff */
[----:B------:R-:W-:Y:S01]  /*16490*/  @!P1 PRMT R105, R88, 0x5410, RZ ;  /* 0x0000541058699816 */ /* 0x000fe200000000ff */
[----:B------:R-:W-:-:S05]  /*164a0*/  @!P2 HADD2 R93, -R106.H0_H0, -RZ.H0_H0 ;  /* 0xa00000ff6a5da230 */ /* 0x000fca0000000900 */
[----:B------:R-:W-:Y:S01]  /*164b0*/  @!P2 PRMT R106, R93, 0x5410, RZ ;  /* 0x000054105d6aa816 */ /* 0x000fe200000000ff */
[----:B------:R-:W-:-:S05]  /*164c0*/  @!P5 HADD2 R99, -R109.H0_H0, -RZ.H0_H0 ;  /* 0xa00000ff6d63d230 */ /* 0x000fca0000000900 */
[----:B------:R-:W-:Y:S01]  /*164d0*/  @!P5 PRMT R109, R99, 0x5410, RZ ;  /* 0x00005410636dd816 */ /* 0x000fe200000000ff */
[----:B------:R-:W-:-:S05]  /*164e0*/  @!P4 HADD2 R97, -R104.H0_H0, -RZ.H0_H0 ;  /* 0xa00000ff6861c230 */ /* 0x000fca0000000900 */
[----:B------:R-:W-:Y:S01]  /*164f0*/  @!P4 PRMT R104, R97, 0x5410, RZ ;  /* 0x000054106168c816 */ /* 0x000fe200000000ff */
[----:B------:R-:W-:Y:S02]  /*16500*/  FADD.FTZ R183, R37, R183 ;  /* 0x000000b725b77221 */ /* 0x000fe40000010000 */
[----:B---3--:R-:W-:Y:S01]  /*16510*/  FADD.FTZ R95, R27, R58 ;  /* 0x0000003a1b5f7221 */ /* 0x008fe20000010000 */
[----:B------:R-:W-:-:S05]  /*16520*/  LOP3.LUT R58, R131, UR17, R216, 0x96, !PT ;  /* 0x00000011833a7c12 */ /* 0x000fca000f8e96d8 */
        /* <DEDUP_REMOVED lines=13> */
[----:B------:R-:W-:Y:S01]  /*16600*/  SHF.R.U32.HI R99, RZ, 0x18, R186 ;  /* 0x00000018ff637819 */ /* 0x000fe200000116ba */
[----:B------:R-:W2:Y:S01]  /*16610*/  LDL.LU.64 R130, [R1+0x328] ;  /* 0x0003280001827983 */ /* 0x000ea20000300a00 */
[----:B------:R-:W-:-:S04]  /*16620*/  LOP3.LUT R88, R58, 0xff, RZ, 0xc0, !PT ;  /* 0x000000ff3a587812 */ /* 0x000fc800078ec0ff */
[----:B------:R-:W-:Y:S02]  /*16630*/  ISETP.GE.U32.AND P5, PT, R251, R88, PT ;  /* 0x00000058fb00720c */ /* 0x000fe40003fa6070 */
[----:B------:R-:W-:-:S04]  /*16640*/  LOP3.LUT R88, R58, 0xffff, RZ, 0xc0, !PT ;  /* 0x0000ffff3a587812 */ /* 0x000fc800078ec0ff */
[----:B------:R-:W-:Y:S02]  /*16650*/  SHF.R.U32.HI R88, RZ, 0x8, R88 ;  /* 0x00000008ff587819 */ /* 0x000fe40000011658 */
[--C-:B------:R-:W-:Y:S02]  /*16660*/  SHF.R.U32.HI R97, RZ, 0x10, R58.reuse ;  /* 0x00000010ff617819 */ /* 0x100fe4000001163a */
[----:B------:R-:W-:Y:S02]  /*16670*/  LOP3.LUT R88, R88, 0xffff, RZ, 0xc0, !PT ;  /* 0x0000ffff58587812 */ /* 0x000fe400078ec0ff */
[----:B------:R-:W-:Y:S02]  /*16680*/  SHF.R.U32.HI R58, RZ, 0x18, R58 ;  /* 0x00000018ff3a7819 */ /* 0x000fe4000001163a */
[C---:B------:R-:W-:Y:S02]  /*16690*/  ISETP.GE.U32.AND P2, PT, R251.reuse, R88, PT ;  /* 0x00000058fb00720c */ /* 0x040fe40003f46070 */
[----:B------:R-:W1:Y:S01]  /*166a0*/  MUFU.EX2 R88, R33 ;  /* 0x0000002100587308 */ /* 0x000e620000000800 */
[----:B------:R-:W-:-:S07]  /*166b0*/  ISETP.GE.U32.AND P6, PT, R251, R58, PT ;  /* 0x0000003afb00720c */ /* 0x000fce0003fc6070 */
[----:B------:R-:W3:Y:S01]  /*166c0*/  MUFU.EX2 R58, R28 ;  /* 0x0000001c003a7308 */ /* 0x000ee20000000800 */
[----:B------:R-:W-:Y:S02]  /*166d0*/  ISETP.GE.U32.AND P1, PT, R251, R99, PT ;  /* 0x00000063fb00720c */ /* 0x000fe40003f26070 */
[----:B------:R-:W-:Y:S01]  /*166e0*/  LOP3.LUT R97, R97, 0xff, RZ, 0xc0, !PT ;  /* 0x000000ff61617812 */ /* 0x000fe200078ec0ff */
[----:B-1----:R-:W-:-:S03]  /*166f0*/  FADD.FTZ R99, R88, R17 ;  /* 0x0000001158637221 */ /* 0x002fc60000010000 */
[C---:B------:R-:W-:Y:S02]  /*16700*/  ISETP.GE.U32.AND P4, PT, R251.reuse, R97, PT ;  /* 0x00000061fb00720c */ /* 0x040fe40003f86070 */
[----:B------:R-:W-:Y:S02]  /*16710*/  LOP3.LUT R97, R186, 0xff, RZ, 0xc0, !PT ;  /* 0x000000ffba617812 */ /* 0x000fe400078ec0ff */
[C---:B---3--:R-:W-:Y:S01]  /*16720*/  F2FP.PACK_AB R88, R58.reuse, R88 ;  /* 0x000000583a58723e */ /* 0x048fe200000000ff */
[--C-:B------:R-:W-:Y:S01]  /*16730*/  FADD.FTZ R58, R58, R99.reuse ;  /* 0x000000633a3a7221 */ /* 0x100fe20000010000 */
[----:B------:R-:W-:Y:S02]  /*16740*/  PRMT R99, R100, 0x7632, R99 ;  /* 0x0000763264637816 */ /* 0x000fe40000000063 */
[----:B------:R-:W-:Y:S02]  /*16750*/  ISETP.GE.U32.AND P3, PT, R251, R97, PT ;  /* 0x00000061fb00720c */ /* 0x000fe40003f66070 */
[----:B------:R-:W-:Y:S01]  /*16760*/  LOP3.LUT R97, R186, 0xffff, RZ, 0xc0, !PT ;  /* 0x0000ffffba617812 */ /* 0x000fe200078ec0ff */
[----:B------:R-:W-:Y:S01]  /*16770*/  @!P2 HADD2 R89, -R99.H0_H0, -RZ.H0_H0 ;  /* 0xa00000ff6359a230 */ /* 0x000fe20000000900 */
[----:B------:R-:W-:Y:S01]  /*16780*/  SHF.R.U32.HI R101, RZ, 0x10, R186 ;  /* 0x00000010ff657819 */ /* 0x000fe200000116ba */
[----:B------:R-:W-:Y:S01]  /*16790*/  IMAD.WIDE.U32 R186, R93, -0x2daee0ad, RZ ;  /* 0xd2511f535dba7825 */ /* 0x000fe200078e00ff */
[----:B------:R-:W-:-:S02]  /*167a0*/  PRMT R28, R100, 0x5410, R99 ;  /* 0x00005410641c7816 */ /* 0x000fc40000000063 */
[----:B------:R-:W-:Y:S02]  /*167b0*/  @!P2 PRMT R99, R89, 0x5410, RZ ;  /* 0x000054105963a816 */ /* 0x000fe400000000ff */
[----:B------:R-:W-:Y:S02]  /*167c0*/  LOP3.LUT R89, R187, UR32, R184, 0x96, !PT ;  /* 0x00000020bb597c12 */ /* 0x000fe4000f8e96b8 */
[----:B------:R-:W3:Y:S04]  /*167d0*/  LDL.LU.64 R184, [R1+0x150] ;  /* 0x0001500001b87983 */ /* 0x000ee80000300a00 */
[----:B------:R-:W2:Y:S04]  /*167e0*/  LDL.LU R188, [R1+0xbc] ;  /* 0x0000bc0001bc7983 */ /* 0x000ea80000300800 */
[----:B------:R-:W3:Y:S01]  /*167f0*/  LDL.LU R37, [R1+0x7c] ;  /* 0x00007c0001257983 */ /* 0x000ee20000300800 */
[----:B------:R-:W-:Y:S01]  /*16800*/  SHF.R.U32.HI R97, RZ, 0x8, R97 ;  /* 0x00000008ff617819 */ /* 0x000fe20000011661 */
[----:B------:R-:W-:Y:S01]  /*16810*/  @!P5 HADD2 R91, -R100.H0_H0, -RZ.H0_H0 ;  /* 0xa00000ff645bd230 */ /* 0x000fe20000000900 */
[----:B------:R-:W-:Y:S01]  /*16820*/  FADD.FTZ R182, R25, R95 ;  /* 0x0000005f19b67221 */ /* 0x000fe20000010000 */
[----:B------:R-:W-:Y:S01]  /*16830*/  LOP3.LUT R101, R101, 0xff, RZ, 0xc0, !PT ;  /* 0x000000ff65657812 */ /* 0x000fe200078ec0ff */
[----:B------:R-:W-:Y:S01]  /*16840*/  @!P3 HADD2 R84, -R96.H0_H0, -RZ.H0_H0 ;  /* 0xa00000ff6054b230 */ /* 0x000fe20000000900 */
[----:B------:R-:W-:Y:S01]  /*16850*/  LOP3.LUT R97, R97, 0xffff, RZ, 0xc0, !PT ;  /* 0x0000ffff61617812 */ /* 0x000fe200078ec0ff */
[----:B------:R-:W-:Y:S01]  /*16860*/  @!P4 HADD2 R85, -R102.H0_H0, -RZ.H0_H0 ;  /* 0xa00000ff6655c230 */ /* 0x000fe20000000900 */
[----:B------:R-:W-:Y:S01]  /*16870*/  PRMT R93, R94, 0x7632, R93 ;  /* 0x000076325e5d7816 */ /* 0x000fe2000000005d */
[----:B------:R-:W-:Y:S01]  /*16880*/  FADD.FTZ R183, R24, R183 ;  /* 0x000000b718b77221 */ /* 0x000fe20000010000 */
[----:B------:R-:W-:Y:S01]  /*16890*/  ISETP.GE.U32.AND P2, PT, R251, R97, PT ;  /* 0x00000061fb00720c */ /* 0x000fe20003f46070 */
[----:B------:R-:W4:Y:S01]  /*168a0*/  LDL.LU R181, [R1+0x13c] ;  /* 0x00013c0001b57983 */ /* 0x000f220000300800 */
[----:B------:R-:W-:-:S02]  /*168b0*/  PRMT R95, R96, 0x7632, R95 ;  /* 0x00007632605f7816 */ /* 0x000fc4000000005f */
[----:B------:R-:W-:Y:S02]  /*168c0*/  @!P5 PRMT R100, R91, 0x5410, RZ ;  /* 0x000054105b64d816 */ /* 0x000fe400000000ff */
[----:B------:R-:W-:Y:S02]  /*168d0*/  ISETP.GE.U32.AND P5, PT, R251, R101, PT ;  /* 0x00000065fb00720c */ /* 0x000fe40003fa6070 */
[----:B------:R-:W-:Y:S02]  /*168e0*/  PRMT R17, R96, 0x5410, R95 ;  /* 0x0000541060117816 */ /* 0x000fe4000000005f */
[----:B------:R-:W-:Y:S02]  /*168f0*/  PRMT R101, R102, 0x7632, R101 ;  /* 0x0000763266657816 */ /* 0x000fe40000000065 */
[----:B------:R-:W-:Y:S02]  /*16900*/  @!P3 PRMT R96, R84, 0x5410, RZ ;  /* 0x000054105460b816 */ /* 0x000fe400000000ff */
[----:B------:R-:W-:Y:S01]  /*16910*/  LOP3.LUT R84, R89, 0xffff, RZ, 0xc0, !PT ;  /* 0x0000ffff59547812 */ /* 0x000fe200078ec0ff */
[----:B------:R-:W-:Y:S01]  /*16920*/  @!P2 HADD2 R83, -R95.H0_H0, -RZ.H0_H0 ;  /* 0xa00000ff5f53a230 */ /* 0x000fe20000000900 */
[----:B------:R-:W-:-:S02]  /*16930*/  PRMT R27, R102, 0x5410, R101 ;  /* 0x00005410661b7816 */ /* 0x000fc40000000065 */
[----:B------:R-:W-:Y:S02]  /*16940*/  @!P4 PRMT R102, R85, 0x5410, RZ ;  /* 0x000054105566c816 */ /* 0x000fe400000000ff */
[----:B------:R-:W-:Y:S02]  /*16950*/  SHF.R.U32.HI R84, RZ, 0x8, R84 ;  /* 0x00000008ff547819 */ /* 0x000fe40000011654 */
[----:B------:R-:W-:Y:S02]  /*16960*/  LOP3.LUT R85, R186, 0xff, RZ, 0xc0, !PT ;  /* 0x000000ffba557812 */ /* 0x000fe400078ec0ff */
[----:B------:R-:W-:Y:S02]  /*16970*/  @!P2 PRMT R95, R83, 0x5410, RZ ;  /* 0x00005410535fa816 */ /* 0x000fe400000000ff */
[----:B------:R-:W-:Y:S02]  /*16980*/  LOP3.LUT R83, R84, 0xffff, RZ, 0xc0, !PT ;  /* 0x0000ffff54537812 */ /* 0x000fe400078ec0ff */
[----:B------:R-:W-:Y:S01]  /*16990*/  ISETP.GE.U32.AND P4, PT, R251, R85, PT ;  /* 0x00000055fb00720c */ /* 0x000fe20003f86070 */
[----:B------:R-:W-:Y:S01]  /*169a0*/  @!P5 HADD2 R82, -R98.H0_H0, -RZ.H0_H0 ;  /* 0xa00000ff6252d230 */ /* 0x000fe20000000900 */
[----:B------:R-:W-:-:S02]  /*169b0*/  LOP3.LUT R85, R89, 0xff, RZ, 0xc0, !PT ;  /* 0x000000ff59557812 */ /* 0x000fc400078ec0ff */
[----:B------:R-:W-:Y:S02]  /*169c0*/  SHF.R.U32.HI R91, RZ, 0x10, R89 ;  /* 0x00000010ff5b7819 */ /* 0x000fe40000011659 */
[----:B------:R-:W-:Y:S01]  /*169d0*/  PRMT R97, R98, 0x7632, R97 ;  /* 0x0000763262617816 */ /* 0x000fe20000000061 */
[----:B------:R-:W-:Y:S01]  /*169e0*/  @!P6 HADD2 R87, -R101.H0_H0, -RZ.H0_H0 ;  /* 0xa00000ff6557e230 */ /* 0x000fe20000000900 */
[C---:B------:R-:W-:Y:S02]  /*169f0*/  ISETP.GE.U32.AND P2, PT, R251.reuse, R83, PT ;  /* 0x00000053fb00720c */ /* 0x040fe40003f46070 */
[----:B------:R-:W-:Y:S02]  /*16a00*/  SHF.R.U32.HI R89, RZ, 0x18, R89 ;  /* 0x00000018ff597819 */ /* 0x000fe40000011659 */
[----:B------:R-:W-:Y:S02]  /*16a10*/  ISETP.GE.U32.AND P3, PT, R251, R85, PT ;  /* 0x00000055fb00720c */ /* 0x000fe40003f66070 */
[----:B------:R-:W-:-:S02]  /*16a20*/  LOP3.LUT R91, R91, 0xff, RZ, 0xc0, !PT ;  /* 0x000000ff5b5b7812 */ /* 0x000fc400078ec0ff */
[----:B------:R-:W-:Y:S02]  /*16a30*/  PRMT R25, R98, 0x5410, R97 ;  /* 0x0000541062197816 */ /* 0x000fe40000000061 */
[----:B------:R-:W-:Y:S02]  /*16a40*/  @!P5 PRMT R98, R82, 0x5410, RZ ;  /* 0x000054105262d816 */ /* 0x000fe400000000ff */
[----:B------:R-:W-:Y:S02]  /*16a50*/  ISETP.GE.U32.AND P5, PT, R251, R89, PT ;  /* 0x00000059fb00720c */ /* 0x000fe40003fa6070 */
[----:B------:R-:W-:Y:S02]  /*16a60*/  @!P6 PRMT R101, R87, 0x5410, RZ ;  /* 0x000054105765e816 */ /* 0x000fe400000000ff */
[----:B------:R-:W-:Y:S02]  /*16a70*/  ISETP.GE.U32.AND P6, PT, R251, R91, PT ;  /* 0x0000005bfb00720c */ /* 0x000fe40003fc6070 */
[----:B------:R-:W-:-:S02]  /*16a80*/  PRMT R91, R92, 0x7632, R91 ;  /* 0x000076325c5b7816 */ /* 0x000fc4000000005b */
[----:B------:R-:W-:Y:S02]  /*16a90*/  LOP3.LUT R85, R186, 0xffff, RZ, 0xc0, !PT ;  /* 0x0000ffffba557812 */ /* 0x000fe400078ec0ff */
[----:B------:R-:W-:Y:S01]  /*16aa0*/  SHF.R.U32.HI R84, RZ, 0x10, R186 ;  /* 0x00000010ff547819 */ /* 0x000fe200000116ba */
[----:B------:R-:W-:Y:S01]  /*16ab0*/  @!P2 HADD2 R79, -R91.H0_H0, -RZ.H0_H0 ;  /* 0xa00000ff5b4fa230 */ /* 0x000fe20000000900 */
[----:B------:R-:W-:Y:S01]  /*16ac0*/  SHF.R.U32.HI R85, RZ, 0x8, R85 ;  /* 0x00000008ff557819 */ /* 0x000fe20000011655 */
[----:B------:R-:W-:Y:S01]  /*16ad0*/  @!P3 HADD2 R80, -R92.H0_H0, -RZ.H0_H0 ;  /* 0xa00000ff5c50b230 */ /* 0x000fe20000000900 */
[----:B------:R-:W-:Y:S01]  /*16ae0*/  LOP3.LUT R84, R84, 0xff, RZ, 0xc0, !PT ;  /* 0x000000ff54547812 */ /* 0x000fe200078ec0ff */
[----:B------:R-:W-:Y:S01]  /*16af0*/  @!P5 HADD2 R77, -R93.H0_H0, -RZ.H0_H0 ;  /* 0xa00000ff5d4dd230 */ /* 0x000fe20000000900 */
[----:B------:R-:W-:Y:S02]  /*16b00*/  PRMT R33, R92, 0x5410, R91 ;  /* 0x000054105c217816 */ /* 0x000fe4000000005b */
[----:B------:R-:W-:-:S02]  /*16b10*/  LOP3.LUT R85, R85, 0xffff, RZ, 0xc0, !PT ;  /* 0x0000ffff55557812 */ /* 0x000fc400078ec0ff */
[----:B------:R-:W-:Y:S02]  /*16b20*/  @!P2 PRMT R91, R79, 0x5410, RZ ;  /* 0x000054104f5ba816 */ /* 0x000fe400000000ff */
[C---:B------:R-:W-:Y:S02]  /*16b30*/  ISETP.GE.U32.AND P2, PT, R251.reuse, R84, PT ;  /* 0x00000054fb00720c */ /* 0x040fe40003f46070 */
[----:B------:R-:W-:Y:S01]  /*16b40*/  @!P3 PRMT R92, R80, 0x5410, RZ ;  /* 0x00005410505cb816 */ /* 0x000fe200000000ff */
[----:B------:R-:W-:Y:S01]  /*16b50*/  @!P1 HADD2 R81, -R97.H0_H0, -RZ.H0_H0 ;  /* 0xa00000ff61519230 */ /* 0x000fe20000000900 */
[----:B------:R-:W-:Y:S02]  /*16b60*/  ISETP.GE.U32.AND P3, PT, R251, R85, PT ;  /* 0x00000055fb00720c */ /* 0x000fe40003f66070 */
[----:B------:R-:W-:Y:S02]  /*16b70*/  PRMT R24, R94, 0x5410, R93 ;  /* 0x000054105e187816 */ /* 0x000fe4000000005d */
[----:B------:R-:W-:-:S02]  /*16b80*/  @!P5 PRMT R93, R77, 0x5410, RZ ;  /* 0x000054104d5dd816 */ /* 0x000fc400000000ff */
[----:B------:R-:W-:Y:S02]  /*16b90*/  SHF.R.U32.HI R87, RZ, 0x18, R186 ;  /* 0x00000018ff577819 */ /* 0x000fe400000116ba */
[----:B------:R-:W-:Y:S02]  /*16ba0*/  @!P1 PRMT R97, R81, 0x5410, RZ ;  /* 0x0000541051619816 */ /* 0x000fe400000000ff */
[----:B------:R-:W-:Y:S02]  /*16bb0*/  ISETP.GE.U32.AND P1, PT, R251, R87, PT ;  /* 0x00000057fb00720c */ /* 0x000fe40003f26070 */
[----:B------:R-:W-:Y:S01]  /*16bc0*/  PRMT R87, R88, 0x7632, R87 ;  /* 0x0000763258577816 */ /* 0x000fe20000000057 */
[----:B------:R-:W-:-:S04]  /*16bd0*/  @!P4 HADD2 R76, -R88.H0_H0, -RZ.H0_H0 ;  /* 0xa00000ff584cc230 */ /* 0x000fc80000000900 */
[----:B------:R-:W-:Y:S02]  /*16be0*/  @!P3 HADD2 R75, -R87.H0_H0, -RZ.H0_H0 ;  /* 0xa00000ff574bb230 */ /* 0x000fe40000000900 */
[----:B------:R-:W-:Y:S01]  /*16bf0*/  @!P6 HADD2 R78, -R94.H0_H0, -RZ.H0_H0 ;  /* 0xa00000ff5e4ee230 */ /* 0x000fe20000000900 */
[----:B------:R-:W-:-:S04]  /*16c00*/  PRMT R89, R90, 0x7632, R89 ;  /* 0x000076325a597816 */ /* 0x000fc80000000059 */
[----:B------:R-:W-:Y:S01]  /*16c10*/  @!P6 PRMT R94, R78, 0x5410, RZ ;  /* 0x000054104e5ee816 */ /* 0x000fe200000000ff */
[----:B------:R-:W-:Y:S01]  /*16c20*/  @!P1 HADD2 R73, -R89.H0_H0, -RZ.H0_H0 ;  /* 0xa00000ff59499230 */ /* 0x000fe20000000900 */
[----:B------:R-:W-:Y:S01]  /*16c30*/  FADD.FTZ R182, R36, R182 ;  /* 0x000000b624b67221 */ /* 0x000fe20000010000 */
[----:B------:R-:W-:-:S03]  /*16c40*/  PRMT R36, R90, 0x5410, R89 ;  /* 0x000054105a247816 */ /* 0x000fc60000000059 */
[----:B------:R-:W-:Y:S01]  /*16c50*/  @!P1 PRMT R89, R73, 0x5410, RZ ;  /* 0x0000541049599816 */ /* 0x000fe200000000ff */
[----:B--2---:R-:W1:Y:S08]  /*16c60*/  MUFU.EX2 R84, R188 ;  /* 0x000000bc00547308 */ /* 0x004e700000000800 */
[----:B---3--:R2:W3:Y:S01]  /*16c70*/  MUFU.EX2 R77, R37 ;  /* 0x00000025004d7308 */ /* 0x0084e20000000800 */
[----:B------:R-:W-:Y:S01]  /*16c80*/  LOP3.LUT R82, R185, UR20, R189, 0x96, !PT ;  /* 0x00000014b9527c12 */ /* 0x000fe2000f8e96bd */
[----:B-1----:R-:W-:Y:S01]  /*16c90*/  FADD.FTZ R58, R84, R58 ;  /* 0x0000003a543a7221 */ /* 0x002fe20000010000 */
[----:B------:R-:W-:-:S02]  /*16ca0*/  LOP3.LUT R83, R179, UR18, R184, 0x96, !PT ;  /* 0x00000012b3537c12 */ /* 0x000fc4000f8e96b8 */
[----:B--2---:R-:W-:Y:S02]  /*16cb0*/  PRMT R37, R88, 0x5410, R87 ;  /* 0x0000541058257816 */ /* 0x004fe40000000057 */
[----:B------:R-:W-:Y:S01]  /*16cc0*/  @!P3 PRMT R87, R75, 0x5410, RZ ;  /* 0x000054104b57b816 */ /* 0x000fe200000000ff */
[C---:B---3--:R-:W-:Y:S01]  /*16cd0*/  FADD.FTZ R75, R77.reuse, R58 ;  /* 0x0000003a4d4b7221 */ /* 0x048fe20000010000 */
[----:B------:R-:W-:Y:S02]  /*16ce0*/  @!P4 PRMT R88, R76, 0x5410, RZ ;  /* 0x000054104c58c816 */ /* 0x000fe400000000ff */
[----:B------:R-:W-:Y:S01]  /*16cf0*/  F2FP.PACK_AB R84, R77, R84 ;  /* 0x000000544d54723e */ /* 0x000fe200000000ff */
[----:B------:R-:W-:-:S04]  /*16d00*/  IMAD.WIDE.U32 R76, R82, -0x2daee0ad, RZ ;  /* 0xd2511f53524c7825 */ /* 0x000fc800078e00ff */
[----:B------:R-:W-:Y:S01]  /*16d10*/  IMAD.WIDE.U32 R80, R83, -0x2daee0ad, RZ ;  /* 0xd2511f5353507825 */ /* 0x000fe200078e00ff */
[----:B------:R-:W-:-:S05]  /*16d20*/  LOP3.LUT R58, R77, UR17, R216, 0x96, !PT ;  /* 0x000000114d3a7c12 */ /* 0x000fca000f8e96d8 */
[----:B------:R-:W-:Y:S01]  /*16d30*/  IMAD.WIDE.U32 R78, R58, -0x326172a9, RZ ;  /* 0xcd9e8d573a4e7825 */ /* 0x000fe200078e00ff */
[----:B------:R-:W-:-:S05]  /*16d40*/  LOP3.LUT R58, R81, UR15, R76, 0x96, !PT ;  /* 0x0000000f513a7c12 */ /* 0x000fca000f8e964c */
[----:B------:R-:W-:Y:S01]  /*16d50*/  IMAD.WIDE.U32 R184, R58, -0x326172a9, RZ ;  /* 0xcd9e8d573ab87825 */ /* 0x000fe200078e00ff */
[----:B------:R-:W-:-:S04]  /*16d60*/  LOP3.LUT R73, R79, UR16, R178, 0x96, !PT ;  /* 0x000000104f497c12 */ /* 0x000fc8000f8e96b2 */
[----:B------:R-:W-:Y:S01]  /*16d70*/  LOP3.LUT R78, R185, UR14, R78, 0x96, !PT ;  /* 0x0000000eb94e7c12 */ /* 0x000fe2000f8e964e */
[----:B------:R-:W-:-:S04]  /*16d80*/  IMAD.WIDE.U32 R76, R73, -0x2daee0ad, RZ ;  /* 0xd2511f53494c7825 */ /* 0x000fc800078e00ff */
[----:B------:R-:W-:Y:S01]  /*16d90*/  IMAD.WIDE.U32 R78, R78, -0x2daee0ad, RZ ;  /* 0xd2511f534e4e7825 */ /* 0x000fe200078e00ff */
[----:B------:R-:W-:-:S04]  /*16da0*/  LOP3.LUT R73, R77, UR13, R80, 0x96, !PT ;  /* 0x0000000d4d497c12 */ /* 0x000fc8000f8e9650 */
[----:B------:R-:W-:Y:S01]  /*16db0*/  LOP3.LUT R58, R79, UR11, R76, 0x96, !PT ;  /* 0x0000000b4f3a7c12 */ /* 0x000fe2000f8e964c */
[----:B------:R-:W-:-:S04]  /*16dc0*/  IMAD.WIDE.U32 R76, R73, -0x326172a9, RZ ;  /* 0xcd9e8d57494c7825 */ /* 0x000fc800078e00ff */
[----:B------:R-:W-:-:S05]  /*16dd0*/  IMAD.WIDE.U32 R80, R58, -0x326172a9, RZ ;  /* 0xcd9e8d573a507825 */ /* 0x000fca00078e00ff */
[----:B------:R-:W-:-:S04]  /*16de0*/  LOP3.LUT R58, R81, UR31, R76, 0x96, !PT ;  /* 0x0000001f513a7c12 */ /* 0x000fc8000f8e964c */
[----:B------:R-:W-:-:S04]  /*16df0*/  LOP3.LUT R73, R58, 0xff, RZ, 0xc0, !PT ;  /* 0x000000ff3a497812 */ /* 0x000fc800078ec0ff */
[----:B------:R-:W-:Y:S02]  /*16e00*/  ISETP.GE.U32.AND P6, PT, R251, R73, PT ;  /* 0x00000049fb00720c */ /* 0x000fe40003fc6070 */
[----:B------:R-:W-:-:S04]  /*16e10*/  LOP3.LUT R73, R58, 0xffff, RZ, 0xc0, !PT ;  /* 0x0000ffff3a497812 */ /* 0x000fc800078ec0ff */
[----:B------:R-:W-:Y:S02]  /*16e20*/  SHF.R.U32.HI R73, RZ, 0x8, R73 ;  /* 0x00000008ff497819 */ /* 0x000fe40000011649 */
[----:B------:R-:W-:Y:S02]  /*16e30*/  LOP3.LUT R189, R69, UR20, R189, 0x96, !PT ;  /* 0x0000001445bd7c12 */ /* 0x000fe4000f8e96bd */
[----:B------:R-:W-:Y:S02]  /*16e40*/  LOP3.LUT R76, R73, 0xffff, RZ, 0xc0, !PT ;  /* 0x0000ffff494c7812 */ /* 0x000fe400078ec0ff */
[----:B------:R-:W-:Y:S02]  /*16e50*/  LOP3.LUT R73, R179, UR18, R68, 0x96, !PT ;  /* 0x00000012b3497c12 */ /* 0x000fe4000f8e9644 */
[----:B------:R1:W2:Y:S01]  /*16e60*/  LDL.LU.64 R68, [R1+0x320] ;  /* 0x0003200001447983 */ /* 0x0002a20000300a00 */
[----:B------:R-:W-:Y:S01]  /*16e70*/  @!P2 HADD2 R74, -R90.H0_H0, -RZ.H0_H0 ;  /* 0xa00000ff5a4aa230 */ /* 0x000fe20000000900 */
[----:B------:R-:W-:-:S02]  /*16e80*/  ISETP.GE.U32.AND P3, PT, R251, R76, PT ;  /* 0x0000004cfb00720c */ /* 0x000fc40003f66070 */
[--C-:B------:R-:W-:Y:S02]  /*16e90*/  SHF.R.U32.HI R76, RZ, 0x10, R58.reuse ;  /* 0x00000010ff4c7819 */ /* 0x100fe4000001163a */
[----:B------:R-:W-:Y:S02]  /*16ea0*/  SHF.R.U32.HI R58, RZ, 0x18, R58 ;  /* 0x00000018ff3a7819 */ /* 0x000fe4000001163a */
[----:B------:R-:W-:Y:S02]  /*16eb0*/  @!P2 PRMT R90, R74, 0x5410, RZ ;  /* 0x000054104a5aa816 */ /* 0x000fe400000000ff */
[----:B------:R-:W-:Y:S02]  /*16ec0*/  ISETP.GE.U32.AND P2, PT, R251, R58, PT ;  /* 0x0000003afb00720c */ /* 0x000fe40003f46070 */
[----:B------:R-:W-:Y:S02]  /*16ed0*/  LOP3.LUT R58, R80, 0xff, RZ, 0xc0, !PT ;  /* 0x000000ff503a7812 */ /* 0x000fe400078ec0ff */
[----:B------:R-:W-:-:S02]  /*16ee0*/  PRMT R83, R84, 0x7632, R83 ;  /* 0x0000763254537816 */ /* 0x000fc40000000053 */
[----:B------:R-:W-:Y:S02]  /*16ef0*/  ISETP.GE.U32.AND P1, PT, R251, R58, PT ;  /* 0x0000003afb00720c */ /* 0x000fe40003f26070 */
[----:B------:R-:W-:Y:S02]  /*16f00*/  LOP3.LUT R58, R80, 0xffff, RZ, 0xc0, !PT ;  /* 0x0000ffff503a7812 */ /* 0x000fe400078ec0ff */
[----:B------:R-:W-:Y:S02]  /*16f10*/  LOP3.LUT R184, R77, UR12, R184, 0x96, !PT ;  /* 0x0000000c4db87c12 */ /* 0x000fe4000f8e96b8 */
[----:B------:R-:W-:Y:S01]  /*16f20*/  SHF.R.U32.HI R58, RZ, 0x8, R58 ;  /* 0x00000008ff3a7819 */ /* 0x000fe2000001163a */
[----:B------:R-:W-:Y:S01]  /*16f30*/  @!P3 HADD2 R71, -R83.H0_H0, -RZ.H0_H0 ;  /* 0xa00000ff5347b230 */ /* 0x000fe20000000900 */
[----:B------:R-:W-:Y:S01]  /*16f40*/  LOP3.LUT R76, R76, 0xff, RZ, 0xc0, !PT ;  /* 0x000000ff4c4c7812 */ /* 0x000fe200078ec0ff */
[----:B------:R-:W-:Y:S01]  /*16f50*/  @!P6 HADD2 R72, -R84.H0_H0, -RZ.H0_H0 ;  /* 0xa00000ff5448e230 */ /* 0x000fe20000000900 */
[----:B------:R-:W-:Y:S01]  /*16f60*/  LOP3.LUT R58, R58, 0xffff, RZ, 0xc0, !PT ;  /* 0x0000ffff3a3a7812 */ /* 0x000fe200078ec0ff */
[----:B------:R-:W-:Y:S01]  /*16f70*/  IMAD.WIDE.U32 R184, R184, -0x2daee0ad, RZ ;  /* 0xd2511f53b8b87825 */ /* 0x000fe200078e00ff */
[----:B------:R-:W-:-:S03]  /*16f80*/  ISETP.GE.U32.AND P4, PT, R251, R76, PT ;  /* 0x0000004cfb00720c */ /* 0x000fc60003f86070 */
[----:B------:R-:W-:Y:S01]  /*16f90*/  FADD.FTZ R182, R46, R182 ;  /* 0x000000b62eb67221 */ /* 0x000fe20000010000 */
[----:B------:R-:W-:Y:S02]  /*16fa0*/  PRMT R46, R84, 0x5410, R83 ;  /* 0x00005410542e7816 */ /* 0x000fe40000000053 */
[----:B------:R-:W-:Y:S02]  /*16fb0*/  @!P3 PRMT R83, R71, 0x5410, RZ ;  /* 0x000054104753b816 */ /* 0x000fe400000000ff */
[--C-:B------:R-:W-:Y:S02]  /*16fc0*/  SHF.R.U32.HI R77, RZ, 0x18, R80.reuse ;  /* 0x00000018ff4d7819 */ /* 0x100fe40000011650 */
[----:B------:R-:W-:Y:S02]  /*16fd0*/  SHF.R.U32.HI R76, RZ, 0x10, R80 ;  /* 0x00000010ff4c7819 */ /* 0x000fe40000011650 */
[----:B------:R-:W-:Y:S01]  /*16fe0*/  ISETP.GE.U32.AND P3, PT, R251, R58, PT ;  /* 0x0000003afb00720c */ /* 0x000fe20003f66070 */
[----:B------:R3:W1:Y:S01]  /*16ff0*/  MUFU.EX2 R80, R236 ;  /* 0x000000ec00507308 */ /* 0x0006620000000800 */
[----:B------:R-:W-:-:S02]  /*17000*/  @!P6 PRMT R84, R72, 0x5410, RZ ;  /* 0x000054104854e816 */ /* 0x000fc400000000ff */
[----:B------:R-:W-:Y:S02]  /*17010*/  LOP3.LUT R58, R185, UR32, R78, 0x96, !PT ;  /* 0x00000020b93a7c12 */ /* 0x000fe4000f8e964e */
[----:B------:R-:W-:-:S03]  /*17020*/  PRMT R85, R86, 0x7632, R85 ;  /* 0x0000763256557816 */ /* 0x000fc60000000055 */
[----:B------:R-:W1:Y:S01]  /*17030*/  MUFU.EX2 R72, R237 ;  /* 0x000000ed00487308 */ /* 0x000e620000000800 */
[----:B------:R-:W-:Y:S01]  /*17040*/  SHF.R.U32.HI R71, RZ, 0x10, R58 ;  /* 0x00000010ff477819 */ /* 0x000fe2000001163a */
[----:B----4-:R-:W-:Y:S01]  /*17050*/  FADD.FTZ R74, R181, R183 ;  /* 0x000000b7b54a7221 */ /* 0x010fe20000010000 */
[----:B------:R-:W-:Y:S02]  /*17060*/  @!P2 HADD2 R70, -R85.H0_H0, -RZ.H0_H0 ;  /* 0xa00000ff5546a230 */ /* 0x000fe40000000900 */
[----:B------:R-:W-:Y:S01]  /*17070*/  LOP3.LUT R71, R71, 0xff, RZ, 0xc0, !PT ;  /* 0x000000ff47477812 */ /* 0x000fe200078ec0ff */
[----:B------:R-:W-:Y:S01]  /*17080*/  FADD.FTZ R74, R30, R74 ;  /* 0x0000004a1e4a7221 */ /* 0x000fe20000010000 */
[----:B------:R-:W-:Y:S01]  /*17090*/  PRMT R30, R86, 0x5410, R85 ;  /* 0x00005410561e7816 */ /* 0x000fe20000000055 */
[----:B------:R-:W4:Y:S01]  /*170a0*/  MUFU.EX2 R82, R243 ;  /* 0x000000f300527308 */ /* 0x000f220000000800 */
[----:B------:R-:W-:Y:S01]  /*170b0*/  @!P2 PRMT R85, R70, 0x5410, RZ ;  /* 0x000054104655a816 */ /* 0x000fe200000000ff */
[----:B---3--:R-:W4:Y:S01]  /*170c0*/  LDL.LU R236, [R1+0x318] ;  /* 0x0003180001ec7983 */ /* 0x008f220000300800 */
[----:B------:R-:W-:Y:S01]  /*170d0*/  ISETP.GE.U32.AND P2, PT, R251, R71, PT ;  /* 0x00000047fb00720c */ /* 0x000fe20003f46070 */
[----:B-1----:R-:W-:-:S04]  /*170e0*/  FADD.FTZ R75, R80, R75 ;  /* 0x0000004b504b7221 */ /* 0x002fc80000010000 */
[----:B------:R1:W1:Y:S01]  /*170f0*/  MUFU.EX2 R71, R34 ;  /* 0x0000002200477308 */ /* 0x0002620000000800 */
[----:B------:R-:W-:Y:S01]  /*17100*/  F2FP.PACK_AB R80, R72, R80 ;  /* 0x000000504850723e */ /* 0x000fe200000000ff */
[----:B------:R-:W4:Y:S03]  /*17110*/  LDL.LU R237, [R1+0x314] ;  /* 0x0003140001ed7983 */ /* 0x000f260000300800 */
[----:B------:R-:W-:Y:S02]  /*17120*/  PRMT R79, R80, 0x7632, R79 ;  /* 0x00007632504f7816 */ /* 0x000fe4000000004f */
[----:B------:R-:W-:Y:S02]  /*17130*/  ISETP.GE.U32.AND P5, PT, R251, R77, PT ;  /* 0x0000004dfb00720c */ /* 0x000fe40003fa6070 */
[----:B------:R-:W-:Y:S02]  /*17140*/  LOP3.LUT R76, R76, 0xff, RZ, 0xc0, !PT ;  /* 0x000000ff4c4c7812 */ /* 0x000fe400078ec0ff */
[----:B-1----:R-:W-:-:S02]  /*17150*/  PRMT R34, R80, 0x5410, R79 ;  /* 0x0000541050227816 */ /* 0x002fc4000000004f */
[----:B------:R-:W-:Y:S01]  /*17160*/  ISETP.GE.U32.AND P6, PT, R251, R76, PT ;  /* 0x0000004cfb00720c */ /* 0x000fe20003fc6070 */
[----:B------:R-:W-:Y:S01]  /*17170*/  @!P3 HADD2 R67, -R79.H0_H0, -RZ.H0_H0 ;  /* 0xa00000ff4f43b230 */ /* 0x000fe20000000900 */
[----:B------:R-:W-:Y:S02]  /*17180*/  FADD.FTZ R70, R242, R182 ;  /* 0x000000b6f2467221 */ /* 0x000fe40000010000 */
[----:B------:R-:W-:Y:S01]  /*17190*/  MUFU.EX2 R182, R225 ;  /* 0x000000e100b67308 */ /* 0x000fe20000000800 */
[----:B------:R-:W-:Y:S01]  /*171a0*/  IMAD.WIDE.U32 R186, R189, -0x2daee0ad, RZ ;  /* 0xd2511f53bdba7825 */ /* 0x000fe200078e00ff */
[----:B------:R-:W-:Y:S01]  /*171b0*/  @!P3 PRMT R79, R67, 0x5410, RZ ;  /* 0x00005410434fb816 */ /* 0x000fe200000000ff */
[----:B------:R-:W4:Y:S02]  /*171c0*/  LDL.LU R242, [R1+0x310] ;  /* 0x0003100001f27983 */ /* 0x000f240000300800 */
[----:B------:R-:W-:Y:S01]  /*171d0*/  IMAD.WIDE.U32 R188, R73, -0x2daee0ad, RZ ;  /* 0xd2511f5349bc7825 */ /* 0x000fe200078e00ff */
[----:B------:R-:W-:Y:S01]  /*171e0*/  LOP3.LUT R67, R187, UR17, R216, 0x96, !PT ;  /* 0x00000011bb437c12 */ /* 0x000fe2000f8e96d8 */
[----:B------:R-:W4:Y:S01]  /*171f0*/  LDL.LU R243, [R1+0x30c] ;  /* 0x00030c0001f37983 */ /* 0x000f220000300800 */
[----:B------:R-:W-:Y:S08]  /*17200*/  MUFU.EX2 R183, R215 ;  /* 0x000000d700b77308 */ /* 0x000ff00000000800 */
[----:B------:R-:W-:Y:S08]  /*17210*/  MUFU.EX2 R202, R202 ;  /* 0x000000ca00ca7308 */ /* 0x000ff00000000800 */
[----:B------:R-:W-:Y:S08]  /*17220*/  MUFU.EX2 R194, R194 ;  /* 0x000000c200c27308 */ /* 0x000ff00000000800 */
[----:B------:R-:W-:Y:S01]  /*17230*/  MUFU.EX2 R193, R193 ;  /* 0x000000c100c17308 */ /* 0x000fe20000000800 */
[----:B------:R-:W-:-:S07]  /*17240*/  FADD.FTZ R74, R51, R74 ;  /* 0x0000004a334a7221 */ /* 0x000fce0000010000 */
[----:B------:R-:W-:Y:S01]  /*17250*/  MUFU.EX2 R199, R199 ;  /* 0x000000c700c77308 */ /* 0x000fe20000000800 */
[----:B------:R-:W-:-:S07]  /*17260*/  FADD.FTZ R70, R31, R70 ;  /* 0x000000461f467221 */ /* 0x000fce0000010000 */
[----:B------:R-:W-:Y:S08]  /*17270*/  MUFU.EX2 R198, R198 ;  /* 0x000000c600c67308 */ /* 0x000ff00000000800 */
[----:B------:R-:W-:Y:S08]  /*17280*/  MUFU.EX2 R201, R201 ;  /* 0x000000c900c97308 */ /* 0x000ff00000000800 */
[----:B------:R-:W-:Y:S08]  /*17290*/  MUFU.EX2 R200, R200 ;  /* 0x000000c800c87308 */ /* 0x000ff00000000800 */
[----:B------:R-:W-:Y:S08]  /*172a0*/  MUFU.EX2 R197, R197 ;  /* 0x000000c500c57308 */ /* 0x000ff00000000800 */
[----:B------:R-:W-:Y:S01]  /*172b0*/  MUFU.EX2 R196, R196 ;  /* 0x000000c400c47308 */ /* 0x000fe20000000800 */
[----:B--2---:R-:W-:-:S05]  /*172c0*/  @!P4 HADD2 R69, -R86.H0_H0, -RZ.H0_H0 ;  /* 0xa00000ff5645c230 */ /* 0x004fca0000000900 */
[----:B------:R-:W-:Y:S02]  /*172d0*/  @!P4 PRMT R86, R69, 0x5410, RZ ;  /* 0x000054104556c816 */ /* 0x000fe400000000ff */
[----:B------:R-:W-:Y:S01]  /*172e0*/  LOP3.LUT R69, R58, 0xff, RZ, 0xc0, !PT ;  /* 0x000000ff3a457812 */ /* 0x000fe200078ec0ff */
[----:B------:R-:W-:-:S03]  /*172f0*/  @!P1 HADD2 R68, -R80.H0_H0, -RZ.H0_H0 ;  /* 0xa00000ff50449230 */ /* 0x000fc60000000900 */
[C---:B------:R-:W-:Y:S02]  /*17300*/  ISETP.GE.U32.AND P4, PT, R251.reuse, R69, PT ;  /* 0x00000045fb00720c */ /* 0x040fe40003f86070 */
[----:B------:R-:W-:Y:S02]  /*17310*/  SHF.R.U32.HI R69, RZ, 0x18, R58 ;  /* 0x00000018ff457819 */ /* 0x000fe4000001163a */
[----:B------:R-:W-:Y:S02]  /*17320*/  LOP3.LUT R58, R58, 0xffff, RZ, 0xc0, !PT ;  /* 0x0000ffff3a3a7812 */ /* 0x000fe400078ec0ff */
[----:B------:R-:W-:Y:S02]  /*17330*/  @!P1 PRMT R80, R68, 0x5410, RZ ;  /* 0x0000541044509816 */ /* 0x000fe400000000ff */
[----:B------:R-:W-:Y:S01]  /*17340*/  ISETP.GE.U32.AND P1, PT, R251, R69, PT ;  /* 0x00000045fb00720c */ /* 0x000fe20003f26070 */
[----:B----4-:R-:W-:Y:S01]  /*17350*/  FADD.FTZ R69, R82, R47 ;  /* 0x0000002f52457221 */ /* 0x010fe20000010000 */
[----:B------:R-:W-:-:S02]  /*17360*/  F2FP.PACK_AB R82, R71, R82 ;  /* 0x000000524752723e */ /* 0x000fc400000000ff */
[----:B------:R-:W-:Y:S02]  /*17370*/  SHF.R.U32.HI R58, RZ, 0x8, R58 ;  /* 0x00000008ff3a7819 */ /* 0x000fe4000001163a */
[----:B------:R-:W-:Y:S01]  /*17380*/  PRMT R81, R82, 0x7632, R81 ;  /* 0x0000763252517816 */ /* 0x000fe20000000051 */
[----:B------:R1:W-:Y:S01]  /*17390*/  MUFU.EX2 R68, R240 ;  /* 0x000000f000447308 */ /* 0x0003e20000000800 */
[----:B------:R-:W-:-:S03]  /*173a0*/  LOP3.LUT R76, R58, 0xffff, RZ, 0xc0, !PT ;  /* 0x0000ffff3a4c7812 */ /* 0x000fc600078ec0ff */
[----:B------:R-:W-:-:S04]  /*173b0*/  @!P5 HADD2 R65, -R81.H0_H0, -RZ.H0_H0 ;  /* 0xa00000ff5141d230 */ /* 0x000fc80000000900 */
[----:B------:R-:W2:Y:S01]  /*173c0*/  MUFU.EX2 R58, R228 ;  /* 0x000000e4003a7308 */ /* 0x000ea20000000800 */
[----:B------:R-:W-:Y:S02]  /*173d0*/  PRMT R47, R82, 0x5410, R81 ;  /* 0x00005410522f7816 */ /* 0x000fe40000000051 */
[----:B------:R-:W-:Y:S01]  /*173e0*/  @!P5 PRMT R81, R65, 0x5410, RZ ;  /* 0x000054104151d816 */ /* 0x000fe200000000ff */
[----:B------:R-:W-:Y:S01]  /*173f0*/  @!P6 HADD2 R66, -R82.H0_H0, -RZ.H0_H0 ;  /* 0xa00000ff5242e230 */ /* 0x000fe20000000900 */
[----:B------:R-:W-:-:S03]  /*17400*/  ISETP.GE.U32.AND P3, PT, R251, R76, PT ;  /* 0x0000004cfb00720c */ /* 0x000fc60003f66070 */
[----:B------:R-:W4:Y:S01]  /*17410*/  MUFU.EX2 R65, R226 ;  /* 0x000000e200417308 */ /* 0x000f220000000800 */
[----:B------:R-:W-:Y:S01]  /*17420*/  @!P6 PRMT R82, R66, 0x5410, RZ ;  /* 0x000054104252e816 */ /* 0x000fe200000000ff */
[--C-:B------:R-:W-:Y:S01]  /*17430*/  FADD.FTZ R66, R72, R75.reuse ;  /* 0x0000004b48427221 */ /* 0x100fe20000010000 */
[----:B-1----:R-:W3:Y:S01]  /*17440*/  LDL.LU R240, [R1+0x308] ;  /* 0x0003080001f07983 */ /* 0x002ee20000300800 */
[----:B--2---:R-:W-:Y:S02]  /*17450*/  F2FP.PACK_AB R76, R58, R68 ;  /* 0x000000443a4c723e */ /* 0x004fe400000000ff */
[----:B------:R-:W-:Y:S02]  /*17460*/  LOP3.LUT R72, R189, UR15, R186, 0x96, !PT ;  /* 0x0000000fbd487c12 */ /* 0x000fe4000f8e96ba */
[----:B------:R-:W-:Y:S01]  /*17470*/  PRMT R75, R76, 0x7632, R75 ;  /* 0x000076324c4b7816 */ /* 0x000fe2000000004b */
[----:B------:R-:W-:Y:S01]  /*17480*/  IMAD.WIDE.U32 R186, R67, -0x326172a9, RZ ;  /* 0xcd9e8d5743ba7825 */ /* 0x000fe200078e00ff */
[----:B----4-:R-:W-:-:S03]  /*17490*/  F2FP.PACK_AB R78, R182, R65 ;  /* 0x00000041b64e723e */ /* 0x010fc600000000ff */
[----:B------:R-:W-:Y:S01]  /*174a0*/  @!P3 HADD2 R63, -R75.H0_H0, -RZ.H0_H0 ;  /* 0xa00000ff4b3fb230 */ /* 0x000fe20000000900 */
[----:B------:R-:W-:Y:S01]  /*174b0*/  IMAD.WIDE.U32 R72, R72, -0x326172a9, RZ ;  /* 0xcd9e8d5748487825 */ /* 0x000fe200078e00ff */
[----:B------:R-:W-:Y:S02]  /*174c0*/  PRMT R217, R76, 0x5410, R75 ;  /* 0x000054104cd97816 */ /* 0x000fe4000000004b */
[----:B------:R-:W-:Y:S01]  /*174d0*/  PRMT R77, R78, 0x7632, R77 ;  /* 0x000076324e4d7816 */ /* 0x000fe2000000004d */
[----:B------:R-:W-:Y:S01]  /*174e0*/  @!P2 HADD2 R62, -R78.H0_H0, -RZ.H0_H0 ;  /* 0xa00000ff4e3ea230 */ /* 0x000fe20000000900 */
[----:B------:R-:W-:Y:S02]  /*174f0*/  @!P3 PRMT R75, R63, 0x5410, RZ ;  /* 0x000054103f4bb816 */ /* 0x000fe400000000ff */
[----:B------:R-:W-:Y:S02]  /*17500*/  LOP3.LUT R63, R187, UR16, R178, 0x96, !PT ;  /* 0x00000010bb3f7c12 */ /* 0x000fe4000f8e96b2 */
[----:B------:R-:W-:-:S02]  /*17510*/  LOP3.LUT R186, R73, UR14, R186, 0x96, !PT ;  /* 0x0000000e49ba7c12 */ /* 0x000fc4000f8e96ba */
[----:B------:R-:W-:Y:S01]  /*17520*/  PRMT R216, R78, 0x5410, R77 ;  /* 0x000054104ed87816 */ /* 0x000fe2000000004d */
[----:B------:R-:W-:Y:S01]  /*17530*/  @!P1 HADD2 R61, -R77.H0_H0, -RZ.H0_H0 ;  /* 0xa00000ff4d3d9230 */ /* 0x000fe20000000900 */
[----:B------:R-:W-:Y:S01]  /*17540*/  @!P2 PRMT R78, R62, 0x5410, RZ ;  /* 0x000054103e4ea816 */ /* 0x000fe200000000ff */
[----:B------:R-:W-:-:S04]  /*17550*/  IMAD.WIDE.U32 R62, R63, -0x2daee0ad, RZ ;  /* 0xd2511f533f3e7825 */ /* 0x000fc800078e00ff */
[----:B------:R-:W-:Y:S01]  /*17560*/  IMAD.WIDE.U32 R186, R186, -0x2daee0ad, RZ ;  /* 0xd2511f53baba7825 */ /* 0x000fe200078e00ff */
[----:B------:R-:W-:Y:S02]  /*17570*/  @!P1 PRMT R77, R61, 0x5410, RZ ;  /* 0x000054103d4d9816 */ /* 0x000fe400000000ff */
[----:B------:R-:W-:Y:S02]  /*17580*/  LOP3.LUT R63, R63, UR13, R188, 0x96, !PT ;  /* 0x0000000d3f3f7c12 */ /* 0x000fe4000f8e96bc */
[----:B------:R-:W-:Y:S02]  /*17590*/  LOP3.LUT R61, R187, UR11, R62, 0x96, !PT ;  /* 0x0000000bbb3d7c12 */ /* 0x000fe4000f8e963e */
[C---:B------:R-:W-:Y:S01]  /*175a0*/  LOP3.LUT R67, R184.reuse, 0xffff, RZ, 0xc0, !PT ;  /* 0x0000ffffb8437812 */ /* 0x040fe200078ec0ff */
[----:B------:R-:W-:Y:S01]  /*175b0*/  IMAD.WIDE.U32 R178, R63, -0x326172a9, RZ ;  /* 0xcd9e8d573fb27825 */ /* 0x000fe200078e00ff */
[----:B------:R-:W-:Y:S02]  /*175c0*/  LOP3.LUT R62, R184, 0xff, RZ, 0xc0, !PT ;  /* 0x000000ffb83e7812 */ /* 0x000fe400078ec0ff */
[----:B------:R-:W-:Y:S01]  /*175d0*/  SHF.R.U32.HI R67, RZ, 0x8, R67 ;  /* 0x00000008ff437819 */ /* 0x000fe20000011643 */
[----:B------:R-:W-:Y:S01]  /*175e0*/  IMAD.WIDE.U32 R188, R61, -0x326172a9, RZ ;  /* 0xcd9e8d573dbc7825 */ /* 0x000fe200078e00ff */
[----:B------:R-:W-:Y:S01]  /*175f0*/  @!P4 HADD2 R64, -R76.H0_H0, -RZ.H0_H0 ;  /* 0xa00000ff4c40c230 */ /* 0x000fe20000000900 */
[----:B------:R-:W-:-:S02]  /*17600*/  ISETP.GE.U32.AND P6, PT, R251, R62, PT ;  /* 0x0000003efb00720c */ /* 0x000fc40003fc6070 */
[----:B------:R-:W-:Y:S02]  /*17610*/  LOP3.LUT R67, R67, 0xffff, RZ, 0xc0, !PT ;  /* 0x0000ffff43437812 */ /* 0x000fe400078ec0ff */
[----:B------:R-:W-:Y:S02]  /*17620*/  LOP3.LUT R63, R179, UR12, R72, 0x96, !PT ;  /* 0x0000000cb33f7c12 */ /* 0x000fe4000f8e9648 */
[----:B------:R-:W-:Y:S02]  /*17630*/  SHF.R.U32.HI R62, RZ, 0x10, R184 ;  /* 0x00000010ff3e7819 */ /* 0x000fe400000116b8 */
[----:B------:R-:W-:Y:S02]  /*17640*/  SHF.R.U32.HI R72, RZ, 0x18, R188 ;  /* 0x00000018ff487819 */ /* 0x000fe400000116bc */
[----:B------:R-:W-:Y:S02]  /*17650*/  @!P4 PRMT R76, R64, 0x5410, RZ ;  /* 0x00005410404cc816 */ /* 0x000fe400000000ff */
[----:B------:R-:W-:-:S02]  /*17660*/  SHF.R.U32.HI R184, RZ, 0x18, R184 ;  /* 0x00000018ffb87819 */ /* 0x000fc400000116b8 */
[C---:B------:R-:W-:Y:S02]  /*17670*/  ISETP.GE.U32.AND P4, PT, R251.reuse, R67, PT ;  /* 0x00000043fb00720c */ /* 0x040fe40003f86070 */
[----:B------:R-:W-:Y:S02]  /*17680*/  LOP3.LUT R64, R188, 0xff, RZ, 0xc0, !PT ;  /* 0x000000ffbc407812 */ /* 0x000fe400078ec0ff */
[----:B------:R-:W-:Y:S02]  /*17690*/  SHF.R.U32.HI R73, RZ, 0x10, R188 ;  /* 0x00000010ff497819 */ /* 0x000fe400000116bc */
[C---:B------:R-:W-:Y:S02]  /*176a0*/  ISETP.GE.U32.AND P2, PT, R251.reuse, R72, PT ;  /* 0x00000048fb00720c */ /* 0x040fe40003f46070 */
[C---:B------:R-:W-:Y:S02]  /*176b0*/  ISETP.GE.U32.AND P1, PT, R251.reuse, R184, PT ;  /* 0x000000b8fb00720c */ /* 0x040fe40003f26070 */
[----:B------:R-:W-:Y:S01]  /*176c0*/  F2FP.PACK_AB R72, R202, R183 ;  /* 0x000000b7ca48723e */ /* 0x000fe200000000ff */
[----:B------:R-:W-:Y:S01]  /*176d0*/  FADD.FTZ R184, R50, R74 ;  /* 0x0000004a32b87221 */ /* 0x000fe20000010000 */
[----:B------:R-:W-:Y:S01]  /*176e0*/  ISETP.GE.U32.AND P5, PT, R251, R64, PT ;  /* 0x00000040fb00720c */ /* 0x000fe20003fa6070 */
[----:B------:R-:W-:Y:S01]  /*176f0*/  FADD.FTZ R69, R71, R69 ;  /* 0x0000004547457221 */ /* 0x000fe20000010000 */
[----:B------:R-:W-:Y:S01]  /*17700*/  LOP3.LUT R73, R73, 0xff, RZ, 0xc0, !PT ;  /* 0x000000ff49497812 */ /* 0x000fe200078ec0ff */
[----:B------:R-:W-:Y:S01]  /*17710*/  @!P6 HADD2 R60, -R72.H0_H0, -RZ.H0_H0 ;  /* 0xa00000ff483ce230 */ /* 0x000fe20000000900 */
[----:B------:R-:W-:-:S02]  /*17720*/  LOP3.LUT R64, R188, 0xffff, RZ, 0xc0, !PT ;  /* 0x0000ffffbc407812 */ /* 0x000fc400078ec0ff */
[----:B------:R-:W-:Y:S02]  /*17730*/  F2FP.PACK_AB R74, R193, R194 ;  /* 0x000000c2c14a723e */ /* 0x000fe400000000ff */
[----:B------:R-:W-:Y:S02]  /*17740*/  PRMT R71, R72, 0x7632, R71 ;  /* 0x0000763248477816 */ /* 0x000fe40000000047 */
[----:B------:R-:W-:Y:S02]  /*17750*/  ISETP.GE.U32.AND P3, PT, R251, R73, PT ;  /* 0x00000049fb00720c */ /* 0x000fe40003f66070 */
[----:B------:R-:W-:Y:S02]  /*17760*/  LOP3.LUT R62, R62, 0xff, RZ, 0xc0, !PT ;  /* 0x000000ff3e3e7812 */ /* 0x000fe400078ec0ff */
[----:B------:R-:W-:Y:S02]  /*17770*/  SHF.R.U32.HI R64, RZ, 0x8, R64 ;  /* 0x00000008ff407819 */ /* 0x000fe40000011640 */
[----:B------:R-:W-:Y:S01]  /*17780*/  PRMT R73, R74, 0x7632, R73 ;  /* 0x000076324a497816 */ /* 0x000fe20000000049 */
[----:B------:R-:W-:Y:S01]  /*17790*/  @!P4 HADD2 R59, -R71.H0_H0, -RZ.H0_H0 ;  /* 0xa00000ff473bc230 */ /* 0x000fe20000000900 */
[----:B------:R-:W-:-:S02]  /*177a0*/  PRMT R31, R72, 0x5410, R71 ;  /* 0x00005410481f7816 */ /* 0x000fc40000000047 */
[----:B------:R-:W-:Y:S02]  /*177b0*/  @!P6 PRMT R72, R60, 0x5410, RZ ;  /* 0x000054103c48e816 */ /* 0x000fe400000000ff */
[----:B------:R-:W-:Y:S01]  /*177c0*/  ISETP.GE.U32.AND P6, PT, R251, R62, PT ;  /* 0x0000003efb00720c */ /* 0x000fe20003fc6070 */
[----:B------:R-:W-:Y:S01]  /*177d0*/  @!P1 HADD2 R56, -R73.H0_H0, -RZ.H0_H0 ;  /* 0xa00000ff49389230 */ /* 0x000fe20000000900 */
[----:B------:R-:W-:Y:S02]  /*177e0*/  LOP3.LUT R64, R64, 0xffff, RZ, 0xc0, !PT ;  /* 0x0000ffff40407812 */ /* 0x000fe400078ec0ff */
[----:B------:R-:W-:Y:S02]  /*177f0*/  LOP3.LUT R61, R189, UR31, R178, 0x96, !PT ;  /* 0x0000001fbd3d7c12 */ /* 0x000fe4000f8e96b2 */
[----:B------:R-:W-:Y:S02]  /*17800*/  @!P4 PRMT R71, R59, 0x5410, RZ ;  /* 0x000054103b47c816 */ /* 0x000fe400000000ff */
[----:B------:R-:W-:-:S02]  /*17810*/  ISETP.GE.U32.AND P4, PT, R251, R64, PT ;  /* 0x00000040fb00720c */ /* 0x000fc40003f86070 */
[----:B------:R-:W-:Y:S02]  /*17820*/  PRMT R228, R74, 0x5410, R73 ;  /* 0x000054104ae47816 */ /* 0x000fe40000000049 */
[----:B------:R-:W-:Y:S01]  /*17830*/  F2FP.PACK_AB R64, R198, R199 ;  /* 0x000000c7c640723e */ /* 0x000fe200000000ff */
[----:B------:R-:W-:Y:S01]  /*17840*/  IMAD.WIDE.U32 R50, R63, -0x2daee0ad, RZ ;  /* 0xd2511f533f327825 */ /* 0x000fe200078e00ff */
[C---:B------:R-:W-:Y:S02]  /*17850*/  LOP3.LUT R59, R61.reuse, 0xffff, RZ, 0xc0, !PT ;  /* 0x0000ffff3d3b7812 */ /* 0x040fe400078ec0ff */
[----:B------:R-:W-:Y:S02]  /*17860*/  @!P1 PRMT R73, R56, 0x5410, RZ ;  /* 0x0000541038499816 */ /* 0x000fe400000000ff */
[----:B------:R-:W-:Y:S01]  /*17870*/  LOP3.LUT R56, R61, 0xff, RZ, 0xc0, !PT ;  /* 0x000000ff3d387812 */ /* 0x000fe200078ec0ff */
[----:B------:R-:W-:Y:S01]  /*17880*/  @!P5 HADD2 R40, -R64.H0_H0, -RZ.H0_H0 ;  /* 0xa00000ff4028d230 */ /* 0x000fe20000000900 */
[----:B------:R-:W-:-:S02]  /*17890*/  SHF.R.U32.HI R59, RZ, 0x8, R59 ;  /* 0x00000008ff3b7819 */ /* 0x000fc4000001163b */
[C---:B------:R-:W-:Y:S01]  /*178a0*/  PRMT R63, R64.reuse, 0x7632, R63 ;  /* 0x00007632403f7816 */ /* 0x040fe2000000003f */
[----:B------:R-:W-:Y:S01]  /*178b0*/  @!P6 HADD2 R57, -R74.H0_H0, -RZ.H0_H0 ;  /* 0xa00000ff4a39e230 */ /* 0x000fe20000000900 */
[----:B------:R-:W-:Y:S02]  /*178c0*/  ISETP.GE.U32.AND P1, PT, R251, R56, PT ;  /* 0x00000038fb00720c */ /* 0x000fe40003f26070 */
[----:B------:R-:W-:Y:S02]  /*178d0*/  LOP3.LUT R56, R51, UR32, R186, 0x96, !PT ;  /* 0x0000002033387c12 */ /* 0x000fe4000f8e96ba */
[----:B------:R-:W-:Y:S02]  /*178e0*/  LOP3.LUT R59, R59, 0xffff, RZ, 0xc0, !PT ;  /* 0x0000ffff3b3b7812 */ /* 0x000fe400078ec0ff */
[----:B------:R-:W-:Y:S02]  /*178f0*/  PRMT R226, R64, 0x5410, R63 ;  /* 0x0000541040e27816 */ /* 0x000fe4000000003f */
[----:B------:R-:W-:-:S02]  /*17900*/  @!P5 PRMT R64, R40, 0x5410, RZ ;  /* 0x000054102840d816 */ /* 0x000fc400000000ff */
[----:B------:R-:W-:Y:S02]  /*17910*/  LOP3.LUT R40, R56, 0xff, RZ, 0xc0, !PT ;  /* 0x000000ff38287812 */ /* 0x000fe400078ec0ff */
[----:B------:R-:W-:Y:S02]  /*17920*/  @!P6 PRMT R74, R57, 0x5410, RZ ;  /* 0x00005410394ae816 */ /* 0x000fe400000000ff */
[C---:B------:R-:W-:Y:S01]  /*17930*/  ISETP.GE.U32.AND P6, PT, R251.reuse, R59, PT ;  /* 0x0000003bfb00720c */ /* 0x040fe20003fc6070 */
[----:B------:R-:W-:Y:S01]  /*17940*/  FADD.FTZ R62, R68, R66 ;  /* 0x00000042443e7221 */ /* 0x000fe20000010000 */
[----:B------:R-:W-:Y:S02]  /*17950*/  ISETP.GE.U32.AND P5, PT, R251, R40, PT ;  /* 0x00000028fb00720c */ /* 0x000fe40003fa6070 */
[----:B------:R-:W-:Y:S02]  /*17960*/  F2FP.PACK_AB R68, R200, R201 ;  /* 0x000000c9c844723e */ /* 0x000fe400000000ff */
[----:B------:R-:W-:-:S02]  /*17970*/  LOP3.LUT R59, R56, 0xffff, RZ, 0xc0, !PT ;  /* 0x0000ffff383b7812 */ /* 0x000fc400078ec0ff */
[----:B------:R-:W-:Y:S01]  /*17980*/  PRMT R67, R68, 0x7632, R67 ;  /* 0x0000763244437816 */ /* 0x000fe20000000043 */
[----:B------:R-:W-:Y:S01]  /*17990*/  @!P1 HADD2 R55, -R68.H0_H0, -RZ.H0_H0 ;  /* 0xa00000ff44379230 */ /* 0x000fe20000000900 */
[----:B------:R-:W-:Y:S02]  /*179a0*/  F2FP.PACK_AB R60, R196, R197 ;  /* 0x000000c5c43c723e */ /* 0x000fe400000000ff */
[----:B------:R-:W-:Y:S01]  /*179b0*/  PRMT R225, R68, 0x5410, R67 ;  /* 0x0000541044e17816 */ /* 0x000fe20000000043 */
[----:B------:R-:W-:Y:S01]  /*179c0*/  @!P6 HADD2 R41, -R67.H0_H0, -RZ.H0_H0 ;  /* 0xa00000ff4329e230 */ /* 0x000fe20000000900 */
[----:B------:R-:W-:Y:S01]  /*179d0*/  @!P1 PRMT R68, R55, 0x5410, RZ ;  /* 0x0000541037449816 */ /* 0x000fe200000000ff */
[----:B------:R-:W-:Y:S01]  /*179e0*/  @!P5 HADD2 R12, -R60.H0_H0, -RZ.H0_H0 ;  /* 0xa00000ff3c0cd230 */ /* 0x000fe20000000900 */
[--C-:B------:R-:W-:Y:S02]  /*179f0*/  SHF.R.U32.HI R55, RZ, 0x8, R59.reuse ;  /* 0x00000008ff377819 */ /* 0x100fe4000001163b */
[----:B------:R-:W-:Y:S01]  /*17a00*/  PRMT R59, R60, 0x7632, R59 ;  /* 0x000076323c3b7816 */ /* 0x000fe2000000003b */
[----:B------:R1:W-:Y:S01]  /*17a10*/  MUFU.EX2 R189, R208 ;  /* 0x000000d000bd7308 */ /* 0x0003e20000000800 */
[----:B------:R-:W-:-:S07]  /*17a20*/  @!P6 PRMT R67, R41, 0x5410, RZ ;  /* 0x000054102943e816 */ /* 0x000fce00000000ff */
[----:B------:R2:W-:Y:S01]  /*17a30*/  MUFU.EX2 R41, R241 ;  /* 0x000000f100297308 */ /* 0x0005e20000000800 */
[----:B-1----:R-:W-:-:S07]  /*17a40*/  PRMT R208, R60, 0x5410, R59 ;  /* 0x000054103cd07816 */ /* 0x002fce000000003b */
[----:B------:R1:W-:Y:S01]  /*17a50*/  MUFU.EX2 R186, R238 ;  /* 0x000000ee00ba7308 */ /* 0x0003e20000000800 */
[----:B------:R-:W-:Y:S02]  /*17a60*/  @!P5 PRMT R60, R12, 0x5410, RZ ;  /* 0x000054100c3cd816 */ /* 0x000fe400000000ff */
[----:B------:R-:W-:Y:S01]  /*17a70*/  LOP3.LUT R12, R50, 0xffff, RZ, 0xc0, !PT ;  /* 0x0000ffff320c7812 */ /* 0x000fe200078ec0ff */
[----:B--2---:R-:W3:Y:S04]  /*17a80*/  LDL.LU R241, [R1+0x304] ;  /* 0x0003040001f17983 */ /* 0x004ee80000300800 */
[----:B-1----:R-:W2:Y:S04]  /*17a90*/  LDL.LU R238, [R1+0x300] ;  /* 0x0003000001ee7983 */ /* 0x002ea80000300800 */
[----:B------:R-:W4:Y:S04]  /*17aa0*/  LDL.LU R51, [R1+0xa0] ;  /* 0x0000a00001337983 */ /* 0x000f280000300800 */
[----:B------:R1:W-:Y:S04]  /*17ab0*/  STG.E.U16 [R236.64+-0x100], R239 ;  /* 0xffff00efec007986 */ /* 0x0003e8000c101524 */
[----:B-1----:R-:W2:Y:S01]  /*17ac0*/  LDL.LU R239, [R1+0x2fc] ;  /* 0x0002fc0001ef7983 */ /* 0x002ea20000300800 */
[----:B------:R-:W1:Y:S01]  /*17ad0*/  MUFU.EX2 R190, R190 ;  /* 0x000000be00be7308 */ /* 0x000e620000000800 */
[----:B------:R-:W-:-:S04]  /*17ae0*/  LOP3.LUT R55, R55, 0xffff, RZ, 0xc0, !PT ;  /* 0x0000ffff37377812 */ /* 0x000fc800078ec0ff */
[----:B------:R-:W-:Y:S01]  /*17af0*/  ISETP.GE.U32.AND P1, PT, R251, R55, PT ;  /* 0x00000037fb00720c */ /* 0x000fe20003f26070 */
[----:B------:R-:W-:Y:S01]  /*17b00*/  FADD.FTZ R57, R65, R69 ;  /* 0x0000004541397221 */ /* 0x000fe20000010000 */
[----:B------:R-:W-:Y:S01]  /*17b10*/  @!P4 HADD2 R15, -R63.H0_H0, -RZ.H0_H0 ;  /* 0xa00000ff3f0fc230 */ /* 0x000fe20000000900 */
[----:B-1----:R-:W-:-:S10]  /*17b20*/  F2FP.PACK_AB R66, R189, R190 ;  /* 0x000000bebd42723e */ /* 0x002fd400000000ff */
[----:B------:R-:W-:Y:S01]  /*17b30*/  @!P1 HADD2 R0, -R59.H0_H0, -RZ.H0_H0 ;  /* 0xa00000ff3b009230 */ /* 0x000fe20000000900 */
[----:B------:R-:W-:-:S04]  /*17b40*/  PRMT R65, R66, 0x7632, R65 ;  /* 0x0000763242417816 */ /* 0x000fc80000000041 */
[----:B------:R-:W-:Y:S01]  /*17b50*/  @!P1 PRMT R59, R0, 0x5410, RZ ;  /* 0x00005410003b9816 */ /* 0x000fe200000000ff */
[----:B------:R-:W-:Y:S01]  /*17b60*/  @!P2 HADD2 R13, -R65.H0_H0, -RZ.H0_H0 ;  /* 0xa00000ff410da230 */ /* 0x000fe20000000900 */
[----:B------:R-:W-:Y:S02]  /*17b70*/  LOP3.LUT R0, R50, 0xff, RZ, 0xc0, !PT ;  /* 0x000000ff32007812 */ /* 0x000fe400078ec0ff */
[----:B------:R-:W-:Y:S02]  /*17b80*/  @!P4 PRMT R63, R15, 0x5410, RZ ;  /* 0x000054100f3fc816 */ /* 0x000fe400000000ff */
[----:B------:R-:W-:Y:S02]  /*17b90*/  PRMT R215, R66, 0x5410, R65 ;  /* 0x0000541042d77816 */ /* 0x000fe40000000041 */
[----:B------:R-:W-:Y:S02]  /*17ba0*/  @!P2 PRMT R65, R13, 0x5410, RZ ;  /* 0x000054100d41a816 */ /* 0x000fe400000000ff */
[----:B------:R-:W-:-:S02]  /*17bb0*/  ISETP.GE.U32.AND P4, PT, R251, R0, PT ;  /* 0x00000000fb00720c */ /* 0x000fc40003f86070 */
[--C-:B------:R-:W-:Y:S02]  /*17bc0*/  SHF.R.U32.HI R0, RZ, 0x10, R50.reuse ;  /* 0x00000010ff007819 */ /* 0x100fe40000011632 */
[----:B------:R-:W-:Y:S01]  /*17bd0*/  SHF.R.U32.HI R13, RZ, 0x18, R50 ;  /* 0x00000018ff0d7819 */ /* 0x000fe20000011632 */
[----:B------:R-:W1:Y:S01]  /*17be0*/  MUFU.EX2 R195, R195 ;  /* 0x000000c300c37308 */ /* 0x000e620000000800 */
[----:B------:R-:W-:Y:S01]  /*17bf0*/  SHF.R.U32.HI R12, RZ, 0x8, R12 ;  /* 0x00000008ff0c7819 */ /* 0x000fe2000001160c */
[----:B------:R-:W-:Y:S01]  /*17c00*/  FADD.FTZ R62, R58, R62 ;  /* 0x0000003e3a3e7221 */ /* 0x000fe20000010000 */
[----:B------:R-:W-:Y:S01]  /*17c10*/  @!P3 HADD2 R14, -R66.H0_H0, -RZ.H0_H0 ;  /* 0xa00000ff420eb230 */ /* 0x000fe20000000900 */
[----:B------:R-:W-:-:S04]  /*17c20*/  LOP3.LUT R0, R0, 0xff, RZ, 0xc0, !PT ;  /* 0x000000ff00007812 */ /* 0x000fc800078ec0ff */
[----:B------:R1:W1:Y:S01]  /*17c30*/  MUFU.EX2 R40, R170 ;  /* 0x000000aa00287308 */ /* 0x0002620000000800 */
[----:B------:R-:W-:Y:S01]  /*17c40*/  LOP3.LUT R12, R12, 0xffff, RZ, 0xc0, !PT ;  /* 0x0000ffff0c0c7812 */ /* 0x000fe200078ec0ff */
[----:B------:R-:W-:-:S06]  /*17c50*/  FADD.FTZ R182, R182, R57 ;  /* 0x00000039b6b67221 */ /* 0x000fcc0000010000 */
[----:B------:R-:W-:Y:S01]  /*17c60*/  MUFU.EX2 R188, R224 ;  /* 0x000000e000bc7308 */ /* 0x000fe20000000800 */
[----:B-1----:R-:W-:-:S07]  /*17c70*/  F2FP.PACK_AB R58, R41, R195 ;  /* 0x000000c3293a723e */ /* 0x002fce00000000ff */
[----:B------:R-:W1:Y:S01]  /*17c80*/  MUFU.EX2 R187, R171 ;  /* 0x000000ab00bb7308 */ /* 0x000e620000000800 */
[----:B------:R-:W-:Y:S01]  /*17c90*/  @!P3 PRMT R66, R14, 0x5410, RZ ;  /* 0x000054100e42b816 */ /* 0x000fe200000000ff */
[----:B------:R-:W-:Y:S01]  /*17ca0*/  @!P4 HADD2 R11, -R58.H0_H0, -RZ.H0_H0 ;  /* 0xa00000ff3a0bc230 */ /* 0x000fe20000000900 */
[----:B------:R-:W-:Y:S02]  /*17cb0*/  PRMT R57, R58, 0x7632, R57 ;  /* 0x000076323a397816 */ /* 0x000fe40000000039 */
[C---:B------:R-:W-:Y:S02]  /*17cc0*/  ISETP.GE.U32.AND P3, PT, R251.reuse, R12, PT ;  /* 0x0000000cfb00720c */ /* 0x040fe40003f66070 */
[----:B------:R-:W-:Y:S02]  /*17cd0*/  ISETP.GE.U32.AND P2, PT, R251, R0, PT ;  /* 0x00000000fb00720c */ /* 0x000fe40003f46070 */
[----:B------:R-:W-:Y:S02]  /*17ce0*/  SHF.R.U32.HI R12, RZ, 0x18, R56 ;  /* 0x00000018ff0c7819 */ /* 0x000fe40000011638 */
[----:B------:R-:W-:-:S02]  /*17cf0*/  SHF.R.U32.HI R14, RZ, 0x18, R61 ;  /* 0x00000018ff0e7819 */ /* 0x000fc4000001163d */
[----:B------:R-:W-:Y:S01]  /*17d00*/  PRMT R170, R58, 0x5410, R57 ;  /* 0x000054103aaa7816 */ /* 0x000fe20000000039 */
[----:B----4-:R-:W-:Y:S04]  /*17d10*/  STG.E.U16 [R236.64+-0xfe], R51 ;  /* 0xffff0233ec007986 */ /* 0x010fe8000c101524 */
[----:B------:R4:W-:Y:S04]  /*17d20*/  STG.E.U16 [R242.64+-0x100], R213 ;  /* 0xffff00d5f2007986 */ /* 0x0009e8000c101524 */
[----:B------:R1:W-:Y:S04]  /*17d30*/  STG.E.U16 [R242.64+-0xfe], R214 ;  /* 0xffff02d6f2007986 */ /* 0x0003e8000c101524 */
[----:B----4-:R-:W4:Y:S04]  /*17d40*/  LDL.LU R213, [R1+0x2f8] ;  /* 0x0002f80001d57983 */ /* 0x010f280000300800 */
[----:B-1----:R-:W4:Y:S04]  /*17d50*/  LDL.LU R214, [R1+0x2f4] ;  /* 0x0002f40001d67983 */ /* 0x002f280000300800 */
[----:B------:R-:W4:Y:S04]  /*17d60*/  LDL.LU R50, [R1+0x9c] ;  /* 0x00009c0001327983 */ /* 0x000f280000300800 */
[----:B------:R-:W4:Y:S01]  /*17d70*/  LDL.LU R51, [R1+0x94] ;  /* 0x0000940001337983 */ /* 0x000f220000300800 */
[----:B------:R-:W-:-:S02]  /*17d80*/  SHF.R.U32.HI R61, RZ, 0x10, R61 ;  /* 0x00000010ff3d7819 */ /* 0x000fc4000001163d */
[----:B------:R-:W-:Y:S01]  /*17d90*/  @!P4 PRMT R58, R11, 0x5410, RZ ;  /* 0x000054100b3ac816 */ /* 0x000fe200000000ff */
[----:B---3--:R-:W-:Y:S01]  /*17da0*/  STG.E.U16 [R240.64+-0x100], R43 ;  /* 0xffff002bf0007986 */ /* 0x008fe2000c101524 */
[----:B------:R-:W-:-:S03]  /*17db0*/  ISETP.GE.U32.AND P4, PT, R251, R12, PT ;  /* 0x0000000cfb00720c */ /* 0x000fc60003f86070 */
[----:B------:R-:W-:Y:S04]  /*17dc0*/  STG.E.U16 [R240.64+-0xfe], R42 ;  /* 0xffff022af0007986 */ /* 0x000fe8000c101524 */
[----:B--2---:R-:W-:Y:S04]  /*17dd0*/  STG.E.U16 [R238.64+-0x100], R39 ;  /* 0xffff0027ee007986 */ /* 0x004fe8000c101524 */
[----:B------:R-:W-:Y:S01]  /*17de0*/  STG.E.U16 [R238.64+-0xfe], R38 ;  /* 0xffff0226ee007986 */ /* 0x000fe2000c101524 */
[----:B------:R-:W-:-:S03]  /*17df0*/  LOP3.LUT R61, R61, 0xff, RZ, 0xc0, !PT ;  /* 0x000000ff3d3d7812 */ /* 0x000fc600078ec0ff */
[----:B------:R1:W-:Y:S01]  /*17e00*/  STG.E.U16 [R236.64+-0xf0], R169 ;  /* 0xffff10a9ec007986 */ /* 0x0003e2000c101524 */
[----:B------:R-:W-:Y:S01]  /*17e10*/  FADD.FTZ R183, R183, R62 ;  /* 0x0000003eb7b77221 */ /* 0x000fe20000010000 */
[----:B------:R-:W-:Y:S02]  /*17e20*/  F2FP.PACK_AB R0, R40, R186 ;  /* 0x000000ba2800723e */ /* 0x000fe400000000ff */
[----:B------:R-:W-:Y:S01]  /*17e30*/  F2FP.PACK_AB R62, R187, R188 ;  /* 0x000000bcbb3e723e */ /* 0x000fe200000000ff */
[----:B------:R-:W-:Y:S01]  /*17e40*/  MUFU.EX2 R192, R192 ;  /* 0x000000c000c07308 */ /* 0x000fe20000000800 */
[----:B------:R-:W-:Y:S02]  /*17e50*/  ISETP.GE.U32.AND P6, PT, R251, R61, PT ;  /* 0x0000003dfb00720c */ /* 0x000fe40003fc6070 */
[----:B------:R-:W-:Y:S01]  /*17e60*/  SHF.R.U32.HI R11, RZ, 0x10, R56 ;  /* 0x00000010ff0b7819 */ /* 0x000fe20000011638 */
[----:B------:R-:W-:Y:S01]  /*17e70*/  @!P2 HADD2 R10, -R0.H0_H0, -RZ.H0_H0 ;  /* 0xa00000ff000aa230 */ /* 0x000fe20000000900 */
[----:B------:R-:W-:-:S03]  /*17e80*/  PRMT R61, R62, 0x7632, R61 ;  /* 0x000076323e3d7816 */ /* 0x000fc6000000003d */
[----:B------:R-:W2:Y:S01]  /*17e90*/  MUFU.EX2 R191, R191 ;  /* 0x000000bf00bf7308 */ /* 0x000ea20000000800 */
[----:B------:R-:W-:Y:S01]  /*17ea0*/  LOP3.LUT R11, R11, 0xff, RZ, 0xc0, !PT ;  /* 0x000000ff0b0b7812 */ /* 0x000fe200078ec0ff */
[----:B------:R-:W-:Y:S01]  /*17eb0*/  @!P4 HADD2 R4, -R61.H0_H0, -RZ.H0_H0 ;  /* 0xa00000ff3d04c230 */ /* 0x000fe20000000900 */
[----:B-1----:R-:W3:Y:S01]  /*17ec0*/  LDL.LU R169, [R1+0x2f0] ;  /* 0x0002f00001a97983 */ /* 0x002ee20000300800 */
[----:B------:R-:W-:Y:S02]  /*17ed0*/  @P2 PRMT R56, R0, 0x7610, R56 ;  /* 0x0000761000382816 */ /* 0x000fe40000000038 */
[----:B------:R-:W-:Y:S02]  /*17ee0*/  @!P2 PRMT R56, R10, 0x5410, RZ ;  /* 0x000054100a38a816 */ /* 0x000fe400000000ff */
[----:B------:R-:W-:Y:S01]  /*17ef0*/  ISETP.GE.U32.AND P2, PT, R251, R11, PT ;  /* 0x0000000bfb00720c */ /* 0x000fe20003f46070 */
[----:B------:R-:W-:Y:S01]  /*17f00*/  USHF.L.U32 UR7, UR5, 0x2, URZ ;  /* 0x0000000205077899 */ /* 0x000fe2000800063f */
[----:B------:R-:W-:Y:S01]  /*17f10*/  PRMT R171, R62, 0x5410, R61 ;  /* 0x000054103eab7816 */ /* 0x000fe2000000003d */
[----:B------:R-:W-:Y:S01]  /*17f20*/  FADD.FTZ R70, R53, R70 ;  /* 0x0000004635467221 */ /* 0x000fe20000010000 */
[----:B------:R-:W-:Y:S01]  /*17f30*/  @!P4 PRMT R61, R4, 0x5410, RZ ;  /* 0x00005410043dc816 */ /* 0x000fe200000000ff */
[----:B------:R-:W-:Y:S01]  /*17f40*/  IMAD.U32 R4, RZ, RZ, UR29 ;  /* 0x0000001dff047e24 */ /* 0x000fe2000f8e00ff */
[----:B------:R-:W-:Y:S01]  /*17f50*/  ISETP.GE.U32.AND P5, PT, R251, R14, PT ;  /* 0x0000000efb00720c */ /* 0x000fe20003fa6070 */
[----:B------:R-:W-:Y:S01]  /*17f60*/  FADD.FTZ R185, R49, R70 ;  /* 0x0000004631b97221 */ /* 0x000fe20000010000 */
[----:B--2---:R-:W-:-:S02]  /*17f70*/  F2FP.PACK_AB R70, R191, R192 ;  /* 0x000000c0bf46723e */ /* 0x004fc400000000ff */
[----:B------:R-:W-:Y:S02]  /*17f80*/  LOP3.LUT R4, R233, UR7, R4, 0x96, !PT ;  /* 0x00000007e9047c12 */ /* 0x000fe4000f8e9604 */
[----:B------:R-:W-:Y:S01]  /*17f90*/  PRMT R69, R70, 0x7632, R69 ;  /* 0x0000763246457816 */ /* 0x000fe20000000045 */
[----:B------:R-:W-:Y:S02]  /*17fa0*/  @!P2 HADD2 R5, -R62.H0_H0, -RZ.H0_H0 ;  /* 0xa00000ff3e05a230 */ /* 0x000fe40000000900 */
[----:B------:R-:W-:Y:S01]  /*17fb0*/  IMAD.WIDE.U32 R10, R4, -0x326172a9, RZ ;  /* 0xcd9e8d57040a7825 */ /* 0x000fe200078e00ff */
[----:B------:R-:W-:Y:S01]  /*17fc0*/  LOP3.LUT R4, R235, UR19, R232, 0x96, !PT ;  /* 0x00000013eb047c12 */ /* 0x000fe2000f8e96e8 */
[----:B------:R-:W-:Y:S01]  /*17fd0*/  @!P6 HADD2 R7, -R70.H0_H0, -RZ.H0_H0 ;  /* 0xa00000ff4607e230 */ /* 0x000fe20000000900 */
[----:B------:R-:W-:Y:S01]  /*17fe0*/  @!P2 PRMT R62, R5, 0x5410, RZ ;  /* 0x00005410053ea816 */ /* 0x000fe200000000ff */
[----:B------:R-:W-:Y:S01]  /*17ff0*/  @!P5 HADD2 R6, -R69.H0_H0, -RZ.H0_H0 ;  /* 0xa00000ff4506d230 */ /* 0x000fe20000000900 */
[----:B------:R-:W-:Y:S01]  /*18000*/  LOP3.LUT R5, R11, UR20, R166, 0x96, !PT ;  /* 0x000000140b057c12 */ /* 0x000fe2000f8e96a6 */
[----:B------:R-:W-:Y:S01]  /*18010*/  IMAD.WIDE.U32 R38, R4, -0x326172a9, RZ ;  /* 0xcd9e8d5704267825 */ /* 0x000fe200078e00ff */
[----:B------:R-:W-:-:S02]  /*18020*/  PRMT R224, R70, 0x5410, R69 ;  /* 0x0000541046e07816 */ /* 0x000fc40000000045 */
[----:B------:R-:W-:Y:S02]  /*18030*/  @!P6 PRMT R70, R7, 0x5410, RZ ;  /* 0x000054100746e816 */ /* 0x000fe400000000ff */
[----:B------:R-:W-:Y:S01]  /*18040*/  @!P5 PRMT R69, R6, 0x5410, RZ ;  /* 0x000054100645d816 */ /* 0x000fe200000000ff */
[----:B------:R-:W-:Y:S01]  /*18050*/  IMAD.WIDE.U32 R6, R5, -0x2daee0ad, RZ ;  /* 0xd2511f5305067825 */ /* 0x000fe200078e00ff */
[----:B------:R-:W-:Y:S02]  /*18060*/  LOP3.LUT R5, R39, UR18, R10, 0x96, !PT ;  /* 0x0000001227057c12 */ /* 0x000fe4000f8e960a */
[----:B------:R-:W-:Y:S02]  /*18070*/  ISETP.GE.U32.AND P1, PT, R251, R13, PT ;  /* 0x0000000dfb00720c */ /* 0x000fe40003f26070 */
[----:B------:R-:W-:Y:S01]  /*18080*/  LOP3.LUT R4, R7, UR17, R234, 0x96, !PT ;  /* 0x0000001107047c12 */ /* 0x000fe2000f8e96ea */
[----:B------:R-:W-:-:S04]  /*18090*/  IMAD.WIDE.U32 R14, R5, -0x2daee0ad, RZ ;  /* 0xd2511f53050e7825 */ /* 0x000fc800078e00ff */
[----:B------:R-:W-:Y:S01]  /*180a0*/  IMAD.WIDE.U32 R12, R4, -0x326172a9, RZ ;  /* 0xcd9e8d57040c7825 */ /* 0x000fe200078e00ff */
[----:B------:R-:W-:Y:S01]  /*180b0*/  LOP3.LUT R4, R15, UR15, R6, 0x96, !PT ;  /* 0x0000000f0f047c12 */ /* 0x000fe2000f8e9606 */
[----:B------:R-:W-:-:S04]  /*180c0*/  @!P3 HADD2 R8, -R57.H0_H0, -RZ.H0_H0 ;  /* 0xa00000ff3908b230 */ /* 0x000fc80000000900 */
[----:B------:R-:W-:Y:S01]  /*180d0*/  IMAD.WIDE.U32 R6, R4, -0x326172a9, RZ ;  /* 0xcd9e8d5704067825 */ /* 0x000fe200078e00ff */
[----:B------:R-:W-:Y:S01]  /*180e0*/  @!P1 HADD2 R9, -R0.H1_H1, -RZ.H0_H0 ;  /* 0xa00000ff00099230 */ /* 0x000fe20000000d00 */
[----:B------:R-:W-:-:S03]  /*180f0*/  LOP3.LUT R5, R13, UR16, R38, 0x96, !PT ;  /* 0x000000100d057c12 */ /* 0x000fc6000f8e9626 */
[----:B------:R-:W-:Y:S02]  /*18100*/  LOP3.LUT R4, R7, UR14, R12, 0x96, !PT ;  /* 0x0000000e07047c12 */ /* 0x000fe4000f8e960c */
[----:B------:R-:W-:Y:S02]  /*18110*/  @P1 PRMT R55, R0, 0x7632, R55 ;  /* 0x0000763200371816 */ /* 0x000fe40000000037 */
[----:B------:R-:W-:Y:S01]  /*18120*/  @!P1 PRMT R55, R9, 0x5410, RZ ;  /* 0x0000541009379816 */ /* 0x000fe200000000ff */
[----:B------:R-:W-:Y:S01]  /*18130*/  IMAD.WIDE.U32 R42, R4, -0x2daee0ad, RZ ;  /* 0xd2511f53042a7825 */ /* 0x000fe200078e00ff */
[----:B------:R-:W-:-:S03]  /*18140*/  @!P3 PRMT R57, R8, 0x5410, RZ ;  /* 0x000054100839b816 */ /* 0x000fc600000000ff */
[----:B------:R-:W-:-:S05]  /*18150*/  IMAD.WIDE.U32 R8, R5, -0x2daee0ad, RZ ;  /* 0xd2511f5305087825 */ /* 0x000fca00078e00ff */
[----:B------:R-:W-:Y:S02]  /*18160*/  LOP3.LUT R5, R9, UR13, R14, 0x96, !PT ;  /* 0x0000000d09057c12 */ /* 0x000fe4000f8e960e */
[----:B------:R-:W-:-:S03]  /*18170*/  LOP3.LUT R4, R43, UR11, R8, 0x96, !PT ;  /* 0x0000000b2b047c12 */ /* 0x000fc6000f8e9608 */
[----:B------:R-:W-:-:S04]  /*18180*/  IMAD.WIDE.U32 R8, R5, -0x326172a9, RZ ;  /* 0xcd9e8d5705087825 */ /* 0x000fc800078e00ff */
[----:B------:R-:W-:Y:S01]  /*18190*/  IMAD.WIDE.U32 R12, R4, -0x326172a9, RZ ;  /* 0xcd9e8d57040c7825 */ /* 0x000fe200078e00ff */
[----:B------:R-:W-:-:S04]  /*181a0*/  LOP3.LUT R235, R9, UR12, R6, 0x96, !PT ;  /* 0x0000000c09eb7c12 */ /* 0x000fc8000f8e9606 */
[----:B------:R-:W-:Y:S02]  /*181b0*/  LOP3.LUT R7, R13, UR31, R8, 0x96, !PT ;  /* 0x0000001f0d077c12 */ /* 0x000fe4000f8e9608 */
[C---:B------:R-:W-:Y:S02]  /*181c0*/  LOP3.LUT R8, R12.reuse, 0xffff, RZ, 0xc0, !PT ;  /* 0x0000ffff0c087812 */ /* 0x040fe400078ec0ff */
[----:B------:R-:W-:Y:S02]  /*181d0*/  SHF.R.U32.HI R4, RZ, 0x10, R12 ;  /* 0x00000010ff047819 */ /* 0x000fe4000001160c */
[----:B------:R-:W-:Y:S02]  /*181e0*/  LOP3.LUT R6, R12, 0xff, RZ, 0xc0, !PT ;  /* 0x000000ff0c067812 */ /* 0x000fe400078ec0ff */
[----:B------:R-:W-:Y:S02]  /*181f0*/  SHF.R.U32.HI R8, RZ, 0x8, R8 ;  /* 0x00000008ff087819 */ /* 0x000fe40000011608 */
[----:B------:R-:W-:-:S02]  /*18200*/  SHF.R.U32.HI R5, RZ, 0x18, R12 ;  /* 0x00000018ff057819 */ /* 0x000fc4000001160c */
[----:B------:R-:W-:Y:S02]  /*18210*/  LOP3.LUT R4, R4, 0xff, RZ, 0xc0, !PT ;  /* 0x000000ff04047812 */ /* 0x000fe400078ec0ff */
[----:B------:R-:W-:Y:S02]  /*18220*/  PRMT R6, R6, 0x5410, R8 ;  /* 0x0000541006067816 */ /* 0x000fe40000000008 */
[C---:B------:R-:W-:Y:S02]  /*18230*/  LOP3.LUT R8, R7.reuse, 0xffff, RZ, 0xc0, !PT ;  /* 0x0000ffff07087812 */ /* 0x040fe400078ec0ff */
[----:B------:R-:W-:Y:S02]  /*18240*/  PRMT R4, R4, 0x5410, R5 ;  /* 0x0000541004047816 */ /* 0x000fe40000000005 */
[----:B------:R-:W-:Y:S02]  /*18250*/  SHF.R.U32.HI R8, RZ, 0x8, R8 ;  /* 0x00000008ff087819 */ /* 0x000fe40000011608 */
[----:B------:R-:W-:-:S04]  /*18260*/  LOP3.LUT R5, R7, 0xff, RZ, 0xc0, !PT ;  /* 0x000000ff07057812 */ /* 0x000fc800078ec0ff */
[----:B------:R-:W-:Y:S02]  /*18270*/  PRMT R5, R5, 0x5410, R8 ;  /* 0x0000541005057816 */ /* 0x000fe40000000008 */
[----:B------:R-:W-:Y:S02]  /*18280*/  SHF.R.U32.HI R8, RZ, 0x10, R7 ;  /* 0x00000010ff087819 */ /* 0x000fe40000011607 */
[----:B------:R-:W-:Y:S02]  /*18290*/  PRMT R251, R251, 0x7054, R251 ;  /* 0x00007054fbfb7816 */ /* 0x000fe400000000fb */
[----:B------:R-:W-:Y:S02]  /*182a0*/  SHF.R.U32.HI R7, RZ, 0x18, R7 ;  /* 0x00000018ff077819 */ /* 0x000fe40000011607 */
[----:B------:R-:W-:Y:S01]  /*182b0*/  LOP3.LUT R8, R8, 0xff, RZ, 0xc0, !PT ;  /* 0x000000ff08087812 */ /* 0x000fe200078ec0ff */
[----:B------:R-:W-:-:S03]  /*182c0*/  HSET2.LE.AND R4, R4, R251, PT ;  /* 0x000000fb04047233 */ /* 0x000fc60003803000 */
[----:B------:R-:W-:Y:S01]  /*182d0*/  PRMT R7, R8, 0x5410, R7 ;  /* 0x0000541008077816 */ /* 0x000fe20000000007 */
[----:B------:R-:W-:-:S04]  /*182e0*/  HSET2.LE.AND R8, R5, R251, PT ;  /* 0x000000fb05087233 */ /* 0x000fc80003803000 */
[----:B------:R-:W-:Y:S01]  /*182f0*/  HSET2.LE.AND R5, R7, R251, PT ;  /* 0x000000fb07057233 */ /* 0x000fe20003803000 */
[----:B----4-:R-:W-:Y:S02]  /*18300*/  LOP3.LUT R7, R4, R51, RZ, 0xc0, !PT ;  /* 0x0000003304077212 */ /* 0x010fe400078ec0ff */
[----:B------:R-:W-:Y:S02]  /*18310*/  LOP3.LUT R4, R8, R214, RZ, 0xc0, !PT ;  /* 0x000000d608047212 */ /* 0x000fe400078ec0ff */
[----:B------:R-:W2:Y:S01]  /*18320*/  LDL.LU R214, [R1+0x2ec] ;  /* 0x0002ec0001d67983 */ /* 0x000ea20000300800 */
[----:B------:R-:W-:-:S03]  /*18330*/  LOP3.LUT R5, R5, R213, RZ, 0xc0, !PT ;  /* 0x000000d505057212 */ /* 0x000fc600078ec0ff */
[----:B------:R-:W4:Y:S01]  /*18340*/  LDL.LU R213, [R1+0x2e8] ;  /* 0x0002e80001d57983 */ /* 0x000f220000300800 */
[----:B------:R-:W-:-:S04]  /*18350*/  FADD.FTZ R184, R52, R184 ;  /* 0x000000b834b87221 */ /* 0x000fc80000010000 */
[----:B------:R-:W-:Y:S02]  /*18360*/  FADD.FTZ R184, R48, R184 ;  /* 0x000000b830b87221 */ /* 0x000fe40000010000 */
[----:B------:R-:W-:Y:S01]  /*18370*/  IMAD.WIDE.U32 R48, R230, -0x326172a9, RZ ;  /* 0xcd9e8d57e6307825 */ /* 0x000fe200078e00ff */
[----:B------:R-:W-:-:S05]  /*18380*/  HSET2.LE.AND R6, R6, R251, PT ;  /* 0x000000fb06067233 */ /* 0x000fca0003803000 */
[----:B------:R-:W-:Y:S02]  /*18390*/  LOP3.LUT R6, R6, R50, RZ, 0xc0, !PT ;  /* 0x0000003206067212 */ /* 0x000fe400078ec0ff */
[----:B------:R-:W-:Y:S02]  /*183a0*/  LOP3.LUT R9, R11, UR20, R48, 0x96, !PT ;  /* 0x000000140b097c12 */ /* 0x000fe4000f8e9630 */
[----:B---3--:R-:W-:-:S05]  /*183b0*/  LOP3.LUT R8, R49, R169, RZ, 0x3c, !PT ;  /* 0x000000a931087212 */ /* 0x008fca00078e3cff */
[----:B------:R-:W-:-:S05]  /*183c0*/  IMAD.WIDE.U32 R52, R8, -0x2daee0ad, RZ ;  /* 0xd2511f5308347825 */ /* 0x000fca00078e00ff */
[----:B------:R-:W-:-:S05]  /*183d0*/  LOP3.LUT R8, R53, UR19, R232, 0x96, !PT ;  /* 0x0000001335087c12 */ /* 0x000fca000f8e96e8 */
        /* <DEDUP_REMOVED lines=10> */
[----:B------:R-:W-:Y:S02]  /*18480*/  IMAD.MOV.U32 R232, RZ, RZ, R45 ;  /* 0x000000ffffe87224 */ /* 0x000fe400078e002d */
[----:B------:R-:W-:Y:S02]  /*18490*/  IMAD.MOV.U32 R15, RZ, RZ, R44 ;  /* 0x000000ffff0f7224 */ /* 0x000fe400078e002c */
[----:B------:R-:W-:-:S04]  /*184a0*/  IMAD.WIDE.U32 R10, R8, -0x2daee0ad, RZ ;  /* 0xd2511f53080a7825 */ /* 0x000fc800078e00ff */
[----:B------:R-:W-:-:S05]  /*184b0*/  IMAD.WIDE.U32 R44, R9, -0x2daee0ad, RZ ;  /* 0xd2511f53092c7825 */ /* 0x000fca00078e00ff */
[----:B------:R-:W-:-:S05]  /*184c0*/  LOP3.LUT R9, R45, UR11, R10, 0x96, !PT ;  /* 0x0000000b2d097c12 */ /* 0x000fca000f8e960a */
[----:B------:R-:W-:-:S05]  /*184d0*/  IMAD.WIDE.U32 R12, R9, -0x326172a9, RZ ;  /* 0xcd9e8d57090c7825 */ /* 0x000fca00078e00ff */
[C---:B------:R-:W-:Y:S02]  /*184e0*/  LOP3.LUT R10, R12.reuse, 0xffff, RZ, 0xc0, !PT ;  /* 0x0000ffff0c0a7812 */ /* 0x040fe400078ec0ff */
[----:B------:R-:W-:Y:S02]  /*184f0*/  LOP3.LUT R9, R12, 0xff, RZ, 0xc0, !PT ;  /* 0x000000ff0c097812 */ /* 0x000fe400078ec0ff */
[----:B------:R-:W-:-:S04]  /*18500*/  SHF.R.U32.HI R10, RZ, 0x8, R10 ;  /* 0x00000008ff0a7819 */ /* 0x000fc8000001160a */
[----:B------:R-:W-:Y:S02]  /*18510*/  PRMT R9, R9, 0x5410, R10 ;  /* 0x0000541009097816 */ /* 0x000fe4000000000a */
[----:B------:R-:W-:-:S03]  /*18520*/  LOP3.LUT R8, R11, UR13, R14, 0x96, !PT ;  /* 0x0000000d0b087c12 */ /* 0x000fc6000f8e960e */
[----:B------:R-:W-:-:S05]  /*18530*/  HSET2.LE.AND R9, R9, R251, PT ;  /* 0x000000fb09097233 */ /* 0x000fca0003803000 */
[----:B------:R-:W-:Y:S01]  /*18540*/  LOP3.LUT R10, R9, R180, RZ, 0xc0, !PT ;  /* 0x000000b4090a7212 */ /* 0x000fe200078ec0ff */
[----:B------:R-:W-:Y:S01]  /*18550*/  IMAD.WIDE.U32 R180, R8, -0x326172a9, RZ ;  /* 0xcd9e8d5708b47825 */ /* 0x000fe200078e00ff */
[--C-:B------:R-:W-:Y:S02]  /*18560*/  SHF.R.U32.HI R8, RZ, 0x10, R12.reuse ;  /* 0x00000010ff087819 */ /* 0x100fe4000001160c */
[----:B------:R-:W-:Y:S02]  /*18570*/  SHF.R.U32.HI R11, RZ, 0x18, R12 ;  /* 0x00000018ff0b7819 */ /* 0x000fe4000001160c */
[----:B------:R-:W-:-:S04]  /*18580*/  LOP3.LUT R8, R8, 0xff, RZ, 0xc0, !PT ;  /* 0x000000ff08087812 */ /* 0x000fc800078ec0ff */
[----:B------:R-:W-:Y:S02]  /*18590*/  PRMT R8, R8, 0x5410, R11 ;  /* 0x0000541008087816 */ /* 0x000fe4000000000b */
[----:B------:R-:W-:-:S03]  /*185a0*/  LOP3.LUT R9, R13, UR31, R180, 0x96, !PT ;  /* 0x0000001f0d097c12 */ /* 0x000fc6000f8e96b4 */
[----:B------:R-:W-:Y:S01]  /*185b0*/  HSET2.LE.AND R8, R8, R251, PT ;  /* 0x000000fb08087233 */ /* 0x000fe20003803000 */
[----:B------:R-:W-:-:S04]  /*185c0*/  LOP3.LUT R12, R9, 0xffff, RZ, 0xc0, !PT ;  /* 0x0000ffff090c7812 */ /* 0x000fc800078ec0ff */
[----:B------:R-:W-:Y:S02]  /*185d0*/  LOP3.LUT R11, R8, R15, RZ, 0xc0, !PT ;  /* 0x0000000f080b7212 */ /* 0x000fe400078ec0ff */
[----:B------:R-:W-:Y:S02]  /*185e0*/  SHF.R.U32.HI R12, RZ, 0x8, R12 ;  /* 0x00000008ff0c7819 */ /* 0x000fe4000001160c */
[----:B------:R-:W-:-:S04]  /*185f0*/  LOP3.LUT R8, R9, 0xff, RZ, 0xc0, !PT ;  /* 0x000000ff09087812 */ /* 0x000fc800078ec0ff */
[----:B------:R-:W-:Y:S02]  /*18600*/  PRMT R8, R8, 0x5410, R12 ;  /* 0x0000541008087816 */ /* 0x000fe4000000000c */
[--C-:B------:R-:W-:Y:S02]  /*18610*/  SHF.R.U32.HI R12, RZ, 0x10, R9.reuse ;  /* 0x00000010ff0c7819 */ /* 0x100fe40000011609 */
[----:B------:R-:W-:Y:S02]  /*18620*/  SHF.R.U32.HI R9, RZ, 0x18, R9 ;  /* 0x00000018ff097819 */ /* 0x000fe40000011609 */
[----:B------:R-:W-:-:S04]  /*18630*/  LOP3.LUT R12, R12, 0xff, RZ, 0xc0, !PT ;  /* 0x000000ff0c0c7812 */ /* 0x000fc800078ec0ff */
[----:B------:R-:W-:Y:S01]  /*18640*/  PRMT R9, R12, 0x5410, R9 ;  /* 0x000054100c097816 */ /* 0x000fe20000000009 */
[----:B------:R-:W-:-:S04]  /*18650*/  HSET2.LE.AND R8, R8, R251, PT ;  /* 0x000000fb08087233 */ /* 0x000fc80003803000 */
[----:B------:R-:W-:Y:S01]  /*18660*/  HSET2.LE.AND R9, R9, R251, PT ;  /* 0x000000fb09097233 */ /* 0x000fe20003803000 */
[----:B------:R-:W-:-:S04]  /*18670*/  LOP3.LUT R8, R8, R232, RZ, 0xc0, !PT ;  /* 0x000000e808087212 */ /* 0x000fc800078ec0ff */
[----:B------:R-:W-:Y:S01]  /*18680*/  LOP3.LUT R9, R9, R29, RZ, 0xc0, !PT ;  /* 0x0000001d09097212 */ /* 0x000fe200078ec0ff */
[----:B--2---:R-:W1:Y:S02]  /*18690*/  LDSM.16.MT88.4 R12, [R214+0x4000] ;  /* 0x00400000d60c783b */ /* 0x004e640000004200 */
[-C--:B-1----:R-:W-:Y:S08]  /*186a0*/  HMMA.16816.F32 R144, R4, R12.reuse, R144 ;  /* 0x0000000c0490723c */ /* 0x082ff00000001890 */
[C---:B------:R-:W-:Y:S08]  /*186b0*/  HMMA.16816.F32 R132, R8.reuse, R12, R132 ;  /* 0x0000000c0884723c */ /* 0x040ff00000001884 */
[-C--:B------:R-:W-:Y:S08]  /*186c0*/  HMMA.16816.F32 R136, R8, R14.reuse, R136 ;  /* 0x0000000e0888723c */ /* 0x080ff00000001888 */
[C---:B------:R-:W-:Y:S01]  /*186d0*/  HMMA.16816.F32 R152, R4.reuse, R14, R152 ;  /* 0x0000000e0498723c */ /* 0x040fe20000001898 */
[----:B----4-:R-:W1:Y:S07]  /*186e0*/  LDSM.16.MT88.4 R12, [R213+0x4000] ;  /* 0x00400000d50c783b */ /* 0x010e6e0000004200 */
[-C--:B-1----:R-:W-:Y:S08]  /*186f0*/  HMMA.16816.F32 R156, R4, R12.reuse, R156 ;  /* 0x0000000c049c723c */ /* 0x082ff0000000189c */
[C---:B------:R-:W-:Y:S07]  /*18700*/  HMMA.16816.F32 R140, R8.reuse, R12, R140 ;  /* 0x0000000c088c723c */ /* 0x040fee000000188c */
[----:B------:R-:W-:Y:S01]  /*18710*/  IMAD.MOV.U32 R13, RZ, RZ, R181 ;  /* 0x000000ffff0d7224 */ /* 0x000fe200078e00b5 */
[-C--:B------:R-:W-:Y:S07]  /*18720*/  HMMA.16816.F32 R148, R8, R14.reuse, R148 ;  /* 0x0000000e0894723c */ /* 0x080fee0000001894 */
[----:B------:R-:W-:Y:S01]  /*18730*/  IMAD.MOV.U32 R10, RZ, RZ, R178 ;  /* 0x000000ffff0a7224 */ /* 0x000fe200078e00b2 */
[----:B------:R-:W-:Y:S07]  /*18740*/  HMMA.16816.F32 R160, R4, R14, R160 ;  /* 0x0000000e04a0723c */ /* 0x000fee00000018a0 */
[----:B------:R-:W-:-:S05]  /*18750*/  LOP3.LUT R4, R13, UR12, R10, 0x96, !PT ;  /* 0x0000000c0d047c12 */ /* 0x000fca000f8e960a */
[----:B------:R-:W-:-:S05]  /*18760*/  IMAD.WIDE.U32 R8, R4, -0x2daee0ad, RZ ;  /* 0xd2511f5304087825 */ /* 0x000fca00078e00ff */
[----:B------:R-:W-:Y:S02]  /*18770*/  SHF.R.U32.HI R4, RZ, 0x10, R8 ;  /* 0x00000010ff047819 */ /* 0x000fe40000011608 */
[----:B------:R-:W-:Y:S02]  /*18780*/  LOP3.LUT R7, R8, 0xffff, RZ, 0xc0, !PT ;  /* 0x0000ffff08077812 */ /* 0x000fe400078ec0ff */
[----:B------:R-:W-:Y:S02]  /*18790*/  LOP3.LUT R6, R9, UR32, R44, 0x96, !PT ;  /* 0x0000002009067c12 */ /* 0x000fe4000f8e962c */
[----:B------:R-:W-:Y:S02]  /*187a0*/  SHF.R.U32.HI R9, RZ, 0x18, R8 ;  /* 0x00000018ff097819 */ /* 0x000fe40000011608 */
[----:B------:R-:W-:Y:S02]  /*187b0*/  LOP3.LUT R4, R4, 0xff, RZ, 0xc0, !PT ;  /* 0x000000ff04047812 */ /* 0x000fe400078ec0ff */
[----:B------:R-:W-:-:S02]  /*187c0*/  SHF.R.U32.HI R7, RZ, 0x8, R7 ;  /* 0x00000008ff077819 */ /* 0x000fc40000011607 */
[----:B------:R-:W-:Y:S02]  /*187d0*/  LOP3.LUT R5, R8, 0xff, RZ, 0xc0, !PT ;  /* 0x000000ff08057812 */ /* 0x000fe400078ec0ff */
[----:B------:R-:W-:Y:S02]  /*187e0*/  PRMT R4, R4, 0x5410, R9 ;  /* 0x0000541004047816 */ /* 0x000fe40000000009 */
[----:B------:R-:W-:-:S03]  /*187f0*/  PRMT R5, R5, 0x5410, R7 ;  /* 0x0000541005057816 */ /* 0x000fc60000000007 */
[--C-:B------:R-:W-:Y:S01]  /*18800*/  HSET2.LE.AND R4, R4, R251.reuse, PT ;  /* 0x000000fb04047233 */ /* 0x100fe20003803000 */
[----:B------:R-:W-:Y:S01]  /*18810*/  IMAD.MOV.U32 R12, RZ, RZ, R180 ;  /* 0x000000ffff0c7224 */ /* 0x000fe200078e00b4 */
[----:B------:R-:W-:Y:S01]  /*18820*/  HSET2.LE.AND R5, R5, R251, PT ;  /* 0x000000fb05057233 */ /* 0x000fe20003803000 */
[----:B------:R-:W2:Y:S01]  /*18830*/  LDL.LU.64 R180, [R1+0x2e0] ;  /* 0x0002e00001b47983 */ /* 0x000ea20000300a00 */
[----:B------:R-:W-:Y:S01]  /*18840*/  IMAD.MOV.U32 R11, RZ, RZ, R179 ;  /* 0x000000ffff0b7224 */ /* 0x000fe200078e00b3 */
[----:B------:R-:W-:Y:S02]  /*18850*/  LOP3.LUT R15, R4, R21, RZ, 0xc0, !PT ;  /* 0x00000015040f7212 */ /* 0x000fe400078ec0ff */
[----:B------:R-:W3:Y:S01]  /*18860*/  LDL.LU.64 R178, [R1+0x2d8] ;  /* 0x0002d80001b27983 */ /* 0x000ee20000300a00 */
[----:B------:R-:W-:-:S03]  /*18870*/  LOP3.LUT R14, R5, R26, RZ, 0xc0, !PT ;  /* 0x0000001a050e7212 */ /* 0x000fc600078ec0ff */
[----:B------:R-:W4:Y:S04]  /*18880*/  LDL.LU R21, [R1+0x6c] ;  /* 0x00006c0001157983 */ /* 0x000f280000300800 */
[----:B------:R-:W2:Y:S04]  /*18890*/  LDL.LU R26, [R1+0x64] ;  /* 0x00006400011a7983 */ /* 0x000ea80000300800 */
[----:B------:R-:W3:Y:S01]  /*188a0*/  LDL.LU R29, [R1+0x60] ;  /* 0x00006000011d7983 */ /* 0x000ee20000300800 */
[C---:B------:R-:W-:Y:S02]  /*188b0*/  LOP3.LUT R8, R6.reuse, 0xffff, RZ, 0xc0, !PT ;  /* 0x0000ffff06087812 */ /* 0x040fe400078ec0ff */
[----:B------:R-:W-:-:S02]  /*188c0*/  LOP3.LUT R7, R6, 0xff, RZ, 0xc0, !PT ;  /* 0x000000ff06077812 */ /* 0x000fc400078ec0ff */
[----:B------:R-:W-:Y:S02]  /*188d0*/  SHF.R.U32.HI R8, RZ, 0x8, R8 ;  /* 0x00000008ff087819 */ /* 0x000fe40000011608 */
[----:B------:R-:W-:Y:S02]  /*188e0*/  SHF.R.U32.HI R13, RZ, 0x10, R6 ;  /* 0x00000010ff0d7819 */ /* 0x000fe40000011606 */
[----:B------:R-:W-:Y:S02]  /*188f0*/  PRMT R7, R7, 0x5410, R8 ;  /* 0x0000541007077816 */ /* 0x000fe40000000008 */
[----:B------:R-:W-:Y:S01]  /*18900*/  SHF.R.U32.HI R6, RZ, 0x18, R6 ;  /* 0x00000018ff067819 */ /* 0x000fe20000011606 */
[----:B------:R-:W1:Y:S01]  /*18910*/  LDSM.16.MT88.4 R8, [R214+0x4400] ;  /* 0x00440000d608783b */ /* 0x000e620000004200 */
[----:B------:R-:W-:Y:S01]  /*18920*/  LOP3.LUT R13, R13, 0xff, RZ, 0xc0, !PT ;  /* 0x000000ff0d0d7812 */ /* 0x000fe200078ec0ff */
[----:B------:R-:W-:-:S03]  /*18930*/  HSET2.LE.AND R7, R7, R251, PT ;  /* 0x000000fb07077233 */ /* 0x000fc60003803000 */
[----:B------:R-:W-:Y:S02]  /*18940*/  PRMT R13, R13, 0x5410, R6 ;  /* 0x000054100d0d7816 */ /* 0x000fe40000000006 */
[----:B------:R-:W-:Y:S02]  /*18950*/  LOP3.LUT R12, R7, R23, RZ, 0xc0, !PT ;  /* 0x00000017070c7212 */ /* 0x000fe400078ec0ff */
[----:B------:R-:W1:Y:S01]  /*18960*/  LDSM.16.MT88.4 R4, [R213+0x4400] ;  /* 0x00440000d504783b */ /* 0x000e620000004200 */
[----:B------:R-:W-:-:S05]  /*18970*/  HSET2.LE.AND R13, R13, R251, PT ;  /* 0x000000fb0d0d7233 */ /* 0x000fca0003803000 */
[----:B------:R-:W-:Y:S01]  /*18980*/  LOP3.LUT R13, R13, R22, RZ, 0xc0, !PT ;  /* 0x000000160d0d7212 */ /* 0x000fe200078ec0ff */
[----:B------:R-:W-:-:S05]  /*18990*/  IMAD.WIDE.U32 R22, R235, -0x2daee0ad, RZ ;  /* 0xd2511f53eb167825 */ /* 0x000fca00078e00ff */
[----:B------:R-:W-:-:S04]  /*189a0*/  LOP3.LUT R232, R22, 0xffff, RZ, 0xc0, !PT ;  /* 0x0000ffff16e87812 */ /* 0x000fc800078ec0ff */
[----:B------:R-:W-:Y:S01]  /*189b0*/  SHF.R.U32.HI R232, RZ, 0x8, R232 ;  /* 0x00000008ffe87819 */ /* 0x000fe200000116e8 */
[C---:B-1----:R-:W-:Y:S08]  /*189c0*/  HMMA.16816.F32 R132, R12.reuse, R8, R132 ;  /* 0x000000080c84723c */ /* 0x042ff00000001884 */
[C---:B------:R-:W-:Y:S08]  /*189d0*/  HMMA.16816.F32 R136, R12.reuse, R10, R136 ;  /* 0x0000000a0c88723c */ /* 0x040ff00000001888 */
[C---:B------:R-:W-:Y:S08]  /*189e0*/  HMMA.16816.F32 R140, R12.reuse, R4, R140 ;  /* 0x000000040c8c723c */ /* 0x040ff0000000188c */
[----:B------:R-:W-:Y:S07]  /*189f0*/  HMMA.16816.F32 R148, R12, R6, R148 ;  /* 0x000000060c94723c */ /* 0x000fee0000001894 */
[----:B------:R-:W-:-:S02]  /*18a00*/  SHF.R.U32.HI R12, RZ, 0x10, R22 ;  /* 0x00000010ff0c7819 */ /* 0x000fc40000011616 */
[----:B------:R-:W-:Y:S02]  /*18a10*/  LOP3.LUT R15, R23, UR32, R42, 0x96, !PT ;  /* 0x00000020170f7c12 */ /* 0x000fe4000f8e962a */
[----:B------:R-:W-:Y:S02]  /*18a20*/  SHF.R.U32.HI R14, RZ, 0x18, R22 ;  /* 0x00000018ff0e7819 */ /* 0x000fe40000011616 */
[----:B------:R-:W-:Y:S02]  /*18a30*/  LOP3.LUT R12, R12, 0xff, RZ, 0xc0, !PT ;  /* 0x000000ff0c0c7812 */ /* 0x000fe400078ec0ff */
[----:B------:R-:W-:Y:S02]  /*18a40*/  LOP3.LUT R13, R22, 0xff, RZ, 0xc0, !PT ;  /* 0x000000ff160d7812 */ /* 0x000fe400078ec0ff */
[----:B------:R-:W-:Y:S02]  /*18a50*/  LOP3.LUT R235, R15, 0xffff, RZ, 0xc0, !PT ;  /* 0x0000ffff0feb7812 */ /* 0x000fe400078ec0ff */
[----:B------:R-:W-:-:S02]  /*18a60*/  PRMT R12, R12, 0x5410, R14 ;  /* 0x000054100c0c7816 */ /* 0x000fc4000000000e */
[----:B------:R-:W-:Y:S02]  /*18a70*/  PRMT R13, R13, 0x5410, R232 ;  /* 0x000054100d0d7816 */ /* 0x000fe400000000e8 */
[----:B------:R-:W-:Y:S02]  /*18a80*/  SHF.R.U32.HI R14, RZ, 0x10, R15 ;  /* 0x00000010ff0e7819 */ /* 0x000fe4000001160f */
[----:B------:R-:W-:Y:S02]  /*18a90*/  LOP3.LUT R232, R15, 0xff, RZ, 0xc0, !PT ;  /* 0x000000ff0fe87812 */ /* 0x000fe400078ec0ff */
[----:B------:R-:W-:Y:S02]  /*18aa0*/  SHF.R.U32.HI R235, RZ, 0x8, R235 ;  /* 0x00000008ffeb7819 */ /* 0x000fe400000116eb */
[----:B------:R-:W-:Y:S02]  /*18ab0*/  SHF.R.U32.HI R15, RZ, 0x18, R15 ;  /* 0x00000018ff0f7819 */ /* 0x000fe4000001160f */
[----:B------:R-:W-:-:S02]  /*18ac0*/  LOP3.LUT R14, R14, 0xff, RZ, 0xc0, !PT ;  /* 0x000000ff0e0e7812 */ /* 0x000fc400078ec0ff */
[----:B------:R-:W-:Y:S01]  /*18ad0*/  PRMT R232, R232, 0x5410, R235 ;  /* 0x00005410e8e87816 */ /* 0x000fe200000000eb */
[--C-:B------:R-:W-:Y:S01]  /*18ae0*/  HSET2.LE.AND R13, R13, R251.reuse, PT ;  /* 0x000000fb0d0d7233 */ /* 0x100fe20003803000 */
[----:B------:R-:W-:Y:S01]  /*18af0*/  PRMT R15, R14, 0x5410, R15 ;  /* 0x000054100e0f7816 */ /* 0x000fe2000000000f */
[--C-:B------:R-:W-:Y:S02]  /*18b00*/  HSET2.LE.AND R12, R12, R251.reuse, PT ;  /* 0x000000fb0c0c7233 */ /* 0x100fe40003803000 */
[--C-:B------:R-:W-:Y:S01]  /*18b10*/  HSET2.LE.AND R232, R232, R251.reuse, PT ;  /* 0x000000fbe8e87233 */ /* 0x100fe20003803000 */
[----:B----4-:R-:W-:Y:S01]  /*18b20*/  LOP3.LUT R14, R13, R21, RZ, 0xc0, !PT ;  /* 0x000000150d0e7212 */ /* 0x010fe200078ec0ff */
[----:B------:R-:W-:Y:S01]  /*18b30*/  HSET2.LE.AND R13, R15, R251, PT ;  /* 0x000000fb0f0d7233 */ /* 0x000fe20003803000 */
[----:B--2---:R-:W-:Y:S02]  /*18b40*/  LOP3.LUT R15, R12, R26, RZ, 0xc0, !PT ;  /* 0x0000001a0c0f7212 */ /* 0x004fe400078ec0ff */
[----:B---3--:R-:W-:-:S02]  /*18b50*/  LOP3.LUT R12, R232, R29, RZ, 0xc0, !PT ;  /* 0x0000001de80c7212 */ /* 0x008fc400078ec0ff */
[----:B------:R-:W2:Y:S04]  /*18b60*/  LDL.LU R29, [R1+0x44] ;  /* 0x00004400011d7983 */ /* 0x000ea80000300800 */
[----:B------:R-:W3:Y:S01]  /*18b70*/  LDL.LU R26, [R1+0x48] ;  /* 0x00004800011a7983 */ /* 0x000ee20000300800 */
[----:B------:R-:W-:-:S07]  /*18b80*/  LOP3.LUT R13, R13, R20, RZ, 0xc0, !PT ;  /* 0x000000140d0d7212 */ /* 0x000fce00078ec0ff */
[----:B------:R-:W-:Y:S07]  /*18b90*/  HMMA.16816.F32 R156, R12, R4, R156 ;  /* 0x000000040c9c723c */ /* 0x000fee000000189c */
[----:B------:R-:W-:-:S05]  /*18ba0*/  LOP3.LUT R4, R233, UR6, RZ, 0x3c, !PT ;  /* 0x00000006e9047c12 */ /* 0x000fca000f8e3cff */
[----:B------:R-:W-:Y:S01]  /*18bb0*/  IMAD.WIDE.U32 R44, R4, -0x326172a9, RZ ;  /* 0xcd9e8d57042c7825 */ /* 0x000fe200078e00ff */
[C---:B------:R-:W-:Y:S04]  /*18bc0*/  HMMA.16816.F32 R144, R12.reuse, R8, R144 ;  /* 0x000000080c90723c */ /* 0x040fe80000001890 */
[----:B------:R-:W-:Y:S02]  /*18bd0*/  LOP3.LUT R5, R45, UR20, R48, 0x96, !PT ;  /* 0x000000142d057c12 */ /* 0x000fe4000f8e9630 */
[----:B------:R-:W-:Y:S02]  /*18be0*/  LOP3.LUT R4, R51, UR18, R44, 0x96, !PT ;  /* 0x0000001233047c12 */ /* 0x000fe4000f8e962c */
        /* <DEDUP_REMOVED lines=12> */
[----:B------:R-:W-:-:S05]  /*18cb0*/  LOP3.LUT R5, R43, UR11, R8, 0x96, !PT ;  /* 0x0000000b2b057c12 */ /* 0x000fca000f8e9608 */
[----:B------:R-:W-:Y:S01]  /*18cc0*/  IMAD.WIDE.U32 R6, R5, -0x326172a9, RZ ;  /* 0xcd9e8d5705067825 */ /* 0x000fe200078e00ff */
[----:B------:R-:W-:Y:S01]  /*18cd0*/  HMMA.16816.F32 R152, R12, R10, R152 ;  /* 0x0000000a0c98723c */ /* 0x000fe20000001898 */
[----:B------:R-:W1:Y:S02]  /*18ce0*/  LDSM.16.MT88.4 R8, [R214+0x4800] ;  /* 0x00480000d608783b */ /* 0x000e640000004200 */
[----:B------:R-:W-:Y:S01]  /*18cf0*/  IMAD.WIDE.U32 R20, R4, -0x326172a9, RZ ;  /* 0xcd9e8d5704147825 */ /* 0x000fe200078e00ff */
[----:B------:R-:W-:-:S03]  /*18d00*/  LOP3.LUT R5, R6, 0xffff, RZ, 0xc0, !PT ;  /* 0x0000ffff06057812 */ /* 0x000fc600078ec0ff */
[----:B------:R-:W-:Y:S02]  /*18d10*/  LOP3.LUT R14, R6, 0xff, RZ, 0xc0, !PT ;  /* 0x000000ff060e7812 */ /* 0x000fe400078ec0ff */
[----:B------:R-:W-:Y:S02]  /*18d20*/  SHF.R.U32.HI R5, RZ, 0x8, R5 ;  /* 0x00000008ff057819 */ /* 0x000fe40000011605 */
[----:B------:R-:W-:Y:S02]  /*18d30*/  LOP3.LUT R4, R7, UR31, R20, 0x96, !PT ;  /* 0x0000001f07047c12 */ /* 0x000fe4000f8e9614 */
[----:B------:R-:W-:Y:S02]  /*18d40*/  PRMT R14, R14, 0x5410, R5 ;  /* 0x000054100e0e7816 */ /* 0x000fe40000000005 */
[----:B------:R-:W-:Y:S02]  /*18d50*/  LOP3.LUT R5, R4, 0xffff, RZ, 0xc0, !PT ;  /* 0x0000ffff04057812 */ /* 0x000fe400078ec0ff */
[----:B------:R-:W-:-:S02]  /*18d60*/  SHF.R.U32.HI R15, RZ, 0x10, R6 ;  /* 0x00000010ff0f7819 */ /* 0x000fc40000011606 */
[----:B------:R-:W-:Y:S02]  /*18d70*/  SHF.R.U32.HI R13, RZ, 0x10, R4 ;  /* 0x00000010ff0d7819 */ /* 0x000fe40000011604 */
[----:B------:R-:W-:Y:S02]  /*18d80*/  LOP3.LUT R12, R4, 0xff, RZ, 0xc0, !PT ;  /* 0x000000ff040c7812 */ /* 0x000fe400078ec0ff */
[----:B------:R-:W-:Y:S02]  /*18d90*/  SHF.R.U32.HI R6, RZ, 0x18, R6 ;  /* 0x00000018ff067819 */ /* 0x000fe40000011606 */
[----:B------:R-:W-:Y:S02]  /*18da0*/  SHF.R.U32.HI R4, RZ, 0x18, R4 ;  /* 0x00000018ff047819 */ /* 0x000fe40000011604 */
[----:B------:R-:W-:Y:S02]  /*18db0*/  SHF.R.U32.HI R5, RZ, 0x8, R5 ;  /* 0x00000008ff057819 */ /* 0x000fe40000011605 */
[----:B------:R-:W-:-:S02]  /*18dc0*/  LOP3.LUT R15, R15, 0xff, RZ, 0xc0, !PT ;  /* 0x000000ff0f0f7812 */ /* 0x000fc400078ec0ff */
[----:B------:R-:W-:Y:S02]  /*18dd0*/  LOP3.LUT R13, R13, 0xff, RZ, 0xc0, !PT ;  /* 0x000000ff0d0d7812 */ /* 0x000fe400078ec0ff */
[----:B------:R-:W-:Y:S02]  /*18de0*/  PRMT R15, R15, 0x5410, R6 ;  /* 0x000054100f0f7816 */ /* 0x000fe40000000006 */
[----:B------:R-:W-:Y:S02]  /*18df0*/  PRMT R12, R12, 0x5410, R5 ;  /* 0x000054100c0c7816 */ /* 0x000fe40000000005 */
[----:B------:R-:W-:Y:S02]  /*18e00*/  PRMT R13, R13, 0x5410, R4 ;  /* 0x000054100d0d7816 */ /* 0x000fe40000000004 */
[----:B------:R-:W4:Y:S01]  /*18e10*/  LDSM.16.MT88.4 R4, [R213+0x4800] ;  /* 0x00480000d504783b */ /* 0x000f220000004200 */
[--C-:B------:R-:W-:Y:S02]  /*18e20*/  HSET2.LE.AND R14, R14, R251.reuse, PT ;  /* 0x000000fb0e0e7233 */ /* 0x100fe40003803000 */
[----:B------:R-:W-:-:S02]  /*18e30*/  HSET2.LE.AND R15, R15, R251, PT ;  /* 0x000000fb0f0f7233 */ /* 0x000fc40003803000 */
[--C-:B------:R-:W-:Y:S02]  /*18e40*/  HSET2.LE.AND R12, R12, R251.reuse, PT ;  /* 0x000000fb0c0c7233 */ /* 0x100fe40003803000 */
[----:B------:R-:W-:Y:S01]  /*18e50*/  HSET2.LE.AND R13, R13, R251, PT ;  /* 0x000000fb0d0d7233 */ /* 0x000fe20003803000 */
[----:B------:R-:W-:Y:S02]  /*18e60*/  LOP3.LUT R14, R14, R17, RZ, 0xc0, !PT ;  /* 0x000000110e0e7212 */ /* 0x000fe400078ec0ff */
[----:B------:R-:W-:Y:S01]  /*18e70*/  LOP3.LUT R15, R15, R25, RZ, 0xc0, !PT ;  /* 0x000000190f0f7212 */ /* 0x000fe200078ec0ff */
[----:B------:R-:W3:Y:S01]  /*18e80*/  LDL.LU R17, [R1+0x2d0] ;  /* 0x0002d00001117983 */ /* 0x000ee20000300800 */
[----:B------:R-:W-:Y:S02]  /*18e90*/  LOP3.LUT R12, R12, R28, RZ, 0xc0, !PT ;  /* 0x0000001c0c0c7212 */ /* 0x000fe400078ec0ff */
[----:B------:R-:W-:Y:S01]  /*18ea0*/  LOP3.LUT R13, R13, R27, RZ, 0xc0, !PT ;  /* 0x0000001b0d0d7212 */ /* 0x000fe200078ec0ff */
[----:B------:R-:W3:Y:S06]  /*18eb0*/  LDL.LU R25, [R1+0x2cc] ;  /* 0x0002cc0001197983 */ /* 0x000eec0000300800 */
[C---:B-1----:R-:W-:Y:S08]  /*18ec0*/  HMMA.16816.F32 R132, R12.reuse, R8, R132 ;  /* 0x000000080c84723c */ /* 0x042ff00000001884 */
[C---:B------:R-:W-:Y:S08]  /*18ed0*/  HMMA.16816.F32 R136, R12.reuse, R10, R136 ;  /* 0x0000000a0c88723c */ /* 0x040ff00000001888 */
[C---:B----4-:R-:W-:Y:S08]  /*18ee0*/  HMMA.16816.F32 R140, R12.reuse, R4, R140 ;  /* 0x000000040c8c723c */ /* 0x050ff0000000188c */
[----:B------:R-:W-:Y:S07]  /*18ef0*/  HMMA.16816.F32 R148, R12, R6, R148 ;  /* 0x000000060c94723c */ /* 0x000fee0000001894 */
[----:B------:R-:W-:-:S02]  /*18f00*/  LOP3.LUT R12, R45, UR20, R166, 0x96, !PT ;  /* 0x000000142d0c7c12 */ /* 0x000fc4000f8e96a6 */
[----:B------:R-:W-:-:S03]  /*18f10*/  LOP3.LUT R13, R39, UR18, R44, 0x96, !PT ;  /* 0x00000012270d7c12 */ /* 0x000fc6000f8e962c */
[----:B------:R-:W-:-:S05]  /*18f20*/  IMAD.WIDE.U32 R44, R12, -0x2daee0ad, RZ ;  /* 0xd2511f530c2c7825 */ /* 0x000fca00078e00ff */
[----:B------:R-:W-:Y:S01]  /*18f30*/  LOP3.LUT R12, R45, UR17, R234, 0x96, !PT ;  /* 0x000000112d0c7c12 */ /* 0x000fe2000f8e96ea */
[----:B------:R-:W-:Y:S01]  /*18f40*/  IMAD.WIDE.U32 R14, R13, -0x2daee0ad, RZ ;  /* 0xd2511f530d0e7825 */ /* 0x000fe200078e00ff */
[----:B--2---:R1:W-:Y:S03]  /*18f50*/  STG.E.U16 [R236.64+-0xee], R29 ;  /* 0xffff121dec007986 */ /* 0x0043e6000c101524 */
[----:B-1----:R-:W-:Y:S01]  /*18f60*/  IMAD.WIDE.U32 R28, R12, -0x326172a9, RZ ;  /* 0xcd9e8d570c1c7825 */ /* 0x002fe200078e00ff */
[----:B------:R-:W-:-:S04]  /*18f70*/  LOP3.LUT R12, R15, UR15, R44, 0x96, !PT ;  /* 0x0000000f0f0c7c12 */ /* 0x000fc8000f8e962c */
[----:B------:R-:W-:-:S05]  /*18f80*/  LOP3.LUT R13, R29, UR16, R38, 0x96, !PT ;  /* 0x000000101d0d7c12 */ /* 0x000fca000f8e9626 */
[----:B------:R-:W-:-:S05]  /*18f90*/  IMAD.WIDE.U32 R44, R13, -0x2daee0ad, RZ ;  /* 0xd2511f530d2c7825 */ /* 0x000fca00078e00ff */
[----:B------:R-:W-:Y:S01]  /*18fa0*/  LOP3.LUT R13, R45, UR13, R14, 0x96, !PT ;  /* 0x0000000d2d0d7c12 */ /* 0x000fe2000f8e960e */
[----:B------:R-:W-:-:S05]  /*18fb0*/  IMAD.WIDE.U32 R14, R12, -0x326172a9, RZ ;  /* 0xcd9e8d570c0e7825 */ /* 0x000fca00078e00ff */
[----:B------:R-:W-:-:S05]  /*18fc0*/  LOP3.LUT R12, R15, UR14, R28, 0x96, !PT ;  /* 0x0000000e0f0c7c12 */ /* 0x000fca000f8e961c */
[----:B------:R-:W-:Y:S01]  /*18fd0*/  IMAD.WIDE.U32 R28, R12, -0x2daee0ad, RZ ;  /* 0xd2511f530c1c7825 */ /* 0x000fe200078e00ff */
[----:B---3--:R1:W-:Y:S04]  /*18fe0*/  STG.E.U16 [R242.64+-0xf0], R26 ;  /* 0xffff101af2007986 */ /* 0x0083e8000c101524 */
[----:B------:R-:W-:-:S05]  /*18ff0*/  LOP3.LUT R12, R29, UR11, R44, 0x96, !PT ;  /* 0x0000000b1d0c7c12 */ /* 0x000fca000f8e962c */
[----:B------:R-:W-:-:S04]  /*19000*/  IMAD.WIDE.U32 R44, R12, -0x326172a9, RZ ;  /* 0xcd9e8d570c2c7825 */ /* 0x000fc800078e00ff */
[----:B-1----:R-:W-:-:S04]  /*19010*/  IMAD.WIDE.U32 R26, R13, -0x326172a9, RZ ;  /* 0xcd9e8d570d1a7825 */ /* 0x002fc800078e00ff */
[----:B------:R-:W-:Y:S02]  /*19020*/  IMAD.MOV.U32 R12, RZ, RZ, R26 ;  /* 0x000000ffff0c7224 */ /* 0x000fe400078e001a */
[----:B------:R-:W-:Y:S01]  /*19030*/  IMAD.MOV.U32 R13, RZ, RZ, R27 ;  /* 0x000000ffff0d7224 */ /* 0x000fe200078e001b */
[----:B------:R-:W-:Y:S01]  /*19040*/  LOP3.LUT R235, R44, 0xffff, RZ, 0xc0, !PT ;  /* 0x0000ffff2ceb7812 */ /* 0x000fe200078ec0ff */
[----:B------:R-:W2:Y:S01]  /*19050*/  LDL.LU R27, [R1+0x2c8] ;  /* 0x0002c800011b7983 */ /* 0x000ea20000300800 */
[----:B------:R-:W-:Y:S02]  /*19060*/  LOP3.LUT R15, R45, UR31, R12, 0x96, !PT ;  /* 0x0000001f2d0f7c12 */ /* 0x000fe4000f8e960c */
[----:B------:R-:W-:Y:S02]  /*19070*/  SHF.R.U32.HI R12, RZ, 0x10, R44 ;  /* 0x00000010ff0c7819 */ /* 0x000fe4000001162c */
[----:B------:R-:W-:Y:S02]  /*19080*/  LOP3.LUT R232, R13, UR12, R14, 0x96, !PT ;  /* 0x0000000c0de87c12 */ /* 0x000fe4000f8e960e */
[----:B------:R-:W-:-:S02]  /*19090*/  SHF.R.U32.HI R14, RZ, 0x18, R44 ;  /* 0x00000018ff0e7819 */ /* 0x000fc4000001162c */
[----:B------:R-:W-:Y:S02]  /*190a0*/  LOP3.LUT R12, R12, 0xff, RZ, 0xc0, !PT ;  /* 0x000000ff0c0c7812 */ /* 0x000fe400078ec0ff */
[----:B------:R-:W-:Y:S02]  /*190b0*/  LOP3.LUT R13, R44, 0xff, RZ, 0xc0, !PT ;  /* 0x000000ff2c0d7812 */ /* 0x000fe400078ec0ff */
[----:B------:R-:W-:Y:S01]  /*190c0*/  SHF.R.U32.HI R235, RZ, 0x8, R235 ;  /* 0x00000008ffeb7819 */ /* 0x000fe200000116eb */
[----:B------:R-:W3:Y:S01]  /*190d0*/  LDL.LU.64 R44, [R1+0x2c0] ;  /* 0x0002c000012c7983 */ /* 0x000ee20000300a00 */
[----:B------:R-:W-:Y:S02]  /*190e0*/  PRMT R12, R12, 0x5410, R14 ;  /* 0x000054100c0c7816 */ /* 0x000fe4000000000e */
[----:B------:R-:W-:Y:S02]  /*190f0*/  LOP3.LUT R26, R15, 0xffff, RZ, 0xc0, !PT ;  /* 0x0000ffff0f1a7812 */ /* 0x000fe400078ec0ff */
[----:B------:R-:W-:-:S02]  /*19100*/  SHF.R.U32.HI R14, RZ, 0x10, R15 ;  /* 0x00000010ff0e7819 */ /* 0x000fc4000001160f */
[----:B------:R-:W-:Y:S02]  /*19110*/  PRMT R13, R13, 0x5410, R235 ;  /* 0x000054100d0d7816 */ /* 0x000fe400000000eb */
[----:B------:R-:W-:Y:S02]  /*19120*/  SHF.R.U32.HI R26, RZ, 0x8, R26 ;  /* 0x00000008ff1a7819 */ /* 0x000fe4000001161a */
[----:B------:R-:W-:Y:S02]  /*19130*/  LOP3.LUT R235, R15, 0xff, RZ, 0xc0, !PT ;  /* 0x000000ff0feb7812 */ /* 0x000fe400078ec0ff */
[----:B------:R-:W-:Y:S02]  /*19140*/  LOP3.LUT R14, R14, 0xff, RZ, 0xc0, !PT ;  /* 0x000000ff0e0e7812 */ /* 0x000fe400078ec0ff */
[----:B------:R-:W-:Y:S02]  /*19150*/  SHF.R.U32.HI R15, RZ, 0x18, R15 ;  /* 0x00000018ff0f7819 */ /* 0x000fe4000001160f */
[----:B------:R-:W-:-:S02]  /*19160*/  PRMT R235, R235, 0x5410, R26 ;  /* 0x00005410ebeb7816 */ /* 0x000fc4000000001a */
[----:B------:R-:W4:Y:S01]  /*19170*/  LDL.LU R26, [R1+0x2bc] ;  /* 0x0002bc00011a7983 */ /* 0x000f220000300800 */
[----:B------:R-:W-:-:S03]  /*19180*/  PRMT R15, R14, 0x5410, R15 ;  /* 0x000054100e0f7816 */ /* 0x000fc6000000000f */
[----:B------:R-:W2:Y:S01]  /*19190*/  LDL.LU R14, [R1+0x58] ;  /* 0x00005800010e7983 */ /* 0x000ea20000300800 */
[--C-:B------:R-:W-:Y:S02]  /*191a0*/  HSET2.LE.AND R13, R13, R251.reuse, PT ;  /* 0x000000fb0d0d7233 */ /* 0x100fe40003803000 */
[----:B------:R-:W-:-:S03]  /*191b0*/  HSET2.LE.AND R12, R12, R251, PT ;  /* 0x000000fb0c0c7233 */ /* 0x000fc60003803000 */
[----:B--2---:R-:W-:Y:S01]  /*191c0*/  LOP3.LUT R14, R13, R14, RZ, 0xc0, !PT ;  /* 0x0000000e0d0e7212 */ /* 0x004fe200078ec0ff */
[--C-:B------:R-:W-:Y:S02]  /*191d0*/  HSET2.LE.AND R13, R15, R251.reuse, PT ;  /* 0x000000fb0f0d7233 */ /* 0x100fe40003803000 */
[----:B------:R-:W2:Y:S01]  /*191e0*/  LDL.LU R15, [R1+0x54] ;  /* 0x00005400010f7983 */ /* 0x000ea20000300800 */
[----:B------:R-:W-:Y:S01]  /*191f0*/  HSET2.LE.AND R235, R235, R251, PT ;  /* 0x000000fbebeb7233 */ /* 0x000fe20003803000 */
[----:B--2---:R-:W-:Y:S02]  /*19200*/  LOP3.LUT R15, R12, R15, RZ, 0xc0, !PT ;  /* 0x0000000f0c0f7212 */ /* 0x004fe400078ec0ff */
[----:B------:R-:W2:Y:S01]  /*19210*/  LDL.LU R12, [R1+0x50] ;  /* 0x00005000010c7983 */ /* 0x000ea20000300800 */
[----:B----4-:R-:W-:-:S03]  /*19220*/  LOP3.LUT R13, R13, R26, RZ, 0xc0, !PT ;  /* 0x0000001a0d0d7212 */ /* 0x010fc600078ec0ff */
[----:B------:R-:W4:Y:S01]  /*19230*/  LDL.LU R26, [R1+0x2b8] ;  /* 0x0002b800011a7983 */ /* 0x000f220000300800 */
[----:B--2---:R-:W-:-:S07]  /*19240*/  LOP3.LUT R12, R235, R12, RZ, 0xc0, !PT ;  /* 0x0000000ceb0c7212 */ /* 0x004fce00078ec0ff */
[C---:B------:R-:W-:Y:S07]  /*19250*/  HMMA.16816.F32 R156, R12.reuse, R4, R156 ;  /* 0x000000040c9c723c */ /* 0x040fee000000189c */
[----:B------:R-:W-:Y:S01]  /*19260*/  LOP3.LUT R4, R21, UR12, R22, 0x96, !PT ;  /* 0x0000000c15047c12 */ /* 0x000fe2000f8e9616 */
[C---:B------:R-:W-:Y:S01]  /*19270*/  HMMA.16816.F32 R144, R12.reuse, R8, R144 ;  /* 0x000000080c90723c */ /* 0x040fe20000001890 */
[----:B------:R-:W2:Y:S04]  /*19280*/  LDL.LU.64 R22, [R1+0x2b0] ;  /* 0x0002b00001167983 */ /* 0x000ea80000300a00 */
[----:B------:R-:W2:Y:S03]  /*19290*/  LDL.LU R21, [R1+0x2a8] ;  /* 0x0002a80001157983 */ /* 0x000ea60000300800 */
[C---:B------:R-:W-:Y:S01]  /*192a0*/  HMMA.16816.F32 R152, R12.reuse, R10, R152 ;  /* 0x0000000a0c98723c */ /* 0x040fe20000001898 */
[----:B------:R-:W1:Y:S07]  /*192b0*/  LDSM.16.MT88.4 R8, [R214+0x4c00] ;  /* 0x004c0000d608783b */ /* 0x000e6e0000004200 */
[----:B------:R-:W-:Y:S07]  /*192c0*/  HMMA.16816.F32 R160, R12, R6, R160 ;  /* 0x000000060ca0723c */ /* 0x000fee00000018a0 */
[----:B------:R-:W-:-:S05]  /*192d0*/  IMAD.WIDE.U32 R14, R4, -0x2daee0ad, RZ ;  /* 0xd2511f53040e7825 */ /* 0x000fca00078e00ff */
[----:B------:R-:W-:Y:S02]  /*192e0*/  LOP3.LUT R4, R14, 0xffff, RZ, 0xc0, !PT ;  /* 0x0000ffff0e047812 */ /* 0x000fe400078ec0ff */
[----:B------:R-:W-:Y:S02]  /*192f0*/  LOP3.LUT R15, R15, UR32, R42, 0x96, !PT ;  /* 0x000000200f0f7c12 */ /* 0x000fe4000f8e962a */
[----:B------:R-:W3:Y:S02]  /*19300*/  LDL.LU.64 R42, [R1+0x2a0] ;  /* 0x0002a000012a7983 */ /* 0x000ee40000300a00 */
[C---:B------:R-:W-:Y:S02]  /*19310*/  LOP3.LUT R20, R15.reuse, 0xffff, RZ, 0xc0, !PT ;  /* 0x0000ffff0f147812 */ /* 0x040fe400078ec0ff */
[----:B------:R-:W-:Y:S02]  /*19320*/  LOP3.LUT R235, R15, 0xff, RZ, 0xc0, !PT ;  /* 0x000000ff0feb7812 */ /* 0x000fe400078ec0ff */
[----:B------:R-:W-:-:S04]  /*19330*/  SHF.R.U32.HI R20, RZ, 0x8, R20 ;  /* 0x00000008ff147819 */ /* 0x000fc80000011614 */
[----:B------:R-:W-:Y:S02]  /*19340*/  PRMT R235, R235, 0x5410, R20 ;  /* 0x00005410ebeb7816 */ /* 0x000fe40000000014 */
[----:B------:R-:W3:Y:S01]  /*19350*/  LDL.LU R20, [R1+0x298] ;  /* 0x0002980001147983 */ /* 0x000ee20000300800 */
[----:B------:R-:W-:Y:S02]  /*19360*/  SHF.R.U32.HI R4, RZ, 0x8, R4 ;  /* 0x00000008ff047819 */ /* 0x000fe40000011604 */
[----:B------:R-:W-:-:S04]  /*19370*/  LOP3.LUT R13, R14, 0xff, RZ, 0xc0, !PT ;  /* 0x000000ff0e0d7812 */ /* 0x000fc800078ec0ff */
[----:B------:R-:W-:Y:S02]  /*19380*/  PRMT R13, R13, 0x5410, R4 ;  /* 0x000054100d0d7816 */ /* 0x000fe40000000004 */
[----:B------:R-:W4:Y:S01]  /*19390*/  LDSM.16.MT88.4 R4, [R213+0x4c00] ;  /* 0x004c0000d504783b */ /* 0x000f220000004200 */
[--C-:B------:R-:W-:Y:S02]  /*193a0*/  SHF.R.U32.HI R12, RZ, 0x10, R14.reuse ;  /* 0x00000010ff0c7819 */ /* 0x100fe4000001160e */
[----:B------:R-:W-:Y:S02]  /*193b0*/  SHF.R.U32.HI R14, RZ, 0x18, R14 ;  /* 0x00000018ff0e7819 */ /* 0x000fe4000001160e */
[----:B------:R-:W-:-:S04]  /*193c0*/  LOP3.LUT R12, R12, 0xff, RZ, 0xc0, !PT ;  /* 0x000000ff0c0c7812 */ /* 0x000fc800078ec0ff */
[----:B------:R-:W-:Y:S02]  /*193d0*/  PRMT R12, R12, 0x5410, R14 ;  /* 0x000054100c0c7816 */ /* 0x000fe4000000000e */
[--C-:B------:R-:W-:Y:S02]  /*193e0*/  SHF.R.U32.HI R14, RZ, 0x10, R15.reuse ;  /* 0x00000010ff0e7819 */ /* 0x100fe4000001160f */
[----:B------:R-:W-:Y:S02]  /*193f0*/  SHF.R.U32.HI R15, RZ, 0x18, R15 ;  /* 0x00000018ff0f7819 */ /* 0x000fe4000001160f */
[----:B------:R-:W-:Y:S01]  /*19400*/  LOP3.LUT R14, R14, 0xff, RZ, 0xc0, !PT ;  /* 0x000000ff0e0e7812 */ /* 0x000fe200078ec0ff */
[----:B------:R-:W-:-:S03]  /*19410*/  HSET2.LE.AND R13, R13, R251, PT ;  /* 0x000000fb0d0d7233 */ /* 0x000fc60003803000 */
[----:B------:R-:W-:Y:S01]  /*19420*/  PRMT R15, R14, 0x5410, R15 ;  /* 0x000054100e0f7816 */ /* 0x000fe2000000000f */
[--C-:B------:R-:W-:Y:S01]  /*19430*/  HSET2.LE.AND R12, R12, R251.reuse, PT ;  /* 0x000000fb0c0c7233 */ /* 0x100fe20003803000 */
[----:B------:R-:W-:Y:S01]  /*19440*/  LOP3.LUT R14, R13, R37, RZ, 0xc0, !PT ;  /* 0x000000250d0e7212 */ /* 0x000fe200078ec0ff */
[--C-:B------:R-:W-:Y:S02]  /*19450*/  HSET2.LE.AND R235, R235, R251.reuse, PT ;  /* 0x000000fbebeb7233 */ /* 0x100fe40003803000 */
[----:B------:R-:W-:Y:S01]  /*19460*/  HSET2.LE.AND R13, R15, R251, PT ;  /* 0x000000fb0f0d7233 */ /* 0x000fe20003803000 */
[----:B------:R-:W-:Y:S02]  /*19470*/  LOP3.LUT R15, R12, R36, RZ, 0xc0, !PT ;  /* 0x000000240c0f7212 */ /* 0x000fe400078ec0ff */
[----:B------:R-:W-:Y:S02]  /*19480*/  LOP3.LUT R12, R235, R33, RZ, 0xc0, !PT ;  /* 0x00000021eb0c7212 */ /* 0x000fe400078ec0ff */
[----:B------:R-:W-:Y:S01]  /*19490*/  LOP3.LUT R13, R13, R24, RZ, 0xc0, !PT ;  /* 0x000000180d0d7212 */ /* 0x000fe200078ec0ff */
[----:B------:R-:W-:-:S06]  /*194a0*/  IMAD.WIDE.U32 R36, R232, -0x2daee0ad, RZ ;  /* 0xd2511f53e8247825 */ /* 0x000fcc00078e00ff */
[----:B-1----:R-:W-:Y:S01]  /*194b0*/  HMMA.16816.F32 R132, R12, R8, R132 ;  /* 0x000000080c84723c */ /* 0x002fe20000001884 */
[----:B------:R-:W-:-:S07]  /*194c0*/  LOP3.LUT R29, R37, UR32, R28, 0x96, !PT ;  /* 0x00000020251d7c12 */ /* 0x000fce000f8e961c */
[C---:B------:R-:W-:Y:S08]  /*194d0*/  HMMA.16816.F32 R136, R12.reuse, R10, R136 ;  /* 0x0000000a0c88723c */ /* 0x040ff00000001888 */
[C---:B----4-:R-:W-:Y:S08]  /*194e0*/  HMMA.16816.F32 R140, R12.reuse, R4, R140 ;  /* 0x000000040c8c723c */ /* 0x050ff0000000188c */
[----:B------:R-:W-:Y:S07]  /*194f0*/  HMMA.16816.F32 R148, R12, R6, R148 ;  /* 0x000000060c94723c */ /* 0x000fee0000001894 */
[----:B------:R-:W-:-:S02]  /*19500*/  SHF.R.U32.HI R12, RZ, 0x10, R36 ;  /* 0x00000010ff0c7819 */ /* 0x000fc40000011624 */
[----:B------:R-:W-:Y:S02]  /*19510*/  LOP3.LUT R15, R36, 0xffff, RZ, 0xc0, !PT ;  /* 0x0000ffff240f7812 */ /* 0x000fe400078ec0ff */
[----:B------:R-:W-:Y:S02]  /*19520*/  SHF.R.U32.HI R13, RZ, 0x18, R36 ;  /* 0x00000018ff0d7819 */ /* 0x000fe40000011624 */
[----:B------:R-:W-:Y:S02]  /*19530*/  LOP3.LUT R12, R12, 0xff, RZ, 0xc0, !PT ;  /* 0x000000ff0c0c7812 */ /* 0x000fe400078ec0ff */
[----:B------:R-:W-:Y:S02]  /*19540*/  LOP3.LUT R232, R233, UR4, RZ, 0x3c, !PT ;  /* 0x00000004e9e87c12 */ /* 0x000fe4000f8e3cff */
[----:B------:R-:W-:Y:S02]  /*19550*/  LOP3.LUT R14, R36, 0xff, RZ, 0xc0, !PT ;  /* 0x000000ff240e7812 */ /* 0x000fe400078ec0ff */
[----:B------:R-:W-:-:S02]  /*19560*/  SHF.R.U32.HI R15, RZ, 0x8, R15 ;  /* 0x00000008ff0f7819 */ /* 0x000fc4000001160f */
[----:B------:R-:W-:Y:S02]  /*19570*/  PRMT R12, R12, 0x5410, R13 ;  /* 0x000054100c0c7816 */ /* 0x000fe4000000000d */
[C---:B------:R-:W-:Y:S01]  /*19580*/  LOP3.LUT R13, R29.reuse, 0xffff, RZ, 0xc0, !PT ;  /* 0x0000ffff1d0d7812 */ /* 0x040fe200078ec0ff */
[----:B------:R-:W-:Y:S01]  /*19590*/  IMAD.WIDE.U32 R36, R232, -0x326172a9, RZ ;  /* 0xcd9e8d57e8247825 */ /* 0x000fe200078e00ff */
[----:B------:R-:W-:Y:S02]  /*195a0*/  PRMT R14, R14, 0x5410, R15 ;  /* 0x000054100e0e7816 */ /* 0x000fe4000000000f */
[----:B------:R-:W-:Y:S02]  /*195b0*/  SHF.R.U32.HI R13, RZ, 0x8, R13 ;  /* 0x00000008ff0d7819 */ /* 0x000fe4000001160d */
[----:B------:R-:W-:Y:S01]  /*195c0*/  LOP3.LUT R15, R29, 0xff, RZ, 0xc0, !PT ;  /* 0x000000ff1d0f7812 */ /* 0x000fe200078ec0ff */
[----:B------:R-:W-:Y:S01]  /*195d0*/  HSET2.LE.AND R14, R14, R251, PT ;  /* 0x000000fb0e0e7233 */ /* 0x000fe20003803000 */
[----:B------:R-:W-:-:S02]  /*195e0*/  LOP3.LUT R24, R37, UR20, R166, 0x96, !PT ;  /* 0x0000001425187c12 */ /* 0x000fc4000f8e96a6 */
[----:B------:R-:W-:Y:S02]  /*195f0*/  PRMT R15, R15, 0x5410, R13 ;  /* 0x000054100f0f7816 */ /* 0x000fe4000000000d */
[--C-:B------:R-:W-:Y:S01]  /*19600*/  SHF.R.U32.HI R13, RZ, 0x10, R29.reuse ;  /* 0x00000010ff0d7819 */ /* 0x100fe2000001161d */
[----:B------:R-:W-:Y:S01]  /*19610*/  HSET2.LE.AND R12, R12, R251, PT ;  /* 0x000000fb0c0c7233 */ /* 0x000fe20003803000 */
[----:B------:R-:W-:Y:S01]  /*19620*/  LOP3.LUT R14, R14, R25, RZ, 0xc0, !PT ;  /* 0x000000190e0e7212 */ /* 0x000fe200078ec0ff */
[----:B------:R-:W-:Y:S01]  /*19630*/  IMAD.WIDE.U32 R24, R24, -0x2daee0ad, RZ ;  /* 0xd2511f5318187825 */ /* 0x000fe200078e00ff */
[----:B------:R-:W-:Y:S02]  /*19640*/  SHF.R.U32.HI R29, RZ, 0x18, R29 ;  /* 0x00000018ff1d7819 */ /* 0x000fe4000001161d */
[----:B------:R-:W-:-:S04]  /*19650*/  LOP3.LUT R13, R13, 0xff, RZ, 0xc0, !PT ;  /* 0x000000ff0d0d7812 */ /* 0x000fc800078ec0ff */
[----:B------:R-:W-:Y:S02]  /*19660*/  PRMT R13, R13, 0x5410, R29 ;  /* 0x000054100d0d7816 */ /* 0x000fe4000000001d */
[----:B------:R-:W-:Y:S02]  /*19670*/  LOP3.LUT R28, R39, UR18, R36, 0x96, !PT ;  /* 0x00000012271c7c12 */ /* 0x000fe4000f8e9624 */
[----:B------:R-:W-:Y:S01]  /*19680*/  LOP3.LUT R235, R37, UR20, R48, 0x96, !PT ;  /* 0x0000001425eb7c12 */ /* 0x000fe2000f8e9630 */
[----:B------:R-:W-:Y:S01]  /*19690*/  HSET2.LE.AND R13, R13, R251, PT ;  /* 0x000000fb0d0d7233 */ /* 0x000fe20003803000 */
[----:B------:R-:W-:-:S03]  /*196a0*/  LOP3.LUT R232, R51, UR18, R36, 0x96, !PT ;  /* 0x0000001233e87c12 */ /* 0x000fc6000f8e9624 */
[----:B------:R-:W-:Y:S01]  /*196b0*/  IMAD.WIDE.U32 R48, R235, -0x2daee0ad, RZ ;  /* 0xd2511f53eb307825 */ /* 0x000fe200078e00ff */
[----:B------:R-:W-:Y:S02]  /*196c0*/  LOP3.LUT R233, R233, UR8, RZ, 0x3c, !PT ;  /* 0x00000008e9e97c12 */ /* 0x000fe4000f8e3cff */
[----:B--2---:R-:W-:Y:S01]  /*196d0*/  LOP3.LUT R13, R13, R21, RZ, 0xc0, !PT ;  /* 0x000000150d0d7212 */ /* 0x004fe200078ec0ff */
[----:B---3--:R1:W-:Y:S02]  /*196e0*/  STG.E.U16 [R242.64+-0xee], R20 ;  /* 0xffff1214f2007986 */ /* 0x0083e4000c101524 */
[----:B-1----:R-:W-:Y:S01]  /*196f0*/  HSET2.LE.AND R20, R15, R251, PT ;  /* 0x000000fb0f147233 */ /* 0x002fe20003803000 */
[----:B------:R-:W-:Y:S02]  /*19700*/  LOP3.LUT R15, R12, R23, RZ, 0xc0, !PT ;  /* 0x000000170c0f7212 */ /* 0x000fe400078ec0ff */
[----:B------:R-:W-:Y:S02]  /*19710*/  LOP3.LUT R23, R25, UR17, R234, 0x96, !PT ;  /* 0x0000001119177c12 */ /* 0x000fe4000f8e96ea */
[----:B------:R-:W-:-:S03]  /*19720*/  LOP3.LUT R12, R20, R22, RZ, 0xc0, !PT ;  /* 0x00000016140c7212 */ /* 0x000fc600078ec0ff */
[----:B------:R-:W-:-:S04]  /*19730*/  IMAD.WIDE.U32 R36, R23, -0x326172a9, RZ ;  /* 0xcd9e8d5717247825 */ /* 0x000fc800078e00ff */
[----:B------:R-:W-:Y:S01]  /*19740*/  IMAD.WIDE.U32 R22, R28, -0x2daee0ad, RZ ;  /* 0xd2511f531c167825 */ /* 0x000fe200078e00ff */
[----:B------:R-:W-:-:S04]  /*19750*/  LOP3.LUT R21, R37, UR16, R38, 0x96, !PT ;  /* 0x0000001025157c12 */ /* 0x000fc8000f8e9626 */
[----:B------:R-:W-:Y:S01]  /*19760*/  LOP3.LUT R20, R23, UR15, R24, 0x96, !PT ;  /* 0x0000000f17147c12 */ /* 0x000fe2000f8e9618 */
[----:B------:R-:W-:Y:S01]  /*19770*/  IMAD.WIDE.U32 R24, R21, -0x2daee0ad, RZ ;  /* 0xd2511f5315187825 */ /* 0x000fe200078e00ff */
[----:B------:R-:W-:Y:S03]  /*19780*/  HMMA.16816.F32 R144, R12, R8, R144 ;  /* 0x000000080c90723c */ /* 0x000fe60000001890 */
[----:B------:R-:W-:-:S04]  /*19790*/  IMAD.WIDE.U32 R28, R20, -0x326172a9, RZ ;  /* 0xcd9e8d57141c7825 */ /* 0x000fc800078e00ff */
[----:B------:R-:W-:Y:S01]  /*197a0*/  LOP3.LUT R9, R25, UR13, R22, 0x96, !PT ;  /* 0x0000000d19097c12 */ /* 0x000fe2000f8e9616 */
[----:B------:R-:W-:Y:S01]  /*197b0*/  IMAD.WIDE.U32 R22, R232, -0x2daee0ad, RZ ;  /* 0xd2511f53e8167825 */ /* 0x000fe200078e00ff */
[----:B------:R-:W-:Y:S02]  /*197c0*/  LOP3.LUT R21, R49, UR17, R52, 0x96, !PT ;  /* 0x0000001131157c12 */ /* 0x000fe4000f8e9634 */
[----:B------:R-:W-:Y:S02]  /*197d0*/  LOP3.LUT R8, R29, UR14, R36, 0x96, !PT ;  /* 0x0000000e1d087c12 */ /* 0x000fe4000f8e9624 */
[----:B------:R-:W-:Y:S01]  /*197e0*/  LOP3.LUT R20, R23, UR15, R48, 0x96, !PT ;  /* 0x0000000f17147c12 */ /* 0x000fe2000f8e9630 */
[----:B------:R-:W-:Y:S01]  /*197f0*/  HMMA.16816.F32 R152, R12, R10, R152 ;  /* 0x0000000a0c98723c */ /* 0x000fe20000001898 */
[----:B------:R1:W-:Y:S03]  /*19800*/  STG.E.U16 [R240.64+-0xf0], R32 ;  /* 0xffff1020f0007986 */ /* 0x0003e6000c101524 */
[----:B------:R-:W-:Y:S01]  /*19810*/  IMAD.WIDE.U32 R36, R20, -0x326172a9, RZ ;  /* 0xcd9e8d5714247825 */ /* 0x000fe200078e00ff */
[----:B------:R-:W2:Y:S03]  /*19820*/  LDL.LU.64 R48, [R1+0x290] ;  /* 0x0002900001307983 */ /* 0x000ea60000300a00 */
[----:B------:R-:W-:-:S04]  /*19830*/  IMAD.WIDE.U32 R10, R21, -0x326172a9, RZ ;  /* 0xcd9e8d57150a7825 */ /* 0x000fc800078e00ff */
[----:B------:R-:W-:Y:S02]  /*19840*/  IMAD.MOV.U32 R20, RZ, RZ, R24 ;  /* 0x000000ffff147224 */ /* 0x000fe400078e0018 */
[----:B------:R-:W-:Y:S02]  /*19850*/  IMAD.MOV.U32 R21, RZ, RZ, R25 ;  /* 0x000000ffff157224 */ /* 0x000fe400078e0019 */
[----:B------:R-:W-:Y:S01]  /*19860*/  IMAD.WIDE.U32 R24, R8, -0x2daee0ad, RZ ;  /* 0xd2511f5308187825 */ /* 0x000fe200078e00ff */
[----:B------:R-:W-:Y:S02]  /*19870*/  LOP3.LUT R11, R11, UR16, R50, 0x96, !PT ;  /* 0x000000100b0b7c12 */ /* 0x000fe4000f8e9632 */
[----:B------:R-:W-:Y:S02]  /*19880*/  LOP3.LUT R10, R37, UR14, R10, 0x96, !PT ;  /* 0x0000000e250a7c12 */ /* 0x000fe4000f8e960a */
[----:B------:R-:W-:Y:S01]  /*19890*/  LOP3.LUT R8, R25, UR11, R20, 0x96, !PT ;  /* 0x0000000b19087c12 */ /* 0x000fe2000f8e9614 */
[----:B------:R-:W-:Y:S01]  /*198a0*/  IMAD.WIDE.U32 R20, R9, -0x326172a9, RZ ;  /* 0xcd9e8d5709147825 */ /* 0x000fe200078e00ff */
[----:B------:R-:W-:Y:S04]  /*198b0*/  HMMA.16816.F32 R156, R12, R4, R156 ;  /* 0x000000040c9c723c */ /* 0x000fe8000000189c */
[----:B------:R-:W-:Y:S01]  /*198c0*/  LOP3.LUT R232, R21, UR12, R28, 0x96, !PT ;  /* 0x0000000c15e87c12 */ /* 0x000fe2000f8e961c */
[----:B------:R-:W-:-:S04]  /*198d0*/  IMAD.WIDE.U32 R28, R10, -0x2daee0ad, RZ ;  /* 0xd2511f530a1c7825 */ /* 0x000fc800078e00ff */
[----:B------:R-:W-:-:S04]  /*198e0*/  IMAD.WIDE.U32 R4, R11, -0x2daee0ad, RZ ;  /* 0xd2511f530b047825 */ /* 0x000fc800078e00ff */
[----:B------:R-:W-:Y:S01]  /*198f0*/  IMAD.WIDE.U32 R10, R8, -0x326172a9, RZ ;  /* 0xcd9e8d57080a7825 */ /* 0x000fe200078e00ff */
[----:B------:R-:W-:Y:S02]  /*19900*/  LOP3.LUT R8, R5, UR13, R22, 0x96, !PT ;  /* 0x0000000d05087c12 */ /* 0x000fe4000f8e9616 */
[----:B------:R-:W-:Y:S01]  /*19910*/  LOP3.LUT R5, R29, UR11, R4, 0x96, !PT ;  /* 0x0000000b1d057c12 */ /* 0x000fe2000f8e9604 */
[----:B------:R-:W-:Y:S02]  /*19920*/  HMMA.16816.F32 R160, R12, R6, R160 ;  /* 0x000000060ca0723c */ /* 0x000fe400000018a0 */
[----:B-1----:R-:W-:Y:S01]  /*19930*/  IMAD.WIDE.U32 R32, R8, -0x326172a9, RZ ;  /* 0xcd9e8d5708207825 */ /* 0x002fe200078e00ff */
[----:B------:R-:W-:-:S04]  /*19940*/  LOP3.LUT R4, R11, UR31, R20, 0x96, !PT ;  /* 0x0000001f0b047c12 */ /* 0x000fc8000f8e9614 */
[----:B------:R-:W-:-:S05]  /*19950*/  IMAD.WIDE.U32 R12, R5, -0x326172a9, RZ ;  /* 0xcd9e8d57050c7825 */ /* 0x000fca00078e00ff */
[----:B------:R-:W-:Y:S02]  /*19960*/  LOP3.LUT R20, R13, UR31, R32, 0x96, !PT ;  /* 0x0000001f0d147c12 */ /* 0x000fe4000f8e9620 */
[C---:B------:R-:W-:Y:S02]  /*19970*/  LOP3.LUT R13, R12.reuse, 0xffff, RZ, 0xc0, !PT ;  /* 0x0000ffff0c0d7812 */ /* 0x040fe400078ec0ff */
[--C-:B------:R-:W-:Y:S02]  /*19980*/  SHF.R.U32.HI R15, RZ, 0x10, R12.reuse ;  /* 0x00000010ff0f7819 */ /* 0x100fe4000001160c */
[----:B------:R-:W-:Y:S02]  /*19990*/  LOP3.LUT R14, R12, 0xff, RZ, 0xc0, !PT ;  /* 0x000000ff0c0e7812 */ /* 0x000fe400078ec0ff */
[----:B------:R-:W-:Y:S02]  /*199a0*/  SHF.R.U32.HI R13, RZ, 0x8, R13 ;  /* 0x00000008ff0d7819 */ /* 0x000fe4000001160d */
[----:B------:R-:W-:-:S02]  /*199b0*/  SHF.R.U32.HI R12, RZ, 0x18, R12 ;  /* 0x00000018ff0c7819 */ /* 0x000fc4000001160c */
[----:B------:R-:W-:Y:S02]  /*199c0*/  LOP3.LUT R15, R15, 0xff, RZ, 0xc0, !PT ;  /* 0x000000ff0f0f7812 */ /* 0x000fe400078ec0ff */
[----:B------:R-:W-:Y:S02]  /*199d0*/  LOP3.LUT R8, R10, 0xffff, RZ, 0xc0, !PT ;  /* 0x0000ffff0a087812 */ /* 0x000fe400078ec0ff */
[----:B------:R-:W-:Y:S02]  /*199e0*/  PRMT R14, R14, 0x5410, R13 ;  /* 0x000054100e0e7816 */ /* 0x000fe4000000000d */
[----:B------:R-:W-:Y:S02]  /*199f0*/  LOP3.LUT R21, R20, 0xffff, RZ, 0xc0, !PT ;  /* 0x0000ffff14157812 */ /* 0x000fe400078ec0ff */
[----:B------:R-:W-:Y:S02]  /*19a00*/  SHF.R.U32.HI R13, RZ, 0x10, R20 ;  /* 0x00000010ff0d7819 */ /* 0x000fe40000011614 */
[----:B------:R-:W-:-:S02]  /*19a10*/  PRMT R15, R15, 0x5410, R12 ;  /* 0x000054100f0f7816 */ /* 0x000fc4000000000c */
[----:B------:R-:W-:Y:S02]  /*19a20*/  LOP3.LUT R12, R20, 0xff, RZ, 0xc0, !PT ;  /* 0x000000ff140c7812 */ /* 0x000fe400078ec0ff */
[----:B------:R-:W-:Y:S02]  /*19a30*/  SHF.R.U32.HI R8, RZ, 0x8, R8 ;  /* 0x00000008ff087819 */ /* 0x000fe40000011608 */
[----:B------:R-:W-:Y:S02]  /*19a40*/  SHF.R.U32.HI R20, RZ, 0x18, R20 ;  /* 0x00000018ff147819 */ /* 0x000fe40000011614 */
[----:B------:R-:W-:Y:S02]  /*19a50*/  SHF.R.U32.HI R21, RZ, 0x8, R21 ;  /* 0x00000008ff157819 */ /* 0x000fe40000011615 */
[----:B------:R-:W-:Y:S02]  /*19a60*/  LOP3.LUT R5, R10, 0xff, RZ, 0xc0, !PT ;  /* 0x000000ff0a057812 */ /* 0x000fe400078ec0ff */
[----:B------:R-:W-:-:S02]  /*19a70*/  LOP3.LUT R13, R13, 0xff, RZ, 0xc0, !PT ;  /* 0x000000ff0d0d7812 */ /* 0x000fc400078ec0ff */
[--C-:B------:R-:W-:Y:S02]  /*19a80*/  SHF.R.U32.HI R7, RZ, 0x10, R10.reuse ;  /* 0x00000010ff077819 */ /* 0x100fe4000001160a */
[----:B------:R-:W-:Y:S02]  /*19a90*/  SHF.R.U32.HI R6, RZ, 0x18, R10 ;  /* 0x00000018ff067819 */ /* 0x000fe4000001160a */
[----:B------:R-:W-:Y:S02]  /*19aa0*/  PRMT R5, R5, 0x5410, R8 ;  /* 0x0000541005057816 */ /* 0x000fe40000000008 */
[----:B------:R-:W-:Y:S01]  /*19ab0*/  PRMT R12, R12, 0x5410, R21 ;  /* 0x000054100c0c7816 */ /* 0x000fe20000000015 */
[----:B------:R-:W1:Y:S01]  /*19ac0*/  LDSM.16.MT88.4 R8, [R214+0x5000] ;  /* 0x00500000d608783b */ /* 0x000e620000004200 */
[----:B------:R-:W-:-:S03]  /*19ad0*/  PRMT R13, R13, 0x5410, R20 ;  /* 0x000054100d0d7816 */ /* 0x000fc60000000014 */
[----:B------:R-:W3:Y:S01]  /*19ae0*/  LDSM.16.MT88.4 R20, [R213+0x5000] ;  /* 0x00500000d514783b */ /* 0x000ee20000004200 */
[----:B------:R-:W-:Y:S01]  /*19af0*/  LOP3.LUT R7, R7, 0xff, RZ, 0xc0, !PT ;  /* 0x000000ff07077812 */ /* 0x000fe200078ec0ff */
[--C-:B------:R-:W-:Y:S01]  /*19b00*/  HSET2.LE.AND R13, R13, R251.reuse, PT ;  /* 0x000000fb0d0d7233 */ /* 0x100fe20003803000 */
[C---:B------:R-:W-:Y:S02]  /*19b10*/  LOP3.LUT R235, R4.reuse, 0xffff, RZ, 0xc0, !PT ;  /* 0x0000ffff04eb7812 */ /* 0x040fe400078ec0ff */
[----:B------:R-:W-:Y:S02]  /*19b20*/  PRMT R6, R7, 0x5410, R6 ;  /* 0x0000541007067816 */ /* 0x000fe40000000006 */
[----:B------:R-:W-:Y:S02]  /*19b30*/  SHF.R.U32.HI R235, RZ, 0x8, R235 ;  /* 0x00000008ffeb7819 */ /* 0x000fe400000116eb */
[----:B------:R-:W-:Y:S02]  /*19b40*/  LOP3.LUT R7, R4, 0xff, RZ, 0xc0, !PT ;  /* 0x000000ff04077812 */ /* 0x000fe400078ec0ff */
[----:B------:R-:W-:Y:S01]  /*19b50*/  LOP3.LUT R13, R13, R30, RZ, 0xc0, !PT ;  /* 0x0000001e0d0d7212 */ /* 0x000fe200078ec0ff */
[--C-:B------:R-:W-:Y:S01]  /*19b60*/  HSET2.LE.AND R15, R15, R251.reuse, PT ;  /* 0x000000fb0f0f7233 */ /* 0x100fe20003803000 */
[----:B------:R-:W-:Y:S01]  /*19b70*/  SHF.R.U32.HI R30, RZ, 0x10, R4 ;  /* 0x00000010ff1e7819 */ /* 0x000fe20000011604 */
[----:B------:R-:W-:Y:S01]  /*19b80*/  HSET2.LE.AND R12, R12, R251, PT ;  /* 0x000000fb0c0c7233 */ /* 0x000fe20003803000 */
[----:B------:R-:W-:-:S02]  /*19b90*/  PRMT R7, R7, 0x5410, R235 ;  /* 0x0000541007077816 */ /* 0x000fc400000000eb */
[----:B------:R-:W-:Y:S02]  /*19ba0*/  SHF.R.U32.HI R235, RZ, 0x18, R4 ;  /* 0x00000018ffeb7819 */ /* 0x000fe40000011604 */
[----:B------:R-:W-:Y:S02]  /*19bb0*/  LOP3.LUT R4, R30, 0xff, RZ, 0xc0, !PT ;  /* 0x000000ff1e047812 */ /* 0x000fe400078ec0ff */
[----:B------:R-:W-:Y:S02]  /*19bc0*/  LOP3.LUT R15, R15, R47, RZ, 0xc0, !PT ;  /* 0x0000002f0f0f7212 */ /* 0x000fe400078ec0ff */
[----:B------:R-:W-:Y:S01]  /*19bd0*/  LOP3.LUT R12, R12, R46, RZ, 0xc0, !PT ;  /* 0x0000002e0c0c7212 */ /* 0x000fe200078ec0ff */
[----:B------:R-:W-:Y:S01]  /*19be0*/  IMAD.WIDE.U32 R46, R233, -0x326172a9, RZ ;  /* 0xcd9e8d57e92e7825 */ /* 0x000fe200078e00ff */
[----:B------:R-:W-:Y:S01]  /*19bf0*/  PRMT R4, R4, 0x5410, R235 ;  /* 0x0000541004047816 */ /* 0x000fe200000000eb */
[--C-:B------:R-:W-:Y:S02]  /*19c00*/  HSET2.LE.AND R233, R5, R251.reuse, PT ;  /* 0x000000fb05e97233 */ /* 0x100fe40003803000 */
[----:B------:R-:W-:-:S02]  /*19c10*/  HSET2.LE.AND R5, R6, R251, PT ;  /* 0x000000fb06057233 */ /* 0x000fc40003803000 */
[--C-:B------:R-:W-:Y:S01]  /*19c20*/  HSET2.LE.AND R235, R7, R251.reuse, PT ;  /* 0x000000fb07eb7233 */ /* 0x100fe20003803000 */
[----:B------:R-:W-:Y:S01]  /*19c30*/  IMAD.WIDE.U32 R6, R230, -0x326172a9, RZ ;  /* 0xcd9e8d57e6067825 */ /* 0x000fe200078e00ff */
[--C-:B------:R-:W-:Y:S01]  /*19c40*/  HSET2.LE.AND R14, R14, R251.reuse, PT ;  /* 0x000000fb0e0e7233 */ /* 0x100fe20003803000 */
[C---:B------:R-:W-:Y:S01]  /*19c50*/  LOP3.LUT R166, R47.reuse, UR20, R166, 0x96, !PT ;  /* 0x000000142fa67c12 */ /* 0x040fe2000f8e96a6 */
[----:B------:R-:W-:Y:S01]  /*19c60*/  HSET2.LE.AND R30, R4, R251, PT ;  /* 0x000000fb041e7233 */ /* 0x000fe20003803000 */
[----:B------:R-:W-:Y:S01]  /*19c70*/  IMAD.MOV.U32 R4, RZ, RZ, R235 ;  /* 0x000000ffff047224 */ /* 0x000fe200078e00eb */
[----:B------:R-:W-:Y:S02]  /*19c80*/  LOP3.LUT R235, R47, UR20, R6, 0x96, !PT ;  /* 0x000000142feb7c12 */ /* 0x000fe4000f8e9606 */
[----:B------:R-:W-:Y:S02]  /*19c90*/  LOP3.LUT R14, R14, R34, RZ, 0xc0, !PT ;  /* 0x000000220e0e7212 */ /* 0x000fe400078ec0ff */
[----:B------:R-:W-:Y:S01]  /*19ca0*/  LOP3.LUT R6, R233, R19, RZ, 0xc0, !PT ;  /* 0x00000013e9067212 */ /* 0x000fe200078ec0ff */
[----:B------:R-:W4:Y:S01]  /*19cb0*/  LDL.LU R34, [R1+0x288] ;  /* 0x0002880001227983 */ /* 0x000f220000300800 */
[----:B------:R-:W-:Y:S01]  /*19cc0*/  LOP3.LUT R7, R5, R18, RZ, 0xc0, !PT ;  /* 0x0000001205077212 */ /* 0x000fe200078ec0ff */
[----:B------:R-:W-:Y:S01]  /*19cd0*/  IMAD.WIDE.U32 R18, R166, -0x2daee0ad, RZ ;  /* 0xd2511f53a6127825 */ /* 0x000fe200078e00ff */
[----:B------:R-:W-:-:S02]  /*19ce0*/  LOP3.LUT R4, R4, R17, RZ, 0xc0, !PT ;  /* 0x0000001104047212 */ /* 0x000fc400078ec0ff */
[----:B------:R-:W-:Y:S01]  /*19cf0*/  LOP3.LUT R5, R30, R16, RZ, 0xc0, !PT ;  /* 0x000000101e057212 */ /* 0x000fe200078ec0ff */
[----:B------:R-:W-:Y:S01]  /*19d00*/  IMAD.WIDE.U32 R16, R235, -0x2daee0ad, RZ ;  /* 0xd2511f53eb107825 */ /* 0x000fe200078e00ff */
[----:B------:R-:W-:Y:S01]  /*19d10*/  LOP3.LUT R234, R19, UR17, R234, 0x96, !PT ;  /* 0x0000001113ea7c12 */ /* 0x000fe2000f8e96ea */
[----:B-1----:R-:W-:Y:S02]  /*19d20*/  HMMA.16816.F32 R132, R12, R8, R132 ;  /* 0x000000080c84723c */ /* 0x002fe40000001884 */
[----:B------:R-:W-:-:S06]  /*19d30*/  IMAD.MOV.U32 R235, RZ, RZ, R39 ;  /* 0x000000ffffeb7224 */ /* 0x000fcc00078e0027 */
[C---:B------:R-:W-:Y:S08]  /*19d40*/  HMMA.16816.F32 R136, R12.reuse, R10, R136 ;  /* 0x0000000a0c88723c */ /* 0x040ff00000001888 */
[C---:B---3--:R-:W-:Y:S08]  /*19d50*/  HMMA.16816.F32 R140, R12.reuse, R20, R140 ;  /* 0x000000140c8c723c */ /* 0x048ff0000000188c */
[----:B------:R-:W-:Y:S07]  /*19d60*/  HMMA.16816.F32 R148, R12, R22, R148 ;  /* 0x000000160c94723c */ /* 0x000fee0000001894 */
[----:B------:R-:W-:-:S02]  /*19d70*/  LOP3.LUT R13, R51, UR18, R46, 0x96, !PT ;  /* 0x00000012330d7c12 */ /* 0x000fc4000f8e962e */
[----:B------:R-:W-:Y:S02]  /*19d80*/  LOP3.LUT R12, R17, UR17, R52, 0x96, !PT ;  /* 0x00000011110c7c12 */ /* 0x000fe4000f8e9634 */
[----:B------:R-:W-:Y:S01]  /*19d90*/  LOP3.LUT R15, R33, UR12, R36, 0x96, !PT ;  /* 0x0000000c210f7c12 */ /* 0x000fe2000f8e9624 */
[----:B------:R-:W-:Y:S01]  /*19da0*/  IMAD.WIDE.U32 R32, R234, -0x326172a9, RZ ;  /* 0xcd9e8d57ea207825 */ /* 0x000fe200078e00ff */
[----:B------:R-:W-:Y:S01]  /*19db0*/  LOP3.LUT R14, R39, UR18, R46, 0x96, !PT ;  /* 0x00000012270e7c12 */ /* 0x000fe2000f8e962e */
[----:B------:R-:W-:Y:S01]  /*19dc0*/  HMMA.16816.F32 R144, R4, R8, R144 ;  /* 0x000000080490723c */ /* 0x000fe20000001890 */
[----:B------:R-:W3:Y:S01]  /*19dd0*/  LDL.LU.64 R46, [R1+0x280] ;  /* 0x00028000012e7983 */ /* 0x000ee20000300a00 */
[----:B------:R-:W-:Y:S02]  /*19de0*/  IMAD.MOV.U32 R234, RZ, RZ, R38 ;  /* 0x000000ffffea7224 */ /* 0x000fe400078e0026 */
[----:B------:R-:W-:Y:S01]  /*19df0*/  IMAD.WIDE.U32 R36, R13, -0x2daee0ad, RZ ;  /* 0xd2511f530d247825 */ /* 0x000fe200078e00ff */
[----:B------:R-:W2:Y:S03]  /*19e00*/  LDL.LU.64 R52, [R1+0x278] ;  /* 0x0002780001347983 */ /* 0x000ea60000300a00 */
[----:B------:R-:W-:-:S04]  /*19e10*/  IMAD.WIDE.U32 R38, R12, -0x326172a9, RZ ;  /* 0xcd9e8d570c267825 */ /* 0x000fc800078e00ff */
[----:B------:R-:W-:Y:S02]  /*19e20*/  IMAD.MOV.U32 R12, RZ, RZ, R50 ;  /* 0x000000ffff0c7224 */ /* 0x000fe400078e0032 */
[----:B------:R-:W-:Y:S02]  /*19e30*/  IMAD.MOV.U32 R13, RZ, RZ, R51 ;  /* 0x000000ffff0d7224 */ /* 0x000fe400078e0033 */
[----:B------:R-:W-:Y:S02]  /*19e40*/  IMAD.MOV.U32 R8, RZ, RZ, R28 ;  /* 0x000000ffff087224 */ /* 0x000fe400078e001c */
[----:B------:R-:W-:-:S04]  /*19e50*/  IMAD.WIDE.U32 R50, R15, -0x2daee0ad, RZ ;  /* 0xd2511f530f327825 */ /* 0x000fc800078e00ff */
[----:B------:R-:W-:Y:S02]  /*19e60*/  IMAD.MOV.U32 R9, RZ, RZ, R29 ;  /* 0x000000ffff097224 */ /* 0x000fe400078e001d */
[----:B------:R-:W-:Y:S01]  /*19e70*/  IMAD.WIDE.U32 R28, R14, -0x2daee0ad, RZ ;  /* 0xd2511f530e1c7825 */ /* 0x000fe200078e00ff */
[----:B------:R-:W-:Y:S01]  /*19e80*/  LOP3.LUT R8, R51, UR32, R8, 0x96, !PT ;  /* 0x0000002033087c12 */ /* 0x000fe2000f8e9608 */
[----:B------:R-:W-:Y:S01]  /*19e90*/  HMMA.16816.F32 R152, R4, R10, R152 ;  /* 0x0000000a0498723c */ /* 0x000fe20000001898 */
[----:B------:R-:W-:Y:S02]  /*19ea0*/  SHF.R.U32.HI R19, RZ, 0x10, R50 ;  /* 0x00000010ff137819 */ /* 0x000fe40000011632 */
[----:B------:R-:W-:Y:S02]  /*19eb0*/  LOP3.LUT R233, R29, UR15, R18, 0x96, !PT ;  /* 0x0000000f1de97c12 */ /* 0x000fe4000f8e9612 */
[----:B------:R-:W-:Y:S01]  /*19ec0*/  LOP3.LUT R18, R8, 0xffff, RZ, 0xc0, !PT ;  /* 0x0000ffff08127812 */ /* 0x000fe200078ec0ff */
[----:B------:R-:W-:Y:S01]  /*19ed0*/  IMAD.MOV.U32 R14, RZ, RZ, R234 ;  /* 0x000000ffff0e7224 */ /* 0x000fe200078e00ea */
[----:B------:R-:W-:-:S02]  /*19ee0*/  LOP3.LUT R11, R50, 0xffff, RZ, 0xc0, !PT ;  /* 0x0000ffff320b7812 */ /* 0x000fc400078ec0ff */
[----:B------:R-:W-:Y:S01]  /*19ef0*/  LOP3.LUT R234, R37, UR15, R16, 0x96, !PT ;  /* 0x0000000f25ea7c12 */ /* 0x000fe2000f8e9610 */
[----:B------:R-:W-:Y:S01]  /*19f00*/  HMMA.16816.F32 R156, R4, R20, R156 ;  /* 0x00000014049c723c */ /* 0x000fe2000000189c */
[----:B------:R-:W-:Y:S02]  /*19f10*/  LOP3.LUT R10, R8, 0xff, RZ, 0xc0, !PT ;  /* 0x000000ff080a7812 */ /* 0x000fe400078ec0ff */
[--C-:B------:R-:W-:Y:S02]  /*19f20*/  SHF.R.U32.HI R9, RZ, 0x10, R8.reuse ;  /* 0x00000010ff097819 */ /* 0x100fe40000011608 */
[----:B------:R-:W-:Y:S02]  /*19f30*/  SHF.R.U32.HI R16, RZ, 0x18, R8 ;  /* 0x00000018ff107819 */ /* 0x000fe40000011608 */
[----:B------:R-:W-:Y:S01]  /*19f40*/  SHF.R.U32.HI R18, RZ, 0x8, R18 ;  /* 0x00000008ff127819 */ /* 0x000fe20000011612 */
[----:B------:R-:W-:Y:S01]  /*19f50*/  IMAD.MOV.U32 R21, RZ, RZ, R19 ;  /* 0x000000ffff157224 */ /* 0x000fe200078e0013 */
[----:B------:R-:W-:-:S02]  /*19f60*/  LOP3.LUT R17, R50, 0xff, RZ, 0xc0, !PT ;  /* 0x000000ff32117812 */ /* 0x000fc400078ec0ff */
[----:B------:R-:W-:Y:S02]  /*19f70*/  SHF.R.U32.HI R8, RZ, 0x8, R11 ;  /* 0x00000008ff087819 */ /* 0x000fe4000001160b */
[----:B------:R-:W-:Y:S02]  /*19f80*/  LOP3.LUT R9, R9, 0xff, RZ, 0xc0, !PT ;  /* 0x000000ff09097812 */ /* 0x000fe400078ec0ff */
[----:B------:R-:W-:Y:S02]  /*19f90*/  PRMT R10, R10, 0x5410, R18 ;  /* 0x000054100a0a7816 */ /* 0x000fe40000000012 */
[----:B------:R-:W-:Y:S01]  /*19fa0*/  PRMT R8, R17, 0x5410, R8 ;  /* 0x0000541011087816 */ /* 0x000fe20000000008 */
[----:B------:R-:W-:Y:S01]  /*19fb0*/  IMAD.MOV.U32 R15, RZ, RZ, R235 ;  /* 0x000000ffff0f7224 */ /* 0x000fe200078e00eb */
[----:B------:R-:W-:Y:S01]  /*19fc0*/  LOP3.LUT R20, R21, 0xff, RZ, 0xc0, !PT ;  /* 0x000000ff15147812 */ /* 0x000fe200078ec0ff */
[----:B------:R-:W-:Y:S01]  /*19fd0*/  IMAD.WIDE.U32 R234, R234, -0x326172a9, RZ ;  /* 0xcd9e8d57eaea7825 */ /* 0x000fe200078e00ff */
[----:B------:R-:W-:Y:S01]  /*19fe0*/  PRMT R9, R9, 0x5410, R16 ;  /* 0x0000541009097816 */ /* 0x000fe20000000010 */
[--C-:B------:R-:W-:Y:S01]  /*19ff0*/  HSET2.LE.AND R21, R10, R251.reuse, PT ;  /* 0x000000fb0a157233 */ /* 0x100fe20003803000 */
[----:B------:R-:W-:Y:S01]  /*1a000*/  LOP3.LUT R30, R39, UR16, R12, 0x96, !PT ;  /* 0x00000010271e7c12 */ /* 0x000fe2000f8e960c */
[--C-:B------:R-:W-:Y:S01]  /*1a010*/  HSET2.LE.AND R10, R8, R251.reuse, PT ;  /* 0x000000fb080a7233 */ /* 0x100fe20003803000 */
[----:B------:R-:W-:Y:S01]  /*1a020*/  IMAD.MOV.U32 R8, RZ, RZ, R20 ;  /* 0x000000ffff087224 */ /* 0x000fe200078e0014 */
[----:B------:R-:W-:Y:S01]  /*1a030*/  SHF.R.U32.HI R11, RZ, 0x18, R50 ;  /* 0x00000018ff0b7819 */ /* 0x000fe20000011632 */
[----:B------:R-:W-:Y:S01]  /*1a040*/  HSET2.LE.AND R9, R9, R251, PT ;  /* 0x000000fb09097233 */ /* 0x000fe20003803000 */
[----:B------:R-:W-:Y:S01]  /*1a050*/  HMMA.16816.F32 R160, R4, R22, R160 ;  /* 0x0000001604a0723c */ /* 0x000fe200000018a0 */
[----:B------:R-:W-:Y:S01]  /*1a060*/  LOP3.LUT R166, R33, UR16, R14, 0x96, !PT ;  /* 0x0000001021a67c12 */ /* 0x000fe2000f8e960e */
[----:B------:R-:W-:Y:S01]  /*1a070*/  LDSM.16.MT88.4 R16, [R213+0x5400] ;  /* 0x00540000d510783b */ /* 0x000fe20000004200 */
[----:B------:R-:W-:-:S02]  /*1a080*/  LOP3.LUT R20, R235, UR14, R38, 0x96, !PT ;  /* 0x0000000eeb147c12 */ /* 0x000fc4000f8e9626 */
[----:B------:R-:W-:Y:S01]  /*1a090*/  LOP3.LUT R10, R10, R31, RZ, 0xc0, !PT ;  /* 0x0000001f0a0a7212 */ /* 0x000fe200078ec0ff */
[----:B------:R-:W1:Y:S01]  /*1a0a0*/  LDSM.16.MT88.4 R12, [R214+0x5400] ;  /* 0x00540000d60c783b */ /* 0x000e620000004200 */
[----:B------:R-:W-:Y:S02]  /*1a0b0*/  IMAD.MOV.U32 R22, RZ, RZ, R32 ;  /* 0x000000ffff167224 */ /* 0x000fe400078e0020 */
[----:B------:R-:W-:Y:S01]  /*1a0c0*/  IMAD.MOV.U32 R23, RZ, RZ, R33 ;  /* 0x000000ffff177224 */ /* 0x000fe200078e0021 */
[----:B------:R-:W2:Y:S01]  /*1a0d0*/  LDL.LU.64 R50, [R1+0x270] ;  /* 0x0002700001327983 */ /* 0x000ea20000300a00 */
[----:B------:R-:W-:Y:S01]  /*1a0e0*/  IMAD.WIDE.U32 R32, R233, -0x326172a9, RZ ;  /* 0xcd9e8d57e9207825 */ /* 0x000fe200078e00ff */
[----:B------:R-:W-:-:S03]  /*1a0f0*/  PRMT R11, R8, 0x5410, R11 ;  /* 0x00005410080b7816 */ /* 0x000fc6000000000b */
[----:B------:R-:W-:Y:S01]  /*1a100*/  IMAD.WIDE.U32 R4, R30, -0x2daee0ad, RZ ;  /* 0xd2511f531e047825 */ /* 0x000fe200078e00ff */
[----:B------:R-:W-:Y:S01]  /*1a110*/  LOP3.LUT R8, R21, R217, RZ, 0xc0, !PT ;  /* 0x000000d915087212 */ /* 0x000fe200078ec0ff */
[----:B------:R-:W2:Y:S02]  /*1a120*/  LDL.LU.64 R38, [R1+0x268] ;  /* 0x0002680001267983 */ /* 0x000ea40000300a00 */
[----:B------:R-:W-:Y:S01]  /*1a130*/  IMAD.WIDE.U32 R30, R232, -0x2daee0ad, RZ ;  /* 0xd2511f53e81e7825 */ /* 0x000fe200078e00ff */
[----:B------:R-:W-:Y:S02]  /*1a140*/  LOP3.LUT R9, R9, R216, RZ, 0xc0, !PT ;  /* 0x000000d809097212 */ /* 0x000fe400078ec0ff */
[----:B------:R-:W-:Y:S01]  /*1a150*/  LOP3.LUT R232, R33, UR14, R22, 0x96, !PT ;  /* 0x0000000e21e87c12 */ /* 0x000fe2000f8e9616 */
[----:B------:R-:W-:Y:S01]  /*1a160*/  IMAD.WIDE.U32 R216, R20, -0x2daee0ad, RZ ;  /* 0xd2511f5314d87825 */ /* 0x000fe200078e00ff */
[----:B------:R-:W-:Y:S02]  /*1a170*/  LOP3.LUT R22, R30, 0xffff, RZ, 0xc0, !PT ;  /* 0x0000ffff1e167812 */ /* 0x000fe400078ec0ff */
[----:B------:R-:W-:-:S02]  /*1a180*/  LOP3.LUT R21, R5, UR13, R36, 0x96, !PT ;  /* 0x0000000d05157c12 */ /* 0x000fc4000f8e9624 */
[----:B------:R-:W-:Y:S01]  /*1a190*/  LOP3.LUT R5, R31, UR32, R24, 0x96, !PT ;  /* 0x000000201f057c12 */ /* 0x000fe2000f8e9618 */
[----:B------:R-:W-:Y:S01]  /*1a1a0*/  HSET2.LE.AND R11, R11, R251, PT ;  /* 0x000000fb0b0b7233 */ /* 0x000fe20003803000 */
[----:B------:R-:W-:Y:S01]  /*1a1b0*/  LOP3.LUT R20, R217, UR11, R4, 0x96, !PT ;  /* 0x0000000bd9147c12 */ /* 0x000fe2000f8e9604 */
[----:B------:R-:W2:Y:S01]  /*1a1c0*/  LDL.LU.64 R36, [R1+0x260] ;  /* 0x0002600001247983 */ /* 0x000ea20000300a00 */
[----:B------:R-:W-:Y:S02]  /*1a1d0*/  LOP3.LUT R4, R30, 0xff, RZ, 0xc0, !PT ;  /* 0x000000ff1e047812 */ /* 0x000fe400078ec0ff */
[----:B------:R-:W-:Y:S01]  /*1a1e0*/  SHF.R.U32.HI R22, RZ, 0x8, R22 ;  /* 0x00000008ff167819 */ /* 0x000fe20000011616 */
[----:B------:R-:W2:Y:S01]  /*1a1f0*/  LDL.LU.64 R24, [R1+0x258] ;  /* 0x0002580001187983 */ /* 0x000ea20000300a00 */
[----:B------:R-:W-:Y:S02]  /*1a200*/  SHF.R.U32.HI R6, RZ, 0x10, R30 ;  /* 0x00000010ff067819 */ /* 0x000fe4000001161e */
[----:B------:R-:W-:-:S02]  /*1a210*/  LOP3.LUT R233, R5, 0xffff, RZ, 0xc0, !PT ;  /* 0x0000ffff05e97812 */ /* 0x000fc400078ec0ff */
[----:B------:R-:W-:Y:S02]  /*1a220*/  PRMT R4, R4, 0x5410, R22 ;  /* 0x0000541004047816 */ /* 0x000fe40000000016 */
[----:B------:R-:W-:Y:S02]  /*1a230*/  SHF.R.U32.HI R22, RZ, 0x10, R5 ;  /* 0x00000010ff167819 */ /* 0x000fe40000011605 */
[----:B------:R-:W-:Y:S02]  /*1a240*/  SHF.R.U32.HI R7, RZ, 0x18, R30 ;  /* 0x00000018ff077819 */ /* 0x000fe4000001161e */
[----:B------:R-:W-:Y:S02]  /*1a250*/  LOP3.LUT R6, R6, 0xff, RZ, 0xc0, !PT ;  /* 0x000000ff06067812 */ /* 0x000fe400078ec0ff */
[----:B------:R-:W-:Y:S02]  /*1a260*/  LOP3.LUT R23, R5, 0xff, RZ, 0xc0, !PT ;  /* 0x000000ff05177812 */ /* 0x000fe400078ec0ff */
[----:B------:R-:W-:Y:S01]  /*1a270*/  SHF.R.U32.HI R233, RZ, 0x8, R233 ;  /* 0x00000008ffe97819 */ /* 0x000fe200000116e9 */
[----:B------:R-:W-:Y:S01]  /*1a280*/  HSET2.LE.AND R4, R4, R251, PT ;  /* 0x000000fb04047233 */ /* 0x000fe20003803000 */
[----:B------:R-:W-:Y:S01]  /*1a290*/  SHF.R.U32.HI R5, RZ, 0x18, R5 ;  /* 0x00000018ff057819 */ /* 0x000fe20000011605 */
[----:B------:R-:W2:Y:S01]  /*1a2a0*/  LDL.LU.64 R30, [R1+0x250] ;  /* 0x00025000011e7983 */ /* 0x000ea20000300a00 */
[----:B------:R-:W-:-:S02]  /*1a2b0*/  LOP3.LUT R22, R22, 0xff, RZ, 0xc0, !PT ;  /* 0x000000ff16167812 */ /* 0x000fc400078ec0ff */
[----:B------:R-:W-:Y:S02]  /*1a2c0*/  PRMT R6, R6, 0x5410, R7 ;  /* 0x0000541006067816 */ /* 0x000fe40000000007 */
[----:B------:R-:W-:Y:S02]  /*1a2d0*/  PRMT R23, R23, 0x5410, R233 ;  /* 0x0000541017177816 */ /* 0x000fe400000000e9 */
[----:B------:R-:W-:Y:S01]  /*1a2e0*/  PRMT R5, R22, 0x5410, R5 ;  /* 0x0000541016057816 */ /* 0x000fe20000000005 */
[--C-:B------:R-:W-:Y:S02]  /*1a2f0*/  HSET2.LE.AND R7, R6, R251.reuse, PT ;  /* 0x000000fb06077233 */ /* 0x100fe40003803000 */
[--C-:B------:R-:W-:Y:S01]  /*1a300*/  HSET2.LE.AND R23, R23, R251.reuse, PT ;  /* 0x000000fb17177233 */ /* 0x100fe20003803000 */
[----:B------:R-:W-:Y:S01]  /*1a310*/  LOP3.LUT R6, R4, R227, RZ, 0xc0, !PT ;  /* 0x000000e304067212 */ /* 0x000fe200078ec0ff */
[----:B------:R-:W-:Y:S01]  /*1a320*/  HSET2.LE.AND R5, R5, R251, PT ;  /* 0x000000fb05057233 */ /* 0x000fe20003803000 */
[----:B------:R-:W-:-:S02]  /*1a330*/  LOP3.LUT R7, R7, R219, RZ, 0xc0, !PT ;  /* 0x000000db07077212 */ /* 0x000fc400078ec0ff */
[----:B------:R-:W-:Y:S01]  /*1a340*/  LOP3.LUT R4, R23, R218, RZ, 0xc0, !PT ;  /* 0x000000da17047212 */ /* 0x000fe200078ec0ff */
[----:B------:R-:W-:Y:S01]  /*1a350*/  IMAD.WIDE.U32 R218, R21, -0x326172a9, RZ ;  /* 0xcd9e8d5715da7825 */ /* 0x000fe200078e00ff */
[----:B------:R-:W-:Y:S02]  /*1a360*/  LOP3.LUT R11, R11, R228, RZ, 0xc0, !PT ;  /* 0x000000e40b0b7212 */ /* 0x000fe400078ec0ff */
[----:B------:R-:W-:Y:S01]  /*1a370*/  LOP3.LUT R5, R5, R35, RZ, 0xc0, !PT ;  /* 0x0000002305057212 */ /* 0x000fe200078ec0ff */
[----:B------:R-:W-:-:S05]  /*1a380*/  IMAD.WIDE.U32 R20, R20, -0x326172a9, RZ ;  /* 0xcd9e8d5714147825 */ /* 0x000fca00078e00ff */
[----:B------:R-:W-:Y:S01]  /*1a390*/  LOP3.LUT R228, R21, UR31, R218, 0x96, !PT ;  /* 0x0000001f15e47c12 */ /* 0x000fe2000f8e96da */
[----:B-1----:R-:W-:Y:S01]  /*1a3a0*/  HMMA.16816.F32 R136, R8, R14, R136 ;  /* 0x0000000e0888723c */ /* 0x002fe20000001888 */
[----:B------:R-:W-:-:S07]  /*1a3b0*/  LOP3.LUT R35, R20, 0xff, RZ, 0xc0, !PT ;  /* 0x000000ff14237812 */ /* 0x000fce00078ec0ff */
[----:B------:R-:W-:Y:S01]  /*1a3c0*/  HMMA.16816.F32 R152, R4, R14, R152 ;  /* 0x0000000e0498723c */ /* 0x000fe20000001898 */
[----:B------:R-:W-:-:S06]  /*1a3d0*/  SHF.R.U32.HI R227, RZ, 0x10, R228 ;  /* 0x00000010ffe37819 */ /* 0x000fcc00000116e4 */
[C---:B------:R-:W-:Y:S01]  /*1a3e0*/  LOP3.LUT R15, R228.reuse, 0xffff, RZ, 0xc0, !PT ;  /* 0x0000ffffe40f7812 */ /* 0x040fe200078ec0ff */
[----:B------:R-:W-:Y:S01]  /*1a3f0*/  HMMA.16816.F32 R132, R8, R12, R132 ;  /* 0x0000000c0884723c */ /* 0x000fe20000001884 */
[----:B------:R-:W-:Y:S02]  /*1a400*/  LOP3.LUT R14, R228, 0xff, RZ, 0xc0, !PT ;  /* 0x000000ffe40e7812 */ /* 0x000fe400078ec0ff */
[----:B------:R-:W-:-:S05]  /*1a410*/  SHF.R.U32.HI R15, RZ, 0x8, R15 ;  /* 0x00000008ff0f7819 */ /* 0x000fca000001160f */
[----:B------:R-:W-:Y:S01]  /*1a420*/  HMMA.16816.F32 R144, R4, R12, R144 ;  /* 0x0000000c0490723c */ /* 0x000fe20000001890 */
[----:B------:R-:W-:-:S06]  /*1a430*/  SHF.R.U32.HI R235, RZ, 0x10, R20 ;  /* 0x00000010ffeb7819 */ /* 0x000fcc0000011614 */
[----:B------:R-:W-:-:S04]  /*1a440*/  LOP3.LUT R12, R20, 0xffff, RZ, 0xc0, !PT ;  /* 0x0000ffff140c7812 */ /* 0x000fc800078ec0ff */
[----:B------:R-:W-:Y:S02]  /*1a450*/  SHF.R.U32.HI R12, RZ, 0x8, R12 ;  /* 0x00000008ff0c7819 */ /* 0x000fe4000001160c */
[----:B------:R-:W-:Y:S01]  /*1a460*/  PRMT R14, R14, 0x5410, R15 ;  /* 0x000054100e0e7816 */ /* 0x000fe2000000000f */
[----:B------:R-:W-:Y:S01]  /*1a470*/  IMAD.WIDE.U32 R22, R166, -0x2daee0ad, RZ ;  /* 0xd2511f53a6167825 */ /* 0x000fe200078e00ff */
[----:B------:R-:W-:Y:S02]  /*1a480*/  SHF.R.U32.HI R228, RZ, 0x18, R228 ;  /* 0x00000018ffe47819 */ /* 0x000fe400000116e4 */
[----:B------:R-:W-:Y:S02]  /*1a490*/  LOP3.LUT R227, R227, 0xff, RZ, 0xc0, !PT ;  /* 0x000000ffe3e37812 */ /* 0x000fe400078ec0ff */
[----:B------:R-:W-:Y:S02]  /*1a4a0*/  PRMT R12, R35, 0x5410, R12 ;  /* 0x00005410230c7816 */ /* 0x000fe4000000000c */
[----:B------:R-:W-:-:S02]  /*1a4b0*/  SHF.R.U32.HI R13, RZ, 0x18, R20 ;  /* 0x00000018ff0d7819 */ /* 0x000fc40000011614 */
[----:B------:R-:W-:Y:S01]  /*1a4c0*/  LOP3.LUT R235, R235, 0xff, RZ, 0xc0, !PT ;  /* 0x000000ffebeb7812 */ /* 0x000fe200078ec0ff */
[-C--:B------:R-:W-:Y:S01]  /*1a4d0*/  HMMA.16816.F32 R140, R8, R16.reuse, R140 ;  /* 0x00000010088c723c */ /* 0x080fe2000000188c */
[--C-:B------:R-:W-:Y:S01]  /*1a4e0*/  HSET2.LE.AND R14, R14, R251.reuse, PT ;  /* 0x000000fb0e0e7233 */ /* 0x100fe20003803000 */
[----:B------:R-:W-:Y:S02]  /*1a4f0*/  PRMT R15, R227, 0x5410, R228 ;  /* 0x00005410e30f7816 */ /* 0x000fe400000000e4 */
[----:B------:R-:W-:Y:S02]  /*1a500*/  PRMT R13, R235, 0x5410, R13 ;  /* 0x00005410eb0d7816 */ /* 0x000fe4000000000d */
[----:B------:R-:W-:Y:S02]  /*1a510*/  LOP3.LUT R166, R23, UR13, R28, 0x96, !PT ;  /* 0x0000000d17a67c12 */ /* 0x000fe4000f8e961c */
[----:B------:R-:W-:Y:S01]  /*1a520*/  HMMA.16816.F32 R156, R4, R16, R156 ;  /* 0x00000010049c723c */ /* 0x000fe2000000189c */
[--C-:B------:R-:W-:Y:S01]  /*1a530*/  HSET2.LE.AND R15, R15, R251.reuse, PT ;  /* 0x000000fb0f0f7233 */ /* 0x100fe20003803000 */
[----:B------:R-:W2:Y:S04]  /*1a540*/  LDL.LU.64 R28, [R1+0x248] ;  /* 0x00024800011c7983 */ /* 0x000ea80000300a00 */
[----:B------:R-:W2:Y:S01]  /*1a550*/  LDL.LU R35, [R1+0x240] ;  /* 0x0002400001237983 */ /* 0x000ea20000300800 */
[--C-:B------:R-:W-:Y:S01]  /*1a560*/  HSET2.LE.AND R16, R12, R251.reuse, PT ;  /* 0x000000fb0c107233 */ /* 0x100fe20003803000 */
[----:B------:R-:W-:Y:S01]  /*1a570*/  LOP3.LUT R12, R14, R225, RZ, 0xc0, !PT ;  /* 0x000000e10e0c7212 */ /* 0x000fe200078ec0ff */
[----:B------:R-:W-:Y:S01]  /*1a580*/  HSET2.LE.AND R17, R13, R251, PT ;  /* 0x000000fb0d117233 */ /* 0x000fe20003803000 */
[----:B------:R1:W5:Y:S02]  /*1a590*/  LDL.LU R228, [R1+0x23c] ;  /* 0x00023c0001e47983 */ /* 0x0003640000300800 */
[----:B------:R-:W-:Y:S01]  /*1a5a0*/  LOP3.LUT R14, R16, R226, RZ, 0xc0, !PT ;  /* 0x000000e2100e7212 */ /* 0x000fe200078ec0ff */
[----:B------:R-:W-:Y:S01]  /*1a5b0*/  IMAD.WIDE.U32 R226, R166, -0x326172a9, RZ ;  /* 0xcd9e8d57a6e27825 */ /* 0x000fe200078e00ff */
[----:B------:R-:W-:-:S02]  /*1a5c0*/  LOP3.LUT R13, R15, R224, RZ, 0xc0, !PT ;  /* 0x000000e00f0d7212 */ /* 0x000fc400078ec0ff */
[----:B------:R-:W-:Y:S02]  /*1a5d0*/  LOP3.LUT R15, R17, R215, RZ, 0xc0, !PT ;  /* 0x000000d7110f7212 */ /* 0x000fe400078ec0ff */
[----:B------:R1:W5:Y:S01]  /*1a5e0*/  LDL.LU R215, [R1+0x238] ;  /* 0x0002380001d77983 */ /* 0x0003620000300800 */
[----:B------:R-:W-:-:S03]  /*1a5f0*/  LOP3.LUT R16, R227, UR12, R32, 0x96, !PT ;  /* 0x0000000ce3107c12 */ /* 0x000fc6000f8e9620 */
[----:B------:R-:W2:Y:S01]  /*1a600*/  LDL.LU.64 R32, [R1+0x230] ;  /* 0x0002300001207983 */ /* 0x000ea20000300a00 */
[----:B------:R-:W-:-:S05]  /*1a610*/  IMAD.WIDE.U32 R232, R232, -0x2daee0ad, RZ ;  /* 0xd2511f53e8e87825 */ /* 0x000fca00078e00ff */
[----:B------:R-:W-:Y:S01]  /*1a620*/  LOP3.LUT R233, R233, UR11, R22, 0x96, !PT ;  /* 0x0000000be9e97c12 */ /* 0x000fe2000f8e9616 */
[-C--:B------:R-:W-:Y:S01]  /*1a630*/  HMMA.16816.F32 R148, R8, R18.reuse, R148 ;  /* 0x000000120894723c */ /* 0x080fe20000001894 */
[----:B------:R-:W1:Y:S03]  /*1a640*/  LDSM.16.MT88.4 R8, [R214+0x5800] ;  /* 0x00580000d608783b */ /* 0x000e660000004200 */
[----:B------:R-:W-:Y:S01]  /*1a650*/  IMAD.WIDE.U32 R224, R233, -0x326172a9, RZ ;  /* 0xcd9e8d57e9e07825 */ /* 0x000fe200078e00ff */
[----:B------:R-:W1:Y:S03]  /*1a660*/  LDSM.16.MT88.4 R20, [R213+0x5800] ;  /* 0x00580000d514783b */ /* 0x000e660000004200 */
[----:B------:R-:W-:Y:S07]  /*1a670*/  HMMA.16816.F32 R160, R4, R18, R160 ;  /* 0x0000001204a0723c */ /* 0x000fee00000018a0 */
[----:B------:R-:W-:-:S02]  /*1a680*/  LOP3.LUT R7, R224, 0xffff, RZ, 0xc0, !PT ;  /* 0x0000ffffe0077812 */ /* 0x000fc400078ec0ff */
[----:B------:R-:W-:Y:S02]  /*1a690*/  LOP3.LUT R5, R225, UR31, R226, 0x96, !PT ;  /* 0x0000001fe1057c12 */ /* 0x000fe4000f8e96e2 */
[----:B------:R-:W-:Y:S01]  /*1a6a0*/  LOP3.LUT R4, R224, 0xff, RZ, 0xc0, !PT ;  /* 0x000000ffe0047812 */ /* 0x000fe200078ec0ff */
[----:B------:R-:W-:Y:S01]  /*1a6b0*/  STG.E.U16 [R240.64+-0xee], R250 ;  /* 0xffff12faf0007986 */ /* 0x000fe2000c101524 */
[----:B------:R-:W-:Y:S02]  /*1a6c0*/  SHF.R.U32.HI R7, RZ, 0x8, R7 ;  /* 0x00000008ff077819 */ /* 0x000fe40000011607 */
[----:B------:R-:W-:Y:S01]  /*1a6d0*/  LOP3.LUT R19, R5, 0xffff, RZ, 0xc0, !PT ;  /* 0x0000ffff05137812 */ /* 0x000fe200078ec0ff */
[----:B------:R-:W-:Y:S01]  /*1a6e0*/  FADD.FTZ R185, R249, R185 ;  /* 0x000000b9f9b97221 */ /* 0x000fe20000010000 */
[----:B------:R-:W-:Y:S01]  /*1a6f0*/  PRMT R4, R4, 0x5410, R7 ;  /* 0x0000541004047816 */ /* 0x000fe20000000007 */
[----:B------:R-:W-:Y:S01]  /*1a700*/  FADD.FTZ R184, R222, R184 ;  /* 0x000000b8deb87221 */ /* 0x000fe20000010000 */
[----:B------:R-:W-:Y:S01]  /*1a710*/  SHF.R.U32.HI R7, RZ, 0x10, R5 ;  /* 0x00000010ff077819 */ /* 0x000fe20000011605 */
[----:B------:R-:W-:Y:S01]  /*1a720*/  FADD.FTZ R182, R194, R182 ;  /* 0x000000b6c2b67221 */ /* 0x000fe20000010000 */
[----:B------:R-:W-:Y:S01]  /*1a730*/  LOP3.LUT R18, R5, 0xff, RZ, 0xc0, !PT ;  /* 0x000000ff05127812 */ /* 0x000fe200078ec0ff */
[----:B------:R-:W-:Y:S01]  /*1a740*/  FADD.FTZ R183, R202, R183 ;  /* 0x000000b7cab77221 */ /* 0x000fe20000010000 */
[----:B------:R-:W-:Y:S01]  /*1a750*/  SHF.R.U32.HI R19, RZ, 0x8, R19 ;  /* 0x00000008ff137819 */ /* 0x000fe20000011613 */
[----:B------:R2:W5:Y:S01]  /*1a760*/  LDL.LU.64 R226, [R1+0x228] ;  /* 0x0002280001e27983 */ /* 0x0005620000300a00 */
[----:B------:R-:W-:-:S02]  /*1a770*/  SHF.R.U32.HI R6, RZ, 0x10, R224 ;  /* 0x00000010ff067819 */ /* 0x000fc400000116e0 */
[----:B------:R-:W-:Y:S02]  /*1a780*/  LOP3.LUT R166, R7, 0xff, RZ, 0xc0, !PT ;  /* 0x000000ff07a67812 */ /* 0x000fe400078ec0ff */
[----:B------:R-:W-:Y:S02]  /*1a790*/  PRMT R7, R18, 0x5410, R19 ;  /* 0x0000541012077816 */ /* 0x000fe40000000013 */
[----:B------:R-:W-:Y:S02]  /*1a7a0*/  SHF.R.U32.HI R17, RZ, 0x18, R224 ;  /* 0x00000018ff117819 */ /* 0x000fe400000116e0 */
[----:B------:R-:W-:Y:S02]  /*1a7b0*/  LOP3.LUT R6, R6, 0xff, RZ, 0xc0, !PT ;  /* 0x000000ff06067812 */ /* 0x000fe400078ec0ff */
[----:B------:R-:W-:Y:S01]  /*1a7c0*/  SHF.R.U32.HI R5, RZ, 0x18, R5 ;  /* 0x00000018ff057819 */ /* 0x000fe20000011605 */
[--C-:B------:R-:W-:Y:S01]  /*1a7d0*/  HSET2.LE.AND R7, R7, R251.reuse, PT ;  /* 0x000000fb07077233 */ /* 0x100fe20003803000 */
[----:B------:R-:W-:Y:S01]  /*1a7e0*/  PRMT R6, R6, 0x5410, R17 ;  /* 0x0000541006067816 */ /* 0x000fe20000000011 */
[--C-:B------:R-:W-:Y:S01]  /*1a7f0*/  HSET2.LE.AND R18, R4, R251.reuse, PT ;  /* 0x000000fb04127233 */ /* 0x100fe20003803000 */
[----:B------:R-:W-:Y:S01]  /*1a800*/  PRMT R5, R166, 0x5410, R5 ;  /* 0x00005410a6057816 */ /* 0x000fe20000000005 */
[----:B-1----:R-:W-:Y:S01]  /*1a810*/  HMMA.16816.F32 R132, R12, R8, R132 ;  /* 0x000000080c84723c */ /* 0x002fe20000001884 */
[----:B------:R-:W-:Y:S01]  /*1a820*/  LOP3.LUT R4, R7, R212, RZ, 0xc0, !PT ;  /* 0x000000d407047212 */ /* 0x000fe200078ec0ff */
[--C-:B------:R-:W-:Y:S01]  /*1a830*/  HSET2.LE.AND R7, R6, R251.reuse, PT ;  /* 0x000000fb06077233 */ /* 0x100fe20003803000 */
[----:B------:R-:W-:Y:S01]  /*1a840*/  STG.E.U16 [R238.64+-0xf0], R112 ;  /* 0xffff1070ee007986 */ /* 0x000fe2000c101524 */
[----:B------:R-:W-:Y:S01]  /*1a850*/  HSET2.LE.AND R5, R5, R251, PT ;  /* 0x000000fb05057233 */ /* 0x000fe20003803000 */
[----:B------:R-:W-:-:S02]  /*1a860*/  LOP3.LUT R17, R219, UR12, R234, 0x96, !PT ;  /* 0x0000000cdb117c12 */ /* 0x000fc4000f8e96ea */
[----:B------:R-:W-:Y:S01]  /*1a870*/  LOP3.LUT R6, R18, R210, RZ, 0xc0, !PT ;  /* 0x000000d212067212 */ /* 0x000fe200078ec0ff */
[----:B------:R-:W-:Y:S01]  /*1a880*/  HMMA.16816.F32 R136, R12, R10, R136 ;  /* 0x0000000a0c88723c */ /* 0x000fe20000001888 */
[----:B------:R-:W-:Y:S01]  /*1a890*/  LOP3.LUT R5, R5, R211, RZ, 0xc0, !PT ;  /* 0x000000d305057212 */ /* 0x000fe200078ec0ff */
[----:B------:R-:W-:Y:S01]  /*1a8a0*/  STG.E.U16 [R238.64+-0xee], R111 ;  /* 0xffff126fee007986 */ /* 0x000fe2000c101524 */
[----:B------:R-:W-:Y:S01]  /*1a8b0*/  LOP3.LUT R7, R7, R209, RZ, 0xc0, !PT ;  /* 0x000000d107077212 */ /* 0x000fe200078ec0ff */
[----:B------:R-:W-:Y:S02]  /*1a8c0*/  IMAD.WIDE.U32 R234, R16, -0x2daee0ad, RZ ;  /* 0xd2511f5310ea7825 */ /* 0x000fe400078e00ff */
[----:B------:R1:W5:Y:S02]  /*1a8d0*/  LDL.LU.64 R224, [R1+0x220] ;  /* 0x0002200001e07983 */ /* 0x0003640000300a00 */
[----:B------:R-:W-:Y:S02]  /*1a8e0*/  IMAD.WIDE.U32 R16, R17, -0x2daee0ad, RZ ;  /* 0xd2511f5311107825 */ /* 0x000fe400078e00ff */
[----:B------:R-:W-:Y:S08]  /*1a8f0*/  HMMA.16816.F32 R144, R4, R8, R144 ;  /* 0x000000080490723c */ /* 0x000ff00000001890 */
[----:B------:R-:W-:Y:S01]  /*1a900*/  HMMA.16816.F32 R140, R12, R20, R140 ;  /* 0x000000140c8c723c */ /* 0x000fe2000000188c */
[----:B------:R-:W-:-:S07]  /*1a910*/  LOP3.LUT R166, R17, UR32, R216, 0x96, !PT ;  /* 0x0000002011a67c12 */ /* 0x000fce000f8e96d8 */
[----:B------:R-:W-:Y:S01]  /*1a920*/  HMMA.16816.F32 R148, R12, R22, R148 ;  /* 0x000000160c94723c */ /* 0x000fe20000001894 */
[--C-:B------:R-:W-:Y:S01]  /*1a930*/  SHF.R.U32.HI R8, RZ, 0x10, R16.reuse ;  /* 0x00000010ff087819 */ /* 0x100fe20000011610 */
[----:B------:R-:W1:Y:S01]  /*1a940*/  LDSM.16.MT88.4 R12, [R214+0x5c00] ;  /* 0x005c0000d60c783b */ /* 0x000e620000004200 */
[C---:B------:R-:W-:Y:S02]  /*1a950*/  LOP3.LUT R9, R16.reuse, 0xffff, RZ, 0xc0, !PT ;  /* 0x0000ffff10097812 */ /* 0x040fe400078ec0ff */
[----:B------:R-:W-:Y:S01]  /*1a960*/  LOP3.LUT R17, R16, 0xff, RZ, 0xc0, !PT ;  /* 0x000000ff10117812 */ /* 0x000fe200078ec0ff */
[----:B------:R-:W-:Y:S01]  /*1a970*/  FADD.FTZ R185, R248, R185 ;  /* 0x000000b9f8b97221 */ /* 0x000fe20000010000 */
[----:B------:R-:W-:Y:S01]  /*1a980*/  SHF.R.U32.HI R16, RZ, 0x18, R16 ;  /* 0x00000018ff107819 */ /* 0x000fe20000011610 */
[C---:B------:R-:W-:Y:S01]  /*1a990*/  HMMA.16816.F32 R152, R4.reuse, R10, R152 ;  /* 0x0000000a0498723c */ /* 0x040fe20000001898 */
[----:B------:R-:W-:Y:S01]  /*1a9a0*/  LOP3.LUT R233, R166, 0xffff, RZ, 0xc0, !PT ;  /* 0x0000ffffa6e97812 */ /* 0x000fe200078ec0ff */
[----:B------:R-:W-:Y:S01]  /*1a9b0*/  FADD.FTZ R184, R221, R184 ;  /* 0x000000b8ddb87221 */ /* 0x000fe20000010000 */
[----:B------:R-:W-:Y:S01]  /*1a9c0*/  LOP3.LUT R209, R8, 0xff, RZ, 0xc0, !PT ;  /* 0x000000ff08d17812 */ /* 0x000fe200078ec0ff */
[----:B------:R-:W-:Y:S01]  /*1a9d0*/  FADD.FTZ R182, R193, R182 ;  /* 0x000000b6c1b67221 */ /* 0x000fe20000010000 */
[----:B------:R-:W-:Y:S01]  /*1a9e0*/  LOP3.LUT R19, R166, 0xff, RZ, 0xc0, !PT ;  /* 0x000000ffa6137812 */ /* 0x000fe200078ec0ff */
[----:B------:R-:W-:Y:S01]  /*1a9f0*/  FADD.FTZ R183, R201, R183 ;  /* 0x000000b7c9b77221 */ /* 0x000fe20000010000 */
[----:B------:R-:W-:Y:S01]  /*1aa00*/  SHF.R.U32.HI R233, RZ, 0x8, R233 ;  /* 0x00000008ffe97819 */ /* 0x000fe200000116e9 */
[----:B------:R-:W-:Y:S01]  /*1aa10*/  HMMA.16816.F32 R156, R4, R20, R156 ;  /* 0x00000014049c723c */ /* 0x000fe2000000189c */
[----:B------:R-:W-:Y:S01]  /*1aa20*/  PRMT R16, R209, 0x5410, R16 ;  /* 0x00005410d1107816 */ /* 0x000fe20000000010 */
[----:B------:R1:W5:Y:S01]  /*1aa30*/  LDL.LU R212, [R1+0x218] ;  /* 0x0002180001d47983 */ /* 0x0003620000300800 */
[----:B------:R-:W-:-:S03]  /*1aa40*/  SHF.R.U32.HI R210, RZ, 0x8, R9 ;  /* 0x00000008ffd27819 */ /* 0x000fc60000011609 */
[----:B------:R-:W1:Y:S01]  /*1aa50*/  LDSM.16.MT88.4 R8, [R213+0x5c00] ;  /* 0x005c0000d508783b */ /* 0x000e620000004200 */
[----:B------:R-:W-:Y:S01]  /*1aa60*/  PRMT R19, R19, 0x5410, R233 ;  /* 0x0000541013137816 */ /* 0x000fe200000000e9 */
[--C-:B------:R-:W-:Y:S01]  /*1aa70*/  HSET2.LE.AND R16, R16, R251.reuse, PT ;  /* 0x000000fb10107233 */ /* 0x100fe20003803000 */
[----:B------:R-:W-:Y:S01]  /*1aa80*/  LOP3.LUT R232, R235, UR32, R232, 0x96, !PT ;  /* 0x00000020ebe87c12 */ /* 0x000fe2000f8e96e8 */
[----:B------:R-:W-:Y:S01]  /*1aa90*/  HMMA.16816.F32 R160, R4, R22, R160 ;  /* 0x0000001604a0723c */ /* 0x000fe200000018a0 */
[----:B------:R-:W-:Y:S01]  /*1aaa0*/  FADD.FTZ R185, R247, R185 ;  /* 0x000000b9f7b97221 */ /* 0x000fe20000010000 */
[----:B------:R-:W-:Y:S01]  /*1aab0*/  HSET2.LE.AND R21, R19, R251, PT ;  /* 0x000000fb13157233 */ /* 0x000fe20003803000 */
[----:B------:R-:W-:Y:S01]  /*1aac0*/  LOP3.LUT R19, R16, R0, RZ, 0xc0, !PT ;  /* 0x0000000010137212 */ /* 0x000fe200078ec0ff */
[----:B------:R-:W-:Y:S01]  /*1aad0*/  FADD.FTZ R184, R220, R184 ;  /* 0x000000b8dcb87221 */ /* 0x000fe20000010000 */
[----:B------:R-:W-:Y:S01]  /*1aae0*/  LOP3.LUT R0, R234, 0xffff, RZ, 0xc0, !PT ;  /* 0x0000ffffea007812 */ /* 0x000fe200078ec0ff */
[----:B------:R-:W-:Y:S01]  /*1aaf0*/  FADD.FTZ R182, R192, R182 ;  /* 0x000000b6c0b67221 */ /* 0x000fe20000010000 */
[----:B------:R-:W-:-:S02]  /*1ab00*/  LOP3.LUT R4, R234, 0xff, RZ, 0xc0, !PT ;  /* 0x000000ffea047812 */ /* 0x000fc400078ec0ff */
[----:B------:R-:W-:Y:S01]  /*1ab10*/  SHF.R.U32.HI R18, RZ, 0x10, R166 ;  /* 0x00000010ff127819 */ /* 0x000fe200000116a6 */
[----:B------:R-:W-:Y:S01]  /*1ab20*/  FADD.FTZ R183, R200, R183 ;  /* 0x000000b7c8b77221 */ /* 0x000fe20000010000 */
[----:B------:R-:W-:Y:S01]  /*1ab30*/  SHF.R.U32.HI R0, RZ, 0x8, R0 ;  /* 0x00000008ff007819 */ /* 0x000fe20000011600 */
[----:B------:R1:W5:Y:S01]  /*1ab40*/  LDL.LU.64 R218, [R1+0x210] ;  /* 0x0002100001da7983 */ /* 0x0003620000300a00 */
[----:B------:R-:W-:Y:S02]  /*1ab50*/  LOP3.LUT R5, R232, 0xffff, RZ, 0xc0, !PT ;  /* 0x0000ffffe8057812 */ /* 0x000fe400078ec0ff */
[----:B------:R-:W-:Y:S02]  /*1ab60*/  SHF.R.U32.HI R6, RZ, 0x10, R234 ;  /* 0x00000010ff067819 */ /* 0x000fe400000116ea */
[----:B------:R-:W-:Y:S01]  /*1ab70*/  SHF.R.U32.HI R7, RZ, 0x10, R232 ;  /* 0x00000010ff077819 */ /* 0x000fe200000116e8 */
[----:B------:R-:W-:Y:S01]  /*1ab80*/  FADD.FTZ R185, R246, R185 ;  /* 0x000000b9f6b97221 */ /* 0x000fe20000010000 */
[----:B------:R-:W-:Y:S01]  /*1ab90*/  PRMT R0, R4, 0x5410, R0 ;  /* 0x0000541004007816 */ /* 0x000fe20000000000 */
[----:B------:R-:W-:Y:S01]  /*1aba0*/  FADD.FTZ R184, R207, R184 ;  /* 0x000000b8cfb87221 */ /* 0x000fe20000010000 */
[----:B------:R-:W-:Y:S01]  /*1abb0*/  LOP3.LUT R4, R232, 0xff, RZ, 0xc0, !PT ;  /* 0x000000ffe8047812 */ /* 0x000fe200078ec0ff */
[----:B------:R-:W-:Y:S01]  /*1abc0*/  FADD.FTZ R182, R191, R182 ;  /* 0x000000b6bfb67221 */ /* 0x000fe20000010000 */
[----:B------:R-:W-:-:S02]  /*1abd0*/  SHF.R.U32.HI R5, RZ, 0x8, R5 ;  /* 0x00000008ff057819 */ /* 0x000fc40000011605 */
[----:B------:R-:W-:Y:S02]  /*1abe0*/  SHF.R.U32.HI R166, RZ, 0x18, R166 ;  /* 0x00000018ffa67819 */ /* 0x000fe400000116a6 */
[----:B------:R-:W-:Y:S01]  /*1abf0*/  LOP3.LUT R18, R18, 0xff, RZ, 0xc0, !PT ;  /* 0x000000ff12127812 */ /* 0x000fe200078ec0ff */
[----:B------:R-:W-:Y:S01]  /*1ac00*/  FADD.FTZ R183, R199, R183 ;  /* 0x000000b7c7b77221 */ /* 0x000fe20000010000 */
[----:B------:R-:W-:Y:S01]  /*1ac10*/  SHF.R.U32.HI R234, RZ, 0x18, R234 ;  /* 0x00000018ffea7819 */ /* 0x000fe200000116ea */
[----:B------:R1:W5:Y:S01]  /*1ac20*/  LDL.LU R211, [R1+0x208] ;  /* 0x0002080001d37983 */ /* 0x0003620000300800 */
[----:B------:R-:W-:Y:S02]  /*1ac30*/  LOP3.LUT R6, R6, 0xff, RZ, 0xc0, !PT ;  /* 0x000000ff06067812 */ /* 0x000fe400078ec0ff */
[----:B------:R-:W-:Y:S02]  /*1ac40*/  SHF.R.U32.HI R232, RZ, 0x18, R232 ;  /* 0x00000018ffe87819 */ /* 0x000fe400000116e8 */
[----:B------:R-:W-:-:S02]  /*1ac50*/  LOP3.LUT R7, R7, 0xff, RZ, 0xc0, !PT ;  /* 0x000000ff07077812 */ /* 0x000fc400078ec0ff */
[----:B------:R-:W-:Y:S01]  /*1ac60*/  PRMT R4, R4, 0x5410, R5 ;  /* 0x0000541004047816 */ /* 0x000fe20000000005 */
[--C-:B------:R-:W-:Y:S01]  /*1ac70*/  HSET2.LE.AND R0, R0, R251.reuse, PT ;  /* 0x000000fb00007233 */ /* 0x100fe20003803000 */
[----:B------:R-:W-:Y:S01]  /*1ac80*/  PRMT R6, R6, 0x5410, R234 ;  /* 0x0000541006067816 */ /* 0x000fe200000000ea */
[----:B------:R-:W-:Y:S01]  /*1ac90*/  FADD.FTZ R185, R245, R185 ;  /* 0x000000b9f5b97221 */ /* 0x000fe20000010000 */
[----:B------:R-:W-:Y:S01]  /*1aca0*/  PRMT R5, R7, 0x5410, R232 ;  /* 0x0000541007057816 */ /* 0x000fe200000000e8 */
[--C-:B------:R-:W-:Y:S01]  /*1acb0*/  HSET2.LE.AND R4, R4, R251.reuse, PT ;  /* 0x000000fb04047233 */ /* 0x100fe20003803000 */
[----:B------:R-:W-:Y:S01]  /*1acc0*/  FADD.FTZ R184, R206, R184 ;  /* 0x000000b8ceb87221 */ /* 0x000fe20000010000 */
[--C-:B------:R-:W-:Y:S01]  /*1acd0*/  HSET2.LE.AND R7, R6, R251.reuse, PT ;  /* 0x000000fb06077233 */ /* 0x100fe20003803000 */
[----:B------:R-:W-:Y:S01]  /*1ace0*/  FADD.FTZ R182, R190, R182 ;  /* 0x000000b6beb67221 */ /* 0x000fe20000010000 */
[----:B------:R-:W-:Y:S01]  /*1acf0*/  HSET2.LE.AND R5, R5, R251, PT ;  /* 0x000000fb05057233 */ /* 0x000fe20003803000 */
[----:B------:R-:W-:Y:S01]  /*1ad00*/  PRMT R18, R18, 0x5410, R166 ;  /* 0x0000541012127816 */ /* 0x000fe200000000a6 */
[----:B------:R-:W-:Y:S01]  /*1ad10*/  FADD.FTZ R185, R244, R185 ;  /* 0x000000b9f4b97221 */ /* 0x000fe20000010000 */
[----:B------:R-:W-:Y:S01]  /*1ad20*/  LOP3.LUT R4, R4, R252, RZ, 0xc0, !PT ;  /* 0x000000fc04047212 */ /* 0x000fe200078ec0ff */
[----:B------:R-:W-:Y:S01]  /*1ad30*/  FADD.FTZ R183, R198, R183 ;  /* 0x000000b7c6b77221 */ /* 0x000fe20000010000 */
[----:B------:R-:W-:Y:S01]  /*1ad40*/  LOP3.LUT R5, R5, R164, RZ, 0xc0, !PT ;  /* 0x000000a405057212 */ /* 0x000fe200078ec0ff */
[----:B------:R2:W5:Y:S01]  /*1ad50*/  LDL.LU.64 R216, [R1+0x200] ;  /* 0x0002000001d87983 */ /* 0x0005620000300a00 */
[----:B------:R-:W-:-:S02]  /*1ad60*/  LOP3.LUT R6, R0, R3, RZ, 0xc0, !PT ;  /* 0x0000000300067212 */ /* 0x000fc400078ec0ff */
[----:B------:R-:W-:Y:S01]  /*1ad70*/  LOP3.LUT R7, R7, R2, RZ, 0xc0, !PT ;  /* 0x0000000207077212 */ /* 0x000fe200078ec0ff */
[----:B------:R-:W-:Y:S01]  /*1ad80*/  FADD.FTZ R184, R205, R184 ;  /* 0x000000b8cdb87221 */ /* 0x000fe20000010000 */
[----:B------:R-:W-:Y:S01]  /*1ad90*/  PRMT R17, R17, 0x5410, R210 ;  /* 0x0000541011117816 */ /* 0x000fe200000000d2 */
[----:B------:R-:W-:Y:S01]  /*1ada0*/  FADD.FTZ R182, R189, R182 ;  /* 0x000000b6bdb67221 */ /* 0x000fe20000010000 */
[--C-:B------:R-:W-:Y:S01]  /*1adb0*/  HSET2.LE.AND R20, R18, R251.reuse, PT ;  /* 0x000000fb12147233 */ /* 0x100fe20003803000 */
[----:B------:R-:W-:Y:S01]  /*1adc0*/  FADD.FTZ R185, R231, R185 ;  /* 0x000000b9e7b97221 */ /* 0x000fe20000010000 */
[----:B------:R2:W5:Y:S01]  /*1add0*/  LDL.LU R210, [R1+0x1f8] ;  /* 0x0001f80001d27983 */ /* 0x0005620000300800 */
[----:B------:R-:W-:Y:S01]  /*1ade0*/  HSET2.LE.AND R18, R17, R251, PT ;  /* 0x000000fb11127233 */ /* 0x000fe20003803000 */
[----:B------:R-:W-:Y:S01]  /*1adf0*/  FADD.FTZ R183, R197, R183 ;  /* 0x000000b7c5b77221 */ /* 0x000fe20000010000 */
[C---:B-1----:R-:W-:Y:S01]  /*1ae00*/  HMMA.16816.F32 R144, R4.reuse, R12, R144 ;  /* 0x0000000c0490723c */ /* 0x042fe20000001890 */
[----:B------:R-:W-:Y:S01]  /*1ae10*/  FADD.FTZ R184, R204, R184 ;  /* 0x000000b8ccb87221 */ /* 0x000fe20000010000 */
[----:B------:R1:W5:Y:S01]  /*1ae20*/  LDL.LU R209, [R1+0x1f4] ;  /* 0x0001f40001d17983 */ /* 0x0003620000300800 */
[----:B------:R-:W-:Y:S01]  /*1ae30*/  FADD.FTZ R182, R188, R182 ;  /* 0x000000b6bcb67221 */ /* 0x000fe20000010000 */
[----:B------:R-:W-:Y:S01]  /*1ae40*/  LOP3.LUT R16, R21, R208, RZ, 0xc0, !PT ;  /* 0x000000d015107212 */ /* 0x000fe200078ec0ff */
[----:B------:R-:W-:Y:S01]  /*1ae50*/  FADD.FTZ R185, R229, R185 ;  /* 0x000000b9e5b97221 */ /* 0x000fe20000010000 */
[----:B------:R1:W5:Y:S02]  /*1ae60*/  LDL.LU R208, [R1+0x1f0] ;  /* 0x0001f00001d07983 */ /* 0x0003640000300800 */
[----:B------:R-:W-:Y:S01]  /*1ae70*/  HMMA.16816.F32 R152, R4, R14, R152 ;  /* 0x0000000e0498723c */ /* 0x000fe20000001898 */
[----:B------:R-:W-:Y:S01]  /*1ae80*/  LOP3.LUT R17, R20, R171, RZ, 0xc0, !PT ;  /* 0x000000ab14117212 */ /* 0x000fe200078ec0ff */
[----:B------:R-:W-:Y:S01]  /*1ae90*/  FADD.FTZ R183, R196, R183 ;  /* 0x000000b7c4b77221 */ /* 0x000fe20000010000 */
[----:B------:R1:W5:Y:S01]  /*1aea0*/  LDL.LU R171, [R1+0x1ec] ;  /* 0x0001ec0001ab7983 */ /* 0x0003620000300800 */
[----:B------:R-:W-:-:S04]  /*1aeb0*/  FADD.FTZ R184, R203, R184 ;  /* 0x000000b8cbb87221 */ /* 0x000fc80000010000 */
[C---:B------:R-:W-:Y:S01]  /*1aec0*/  HMMA.16816.F32 R156, R4.reuse, R8, R156 ;  /* 0x00000008049c723c */ /* 0x040fe2000000189c */
[----:B------:R-:W-:Y:S01]  /*1aed0*/  LOP3.LUT R18, R18, R170, RZ, 0xc0, !PT ;  /* 0x000000aa12127212 */ /* 0x000fe200078ec0ff */
[----:B------:R-:W-:Y:S01]  /*1aee0*/  FADD.FTZ R182, R187, R182 ;  /* 0x000000b6bbb67221 */ /* 0x000fe20000010000 */
[----:B------:R1:W5:Y:S05]  /*1aef0*/  LDL.LU R170, [R1+0x1e8] ;  /* 0x0001e80001aa7983 */ /* 0x00036a0000300800 */
[----:B------:R-:W-:Y:S01]  /*1af00*/  HMMA.16816.F32 R160, R4, R10, R160 ;  /* 0x0000000a04a0723c */ /* 0x000fe200000018a0 */
[----:B------:R-:W-:-:S06]  /*1af10*/  FADD.FTZ R183, R195, R183 ;  /* 0x000000b7c3b77221 */ /* 0x000fcc0000010000 */
[----:B------:R-:W-:Y:S01]  /*1af20*/  IADD3 R4, P1, R236, -0x200, RZ ;  /* 0xfffffe00ec047810 */ /* 0x000fe20007f3e0ff */
[----:B------:R-:W-:Y:S02]  /*1af30*/  FADD.FTZ R5, R223, R185 ;  /* 0x000000b9df057221 */ /* 0x000fe40000010000 */
[----:B------:R-:W-:Y:S02]  /*1af40*/  FADD.FTZ R182, R186, R182 ;  /* 0x000000b6bab67221 */ /* 0x000fe40000010000 */
[----:B------:R1:W-:Y:S01]  /*1af50*/  STL [R1+0x1dc], R4 ;  /* 0x0001dc0401007387 */ /* 0x0003e20000100800 */
[----:B------:R-:W-:-:S03]  /*1af60*/  FADD.FTZ R6, R41, R183 ;  /* 0x000000b729067221 */ /* 0x000fc60000010000 */
[----:B------:R3:W-:Y:S01]  /*1af70*/  STL [R1+0x1d8], R5 ;  /* 0x0001d80501007387 */ /* 0x0007e20000100800 */
[----:B-1----:R-:W-:Y:S02]  /*1af80*/  FADD.FTZ R4, R54, R184 ;  /* 0x000000b836047221 */ /* 0x002fe40000010000 */
[----:B---3--:R-:W-:-:S03]  /*1af90*/  FADD.FTZ R5, R40, R182 ;  /* 0x000000b628057221 */ /* 0x008fc60000010000 */
[----:B------:R1:W-:Y:S04]  /*1afa0*/  STL [R1+0x1d4], R4 ;  /* 0x0001d40401007387 */ /* 0x0003e80000100800 */
[----:B--2---:R2:W-:Y:S04]  /*1afb0*/  STG.E.U16 [R236.64+-0xe0], R33 ;  /* 0xffff2021ec007986 */ /* 0x0045e8000c101524 */
[----:B------:R2:W-:Y:S04]  /*1afc0*/  STG.E.U16 [R236.64+-0xde], R32 ;  /* 0xffff2220ec007986 */ /* 0x0005e8000c101524 */
[----:B------:R2:W-:Y:S04]  /*1afd0*/  STG.E.U16 [R242.64+-0xe0], R35 ;  /* 0xffff2023f2007986 */ /* 0x0005e8000c101524 */
[----:B----4-:R2:W-:Y:S04]  /*1afe0*/  STG.E.U16 [R242.64+-0xde], R34 ;  /* 0xffff2222f2007986 */ /* 0x0105e8000c101524 */
[----:B------:R2:W-:Y:S04]  /*1aff0*/  STG.E.U16 [R240.64+-0xe0], R108 ;  /* 0xffff206cf0007986 */ /* 0x0005e8000c101524 */
        /* <DEDUP_REMOVED lines=88> */
[----:B------:R2:W-:Y:S01]  /*1b580*/  STG.E.U16 [R240.64+-0x2e], R63 ;  /* 0xffffd23ff0007986 */ /* 0x0005e2000c101524 */
[----:B-1----:R-:W-:-:S03]  /*1b590*/  IADD3.X R4, R237, -0x1, RZ, P1, !PT ;  /* 0xffffffffed047810 */ /* 0x002fc60000ffe4ff */
        /* <DEDUP_REMOVED lines=14> */
[----:B------:R2:W-:Y:S04]  /*1b680*/  STL [R1+0x1d0], R6 ;  /* 0x0001d00601007387 */ /* 0x0005e80000100800 */
[----:B------:R2:W-:Y:S04]  /*1b690*/  STG.E.U16 [R240.64+-0x10], R58 ;  /* 0xfffff03af0007986 */ /* 0x0005e8000c101524 */
[----:B------:R2:W-:Y:S04]  /*1b6a0*/  STG.E.U16 [R240.64+-0xe], R57 ;  /* 0xfffff239f0007986 */ /* 0x0005e8000c101524 */
[----:B------:R2:W-:Y:S04]  /*1b6b0*/  STL [R1+0x198], R5 ;  /* 0x0001980501007387 */ /* 0x0005e80000100800 */
[----:B------:R2:W-:Y:S04]  /*1b6c0*/  STG.E.U16 [R238.64+-0x10], R56 ;  /* 0xfffff038ee007986 */ /* 0x0005e8000c101524 */
[----:B------:R2:W-:Y:S04]  /*1b6d0*/  STG.E.U16 [R238.64+-0xe], R55 ;  /* 0xfffff237ee007986 */ /* 0x0005e8000c101524 */
[----:B------:R2:W-:Y:S01]  /*1b6e0*/  STL [R1+0x1e0], R4 ;  /* 0x0001e00401007387 */ /* 0x0005e20000100800 */
[----:B------:R-:W-:Y:S01]  /*1b6f0*/  HMMA.16816.F32 R132, R16, R12, R132 ;  /* 0x0000000c1084723c */ /* 0x000fe20000001884 */
[----:B------:R-:W-:Y:S01]  /*1b700*/  @UP0 UIADD3 UR26, UR26, -0x3, URZ ;  /* 0xfffffffd1a1a0890 */ /* 0x000fe2000fffe03f */
[----:B------:R-:W-:-:S02]  /*1b710*/  IMAD.MOV.U32 R3, RZ, RZ, R25 ;  /* 0x000000ffff037224 */ /* 0x000fc400078e0019 */
[----:B------:R-:W-:Y:S02]  /*1b720*/  IMAD.MOV.U32 R164, RZ, RZ, R24 ;  /* 0x000000ffffa47224 */ /* 0x000fe400078e0018 */
[----:B------:R-:W-:Y:S02]  /*1b730*/  IMAD.MOV.U32 R0, RZ, RZ, R26 ;  /* 0x000000ffff007224 */ /* 0x000fe400078e001a */
[----:B------:R-:W-:Y:S01]  /*1b740*/  HMMA.16816.F32 R136, R16, R14, R136 ;  /* 0x0000000e1088723c */ /* 0x000fe20000001888 */
[----:B------:R-:W-:Y:S02]  /*1b750*/  IMAD.MOV.U32 R2, RZ, RZ, R27 ;  /* 0x000000ffff027224 */ /* 0x000fe400078e001b */
[----:B------:R-:W-:Y:S02]  /*1b760*/  @P0 IMAD.MOV.U32 R3, RZ, RZ, R25 ;  /* 0x000000ffff030224 */ /* 0x000fe400078e0019 */
[----:B------:R-:W-:-:S03]  /*1b770*/  @P0 IMAD.MOV.U32 R164, RZ, RZ, R24 ;  /* 0x000000ffffa40224 */ /* 0x000fc600078e0018 */
[----:B------:R-:W-:Y:S01]  /*1b780*/  HMMA.16816.F32 R140, R16, R8, R140 ;  /* 0x00000008108c723c */ /* 0x000fe2000000188c */
[----:B------:R-:W-:Y:S02]  /*1b790*/  @P0 IMAD.MOV.U32 R0, RZ, RZ, R26 ;  /* 0x000000ffff000224 */ /* 0x000fe400078e001a */
[----:B------:R-:W-:-:S05]  /*1b7a0*/  @P0 IMAD.MOV.U32 R2, RZ, RZ, R27 ;  /* 0x000000ffff020224 */ /* 0x000fca00078e001b */
[----:B------:R-:W-:Y:S01]  /*1b7b0*/  HMMA.16816.F32 R148, R16, R10, R148 ;  /* 0x0000000a1094723c */ /* 0x000fe20000001894 */
[----:B------:R-:W-:Y:S11]  /*1b7c0*/  @P0 BRA `(.L_x_385) ;  /* 0x0000001000000947 */ /* 0x000ff60003800000 */
.L_x_381:
[----:B--2---:R-:W-:-:S12]  /*1b7d0*/  UIADD3 UR26, UR5, -0x1, URZ ;  /* 0xffffffff051a7890 */ /* 0x004fd8000fffe03f */
.L_x_385:
[----:B--2---:R-:W-:-:S13]  /*1b7e0*/  ISETP.LE.AND P0, PT, RZ, UR26, PT ;  /* 0x0000001aff007c0c */ /* 0x004fda000bf03270 */
[----:B------:R-:W-:Y:S05]  /*1b7f0*/  @!P0 BRA `(.L_x_386) ;  /* 0x0000ada000008947 */ /* 0x000fea0003800000 */
[----:B------:R-:W2:Y:S01]  /*1b800*/  LDL.64 R6, [R1+0x190] ;  /* 0x0001900001067983 */ /* 0x000ea20000100a00 */
[----:B-----5:R-:W-:Y:S01]  /*1b810*/  MOV R168, R3 ;  /* 0x0000000300a87202 */ /* 0x020fe20000000f00 */
[----:B------:R-:W-:Y:S01]  /*1b820*/  IMAD.MOV.U32 R165, RZ, RZ, R2 ;  /* 0x000000ffffa57224 */ /* 0x000fe200078e0002 */
[----:B------:R-:W-:Y:S01]  /*1b830*/  MOV R166, R0 ;  /* 0x0000000000a67202 */ /* 0x000fe20000000f00 */
[----:B------:R-:W-:Y:S01]  /*1b840*/  IMAD.WIDE.U32 R2, R228, -0x326172a9, RZ ;  /* 0xcd9e8d57e4027825 */ /* 0x000fe200078e00ff */
[----:B------:R-:W-:Y:S01]  /*1b850*/  UMOV UR7, 0x6 ;  /* 0x0000000600077882 */ /* 0x000fe20000000000 */
[----:B------:R-:W-:Y:S01]  /*1b860*/  MOV R167, R164 ;  /* 0x000000a400a77202 */ /* 0x000fe20000000f00 */
[----:B------:R-:W-:Y:S01]  /*1b870*/  ULDC.64 UR4, c[0x0][0x1a0] ;  /* 0x0000680000047ab9 */ /* 0x000fe20000000a00 */
[----:B------:R-:W-:Y:S01]  /*1b880*/  IMAD.WIDE.U32 R4, R230, -0x326172a9, RZ ;  /* 0xcd9e8d57e6047825 */ /* 0x000fe200078e00ff */
[----:B------:R1:W-:Y:S01]  /*1b890*/  STL.64 [R1+0x1b8], R2 ;  /* 0x0001b80201007387 */ /* 0x0003e20000100a00 */
[----:B------:R-:W3:Y:S01]  /*1b8a0*/  LDC.U8 R0, c[0x0][0x2d8] ;  /* 0x0000b600ff007b82 */ /* 0x000ee20000000000 */
[----:B------:R-:W-:-:S02]  /*1b8b0*/  USHF.L.U32 UR10, UR4, 0x6, URZ ;  /* 0x00000006040a7899 */ /* 0x000fc4000800063f */
[----:B------:R4:W-:Y:S01]  /*1b8c0*/  STL.64 [R1+0x1a8], R4 ;  /* 0x0001a80401007387 */ /* 0x0009e20000100a00 */
[----:B------:R-:W-:Y:S02]  /*1b8d0*/  USHF.L.U32 UR9, UR4, 0x7, URZ ;  /* 0x0000000704097899 */ /* 0x000fe4000800063f */
[----:B------:R-:W-:Y:S02]  /*1b8e0*/  USHF.L.U32 UR8, UR4, 0x5, URZ ;  /* 0x0000000504087899 */ /* 0x000fe4000800063f */
[----:B------:R-:W-:Y:S02]  /*1b8f0*/  USHF.L.U64.HI UR6, UR4, UR7, UR5 ;  /* 0x0000000704067299 */ /* 0x000fe40008010205 */
[----:B------:R-:W-:Y:S02]  /*1b900*/  UIMAD.WIDE.U32 UR42, UR4, 0x60, URZ ;  /* 0x00000060042a78a5 */ /* 0x000fe4000f8e003f */
[----:B------:R-:W-:Y:S02]  /*1b910*/  UIMAD UR4, UR46, 0x38, UR34 ;  /* 0x000000382e0478a4 */ /* 0x000fe4000f8e0222 */
[----:B------:R-:W-:-:S02]  /*1b920*/  USHF.R.S32.HI UR36, URZ, 0x1f, UR46 ;  /* 0x0000001f3f247899 */ /* 0x000fc4000801142e */
[----:B------:R-:W-:Y:S02]  /*1b930*/  UIADD3 UR4, UR4, 0x1, URZ ;  /* 0x0000000104047890 */ /* 0x000fe4000fffe03f */
[----:B------:R-:W-:Y:S02]  /*1b940*/  USHF.R.S32.HI UR30, URZ, 0x1f, UR34 ;  /* 0x0000001f3f1e7899 */ /* 0x000fe40008011422 */
[----:B------:R-:W-:Y:S02]  /*1b950*/  UIMAD UR33, UR5, 0x60, URZ ;  /* 0x00000060052178a4 */ /* 0x000fe4000f8e023f */
[----:B------:R-:W-:Y:S02]  /*1b960*/  USHF.R.S32.HI UR5, URZ, 0x1f, UR39 ;  /* 0x0000001f3f057899 */ /* 0x000fe40008011427 */
[----:B------:R-:W-:Y:S01]  /*1b970*/  UIMAD.WIDE.U32 UR46, UR46, 0x70, URZ ;  /* 0x000000702e2e78a5 */ /* 0x000fe2000f8e003f */
[-C--:B-1----:R-:W-:Y:S01]  /*1b980*/  LOP3.LUT R2, R3, R169.reuse, RZ, 0x3c, !PT ;  /* 0x000000a903027212 */ /* 0x082fe200078e3cff */
[----:B------:R-:W-:Y:S01]  /*1b990*/  UIMAD UR36, UR36, 0x70, URZ ;  /* 0x00000070242478a4 */ /* 0x000fe2000f8e023f */
[----:B------:R-:W-:Y:S01]  /*1b9a0*/  LOP3.LUT R169, R5, R169, RZ, 0x3c, !PT ;  /* 0x000000a905a97212 */ /* 0x000fe200078e3cff */
[----:B------:R-:W-:Y:S01]  /*1b9b0*/  USHF.R.S32.HI UR37, URZ, 0x1f, UR4 ;  /* 0x0000001f3f257899 */ /* 0x000fe20008011404 */
[----:B----4-:R-:W-:Y:S01]  /*1b9c0*/  IMAD.WIDE.U32 R4, R219, -0x2daee0ad, RZ ;  /* 0xd2511f53db047825 */ /* 0x010fe200078e00ff */
[----:B---3--:R-:W-:Y:S01]  /*1b9d0*/  PRMT R0, R0, 0x7054, R0 ;  /* 0x0000705400007816 */ /* 0x008fe20000000000 */
[----:B------:R-:W-:-:S02]  /*1b9e0*/  USHF.L.U32 UR35, UR34, 0x1, URZ ;  /* 0x0000000122237899 */ /* 0x000fc4000800063f */
[----:B------:R-:W-:Y:S01]  /*1b9f0*/  IMAD.MOV.U32 R3, RZ, RZ, R227 ;  /* 0x000000ffff037224 */ /* 0x000fe200078e00e3 */
[----:B------:R1:W-:Y:S01]  /*1ba00*/  STL.64 [R1+0x1c0], R4 ;  /* 0x0001c00401007387 */ /* 0x0003e20000100a00 */
[----:B------:R-:W-:Y:S02]  /*1ba10*/  USHF.L.U32 UR40, UR39, 0x1, URZ ;  /* 0x0000000127287899 */ /* 0x000fe4000800063f */
[----:B------:R-:W-:Y:S02]  /*1ba20*/  USHF.L.U64.HI UR34, UR34, 0x1, UR30 ;  /* 0x0000000122227899 */ /* 0x000fe4000801021e */
[----:B------:R-:W-:Y:S02]  /*1ba30*/  USHF.L.U64.HI UR39, UR39, 0x1, UR5 ;  /* 0x0000000127277899 */ /* 0x000fe40008010205 */
[----:B------:R-:W-:Y:S02]  /*1ba40*/  UIADD3 UR36, UR47, UR36, URZ ;  /* 0x000000242f247290 */ /* 0x000fe4000fffe03f */
[----:B------:R-:W-:-:S02]  /*1ba50*/  USHF.L.U32 UR38, UR4, 0x1, URZ ;  /* 0x0000000104267899 */ /* 0x000fc4000800063f */
[----:B------:R-:W-:Y:S02]  /*1ba60*/  UIADD3 UR33, UR33, UR43, URZ ;  /* 0x0000002b21217290 */ /* 0x000fe4000fffe03f */
[----:B------:R-:W-:Y:S02]  /*1ba70*/  USHF.L.U64.HI UR37, UR4, 0x1, UR37 ;  /* 0x0000000104257899 */ /* 0x000fe40008010225 */
[----:B------:R-:W-:Y:S02]  /*1ba80*/  ULDC.64 UR44, c[0x0][0x118] ;  /* 0x00004600002c7ab9 */ /* 0x000fe40000000a00 */
[----:B------:R-:W-:Y:S01]  /*1ba90*/  ULDC.U8 UR30, c[0x0][0x2d8] ;  /* 0x0000b600001e7ab9 */ /* 0x000fe20000000000 */
[----:B-1----:R-:W-:Y:S01]  /*1baa0*/  IMAD.WIDE.U32 R4, R169, -0x2daee0ad, RZ ;  /* 0xd2511f53a9047825 */ /* 0x002fe200078e00ff */
[----:B--2---:R-:W-:-:S03]  /*1bab0*/  ISETP.GE.AND P0, PT, R6, c[0x0][0x220], PT ;  /* 0x0000880006007a0c */ /* 0x004fc60003f06270 */
[----:B------:R-:W-:Y:S01]  /*1bac0*/  IMAD.WIDE.U32 R6, R2, -0x2daee0ad, RZ ;  /* 0xd2511f5302067825 */ /* 0x000fe200078e00ff */
[----:B------:R-:W-:-:S04]  /*1bad0*/  MOV R2, R224 ;  /* 0x000000e000027202 */ /* 0x000fc80000000f00 */
[----:B------:R1:W-:Y:S04]  /*1bae0*/  STL.64 [R1+0x1b0], R6 ;  /* 0x0001b00601007387 */ /* 0x0003e80000100a00 */
[----:B------:R1:W-:Y:S04]  /*1baf0*/  STL.64 [R1+0x1c8], R2 ;  /* 0x0001c80201007387 */ /* 0x0003e80000100a00 */
[----:B------:R1:W-:Y:S01]  /*1bb00*/  STL.64 [R1+0x1a0], R4 ;  /* 0x0001a00401007387 */ /* 0x0003e20000100a00 */
[----:B------:R-:W-:Y:S05]  /*1bb10*/  BRA `(.L_x_387) ;  /* 0x000003c000007947 */ /* 0x000fea0003800000 */
.L_x_389:
[----:B------:R-:W2:Y:S01]  /*1bb20*/  LDL.64 R192, [R1+0x180] ;  /* 0x0001800001c07983 */ /* 0x000ea20000100a00 */
[----:B------:R-:W-:Y:S01]  /*1bb30*/  ULDC.64 UR4, c[0x0][0x198] ;  /* 0x0000660000047ab9 */ /* 0x000fe20000000a00 */
[----:B------:R-:W-:Y:S01]  /*1bb40*/  @!P0 IMAD.MOV.U32 R0, RZ, RZ, c[0x0][0x19c] ;  /* 0x00006700ff008624 */ /* 0x000fe200078e00ff */
[----:B------:R-:W-:Y:S01]  /*1bb50*/  UIADD3 UR32, UR26, -0x1, URZ ;  /* 0xffffffff1a207890 */ /* 0x000fe2000fffe03f */
[----:B------:R-:W3:Y:S03]  /*1bb60*/  LDL R189, [R1+0x178] ;  /* 0x0001780001bd7983 */ /* 0x000ee60000100800 */
[----:B------:R-:W-:Y:S01]  /*1bb70*/  USHF.R.S32.HI UR31, URZ, 0x1f, UR32 ;  /* 0x0000001f3f1f7899 */ /* 0x000fe20008011420 */
[----:B------:R-:W4:Y:S01]  /*1bb80*/  LDL.64 R190, [R1+0x188] ;  /* 0x0001880001be7983 */ /* 0x000f220000100a00 */
[----:B------:R-:W-:Y:S02]  /*1bb90*/  UIMAD.WIDE.U32 UR48, UR32, UR4, URZ ;  /* 0x00000004203072a5 */ /* 0x000fe4000f8e003f */
[----:B------:R-:W-:Y:S04]  /*1bba0*/  UIMAD UR31, UR31, UR4, URZ ;  /* 0x000000041f1f72a4 */ /* 0x000fe8000f8e023f */
[----:B------:R-:W-:Y:S01]  /*1bbb0*/  UIMAD UR31, UR32, UR5, UR31 ;  /* 0x00000005201f72a4 */ /* 0x000fe2000f8e021f */
[----:B------:R-:W-:Y:S01]  /*1bbc0*/  IMAD.U32 R2, RZ, RZ, UR48 ;  /* 0x00000030ff027e24 */ /* 0x000fe2000f8e00ff */
[----:B------:R-:W-:Y:S01]  /*1bbd0*/  USHF.L.U32 UR32, UR4, 0x6, URZ ;  /* 0x0000000604207899 */ /* 0x000fe2000800063f */
[----:B------:R-:W-:Y:S01]  /*1bbe0*/  IMAD.U32 R3, RZ, RZ, UR49 ;  /* 0x00000031ff037e24 */ /* 0x000fe2000f8e00ff */
[----:B------:R-:W-:Y:S02]  /*1bbf0*/  UIADD3 UR31, UR49, UR31, URZ ;  /* 0x0000001f311f7290 */ /* 0x000fe4000fffe03f */
[----:B------:R-:W-:Y:S04]  /*1bc00*/  UIMAD.WIDE.U32 UR48, UR4, 0x60, URZ ;  /* 0x00000060043078a5 */ /* 0x000fe8000f8e003f */
[----:B------:R-:W-:Y:S01]  /*1bc10*/  IMAD.U32 R3, RZ, RZ, UR31 ;  /* 0x0000001fff037e24 */ /* 0x000fe2000f8e00ff */
[----:B------:R-:W-:Y:S02]  /*1bc20*/  USHF.L.U64.HI UR31, UR4, UR7, UR5 ;  /* 0x00000007041f7299 */ /* 0x000fe40008010205 */
[----:B------:R-:W-:Y:S04]  /*1bc30*/  UIMAD UR4, UR5, 0x60, URZ ;  /* 0x00000060050478a4 */ /* 0x000fe8000f8e023f */
[----:B------:R-:W-:Y:S01]  /*1bc40*/  UIADD3 UR4, UR4, UR49, URZ ;  /* 0x0000003104047290 */ /* 0x000fe2000fffe03f */
[----:B---3--:R1:W-:Y:S01]  /*1bc50*/  @P0 STS [R189+0x2000], RZ ;  /* 0x002000ffbd000388 */ /* 0x0083e20000000800 */
[C---:B--2---:R-:W-:Y:S03]  /*1bc60*/  LEA R164, P1, R2.reuse, R192, 0x7 ;  /* 0x000000c002a47211 */ /* 0x044fe600078238ff */
[----:B------:R1:W-:Y:S01]  /*1bc70*/  @P0 STS [R189+0x2004], RZ ;  /* 0x002004ffbd000388 */ /* 0x0003e20000000800 */
[----:B----4-:R-:W-:Y:S01]  /*1bc80*/  LEA.HI.X R3, R2, R191, R3, 0x7, P1 ;  /* 0x000000bf02037211 */ /* 0x010fe200008f3c03 */
[----:B------:R-:W-:Y:S01]  /*1bc90*/  @!P0 IMAD.MOV.U32 R2, RZ, RZ, c[0x0][0x198] ;  /* 0x00006600ff028624 */ /* 0x000fe200078e00ff */
[C---:B------:R-:W-:Y:S01]  /*1bca0*/  @!P0 LEA R174, P1, R164.reuse, c[0x0][0x168], 0x1 ;  /* 0x00005a00a4ae8a11 */ /* 0x040fe200078208ff */
[----:B------:R1:W-:Y:S03]  /*1bcb0*/  @P0 STS.64 [R189+0x2008], RZ ;  /* 0x002008ffbd000388 */ /* 0x0003e60000000a00 */
[----:B------:R-:W-:Y:S02]  /*1bcc0*/  @!P0 LEA.HI.X R175, R164, c[0x0][0x16c], R3, 0x1, P1 ;  /* 0x00005b00a4af8a11 */ /* 0x000fe400008f0c03 */
[C---:B------:R-:W-:Y:S03]  /*1bcd0*/  @!P0 LEA R169, P1, R2.reuse, R164, 0x5 ;  /* 0x000000a402a98211 */ /* 0x040fe600078228ff */
[----:B------:R-:W-:Y:S01]  /*1bce0*/  @!PT LDS RZ, [RZ] ;  /* 0x00000000fffff984 */ /* 0x000fe20000000800 */
[----:B------:R-:W-:Y:S01]  /*1bcf0*/  @!PT LDS RZ, [RZ] ;  /* 0x00000000fffff984 */ /* 0x000fe20000000800 */
[----:B------:R-:W-:Y:S01]  /*1bd00*/  @!PT LDS RZ, [RZ] ;  /* 0x00000000fffff984 */ /* 0x000fe20000000800 */
[----:B------:R2:W-:Y:S01]  /*1bd10*/  @!P0 LDGSTS.E.BYPASS.LTC128B.128 [R189+0x2000], [R174.64] ;  /* 0x02000000aebd8fae */ /* 0x0005e2000b901d6c */
[----:B------:R-:W-:Y:S02]  /*1bd20*/  @!P0 LEA.HI.X R0, R2, R3, R0, 0x5, P1 ;  /* 0x0000000302008211 */ /* 0x000fe400008f2c00 */
[C---:B------:R-:W-:Y:S01]  /*1bd30*/  @!P0 IADD3 R2, P2, R164.reuse, UR32, RZ ;  /* 0x00000020a4028c10 */ /* 0x040fe2000ff5e0ff */
[----:B------:R1:W-:Y:S01]  /*1bd40*/  @P0 STS.128 [R189+0x2800], RZ ;  /* 0x002800ffbd000388 */ /* 0x0003e20000000c00 */
[C---:B--2---:R-:W-:Y:S04]  /*1bd50*/  @!P0 LEA R174, P1, R169.reuse, c[0x0][0x168], 0x1 ;  /* 0x00005a00a9ae8a11 */ /* 0x044fe800078208ff */
[----:B------:R-:W-:Y:S02]  /*1bd60*/  @!P0 LEA.HI.X R175, R169, c[0x0][0x16c], R0, 0x1, P1 ;  /* 0x00005b00a9af8a11 */ /* 0x000fe400008f0c00 */
[C---:B------:R-:W-:Y:S02]  /*1bd70*/  @!P0 IADD3.X R0, R3.reuse, UR31, RZ, P2, !PT ;  /* 0x0000001f03008c10 */ /* 0x040fe400097fe4ff */
[----:B------:R-:W-:Y:S01]  /*1bd80*/  @!P0 IADD3 R164, P2, R164, UR48, RZ ;  /* 0x00000030a4a48c10 */ /* 0x000fe2000ff5e0ff */
[----:B------:R-:W-:Y:S01]  /*1bd90*/  @!PT LDS RZ, [RZ] ;  /* 0x00000000fffff984 */ /* 0x000fe20000000800 */
[----:B------:R-:W-:Y:S01]  /*1bda0*/  @!PT LDS RZ, [RZ] ;  /* 0x00000000fffff984 */ /* 0x000fe20000000800 */
[----:B------:R-:W-:Y:S01]  /*1bdb0*/  @!PT LDS RZ, [RZ] ;  /* 0x00000000fffff984 */ /* 0x000fe20000000800 */
[----:B------:R2:W-:Y:S03]  /*1bdc0*/  @!P0 LDGSTS.E.BYPASS.LTC128B.128 [R189+0x2800], [R174.64] ;  /* 0x02800000aebd8fae */ /* 0x0005e6000b901d6c */
[----:B------:R-:W-:Y:S01]  /*1bdd0*/  @!P0 IADD3.X R3, R3, UR4, RZ, P2, !PT ;  /* 0x0000000403038c10 */ /* 0x000fe200097fe4ff */
[----:B------:R1:W-:Y:S01]  /*1bde0*/  @P0 STS.128 [R189+0x3000], RZ ;  /* 0x003000ffbd000388 */ /* 0x0003e20000000c00 */
[C---:B--2---:R-:W-:Y:S04]  /*1bdf0*/  @!P0 LEA R174, P1, R2.reuse, c[0x0][0x168], 0x1 ;  /* 0x00005a0002ae8a11 */ /* 0x044fe800078208ff */
[----:B------:R-:W-:Y:S02]  /*1be00*/  @!P0 LEA.HI.X R175, R2, c[0x0][0x16c], R0, 0x1, P1 ;  /* 0x00005b0002af8a11 */ /* 0x000fe400008f0c00 */
[C---:B------:R-:W-:Y:S03]  /*1be10*/  @!P0 LEA R2, P1, R164.reuse, c[0x0][0x168], 0x1 ;  /* 0x00005a00a4028a11 */ /* 0x040fe600078208ff */
        /* <DEDUP_REMOVED lines=12> */
.L_x_387:
[----:B------:R-:W2:Y:S01]  /*1bee0*/  LDL R18, [R1+0x178] ;  /* 0x0001780001127983 */ /* 0x000ea20000100800 */
[----:B------:R-:W-:Y:S04]  /*1bef0*/  DEPBAR.LE SB0, 0x0 ;  /* 0x000080000000791a */ /* 0x000fe80000000000 */
[----:B------:R-:W-:Y:S01]  /*1bf00*/  USHF.R.S32.HI UR5, URZ, 0x1f, UR26 ;  /* 0x0000001f3f057899 */ /* 0x000fe2000801141a */
[----:B-1----:R-:W3:Y:S01]  /*1bf10*/  LDL.64 R2, [R1+0x1c8] ;  /* 0x0001c80001027983 */ /* 0x002ee20000100a00 */
[----:B------:R-:W-:Y:S01]  /*1bf20*/  UIMAD UR4, UR22, UR26, URZ ;  /* 0x0000001a160472a4 */ /* 0x000fe2000f8e023f */
[----:B------:R-:W-:Y:S01]  /*1bf30*/  IMAD.U32 R8, RZ, RZ, UR9 ;  /* 0x00000009ff087e24 */ /* 0x000fe2000f8e00ff */
[----:B------:R-:W-:Y:S02]  /*1bf40*/  UISETP.GE.AND UP0, UPT, UR26, 0x1, UPT ;  /* 0x000000011a00788c */ /* 0x000fe4000bf06270 */
[----:B------:R-:W-:Y:S01]  /*1bf50*/  UIMAD UR4, UR5, UR9, UR4 ;  /* 0x00000009050472a4 */ /* 0x000fe2000f8e0204 */
[----:B------:R-:W-:Y:S01]  /*1bf60*/  BAR.SYNC.DEFER_BLOCKING 0x0 ;  /* 0x0000000000007b1d */ /* 0x000fe20000010000 */
[----:B---3--:R-:W-:Y:S05]  /*1bf70*/  IMAD.WIDE.U32 R8, R8, UR26, R2 ;  /* 0x0000001a08087c25 */ /* 0x008fea000f8e0002 */
[----:B--2---:R-:W-:Y:S01]  /*1bf80*/  @P0 STS [R18+0x4000], RZ ;  /* 0x004000ff12000388 */ /* 0x004fe20000000800 */
[----:B------:R-:W-:Y:S05]  /*1bf90*/  IADD3 R0, R9, UR4, RZ ;  /* 0x0000000409007c10 */ /* 0x000fea000fffe0ff */
[----:B------:R-:W-:Y:S01]  /*1bfa0*/  @P0 STS [R18+0x4004], RZ ;  /* 0x004004ff12000388 */ /* 0x000fe20000000800 */
[C---:B------:R-:W-:Y:S02]  /*1bfb0*/  @!P0 LEA R16, P4, R8.reuse, c[0x0][0x170], 0x1 ;  /* 0x00005c0008108a11 */ /* 0x040fe400078808ff */
[C---:B------:R-:W-:Y:S02]  /*1bfc0*/  @!P0 IADD3 R3, P3, R8.reuse, UR8, RZ ;  /* 0x0000000808038c10 */ /* 0x040fe4000ff7e0ff */
[----:B------:R-:W-:Y:S01]  /*1bfd0*/  @!P0 LEA.HI.X R17, R8, c[0x0][0x174], R0, 0x1, P4 ;  /* 0x00005d0008118a11 */ /* 0x000fe200020f0c00 */
[----:B------:R-:W-:Y:S01]  /*1bfe0*/  @P0 STS.64 [R18+0x4008], RZ ;  /* 0x004008ff12000388 */ /* 0x000fe20000000a00 */
[----:B------:R-:W-:Y:S02]  /*1bff0*/  @!P0 IADD3.X R2, R0, UR23, RZ, P3, !PT ;  /* 0x0000001700028c10 */ /* 0x000fe40009ffe4ff */
[C---:B------:R-:W-:Y:S02]  /*1c000*/  @!P0 LEA R14, P3, R3.reuse, c[0x0][0x170], 0x1 ;  /* 0x00005c00030e8a11 */ /* 0x040fe400078608ff */
[----:B------:R-:W-:Y:S01]  /*1c010*/  @!P0 IADD3 R5, P2, R8, UR10, RZ ;  /* 0x0000000a08058c10 */ /* 0x000fe2000ff5e0ff */
[----:B------:R-:W-:Y:S01]  /*1c020*/  @!PT LDS RZ, [RZ] ;  /* 0x00000000fffff984 */ /* 0x000fe20000000800 */
[----:B------:R-:W-:Y:S01]  /*1c030*/  @!PT LDS RZ, [RZ] ;  /* 0x00000000fffff984 */ /* 0x000fe20000000800 */
[----:B------:R-:W-:Y:S01]  /*1c040*/  @!PT LDS RZ, [RZ] ;  /* 0x00000000fffff984 */ /* 0x000fe20000000800 */
[----:B------:R1:W-:Y:S01]  /*1c050*/  @!P0 LDGSTS.E.BYPASS.LTC128B.128 [R18+0x4000], [R16.64] ;  /* 0x0400000010128fae */ /* 0x0003e2000b901d6c */
[----:B------:R-:W-:Y:S02]  /*1c060*/  @!P0 LEA.HI.X R15, R3, c[0x0][0x174], R2, 0x1, P3 ;  /* 0x00005d00030f8a11 */ /* 0x000fe400018f0c02 */
[----:B------:R-:W-:Y:S02]  /*1c070*/  @!P0 IADD3.X R4, R0, UR6, RZ, P2, !PT ;  /* 0x0000000600048c10 */ /* 0x000fe400097fe4ff */
[C---:B------:R-:W-:Y:S01]  /*1c080*/  @!P0 LEA R12, P2, R5.reuse, c[0x0][0x170], 0x1 ;  /* 0x00005c00050c8a11 */ /* 0x040fe200078408ff */
[----:B------:R-:W-:Y:S01]  /*1c090*/  @P0 STS.128 [R18+0x4800], RZ ;  /* 0x004800ff12000388 */ /* 0x000fe20000000c00 */
[----:B------:R-:W-:Y:S02]  /*1c0a0*/  @!P0 IADD3 R7, P1, R8, UR42, RZ ;  /* 0x0000002a08078c10 */ /* 0x000fe4000ff3e0ff */
[----:B------:R-:W-:Y:S02]  /*1c0b0*/  @!P0 LEA.HI.X R13, R5, c[0x0][0x174], R4, 0x1, P2 ;  /* 0x00005d00050d8a11 */ /* 0x000fe400010f0c04 */
[----:B------:R-:W-:Y:S01]  /*1c0c0*/  @!P0 IADD3.X R6, R0, UR33, RZ, P1, !PT ;  /* 0x0000002100068c10 */ /* 0x000fe20008ffe4ff */
[----:B------:R-:W-:Y:S01]  /*1c0d0*/  @!PT LDS RZ, [RZ] ;  /* 0x00000000fffff984 */ /* 0x000fe20000000800 */
[----:B------:R-:W-:Y:S01]  /*1c0e0*/  @!PT LDS RZ, [RZ] ;  /* 0x00000000fffff984 */ /* 0x000fe20000000800 */
[----:B------:R-:W-:Y:S01]  /*1c0f0*/  @!PT LDS RZ, [RZ] ;  /* 0x00000000fffff984 */ /* 0x000fe20000000800 */
[----:B------:R1:W-:Y:S01]  /*1c100*/  @!P0 LDGSTS.E.BYPASS.LTC128B.128 [R18+0x4800], [R14.64] ;  /* 0x048000000e128fae */ /* 0x0003e2000b901d6c */
[C---:B------:R-:W-:Y:S04]  /*1c110*/  @!P0 LEA R10, P1, R7.reuse, c[0x0][0x170], 0x1 ;  /* 0x00005c00070a8a11 */ /* 0x040fe800078208ff */
[----:B------:R-:W-:Y:S01]  /*1c120*/  @!P0 LEA.HI.X R11, R7, c[0x0][0x174], R6, 0x1, P1 ;  /* 0x00005d00070b8a11 */ /* 0x000fe200008f0c06 */
[----:B------:R-:W-:Y:S01]  /*1c130*/  @P0 STS.128 [R18+0x5000], RZ ;  /* 0x005000ff12000388 */ /* 0x000fe20000000c00 */
[----:B------:R-:W-:Y:S05]  /*1c140*/  PLOP3.LUT P1, PT, PT, PT, UP0, 0x80, 0x0 ;  /* 0x000000000000781c */ /* 0x000fea0003f2f008 */
        /* <DEDUP_REMOVED lines=10> */
[----:B------:R-:W-:Y:S06]  /*1c1f0*/  LDSM.16.M88.4 R124, [R218+0x1000] ;  /* 0x00100000da7c783b */ /* 0x000fec0000000200 */
[----:B------:R-:W-:Y:S06]  /*1c200*/  LDSM.16.M88.4 R32, [R217+0x2400] ;  /* 0x00240000d920783b */ /* 0x000fec0000000200 */
[----:B------:R-:W2:Y:S06]  /*1c210*/  LDL.LU R2, [R1+0x1e0] ;  /* 0x0001e00001027983 */ /* 0x000eac0000300800 */
[----:B-1----:R-:W1:Y:S06]  /*1c220*/  LDSM.16.M88.4 R16, [R217+0x2000] ;  /* 0x00200000d910783b */ /* 0x002e6c0000000200 */
[----:B------:R-:W3:Y:S06]  /*1c230*/  LDL.LU R0, [R1+0x1dc] ;  /* 0x0001dc0001007983 */ /* 0x000eec0000300800 */
[----:B------:R-:W4:Y:S06]  /*1c240*/  LDSM.16.M88.4 R48, [R217+0x2800] ;  /* 0x00280000d930783b */ /* 0x000f2c0000000200 */
[----:B------:R-:W0:Y:S06]  /*1c250*/  LDGDEPBAR ;  /* 0x00000000000079af */ /* 0x000e2c0000000000 */
[----:B------:R-:W5:Y:S06]  /*1c260*/  LDSM.16.M88.4 R64, [R217+0x2c00] ;  /* 0x002c0000d940783b */ /* 0x000f6c0000000200 */
[----:B------:R-:W4:Y:S06]  /*1c270*/  LDSM.16.M88.4 R80, [R217+0x3000] ;  /* 0x00300000d950783b */ /* 0x000f2c0000000200 */
[----:B------:R-:W4:Y:S01]  /*1c280*/  LDSM.16.M88.4 R96, [R217+0x3400] ;  /* 0x00340000d960783b */ /* 0x000f220000000200 */
[-C--:B-1----:R-:W-:Y:S05]  /*1c290*/  HMMA.16816.F32 R4, R128, R16.reuse, RZ ;  /* 0x000000108004723c */ /* 0x082fea00000018ff */
[----:B------:R-:W1:Y:S03]  /*1c2a0*/  LDSM.16.M88.4 R112, [R217+0x3800] ;  /* 0x00380000d970783b */ /* 0x000e660000000200 */
[C---:B------:R-:W-:Y:S03]  /*1c2b0*/  HMMA.16816.F32 R8, R124.reuse, R16, RZ ;  /* 0x000000107c08723c */ /* 0x040fe600000018ff */
[----:B------:R-:W1:Y:S06]  /*1c2c0*/  LDSM.16.M88.4 R172, [R217+0x3c00] ;  /* 0x003c0000d9ac783b */ /* 0x000e6c0000000200 */
[----:B------:R-:W-:Y:S01]  /*1c2d0*/  LDSM.16.M88.4 R176, [R216] ;  /* 0x00000000d8b0783b */ /* 0x000fe20000000200 */
[-C--:B------:R-:W-:Y:S05]  /*1c2e0*/  HMMA.16816.F32 R12, R124, R18.reuse, RZ ;  /* 0x000000127c0c723c */ /* 0x080fea00000018ff */
[----:B------:R-:W1:Y:S03]  /*1c2f0*/  LDSM.16.M88.4 R180, [R215] ;  /* 0x00000000d7b4783b */ /* 0x000e660000000200 */
[C---:B------:R-:W-:Y:S03]  /*1c300*/  HMMA.16816.F32 R16, R128.reuse, R18, RZ ;  /* 0x000000128010723c */ /* 0x040fe600000018ff */
[----:B------:R-:W1:Y:S05]  /*1c310*/  LDSM.16.M88.4 R184, [R216+0x1000] ;  /* 0x00100000d8b8783b */ /* 0x000e6a0000000200 */
[-C--:B------:R-:W-:Y:S01]  /*1c320*/  HMMA.16816.F32 R20, R128, R32.reuse, RZ ;  /* 0x000000208014723c */ /* 0x080fe200000018ff */
[----:B------:R-:W1:Y:S06]  /*1c330*/  LDSM.16.M88.4 R188, [R212] ;  /* 0x00000000d4bc783b */ /* 0x000e6c0000000200 */
[----:B------:R-:W1:Y:S01]  /*1c340*/  LDSM.16.M88.4 R192, [R211] ;  /* 0x00000000d3c0783b */ /* 0x000e620000000200 */
[C---:B------:R-:W-:Y:S05]  /*1c350*/  HMMA.16816.F32 R24, R124.reuse, R32, RZ ;  /* 0x000000207c18723c */ /* 0x040fea00000018ff */
[----:B------:R-:W1:Y:S03]  /*1c360*/  LDSM.16.M88.4 R196, [R210] ;  /* 0x00000000d2c4783b */ /* 0x000e660000000200 */
[-C--:B------:R-:W-:Y:S03]  /*1c370*/  HMMA.16816.F32 R28, R124, R34.reuse, RZ ;  /* 0x000000227c1c723c */ /* 0x080fe600000018ff */
[----:B------:R-:W1:Y:S05]  /*1c380*/  LDSM.16.M88.4 R200, [R209] ;  /* 0x00000000d1c8783b */ /* 0x000e6a0000000200 */
[C---:B------:R-:W-:Y:S01]  /*1c390*/  HMMA.16816.F32 R32, R128.reuse, R34, RZ ;  /* 0x000000228020723c */ /* 0x040fe200000018ff */
[----:B------:R-:W-:Y:S07]  /*1c3a0*/  LDSM.16.M88.4 R204, [R171] ;  /* 0x00000000abcc783b */ /* 0x000fee0000000200 */
        /* <DEDUP_REMOVED lines=29> */
[----:B------:R-:W4:Y:S01]  /*1c580*/  LDSM.16.M88.4 R180, [R170] ;  /* 0x00000000aab4783b */ /* 0x000f220000000200 */
        /* <DEDUP_REMOVED lines=19> */
[C---:B------:R-:W-:Y:S07]  /*1c6c0*/  HMMA.16816.F32 R88, R184.reuse, R172, R88 ;  /* 0x000000acb858723c */ /* 0x040fee0000001858 */
[----:B---3--:R-:W-:Y:S01]  /*1c6d0*/  IMAD.MOV.U32 R172, RZ, RZ, R0 ;  /* 0x000000ffffac7224 */ /* 0x008fe200078e0000 */
[-C--:B------:R-:W-:Y:S04]  /*1c6e0*/  HMMA.16816.F32 R92, R184, R174.reuse, R92 ;  /* 0x000000aeb85c723c */ /* 0x080fe8000000185c */
[----:B--2---:R-:W-:Y:S04]  /*1c6f0*/  IMAD.MOV.U32 R173, RZ, RZ, R2 ;  /* 0x000000ffffad7224 */ /* 0x004fe800078e0002 */
[C---:B------:R-:W-:Y:S08]  /*1c700*/  HMMA.16816.F32 R96, R176.reuse, R174, R96 ;  /* 0x000000aeb060723c */ /* 0x040ff00000001860 */
[-C--:B------:R-:W-:Y:S08]  /*1c710*/  HMMA.16816.F32 R100, R176, R204.reuse, R100 ;  /* 0x000000ccb064723c */ /* 0x080ff00000001864 */
[C---:B------:R-:W-:Y:S08]  /*1c720*/  HMMA.16816.F32 R104, R184.reuse, R204, R104 ;  /* 0x000000ccb868723c */ /* 0x040ff00000001868 */
[-C--:B------:R-:W-:Y:S08]  /*1c730*/  HMMA.16816.F32 R108, R184, R206.reuse, R108 ;  /* 0x000000ceb86c723c */ /* 0x080ff0000000186c */
[C---:B------:R-:W-:Y:S08]  /*1c740*/  HMMA.16816.F32 R112, R176.reuse, R206, R112 ;  /* 0x000000ceb070723c */ /* 0x040ff00000001870 */
[-C--:B----4-:R-:W-:Y:S08]  /*1c750*/  HMMA.16816.F32 R116, R176, R180.reuse, R116 ;  /* 0x000000b4b074723c */ /* 0x090ff00000001874 */
[C---:B------:R-:W-:Y:S08]  /*1c760*/  HMMA.16816.F32 R120, R184.reuse, R180, R120 ;  /* 0x000000b4b878723c */ /* 0x040ff00000001878 */
[-C--:B------:R-:W-:Y:S08]  /*1c770*/  HMMA.16816.F32 R124, R184, R182.reuse, R124 ;  /* 0x000000b6b87c723c */ /* 0x080ff0000000187c */
[----:B------:R-:W-:Y:S01]  /*1c780*/  HMMA.16816.F32 R128, R176, R182, R128 ;  /* 0x000000b6b080723c */ /* 0x000fe20000001880 */
[----:B------:R-:W-:-:S07]  /*1c790*/  @P1 BRA `(.L_x_389) ;  /* 0xfffff38000001947 */ /* 0x000fce000383ffff */
.L_x_388:
[----:B------:R-:W-:Y:S01]  /*1c7a0*/  FMNMX.FTZ R169, R4, R167, !PT ;  /* 0x000000a704a97209 */ /* 0x000fe20007810000 */
[----:B------:R2:W-:Y:S01]  /*1c7b0*/  STL.64 [R1+0x1f8], R210 ;  /* 0x0001f8d201007387 */ /* 0x0005e20000100a00 */
[----:B------:R-:W-:Y:S01]  /*1c7c0*/  FMNMX.FTZ R164, R6, R168, !PT ;  /* 0x000000a806a47209 */ /* 0x000fe20007810000 */
[----:B------:R-:W-:Y:S01]  /*1c7d0*/  UIADD3 UR5, UR28, -0x4ab325aa, URZ ;  /* 0xb54cda561c057890 */ /* 0x000fe2000fffe03f */
[----:B------:R-:W-:Y:S01]  /*1c7e0*/  FMNMX.FTZ R169, R5, R169, !PT ;  /* 0x000000a905a97209 */ /* 0x000fe20007810000 */
[----:B------:R-:W-:Y:S01]  /*1c7f0*/  USHF.L.U32 UR32, UR26, 0x2, URZ ;  /* 0x000000021a207899 */ /* 0x000fe2000800063f */
[----:B------:R-:W-:Y:S02]  /*1c800*/  FMNMX.FTZ R164, R7, R164, !PT ;  /* 0x000000a407a47209 */ /* 0x000fe40007810000 */
[----:B------:R-:W-:Y:S01]  /*1c810*/  FMNMX.FTZ R169, R16, R169, !PT ;  /* 0x000000a910a97209 */ /* 0x000fe20007810000 */
[----:B------:R-:W-:Y:S01]  /*1c820*/  ULOP3.LUT UR4, UR32, UR29, URZ, 0x3c, !UPT ;  /* 0x0000001d20047292 */ /* 0x000fe2000f8e3c3f */
[----:B-1----:R-:W-:Y:S01]  /*1c830*/  FMNMX.FTZ R3, R8, R165, !PT ;  /* 0x000000a508037209 */ /* 0x002fe20007810000 */
[----:B------:R-:W-:Y:S01]  /*1c840*/  UIADD3 UR31, UR32, 0x1, URZ ;  /* 0x00000001201f7890 */ /* 0x000fe2000fffe03f */
[----:B------:R-:W-:Y:S02]  /*1c850*/  FMNMX.FTZ R164, R18, R164, !PT ;  /* 0x000000a412a47209 */ /* 0x000fe40007810000 */
[----:B------:R-:W-:Y:S01]  /*1c860*/  FMNMX.FTZ R169, R17, R169, !PT ;  /* 0x000000a911a97209 */ /* 0x000fe20007810000 */
[----:B------:R-:W-:Y:S01]  /*1c870*/  ULOP3.LUT UR31, UR31, UR29, URZ, 0x3c, !UPT ;  /* 0x0000001d1f1f7292 */ /* 0x000fe2000f8e3c3f */
[----:B------:R-:W-:Y:S02]  /*1c880*/  FMNMX.FTZ R3, R9, R3, !PT ;  /* 0x0000000309037209 */ /* 0x000fe40007810000 */
[----:B------:R-:W-:Y:S02]  /*1c890*/  FMNMX.FTZ R164, R19, R164, !PT ;  /* 0x000000a413a47209 */ /* 0x000fe40007810000 */
[----:B------:R-:W-:Y:S02]  /*1c8a0*/  FMNMX.FTZ R169, R20, R169, !PT ;  /* 0x000000a914a97209 */ /* 0x000fe40007810000 */
[----:B------:R-:W-:Y:S02]  /*1c8b0*/  FMNMX.FTZ R3, R12, R3, !PT ;  /* 0x000000030c037209 */ /* 0x000fe40007810000 */
[----:B------:R-:W-:Y:S02]  /*1c8c0*/  FMNMX.FTZ R164, R22, R164, !PT ;  /* 0x000000a416a47209 */ /* 0x000fe40007810000 */
[----:B------:R-:W-:Y:S02]  /*1c8d0*/  FMNMX.FTZ R169, R21, R169, !PT ;  /* 0x000000a915a97209 */ /* 0x000fe40007810000 */
[----:B------:R-:W-:Y:S01]  /*1c8e0*/  FMNMX.FTZ R3, R13, R3, !PT ;  /* 0x000000030d037209 */ /* 0x000fe20007810000 */
[----:B--2---:R-:W2:Y:S01]  /*1c8f0*/  LDL.64 R210, [R1+0x1c0] ;  /* 0x0001c00001d27983 */ /* 0x004ea20000100a00 */
[----:B------:R-:W-:Y:S02]  /*1c900*/  FMNMX.FTZ R164, R23, R164, !PT ;  /* 0x000000a417a47209 */ /* 0x000fe40007810000 */
[----:B------:R-:W-:Y:S02]  /*1c910*/  FMNMX.FTZ R169, R32, R169, !PT ;  /* 0x000000a920a97209 */ /* 0x000fe40007810000 */
[----:B------:R-:W-:Y:S01]  /*1c920*/  FMNMX.FTZ R3, R24, R3, !PT ;  /* 0x0000000318037209 */ /* 0x000fe20007810000 */
[----:B------:R1:W-:Y:S01]  /*1c930*/  STL.64 [R1+0x1f0], R208 ;  /* 0x0001f0d001007387 */ /* 0x0003e20000100a00 */
        /* <DEDUP_REMOVED lines=14> */
[----:B-1----:R-:W3:Y:S01]  /*1ca20*/  LDL.64 R208, [R1+0x1b8] ;  /* 0x0001b80001d07983 */ /* 0x002ee20000100a00 */
        /* <DEDUP_REMOVED lines=18> */
[----:B-1----:R-:W4:Y:S01]  /*1cb50*/  LDL.64 R170, [R1+0x1b0] ;  /* 0x0001b00001aa7983 */ /* 0x002f220000100a00 */
        /* <DEDUP_REMOVED lines=74> */
[----:B------:R-:W-:Y:S01]  /*1d000*/  FMNMX.FTZ R3, R125, R3, !PT ;  /* 0x000000037d037209 */ /* 0x000fe20007810000 */
[----:B------:R-:W1:Y:S01]  /*1d010*/  SHFL.BFLY PT, R176, R164, 0x2, 0x1f ;  /* 0x0c401f00a4b07f89 */ /* 0x000e6200000e0000 */
[----:B------:R-:W-:Y:S04]  /*1d020*/  FMNMX.FTZ R2, R111, R2, !PT ;  /* 0x000000026f027209 */ /* 0x000fe80007810000 */
[----:B------:R-:W-:Y:S03]  /*1d030*/  FMNMX.FTZ R2, R122, R2, !PT ;  /* 0x000000027a027209 */ /* 0x000fe60007810000 */
[----:B------:R-:W1:Y:S01]  /*1d040*/  SHFL.BFLY PT, R175, R3, 0x2, 0x1f ;  /* 0x0c401f0003af7f89 */ /* 0x000e6200000e0000 */
[----:B------:R-:W-:Y:S04]  /*1d050*/  FMNMX.FTZ R2, R123, R2, !PT ;  /* 0x000000027b027209 */ /* 0x000fe80007810000 */
[----:B------:R-:W-:Y:S02]  /*1d060*/  FMNMX.FTZ R2, R126, R2, !PT ;  /* 0x000000027e027209 */ /* 0x000fe40007810000 */
[----:B-1----:R-:W-:Y:S02]  /*1d070*/  FMNMX.FTZ R0, R169, R0, !PT ;  /* 0x00000000a9007209 */ /* 0x002fe40007810000 */
[----:B------:R-:W-:Y:S05]  /*1d080*/  FMNMX.FTZ R2, R127, R2, !PT ;  /* 0x000000027f027209 */ /* 0x000fea0007810000 */
[----:B------:R-:W1:Y:S01]  /*1d090*/  SHFL.BFLY PT, R174, R2, 0x2, 0x1f ;  /* 0x0c401f0002ae7f89 */ /* 0x000e6200000e0000 */
[----:B------:R-:W-:Y:S07]  /*1d0a0*/  FMNMX.FTZ R176, R164, R176, !PT ;  /* 0x000000b0a4b07209 */ /* 0x000fee0007810000 */
[----:B------:R-:W1:Y:S01]  /*1d0b0*/  SHFL.BFLY PT, R164, R0, 0x1, 0x1f ;  /* 0x0c201f0000a47f89 */ /* 0x000e6200000e0000 */
[----:B------:R-:W-:Y:S07]  /*1d0c0*/  FMNMX.FTZ R175, R3, R175, !PT ;  /* 0x000000af03af7209 */ /* 0x000fee0007810000 */
[----:B------:R-:W1:Y:S02]  /*1d0d0*/  SHFL.BFLY PT, R3, R176, 0x1, 0x1f ;  /* 0x0c201f00b0037f89 */ /* 0x000e6400000e0000 */
[----:B-1----:R-:W-:Y:S06]  /*1d0e0*/  FMNMX.FTZ R174, R2, R174, !PT ;  /* 0x000000ae02ae7209 */ /* 0x002fec0007810000 */
[----:B------:R-:W1:Y:S01]  /*1d0f0*/  SHFL.BFLY PT, R2, R175, 0x1, 0x1f ;  /* 0x0c201f00af027f89 */ /* 0x000e6200000e0000 */
[----:B------:R-:W-:Y:S07]  /*1d100*/  FMNMX.FTZ R164, R0, R164, !PT ;  /* 0x000000a400a47209 */ /* 0x000fee0007810000 */
[----:B------:R-:W2:Y:S01]  /*1d110*/  SHFL.BFLY PT, R0, R174, 0x1, 0x1f ;  /* 0x0c201f00ae007f89 */ /* 0x000ea200000e0000 */
[C---:B------:R-:W-:Y:S01]  /*1d120*/  FSETP.NEU.FTZ.AND P2, PT, R164.reuse, -INF , PT ;  /* 0xff800000a400780b */ /* 0x040fe20003f5d000 */
[C---:B------:R-:W-:Y:S02]  /*1d130*/  FMUL.FTZ R178, R164.reuse, c[0x0][0x23c] ;  /* 0x00008f00a4b27a20 */ /* 0x040fe40000410000 */
[----:B------:R-:W-:Y:S01]  /*1d140*/  FADD.FTZ R169, -R164, R167 ;  /* 0x000000a7a4a97221 */ /* 0x000fe20000010100 */
[----:B------:R-:W-:Y:S02]  /*1d150*/  FMNMX.FTZ R3, R176, R3, !PT ;  /* 0x00000003b0037209 */ /* 0x000fe40007810000 */
[----:B------:R-:W-:Y:S01]  /*1d160*/  FSEL R178, R178, RZ, P2 ;  /* 0x000000ffb2b27208 */ /* 0x000fe20001000000 */
[----:B------:R-:W-:Y:S01]  /*1d170*/  FMUL.FTZ R169, R169, c[0x0][0x23c] ;  /* 0x00008f00a9a97a20 */ /* 0x000fe20000410000 */
[C---:B------:R-:W-:Y:S01]  /*1d180*/  FSETP.NEU.FTZ.AND P1, PT, R3.reuse, -INF , PT ;  /* 0xff8000000300780b */ /* 0x040fe20003f3d000 */
[----:B------:R-:W-:Y:S02]  /*1d190*/  FMUL.FTZ R183, R3, c[0x0][0x23c] ;  /* 0x00008f0003b77a20 */ /* 0x000fe40000410000 */
[--C-:B------:R-:W-:Y:S02]  /*1d1a0*/  FFMA.FTZ R177, R48, c[0x0][0x23c], -R178.reuse ;  /* 0x00008f0030b17a23 */ /* 0x100fe400000108b2 */
[--C-:B------:R-:W-:Y:S01]  /*1d1b0*/  FFMA.FTZ R192, R100, c[0x0][0x23c], -R178.reuse ;  /* 0x00008f0064c07a23 */ /* 0x100fe200000108b2 */
[----:B------:R-:W-:Y:S01]  /*1d1c0*/  FSEL R183, R183, RZ, P1 ;  /* 0x000000ffb7b77208 */ /* 0x000fe20000800000 */
[--C-:B------:R-:W-:Y:S01]  /*1d1d0*/  FFMA.FTZ R4, R4, c[0x0][0x23c], -R178.reuse ;  /* 0x00008f0004047a23 */ /* 0x100fe200000108b2 */
[----:B-1----:R-:W-:Y:S01]  /*1d1e0*/  FMNMX.FTZ R2, R175, R2, !PT ;  /* 0x00000002af027209 */ /* 0x002fe20007810000 */
[--C-:B------:R-:W-:Y:S01]  /*1d1f0*/  FFMA.FTZ R198, R68, c[0x0][0x23c], -R178.reuse ;  /* 0x00008f0044c67a23 */ /* 0x100fe200000108b2 */
[----:B------:R-:W-:Y:S01]  /*1d200*/  MUFU.EX2 R169, R169 ;  /* 0x000000a900a97308 */ /* 0x000fe20000000800 */
[--C-:B------:R-:W-:Y:S01]  /*1d210*/  FFMA.FTZ R68, R84, c[0x0][0x23c], -R178.reuse ;  /* 0x00008f0054447a23 */ /* 0x100fe200000108b2 */
[----:B------:R-:W-:Y:S01]  /*1d220*/  FSETP.NEU.FTZ.AND P1, PT, R2, -INF , PT ;  /* 0xff8000000200780b */ /* 0x000fe20003f3d000 */
[--C-:B------:R-:W-:Y:S01]  /*1d230*/  FFMA.FTZ R84, R113, c[0x0][0x23c], -R178.reuse ;  /* 0x00008f0071547a23 */ /* 0x100fe200000108b2 */
[----:B--2---:R-:W-:Y:S01]  /*1d240*/  FMNMX.FTZ R0, R174, R0, !PT ;  /* 0x00000000ae007209 */ /* 0x004fe20007810000 */
[--C-:B------:R-:W-:Y:S02]  /*1d250*/  FFMA.FTZ R6, R6, c[0x0][0x23c], -R183.reuse ;  /* 0x00008f0006067a23 */ /* 0x100fe400000108b7 */
[----:B------:R-:W-:Y:S02]  /*1d260*/  FFMA.FTZ R176, R52, c[0x0][0x23c], -R178 ;  /* 0x00008f0034b07a23 */ /* 0x000fe400000108b2 */
[----:B------:R-:W-:Y:S01]  /*1d270*/  FFMA.FTZ R52, R38, c[0x0][0x23c], -R183 ;  /* 0x00008f0026347a23 */ /* 0x000fe200000108b7 */
[----:B------:R1:W-:Y:S01]  /*1d280*/  MUFU.EX2 R113, R4 ;  /* 0x0000000400717308 */ /* 0x0003e20000000800 */
[----:B------:R-:W-:Y:S02]  /*1d290*/  FADD.FTZ R167, -R3, R168 ;  /* 0x000000a803a77221 */ /* 0x000fe40000010100 */
[----:B------:R-:W-:Y:S02]  /*1d2a0*/  FADD.FTZ R168, -R2, R165 ;  /* 0x000000a502a87221 */ /* 0x000fe40000010100 */
[----:B------:R-:W-:Y:S02]  /*1d2b0*/  FMUL.FTZ R167, R167, c[0x0][0x23c] ;  /* 0x00008f00a7a77a20 */ /* 0x000fe40000410000 */
[----:B------:R-:W-:Y:S02]  /*1d2c0*/  FMUL.FTZ R168, R168, c[0x0][0x23c] ;  /* 0x00008f00a8a87a20 */ /* 0x000fe40000410000 */
[----:B------:R-:W-:Y:S01]  /*1d2d0*/  FADD.FTZ R165, -R0, R166 ;  /* 0x000000a600a57221 */ /* 0x000fe20000010100 */
        /* <DEDUP_REMOVED lines=8> */
[----:B------:R-:W-:Y:S02]  /*1d360*/  FMUL.FTZ R165, R165, c[0x0][0x23c] ;  /* 0x00008f00a5a57a20 */ /* 0x000fe40000410000 */
[----:B-1----:R-:W-:Y:S02]  /*1d370*/  FMUL.FTZ R4, R2, c[0x0][0x23c] ;  /* 0x00008f0002047a20 */ /* 0x002fe40000410000 */
[--C-:B------:R-:W-:Y:S02]  /*1d380*/  FFMA.FTZ R51, R51, c[0x0][0x23c], -R183.reuse ;  /* 0x00008f0033337a23 */ /* 0x100fe400000108b7 */
[--C-:B------:R-:W-:Y:S01]  /*1d390*/  FFMA.FTZ R204, R66, c[0x0][0x23c], -R183.reuse ;  /* 0x00008f0042cc7a23 */ /* 0x100fe200000108b7 */
[----:B------:R-:W1:Y:S01]  /*1d3a0*/  MUFU.EX2 R167, R167 ;  /* 0x000000a700a77308 */ /* 0x000e620000000800 */
[--C-:B------:R-:W-:Y:S02]  /*1d3b0*/  FFMA.FTZ R196, R98, c[0x0][0x23c], -R183.reuse ;  /* 0x00008f0062c47a23 */ /* 0x100fe400000108b7 */
[--C-:B------:R-:W-:Y:S01]  /*1d3c0*/  FFMA.FTZ R5, R5, c[0x0][0x23c], -R178.reuse ;  /* 0x00008f0005057a23 */ /* 0x100fe200000108b2 */
[----:B--2---:R-:W-:Y:S01]  /*1d3d0*/  FSEL R6, R4, RZ, P1 ;  /* 0x000000ff04067208 */ /* 0x004fe20000800000 */
[C---:B------:R-:W-:Y:S01]  /*1d3e0*/  FMUL.FTZ R4, R0.reuse, c[0x0][0x23c] ;  /* 0x00008f0000047a20 */ /* 0x040fe20000410000 */
[----:B------:R-:W-:Y:S01]  /*1d3f0*/  FSETP.NEU.FTZ.AND P1, PT, R0, -INF , PT ;  /* 0xff8000000000780b */ /* 0x000fe20003f3d000 */
[----:B------:R-:W-:Y:S02]  /*1d400*/  FFMA.FTZ R16, R16, c[0x0][0x23c], -R178 ;  /* 0x00008f0010107a23 */ /* 0x000fe400000108b2 */
[--C-:B------:R-:W-:Y:S01]  /*1d410*/  FFMA.FTZ R39, R8, c[0x0][0x23c], -R6.reuse ;  /* 0x00008f0008277a23 */ /* 0x100fe20000010806 */
[----:B------:R-:W-:Y:S01]  /*1d420*/  FSEL R4, R4, RZ, P1 ;  /* 0x000000ff04047208 */ /* 0x000fe20000800000 */
[----:B------:R-:W2:Y:S01]  /*1d430*/  LDL.LU R8, [R1+0x1d4] ;  /* 0x0001d40001087983 */ /* 0x000ea20000300800 */
[----:B------:R-:W-:Y:S01]  /*1d440*/  FFMA.FTZ R188, R25, c[0x0][0x23c], -R6 ;  /* 0x00008f0019bc7a23 */ /* 0x000fe20000010806 */
[----:B------:R-:W-:Y:S01]  /*1d450*/  MUFU.EX2 R165, R165 ;  /* 0x000000a500a57308 */ /* 0x000fe20000000800 */
[----:B---3--:R-:W-:Y:S02]  /*1d460*/  FFMA.FTZ R168, R85, c[0x0][0x23c], -R178 ;  /* 0x00008f0055a87a23 */ /* 0x008fe400000108b2 */
[----:B------:R-:W-:Y:S02]  /*1d470*/  FFMA.FTZ R182, R10, c[0x0][0x23c], -R4 ;  /* 0x00008f000ab67a23 */ /* 0x000fe40000010804 */
[----:B------:R-:W2:Y:S01]  /*1d480*/  LDL.LU R10, [R1+0x1d0] ;  /* 0x0001d000010a7983 */ /* 0x000ea20000300800 */
[----:B------:R-:W-:Y:S02]  /*1d490*/  FFMA.FTZ R85, R112, c[0x0][0x23c], -R178 ;  /* 0x00008f0070557a23 */ /* 0x000fe400000108b2 */
[----:B------:R-:W-:Y:S01]  /*1d4a0*/  FFMA.FTZ R112, R35, c[0x0][0x23c], -R183 ;  /* 0x00008f0023707a23 */ /* 0x000fe200000108b7 */
[----:B------:R-:W2:Y:S01]  /*1d4b0*/  LDL.LU R25, [R1+0x1d8] ;  /* 0x0001d80001197983 */ /* 0x000ea20000300800 */
[----:B------:R-:W-:Y:S01]  /*1d4c0*/  FFMA.FTZ R35, R46, c[0x0][0x23c], -R4 ;  /* 0x00008f002e237a23 */ /* 0x000fe20000010804 */
[----:B------:R-:W-:Y:S01]  /*1d4d0*/  MUFU.EX2 R182, R182 ;  /* 0x000000b600b67308 */ /* 0x000fe20000000800 */
[----:B------:R-:W-:Y:S02]  /*1d4e0*/  FFMA.FTZ R119, R77, c[0x0][0x23c], -R6 ;  /* 0x00008f004d777a23 */ /* 0x000fe40000010806 */
[--C-:B------:R-:W-:Y:S02]  /*1d4f0*/  FFMA.FTZ R77, R63, c[0x0][0x23c], -R4.reuse ;  /* 0x00008f003f4d7a23 */ /* 0x100fe40000010804 */
[--C-:B------:R-:W-:Y:S02]  /*1d500*/  FFMA.FTZ R63, R90, c[0x0][0x23c], -R4.reuse ;  /* 0x00008f005a3f7a23 */ /* 0x100fe40000010804 */
[----:B------:R-:W-:Y:S02]  /*1d510*/  FFMA.FTZ R90, R95, c[0x0][0x23c], -R4 ;  /* 0x00008f005f5a7a23 */ /* 0x000fe40000010804 */
[----:B------:R-:W-:Y:S01]  /*1d520*/  IMAD.MOV.U32 R95, RZ, RZ, R34 ;  /* 0x000000ffff5f7224 */ /* 0x000fe200078e0022 */
[----:B------:R-:W-:Y:S01]  /*1d530*/  MUFU.EX2 R39, R39 ;  /* 0x0000002700277308 */ /* 0x000fe20000000800 */
[C---:B-1----:R-:W-:Y:S02]  /*1d540*/  FMUL.FTZ R34, R167.reuse, R162 ;  /* 0x000000a2a7227220 */ /* 0x042fe40000410000 */
[----:B------:R-:W-:Y:S02]  /*1d550*/  IMAD.MOV.U32 R162, RZ, RZ, R35 ;  /* 0x000000ffffa27224 */ /* 0x000fe400078e0023 */
[----:B------:R-:W-:Y:S02]  /*1d560*/  FMUL.FTZ R35, R167, R163 ;  /* 0x000000a3a7237220 */ /* 0x000fe40000410000 */
[----:B------:R-:W2:Y:S01]  /*1d570*/  LDL.LU R163, [R1+0x198] ;  /* 0x0001980001a37983 */ /* 0x000ea20000300800 */
[----:B------:R-:W-:Y:S02]  /*1d580*/  FFMA.FTZ R9, R9, c[0x0][0x23c], -R6 ;  /* 0x00008f0009097a23 */ /* 0x000fe40000010806 */
[----:B------:R-:W-:Y:S01]  /*1d590*/  FFMA.FTZ R17, R17, c[0x0][0x23c], -R178 ;  /* 0x00008f0011117a23 */ /* 0x000fe200000108b2 */
        /* <DEDUP_REMOVED lines=11> */
[--C-:B------:R-:W-:Y:S01]  /*1d650*/  FFMA.FTZ R99, R60, c[0x0][0x23c], -R6.reuse ;  /* 0x00008f003c637a23 */ /* 0x100fe20000010806 */
[----:B------:R-:W-:Y:S01]  /*1d660*/  MUFU.EX2 R188, R188 ;  /* 0x000000bc00bc7308 */ /* 0x000fe20000000800 */
[----:B------:R-:W-:Y:S02]  /*1d670*/  FFMA.FTZ R203, R73, c[0x0][0x23c], -R6 ;  /* 0x00008f0049cb7a23 */ /* 0x000fe40000010806 */
        /* <DEDUP_REMOVED lines=9> */
[----:B------:R-:W-:Y:S01]  /*1d710*/  FFMA.FTZ R129, R129, c[0x0][0x23c], -R178 ;  /* 0x00008f0081817a23 */ /* 0x000fe200000108b2 */
        /* <DEDUP_REMOVED lines=10> */
[----:B------:R-:W-:Y:S02]  /*1d7c0*/  FFMA.FTZ R73, R59, c[0x0][0x23c], -R4 ;  /* 0x00008f003b497a23 */ /* 0x000fe40000010804 */
[----:B------:R-:W-:Y:S01]  /*1d7d0*/  FFMA.FTZ R175, R37, c[0x0][0x23c], -R178 ;  /* 0x00008f0025af7a23 */ /* 0x000fe200000108b2 */
[----:B------:R-:W-:Y:S01]  /*1d7e0*/  MUFU.EX2 R59, R13 ;  /* 0x0000000d003b7308 */ /* 0x000fe20000000800 */
[--C-:B------:R-:W-:Y:S02]  /*1d7f0*/  FFMA.FTZ R37, R23, c[0x0][0x23c], -R183.reuse ;  /* 0x00008f0017257a23 */ /* 0x100fe400000108b7 */
[----:B------:R-:W-:Y:S02]  /*1d800*/  FFMA.FTZ R23, R47, c[0x0][0x23c], -R4 ;  /* 0x00008f002f177a23 */ /* 0x000fe40000010804 */
        /* <DEDUP_REMOVED lines=21> */
[----:B------:R-:W1:Y:S01]  /*1d960*/  MUFU.EX2 R183, R5 ;  /* 0x0000000500b77308 */ /* 0x000e620000000800 */
[----:B------:R-:W-:Y:S02]  /*1d970*/  FFMA.FTZ R104, R58, c[0x0][0x23c], -R4 ;  /* 0x00008f003a687a23 */ /* 0x000fe40000010804 */
[----:B------:R-:W-:Y:S02]  /*1d980*/  FFMA.FTZ R189, R24, c[0x0][0x23c], -R6 ;  /* 0x00008f0018bd7a23 */ /* 0x000fe40000010806 */
[----:B------:R-:W-:Y:S02]  /*1d990*/  FFMA.FTZ R24, R42, c[0x0][0x23c], -R4 ;  /* 0x00008f002a187a23 */ /* 0x000fe40000010804 */
[----:B------:R-:W-:Y:S02]  /*1d9a0*/  FFMA.FTZ R67, R41, c[0x0][0x23c], -R6 ;  /* 0x00008f0029437a23 */ /* 0x000fe40000010806 */
[----:B------:R-:W-:Y:S01]  /*1d9b0*/  FFMA.FTZ R195, R110, c[0x0][0x23c], -R4 ;  /* 0x00008f006ec37a23 */ /* 0x000fe20000010804 */
[----:B------:R-:W-:Y:S01]  /*1d9c0*/  LOP3.LUT R110, R211, UR4, RZ, 0x3c, !PT ;  /* 0x00000004d36e7c12 */ /* 0x000fe2000f8e3cff */
[----:B------:R-:W1:Y:S01]  /*1d9d0*/  MUFU.EX2 R41, R7 ;  /* 0x0000000700297308 */ /* 0x000e620000000800 */
[--C-:B------:R-:W-:Y:S01]  /*1d9e0*/  FFMA.FTZ R202, R72, c[0x0][0x23c], -R6.reuse ;  /* 0x00008f0048ca7a23 */ /* 0x100fe20000010806 */
[----:B------:R-:W-:Y:S01]  /*1d9f0*/  UIADD3 UR4, UR29, 0x646e171e, URZ ;  /* 0x646e171e1d047890 */ /* 0x000fe2000fffe03f */
[--C-:B------:R-:W-:Y:S02]  /*1da00*/  FFMA.FTZ R72, R105, c[0x0][0x23c], -R6.reuse ;  /* 0x00008f0069487a23 */ /* 0x100fe40000010806 */
[----:B------:R-:W-:Y:S02]  /*1da10*/  FFMA.FTZ R105, R121, c[0x0][0x23c], -R6 ;  /* 0x00008f0079697a23 */ /* 0x000fe40000010806 */
[----:B------:R-:W-:Y:S02]  /*1da20*/  FFMA.FTZ R121, R111, c[0x0][0x23c], -R4 ;  /* 0x00008f006f797a23 */ /* 0x000fe40000010804 */
[----:B------:R-:W-:Y:S01]  /*1da30*/  IMAD.WIDE.U32 R110, R110, -0x326172a9, RZ ;  /* 0xcd9e8d576e6e7825 */ /* 0x000fe200078e00ff */
[----:B------:R1:W-:Y:S03]  /*1da40*/  MUFU.EX2 R42, R17 ;  /* 0x00000011002a7308 */ /* 0x0003e60000000800 */
[--C-:B------:R-:W-:Y:S02]  /*1da50*/  FFMA.FTZ R115, R89, c[0x0][0x23c], -R6.reuse ;  /* 0x00008f0059737a23 */ /* 0x100fe40000010806 */
[----:B------:R-:W-:Y:S02]  /*1da60*/  FFMA.FTZ R89, R92, c[0x0][0x23c], -R6 ;  /* 0x00008f005c597a23 */ /* 0x000fe40000010806 */
[--C-:B------:R-:W-:Y:S02]  /*1da70*/  FFMA.FTZ R92, R78, c[0x0][0x23c], -R4.reuse ;  /* 0x00008f004e5c7a23 */ /* 0x100fe40000010804 */
[--C-:B------:R-:W-:Y:S01]  /*1da80*/  FFMA.FTZ R78, R122, c[0x0][0x23c], -R4.reuse ;  /* 0x00008f007a4e7a23 */ /* 0x100fe20000010804 */
[----:B------:R1:W-:Y:S01]  /*1da90*/  MUFU.EX2 R58, R12 ;  /* 0x0000000c003a7308 */ /* 0x0003e20000000800 */
[----:B------:R-:W-:Y:S01]  /*1daa0*/  FFMA.FTZ R122, R126, c[0x0][0x23c], -R4 ;  /* 0x00008f007e7a7a23 */ /* 0x000fe20000010804 */
[----:B----4-:R-:W-:Y:S01]  /*1dab0*/  LOP3.LUT R126, R171, UR19, R210, 0x96, !PT ;  /* 0x00000013ab7e7c12 */ /* 0x010fe2000f8e96d2 */
[--C-:B------:R-:W-:Y:S02]  /*1dac0*/  FFMA.FTZ R43, R43, c[0x0][0x23c], -R4.reuse ;  /* 0x00008f002b2b7a23 */ /* 0x100fe40000010804 */
[--C-:B------:R-:W-:Y:S02]  /*1dad0*/  FFMA.FTZ R14, R14, c[0x0][0x23c], -R4.reuse ;  /* 0x00008f000e0e7a23 */ /* 0x100fe40000010804 */
[--C-:B------:R-:W-:Y:S02]  /*1dae0*/  FFMA.FTZ R206, R74, c[0x0][0x23c], -R4.reuse ;  /* 0x00008f004ace7a23 */ /* 0x100fe40000010804 */
[--C-:B------:R-:W-:Y:S01]  /*1daf0*/  FFMA.FTZ R207, R75, c[0x0][0x23c], -R4.reuse ;  /* 0x00008f004bcf7a23 */ /* 0x100fe20000010804 */
[----:B------:R4:W2:Y:S01]  /*1db00*/  MUFU.EX2 R74, R14 ;  /* 0x0000000e004a7308 */ /* 0x0008a20000000800 */
[----:B------:R-:W-:Y:S02]  /*1db10*/  FFMA.FTZ R205, R79, c[0x0][0x23c], -R4 ;  /* 0x00008f004fcd7a23 */ /* 0x000fe40000010804 */
[----:B------:R-:W-:Y:S01]  /*1db20*/  IMAD.MOV.U32 R79, RZ, RZ, R43 ;  /* 0x000000ffff4f7224 */ /* 0x000fe200078e002b */
[----:B------:R-:W-:Y:S01]  /*1db30*/  LOP3.LUT R43, R111, UR20, R208, 0x96, !PT ;  /* 0x000000146f2b7c12 */ /* 0x000fe2000f8e96d0 */
[--C-:B------:R-:W-:Y:S02]  /*1db40*/  FFMA.FTZ R75, R106, c[0x0][0x23c], -R4.reuse ;  /* 0x00008f006a4b7a23 */ /* 0x100fe40000010804 */
[----:B------:R-:W-:Y:S02]  /*1db50*/  FFMA.FTZ R106, R127, c[0x0][0x23c], -R4 ;  /* 0x00008f007f6a7a23 */ /* 0x000fe40000010804 */
[----:B------:R-:W-:Y:S01]  /*1db60*/  IMAD.WIDE.U32 R126, R126, -0x326172a9, RZ ;  /* 0xcd9e8d577e7e7825 */ /* 0x000fe200078e00ff */
[----:B------:R-:W-:Y:S03]  /*1db70*/  MUFU.EX2 R189, R189 ;  /* 0x000000bd00bd7308 */ /* 0x000fe60000000800 */
[----:B------:R-:W-:Y:S02]  /*1db80*/  FFMA.FTZ R98, R76, c[0x0][0x23c], -R6 ;  /* 0x00008f004c627a23 */ /* 0x000fe40000010806 */
[----:B------:R-:W-:Y:S02]  /*1db90*/  FFMA.FTZ R76, R62, c[0x0][0x23c], -R4 ;  /* 0x00008f003e4c7a23 */ /* 0x000fe40000010804 */
[----:B------:R-:W-:Y:S02]  /*1dba0*/  IMAD.MOV.U32 R62, RZ, RZ, R24 ;  /* 0x000000ffff3e7224 */ /* 0x000fe400078e0018 */
[----:B------:R-:W-:Y:S01]  /*1dbb0*/  FFMA.FTZ R184, R15, c[0x0][0x23c], -R4 ;  /* 0x00008f000fb87a23 */ /* 0x000fe20000010804 */
[----:B------:R-:W-:Y:S01]  /*1dbc0*/  MUFU.EX2 R200, R200 ;  /* 0x000000c800c87308 */ /* 0x000fe20000000800 */
[----:B-1----:R-:W-:Y:S02]  /*1dbd0*/  FMUL.FTZ R9, R166, R133 ;  /* 0x00000085a6097220 */ /* 0x002fe40000410000 */
[--C-:B------:R-:W-:Y:S01]  /*1dbe0*/  FFMA.FTZ R55, R40, c[0x0][0x23c], -R6.reuse ;  /* 0x00008f0028377a23 */ /* 0x100fe20000010806 */
[----:B------:R-:W-:Y:S01]  /*1dbf0*/  F2FP.PACK_AB R40, R183, R113 ;  /* 0x00000071b728723e */ /* 0x000fe200000000ff */
[--C-:B------:R-:W-:Y:S02]  /*1dc00*/  FFMA.FTZ R193, R108, c[0x0][0x23c], -R6.reuse ;  /* 0x00008f006cc17a23 */ /* 0x100fe40000010806 */
[----:B------:R-:W-:Y:S02]  /*1dc10*/  FFMA.FTZ R124, R124, c[0x0][0x23c], -R6 ;  /* 0x00008f007c7c7a23 */ /* 0x000fe40000010806 */
[----:B------:R-:W-:Y:S01]  /*1dc20*/  FFMA.FTZ R91, R91, c[0x0][0x23c], -R4 ;  /* 0x00008f005b5b7a23 */ /* 0x000fe20000010804 */
[----:B------:R-:W-:Y:S01]  /*1dc30*/  MUFU.EX2 R204, R204 ;  /* 0x000000cc00cc7308 */ /* 0x000fe20000000800 */
[C---:B------:R-:W-:Y:S02]  /*1dc40*/  FMUL.FTZ R5, R169.reuse, R145 ;  /* 0x00000091a9057220 */ /* 0x040fe40000410000 */
[C---:B------:R-:W-:Y:S02]  /*1dc50*/  FMUL.FTZ R16, R169.reuse, R152 ;  /* 0x00000098a9107220 */ /* 0x040fe40000410000 */
[C---:B------:R-:W-:Y:S02]  /*1dc60*/  FMUL.FTZ R17, R169.reuse, R153 ;  /* 0x00000099a9117220 */ /* 0x040fe40000410000 */
[C---:B------:R-:W-:Y:S02]  /*1dc70*/  FMUL.FTZ R20, R169.reuse, R156 ;  /* 0x0000009ca9147220 */ /* 0x040fe40000410000 */
[C---:B------:R-:W-:Y:S01]  /*1dc80*/  FMUL.FTZ R21, R169.reuse, R157 ;  /* 0x0000009da9157220 */ /* 0x040fe20000410000 */
[----:B------:R-:W-:Y:S01]  /*1dc90*/  MUFU.EX2 R198, R198 ;  /* 0x000000c600c67308 */ /* 0x000fe20000000800 */
[C---:B------:R-:W-:Y:S02]  /*1dca0*/  FMUL.FTZ R32, R169.reuse, R160 ;  /* 0x000000a0a9207220 */ /* 0x040fe40000410000 */
[----:B------:R-:W-:Y:S02]  /*1dcb0*/  IMAD.MOV.U32 R160, RZ, RZ, R22 ;  /* 0x000000ffffa07224 */ /* 0x000fe400078e0016 */
[----:B------:R-:W-:Y:S02]  /*1dcc0*/  FMUL.FTZ R33, R169, R161 ;  /* 0x000000a1a9217220 */ /* 0x000fe40000410000 */
[----:B------:R-:W-:Y:S02]  /*1dcd0*/  IMAD.MOV.U32 R161, RZ, RZ, R23 ;  /* 0x000000ffffa17224 */ /* 0x000fe400078e0017 */
[C---:B------:R-:W-:Y:S01]  /*1dce0*/  FMUL.FTZ R7, R167.reuse, R147 ;  /* 0x00000093a7077220 */ /* 0x040fe20000410000 */
[----:B------:R-:W-:Y:S01]  /*1dcf0*/  MUFU.EX2 R101, R101 ;  /* 0x0000006500657308 */ /* 0x000fe20000000800 */
[C---:B------:R-:W-:Y:S02]  /*1dd00*/  FMUL.FTZ R18, R167.reuse, R154 ;  /* 0x0000009aa7127220 */ /* 0x040fe40000410000 */
[C---:B------:R-:W-:Y:S02]  /*1dd10*/  FMUL.FTZ R19, R167.reuse, R155 ;  /* 0x0000009ba7137220 */ /* 0x040fe40000410000 */
[C---:B------:R-:W-:Y:S02]  /*1dd20*/  FMUL.FTZ R22, R167.reuse, R158 ;  /* 0x0000009ea7167220 */ /* 0x040fe40000410000 */
[----:B------:R-:W-:Y:S02]  /*1dd30*/  FMUL.FTZ R23, R167, R159 ;  /* 0x0000009fa7177220 */ /* 0x000fe40000410000 */
[C---:B------:R-:W-:Y:S01]  /*1dd40*/  FMUL.FTZ R12, R166.reuse, R136 ;  /* 0x00000088a60c7220 */ /* 0x040fe20000410000 */
[----:B------:R-:W-:Y:S01]  /*1dd50*/  MUFU.EX2 R202, R202 ;  /* 0x000000ca00ca7308 */ /* 0x000fe20000000800 */
[C---:B------:R-:W-:Y:S02]  /*1dd60*/  FMUL.FTZ R13, R166.reuse, R137 ;  /* 0x00000089a60d7220 */ /* 0x040fe40000410000 */
[----:B------:R-:W-:Y:S02]  /*1dd70*/  FMUL.FTZ R24, R166, R140 ;  /* 0x0000008ca6187220 */ /* 0x000fe40000410000 */
[----:B------:R-:W-:Y:S02]  /*1dd80*/  FMUL.FTZ R11, R165, R135 ;  /* 0x00000087a50b7220 */ /* 0x000fe40000410000 */
[--C-:B------:R-:W-:Y:S02]  /*1dd90*/  FFMA.FTZ R54, R28, c[0x0][0x23c], -R6.reuse ;  /* 0x00008f001c367a23 */ /* 0x100fe40000010806 */
[C---:B------:R-:W-:Y:S01]  /*1dda0*/  FMUL.FTZ R28, R166.reuse, R148 ;  /* 0x00000094a61c7220 */ /* 0x040fe20000410000 */
[----:B------:R-:W-:Y:S01]  /*1ddb0*/  MUFU.EX2 R203, R203 ;  /* 0x000000cb00cb7308 */ /* 0x000fe20000000800 */
[--C-:B------:R-:W-:Y:S02]  /*1ddc0*/  FFMA.FTZ R50, R29, c[0x0][0x23c], -R6.reuse ;  /* 0x00008f001d327a23 */ /* 0x100fe40000010806 */
[----:B------:R-:W-:Y:S02]  /*1ddd0*/  FMUL.FTZ R29, R166, R149 ;  /* 0x00000095a61d7220 */ /* 0x000fe40000410000 */
[--C-:B------:R-:W-:Y:S02]  /*1dde0*/  FFMA.FTZ R71, R44, c[0x0][0x23c], -R6.reuse ;  /* 0x00008f002c477a23 */ /* 0x100fe40000010806 */
[--C-:B------:R-:W-:Y:S02]  /*1ddf0*/  FFMA.FTZ R45, R45, c[0x0][0x23c], -R6.reuse ;  /* 0x00008f002d2d7a23 */ /* 0x100fe40000010806 */
[--C-:B------:R-:W-:Y:S01]  /*1de00*/  FFMA.FTZ R103, R56, c[0x0][0x23c], -R6.reuse ;  /* 0x00008f0038677a23 */ /* 0x100fe20000010806 */
[----:B------:R-:W-:Y:S01]  /*1de10*/  MUFU.EX2 R206, R206 ;  /* 0x000000ce00ce7308 */ /* 0x000fe20000000800 */
[--C-:B------:R-:W-:Y:S02]  /*1de20*/  FFMA.FTZ R56, R57, c[0x0][0x23c], -R6.reuse ;  /* 0x00008f0039387a23 */ /* 0x100fe40000010806 */
[----:B------:R-:W-:Y:S02]  /*1de30*/  FFMA.FTZ R102, R61, c[0x0][0x23c], -R6 ;  /* 0x00008f003d667a23 */ /* 0x000fe40000010806 */
[----:B------:R-:W-:Y:S02]  /*1de40*/  FFMA.FTZ R61, R26, c[0x0][0x23c], -R4 ;  /* 0x00008f001a3d7a23 */ /* 0x000fe40000010804 */
[----:B------:R-:W-:Y:S02]  /*1de50*/  FFMA.FTZ R125, R125, c[0x0][0x23c], -R6 ;  /* 0x00008f007d7d7a23 */ /* 0x000fe40000010806 */
[--C-:B------:R-:W-:Y:S01]  /*1de60*/  FFMA.FTZ R108, R27, c[0x0][0x23c], -R4.reuse ;  /* 0x00008f001b6c7a23 */ /* 0x100fe20000010804 */
[----:B------:R-:W-:Y:S01]  /*1de70*/  MUFU.EX2 R197, R197 ;  /* 0x000000c500c57308 */ /* 0x000fe20000000800 */
[--C-:B------:R-:W-:Y:S02]  /*1de80*/  FFMA.FTZ R57, R30, c[0x0][0x23c], -R4.reuse ;  /* 0x00008f001e397a23 */ /* 0x100fe40000010804 */
[--C-:B------:R-:W-:Y:S02]  /*1de90*/  FFMA.FTZ R44, R31, c[0x0][0x23c], -R4.reuse ;  /* 0x00008f001f2c7a23 */ /* 0x100fe40000010804 */
[--C-:B------:R-:W-:Y:S02]  /*1dea0*/  FFMA.FTZ R94, R94, c[0x0][0x23c], -R4.reuse ;  /* 0x00008f005e5e7a23 */ /* 0x100fe40000010804 */
[--C-:B------:R-:W-:Y:S02]  /*1deb0*/  FFMA.FTZ R107, R107, c[0x0][0x23c], -R4.reuse ;  /* 0x00008f006b6b7a23 */ /* 0x100fe40000010804 */
[----:B------:R-:W-:Y:S01]  /*1dec0*/  FFMA.FTZ R123, R123, c[0x0][0x23c], -R4 ;  /* 0x00008f007b7b7a23 */ /* 0x000fe20000010804 */
[----:B------:R-:W-:Y:S01]  /*1ded0*/  MUFU.EX2 R108, R108 ;  /* 0x0000006c006c7308 */ /* 0x000fe20000000800 */
[----:B------:R-:W-:Y:S02]  /*1dee0*/  FMUL.FTZ R4, R169, R144 ;  /* 0x00000090a9047220 */ /* 0x000fe40000410000 */
[--C-:B------:R-:W-:Y:S02]  /*1def0*/  FFMA.FTZ R93, R93, c[0x0][0x23c], -R6.reuse ;  /* 0x00008f005d5d7a23 */ /* 0x100fe40000010806 */
[----:B------:R-:W-:Y:S02]  /*1df00*/  FFMA.FTZ R120, R120, c[0x0][0x23c], -R6 ;  /* 0x00008f0078787a23 */ /* 0x000fe40000010806 */
[----:B------:R-:W-:Y:S02]  /*1df10*/  FMUL.FTZ R6, R167, R146 ;  /* 0x00000092a7067220 */ /* 0x000fe40000410000 */
[----:B------:R-:W-:Y:S01]  /*1df20*/  IMAD.MOV.U32 R148, RZ, RZ, R161 ;  /* 0x000000ffff947224 */ /* 0x000fe200078e00a1 */
[----:B------:R-:W-:Y:S01]  /*1df30*/  MUFU.EX2 R207, R207 ;  /* 0x000000cf00cf7308 */ /* 0x000fe20000000800 */
[----:B------:R1:W3:Y:S01]  /*1df40*/  LDL.S16 R161, [R1+0x170] ;  /* 0x0001700001a17983 */ /* 0x0002e20000100600 */
[----:B------:R-:W-:Y:S02]  /*1df50*/  IMAD.MOV.U32 R140, RZ, RZ, R95 ;  /* 0x000000ffff8c7224 */ /* 0x000fe400078e005f */
[----:B------:R-:W-:Y:S02]  /*1df60*/  IMAD.MOV.U32 R149, RZ, RZ, R160 ;  /* 0x000000ffff957224 */ /* 0x000fe400078e00a0 */
[----:B------:R1:W3:Y:S01]  /*1df70*/  LDL.S16 R160, [R1+0x16c] ;  /* 0x00016c0001a07983 */ /* 0x0002e20000100600 */
[C---:B----4-:R-:W-:Y:S02]  /*1df80*/  FMUL.FTZ R14, R165.reuse, R138 ;  /* 0x0000008aa50e7220 */ /* 0x050fe40000410000 */
[C---:B------:R-:W-:Y:S01]  /*1df90*/  FMUL.FTZ R15, R165.reuse, R139 ;  /* 0x0000008ba50f7220 */ /* 0x040fe20000410000 */
[----:B------:R-:W-:Y:S01]  /*1dfa0*/  MUFU.EX2 R205, R205 ;  /* 0x000000cd00cd7308 */ /* 0x000fe20000000800 */
[C---:B------:R-:W-:Y:S02]  /*1dfb0*/  FMUL.FTZ R26, R165.reuse, R142 ;  /* 0x0000008ea51a7220 */ /* 0x040fe40000410000 */
[----:B------:R1:W4:Y:S01]  /*1dfc0*/  LDL.S16 R142, [R1+0x168] ;  /* 0x00016800018e7983 */ /* 0x0003220000100600 */
[----:B------:R-:W-:Y:S02]  /*1dfd0*/  FMUL.FTZ R27, R165, R143 ;  /* 0x0000008fa51b7220 */ /* 0x000fe40000410000 */
[----:B--2---:R-:W-:Y:S02]  /*1dfe0*/  FFMA.FTZ R167, R167, R8, R38 ;  /* 0x00000008a7a77223 */ /* 0x004fe40000010026 */
[C---:B------:R-:W-:Y:S02]  /*1dff0*/  FMUL.FTZ R8, R166.reuse, R132 ;  /* 0x00000084a6087220 */ /* 0x040fe40000410000 */
[----:B------:R-:W-:Y:S01]  /*1e000*/  IMAD.MOV.U32 R132, RZ, RZ, R162 ;  /* 0x000000ffff847224 */ /* 0x000fe200078e00a2 */
[----:B------:R-:W-:Y:S01]  /*1e010*/  MUFU.EX2 R199, R199 ;  /* 0x000000c700c77308 */ /* 0x000fe20000000800 */
[----:B------:R-:W-:Y:S01]  /*1e020*/  IMAD.MOV.U32 R162, RZ, RZ, R62 ;  /* 0x000000ffffa27224 */ /* 0x000fe200078e003e */
[----:B------:R-:W-:Y:S01]  /*1e030*/  LOP3.LUT R62, R127, UR18, R110, 0x96, !PT ;  /* 0x000000127f3e7c12 */ /* 0x000fe2000f8e966e */
[----:B------:R-:W-:Y:S02]  /*1e040*/  FADD.FTZ R167, R41, R167 ;  /* 0x000000a729a77221 */ /* 0x000fe40000010000 */
[----:B------:R-:W-:Y:S02]  /*1e050*/  FFMA.FTZ R169, R169, R25, R113 ;  /* 0x00000019a9a97223 */ /* 0x000fe40000010071 */
[C---:B------:R-:W-:Y:S02]  /*1e060*/  FMUL.FTZ R25, R166.reuse, R141 ;  /* 0x0000008da6197220 */ /* 0x040fe40000410000 */
[----:B------:R-:W-:Y:S01]  /*1e070*/  FFMA.FTZ R166, R166, R10, R39 ;  /* 0x0000000aa6a67223 */ /* 0x000fe20000010027 */
[----:B------:R2:W1:Y:S01]  /*1e080*/  MUFU.EX2 R113, R48 ;  /* 0x0000003000717308 */ /* 0x0004620000000800 */
[----:B------:R-:W-:Y:S02]  /*1e090*/  FMUL.FTZ R10, R165, R134 ;  /* 0x00000086a50a7220 */ /* 0x000fe40000410000 */
[----:B------:R-:W-:Y:S01]  /*1e0a0*/  IMAD.WIDE.U32 R134, R43, -0x2daee0ad, RZ ;  /* 0xd2511f532b867825 */ /* 0x000fe200078e00ff */
[----:B------:R-:W-:Y:S02]  /*1e0b0*/  F2FP.PACK_AB R43, R41, R38 ;  /* 0x00000026292b723e */ /* 0x000fe400000000ff */
[----:B------:R-:W-:Y:S01]  /*1e0c0*/  F2FP.PACK_AB R41, R60, R39 ;  /* 0x000000273c29723e */ /* 0x000fe200000000ff */
[----:B------:R-:W-:Y:S01]  /*1e0d0*/  IMAD.WIDE.U32 R136, R62, -0x2daee0ad, RZ ;  /* 0xd2511f533e887825 */ /* 0x000fe200078e00ff */
[----:B------:R-:W-:Y:S02]  /*1e0e0*/  LOP3.LUT R38, R135, UR17, R170, 0x96, !PT ;  /* 0x0000001187267c12 */ /* 0x000fe4000f8e96aa */
[----:B------:R-:W-:Y:S01]  /*1e0f0*/  MUFU.EX2 R196, R196 ;  /* 0x000000c400c47308 */ /* 0x000fe20000000800 */
[----:B------:R-:W-:Y:S01]  /*1e100*/  FADD.FTZ R39, R60, R166 ;  /* 0x000000a63c277221 */ /* 0x000fe20000010000 */
[----:B------:R-:W-:Y:S01]  /*1e110*/  LOP3.LUT R62, R137, UR15, R134, 0x96, !PT ;  /* 0x0000000f893e7c12 */ /* 0x000fe2000f8e9686 */
[----:B------:R-:W-:Y:S01]  /*1e120*/  IMAD.WIDE.U32 R134, R38, -0x326172a9, RZ ;  /* 0xcd9e8d5726867825 */ /* 0x000fe200078e00ff */
[----:B------:R-:W-:Y:S03]  /*1e130*/  F2FP.PACK_AB R38, R109, R182 ;  /* 0x000000b66d26723e */ /* 0x000fe600000000ff */
[----:B------:R-:W-:Y:S01]  /*1e140*/  FFMA.FTZ R133, R165, R163, R182 ;  /* 0x000000a3a5857223 */ /* 0x000fe200000100b6 */
[----:B------:R-:W-:Y:S01]  /*1e150*/  LOP3.LUT R95, R135, UR16, R126, 0x96, !PT ;  /* 0x00000010875f7c12 */ /* 0x000fe2000f8e967e */
[----:B------:R-:W-:Y:S01]  /*1e160*/  IMAD.MOV.U32 R163, RZ, RZ, R79 ;  /* 0x000000ffffa37224 */ /* 0x000fe200078e004f */
[----:B------:R-:W1:Y:S01]  /*1e170*/  MUFU.EX2 R60, R181 ;  /* 0x000000b5003c7308 */ /* 0x000e620000000800 */
[----:B------:R-:W-:Y:S02]  /*1e180*/  FADD.FTZ R133, R109, R133 ;  /* 0x000000856d857221 */ /* 0x000fe40000010000 */
[----:B------:R-:W-:Y:S04]  /*1e190*/  IMAD.WIDE.U32 R138, R95, -0x2daee0ad, RZ ;  /* 0xd2511f535f8a7825 */ /* 0x000fe800078e00ff */
[----:B------:R-:W-:Y:S02]  /*1e1a0*/  FADD.FTZ R169, R183, R169 ;  /* 0x000000a9b7a97221 */ /* 0x000fe40000010000 */
[----:B------:R-:W-:Y:S01]  /*1e1b0*/  IMAD.MOV.U32 R141, RZ, RZ, R185 ;  /* 0x000000ffff8d7224 */ /* 0x000fe200078e00b9 */
[----:B------:R1:W1:Y:S01]  /*1e1c0*/  MUFU.EX2 R79, R184 ;  /* 0x000000b8004f7308 */ /* 0x0002620000000800 */
[----:B------:R-:W-:Y:S02]  /*1e1d0*/  FADD.FTZ R133, R74, R133 ;  /* 0x000000854a857221 */ /* 0x000fe40000010000 */
[----:B------:R-:W-:Y:S01]  /*1e1e0*/  IMAD.MOV.U32 R166, RZ, RZ, R148 ;  /* 0x000000ffffa67224 */ /* 0x000fe200078e0094 */
[----:B--2---:R-:W-:Y:S01]  /*1e1f0*/  F2FP.PACK_AB R48, R42, R141 ;  /* 0x0000008d2a30723e */ /* 0x004fe200000000ff */
[C---:B------:R-:W-:Y:S02]  /*1e200*/  FMUL.FTZ R30, R165.reuse, R150 ;  /* 0x00000096a51e7220 */ /* 0x040fe40000410000 */
[----:B------:R-:W-:Y:S02]  /*1e210*/  FMUL.FTZ R31, R165, R151 ;  /* 0x00000097a51f7220 */ /* 0x000fe40000410000 */
[----:B------:R-:W-:Y:S01]  /*1e220*/  FADD.FTZ R39, R58, R39 ;  /* 0x000000273a277221 */ /* 0x000fe20000010000 */
[----:B------:R-:W-:Y:S01]  /*1e230*/  MUFU.EX2 R193, R193 ;  /* 0x000000c100c17308 */ /* 0x000fe20000000800 */
[----:B------:R-:W-:Y:S01]  /*1e240*/  FADD.FTZ R135, R46, R167 ;  /* 0x000000a72e877221 */ /* 0x000fe20000010000 */
[C---:B------:R-:W-:Y:S03]  /*1e250*/  F2FP.PACK_AB R46, R47.reuse, R46 ;  /* 0x0000002e2f2e723e */ /* 0x040fe600000000ff */
[----:B------:R-:W-:Y:S01]  /*1e260*/  FADD.FTZ R135, R47, R135 ;  /* 0x000000872f877221 */ /* 0x000fe20000010000 */
[C---:B------:R-:W-:Y:S01]  /*1e270*/  F2FP.PACK_AB R47, R59.reuse, R58 ;  /* 0x0000003a3b2f723e */ /* 0x040fe200000000ff */
[--C-:B------:R-:W-:Y:S01]  /*1e280*/  FADD.FTZ R59, R59, R39.reuse ;  /* 0x000000273b3b7221 */ /* 0x100fe20000010000 */
[----:B------:R-:W-:Y:S01]  /*1e290*/  PRMT R39, R43, 0x7632, R39 ;  /* 0x000076322b277816 */ /* 0x000fe20000000027 */
[----:B-1----:R-:W-:Y:S01]  /*1e2a0*/  FADD.FTZ R135, R113, R135 ;  /* 0x0000008771877221 */ /* 0x002fe20000010000 */
[----:B------:R-:W-:Y:S01]  /*1e2b0*/  MUFU.EX2 R194, R194 ;  /* 0x000000c200c27308 */ /* 0x000fe20000000800 */
[----:B------:R-:W-:Y:S01]  /*1e2c0*/  LOP3.LUT R184, R139, UR13, R136, 0x96, !PT ;  /* 0x0000000d8bb87c12 */ /* 0x000fe2000f8e9688 */
[----:B------:R-:W-:Y:S01]  /*1e2d0*/  IMAD.WIDE.U32 R136, R62, -0x326172a9, RZ ;  /* 0xcd9e8d573e887825 */ /* 0x000fe200078e00ff */
[----:B------:R1:W2:Y:S03]  /*1e2e0*/  LDL.S16 R139, [R1+0x164] ;  /* 0x00016400018b7983 */ /* 0x0002a60000100600 */
[----:B------:R-:W-:Y:S01]  /*1e2f0*/  IMAD.WIDE.U32 R184, R184, -0x326172a9, RZ ;  /* 0xcd9e8d57b8b87825 */ /* 0x000fe200078e00ff */
[----:B------:R-:W-:Y:S03]  /*1e300*/  LOP3.LUT R182, R137, UR14, R134, 0x96, !PT ;  /* 0x0000000e89b67c12 */ /* 0x000fe6000f8e9686 */
[----:B------:R1:W-:Y:S01]  /*1e310*/  MUFU.EX2 R109, R180 ;  /* 0x000000b4006d7308 */ /* 0x0003e20000000800 */
[----:B------:R-:W-:Y:S01]  /*1e320*/  FADD.FTZ R134, R141, R169 ;  /* 0x000000a98d867221 */ /* 0x000fe20000010000 */
[----:B------:R-:W-:Y:S01]  /*1e330*/  LOP3.LUT R62, R185, UR12, R136, 0x96, !PT ;  /* 0x0000000cb93e7c12 */ /* 0x000fe2000f8e9688 */
[----:B------:R-:W-:Y:S04]  /*1e340*/  IMAD.WIDE.U32 R182, R182, -0x2daee0ad, RZ ;  /* 0xd2511f53b6b67825 */ /* 0x000fe800078e00ff */
[----:B------:R-:W-:Y:S03]  /*1e350*/  FADD.FTZ R134, R42, R134 ;  /* 0x000000862a867221 */ /* 0x000fe60000010000 */
[----:B------:R1:W1:Y:S01]  /*1e360*/  MUFU.EX2 R95, R37 ;  /* 0x00000025005f7308 */ /* 0x0002620000000800 */
[----:B------:R-:W-:Y:S02]  /*1e370*/  IMAD.MOV.U32 R141, RZ, RZ, R132 ;  /* 0x000000ffff8d7224 */ /* 0x000fe400078e0084 */
[----:B------:R-:W-:Y:S07]  /*1e380*/  FADD.FTZ R134, R60, R134 ;  /* 0x000000863c867221 */ /* 0x000fee0000010000 */
[----:B------:R-:W-:Y:S01]  /*1e390*/  MUFU.EX2 R117, R117 ;  /* 0x0000007500757308 */ /* 0x000fe20000000800 */
[----:B-1----:R-:W-:Y:S05]  /*1e3a0*/  LOP3.LUT R180, R183, UR11, R138, 0x96, !PT ;  /* 0x0000000bb7b47c12 */ /* 0x002fea000f8e968a */
[----:B------:R-:W-:Y:S04]  /*1e3b0*/  IMAD.WIDE.U32 R180, R180, -0x326172a9, RZ ;  /* 0xcd9e8d57b4b47825 */ /* 0x000fe800078e00ff */
[----:B------:R-:W-:Y:S01]  /*1e3c0*/  MUFU.EX2 R85, R85 ;  /* 0x0000005500557308 */ /* 0x000fe20000000800 */
[----:B------:R-:W-:Y:S04]  /*1e3d0*/  LOP3.LUT R37, R181, UR5, R184, 0x96, !PT ;  /* 0x00000005b5257c12 */ /* 0x000fe8000f8e96b8 */
[C---:B------:R-:W-:Y:S05]  /*1e3e0*/  LOP3.LUT R42, R37.reuse, 0xff, RZ, 0xc0, !PT ;  /* 0x000000ff252a7812 */ /* 0x040fea00078ec0ff */
[----:B------:R-:W-:Y:S01]  /*1e3f0*/  MUFU.EX2 R195, R195 ;  /* 0x000000c300c37308 */ /* 0x000fe20000000800 */
[----:B------:R-:W-:Y:S02]  /*1e400*/  ISETP.LE.U32.AND P4, PT, R42, UR30, PT ;  /* 0x0000001e2a007c0c */ /* 0x000fe4000bf83070 */
[----:B------:R-:W-:Y:S04]  /*1e410*/  LOP3.LUT R42, R37, 0xffff, RZ, 0xc0, !PT ;  /* 0x0000ffff252a7812 */ /* 0x000fe800078ec0ff */
[----:B------:R-:W-:Y:S03]  /*1e420*/  SHF.R.U32.HI R42, RZ, 0x8, R42 ;  /* 0x00000008ff2a7819 */ /* 0x000fe6000001162a */
[----:B------:R-:W-:Y:S01]  /*1e430*/  MUFU.EX2 R190, R190 ;  /* 0x000000be00be7308 */ /* 0x000fe20000000800 */
[----:B------:R-:W-:Y:S04]  /*1e440*/  LOP3.LUT R42, R42, 0xffff, RZ, 0xc0, !PT ;  /* 0x0000ffff2a2a7812 */ /* 0x000fe800078ec0ff */
[----:B------:R-:W-:Y:S02]  /*1e450*/  ISETP.LE.U32.AND P3, PT, R42, UR30, PT ;  /* 0x0000001e2a007c0c */ /* 0x000fe4000bf63070 */
[--C-:B------:R-:W-:Y:S02]  /*1e460*/  SHF.R.U32.HI R42, RZ, 0x10, R37.reuse ;  /* 0x00000010ff2a7819 */ /* 0x100fe40000011625 */
[----:B------:R-:W-:Y:S01]  /*1e470*/  SHF.R.U32.HI R37, RZ, 0x18, R37 ;  /* 0x00000018ff257819 */ /* 0x000fe20000011625 */
[----:B------:R-:W-:Y:S01]  /*1e480*/  MUFU.EX2 R128, R128 ;  /* 0x0000008000807308 */ /* 0x000fe20000000800 */
[----:B------:R-:W-:Y:S02]  /*1e490*/  LOP3.LUT R42, R42, 0xff, RZ, 0xc0, !PT ;  /* 0x000000ff2a2a7812 */ /* 0x000fe400078ec0ff */
[----:B------:R-:W-:Y:S02]  /*1e4a0*/  ISETP.LE.U32.AND P1, PT, R37, UR30, PT ;  /* 0x0000001e25007c0c */ /* 0x000fe4000bf23070 */
[----:B------:R-:W-:Y:S02]  /*1e4b0*/  ISETP.LE.U32.AND P2, PT, R42, UR30, PT ;  /* 0x0000001e2a007c0c */ /* 0x000fe4000bf43070 */
[C---:B------:R-:W-:Y:S02]  /*1e4c0*/  PRMT R37, R40.reuse, 0x7632, R37 ;  /* 0x0000763228257816 */ /* 0x040fe40000000025 */
[C---:B------:R-:W-:Y:S01]  /*1e4d0*/  F2FP.PACK_AB R42, R79.reuse, R74 ;  /* 0x0000004a4f2a723e */ /* 0x040fe200000000ff */
[----:B------:R-:W-:Y:S01]  /*1e4e0*/  FADD.FTZ R79, R79, R133 ;  /* 0x000000854f4f7221 */ /* 0x000fe20000010000 */
[----:B------:R1:W-:Y:S10]  /*1e4f0*/  MUFU.EX2 R58, R36 ;  /* 0x00000024003a7308 */ /* 0x0003f40000000800 */
[----:B------:R-:W-:Y:S10]  /*1e500*/  MUFU.EX2 R74, R112 ;  /* 0x00000070004a7308 */ /* 0x000ff40000000800 */
[----:B------:R-:W-:Y:S01]  /*1e510*/  MUFU.EX2 R129, R129 ;  /* 0x0000008100817308 */ /* 0x000fe20000000800 */
[----:B-1----:R-:W-:Y:S09]  /*1e520*/  PRMT R36, R40, 0x5410, R37 ;  /* 0x0000541028247816 */ /* 0x002ff20000000025 */
[----:B------:R1:W1:Y:S10]  /*1e530*/  MUFU.EX2 R132, R61 ;  /* 0x0000003d00847308 */ /* 0x0002740000000800 */
[----:B------:R-:W-:Y:S10]  /*1e540*/  MUFU.EX2 R130, R130 ;  /* 0x0000008200827308 */ /* 0x000ff40000000800 */
[----:B------:R-:W-:Y:S01]  /*1e550*/  MUFU.EX2 R131, R131 ;  /* 0x0000008300837308 */ /* 0x000fe20000000800 */
[C---:B-1----:R-:W-:Y:S01]  /*1e560*/  F2FP.PACK_AB R61, R95.reuse, R113 ;  /* 0x000000715f3d723e */ /* 0x042fe200000000ff */
[----:B------:R-:W-:Y:S02]  /*1e570*/  FADD.FTZ R79, R132, R79 ;  /* 0x0000004f844f7221 */ /* 0x000fe40000010000 */
[----:B------:R-:W-:Y:S06]  /*1e580*/  FADD.FTZ R95, R95, R135 ;  /* 0x000000875f5f7221 */ /* 0x000fec0000010000 */
[----:B------:R1:W-:Y:S10]  /*1e590*/  MUFU.EX2 R135, R50 ;  /* 0x0000003200877308 */ /* 0x0003f40000000800 */
[----:B------:R-:W-:Y:S10]  /*1e5a0*/  MUFU.EX2 R125, R125 ;  /* 0x0000007d007d7308 */ /* 0x000ff40000000800 */
[----:B------:R-:W-:Y:S01]  /*1e5b0*/  MUFU.EX2 R191, R191 ;  /* 0x000000bf00bf7308 */ /* 0x000fe20000000800 */
[----:B-1----:R-:W-:Y:S09]  /*1e5c0*/  F2FP.PACK_AB R50, R186, R187 ;  /* 0x000000bbba32723e */ /* 0x002ff200000000ff */
[----:B------:R-:W-:Y:S10]  /*1e5d0*/  MUFU.EX2 R89, R89 ;  /* 0x0000005900597308 */ /* 0x000ff40000000800 */
[----:B------:R-:W-:Y:S10]  /*1e5e0*/  MUFU.EX2 R116, R116 ;  /* 0x0000007400747308 */ /* 0x000ff40000000800 */
[----:B------:R-:W-:Y:S10]  /*1e5f0*/  MUFU.EX2 R75, R75 ;  /* 0x0000004b004b7308 */ /* 0x000ff40000000800 */
[----:B------:R-:W-:Y:S10]  /*1e600*/  MUFU.EX2 R121, R121 ;  /* 0x0000007900797308 */ /* 0x000ff40000000800 */
[----:B------:R-:W-:Y:S01]  /*1e610*/  MUFU.EX2 R82, R82 ;  /* 0x0000005200527308 */ /* 0x000fe20000000800 */
[----:B---3--:R-:W-:Y:S09]  /*1e620*/  @!P4 HADD2 R161, -R40.H0_H0, -RZ.H0_H0 ;  /* 0xa00000ff28a1c230 */ /* 0x008ff20000000900 */
[----:B------:R-:W-:Y:S01]  /*1e630*/  MUFU.EX2 R123, R123 ;  /* 0x0000007b007b7308 */ /* 0x000fe20000000800 */
[----:B------:R-:W-:Y:S01]  /*1e640*/  PRMT R138, R161, 0x7610, R138 ;  /* 0x00007610a18a7816 */ /* 0x000fe2000000008a */
[----:B------:R-:W-:Y:S01]  /*1e650*/  @!P3 HADD2 R160, -R37.H0_H0, -RZ.H0_H0 ;  /* 0xa00000ff25a0b230 */ /* 0x000fe20000000900 */
[----:B------:R-:W-:Y:S02]  /*1e660*/  @!P4 STL.S16 [R1+0x170], R161 ;  /* 0x000170a10100c387 */ /* 0x000fe40000100600 */
[----:B------:R-:W-:Y:S01]  /*1e670*/  @!P4 PRMT R40, R138, 0x5410, RZ ;  /* 0x000054108a28c816 */ /* 0x000fe200000000ff */
[----:B------:R-:W-:Y:S01]  /*1e680*/  IMAD.MOV.U32 R138, RZ, RZ, R149 ;  /* 0x000000ffff8a7224 */ /* 0x000fe200078e0095 */
[----:B------:R-:W-:Y:S01]  /*1e690*/  PRMT R137, R160, 0x7610, R137 ;  /* 0x00007610a0897816 */ /* 0x000fe20000000089 */
[----:B----4-:R-:W-:Y:S01]  /*1e6a0*/  @!P2 HADD2 R142, -R43.H0_H0, -RZ.H0_H0 ;  /* 0xa00000ff2b8ea230 */ /* 0x010fe20000000900 */
[----:B------:R-:W-:Y:S02]  /*1e6b0*/  @!P3 STL.S16 [R1+0x16c], R160 ;  /* 0x00016ca00100b387 */ /* 0x000fe40000100600 */
[----:B------:R-:W-:Y:S02]  /*1e6c0*/  @!P3 PRMT R37, R137, 0x5410, RZ ;  /* 0x000054108925b816 */ /* 0x000fe400000000ff */
[----:B------:R-:W-:Y:S01]  /*1e6d0*/  PRMT R136, R142, 0x7610, R136 ;  /* 0x000076108e887816 */ /* 0x000fe20000000088 */
[----:B------:R1:W-:Y:S01]  /*1e6e0*/  @!P2 STL.S16 [R1+0x168], R142 ;  /* 0x0001688e0100a387 */ /* 0x0003e20000100600 */
[----:B------:R-:W-:Y:S03]  /*1e6f0*/  IADD3 R112, P3, R172, UR35, RZ ;  /* 0x00000023ac707c10 */ /* 0x000fe6000ff7e0ff */
[----:B------:R3:W-:Y:S01]  /*1e700*/  STG.E.U16 [R172.64+0x2], R37 ;  /* 0x00000225ac007986 */ /* 0x0007e2000c10152c */
[----:B------:R-:W-:Y:S03]  /*1e710*/  IADD3.X R113, R173, UR34, RZ, P3, !PT ;  /* 0x00000022ad717c10 */ /* 0x000fe60009ffe4ff */
[----:B------:R4:W-:Y:S01]  /*1e720*/  STG.E.U16 [R172.64], R40 ;  /* 0x00000028ac007986 */ /* 0x0009e2000c10152c */
[----:B-1----:R-:W-:Y:S02]  /*1e730*/  IMAD.MOV.U32 R142, RZ, RZ, R162 ;  /* 0x000000ffff8e7224 */ /* 0x002fe400078e00a2 */
[----:B---3--:R-:W-:Y:S01]  /*1e740*/  FADD.FTZ R37, R189, R59 ;  /* 0x0000003bbd257221 */ /* 0x008fe20000010000 */
[C---:B------:R-:W-:Y:S02]  /*1e750*/  F2FP.PACK_AB R59, R188.reuse, R189 ;  /* 0x000000bdbc3b723e */ /* 0x040fe400000000ff */
[----:B----4-:R-:W-:Y:S01]  /*1e760*/  F2FP.PACK_AB R40, R109, R60 ;  /* 0x0000003c6d28723e */ /* 0x010fe200000000ff */
[----:B------:R-:W-:Y:S01]  /*1e770*/  FADD.FTZ R188, R188, R37 ;  /* 0x00000025bcbc7221 */ /* 0x000fe20000010000 */
[----:B------:R-:W-:Y:S01]  /*1e780*/  PRMT R37, R43, 0x5410, R39 ;  /* 0x000054102b257816 */ /* 0x000fe20000000027 */
[----:B------:R-:W-:Y:S01]  /*1e790*/  FADD.FTZ R109, R109, R134 ;  /* 0x000000866d6d7221 */ /* 0x000fe20000010000 */
[----:B------:R-:W-:Y:S01]  /*1e7a0*/  @!P2 PRMT R43, R136, 0x5410, RZ ;  /* 0x00005410882ba816 */ /* 0x000fe200000000ff */
[----:B------:R-:W-:Y:S01]  /*1e7b0*/  MUFU.EX2 R134, R44 ;  /* 0x0000002c00867308 */ /* 0x000fe20000000800 */
[C---:B------:R-:W-:Y:S01]  /*1e7c0*/  F2FP.PACK_AB R60, R108.reuse, R132 ;  /* 0x000000846c3c723e */ /* 0x040fe200000000ff */
[----:B------:R-:W-:Y:S02]  /*1e7d0*/  FADD.FTZ R108, R108, R79 ;  /* 0x0000004f6c6c7221 */ /* 0x000fe40000010000 */
[----:B------:R-:W-:Y:S06]  /*1e7e0*/  STG.E.U16 [R112.64], R43 ;  /* 0x0000002b70007986 */ /* 0x000fec000c10152c */
[----:B------:R1:W3:Y:S10]  /*1e7f0*/  MUFU.EX2 R132, R54 ;  /* 0x0000003600847308 */ /* 0x0002f40000000800 */
[----:B------:R4:W4:Y:S01]  /*1e800*/  MUFU.EX2 R79, R57 ;  /* 0x00000039004f7308 */ /* 0x0009220000000800 */
[----:B--2---:R-:W-:Y:S09]  /*1e810*/  @!P1 HADD2 R139, -R39.H0_H0, -RZ.H0_H0 ;  /* 0xa00000ff278b9230 */ /* 0x004ff20000000900 */
[----:B------:R4:W-:Y:S01]  /*1e820*/  MUFU.EX2 R44, R174 ;  /* 0x000000ae002c7308 */ /* 0x0009e20000000800 */
[----:B------:R-:W-:Y:S01]  /*1e830*/  PRMT R169, R139, 0x7610, R169 ;  /* 0x000076108ba97816 */ /* 0x000fe200000000a9 */
[----:B------:R4:W-:Y:S01]  /*1e840*/  @!P1 STL.S16 [R1+0x164], R139 ;  /* 0x0001648b01009387 */ /* 0x0009e20000100600 */
[----:B-1----:R-:W-:Y:S02]  /*1e850*/  FADD.FTZ R54, R187, R109 ;  /* 0x0000006dbb367221 */ /* 0x002fe40000010000 */
[----:B------:R-:W-:Y:S01]  /*1e860*/  @!P1 PRMT R39, R169, 0x5410, RZ ;  /* 0x00005410a9279816 */ /* 0x000fe200000000ff */
[----:B------:R-:W2:Y:S01]  /*1e870*/  LDL.64 R160, [R1+0x1a0] ;  /* 0x0001a00001a07983 */ /* 0x000ea20000100a00 */
[----:B------:R-:W-:Y:S02]  /*1e880*/  FADD.FTZ R54, R186, R54 ;  /* 0x00000036ba367221 */ /* 0x000fe40000010000 */
[----:B---3--:R-:W-:Y:S01]  /*1e890*/  FADD.FTZ R188, R132, R188 ;  /* 0x000000bc84bc7221 */ /* 0x008fe20000010000 */
[C---:B----4-:R-:W-:Y:S02]  /*1e8a0*/  F2FP.PACK_AB R57, R135.reuse, R132 ;  /* 0x000000848739723e */ /* 0x050fe400000000ff */
[----:B------:R1:W3:Y:S01]  /*1e8b0*/  LDL.S16 R133, [R1+0x174] ;  /* 0x0001740001857983 */ /* 0x0002e20000100600 */
[----:B------:R4:W-:Y:S01]  /*1e8c0*/  MUFU.EX2 R132, R175 ;  /* 0x000000af00847308 */ /* 0x0009e20000000800 */
[----:B------:R-:W-:Y:S02]  /*1e8d0*/  FADD.FTZ R135, R135, R188 ;  /* 0x000000bc87877221 */ /* 0x000fe40000010000 */
[----:B------:R1:W-:Y:S01]  /*1e8e0*/  STG.E.U16 [R112.64+0x2], R39 ;  /* 0x0000022770007986 */ /* 0x0003e2000c10152c */
[----:B------:R-:W-:Y:S02]  /*1e8f0*/  FADD.FTZ R108, R79, R108 ;  /* 0x0000006c4f6c7221 */ /* 0x000fe40000010000 */
[----:B------:R-:W-:Y:S02]  /*1e900*/  IMAD.MOV.U32 R139, RZ, RZ, R141 ;  /* 0x000000ffff8b7224 */ /* 0x000fe400078e008d */
[----:B------:R-:W-:Y:S02]  /*1e910*/  IMAD.MOV.U32 R141, RZ, RZ, R140 ;  /* 0x000000ffff8d7224 */ /* 0x000fe400078e008c */
[----:B------:R-:W-:Y:S02]  /*1e920*/  IMAD.MOV.U32 R140, RZ, RZ, R163 ;  /* 0x000000ffff8c7224 */ /* 0x000fe400078e00a3 */
[----:B------:R-:W3:Y:S01]  /*1e930*/  LDL.64 R162, [R1+0x1a8] ;  /* 0x0001a80001a27983 */ /* 0x000ee20000100a00 */
[----:B------:R-:W-:Y:S10]  /*1e940*/  MUFU.EX2 R139, R139 ;  /* 0x0000008b008b7308 */ /* 0x000ff40000000800 */
[----:B------:R-:W-:Y:S10]  /*1e950*/  MUFU.EX2 R141, R141 ;  /* 0x0000008d008d7308 */ /* 0x000ff40000000800 */
[----:B------:R-:W-:Y:S01]  /*1e960*/  MUFU.EX2 R140, R140 ;  /* 0x0000008c008c7308 */ /* 0x000fe20000000800 */
[----:B--2---:R-:W-:Y:S05]  /*1e970*/  LOP3.LUT R148, R161, UR19, R210, 0x96, !PT ;  /* 0x00000013a1947c12 */ /* 0x004fea000f8e96d2 */
[----:B------:R-:W-:Y:S05]  /*1e980*/  IMAD.WIDE.U32 R148, R148, -0x326172a9, RZ ;  /* 0xcd9e8d5794947825 */ /* 0x000fea00078e00ff */
[----:B------:R-:W-:Y:S02]  /*1e990*/  LOP3.LUT R110, R149, UR18, R110, 0x96, !PT ;  /* 0x00000012956e7c12 */ /* 0x000fe4000f8e966e */
[----:B---3--:R-:W-:Y:S03]  /*1e9a0*/  LOP3.LUT R43, R111, UR20, R162, 0x96, !PT ;  /* 0x000000146f2b7c12 */ /* 0x008fe6000f8e96a2 */
[----:B------:R-:W-:Y:S04]  /*1e9b0*/  IMAD.WIDE.U32 R110, R110, -0x2daee0ad, RZ ;  /* 0xd2511f536e6e7825 */ /* 0x000fe800078e00ff */
[----:B------:R-:W-:Y:S05]  /*1e9c0*/  IMAD.WIDE.U32 R136, R43, -0x2daee0ad, RZ ;  /* 0xd2511f532b887825 */ /* 0x000fea00078e00ff */
[----:B-1----:R-:W-:Y:S02]  /*1e9d0*/  LOP3.LUT R39, R137, UR17, R160, 0x96, !PT ;  /* 0x0000001189277c12 */ /* 0x002fe4000f8e96a0 */
[----:B------:R-:W-:Y:S03]  /*1e9e0*/  LOP3.LUT R43, R111, UR15, R136, 0x96, !PT ;  /* 0x0000000f6f2b7c12 */ /* 0x000fe6000f8e9688 */
[----:B------:R-:W-:Y:S04]  /*1e9f0*/  IMAD.WIDE.U32 R136, R39, -0x326172a9, RZ ;  /* 0xcd9e8d5727887825 */ /* 0x000fe800078e00ff */
[----:B------:R-:W-:Y:S01]  /*1ea00*/  FADD.FTZ R39, R58, R95 ;  /* 0x0000005f3a277221 */ /* 0x000fe20000010000 */
[C---:B------:R-:W-:Y:S03]  /*1ea10*/  F2FP.PACK_AB R58, R74.reuse, R58 ;  /* 0x0000003a4a3a723e */ /* 0x040fe600000000ff */
[----:B------:R-:W-:Y:S01]  /*1ea20*/  FADD.FTZ R39, R74, R39 ;  /* 0x000000274a277221 */ /* 0x000fe20000010000 */
[----:B------:R-:W-:Y:S02]  /*1ea30*/  LOP3.LUT R74, R137, UR16, R148, 0x96, !PT ;  /* 0x00000010894a7c12 */ /* 0x000fe4000f8e9694 */
[----:B------:R-:W1:Y:S03]  /*1ea40*/  MUFU.EX2 R137, R55 ;  /* 0x0000003700897308 */ /* 0x000e660000000800 */
[----:B------:R-:W-:Y:S05]  /*1ea50*/  IMAD.WIDE.U32 R186, R74, -0x2daee0ad, RZ ;  /* 0xd2511f534aba7825 */ /* 0x000fea00078e00ff */
[----:B------:R-:W-:Y:S01]  /*1ea60*/  LOP3.LUT R188, R187, UR13, R110, 0x96, !PT ;  /* 0x0000000dbbbc7c12 */ /* 0x000fe2000f8e966e */
[----:B------:R-:W-:Y:S01]  /*1ea70*/  IMAD.WIDE.U32 R110, R43, -0x326172a9, RZ ;  /* 0xcd9e8d572b6e7825 */ /* 0x000fe200078e00ff */
[----:B------:R-:W-:Y:S03]  /*1ea80*/  MUFU.EX2 R55, R177 ;  /* 0x000000b100377308 */ /* 0x000fe60000000800 */
[----:B------:R-:W-:Y:S01]  /*1ea90*/  IMAD.WIDE.U32 R188, R188, -0x326172a9, RZ ;  /* 0xcd9e8d57bcbc7825 */ /* 0x000fe200078e00ff */
[----:B------:R-:W-:Y:S04]  /*1eaa0*/  LOP3.LUT R174, R111, UR14, R136, 0x96, !PT ;  /* 0x0000000e6fae7c12 */ /* 0x000fe8000f8e9688 */
[----:B------:R-:W-:Y:S01]  /*1eab0*/  LOP3.LUT R74, R189, UR12, R110, 0x96, !PT ;  /* 0x0000000cbd4a7c12 */ /* 0x000fe2000f8e966e */
[----:B----4-:R-:W-:Y:S01]  /*1eac0*/  IMAD.WIDE.U32 R174, R174, -0x2daee0ad, RZ ;  /* 0xd2511f53aeae7825 */ /* 0x010fe200078e00ff */
[----:B------:R2:W3:Y:S04]  /*1ead0*/  MUFU.EX2 R43, R52 ;  /* 0x00000034002b7308 */ /* 0x0004e80000000800 */
[----:B------:R-:W-:Y:S01]  /*1eae0*/  LOP3.LUT R186, R175, UR11, R186, 0x96, !PT ;  /* 0x0000000bafba7c12 */ /* 0x000fe2000f8e96ba */
[----:B-1----:R-:W-:Y:S04]  /*1eaf0*/  FADD.FTZ R135, R137, R135 ;  /* 0x0000008789877221 */ /* 0x002fe80000010000 */
[----:B------:R-:W-:Y:S05]  /*1eb00*/  IMAD.WIDE.U32 R186, R186, -0x326172a9, RZ ;  /* 0xcd9e8d57baba7825 */ /* 0x000fea00078e00ff */
[----:B------:R-:W-:Y:S02]  /*1eb10*/  LOP3.LUT R95, R187, UR5, R188, 0x96, !PT ;  /* 0x00000005bb5f7c12 */ /* 0x000fe4000f8e96bc */
[C---:B--2---:R-:W-:Y:S01]  /*1eb20*/  F2FP.PACK_AB R52, R134.reuse, R79 ;  /* 0x0000004f8634723e */ /* 0x044fe200000000ff */
[----:B------:R-:W-:Y:S01]  /*1eb30*/  FADD.FTZ R134, R134, R108 ;  /* 0x0000006c86867221 */ /* 0x000fe20000010000 */
[----:B------:R-:W1:Y:S01]  /*1eb40*/  MUFU.EX2 R79, R138 ;  /* 0x0000008a004f7308 */ /* 0x000e620000000800 */
[----:B------:R-:W-:Y:S01]  /*1eb50*/  FADD.FTZ R108, R44, R54 ;  /* 0x000000362c6c7221 */ /* 0x000fe20000010000 */
[C---:B------:R-:W-:Y:S02]  /*1eb60*/  F2FP.PACK_AB R54, R132.reuse, R44 ;  /* 0x0000002c8436723e */ /* 0x040fe400000000ff */
[----:B------:R-:W-:Y:S01]  /*1eb70*/  LOP3.LUT R44, R95, 0xff, RZ, 0xc0, !PT ;  /* 0x000000ff5f2c7812 */ /* 0x000fe200078ec0ff */
[----:B------:R-:W-:Y:S01]  /*1eb80*/  FADD.FTZ R132, R132, R108 ;  /* 0x0000006c84847221 */ /* 0x000fe20000010000 */
[----:B------:R-:W-:Y:S02]  /*1eb90*/  IADD3 R108, P1, R112, UR46, RZ ;  /* 0x0000002e706c7c10 */ /* 0x000fe4000ff3e0ff */
[----:B------:R-:W-:Y:S01]  /*1eba0*/  ISETP.LE.U32.AND P2, PT, R44, UR30, PT ;  /* 0x0000001e2c007c0c */ /* 0x000fe2000bf43070 */
[--C-:B---3--:R-:W-:Y:S01]  /*1ebb0*/  FADD.FTZ R44, R43, R39.reuse ;  /* 0x000000272b2c7221 */ /* 0x108fe20000010000 */
[----:B------:R-:W-:Y:S01]  /*1ebc0*/  PRMT R39, R41, 0x7632, R39 ;  /* 0x0000763229277816 */ /* 0x000fe20000000027 */
[----:B------:R-:W-:Y:S01]  /*1ebd0*/  MUFU.EX2 R138, R67 ;  /* 0x00000043008a7308 */ /* 0x000fe20000000800 */
[----:B------:R-:W-:Y:S01]  /*1ebe0*/  IADD3.X R109, R113, UR36, RZ, P1, !PT ;  /* 0x00000024716d7c10 */ /* 0x000fe20008ffe4ff */
[----:B------:R-:W-:Y:S08]  /*1ebf0*/  FADD.FTZ R132, R55, R132 ;  /* 0x0000008437847221 */ /* 0x000ff00000010000 */
[----:B------:R-:W-:Y:S01]  /*1ec00*/  @!P2 HADD2 R133, -R41.H0_H0, -RZ.H0_H0 ;  /* 0xa00000ff2985a230 */ /* 0x000fe20000000900 */
[----:B------:R-:W2:Y:S01]  /*1ec10*/  MUFU.EX2 R67, R142 ;  /* 0x0000008e00437308 */ /* 0x000ea20000000800 */
[C---:B-1----:R-:W-:Y:S01]  /*1ec20*/  F2FP.PACK_AB R43, R79.reuse, R43 ;  /* 0x0000002b4f2b723e */ /* 0x042fe200000000ff */
[----:B------:R-:W-:Y:S02]  /*1ec30*/  FADD.FTZ R79, R79, R44 ;  /* 0x0000002c4f4f7221 */ /* 0x000fe40000010000 */
[----:B------:R-:W-:Y:S01]  /*1ec40*/  PRMT R110, R133, 0x7610, R110 ;  /* 0x00007610856e7816 */ /* 0x000fe2000000006e */
[----:B------:R1:W-:Y:S01]  /*1ec50*/  @!P2 STL.S16 [R1+0x174], R133 ;  /* 0x000174850100a387 */ /* 0x0003e20000100600 */
[----:B------:R-:W-:Y:S01]  /*1ec60*/  PRMT R44, R41, 0x5410, R39 ;  /* 0x00005410292c7816 */ /* 0x000fe20000000027 */
[----:B------:R-:W-:Y:S01]  /*1ec70*/  FADD.FTZ R79, R141, R79 ;  /* 0x0000004f8d4f7221 */ /* 0x000fe20000010000 */
[----:B------:R-:W-:Y:S01]  /*1ec80*/  @!P2 PRMT R41, R110, 0x5410, RZ ;  /* 0x000054106e29a816 */ /* 0x000fe200000000ff */
[----:B------:R3:W4:Y:S01]  /*1ec90*/  LDL.S16 R136, [R1+0x160] ;  /* 0x0001600001887983 */ /* 0x0007220000100600 */
[----:B------:R-:W-:Y:S01]  /*1eca0*/  IADD3 R110, P1, R172, UR38, RZ ;  /* 0x00000026ac6e7c10 */ /* 0x000fe2000ff3e0ff */
[----:B------:R3:W3:Y:S02]  /*1ecb0*/  MUFU.EX2 R142, R49 ;  /* 0x00000031008e7308 */ /* 0x0006e40000000800 */
[----:B------:R3:W-:Y:S01]  /*1ecc0*/  STG.E.U16 [R108.64], R41 ;  /* 0x000000296c007986 */ /* 0x0007e2000c10152c */
[----:B------:R-:W-:Y:S01]  /*1ecd0*/  IADD3.X R111, R173, UR37, RZ, P1, !PT ;  /* 0x00000025ad6f7c10 */ /* 0x000fe20008ffe4ff */
[----:B--2---:R-:W-:Y:S01]  /*1ece0*/  FADD.FTZ R134, R67, R134 ;  /* 0x0000008643867221 */ /* 0x004fe20000010000 */
[C---:B------:R-:W-:Y:S03]  /*1ecf0*/  F2FP.PACK_AB R67, R140.reuse, R67 ;  /* 0x000000438c43723e */ /* 0x040fe600000000ff */
[----:B------:R-:W-:Y:S01]  /*1ed00*/  FADD.FTZ R140, R140, R134 ;  /* 0x000000868c8c7221 */ /* 0x000fe20000010000 */
[----:B-1----:R-:W-:Y:S03]  /*1ed10*/  LOP3.LUT R133, R180, 0xff, RZ, 0xc0, !PT ;  /* 0x000000ffb4857812 */ /* 0x002fe600078ec0ff */
[----:B------:R-:W-:Y:S01]  /*1ed20*/  FADD.FTZ R140, R139, R140 ;  /* 0x0000008c8b8c7221 */ /* 0x000fe20000010000 */
[----:B---3--:R-:W-:Y:S01]  /*1ed30*/  PRMT R49, R48, 0x7632, R49 ;  /* 0x0000763230317816 */ /* 0x008fe20000000031 */
[C---:B------:R-:W-:Y:S01]  /*1ed40*/  FADD.FTZ R134, R142.reuse, R132 ;  /* 0x000000848e867221 */ /* 0x040fe20000010000 */
[----:B------:R-:W-:Y:S01]  /*1ed50*/  F2FP.PACK_AB R55, R142, R55 ;  /* 0x000000378e37723e */ /* 0x000fe200000000ff */
[----:B------:R-:W-:Y:S01]  /*1ed60*/  MUFU.EX2 R132, R53 ;  /* 0x0000003500847308 */ /* 0x000fe20000000800 */
[----:B------:R-:W-:Y:S02]  /*1ed70*/  LOP3.LUT R108, R95, 0xffff, RZ, 0xc0, !PT ;  /* 0x0000ffff5f6c7812 */ /* 0x000fe400078ec0ff */
[--C-:B------:R-:W-:Y:S02]  /*1ed80*/  SHF.R.U32.HI R41, RZ, 0x18, R95.reuse ;  /* 0x00000018ff297819 */ /* 0x100fe4000001165f */
[----:B------:R-:W-:Y:S02]  /*1ed90*/  SHF.R.U32.HI R108, RZ, 0x8, R108 ;  /* 0x00000008ff6c7819 */ /* 0x000fe4000001166c */
[----:B------:R-:W-:Y:S02]  /*1eda0*/  SHF.R.U32.HI R95, RZ, 0x10, R95 ;  /* 0x00000010ff5f7819 */ /* 0x000fe4000001165f */
[----:B------:R-:W-:Y:S02]  /*1edb0*/  LOP3.LUT R108, R108, 0xffff, RZ, 0xc0, !PT ;  /* 0x0000ffff6c6c7812 */ /* 0x000fe400078ec0ff */
[----:B------:R-:W-:Y:S02]  /*1edc0*/  LOP3.LUT R95, R95, 0xff, RZ, 0xc0, !PT ;  /* 0x000000ff5f5f7812 */ /* 0x000fe400078ec0ff */
[----:B------:R-:W-:Y:S02]  /*1edd0*/  ISETP.LE.U32.AND P4, PT, R108, UR30, PT ;  /* 0x0000001e6c007c0c */ /* 0x000fe4000bf83070 */
[----:B------:R-:W-:Y:S02]  /*1ede0*/  ISETP.LE.U32.AND P3, PT, R95, UR30, PT ;  /* 0x0000001e5f007c0c */ /* 0x000fe4000bf63070 */
[----:B------:R-:W-:Y:S02]  /*1edf0*/  ISETP.LE.U32.AND P2, PT, R41, UR30, PT ;  /* 0x0000001e29007c0c */ /* 0x000fe4000bf43070 */
[--C-:B------:R-:W-:Y:S02]  /*1ee00*/  SHF.R.U32.HI R108, RZ, 0x10, R180.reuse ;  /* 0x00000010ff6c7819 */ /* 0x100fe400000116b4 */
[----:B------:R-:W-:Y:S02]  /*1ee10*/  SHF.R.U32.HI R109, RZ, 0x18, R180 ;  /* 0x00000018ff6d7819 */ /* 0x000fe400000116b4 */
[----:B------:R-:W-:Y:S02]  /*1ee20*/  LOP3.LUT R108, R108, 0xff, RZ, 0xc0, !PT ;  /* 0x000000ff6c6c7812 */ /* 0x000fe400078ec0ff */
[----:B------:R-:W-:Y:S02]  /*1ee30*/  ISETP.LE.U32.AND P5, PT, R109, UR30, PT ;  /* 0x0000001e6d007c0c */ /* 0x000fe4000bfa3070 */
[----:B------:R-:W-:Y:S02]  /*1ee40*/  ISETP.LE.U32.AND P6, PT, R108, UR30, PT ;  /* 0x0000001e6c007c0c */ /* 0x000fe4000bfc3070 */
[----:B------:R-:W-:Y:S02]  /*1ee50*/  IADD3 R108, P1, R172, UR40, RZ ;  /* 0x00000028ac6c7c10 */ /* 0x000fe4000ff3e0ff */
[----:B------:R-:W-:Y:S02]  /*1ee60*/  LOP3.LUT R41, R180, 0xffff, RZ, 0xc0, !PT ;  /* 0x0000ffffb4297812 */ /* 0x000fe400078ec0ff */
[----:B------:R-:W-:Y:S02]  /*1ee70*/  IADD3.X R109, R173, UR39, RZ, P1, !PT ;  /* 0x00000027ad6d7c10 */ /* 0x000fe40008ffe4ff */
[----:B------:R-:W-:Y:S04]  /*1ee80*/  SHF.R.U32.HI R41, RZ, 0x8, R41 ;  /* 0x00000008ff297819 */ /* 0x000fe80000011629 */
[----:B------:R-:W-:Y:S01]  /*1ee90*/  LOP3.LUT R41, R41, 0xffff, RZ, 0xc0, !PT ;  /* 0x0000ffff29297812 */ /* 0x000fe200078ec0ff */
[----:B----4-:R-:W-:Y:S05]  /*1eea0*/  @!P4 HADD2 R136, -R39.H0_H0, -RZ.H0_H0 ;  /* 0xa00000ff2788c230 */ /* 0x010fea0000000900 */
[----:B------:R-:W-:Y:S01]  /*1eeb0*/  PRMT R95, R136, 0x7610, R95 ;  /* 0x00007610885f7816 */ /* 0x000fe2000000005f */
[----:B------:R1:W-:Y:S03]  /*1eec0*/  @!P4 STL.S16 [R1+0x160], R136 ;  /* 0x000160880100c387 */ /* 0x0003e60000100600 */
[----:B------:R-:W-:Y:S01]  /*1eed0*/  @!P4 PRMT R39, R95, 0x5410, RZ ;  /* 0x000054105f27c816 */ /* 0x000fe200000000ff */
[----:B------:R2:W3:Y:S01]  /*1eee0*/  LDL.S16 R177, [R1+0x15c] ;  /* 0x00015c0001b17983 */ /* 0x0004e20000100600 */
[----:B------:R-:W-:Y:S01]  /*1eef0*/  ISETP.LE.U32.AND P4, PT, R41, UR30, PT ;  /* 0x0000001e29007c0c */ /* 0x000fe2000bf83070 */
[----:B------:R4:W2:Y:S01]  /*1ef00*/  MUFU.EX2 R95, R71 ;  /* 0x00000047005f7308 */ /* 0x0008a20000000800 */
[----:B------:R-:W-:Y:S01]  /*1ef10*/  SHF.R.U32.HI R41, RZ, 0x18, R186 ;  /* 0x00000018ff297819 */ /* 0x000fe200000116ba */
[----:B------:R2:W3:Y:S04]  /*1ef20*/  LDL.S16 R169, [R1+0x158] ;  /* 0x0001580001a97983 */ /* 0x0004e80000100600 */
[----:B------:R2:W-:Y:S04]  /*1ef30*/  STG.E.U16 [R110.64], R39 ;  /* 0x000000276e007986 */ /* 0x0005e8000c10152c */
[----:B-1----:R-:W1:Y:S01]  /*1ef40*/  MUFU.EX2 R136, R51 ;  /* 0x0000003300887308 */ /* 0x002e620000000800 */
[C---:B----4-:R-:W-:Y:S01]  /*1ef50*/  F2FP.PACK_AB R71, R138.reuse, R137 ;  /* 0x000000898a47723e */ /* 0x050fe200000000ff */
[----:B------:R-:W-:Y:S08]  /*1ef60*/  FADD.FTZ R138, R138, R135 ;  /* 0x000000878a8a7221 */ /* 0x000ff00000010000 */
[----:B------:R4:W-:Y:S01]  /*1ef70*/  MUFU.EX2 R135, R45 ;  /* 0x0000002d00877308 */ /* 0x0009e20000000800 */
[----:B--2---:R-:W-:Y:S01]  /*1ef80*/  FADD.FTZ R138, R95, R138 ;  /* 0x0000008a5f8a7221 */ /* 0x004fe20000010000 */
[----:B------:R-:W-:Y:S08]  /*1ef90*/  PRMT R39, R38, 0x7632, R39 ;  /* 0x0000763226277816 */ /* 0x000ff00000000027 */
[----:B------:R2:W-:Y:S01]  /*1efa0*/  MUFU.EX2 R137, R166 ;  /* 0x000000a600897308 */ /* 0x0005e20000000800 */
[----:B-1----:R-:W-:Y:S01]  /*1efb0*/  FADD.FTZ R79, R136, R79 ;  /* 0x0000004f884f7221 */ /* 0x002fe20000010000 */
[----:B----4-:R-:W-:Y:S01]  /*1efc0*/  PRMT R45, R38, 0x5410, R39 ;  /* 0x00005410262d7816 */ /* 0x010fe20000000027 */
[----:B---3--:R-:W-:Y:S02]  /*1efd0*/  @!P3 HADD2 R177, -R38.H0_H0, -RZ.H0_H0 ;  /* 0xa00000ff26b1b230 */ /* 0x008fe40000000900 */
[----:B------:R-:W-:Y:S03]  /*1efe0*/  @!P2 HADD2 R169, -R39.H0_H0, -RZ.H0_H0 ;  /* 0xa00000ff27a9a230 */ /* 0x000fe60000000900 */
[----:B------:R-:W-:Y:S01]  /*1eff0*/  PRMT R51, R177, 0x7610, R51 ;  /* 0x00007610b1337816 */ /* 0x000fe20000000033 */
[----:B------:R-:W-:Y:S03]  /*1f000*/  @!P3 STL.S16 [R1+0x15c], R177 ;  /* 0x00015cb10100b387 */ /* 0x000fe60000100600 */
[----:B------:R-:W-:Y:S01]  /*1f010*/  @!P3 PRMT R38, R51, 0x5410, RZ ;  /* 0x000054103326b816 */ /* 0x000fe200000000ff */
[----:B------:R1:W-:Y:S01]  /*1f020*/  @!P2 STL.S16 [R1+0x158], R169 ;  /* 0x000158a90100a387 */ /* 0x0003e20000100600 */
[----:B------:R-:W-:Y:S02]  /*1f030*/  PRMT R159, R169, 0x7610, R159 ;  /* 0x00007610a99f7816 */ /* 0x000fe4000000009f */
[----:B------:R-:W-:Y:S01]  /*1f040*/  ISETP.LE.U32.AND P3, PT, R133, UR30, PT ;  /* 0x0000001e85007c0c */ /* 0x000fe2000bf63070 */
[----:B------:R3:W4:Y:S01]  /*1f050*/  LDL.S16 R51, [R1+0x154] ;  /* 0x0001540001337983 */ /* 0x0007220000100600 */
[----:B------:R-:W-:Y:S01]  /*1f060*/  @!P2 PRMT R39, R159, 0x5410, RZ ;  /* 0x000054109f27a816 */ /* 0x000fe200000000ff */
[----:B------:R3:W3:Y:S02]  /*1f070*/  MUFU.EX2 R133, R176 ;  /* 0x000000b000857308 */ /* 0x0006e40000000800 */
[----:B--2---:R2:W2:Y:S04]  /*1f080*/  LDL.S16 R166, [R1+0x144] ;  /* 0x0001440001a67983 */ /* 0x0044a80000100600 */
[----:B------:R3:W-:Y:S04]  /*1f090*/  STG.E.U16 [R108.64], R38 ;  /* 0x000000266c007986 */ /* 0x0007e8000c10152c */
[----:B------:R-:W-:Y:S04]  /*1f0a0*/  STG.E.U16 [R108.64+0x2], R39 ;  /* 0x000002276c007986 */ /* 0x000fe8000c10152c */
[----:B-1----:R1:W2:Y:S01]  /*1f0b0*/  LDL.S16 R169, [R1+0x150] ;  /* 0x0001500001a97983 */ /* 0x0022a20000100600 */
[----:B---3--:R-:W-:Y:S04]  /*1f0c0*/  IMAD.WIDE.U32 R176, R62, -0x2daee0ad, RZ ;  /* 0xd2511f533eb07825 */ /* 0x008fe800078e00ff */
[----:B------:R-:W-:Y:S01]  /*1f0d0*/  FADD.FTZ R134, R133, R134 ;  /* 0x0000008685867221 */ /* 0x000fe20000010000 */
[----:B------:R-:W-:Y:S02]  /*1f0e0*/  LOP3.LUT R62, R177, UR4, R182, 0x96, !PT ;  /* 0x00000004b13e7c12 */ /* 0x000fe4000f8e96b6 */
[----:B------:R-:W-:Y:S02]  /*1f0f0*/  LOP3.LUT R38, R186, 0xff, RZ, 0xc0, !PT ;  /* 0x000000ffba267812 */ /* 0x000fe400078ec0ff */
[----:B------:R-:W-:Y:S02]  /*1f100*/  LOP3.LUT R53, R62, 0xff, RZ, 0xc0, !PT ;  /* 0x000000ff3e357812 */ /* 0x000fe400078ec0ff */
[----:B------:R-:W-:Y:S02]  /*1f110*/  ISETP.LE.U32.AND P1, PT, R38, UR30, PT ;  /* 0x0000001e26007c0c */ /* 0x000fe4000bf23070 */
[----:B------:R-:W-:Y:S04]  /*1f120*/  LOP3.LUT R38, R186, 0xffff, RZ, 0xc0, !PT ;  /* 0x0000ffffba267812 */ /* 0x000fe800078ec0ff */
[----:B------:R-:W-:Y:S04]  /*1f130*/  SHF.R.U32.HI R38, RZ, 0x8, R38 ;  /* 0x00000008ff267819 */ /* 0x000fe80000011626 */
[----:B------:R-:W-:Y:S04]  /*1f140*/  LOP3.LUT R38, R38, 0xffff, RZ, 0xc0, !PT ;  /* 0x0000ffff26267812 */ /* 0x000fe800078ec0ff */
[----:B------:R-:W-:Y:S02]  /*1f150*/  ISETP.LE.U32.AND P2, PT, R38, UR30, PT ;  /* 0x0000001e26007c0c */ /* 0x000fe4000bf43070 */
[----:B------:R-:W-:Y:S01]  /*1f160*/  SHF.R.U32.HI R38, RZ, 0x10, R186 ;  /* 0x00000010ff267819 */ /* 0x000fe200000116ba */
[----:B----4-:R-:W-:Y:S02]  /*1f170*/  @!P3 HADD2 R51, -R48.H0_H0, -RZ.H0_H0 ;  /* 0xa00000ff3033b230 */ /* 0x010fe40000000900 */
[----:B--2---:R-:W-:Y:S03]  /*1f180*/  @!P6 HADD2 R166, -R46.H0_H0, -RZ.H0_H0 ;  /* 0xa00000ff2ea6e230 */ /* 0x004fe60000000900 */
[----:B------:R-:W-:Y:S01]  /*1f190*/  PRMT R158, R51, 0x7610, R158 ;  /* 0x00007610339e7816 */ /* 0x000fe2000000009e */
[----:B------:R2:W-:Y:S01]  /*1f1a0*/  @!P3 STL.S16 [R1+0x154], R51 ;  /* 0x000154330100b387 */ /* 0x0005e20000100600 */
[----:B------:R-:W-:Y:S03]  /*1f1b0*/  PRMT R156, R166, 0x7610, R156 ;  /* 0x00007610a69c7816 */ /* 0x000fe6000000009c */
[----:B------:R1:W3:Y:S01]  /*1f1c0*/  LDL.S16 R159, [R1+0x140] ;  /* 0x00014000019f7983 */ /* 0x0002e20000100600 */
[----:B------:R-:W-:Y:S05]  /*1f1d0*/  @!P4 HADD2 R169, -R49.H0_H0, -RZ.H0_H0 ;  /* 0xa00000ff31a9c230 */ /* 0x000fea0000000900 */
[----:B------:R-:W-:Y:S02]  /*1f1e0*/  PRMT R167, R169, 0x7610, R167 ;  /* 0x00007610a9a77816 */ /* 0x000fe400000000a7 */
[----:B--2---:R-:W-:Y:S02]  /*1f1f0*/  LOP3.LUT R51, R38, 0xff, RZ, 0xc0, !PT ;  /* 0x000000ff26337812 */ /* 0x004fe400078ec0ff */
[----:B------:R-:W-:Y:S02]  /*1f200*/  PRMT R38, R48, 0x5410, R49 ;  /* 0x0000541030267816 */ /* 0x000fe40000000031 */
[----:B------:R-:W-:Y:S02]  /*1f210*/  @!P3 PRMT R48, R158, 0x5410, RZ ;  /* 0x000054109e30b816 */ /* 0x000fe400000000ff */
[----:B------:R-:W-:Y:S01]  /*1f220*/  ISETP.LE.U32.AND P3, PT, R51, UR30, PT ;  /* 0x0000001e33007c0c */ /* 0x000fe2000bf63070 */
[----:B------:R1:W2:Y:S01]  /*1f230*/  LDL.S16 R158, [R1+0x13c] ;  /* 0x00013c00019e7983 */ /* 0x0002a20000100600 */
[----:B------:R-:W-:Y:S02]  /*1f240*/  F2FP.PACK_AB R51, R136, R141 ;  /* 0x0000008d8833723e */ /* 0x000fe400000000ff */
[----:B------:R-:W-:Y:S01]  /*1f250*/  @!P4 PRMT R49, R167, 0x5410, RZ ;  /* 0x00005410a731c816 */ /* 0x000fe200000000ff */
[----:B------:R-:W-:Y:S01]  /*1f260*/  @!P4 STL.S16 [R1+0x150], R169 ;  /* 0x000150a90100c387 */ /* 0x000fe20000100600 */
[----:B------:R-:W-:Y:S01]  /*1f270*/  ISETP.LE.U32.AND P4, PT, R41, UR30, PT ;  /* 0x0000001e29007c0c */ /* 0x000fe2000bf83070 */
[----:B------:R-:W4:Y:S01]  /*1f280*/  MUFU.EX2 R136, R179 ;  /* 0x000000b300887308 */ /* 0x000f220000000800 */
[C---:B------:R-:W-:Y:S01]  /*1f290*/  PRMT R41, R46.reuse, 0x7632, R41 ;  /* 0x000076322e297816 */ /* 0x040fe20000000029 */
[----:B------:R1:W2:Y:S03]  /*1f2a0*/  LDL.S16 R141, [R1+0x138] ;  /* 0x00013800018d7983 */ /* 0x0002a60000100600 */
[----:B------:R-:W-:Y:S01]  /*1f2b0*/  PRMT R39, R46, 0x5410, R41 ;  /* 0x000054102e277816 */ /* 0x000fe20000000029 */
[----:B------:R-:W-:Y:S01]  /*1f2c0*/  @!P6 STL.S16 [R1+0x144], R166 ;  /* 0x000144a60100e387 */ /* 0x000fe20000100600 */
[----:B------:R-:W-:Y:S02]  /*1f2d0*/  @!P6 PRMT R46, R156, 0x5410, RZ ;  /* 0x000054109c2ee816 */ /* 0x000fe400000000ff */
[----:B------:R-:W-:Y:S01]  /*1f2e0*/  ISETP.LE.U32.AND P6, PT, R53, UR30, PT ;  /* 0x0000001e35007c0c */ /* 0x000fe2000bfc3070 */
[----:B------:R1:W2:Y:S01]  /*1f2f0*/  LDL.S16 R156, [R1+0x134] ;  /* 0x00013400019c7983 */ /* 0x0002a20000100600 */
[----:B------:R-:W-:Y:S03]  /*1f300*/  LOP3.LUT R53, R62, 0xffff, RZ, 0xc0, !PT ;  /* 0x0000ffff3e357812 */ /* 0x000fe600078ec0ff */
[----:B------:R1:W-:Y:S04]  /*1f310*/  STG.E.U16 [R172.64+0x12], R49 ;  /* 0x00001231ac007986 */ /* 0x0003e8000c10152c */
[----:B------:R1:W-:Y:S04]  /*1f320*/  STG.E.U16 [R172.64+0x10], R48 ;  /* 0x00001030ac007986 */ /* 0x0003e8000c10152c */
[----:B------:R1:W-:Y:S01]  /*1f330*/  STG.E.U16 [R112.64+0x10], R46 ;  /* 0x0000102e70007986 */ /* 0x0003e2000c10152c */
[----:B----4-:R-:W-:Y:S01]  /*1f340*/  FADD.FTZ R79, R136, R79 ;  /* 0x0000004f884f7221 */ /* 0x010fe20000010000 */
[--C-:B-1----:R-:W-:Y:S02]  /*1f350*/  SHF.R.U32.HI R49, RZ, 0x8, R53.reuse ;  /* 0x00000008ff317819 */ /* 0x102fe40000011635 */
[----:B------:R-:W-:Y:S02]  /*1f360*/  PRMT R53, R47, 0x7632, R53 ;  /* 0x000076322f357816 */ /* 0x000fe40000000035 */
[C---:B------:R-:W-:Y:S01]  /*1f370*/  F2FP.PACK_AB R48, R135.reuse, R95 ;  /* 0x0000005f8730723e */ /* 0x040fe200000000ff */
[----:B------:R-:W-:Y:S01]  /*1f380*/  FADD.FTZ R95, R135, R138 ;  /* 0x0000008a875f7221 */ /* 0x000fe20000010000 */
[----:B------:R-:W-:Y:S01]  /*1f390*/  LOP3.LUT R49, R49, 0xffff, RZ, 0xc0, !PT ;  /* 0x0000ffff31317812 */ /* 0x000fe200078ec0ff */
[----:B------:R-:W1:Y:S01]  /*1f3a0*/  MUFU.EX2 R138, R103 ;  /* 0x00000067008a7308 */ /* 0x000e620000000800 */
[----:B------:R-:W-:Y:S09]  /*1f3b0*/  PRMT R46, R47, 0x5410, R53 ;  /* 0x000054102f2e7816 */ /* 0x000ff20000000035 */
[----:B------:R4:W-:Y:S01]  /*1f3c0*/  MUFU.EX2 R135, R178 ;  /* 0x000000b200877308 */ /* 0x0009e20000000800 */
[----:B-1----:R-:W-:Y:S02]  /*1f3d0*/  FADD.FTZ R95, R138, R95 ;  /* 0x0000005f8a5f7221 */ /* 0x002fe40000010000 */
[----:B----4-:R-:W-:Y:S07]  /*1f3e0*/  IMAD.WIDE.U32 R178, R74, -0x2daee0ad, RZ ;  /* 0xd2511f534ab27825 */ /* 0x010fee00078e00ff */
[----:B------:R-:W1:Y:S01]  /*1f3f0*/  MUFU.EX2 R74, R104 ;  /* 0x00000068004a7308 */ /* 0x000e620000000800 */
[----:B---3--:R-:W-:Y:S05]  /*1f400*/  @!P5 HADD2 R159, -R41.H0_H0, -RZ.H0_H0 ;  /* 0xa00000ff299fd230 */ /* 0x008fea0000000900 */
[----:B------:R-:W-:Y:S01]  /*1f410*/  PRMT R157, R159, 0x7610, R157 ;  /* 0x000076109f9d7816 */ /* 0x000fe2000000009d */
[----:B------:R-:W-:Y:S03]  /*1f420*/  @!P5 STL.S16 [R1+0x140], R159 ;  /* 0x0001409f0100d387 */ /* 0x000fe60000100600 */
[----:B------:R-:W-:Y:S02]  /*1f430*/  @!P5 PRMT R41, R157, 0x5410, RZ ;  /* 0x000054109d29d816 */ /* 0x000fe400000000ff */
[----:B------:R-:W-:Y:S02]  /*1f440*/  ISETP.LE.U32.AND P5, PT, R49, UR30, PT ;  /* 0x0000001e31007c0c */ /* 0x000fe4000bfa3070 */
[--C-:B------:R-:W-:Y:S01]  /*1f450*/  SHF.R.U32.HI R49, RZ, 0x18, R62.reuse ;  /* 0x00000018ff317819 */ /* 0x100fe2000001163e */
[----:B------:R3:W-:Y:S01]  /*1f460*/  STG.E.U16 [R112.64+0x12], R41 ;  /* 0x0000122970007986 */ /* 0x0007e2000c10152c */
[----:B------:R-:W-:Y:S01]  /*1f470*/  SHF.R.U32.HI R62, RZ, 0x10, R62 ;  /* 0x00000010ff3e7819 */ /* 0x000fe2000001163e */
[----:B--2---:R-:W-:Y:S05]  /*1f480*/  @!P1 HADD2 R158, -R47.H0_H0, -RZ.H0_H0 ;  /* 0xa00000ff2f9e9230 */ /* 0x004fea0000000900 */
[----:B------:R-:W-:Y:S01]  /*1f490*/  PRMT R154, R158, 0x7610, R154 ;  /* 0x000076109e9a7816 */ /* 0x000fe2000000009a */
[----:B------:R2:W-:Y:S01]  /*1f4a0*/  @!P1 STL.S16 [R1+0x13c], R158 ;  /* 0x00013c9e01009387 */ /* 0x0005e20000100600 */
[----:B------:R-:W-:Y:S02]  /*1f4b0*/  @!P2 HADD2 R141, -R53.H0_H0, -RZ.H0_H0 ;  /* 0xa00000ff358da230 */ /* 0x000fe40000000900 */
[----:B------:R-:W-:Y:S01]  /*1f4c0*/  @!P1 PRMT R47, R154, 0x5410, RZ ;  /* 0x000054109a2f9816 */ /* 0x000fe200000000ff */
[----:B------:R4:W4:Y:S01]  /*1f4d0*/  LDL.S16 R157, [R1+0x130] ;  /* 0x00013000019d7983 */ /* 0x0009220000100600 */
[----:B------:R-:W-:Y:S02]  /*1f4e0*/  ISETP.LE.U32.AND P1, PT, R49, UR30, PT ;  /* 0x0000001e31007c0c */ /* 0x000fe4000bf23070 */
[----:B------:R-:W-:Y:S01]  /*1f4f0*/  PRMT R103, R141, 0x7610, R103 ;  /* 0x000076108d677816 */ /* 0x000fe20000000067 */
[----:B------:R2:W-:Y:S01]  /*1f500*/  STG.E.U16 [R110.64+0xe], R47 ;  /* 0x00000e2f6e007986 */ /* 0x0005e2000c10152c */
[----:B---3--:R-:W-:Y:S01]  /*1f510*/  LOP3.LUT R41, R62, 0xff, RZ, 0xc0, !PT ;  /* 0x000000ff3e297812 */ /* 0x008fe200078ec0ff */
[----:B------:R-:W-:Y:S01]  /*1f520*/  @!P3 HADD2 R156, -R42.H0_H0, -RZ.H0_H0 ;  /* 0xa00000ff2a9cb230 */ /* 0x000fe20000000900 */
[----:B------:R-:W-:Y:S02]  /*1f530*/  @!P2 PRMT R53, R103, 0x5410, RZ ;  /* 0x000054106735a816 */ /* 0x000fe400000000ff */
[----:B------:R-:W-:Y:S02]  /*1f540*/  PRMT R62, R40, 0x7632, R62 ;  /* 0x00007632283e7816 */ /* 0x000fe4000000003e */
[----:B------:R-:W-:Y:S01]  /*1f550*/  PRMT R143, R156, 0x7610, R143 ;  /* 0x000076109c8f7816 */ /* 0x000fe2000000008f */
[----:B------:R-:W-:Y:S01]  /*1f560*/  STG.E.U16 [R110.64+0x10], R53 ;  /* 0x000010356e007986 */ /* 0x000fe2000c10152c */
[----:B------:R-:W-:Y:S02]  /*1f570*/  LOP3.LUT R103, R179, UR4, R174, 0x96, !PT ;  /* 0x00000004b3677c12 */ /* 0x000fe4000f8e96ae */
[C---:B------:R-:W-:Y:S01]  /*1f580*/  F2FP.PACK_AB R49, R137.reuse, R139 ;  /* 0x0000008b8931723e */ /* 0x040fe200000000ff */
[----:B------:R-:W-:Y:S01]  /*1f590*/  FADD.FTZ R137, R137, R140 ;  /* 0x0000008c89897221 */ /* 0x000fe20000010000 */
[----:B------:R3:W-:Y:S03]  /*1f5a0*/  MUFU.EX2 R139, R73 ;  /* 0x00000049008b7308 */ /* 0x0007e60000000800 */
[----:B-1----:R-:W-:Y:S01]  /*1f5b0*/  FADD.FTZ R137, R74, R137 ;  /* 0x000000894a897221 */ /* 0x002fe20000010000 */
[----:B--2---:R1:W2:Y:S04]  /*1f5c0*/  LDL.S16 R158, [R1+0x12c] ;  /* 0x00012c00019e7983 */ /* 0x0042a80000100600 */
[----:B------:R1:W-:Y:S01]  /*1f5d0*/  @!P2 STL.S16 [R1+0x138], R141 ;  /* 0x0001388d0100a387 */ /* 0x0003e20000100600 */
[----:B------:R-:W-:Y:S02]  /*1f5e0*/  ISETP.LE.U32.AND P2, PT, R41, UR30, PT ;  /* 0x0000001e29007c0c */ /* 0x000fe4000bf43070 */
[C---:B------:R-:W-:Y:S01]  /*1f5f0*/  PRMT R41, R42.reuse, 0x7632, R41 ;  /* 0x000076322a297816 */ /* 0x040fe20000000029 */
[----:B------:R2:W2:Y:S03]  /*1f600*/  LDL.S16 R154, [R1+0x128] ;  /* 0x00012800019a7983 */ /* 0x0004a60000100600 */
[----:B------:R-:W-:Y:S01]  /*1f610*/  PRMT R47, R42, 0x5410, R41 ;  /* 0x000054102a2f7816 */ /* 0x000fe20000000029 */
[----:B------:R1:W-:Y:S01]  /*1f620*/  @!P3 STL.S16 [R1+0x134], R156 ;  /* 0x0001349c0100b387 */ /* 0x0003e20000100600 */
[----:B------:R-:W-:Y:S03]  /*1f630*/  @!P3 PRMT R42, R143, 0x5410, RZ ;  /* 0x000054108f2ab816 */ /* 0x000fe600000000ff */
[----:B------:R2:W2:Y:S01]  /*1f640*/  LDL.S16 R143, [R1+0x120] ;  /* 0x00012000018f7983 */ /* 0x0004a20000100600 */
[C---:B---3--:R-:W-:Y:S01]  /*1f650*/  F2FP.PACK_AB R73, R135.reuse, R136 ;  /* 0x000000888749723e */ /* 0x048fe200000000ff */
[----:B------:R-:W-:Y:S02]  /*1f660*/  FADD.FTZ R135, R135, R79 ;  /* 0x0000004f87877221 */ /* 0x000fe40000010000 */
[----:B------:R3:W-:Y:S02]  /*1f670*/  STG.E.U16 [R108.64+0x10], R42 ;  /* 0x0000102a6c007986 */ /* 0x0007e4000c10152c */
[----:B------:R-:W-:Y:S01]  /*1f680*/  FADD.FTZ R135, R204, R135 ;  /* 0x00000087cc877221 */ /* 0x000fe20000010000 */
[----:B-1----:R1:W1:Y:S01]  /*1f690*/  MUFU.EX2 R141, R56 ;  /* 0x00000038008d7308 */ /* 0x0022620000000800 */
[----:B------:R2:W2:Y:S01]  /*1f6a0*/  LDL.S16 R156, [R1+0x124] ;  /* 0x00012400019c7983 */ /* 0x0004a20000100600 */
[C---:B---3--:R-:W-:Y:S01]  /*1f6b0*/  F2FP.PACK_AB R42, R132.reuse, R133 ;  /* 0x00000085842a723e */ /* 0x048fe200000000ff */
[----:B------:R-:W-:Y:S07]  /*1f6c0*/  FADD.FTZ R132, R132, R134 ;  /* 0x0000008684847221 */ /* 0x000fee0000010000 */
[----:B------:R3:W2:Y:S01]  /*1f6d0*/  MUFU.EX2 R133, R100 ;  /* 0x0000006400857308 */ /* 0x0006a20000000800 */
[----:B-1----:R-:W-:Y:S01]  /*1f6e0*/  LOP3.LUT R56, R103, 0xff, RZ, 0xc0, !PT ;  /* 0x000000ff67387812 */ /* 0x002fe200078ec0ff */
[----:B------:R-:W-:Y:S03]  /*1f6f0*/  FADD.FTZ R132, R201, R132 ;  /* 0x00000084c9847221 */ /* 0x000fe60000010000 */
[----:B------:R-:W-:Y:S02]  /*1f700*/  ISETP.LE.U32.AND P3, PT, R56, UR30, PT ;  /* 0x0000001e38007c0c */ /* 0x000fe4000bf63070 */
[----:B------:R-:W-:Y:S03]  /*1f710*/  LOP3.LUT R56, R103, 0xffff, RZ, 0xc0, !PT ;  /* 0x0000ffff67387812 */ /* 0x000fe600078ec0ff */
[----:B------:R-:W-:Y:S01]  /*1f720*/  MUFU.EX2 R134, R99 ;  /* 0x0000006300867308 */ /* 0x000fe20000000800 */
[--C-:B------:R-:W-:Y:S02]  /*1f730*/  SHF.R.U32.HI R53, RZ, 0x8, R56.reuse ;  /* 0x00000008ff357819 */ /* 0x100fe40000011638 */
[----:B------:R-:W-:Y:S02]  /*1f740*/  PRMT R56, R61, 0x7632, R56 ;  /* 0x000076323d387816 */ /* 0x000fe40000000038 */
[----:B------:R-:W-:Y:S01]  /*1f750*/  LOP3.LUT R53, R53, 0xffff, RZ, 0xc0, !PT ;  /* 0x0000ffff35357812 */ /* 0x000fe200078ec0ff */
[----:B----4-:R-:W-:Y:S05]  /*1f760*/  @!P6 HADD2 R157, -R40.H0_H0, -RZ.H0_H0 ;  /* 0xa00000ff289de230 */ /* 0x010fea0000000900 */
[----:B------:R-:W-:Y:S01]  /*1f770*/  PRMT R155, R157, 0x7610, R155 ;  /* 0x000076109d9b7816 */ /* 0x000fe2000000009b */
[----:B--2---:R-:W-:Y:S05]  /*1f780*/  @!P4 HADD2 R158, -R41.H0_H0, -RZ.H0_H0 ;  /* 0xa00000ff299ec230 */ /* 0x004fea0000000900 */
[----:B------:R-:W-:Y:S01]  /*1f790*/  PRMT R104, R158, 0x7610, R104 ;  /* 0x000076109e687816 */ /* 0x000fe20000000068 */
[----:B------:R-:W-:Y:S01]  /*1f7a0*/  @!P4 STL.S16 [R1+0x12c], R158 ;  /* 0x00012c9e0100c387 */ /* 0x000fe20000100600 */
[----:B------:R-:W-:Y:S02]  /*1f7b0*/  @!P5 HADD2 R154, -R62.H0_H0, -RZ.H0_H0 ;  /* 0xa00000ff3e9ad230 */ /* 0x000fe40000000900 */
[----:B------:R-:W-:Y:S01]  /*1f7c0*/  @!P4 PRMT R41, R104, 0x5410, RZ ;  /* 0x000054106829c816 */ /* 0x000fe200000000ff */
[----:B------:R-:W-:Y:S01]  /*1f7d0*/  @!P6 STL.S16 [R1+0x130], R157 ;  /* 0x0001309d0100e387 */ /* 0x000fe20000100600 */
[----:B------:R-:W-:Y:S02]  /*1f7e0*/  PRMT R104, R40, 0x5410, R62 ;  /* 0x0000541028687816 */ /* 0x000fe4000000003e */
[----:B------:R-:W-:Y:S01]  /*1f7f0*/  @!P6 PRMT R40, R155, 0x5410, RZ ;  /* 0x000054109b28e816 */ /* 0x000fe200000000ff */
[----:B------:R1:W-:Y:S01]  /*1f800*/  STG.E.U16 [R108.64+0x12], R41 ;  /* 0x000012296c007986 */ /* 0x0003e2000c10152c */
[----:B------:R-:W-:Y:S01]  /*1f810*/  PRMT R150, R154, 0x7610, R150 ;  /* 0x000076109a967816 */ /* 0x000fe20000000096 */
[----:B------:R-:W-:Y:S01]  /*1f820*/  @!P1 HADD2 R143, -R56.H0_H0, -RZ.H0_H0 ;  /* 0xa00000ff388f9230 */ /* 0x000fe20000000900 */
[----:B------:R-:W-:Y:S01]  /*1f830*/  ISETP.LE.U32.AND P4, PT, R53, UR30, PT ;  /* 0x0000001e35007c0c */ /* 0x000fe2000bf83070 */
[----:B------:R2:W4:Y:S01]  /*1f840*/  LDL.S16 R155, [R1+0x11c] ;  /* 0x00011c00019b7983 */ /* 0x0005220000100600 */
[----:B------:R-:W-:Y:S02]  /*1f850*/  @!P5 PRMT R62, R150, 0x5410, RZ ;  /* 0x00005410963ed816 */ /* 0x000fe400000000ff */
[--C-:B------:R-:W-:Y:S01]  /*1f860*/  SHF.R.U32.HI R53, RZ, 0x18, R103.reuse ;  /* 0x00000018ff357819 */ /* 0x100fe20000011667 */
[----:B------:R2:W-:Y:S01]  /*1f870*/  @!P5 STL.S16 [R1+0x128], R154 ;  /* 0x0001289a0100d387 */ /* 0x0005e20000100600 */
[----:B------:R-:W-:Y:S02]  /*1f880*/  SHF.R.U32.HI R103, RZ, 0x10, R103 ;  /* 0x00000010ff677819 */ /* 0x000fe40000011667 */
[----:B------:R-:W-:Y:S01]  /*1f890*/  PRMT R142, R143, 0x7610, R142 ;  /* 0x000076108f8e7816 */ /* 0x000fe2000000008e */
[----:B------:R4:W4:Y:S01]  /*1f8a0*/  LDL.S16 R150, [R1+0x108] ;  /* 0x0001080001967983 */ /* 0x0009220000100600 */
[----:B------:R-:W-:Y:S02]  /*1f8b0*/  LOP3.LUT R79, R103, 0xff, RZ, 0xc0, !PT ;  /* 0x000000ff674f7812 */ /* 0x000fe400078ec0ff */
[----:B------:R-:W-:Y:S01]  /*1f8c0*/  PRMT R103, R61, 0x5410, R56 ;  /* 0x000054103d677816 */ /* 0x000fe20000000038 */
[----:B------:R2:W-:Y:S01]  /*1f8d0*/  STG.E.U16 [R172.64+0x20], R40 ;  /* 0x00002028ac007986 */ /* 0x0005e2000c10152c */
[----:B------:R-:W-:Y:S02]  /*1f8e0*/  @!P1 PRMT R56, R142, 0x5410, RZ ;  /* 0x000054108e389816 */ /* 0x000fe400000000ff */
[----:B------:R-:W-:Y:S01]  /*1f8f0*/  ISETP.LE.U32.AND P6, PT, R53, UR30, PT ;  /* 0x0000001e35007c0c */ /* 0x000fe2000bfc3070 */
[----:B------:R-:W-:Y:S01]  /*1f900*/  STG.E.U16 [R172.64+0x22], R62 ;  /* 0x0000223eac007986 */ /* 0x000fe2000c10152c */
[C---:B------:R-:W-:Y:S01]  /*1f910*/  PRMT R53, R59.reuse, 0x7632, R53 ;  /* 0x000076323b357816 */ /* 0x040fe20000000035 */
[----:B------:R-:W-:Y:S02]  /*1f920*/  @!P2 HADD2 R156, -R61.H0_H0, -RZ.H0_H0 ;  /* 0xa00000ff3d9ca230 */ /* 0x000fe40000000900 */
[----:B------:R2:W-:Y:S01]  /*1f930*/  STG.E.U16 [R112.64+0x22], R56 ;  /* 0x0000223870007986 */ /* 0x0005e2000c10152c */
[----:B---3--:R-:W-:Y:S02]  /*1f940*/  PRMT R100, R59, 0x5410, R53 ;  /* 0x000054103b647816 */ /* 0x008fe40000000035 */
[----:B-1----:R-:W-:Y:S02]  /*1f950*/  LOP3.LUT R41, R176, 0xff, RZ, 0xc0, !PT ;  /* 0x000000ffb0297812 */ /* 0x002fe400078ec0ff */
[----:B------:R-:W-:Y:S02]  /*1f960*/  PRMT R140, R156, 0x7610, R140 ;  /* 0x000076109c8c7816 */ /* 0x000fe4000000008c */
[----:B------:R-:W-:Y:S02]  /*1f970*/  ISETP.LE.U32.AND P5, PT, R41, UR30, PT ;  /* 0x0000001e29007c0c */ /* 0x000fe4000bfa3070 */
[----:B------:R-:W-:Y:S01]  /*1f980*/  @!P2 PRMT R61, R140, 0x5410, RZ ;  /* 0x000054108c3da816 */ /* 0x000fe200000000ff */
[----:B--2---:R1:W2:Y:S01]  /*1f990*/  LDL.S16 R154, [R1+0x118] ;  /* 0x00011800019a7983 */ /* 0x0042a20000100600 */
[----:B------:R-:W-:Y:S03]  /*1f9a0*/  LOP3.LUT R41, R176, 0xffff, RZ, 0xc0, !PT ;  /* 0x0000ffffb0297812 */ /* 0x000fe600078ec0ff */
[----:B------:R-:W-:Y:S01]  /*1f9b0*/  @!P2 STL.S16 [R1+0x124], R156 ;  /* 0x0001249c0100a387 */ /* 0x000fe20000100600 */
[----:B------:R-:W-:Y:S02]  /*1f9c0*/  SHF.R.U32.HI R41, RZ, 0x8, R41 ;  /* 0x00000008ff297819 */ /* 0x000fe40000011629 */
[----:B------:R-:W-:Y:S01]  /*1f9d0*/  ISETP.LE.U32.AND P2, PT, R79, UR30, PT ;  /* 0x0000001e4f007c0c */ /* 0x000fe2000bf43070 */
[----:B------:R3:W-:Y:S01]  /*1f9e0*/  @!P1 STL.S16 [R1+0x120], R143 ;  /* 0x0001208f01009387 */ /* 0x0007e20000100600 */
[----:B------:R-:W-:Y:S02]  /*1f9f0*/  LOP3.LUT R41, R41, 0xffff, RZ, 0xc0, !PT ;  /* 0x0000ffff29297812 */ /* 0x000fe400078ec0ff */
[----:B------:R-:W-:Y:S01]  /*1fa00*/  PRMT R40, R50, 0x7632, R40 ;  /* 0x0000763232287816 */ /* 0x000fe20000000028 */
[----:B------:R1:W2:Y:S01]  /*1fa10*/  LDL.S16 R140, [R1+0x104] ;  /* 0x00010400018c7983 */ /* 0x0002a20000100600 */
[----:B------:R-:W-:Y:S02]  /*1fa20*/  ISETP.LE.U32.AND P1, PT, R41, UR30, PT ;  /* 0x0000001e29007c0c */ /* 0x000fe4000bf23070 */
[--C-:B------:R-:W-:Y:S01]  /*1fa30*/  SHF.R.U32.HI R41, RZ, 0x10, R176.reuse ;  /* 0x00000010ff297819 */ /* 0x100fe200000116b0 */
[----:B------:R1:W2:Y:S01]  /*1fa40*/  LDL.S16 R142, [R1+0xf4] ;  /* 0x0000f400018e7983 */ /* 0x0002a20000100600 */
[C---:B------:R-:W-:Y:S01]  /*1fa50*/  F2FP.PACK_AB R79, R141.reuse, R138 ;  /* 0x0000008a8d4f723e */ /* 0x040fe200000000ff */
[----:B------:R-:W-:Y:S01]  /*1fa60*/  FADD.FTZ R141, R141, R95 ;  /* 0x0000005f8d8d7221 */ /* 0x000fe20000010000 */
[----:B------:R-:W-:Y:S01]  /*1fa70*/  LOP3.LUT R41, R41, 0xff, RZ, 0xc0, !PT ;  /* 0x000000ff29297812 */ /* 0x000fe200078ec0ff */
[----:B------:R1:W-:Y:S01]  /*1fa80*/  MUFU.EX2 R138, R76 ;  /* 0x0000004c008a7308 */ /* 0x0003e20000000800 */
[----:B------:R-:W-:Y:S01]  /*1fa90*/  SHF.R.U32.HI R95, RZ, 0x18, R176 ;  /* 0x00000018ff5f7819 */ /* 0x000fe200000116b0 */
[----:B------:R-:W-:Y:S01]  /*1faa0*/  STG.E.U16 [R112.64+0x20], R61 ;  /* 0x0000203d70007986 */ /* 0x000fe2000c10152c */
[C---:B------:R-:W-:Y:S01]  /*1fab0*/  F2FP.PACK_AB R56, R133.reuse, R204 ;  /* 0x000000cc8538723e */ /* 0x040fe200000000ff */
[----:B------:R-:W-:Y:S01]  /*1fac0*/  FADD.FTZ R133, R133, R135 ;  /* 0x0000008785857221 */ /* 0x000fe20000010000 */
[--C-:B------:R-:W-:Y:S01]  /*1fad0*/  SHF.R.U32.HI R62, RZ, 0x18, R178.reuse ;  /* 0x00000018ff3e7819 */ /* 0x100fe200000116b2 */
[----:B---3--:R3:W3:Y:S01]  /*1fae0*/  LDL.S16 R143, [R1+0xf8] ;  /* 0x0000f800018f7983 */ /* 0x0086e20000100600 */
[C---:B-1----:R-:W-:Y:S01]  /*1faf0*/  F2FP.PACK_AB R76, R139.reuse, R74 ;  /* 0x0000004a8b4c723e */ /* 0x042fe200000000ff */
[----:B------:R-:W-:Y:S02]  /*1fb00*/  FADD.FTZ R74, R139, R137 ;  /* 0x000000898b4a7221 */ /* 0x000fe40000010000 */
[----:B------:R1:W-:Y:S02]  /*1fb10*/  MUFU.EX2 R139, R77 ;  /* 0x0000004d008b7308 */ /* 0x0003e40000000800 */
[----:B-1----:R-:W-:Y:S04]  /*1fb20*/  SHF.R.U32.HI R77, RZ, 0x10, R178 ;  /* 0x00000010ff4d7819 */ /* 0x002fe800000116b2 */
[----:B------:R-:W-:Y:S01]  /*1fb30*/  LOP3.LUT R77, R77, 0xff, RZ, 0xc0, !PT ;  /* 0x000000ff4d4d7812 */ /* 0x000fe200078ec0ff */
[----:B----4-:R-:W-:Y:S05]  /*1fb40*/  @!P3 HADD2 R155, -R59.H0_H0, -RZ.H0_H0 ;  /* 0xa00000ff3b9bb230 */ /* 0x010fea0000000900 */
[----:B------:R-:W-:Y:S01]  /*1fb50*/  PRMT R151, R155, 0x7610, R151 ;  /* 0x000076109b977816 */ /* 0x000fe20000000097 */
[----:B------:R-:W-:Y:S01]  /*1fb60*/  @!P3 STL.S16 [R1+0x11c], R155 ;  /* 0x00011c9b0100b387 */ /* 0x000fe20000100600 */
[----:B------:R-:W-:Y:S02]  /*1fb70*/  @!P2 HADD2 R150, -R60.H0_H0, -RZ.H0_H0 ;  /* 0xa00000ff3c96a230 */ /* 0x000fe40000000900 */
[----:B------:R-:W-:Y:S02]  /*1fb80*/  @!P3 PRMT R59, R151, 0x5410, RZ ;  /* 0x00005410973bb816 */ /* 0x000fe400000000ff */
[----:B------:R-:W-:Y:S02]  /*1fb90*/  ISETP.LE.U32.AND P3, PT, R41, UR30, PT ;  /* 0x0000001e29007c0c */ /* 0x000fe4000bf63070 */
[----:B------:R-:W-:Y:S01]  /*1fba0*/  PRMT R41, R60, 0x7632, R41 ;  /* 0x000076323c297816 */ /* 0x000fe20000000029 */
[----:B------:R-:W-:Y:S01]  /*1fbb0*/  STG.E.U16 [R110.64+0x1e], R59 ;  /* 0x00001e3b6e007986 */ /* 0x000fe2000c10152c */
[----:B------:R-:W-:Y:S02]  /*1fbc0*/  PRMT R144, R150, 0x7610, R144 ;  /* 0x0000761096907816 */ /* 0x000fe40000000090 */
[----:B------:R-:W-:Y:S02]  /*1fbd0*/  PRMT R99, R60, 0x5410, R41 ;  /* 0x000054103c637816 */ /* 0x000fe40000000029 */
[----:B------:R-:W-:Y:S01]  /*1fbe0*/  @!P2 PRMT R60, R144, 0x5410, RZ ;  /* 0x00005410903ca816 */ /* 0x000fe200000000ff */
[----:B--2---:R-:W-:Y:S05]  /*1fbf0*/  @!P4 HADD2 R154, -R53.H0_H0, -RZ.H0_H0 ;  /* 0xa00000ff359ac230 */ /* 0x004fea0000000900 */
[----:B------:R-:W-:Y:S01]  /*1fc00*/  PRMT R145, R154, 0x7610, R145 ;  /* 0x000076109a917816 */ /* 0x000fe20000000091 */
[----:B------:R-:W-:Y:S03]  /*1fc10*/  @!P4 STL.S16 [R1+0x118], R154 ;  /* 0x0001189a0100c387 */ /* 0x000fe60000100600 */
[----:B------:R-:W-:Y:S01]  /*1fc20*/  @!P4 PRMT R53, R145, 0x5410, RZ ;  /* 0x000054109135c816 */ /* 0x000fe200000000ff */
[----:B------:R-:W-:Y:S01]  /*1fc30*/  @!P2 STL.S16 [R1+0x108], R150 ;  /* 0x000108960100a387 */ /* 0x000fe20000100600 */
[----:B------:R-:W-:Y:S01]  /*1fc40*/  ISETP.LE.U32.AND P4, PT, R95, UR30, PT ;  /* 0x0000001e5f007c0c */ /* 0x000fe2000bf83070 */
[----:B------:R-:W-:Y:S01]  /*1fc50*/  @!P6 HADD2 R140, -R41.H0_H0, -RZ.H0_H0 ;  /* 0xa00000ff298ce230 */ /* 0x000fe20000000900 */
[----:B------:R-:W-:Y:S01]  /*1fc60*/  LOP3.LUT R95, R178, 0xff, RZ, 0xc0, !PT ;  /* 0x000000ffb25f7812 */ /* 0x000fe200078ec0ff */
[----:B------:R1:W-:Y:S01]  /*1fc70*/  STG.E.U16 [R110.64+0x20], R53 ;  /* 0x000020356e007986 */ /* 0x0003e2000c10152c */
[----:B------:R-:W-:Y:S02]  /*1fc80*/  @!P1 HADD2 R142, -R40.H0_H0, -RZ.H0_H0 ;  /* 0xa00000ff288e9230 */ /* 0x000fe40000000900 */
[----:B------:R-:W-:Y:S01]  /*1fc90*/  PRMT R137, R140, 0x7610, R137 ;  /* 0x000076108c897816 */ /* 0x000fe20000000089 */
[----:B------:R2:W-:Y:S01]  /*1fca0*/  @!P6 STL.S16 [R1+0x104], R140 ;  /* 0x0001048c0100e387 */ /* 0x0005e20000100600 */
[----:B------:R-:W-:Y:S02]  /*1fcb0*/  ISETP.LE.U32.AND P2, PT, R95, UR30, PT ;  /* 0x0000001e5f007c0c */ /* 0x000fe4000bf43070 */
[----:B------:R-:W-:Y:S01]  /*1fcc0*/  LOP3.LUT R95, R178, 0xffff, RZ, 0xc0, !PT ;  /* 0x0000ffffb25f7812 */ /* 0x000fe200078ec0ff */
[----:B------:R-:W-:Y:S01]  /*1fcd0*/  STG.E.U16 [R108.64+0x20], R60 ;  /* 0x0000203c6c007986 */ /* 0x000fe2000c10152c */
[----:B------:R-:W-:Y:S02]  /*1fce0*/  @!P6 PRMT R41, R137, 0x5410, RZ ;  /* 0x000054108929e816 */ /* 0x000fe400000000ff */
[----:B------:R-:W-:Y:S03]  /*1fcf0*/  SHF.R.U32.HI R95, RZ, 0x8, R95 ;  /* 0x00000008ff5f7819 */ /* 0x000fe6000001165f */
[----:B------:R4:W-:Y:S01]  /*1fd00*/  STG.E.U16 [R108.64+0x22], R41 ;  /* 0x000022296c007986 */ /* 0x0009e2000c10152c */
[----:B------:R-:W-:Y:S04]  /*1fd10*/  LOP3.LUT R95, R95, 0xffff, RZ, 0xc0, !PT ;  /* 0x0000ffff5f5f7812 */ /* 0x000fe800078ec0ff */
[----:B------:R-:W-:Y:S01]  /*1fd20*/  ISETP.LE.U32.AND P6, PT, R95, UR30, PT ;  /* 0x0000001e5f007c0c */ /* 0x000fe2000bfc3070 */
[----:B---3--:R-:W-:Y:S01]  /*1fd30*/  @!P5 HADD2 R143, -R50.H0_H0, -RZ.H0_H0 ;  /* 0xa00000ff328fd230 */ /* 0x008fe20000000900 */
[----:B------:R-:W-:Y:S04]  /*1fd40*/  PRMT R95, R142, 0x7610, R95 ;  /* 0x000076108e5f7816 */ /* 0x000fe8000000005f */
[----:B------:R-:W-:Y:S01]  /*1fd50*/  PRMT R136, R143, 0x7610, R136 ;  /* 0x000076108f887816 */ /* 0x000fe20000000088 */
[----:B------:R-:W-:Y:S01]  /*1fd60*/  @!P5 STL.S16 [R1+0xf8], R143 ;  /* 0x0000f88f0100d387 */ /* 0x000fe20000100600 */
[----:B-1----:R-:W-:Y:S01]  /*1fd70*/  PRMT R53, R58, 0x7632, R53 ;  /* 0x000076323a357816 */ /* 0x002fe20000000035 */
[----:B--2---:R1:W2:Y:S02]  /*1fd80*/  MUFU.EX2 R140, R102 ;  /* 0x00000066008c7308 */ /* 0x0042a40000000800 */
[----:B------:R2:W-:Y:S04]  /*1fd90*/  @!P1 STL.S16 [R1+0xf4], R142 ;  /* 0x0000f48e01009387 */ /* 0x0005e80000100600 */
[----:B------:R2:W3:Y:S04]  /*1fda0*/  LDL.S16 R155, [R1+0x114] ;  /* 0x00011400019b7983 */ /* 0x0004e80000100600 */
[----:B------:R2:W3:Y:S01]  /*1fdb0*/  LDL.S16 R154, [R1+0x110] ;  /* 0x00011000019a7983 */ /* 0x0004e20000100600 */
[----:B----4-:R-:W-:Y:S03]  /*1fdc0*/  FADD.FTZ R41, R101, R133 ;  /* 0x0000008565297221 */ /* 0x010fe60000010000 */
[----:B------:R4:W4:Y:S04]  /*1fdd0*/  LDL.S16 R145, [R1+0x100] ;  /* 0x0001000001917983 */ /* 0x0009280000100600 */
[----:B------:R3:W4:Y:S01]  /*1fde0*/  LDL.S16 R144, [R1+0xf0] ;  /* 0x0000f00001907983 */ /* 0x0007220000100600 */
[----:B-1----:R-:W-:Y:S02]  /*1fdf0*/  PRMT R102, R50, 0x5410, R40 ;  /* 0x0000541032667816 */ /* 0x002fe40000000028 */
[----:B------:R-:W-:Y:S02]  /*1fe00*/  @!P1 PRMT R40, R95, 0x5410, RZ ;  /* 0x000054105f289816 */ /* 0x000fe400000000ff */
[----:B------:R-:W-:Y:S01]  /*1fe10*/  @!P5 PRMT R50, R136, 0x5410, RZ ;  /* 0x000054108832d816 */ /* 0x000fe200000000ff */
[----:B------:R1:W1:Y:S01]  /*1fe20*/  MUFU.EX2 R95, R64 ;  /* 0x00000040005f7308 */ /* 0x0002620000000800 */
[----:B------:R-:W-:Y:S01]  /*1fe30*/  LOP3.LUT R136, R211, UR31, RZ, 0x3c, !PT ;  /* 0x0000001fd3887c12 */ /* 0x000fe2000f8e3cff */
[----:B------:R-:W-:Y:S01]  /*1fe40*/  STG.E.U16 [R172.64+0x32], R40 ;  /* 0x00003228ac007986 */ /* 0x000fe2000c10152c */
[----:B------:R-:W-:Y:S01]  /*1fe50*/  ISETP.LE.U32.AND P5, PT, R77, UR30, PT ;  /* 0x0000001e4d007c0c */ /* 0x000fe2000bfa3070 */
[----:B------:R-:W-:Y:S01]  /*1fe60*/  UIADD3 UR31, UR32, 0x2, URZ ;  /* 0x00000002201f7890 */ /* 0x000fe2000fffe03f */
[----:B--2---:R-:W-:Y:S01]  /*1fe70*/  F2FP.PACK_AB R77, R140, R134 ;  /* 0x000000868c4d723e */ /* 0x004fe200000000ff */
[----:B------:R2:W-:Y:S01]  /*1fe80*/  STG.E.U16 [R172.64+0x30], R50 ;  /* 0x00003032ac007986 */ /* 0x0005e2000c10152c */
[----:B------:R-:W-:Y:S01]  /*1fe90*/  ISETP.LE.U32.AND P1, PT, R62, UR30, PT ;  /* 0x0000001e3e007c0c */ /* 0x000fe2000bf23070 */
[----:B------:R-:W-:Y:S01]  /*1fea0*/  IMAD.WIDE.U32 R136, R136, -0x326172a9, RZ ;  /* 0xcd9e8d5788887825 */ /* 0x000fe200078e00ff */
[----:B------:R-:W-:Y:S03]  /*1feb0*/  ULOP3.LUT UR31, UR31, UR29, URZ, 0x3c, !UPT ;  /* 0x0000001d1f1f7292 */ /* 0x000fe6000f8e3c3f */
[----:B------:R-:W-:Y:S01]  /*1fec0*/  FADD.FTZ R62, R138, R74 ;  /* 0x0000004a8a3e7221 */ /* 0x000fe20000010000 */
[----:B------:R-:W-:Y:S02]  /*1fed0*/  LOP3.LUT R61, R137, UR20, R208, 0x96, !PT ;  /* 0x00000014893d7c12 */ /* 0x000fe4000f8e96d0 */
[----:B------:R-:W-:Y:S01]  /*1fee0*/  LOP3.LUT R135, R127, UR18, R136, 0x96, !PT ;  /* 0x000000127f877c12 */ /* 0x000fe2000f8e9688 */
[C---:B------:R-:W-:Y:S01]  /*1fef0*/  FADD.FTZ R62, R139.reuse, R62 ;  /* 0x0000003e8b3e7221 */ /* 0x040fe20000010000 */
[----:B------:R-:W-:Y:S01]  /*1ff00*/  F2FP.PACK_AB R74, R139, R138 ;  /* 0x0000008a8b4a723e */ /* 0x000fe200000000ff */
[----:B------:R-:W-:Y:S01]  /*1ff10*/  IMAD.WIDE.U32 R142, R61, -0x2daee0ad, RZ ;  /* 0xd2511f533d8e7825 */ /* 0x000fe200078e00ff */
[----:B------:R-:W-:Y:S03]  /*1ff20*/  LOP3.LUT R136, R149, UR18, R136, 0x96, !PT ;  /* 0x0000001295887c12 */ /* 0x000fe6000f8e9688 */
[----:B------:R-:W-:Y:S01]  /*1ff30*/  FADD.FTZ R61, R134, R141 ;  /* 0x0000008d863d7221 */ /* 0x000fe20000010000 */
[----:B------:R-:W-:Y:S01]  /*1ff40*/  LOP3.LUT R134, R143, UR17, R170, 0x96, !PT ;  /* 0x000000118f867c12 */ /* 0x000fe2000f8e96aa */
[----:B------:R-:W-:Y:S01]  /*1ff50*/  MUFU.EX2 R141, R98 ;  /* 0x00000062008d7308 */ /* 0x000fe20000000800 */
[C---:B-1----:R-:W-:Y:S01]  /*1ff60*/  F2FP.PACK_AB R64, R200.reuse, R201 ;  /* 0x000000c9c840723e */ /* 0x042fe200000000ff */
[----:B------:R-:W-:Y:S02]  /*1ff70*/  FADD.FTZ R200, R200, R132 ;  /* 0x00000084c8c87221 */ /* 0x000fe40000010000 */
[----:B------:R-:W-:Y:S04]  /*1ff80*/  IMAD.WIDE.U32 R158, R135, -0x2daee0ad, RZ ;  /* 0xd2511f53879e7825 */ /* 0x000fe800078e00ff */
[----:B------:R-:W-:Y:S02]  /*1ff90*/  IMAD.WIDE.U32 R134, R134, -0x326172a9, RZ ;  /* 0xcd9e8d5786867825 */ /* 0x000fe400078e00ff */
[----:B------:R1:W1:Y:S02]  /*1ffa0*/  MUFU.EX2 R132, R66 ;  /* 0x0000004200847308 */ /* 0x0002640000000800 */
[----:B------:R-:W-:Y:S01]  /*1ffb0*/  FADD.FTZ R200, R198, R200 ;  /* 0x000000c8c6c87221 */ /* 0x000fe20000010000 */
[----:B------:R-:W-:Y:S01]  /*1ffc0*/  LOP3.LUT R59, R135, UR16, R126, 0x96, !PT ;  /* 0x00000010873b7c12 */ /* 0x000fe2000f8e967e */
[----:B------:R-:W-:Y:S02]  /*1ffd0*/  FADD.FTZ R61, R140, R61 ;  /* 0x0000003d8c3d7221 */ /* 0x000fe40000010000 */
[----:B------:R-:W-:Y:S02]  /*1ffe0*/  FADD.FTZ R133, R95, R200 ;  /* 0x000000c85f857221 */ /* 0x000fe40000010000 */
[----:B------:R-:W-:Y:S02]  /*1fff0*/  FADD.FTZ R61, R202, R61 ;  /* 0x0000003dca3d7221 */ /* 0x000fe40000010000 */
[----:B------:R-:W-:Y:S01]  /*20000*/  FADD.FTZ R133, R197, R133 ;  /* 0x00000085c5857221 */ /* 0x000fe20000010000 */
[----:B------:R1:W1:Y:S01]  /*20010*/  MUFU.EX2 R140, R69 ;  /* 0x00000045008c7308 */ /* 0x0002620000000800 */
[----:B------:R-:W-:Y:S02]  /*20020*/  FADD.FTZ R61, R203, R61 ;  /* 0x0000003dcb3d7221 */ /* 0x000fe40000010000 */
[----:B------:R-:W-:Y:S05]  /*20030*/  IMAD.WIDE.U32 R156, R59, -0x2daee0ad, RZ ;  /* 0xd2511f533b9c7825 */ /* 0x000fea00078e00ff */
[----:B------:R-:W-:Y:S02]  /*20040*/  LOP3.LUT R158, R157, UR13, R158, 0x96, !PT ;  /* 0x0000000d9d9e7c12 */ /* 0x000fe4000f8e969e */
[----:B--2---:R-:W-:Y:S01]  /*20050*/  MUFU.EX2 R50, R92 ;  /* 0x0000005c00327308 */ /* 0x004fe20000000800 */
[----:B-1----:R-:W-:Y:S02]  /*20060*/  LOP3.LUT R66, R159, UR15, R142, 0x96, !PT ;  /* 0x0000000f9f427c12 */ /* 0x002fe4000f8e968e */
[----:B------:R-:W-:Y:S01]  /*20070*/  IMAD.WIDE.U32 R158, R158, -0x326172a9, RZ ;  /* 0xcd9e8d579e9e7825 */ /* 0x000fe200078e00ff */
[----:B------:R-:W-:Y:S02]  /*20080*/  F2FP.PACK_AB R60, R132, R101 ;  /* 0x00000065843c723e */ /* 0x000fe400000000ff */
[----:B------:R-:W-:Y:S01]  /*20090*/  PRMT R101, R58, 0x5410, R53 ;  /* 0x000054103a657816 */ /* 0x000fe20000000035 */
[----:B------:R-:W-:Y:S01]  /*200a0*/  IMAD.WIDE.U32 R150, R66, -0x326172a9, RZ ;  /* 0xcd9e8d5742967825 */ /* 0x000fe200078e00ff */
[----:B------:R-:W-:Y:S02]  /*200b0*/  F2FP.PACK_AB R66, R95, R198 ;  /* 0x000000c65f42723e */ /* 0x000fe400000000ff */
[----:B------:R1:W2:Y:S01]  /*200c0*/  MUFU.EX2 R92, R68 ;  /* 0x00000044005c7308 */ /* 0x0002a20000000800 */
[----:B------:R-:W-:Y:S01]  /*200d0*/  FADD.FTZ R95, R132, R41 ;  /* 0x00000029845f7221 */ /* 0x000fe20000010000 */
[----:B------:R-:W-:Y:S02]  /*200e0*/  LOP3.LUT R134, R151, UR14, R134, 0x96, !PT ;  /* 0x0000000e97867c12 */ /* 0x000fe4000f8e9686 */
[----:B------:R-:W-:Y:S02]  /*200f0*/  LOP3.LUT R150, R159, UR12, R150, 0x96, !PT ;  /* 0x0000000c9f967c12 */ /* 0x000fe4000f8e9696 */
[----:B------:R-:W-:Y:S01]  /*20100*/  F2FP.PACK_AB R69, R207, R206 ;  /* 0x000000cecf45723e */ /* 0x000fe200000000ff */
[----:B------:R-:W-:Y:S03]  /*20110*/  IMAD.WIDE.U32 R134, R134, -0x2daee0ad, RZ ;  /* 0xd2511f5386867825 */ /* 0x000fe600078e00ff */
[----:B------:R2:W2:Y:S02]  /*20120*/  MUFU.EX2 R132, R70 ;  /* 0x0000004600847308 */ /* 0x0004a40000000800 */
[----:B------:R-:W-:Y:S05]  /*20130*/  LOP3.LUT R156, R135, UR11, R156, 0x96, !PT ;  /* 0x0000000b879c7c12 */ /* 0x000fea000f8e969c */
[----:B------:R-:W-:Y:S05]  /*20140*/  IMAD.WIDE.U32 R156, R156, -0x326172a9, RZ ;  /* 0xcd9e8d579c9c7825 */ /* 0x000fea00078e00ff */
[----:B------:R-:W-:Y:S02]  /*20150*/  LOP3.LUT R135, R157, UR5, R158, 0x96, !PT ;  /* 0x000000059d877c12 */ /* 0x000fe4000f8e969e */
[C---:B-1----:R-:W-:Y:S01]  /*20160*/  F2FP.PACK_AB R68, R140.reuse, R197 ;  /* 0x000000c58c44723e */ /* 0x042fe200000000ff */
[----:B------:R-:W-:Y:S01]  /*20170*/  FADD.FTZ R140, R140, R133 ;  /* 0x000000858c8c7221 */ /* 0x000fe20000010000 */
[----:B------:R-:W-:Y:S01]  /*20180*/  LOP3.LUT R41, R135, 0xff, RZ, 0xc0, !PT ;  /* 0x000000ff87297812 */ /* 0x000fe200078ec0ff */
[----:B------:R-:W-:Y:S02]  /*20190*/  MUFU.EX2 R133, R118 ;  /* 0x0000007600857308 */ /* 0x000fe40000000800 */
[----:B--2---:R-:W-:Y:S01]  /*201a0*/  FADD.FTZ R140, R92, R140 ;  /* 0x0000008c5c8c7221 */ /* 0x004fe20000010000 */
[----:B------:R-:W-:Y:S01]  /*201b0*/  F2FP.PACK_AB R70, R203, R202 ;  /* 0x000000cacb46723e */ /* 0x000fe200000000ff */
[----:B---3--:R-:W-:Y:S02]  /*201c0*/  @!P3 HADD2 R155, -R58.H0_H0, -RZ.H0_H0 ;  /* 0xa00000ff3a9bb230 */ /* 0x008fe40000000900 */
[----:B------:R-:W-:Y:S03]  /*201d0*/  @!P4 HADD2 R154, -R53.H0_H0, -RZ.H0_H0 ;  /* 0xa00000ff359ac230 */ /* 0x000fe60000000900 */
[----:B------:R-:W-:Y:S01]  /*201e0*/  PRMT R139, R155, 0x7610, R139 ;  /* 0x000076109b8b7816 */ /* 0x000fe2000000008b */
[----:B------:R-:W-:Y:S01]  /*201f0*/  @!P3 STL.S16 [R1+0x114], R155 ;  /* 0x0001149b0100b387 */ /* 0x000fe20000100600 */
[----:B----4-:R-:W-:Y:S02]  /*20200*/  @!P2 HADD2 R145, -R57.H0_H0, -RZ.H0_H0 ;  /* 0xa00000ff3991a230 */ /* 0x010fe40000000900 */
[----:B------:R-:W-:Y:S01]  /*20210*/  @!P3 PRMT R58, R139, 0x5410, RZ ;  /* 0x000054108b3ab816 */ /* 0x000fe200000000ff */
[----:B------:R-:W-:Y:S01]  /*20220*/  @!P4 STL.S16 [R1+0x110], R154 ;  /* 0x0001109a0100c387 */ /* 0x000fe20000100600 */
[----:B------:R-:W-:Y:S01]  /*20230*/  ISETP.LE.U32.AND P3, PT, R41, UR30, PT ;  /* 0x0000001e29007c0c */ /* 0x000fe2000bf63070 */
[----:B------:R-:W1:Y:S01]  /*20240*/  MUFU.EX2 R139, R119 ;  /* 0x00000077008b7308 */ /* 0x000e620000000800 */
[----:B------:R-:W-:Y:S01]  /*20250*/  LOP3.LUT R41, R135, 0xffff, RZ, 0xc0, !PT ;  /* 0x0000ffff87297812 */ /* 0x000fe200078ec0ff */
[----:B------:R-:W-:Y:S01]  /*20260*/  @!P2 STL.S16 [R1+0x100], R145 ;  /* 0x000100910100a387 */ /* 0x000fe20000100600 */
[----:B------:R-:W-:Y:S02]  /*20270*/  PRMT R59, R154, 0x7610, R59 ;  /* 0x000076109a3b7816 */ /* 0x000fe4000000003b */
[----:B------:R-:W-:Y:S01]  /*20280*/  SHF.R.U32.HI R41, RZ, 0x8, R41 ;  /* 0x00000008ff297819 */ /* 0x000fe20000011629 */
[----:B------:R2:W-:Y:S01]  /*20290*/  STG.E.U16 [R112.64+0x30], R58 ;  /* 0x0000303a70007986 */ /* 0x0005e2000c10152c */
[----:B------:R-:W-:Y:S01]  /*202a0*/  @!P4 PRMT R53, R59, 0x5410, RZ ;  /* 0x000054103b35c816 */ /* 0x000fe200000000ff */
[----:B------:R-:W-:Y:S01]  /*202b0*/  FADD.FTZ R59, R206, R62 ;  /* 0x0000003ece3b7221 */ /* 0x000fe20000010000 */
[----:B------:R-:W-:Y:S02]  /*202c0*/  LOP3.LUT R41, R41, 0xffff, RZ, 0xc0, !PT ;  /* 0x0000ffff29297812 */ /* 0x000fe400078ec0ff */
[----:B------:R-:W-:Y:S01]  /*202d0*/  PRMT R138, R145, 0x7610, R138 ;  /* 0x00007610918a7816 */ /* 0x000fe2000000008a */
[----:B------:R1:W-:Y:S01]  /*202e0*/  STG.E.U16 [R112.64+0x32], R53 ;  /* 0x0000323570007986 */ /* 0x0003e2000c10152c */
[----:B------:R-:W-:Y:S01]  /*202f0*/  ISETP.LE.U32.AND P4, PT, R41, UR30, PT ;  /* 0x0000001e29007c0c */ /* 0x000fe2000bf83070 */
[----:B------:R-:W-:Y:S01]  /*20300*/  FADD.FTZ R59, R207, R59 ;  /* 0x0000003bcf3b7221 */ /* 0x000fe20000010000 */
[C---:B------:R-:W-:Y:S02]  /*20310*/  PRMT R41, R57.reuse, 0x7632, R41 ;  /* 0x0000763239297816 */ /* 0x040fe40000000029 */
[----:B------:R-:W-:Y:S01]  /*20320*/  SHF.R.U32.HI R62, RZ, 0x18, R135 ;  /* 0x00000018ff3e7819 */ /* 0x000fe20000011687 */
[----:B------:R-:W-:Y:S01]  /*20330*/  FADD.FTZ R59, R50, R59 ;  /* 0x0000003b323b7221 */ /* 0x000fe20000010000 */
[----:B------:R-:W-:Y:S01]  /*20340*/  PRMT R98, R57, 0x5410, R41 ;  /* 0x0000541039627816 */ /* 0x000fe20000000029 */
[----:B------:R-:W-:Y:S01]  /*20350*/  @!P6 HADD2 R144, -R41.H0_H0, -RZ.H0_H0 ;  /* 0xa00000ff2990e230 */ /* 0x000fe20000000900 */
[----:B------:R-:W-:Y:S01]  /*20360*/  @!P2 PRMT R57, R138, 0x5410, RZ ;  /* 0x000054108a39a816 */ /* 0x000fe200000000ff */
[----:B------:R-:W-:Y:S01]  /*20370*/  FADD.FTZ R59, R205, R59 ;  /* 0x0000003bcd3b7221 */ /* 0x000fe20000010000 */
[----:B------:R-:W-:Y:S01]  /*20380*/  ISETP.LE.U32.AND P2, PT, R62, UR30, PT ;  /* 0x0000001e3e007c0c */ /* 0x000fe2000bf43070 */
[----:B------:R3:W4:Y:S01]  /*20390*/  LDL.S16 R138, [R1+0x10c] ;  /* 0x00010c00018a7983 */ /* 0x0007220000100600 */
[----:B------:R-:W-:Y:S02]  /*203a0*/  LOP3.LUT R62, R137, UR20, R162, 0x96, !PT ;  /* 0x00000014893e7c12 */ /* 0x000fe4000f8e96a2 */
[----:B------:R-:W-:Y:S01]  /*203b0*/  PRMT R142, R144, 0x7610, R142 ;  /* 0x00007610908e7816 */ /* 0x000fe2000000008e */
[----:B------:R3:W-:Y:S01]  /*203c0*/  @!P6 STL.S16 [R1+0xf0], R144 ;  /* 0x0000f0900100e387 */ /* 0x0007e20000100600 */
[----:B------:R-:W-:Y:S02]  /*203d0*/  SHF.R.U32.HI R135, RZ, 0x10, R135 ;  /* 0x00000010ff877819 */ /* 0x000fe40000011687 */
[----:B------:R-:W-:Y:S01]  /*203e0*/  @!P6 PRMT R41, R142, 0x5410, RZ ;  /* 0x000054108e29e816 */ /* 0x000fe200000000ff */
[----:B------:R4:W4:Y:S01]  /*203f0*/  LDL.S16 R200, [R1+0xfc] ;  /* 0x0000fc0001c87983 */ /* 0x0009220000100600 */
[----:B------:R-:W-:Y:S01]  /*20400*/  LOP3.LUT R135, R135, 0xff, RZ, 0xc0, !PT ;  /* 0x000000ff87877812 */ /* 0x000fe200078ec0ff */
[----:B------:R-:W-:Y:S01]  /*20410*/  IMAD.WIDE.U32 R142, R136, -0x2daee0ad, RZ ;  /* 0xd2511f53888e7825 */ /* 0x000fe200078e00ff */
[----:B--2---:R-:W-:Y:S01]  /*20420*/  F2FP.PACK_AB R58, R199, R132 ;  /* 0x00000084c73a723e */ /* 0x004fe200000000ff */
[----:B------:R2:W2:Y:S01]  /*20430*/  LDL.S16 R204, [R1+0xec] ;  /* 0x0000ec0001cc7983 */ /* 0x0004a20000100600 */
[----:B------:R-:W-:Y:S02]  /*20440*/  ISETP.LE.U32.AND P6, PT, R135, UR30, PT ;  /* 0x0000001e87007c0c */ /* 0x000fe4000bfc3070 */
[----:B-1----:R-:W-:Y:S01]  /*20450*/  F2FP.PACK_AB R53, R139, R141 ;  /* 0x0000008d8b35723e */ /* 0x002fe200000000ff */
[----:B------:R1:W2:Y:S01]  /*20460*/  LDL.S16 R203, [R1+0xe8] ;  /* 0x0000e80001cb7983 */ /* 0x0002a20000100600 */
[----:B------:R1:W-:Y:S03]  /*20470*/  MUFU.EX2 R135, R96 ;  /* 0x0000006000877308 */ /* 0x0003e60000000800 */
[----:B------:R1:W2:Y:S04]  /*20480*/  LDL.S16 R202, [R1+0xe4] ;  /* 0x0000e40001ca7983 */ /* 0x0002a80000100600 */
[----:B------:R-:W-:Y:S04]  /*20490*/  STG.E.U16 [R110.64+0x30], R41 ;  /* 0x000030296e007986 */ /* 0x000fe8000c10152c */
[----:B------:R1:W-:Y:S01]  /*204a0*/  STG.E.U16 [R110.64+0x2e], R57 ;  /* 0x00002e396e007986 */ /* 0x0003e2000c10152c */
[----:B---3--:R-:W-:Y:S05]  /*204b0*/  IMAD.WIDE.U32 R144, R62, -0x2daee0ad, RZ ;  /* 0xd2511f533e907825 */ /* 0x008fea00078e00ff */
[----:B------:R-:W-:Y:S02]  /*204c0*/  LOP3.LUT R119, R145, UR17, R160, 0x96, !PT ;  /* 0x0000001191777c12 */ /* 0x000fe4000f8e96a0 */
[----:B------:R-:W-:Y:S03]  /*204d0*/  LOP3.LUT R62, R143, UR15, R144, 0x96, !PT ;  /* 0x0000000f8f3e7c12 */ /* 0x000fe6000f8e9690 */
[----:B------:R-:W-:Y:S02]  /*204e0*/  IMAD.WIDE.U32 R136, R119, -0x326172a9, RZ ;  /* 0xcd9e8d5777887825 */ /* 0x000fe400078e00ff */
[----:B------:R3:W-:Y:S02]  /*204f0*/  MUFU.EX2 R119, R97 ;  /* 0x0000006100777308 */ /* 0x0007e40000000800 */
[----:B------:R-:W-:Y:S01]  /*20500*/  IMAD.WIDE.U32 R154, R62, -0x326172a9, RZ ;  /* 0xcd9e8d573e9a7825 */ /* 0x000fe200078e00ff */
[----:B------:R-:W-:Y:S03]  /*20510*/  LOP3.LUT R40, R137, UR16, R148, 0x96, !PT ;  /* 0x0000001089287c12 */ /* 0x000fe6000f8e9694 */
[----:B-1----:R-:W-:Y:S01]  /*20520*/  FADD.FTZ R96, R141, R61 ;  /* 0x0000003d8d607221 */ /* 0x002fe20000010000 */
[----:B------:R-:W-:Y:S01]  /*20530*/  LOP3.LUT R136, R155, UR14, R136, 0x96, !PT ;  /* 0x0000000e9b887c12 */ /* 0x000fe2000f8e9688 */
[----:B------:R-:W-:Y:S01]  /*20540*/  IMAD.WIDE.U32 R166, R40, -0x2daee0ad, RZ ;  /* 0xd2511f5328a67825 */ /* 0x000fe200078e00ff */
[----:B------:R-:W-:Y:S01]  /*20550*/  PRMT R40, R52, 0x7632, R40 ;  /* 0x0000763234287816 */ /* 0x000fe20000000028 */
[----:B------:R1:W1:Y:S02]  /*20560*/  MUFU.EX2 R62, R168 ;  /* 0x000000a8003e7308 */ /* 0x0002640000000800 */
[----:B------:R-:W-:Y:S01]  /*20570*/  IMAD.WIDE.U32 R136, R136, -0x2daee0ad, RZ ;  /* 0xd2511f5388887825 */ /* 0x000fe200078e00ff */
[----:B------:R-:W-:Y:S02]  /*20580*/  LOP3.LUT R169, R167, UR13, R142, 0x96, !PT ;  /* 0x0000000da7a97c12 */ /* 0x000fe4000f8e968e */
[----:B------:R-:W-:Y:S01]  /*20590*/  LOP3.LUT R57, R156, 0xff, RZ, 0xc0, !PT ;  /* 0x000000ff9c397812 */ /* 0x000fe200078ec0ff */
[----:B------:R-:W-:Y:S01]  /*205a0*/  FADD.FTZ R118, R139, R96 ;  /* 0x000000608b767221 */ /* 0x000fe20000010000 */
[----:B------:R-:W-:Y:S05]  /*205b0*/  LOP3.LUT R166, R137, UR11, R166, 0x96, !PT ;  /* 0x0000000b89a67c12 */ /* 0x000fea000f8e96a6 */
[----:B------:R-:W-:Y:S01]  /*205c0*/  IMAD.WIDE.U32 R166, R166, -0x326172a9, RZ ;  /* 0xcd9e8d57a6a67825 */ /* 0x000fe200078e00ff */
[----:B---3--:R-:W-:Y:S03]  /*205d0*/  PRMT R97, R52, 0x5410, R40 ;  /* 0x0000541034617816 */ /* 0x008fe60000000028 */
[----:B-1----:R-:W-:Y:S04]  /*205e0*/  IMAD.WIDE.U32 R168, R169, -0x326172a9, RZ ;  /* 0xcd9e8d57a9a87825 */ /* 0x002fe800078e00ff */
[----:B------:R-:W-:Y:S01]  /*205f0*/  FADD.FTZ R140, R62, R140 ;  /* 0x0000008c3e8c7221 */ /* 0x000fe20000010000 */
[----:B------:R-:W-:Y:S03]  /*20600*/  LOP3.LUT R154, R169, UR12, R154, 0x96, !PT ;  /* 0x0000000ca99a7c12 */ /* 0x000fe6000f8e969a */
[----:B------:R-:W-:Y:S01]  /*20610*/  FADD.FTZ R140, R194, R140 ;  /* 0x0000008cc28c7221 */ /* 0x000fe20000010000 */
[----:B----4-:R-:W-:Y:S05]  /*20620*/  @!P5 HADD2 R138, -R52.H0_H0, -RZ.H0_H0 ;  /* 0xa00000ff348ad230 */ /* 0x010fea0000000900 */
[----:B------:R-:W-:Y:S01]  /*20630*/  PRMT R137, R138, 0x7610, R137 ;  /* 0x000076108a897816 */ /* 0x000fe20000000089 */
[----:B------:R1:W-:Y:S01]  /*20640*/  @!P5 STL.S16 [R1+0x10c], R138 ;  /* 0x00010c8a0100d387 */ /* 0x0003e20000100600 */
[----:B------:R-:W-:Y:S02]  /*20650*/  @!P1 HADD2 R200, -R40.H0_H0, -RZ.H0_H0 ;  /* 0xa00000ff28c89230 */ /* 0x000fe40000000900 */
[----:B------:R-:W-:Y:S02]  /*20660*/  @!P5 PRMT R52, R137, 0x5410, RZ ;  /* 0x000054108934d816 */ /* 0x000fe400000000ff */
[----:B------:R3:W4:Y:S01]  /*20670*/  LDL.S16 R137, [R1+0xe0] ;  /* 0x0000e00001897983 */ /* 0x0007220000100600 */
[----:B--2---:R-:W-:Y:S01]  /*20680*/  @!P3 HADD2 R204, -R54.H0_H0, -RZ.H0_H0 ;  /* 0xa00000ff36ccb230 */ /* 0x004fe20000000900 */
[----:B------:R-:W-:Y:S02]  /*20690*/  PRMT R139, R200, 0x7610, R139 ;  /* 0x00007610c88b7816 */ /* 0x000fe4000000008b */
[----:B------:R2:W-:Y:S02]  /*206a0*/  @!P1 STL.S16 [R1+0xfc], R200 ;  /* 0x0000fcc801009387 */ /* 0x0005e40000100600 */
[----:B------:R-:W-:Y:S02]  /*206b0*/  PRMT R197, R204, 0x7610, R197 ;  /* 0x00007610ccc57816 */ /* 0x000fe400000000c5 */
[----:B------:R-:W-:Y:S01]  /*206c0*/  @!P1 PRMT R40, R139, 0x5410, RZ ;  /* 0x000054108b289816 */ /* 0x000fe200000000ff */
[----:B------:R-:W-:Y:S01]  /*206d0*/  STG.E.U16 [R108.64+0x30], R52 ;  /* 0x000030346c007986 */ /* 0x000fe2000c10152c */
[----:B------:R3:W-:Y:S01]  /*206e0*/  MUFU.EX2 R139, R91 ;  /* 0x0000005b008b7308 */ /* 0x0007e20000000800 */
[----:B------:R-:W-:Y:S02]  /*206f0*/  @!P6 HADD2 R202, -R43.H0_H0, -RZ.H0_H0 ;  /* 0xa00000ff2bcae230 */ /* 0x000fe40000000900 */
[----:B------:R3:W-:Y:S01]  /*20700*/  STG.E.U16 [R108.64+0x32], R40 ;  /* 0x000032286c007986 */ /* 0x0007e2000c10152c */
[----:B-1----:R-:W-:Y:S01]  /*20710*/  FADD.FTZ R138, R132, R95 ;  /* 0x0000005f848a7221 */ /* 0x002fe20000010000 */
[----:B------:R-:W-:Y:S05]  /*20720*/  LOP3.LUT R95, R167, UR5, R168, 0x96, !PT ;  /* 0x00000005a75f7c12 */ /* 0x000fea000f8e96a8 */
[----:B------:R-:W-:Y:S01]  /*20730*/  MUFU.EX2 R132, R115 ;  /* 0x0000007300847308 */ /* 0x000fe20000000800 */
[----:B------:R-:W-:Y:S01]  /*20740*/  FADD.FTZ R138, R199, R138 ;  /* 0x0000008ac78a7221 */ /* 0x000fe20000010000 */
[C---:B------:R-:W-:Y:S02]  /*20750*/  LOP3.LUT R61, R95.reuse, 0xff, RZ, 0xc0, !PT ;  /* 0x000000ff5f3d7812 */ /* 0x040fe400078ec0ff */
[----:B------:R-:W-:Y:S01]  /*20760*/  LOP3.LUT R96, R95, 0xffff, RZ, 0xc0, !PT ;  /* 0x0000ffff5f607812 */ /* 0x000fe200078ec0ff */
[----:B------:R-:W-:Y:S01]  /*20770*/  FADD.FTZ R138, R119, R138 ;  /* 0x0000008a778a7221 */ /* 0x000fe20000010000 */
[----:B------:R-:W-:Y:S01]  /*20780*/  ISETP.LE.U32.AND P5, PT, R61, UR30, PT ;  /* 0x0000001e3d007c0c */ /* 0x000fe2000bfa3070 */
[----:B--2---:R1:W2:Y:S01]  /*20790*/  LDL.S16 R200, [R1+0xdc] ;  /* 0x0000dc0001c87983 */ /* 0x0042a20000100600 */
[----:B------:R-:W-:Y:S02]  /*207a0*/  F2FP.PACK_AB R61, R205, R50 ;  /* 0x00000032cd3d723e */ /* 0x000fe400000000ff */
[----:B------:R1:W-:Y:S01]  /*207b0*/  MUFU.EX2 R115, R63 ;  /* 0x0000003f00737308 */ /* 0x0003e20000000800 */
[----:B------:R-:W-:Y:S01]  /*207c0*/  PRMT R50, R54, 0x7632, R50 ;  /* 0x0000763236327816 */ /* 0x000fe20000000032 */
[----:B------:R-:W-:Y:S01]  /*207d0*/  @!P3 STL.S16 [R1+0xec], R204 ;  /* 0x0000eccc0100b387 */ /* 0x000fe20000100600 */
[----:B------:R-:W-:Y:S02]  /*207e0*/  SHF.R.U32.HI R96, RZ, 0x8, R96 ;  /* 0x00000008ff607819 */ /* 0x000fe40000011660 */
[----:B------:R-:W-:Y:S01]  /*207f0*/  SHF.R.U32.HI R41, RZ, 0x18, R95 ;  /* 0x00000018ff297819 */ /* 0x000fe2000001165f */
[----:B------:R-:W-:Y:S01]  /*20800*/  @!P4 HADD2 R203, -R50.H0_H0, -RZ.H0_H0 ;  /* 0xa00000ff32cbc230 */ /* 0x000fe20000000900 */
[----:B------:R-:W-:Y:S02]  /*20810*/  LOP3.LUT R96, R96, 0xffff, RZ, 0xc0, !PT ;  /* 0x0000ffff60607812 */ /* 0x000fe400078ec0ff */
[----:B---3--:R-:W-:Y:S02]  /*20820*/  PRMT R91, R202, 0x7610, R91 ;  /* 0x00007610ca5b7816 */ /* 0x008fe4000000005b */
[----:B------:R-:W-:Y:S01]  /*20830*/  ISETP.LE.U32.AND P1, PT, R96, UR30, PT ;  /* 0x0000001e60007c0c */ /* 0x000fe2000bf23070 */
[----:B------:R-:W-:Y:S01]  /*20840*/  @!P4 STL.S16 [R1+0xe8], R203 ;  /* 0x0000e8cb0100c387 */ /* 0x000fe20000100600 */
[----:B------:R-:W-:Y:S02]  /*20850*/  PRMT R96, R54, 0x5410, R50 ;  /* 0x0000541036607816 */ /* 0x000fe40000000032 */
[----:B------:R-:W-:Y:S02]  /*20860*/  @!P3 PRMT R54, R197, 0x5410, RZ ;  /* 0x00005410c536b816 */ /* 0x000fe400000000ff */
[----:B------:R-:W-:Y:S01]  /*20870*/  ISETP.LE.U32.AND P3, PT, R41, UR30, PT ;  /* 0x0000001e29007c0c */ /* 0x000fe2000bf63070 */
[----:B------:R3:W3:Y:S01]  /*20880*/  LDL.S16 R197, [R1+0xd8] ;  /* 0x0000d80001c57983 */ /* 0x0006e20000100600 */
[----:B------:R-:W-:Y:S02]  /*20890*/  PRMT R41, R43, 0x7632, R41 ;  /* 0x000076322b297816 */ /* 0x000fe40000000029 */
[----:B------:R-:W-:Y:S01]  /*208a0*/  SHF.R.U32.HI R95, RZ, 0x10, R95 ;  /* 0x00000010ff5f7819 */ /* 0x000fe2000001165f */
[----:B------:R-:W-:Y:S01]  /*208b0*/  @!P6 STL.S16 [R1+0xe4], R202 ;  /* 0x0000e4ca0100e387 */ /* 0x000fe20000100600 */
[----:B------:R-:W-:Y:S02]  /*208c0*/  PRMT R40, R71, 0x7632, R40 ;  /* 0x0000763247287816 */ /* 0x000fe40000000028 */
[----:B------:R-:W-:Y:S01]  /*208d0*/  LOP3.LUT R52, R95, 0xff, RZ, 0xc0, !PT ;  /* 0x000000ff5f347812 */ /* 0x000fe200078ec0ff */
[----:B------:R-:W-:Y:S01]  /*208e0*/  STG.E.U16 [R172.64+0x40], R54 ;  /* 0x00004036ac007986 */ /* 0x000fe2000c10152c */
[----:B------:R-:W-:Y:S02]  /*208f0*/  PRMT R95, R43, 0x5410, R41 ;  /* 0x000054102b5f7816 */ /* 0x000fe40000000029 */
[----:B------:R-:W-:Y:S02]  /*20900*/  @!P6 PRMT R43, R91, 0x5410, RZ ;  /* 0x000054105b2be816 */ /* 0x000fe400000000ff */
[----:B-1----:R-:W-:Y:S01]  /*20910*/  F2FP.PACK_AB R63, R62, R92 ;  /* 0x0000005c3e3f723e */ /* 0x002fe200000000ff */
[----:B------:R1:W3:Y:S01]  /*20920*/  LDL.S16 R91, [R1+0xc8] ;  /* 0x0000c800015b7983 */ /* 0x0002e20000100600 */
[----:B------:R-:W-:Y:S02]  /*20930*/  PRMT R92, R71, 0x5410, R40 ;  /* 0x00005410475c7816 */ /* 0x000fe40000000028 */
[----:B------:R-:W-:Y:S02]  /*20940*/  ISETP.LE.U32.AND P6, PT, R52, UR30, PT ;  /* 0x0000001e34007c0c */ /* 0x000fe4000bfc3070 */
[----:B------:R-:W-:Y:S02]  /*20950*/  PRMT R201, R203, 0x7610, R201 ;  /* 0x00007610cbc97816 */ /* 0x000fe400000000c9 */
[----:B------:R-:W-:Y:S02]  /*20960*/  PRMT R62, R67, 0x7632, R62 ;  /* 0x00007632433e7816 */ /* 0x000fe4000000003e */
[----:B------:R-:W-:Y:S02]  /*20970*/  @!P4 PRMT R50, R201, 0x5410, RZ ;  /* 0x00005410c932c816 */ /* 0x000fe400000000ff */
[----:B------:R-:W-:Y:S02]  /*20980*/  ISETP.LE.U32.AND P4, PT, R57, UR30, PT ;  /* 0x0000001e39007c0c */ /* 0x000fe4000bf83070 */
[----:B------:R-:W-:Y:S01]  /*20990*/  SHF.R.U32.HI R52, RZ, 0x10, R156 ;  /* 0x00000010ff347819 */ /* 0x000fe2000001169c */
[----:B------:R1:W-:Y:S03]  /*209a0*/  STG.E.U16 [R172.64+0x42], R50 ;  /* 0x00004232ac007986 */ /* 0x0003e6000c10152c */
[----:B------:R-:W-:Y:S01]  /*209b0*/  LOP3.LUT R57, R52, 0xff, RZ, 0xc0, !PT ;  /* 0x000000ff34397812 */ /* 0x000fe200078ec0ff */
[----:B------:R1:W-:Y:S01]  /*209c0*/  STG.E.U16 [R112.64+0x40], R43 ;  /* 0x0000402b70007986 */ /* 0x0003e2000c10152c */
[----:B------:R-:W-:Y:S04]  /*209d0*/  LOP3.LUT R52, R156, 0xffff, RZ, 0xc0, !PT ;  /* 0x0000ffff9c347812 */ /* 0x000fe800078ec0ff */
[----:B------:R-:W-:Y:S04]  /*209e0*/  SHF.R.U32.HI R52, RZ, 0x8, R52 ;  /* 0x00000008ff347819 */ /* 0x000fe80000011634 */
[----:B------:R-:W-:Y:S02]  /*209f0*/  LOP3.LUT R52, R52, 0xffff, RZ, 0xc0, !PT ;  /* 0x0000ffff34347812 */ /* 0x000fe400078ec0ff */
[----:B-1----:R-:W-:Y:S02]  /*20a00*/  PRMT R50, R51, 0x7632, R50 ;  /* 0x0000763233327816 */ /* 0x002fe40000000032 */
[----:B------:R-:W-:Y:S01]  /*20a10*/  PRMT R43, R48, 0x7632, R43 ;  /* 0x00007632302b7816 */ /* 0x000fe2000000002b */
[----:B----4-:R-:W-:Y:S05]  /*20a20*/  @!P2 HADD2 R137, -R41.H0_H0, -RZ.H0_H0 ;  /* 0xa00000ff2989a230 */ /* 0x010fea0000000900 */
[----:B------:R-:W-:Y:S01]  /*20a30*/  PRMT R199, R137, 0x7610, R199 ;  /* 0x0000761089c77816 */ /* 0x000fe200000000c7 */
[----:B------:R1:W-:Y:S03]  /*20a40*/  @!P2 STL.S16 [R1+0xe0], R137 ;  /* 0x0000e0890100a387 */ /* 0x0003e60000100600 */
[----:B------:R-:W-:Y:S02]  /*20a50*/  @!P2 PRMT R41, R199, 0x5410, RZ ;  /* 0x00005410c729a816 */ /* 0x000fe400000000ff */
[----:B------:R-:W-:Y:S01]  /*20a60*/  ISETP.LE.U32.AND P2, PT, R57, UR30, PT ;  /* 0x0000001e39007c0c */ /* 0x000fe2000bf43070 */
[----:B------:R4:W4:Y:S04]  /*20a70*/  LDL.S16 R199, [R1+0xc4] ;  /* 0x0000c40001c77983 */ /* 0x0009280000100600 */
[----:B------:R-:W-:Y:S01]  /*20a80*/  STG.E.U16 [R112.64+0x42], R41 ;  /* 0x0000422970007986 */ /* 0x000fe2000c10152c */
[----:B--2---:R-:W-:Y:S01]  /*20a90*/  @!P5 HADD2 R200, -R71.H0_H0, -RZ.H0_H0 ;  /* 0xa00000ff47c8d230 */ /* 0x004fe20000000900 */
[----:B-1----:R1:W2:Y:S04]  /*20aa0*/  MUFU.EX2 R137, R65 ;  /* 0x0000004100897308 */ /* 0x0022a80000000800 */
[----:B------:R-:W-:Y:S01]  /*20ab0*/  PRMT R155, R200, 0x7610, R155 ;  /* 0x00007610c89b7816 */ /* 0x000fe2000000009b */
[----:B------:R-:W-:Y:S03]  /*20ac0*/  @!P5 STL.S16 [R1+0xdc], R200 ;  /* 0x0000dcc80100d387 */ /* 0x000fe60000100600 */
[----:B------:R-:W-:Y:S02]  /*20ad0*/  @!P5 PRMT R71, R155, 0x5410, RZ ;  /* 0x000054109b47d816 */ /* 0x000fe400000000ff */
[----:B------:R-:W-:Y:S02]  /*20ae0*/  ISETP.LE.U32.AND P5, PT, R52, UR30, PT ;  /* 0x0000001e34007c0c */ /* 0x000fe4000bfa3070 */
[----:B------:R-:W-:Y:S01]  /*20af0*/  SHF.R.U32.HI R52, RZ, 0x18, R156 ;  /* 0x00000018ff347819 */ /* 0x000fe2000001169c */
[----:B------:R-:W-:Y:S01]  /*20b00*/  STG.E.U16 [R110.64+0x3e], R71 ;  /* 0x00003e476e007986 */ /* 0x000fe2000c10152c */
[----:B---3--:R-:W-:Y:S05]  /*20b10*/  @!P1 HADD2 R197, -R40.H0_H0, -RZ.H0_H0 ;  /* 0xa00000ff28c59230 */ /* 0x008fea0000000900 */
[----:B------:R-:W-:Y:S01]  /*20b20*/  PRMT R141, R197, 0x7610, R141 ;  /* 0x00007610c58d7816 */ /* 0x000fe2000000008d */
[----:B------:R3:W-:Y:S01]  /*20b30*/  @!P1 STL.S16 [R1+0xd8], R197 ;  /* 0x0000d8c501009387 */ /* 0x0007e20000100600 */
[C---:B-1----:R-:W-:Y:S01]  /*20b40*/  F2FP.PACK_AB R65, R135.reuse, R119 ;  /* 0x000000778741723e */ /* 0x042fe200000000ff */
[----:B------:R-:W-:Y:S01]  /*20b50*/  FADD.FTZ R135, R135, R138 ;  /* 0x0000008a87877221 */ /* 0x000fe20000010000 */
[----:B------:R-:W-:Y:S01]  /*20b60*/  @!P1 PRMT R40, R141, 0x5410, RZ ;  /* 0x000054108d289816 */ /* 0x000fe200000000ff */
[----:B------:R1:W4:Y:S01]  /*20b70*/  LDL.S16 R155, [R1+0xbc] ;  /* 0x0000bc00019b7983 */ /* 0x0003220000100600 */
[----:B------:R-:W-:Y:S01]  /*20b80*/  ISETP.LE.U32.AND P1, PT, R52, UR30, PT ;  /* 0x0000001e34007c0c */ /* 0x000fe2000bf23070 */
[----:B------:R-:W-:Y:S01]  /*20b90*/  FADD.FTZ R135, R196, R135 ;  /* 0x00000087c4877221 */ /* 0x000fe20000010000 */
[----:B------:R-:W-:Y:S01]  /*20ba0*/  LOP3.LUT R52, R166, 0xff, RZ, 0xc0, !PT ;  /* 0x000000ffa6347812 */ /* 0x000fe200078ec0ff */
[----:B------:R-:W-:Y:S01]  /*20bb0*/  @!P6 HADD2 R91, -R67.H0_H0, -RZ.H0_H0 ;  /* 0xa00000ff435be230 */ /* 0x000fe20000000900 */
[----:B--2---:R-:W-:Y:S01]  /*20bc0*/  F2FP.PACK_AB R54, R137, R194 ;  /* 0x000000c28936723e */ /* 0x004fe200000000ff */
[----:B------:R2:W-:Y:S01]  /*20bd0*/  STG.E.U16 [R110.64+0x40], R40 ;  /* 0x000040286e007986 */ /* 0x0005e2000c10152c */
[----:B------:R-:W-:Y:S01]  /*20be0*/  F2FP.PACK_AB R119, R117, R196 ;  /* 0x000000c47577723e */ /* 0x000fe200000000ff */
[----:B------:R-:W-:Y:S01]  /*20bf0*/  FADD.FTZ R137, R137, R140 ;  /* 0x0000008c89897221 */ /* 0x000fe20000010000 */
[----:B------:R-:W-:Y:S01]  /*20c00*/  PRMT R57, R91, 0x7610, R57 ;  /* 0x000076105b397816 */ /* 0x000fe20000000039 */
[----:B------:R-:W-:Y:S01]  /*20c10*/  FADD.FTZ R135, R117, R135 ;  /* 0x0000008775877221 */ /* 0x000fe20000010000 */
[----:B---3--:R1:W3:Y:S04]  /*20c20*/  LDL.S16 R197, [R1+0xc0] ;  /* 0x0000c00001c57983 */ /* 0x0082e80000100600 */
[----:B------:R1:W-:Y:S04]  /*20c30*/  @!P6 STL.S16 [R1+0xc8], R91 ;  /* 0x0000c85b0100e387 */ /* 0x0003e80000100600 */
[----:B------:R3:W3:Y:S01]  /*20c40*/  LDL.S16 R141, [R1+0xb4] ;  /* 0x0000b400018d7983 */ /* 0x0006e20000100600 */
[----:B--2---:R-:W-:Y:S02]  /*20c50*/  PRMT R40, R42, 0x7632, R40 ;  /* 0x000076322a287816 */ /* 0x004fe40000000028 */
[----:B-1----:R-:W-:Y:S02]  /*20c60*/  PRMT R91, R67, 0x5410, R62 ;  /* 0x00005410435b7816 */ /* 0x002fe4000000003e */
[----:B------:R-:W-:Y:S02]  /*20c70*/  @!P6 PRMT R67, R57, 0x5410, RZ ;  /* 0x000054103943e816 */ /* 0x000fe400000000ff */
[----:B------:R-:W-:Y:S01]  /*20c80*/  ISETP.LE.U32.AND P6, PT, R52, UR30, PT ;  /* 0x0000001e34007c0c */ /* 0x000fe2000bfc3070 */
[----:B------:R-:W-:Y:S01]  /*20c90*/  FADD.FTZ R52, R133, R118 ;  /* 0x0000007685347221 */ /* 0x000fe20000010000 */
[----:B------:R-:W-:Y:S01]  /*20ca0*/  LOP3.LUT R57, R166, 0xffff, RZ, 0xc0, !PT ;  /* 0x0000ffffa6397812 */ /* 0x000fe200078ec0ff */
[----:B------:R1:W-:Y:S03]  /*20cb0*/  STG.E.U16 [R108.64+0x40], R67 ;  /* 0x000040436c007986 */ /* 0x0003e6000c10152c */
[----:B------:R-:W-:Y:S02]  /*20cc0*/  SHF.R.U32.HI R118, RZ, 0x8, R57 ;  /* 0x00000008ff767819 */ /* 0x000fe40000011639 */
[C---:B------:R-:W-:Y:S01]  /*20cd0*/  F2FP.PACK_AB R57, R132.reuse, R133 ;  /* 0x000000858439723e */ /* 0x040fe200000000ff */
[--C-:B------:R-:W-:Y:S01]  /*20ce0*/  FADD.FTZ R132, R132, R52.reuse ;  /* 0x0000003484847221 */ /* 0x100fe20000010000 */
[----:B------:R-:W-:Y:S01]  /*20cf0*/  PRMT R52, R55, 0x7632, R52 ;  /* 0x0000763237347816 */ /* 0x000fe20000000034 */
[----:B------:R2:W2:Y:S01]  /*20d00*/  MUFU.EX2 R133, R93 ;  /* 0x0000005d00857308 */ /* 0x0004a20000000800 */
[----:B------:R-:W-:Y:S01]  /*20d10*/  LOP3.LUT R118, R118, 0xffff, RZ, 0xc0, !PT ;  /* 0x0000ffff76767812 */ /* 0x000fe200078ec0ff */
[----:B------:R-:W-:Y:S08]  /*20d20*/  FADD.FTZ R132, R89, R132 ;  /* 0x0000008459847221 */ /* 0x000ff00000010000 */
[----:B-1----:R-:W1:Y:S01]  /*20d30*/  MUFU.EX2 R67, R107 ;  /* 0x0000006b00437308 */ /* 0x002e620000000800 */
[----:B--2---:R-:W-:Y:S02]  /*20d40*/  SHF.R.U32.HI R93, RZ, 0x10, R166 ;  /* 0x00000010ff5d7819 */ /* 0x004fe400000116a6 */
[C---:B------:R-:W-:Y:S01]  /*20d50*/  F2FP.PACK_AB R117, R133.reuse, R89 ;  /* 0x000000598575723e */ /* 0x040fe200000000ff */
[----:B------:R-:W-:Y:S01]  /*20d60*/  FADD.FTZ R133, R133, R132 ;  /* 0x0000008485857221 */ /* 0x000fe20000010000 */
[----:B------:R-:W-:Y:S05]  /*20d70*/  LOP3.LUT R93, R93, 0xff, RZ, 0xc0, !PT ;  /* 0x000000ff5d5d7812 */ /* 0x000fea00078ec0ff */
[----:B------:R-:W-:Y:S01]  /*20d80*/  MUFU.EX2 R132, R87 ;  /* 0x0000005700847308 */ /* 0x000fe20000000800 */
[----:B-1----:R-:W-:Y:S01]  /*20d90*/  F2FP.PACK_AB R107, R67, R75 ;  /* 0x0000004b436b723e */ /* 0x002fe200000000ff */
[----:B----4-:R-:W-:Y:S05]  /*20da0*/  @!P3 HADD2 R199, -R62.H0_H0, -RZ.H0_H0 ;  /* 0xa00000ff3ec7b230 */ /* 0x010fea0000000900 */
[----:B------:R-:W-:Y:S01]  /*20db0*/  PRMT R198, R199, 0x7610, R198 ;  /* 0x00007610c7c67816 */ /* 0x000fe200000000c6 */
[----:B------:R-:W-:Y:S03]  /*20dc0*/  @!P3 STL.S16 [R1+0xc4], R199 ;  /* 0x0000c4c70100b387 */ /* 0x000fe60000100600 */
[----:B------:R-:W-:Y:S02]  /*20dd0*/  @!P3 PRMT R62, R198, 0x5410, RZ ;  /* 0x00005410c63eb816 */ /* 0x000fe400000000ff */
[----:B------:R-:W-:Y:S01]  /*20de0*/  ISETP.LE.U32.AND P3, PT, R118, UR30, PT ;  /* 0x0000001e76007c0c */ /* 0x000fe2000bf63070 */
[----:B------:R1:W2:Y:S01]  /*20df0*/  LDL.S16 R198, [R1+0xb8] ;  /* 0x0000b80001c67983 */ /* 0x0002a20000100600 */
[----:B------:R-:W-:Y:S01]  /*20e00*/  FADD.FTZ R118, R115, R59 ;  /* 0x0000003b73767221 */ /* 0x000fe20000010000 */
[C---:B------:R-:W-:Y:S02]  /*20e10*/  F2FP.PACK_AB R59, R139.reuse, R115 ;  /* 0x000000738b3b723e */ /* 0x040fe400000000ff */
[----:B------:R4:W1:Y:S01]  /*20e20*/  MUFU.EX2 R115, R94 ;  /* 0x0000005e00737308 */ /* 0x0008620000000800 */
[----:B------:R-:W-:Y:S01]  /*20e30*/  STG.E.U16 [R108.64+0x42], R62 ;  /* 0x0000423e6c007986 */ /* 0x000fe2000c10152c */
[----:B------:R-:W-:Y:S08]  /*20e40*/  FADD.FTZ R139, R139, R118 ;  /* 0x000000768b8b7221 */ /* 0x000ff00000010000 */
[----:B------:R-:W4:Y:S02]  /*20e50*/  MUFU.EX2 R118, R192 ;  /* 0x000000c000767308 */ /* 0x000f240000000800 */
[----:B----4-:R-:W-:Y:S01]  /*20e60*/  PRMT R94, R55, 0x5410, R52 ;  /* 0x00005410375e7816 */ /* 0x010fe20000000034 */
[----:B-1----:R-:W-:Y:S07]  /*20e70*/  FADD.FTZ R89, R115, R139 ;  /* 0x0000008b73597221 */ /* 0x002fee0000010000 */
[----:B------:R-:W1:Y:S01]  /*20e80*/  MUFU.EX2 R139, R88 ;  /* 0x00000058008b7308 */ /* 0x000e620000000800 */
[----:B------:R-:W-:Y:S01]  /*20e90*/  @!P5 HADD2 R155, -R52.H0_H0, -RZ.H0_H0 ;  /* 0xa00000ff349bd230 */ /* 0x000fe20000000900 */
[----:B------:R-:W-:Y:S01]  /*20ea0*/  FADD.FTZ R137, R118, R137 ;  /* 0x0000008976897221 */ /* 0x000fe20000010000 */
[----:B------:R-:W-:Y:S03]  /*20eb0*/  F2FP.PACK_AB R118, R191, R118 ;  /* 0x00000076bf76723e */ /* 0x000fe600000000ff */
[----:B------:R-:W-:Y:S01]  /*20ec0*/  PRMT R138, R155, 0x7610, R138 ;  /* 0x000076109b8a7816 */ /* 0x000fe2000000008a */
[----:B------:R-:W-:Y:S03]  /*20ed0*/  FADD.FTZ R191, R191, R137 ;  /* 0x00000089bfbf7221 */ /* 0x000fe60000010000 */
[----:B------:R-:W-:Y:S01]  /*20ee0*/  @!P5 PRMT R52, R138, 0x5410, RZ ;  /* 0x000054108a34d816 */ /* 0x000fe200000000ff */
[----:B------:R-:W-:Y:S01]  /*20ef0*/  FADD.FTZ R191, R85, R191 ;  /* 0x000000bf55bf7221 */ /* 0x000fe20000010000 */
[----:B------:R-:W4:Y:S03]  /*20f00*/  MUFU.EX2 R138, R90 ;  /* 0x0000005a008a7308 */ /* 0x000f260000000800 */
[----:B------:R-:W-:Y:S01]  /*20f10*/  STG.E.U16 [R172.64+0x52], R52 ;  /* 0x00005234ac007986 */ /* 0x000fe2000c10152c */
[----:B-1----:R-:W-:Y:S01]  /*20f20*/  FADD.FTZ R133, R139, R133 ;  /* 0x000000858b857221 */ /* 0x002fe20000010000 */
[----:B---3--:R-:W-:Y:S05]  /*20f30*/  @!P4 HADD2 R197, -R55.H0_H0, -RZ.H0_H0 ;  /* 0xa00000ff37c5c230 */ /* 0x008fea0000000900 */
[----:B------:R-:W-:Y:S01]  /*20f40*/  PRMT R151, R197, 0x7610, R151 ;  /* 0x00007610c5977816 */ /* 0x000fe20000000097 */
[----:B------:R1:W-:Y:S01]  /*20f50*/  @!P4 STL.S16 [R1+0xc0], R197 ;  /* 0x0000c0c50100c387 */ /* 0x0003e20000100600 */
[----:B------:R-:W-:Y:S02]  /*20f60*/  @!P2 HADD2 R141, -R51.H0_H0, -RZ.H0_H0 ;  /* 0xa00000ff338da230 */ /* 0x000fe40000000900 */
[----:B------:R-:W-:Y:S01]  /*20f70*/  @!P4 PRMT R55, R151, 0x5410, RZ ;  /* 0x000054109737c816 */ /* 0x000fe200000000ff */
[----:B------:R3:W-:Y:S01]  /*20f80*/  @!P5 STL.S16 [R1+0xbc], R155 ;  /* 0x0000bc9b0100d387 */ /* 0x0007e20000100600 */
[----:B------:R-:W-:Y:S01]  /*20f90*/  ISETP.LE.U32.AND P4, PT, R93, UR30, PT ;  /* 0x0000001e5d007c0c */ /* 0x000fe2000bf83070 */
[----:B------:R-:W-:Y:S01]  /*20fa0*/  IMAD.WIDE.U32 R150, R150, -0x2daee0ad, RZ ;  /* 0xd2511f5396967825 */ /* 0x000fe200078e00ff */
[----:B------:R-:W-:Y:S01]  /*20fb0*/  SHF.R.U32.HI R93, RZ, 0x18, R166 ;  /* 0x00000018ff5d7819 */ /* 0x000fe200000116a6 */
[----:B------:R-:W-:Y:S01]  /*20fc0*/  STG.E.U16 [R172.64+0x50], R55 ;  /* 0x00005037ac007986 */ /* 0x000fe2000c10152c */
[----:B------:R-:W-:Y:S02]  /*20fd0*/  PRMT R143, R141, 0x7610, R143 ;  /* 0x000076108d8f7816 */ /* 0x000fe4000000008f */
[----:B------:R-:W-:Y:S02]  /*20fe0*/  ISETP.LE.U32.AND P5, PT, R93, UR30, PT ;  /* 0x0000001e5d007c0c */ /* 0x000fe4000bfa3070 */
[----:B------:R-:W-:Y:S02]  /*20ff0*/  PRMT R93, R51, 0x5410, R50 ;  /* 0x00005410335d7816 */ /* 0x000fe40000000032 */
[----:B------:R-:W-:Y:S02]  /*21000*/  @!P2 PRMT R51, R143, 0x5410, RZ ;  /* 0x000054108f33a816 */ /* 0x000fe400000000ff */
[C---:B----4-:R-:W-:Y:S01]  /*21010*/  F2FP.PACK_AB R115, R138.reuse, R115 ;  /* 0x000000738a73723e */ /* 0x050fe200000000ff */
[----:B------:R-:W-:Y:S02]  /*21020*/  FADD.FTZ R138, R138, R89 ;  /* 0x000000598a8a7221 */ /* 0x000fe40000010000 */
[----:B------:R-:W-:Y:S02]  /*21030*/  STG.E.U16 [R112.64+0x50], R51 ;  /* 0x0000503370007986 */ /* 0x000fe4000c10152c */
[----:B------:R-:W-:Y:S02]  /*21040*/  FADD.FTZ R138, R75, R138 ;  /* 0x0000008a4b8a7221 */ /* 0x000fe40000010000 */
[----:B-1----:R1:W4:Y:S02]  /*21050*/  LDL.S16 R197, [R1+0xb0] ;  /* 0x0000b00001c57983 */ /* 0x0023240000100600 */
[----:B------:R-:W-:Y:S02]  /*21060*/  FADD.FTZ R67, R67, R138 ;  /* 0x0000008a43437221 */ /* 0x000fe40000010000 */
[----:B------:R-:W1:Y:S01]  /*21070*/  MUFU.EX2 R138, R86 ;  /* 0x00000056008a7308 */ /* 0x000e620000000800 */
[----:B---3--:R3:W3:Y:S04]  /*21080*/  LDL.S16 R155, [R1+0xac] ;  /* 0x0000ac00019b7983 */ /* 0x0086e80000100600 */
[----:B------:R1:W-:Y:S04]  /*21090*/  @!P2 STL.S16 [R1+0xb4], R141 ;  /* 0x0000b48d0100a387 */ /* 0x0003e80000100600 */
[----:B------:R2:W3:Y:S01]  /*210a0*/  LDL.S16 R143, [R1+0xa4] ;  /* 0x0000a400018f7983 */ /* 0x0004e20000100600 */
[----:B-1----:R-:W-:Y:S04]  /*210b0*/  LOP3.LUT R141, R151, UR4, R134, 0x96, !PT ;  /* 0x00000004978d7c12 */ /* 0x002fe8000f8e9686 */
[----:B------:R-:W-:Y:S04]  /*210c0*/  LOP3.LUT R41, R141, 0xff, RZ, 0xc0, !PT ;  /* 0x000000ff8d297812 */ /* 0x000fe800078ec0ff */
[----:B------:R-:W-:Y:S02]  /*210d0*/  ISETP.LE.U32.AND P2, PT, R41, UR30, PT ;  /* 0x0000001e29007c0c */ /* 0x000fe4000bf43070 */
[----:B------:R-:W-:Y:S04]  /*210e0*/  LOP3.LUT R41, R141, 0xffff, RZ, 0xc0, !PT ;  /* 0x0000ffff8d297812 */ /* 0x000fe800078ec0ff */
[----:B------:R-:W-:Y:S04]  /*210f0*/  SHF.R.U32.HI R41, RZ, 0x8, R41 ;  /* 0x00000008ff297819 */ /* 0x000fe80000011629 */
[----:B------:R-:W-:Y:S01]  /*21100*/  LOP3.LUT R41, R41, 0xffff, RZ, 0xc0, !PT ;  /* 0x0000ffff29297812 */ /* 0x000fe200078ec0ff */
[----:B--2---:R-:W-:Y:S05]  /*21110*/  @!P1 HADD2 R198, -R50.H0_H0, -RZ.H0_H0 ;  /* 0xa00000ff32c69230 */ /* 0x004fea0000000900 */
[----:B------:R-:W-:Y:S01]  /*21120*/  PRMT R90, R198, 0x7610, R90 ;  /* 0x00007610c65a7816 */ /* 0x000fe2000000005a */
[----:B------:R-:W-:Y:S03]  /*21130*/  @!P1 STL.S16 [R1+0xb8], R198 ;  /* 0x0000b8c601009387 */ /* 0x000fe60000100600 */
[----:B------:R-:W-:Y:S02]  /*21140*/  @!P1 PRMT R50, R90, 0x5410, RZ ;  /* 0x000054105a329816 */ /* 0x000fe400000000ff */
[----:B------:R-:W-:Y:S02]  /*21150*/  PRMT R90, R48, 0x5410, R43 ;  /* 0x00005410305a7816 */ /* 0x000fe4000000002b */
[----:B------:R-:W-:Y:S01]  /*21160*/  ISETP.LE.U32.AND P1, PT, R41, UR30, PT ;  /* 0x0000001e29007c0c */ /* 0x000fe2000bf23070 */
[----:B------:R1:W-:Y:S01]  /*21170*/  STG.E.U16 [R112.64+0x52], R50 ;  /* 0x0000523270007986 */ /* 0x0003e2000c10152c */
[--C-:B------:R-:W-:Y:S02]  /*21180*/  SHF.R.U32.HI R41, RZ, 0x18, R141.reuse ;  /* 0x00000018ff297819 */ /* 0x100fe4000001168d */
[----:B------:R-:W-:Y:S04]  /*21190*/  SHF.R.U32.HI R141, RZ, 0x10, R141 ;  /* 0x00000010ff8d7819 */ /* 0x000fe8000001168d */
[----:B------:R-:W-:Y:S02]  /*211a0*/  LOP3.LUT R141, R141, 0xff, RZ, 0xc0, !PT ;  /* 0x000000ff8d8d7812 */ /* 0x000fe400078ec0ff */
[----:B-1----:R-:W-:Y:S01]  /*211b0*/  F2FP.PACK_AB R50, R138, R193 ;  /* 0x000000c18a32723e */ /* 0x002fe200000000ff */
[----:B----4-:R-:W-:Y:S02]  /*211c0*/  @!P6 HADD2 R197, -R48.H0_H0, -RZ.H0_H0 ;  /* 0xa00000ff30c5e230 */ /* 0x010fe40000000900 */
[----:B---3--:R-:W-:Y:S03]  /*211d0*/  @!P3 HADD2 R155, -R43.H0_H0, -RZ.H0_H0 ;  /* 0xa00000ff2b9bb230 */ /* 0x008fe60000000900 */
[----:B------:R-:W-:Y:S01]  /*211e0*/  PRMT R194, R197, 0x7610, R194 ;  /* 0x00007610c5c27816 */ /* 0x000fe200000000c2 */
[----:B------:R1:W-:Y:S03]  /*211f0*/  @!P6 STL.S16 [R1+0xb0], R197 ;  /* 0x0000b0c50100e387 */ /* 0x0003e60000100600 */
[----:B------:R-:W-:Y:S01]  /*21200*/  @!P6 PRMT R48, R194, 0x5410, RZ ;  /* 0x00005410c230e816 */ /* 0x000fe200000000ff */
[----:B------:R2:W3:Y:S01]  /*21210*/  LDL.S16 R196, [R1+0xa8] ;  /* 0x0000a80001c47983 */ /* 0x0004e20000100600 */
[----:B------:R-:W-:Y:S01]  /*21220*/  ISETP.LE.U32.AND P6, PT, R41, UR30, PT ;  /* 0x0000001e29007c0c */ /* 0x000fe2000bfc3070 */
[----:B------:R-:W-:Y:S01]  /*21230*/  @!P4 HADD2 R143, -R49.H0_H0, -RZ.H0_H0 ;  /* 0xa00000ff318fc230 */ /* 0x000fe20000000900 */
[----:B------:R-:W-:Y:S01]  /*21240*/  PRMT R145, R155, 0x7610, R145 ;  /* 0x000076109b917816 */ /* 0x000fe20000000091 */
[----:B------:R2:W4:Y:S01]  /*21250*/  LDL.S16 R194, [R1+0x9c] ;  /* 0x00009c0001c27983 */ /* 0x0005220000100600 */
[----:B------:R-:W-:Y:S02]  /*21260*/  PRMT R41, R49, 0x7632, R41 ;  /* 0x0000763231297816 */ /* 0x000fe40000000029 */
[----:B------:R-:W-:Y:S01]  /*21270*/  @!P3 PRMT R43, R145, 0x5410, RZ ;  /* 0x00005410912bb816 */ /* 0x000fe200000000ff */
[----:B------:R-:W-:Y:S01]  /*21280*/  STG.E.U16 [R110.64+0x4e], R48 ;  /* 0x00004e306e007986 */ /* 0x000fe2000c10152c */
[----:B------:R-:W-:Y:S02]  /*21290*/  PRMT R140, R143, 0x7610, R140 ;  /* 0x000076108f8c7816 */ /* 0x000fe4000000008c */
[----:B------:R-:W-:Y:S01]  /*212a0*/  PRMT R89, R49, 0x5410, R41 ;  /* 0x0000541031597816 */ /* 0x000fe20000000029 */
[----:B------:R2:W-:Y:S01]  /*212b0*/  STG.E.U16 [R110.64+0x50], R43 ;  /* 0x0000502b6e007986 */ /* 0x0005e2000c10152c */
[----:B------:R-:W-:Y:S02]  /*212c0*/  @!P4 PRMT R49, R140, 0x5410, RZ ;  /* 0x000054108c31c816 */ /* 0x000fe400000000ff */
[----:B------:R2:W2:Y:S03]  /*212d0*/  MUFU.EX2 R140, R72 ;  /* 0x00000048008c7308 */ /* 0x0004a60000000800 */
[----:B------:R2:W-:Y:S04]  /*212e0*/  STG.E.U16 [R108.64+0x50], R49 ;  /* 0x000050316c007986 */ /* 0x0005e8000c10152c */
[----:B-1----:R1:W4:Y:S04]  /*212f0*/  LDL.S16 R197, [R1+0xa0] ;  /* 0x0000a00001c57983 */ /* 0x0023280000100600 */
[----:B------:R1:W-:Y:S01]  /*21300*/  @!P3 STL.S16 [R1+0xac], R155 ;  /* 0x0000ac9b0100b387 */ /* 0x0003e20000100600 */
[----:B------:R-:W-:Y:S03]  /*21310*/  ISETP.LE.U32.AND P3, PT, R141, UR30, PT ;  /* 0x0000001e8d007c0c */ /* 0x000fe6000bf63070 */
[----:B------:R1:W-:Y:S04]  /*21320*/  @!P4 STL.S16 [R1+0xa4], R143 ;  /* 0x0000a48f0100c387 */ /* 0x0003e80000100600 */
[----:B------:R3:W4:Y:S01]  /*21330*/  LDL.S16 R145, [R1+0x98] ;  /* 0x0000980001917983 */ /* 0x0007220000100600 */
[----:B--2---:R-:W-:Y:S01]  /*21340*/  PRMT R72, R73, 0x7632, R72 ;  /* 0x0000763249487816 */ /* 0x004fe20000000048 */
[----:B------:R2:W-:Y:S01]  /*21350*/  MUFU.EX2 R43, R78 ;  /* 0x0000004e002b7308 */ /* 0x0005e20000000800 */
[----:B------:R-:W-:Y:S01]  /*21360*/  F2FP.PACK_AB R49, R190, R82 ;  /* 0x00000052be31723e */ /* 0x000fe200000000ff */
[----:B-1----:R-:W-:Y:S01]  /*21370*/  IMAD.WIDE.U32 R154, R154, -0x2daee0ad, RZ ;  /* 0xd2511f539a9a7825 */ /* 0x002fe200078e00ff */
[----:B------:R1:W4:Y:S04]  /*21380*/  LDL.S16 R143, [R1+0x94] ;  /* 0x00009400018f7983 */ /* 0x0003280000100600 */
[----:B------:R-:W-:Y:S02]  /*21390*/  LOP3.LUT R87, R155, UR4, R136, 0x96, !PT ;  /* 0x000000049b577c12 */ /* 0x000fe4000f8e9688 */
[----:B------:R-:W-:Y:S02]  /*213a0*/  LOP3.LUT R75, R154, 0xff, RZ, 0xc0, !PT ;  /* 0x000000ff9a4b7812 */ /* 0x000fe400078ec0ff */
[C---:B------:R-:W-:Y:S02]  /*213b0*/  LOP3.LUT R88, R87.reuse, 0xff, RZ, 0xc0, !PT ;  /* 0x000000ff57587812 */ /* 0x040fe400078ec0ff */
[----:B------:R-:W-:Y:S02]  /*213c0*/  LOP3.LUT R71, R87, 0xffff, RZ, 0xc0, !PT ;  /* 0x0000ffff57477812 */ /* 0x000fe400078ec0ff */
[----:B------:R-:W-:Y:S02]  /*213d0*/  ISETP.LE.U32.AND P4, PT, R88, UR30, PT ;  /* 0x0000001e58007c0c */ /* 0x000fe4000bf83070 */
[----:B------:R-:W-:Y:S02]  /*213e0*/  SHF.R.U32.HI R71, RZ, 0x8, R71 ;  /* 0x00000008ff477819 */ /* 0x000fe40000011647 */
[----:B------:R-:W-:Y:S02]  /*213f0*/  SHF.R.U32.HI R62, RZ, 0x10, R87 ;  /* 0x00000010ff3e7819 */ /* 0x000fe40000011657 */
[----:B------:R-:W-:Y:S02]  /*21400*/  LOP3.LUT R71, R71, 0xffff, RZ, 0xc0, !PT ;  /* 0x0000ffff47477812 */ /* 0x000fe400078ec0ff */
[----:B------:R-:W-:Y:S02]  /*21410*/  LOP3.LUT R62, R62, 0xff, RZ, 0xc0, !PT ;  /* 0x000000ff3e3e7812 */ /* 0x000fe400078ec0ff */
[----:B--2---:R-:W-:Y:S02]  /*21420*/  PRMT R78, R56, 0x7632, R78 ;  /* 0x00007632384e7816 */ /* 0x004fe4000000004e */
[--C-:B------:R-:W-:Y:S02]  /*21430*/  SHF.R.U32.HI R55, RZ, 0x10, R154.reuse ;  /* 0x00000010ff377819 */ /* 0x100fe4000001169a */
[----:B------:R-:W-:Y:S02]  /*21440*/  SHF.R.U32.HI R52, RZ, 0x18, R154 ;  /* 0x00000018ff347819 */ /* 0x000fe4000001169a */
[----:B------:R-:W-:Y:S01]  /*21450*/  LOP3.LUT R55, R55, 0xff, RZ, 0xc0, !PT ;  /* 0x000000ff37377812 */ /* 0x000fe200078ec0ff */
[----:B---3--:R-:W-:Y:S02]  /*21460*/  @!P2 HADD2 R196, -R42.H0_H0, -RZ.H0_H0 ;  /* 0xa00000ff2ac4a230 */ /* 0x008fe40000000900 */
[----:B----4-:R-:W-:Y:S03]  /*21470*/  @!P1 HADD2 R194, -R40.H0_H0, -RZ.H0_H0 ;  /* 0xa00000ff28c29230 */ /* 0x010fe60000000900 */
[----:B------:R-:W-:Y:S02]  /*21480*/  PRMT R153, R196, 0x7610, R153 ;  /* 0x00007610c4997816 */ /* 0x000fe40000000099 */
[----:B------:R-:W-:Y:S01]  /*21490*/  PRMT R147, R194, 0x7610, R147 ;  /* 0x00007610c2937816 */ /* 0x000fe20000000093 */
[----:B------:R-:W-:Y:S05]  /*214a0*/  @!P5 HADD2 R197, -R41.H0_H0, -RZ.H0_H0 ;  /* 0xa00000ff29c5d230 */ /* 0x000fea0000000900 */
[----:B------:R-:W-:Y:S01]  /*214b0*/  PRMT R88, R197, 0x7610, R88 ;  /* 0x00007610c5587816 */ /* 0x000fe20000000058 */
[----:B------:R-:W-:Y:S03]  /*214c0*/  @!P5 STL.S16 [R1+0xa0], R197 ;  /* 0x0000a0c50100d387 */ /* 0x000fe60000100600 */
[----:B------:R-:W-:Y:S01]  /*214d0*/  @!P5 PRMT R41, R88, 0x5410, RZ ;  /* 0x000054105829d816 */ /* 0x000fe200000000ff */
[----:B------:R-:W-:Y:S01]  /*214e0*/  @!P2 STL.S16 [R1+0xa8], R196 ;  /* 0x0000a8c40100a387 */ /* 0x000fe20000100600 */
[----:B------:R-:W-:Y:S01]  /*214f0*/  PRMT R88, R42, 0x5410, R40 ;  /* 0x000054102a587816 */ /* 0x000fe20000000028 */
[----:B------:R-:W-:Y:S01]  /*21500*/  @!P3 HADD2 R145, -R73.H0_H0, -RZ.H0_H0 ;  /* 0xa00000ff4991b230 */ /* 0x000fe20000000900 */
[----:B------:R-:W-:Y:S01]  /*21510*/  @!P2 PRMT R42, R153, 0x5410, RZ ;  /* 0x00005410992aa816 */ /* 0x000fe200000000ff */
[----:B------:R2:W-:Y:S01]  /*21520*/  @!P1 STL.S16 [R1+0x9c], R194 ;  /* 0x00009cc201009387 */ /* 0x0005e20000100600 */
[----:B------:R-:W-:Y:S02]  /*21530*/  @!P1 PRMT R40, R147, 0x5410, RZ ;  /* 0x0000541093289816 */ /* 0x000fe400000000ff */
[----:B------:R-:W-:Y:S01]  /*21540*/  ISETP.LE.U32.AND P5, PT, R71, UR30, PT ;  /* 0x0000001e47007c0c */ /* 0x000fe2000bfa3070 */
[----:B------:R1:W3:Y:S01]  /*21550*/  LDL.S16 R153, [R1+0x8c] ;  /* 0x00008c0001997983 */ /* 0x0002e20000100600 */
[----:B------:R-:W-:Y:S02]  /*21560*/  SHF.R.U32.HI R71, RZ, 0x18, R87 ;  /* 0x00000018ff477819 */ /* 0x000fe40000011657 */
[----:B------:R-:W-:Y:S01]  /*21570*/  PRMT R87, R73, 0x5410, R72 ;  /* 0x0000541049577816 */ /* 0x000fe20000000048 */
[----:B------:R-:W-:Y:S01]  /*21580*/  STG.E.U16 [R108.64+0x52], R41 ;  /* 0x000052296c007986 */ /* 0x000fe2000c10152c */
[----:B------:R-:W-:Y:S02]  /*21590*/  ISETP.LE.U32.AND P2, PT, R71, UR30, PT ;  /* 0x0000001e47007c0c */ /* 0x000fe4000bf43070 */
[----:B------:R-:W-:Y:S01]  /*215a0*/  LOP3.LUT R71, R150, 0xff, RZ, 0xc0, !PT ;  /* 0x000000ff96477812 */ /* 0x000fe200078ec0ff */
[----:B------:R-:W-:Y:S03]  /*215b0*/  STG.E.U16 [R172.64+0x60], R42 ;  /* 0x0000602aac007986 */ /* 0x000fe6000c10152c */
[----:B------:R-:W-:Y:S01]  /*215c0*/  ISETP.LE.U32.AND P1, PT, R71, UR30, PT ;  /* 0x0000001e47007c0c */ /* 0x000fe2000bf23070 */
[----:B------:R-:W-:Y:S01]  /*215d0*/  STG.E.U16 [R172.64+0x62], R40 ;  /* 0x00006228ac007986 */ /* 0x000fe2000c10152c */
[----:B------:R-:W-:Y:S01]  /*215e0*/  PRMT R71, R145, 0x7610, R71 ;  /* 0x0000761091477816 */ /* 0x000fe20000000047 */
[----:B------:R-:W-:Y:S03]  /*215f0*/  @!P6 HADD2 R143, -R72.H0_H0, -RZ.H0_H0 ;  /* 0xa00000ff488fe230 */ /* 0x000fe60000000900 */
[----:B------:R-:W-:Y:S01]  /*21600*/  @!P3 PRMT R73, R71, 0x5410, RZ ;  /* 0x000054104749b816 */ /* 0x000fe200000000ff */
[----:B------:R-:W-:Y:S01]  /*21610*/  FADD.FTZ R71, R116, R135 ;  /* 0x0000008774477221 */ /* 0x000fe20000010000 */
[C---:B------:R-:W-:Y:S01]  /*21620*/  F2FP.PACK_AB R116, R132.reuse, R116 ;  /* 0x000000748474723e */ /* 0x040fe200000000ff */
[----:B------:R4:W1:Y:S01]  /*21630*/  MUFU.EX2 R135, R114 ;  /* 0x0000007200877308 */ /* 0x0008620000000800 */
[----:B------:R-:W-:Y:S01]  /*21640*/  PRMT R137, R143, 0x7610, R137 ;  /* 0x000076108f897816 */ /* 0x000fe20000000089 */
[----:B--2---:R2:W2:Y:S01]  /*21650*/  LDL.S16 R194, [R1+0x90] ;  /* 0x0000900001c27983 */ /* 0x0044a20000100600 */
[----:B------:R-:W-:Y:S02]  /*21660*/  FADD.FTZ R132, R132, R71 ;  /* 0x0000004784847221 */ /* 0x000fe40000010000 */
[----:B------:R-:W-:Y:S01]  /*21670*/  @!P6 PRMT R72, R137, 0x5410, RZ ;  /* 0x000054108948e816 */ /* 0x000fe200000000ff */
[----:B------:R1:W-:Y:S01]  /*21680*/  @!P3 STL.S16 [R1+0x98], R145 ;  /* 0x000098910100b387 */ /* 0x0003e20000100600 */
[----:B------:R-:W-:Y:S02]  /*21690*/  ISETP.LE.U32.AND P3, PT, R62, UR30, PT ;  /* 0x0000001e3e007c0c */ /* 0x000fe4000bf63070 */
[----:B------:R-:W-:Y:S01]  /*216a0*/  SHF.R.U32.HI R62, RZ, 0x10, R150 ;  /* 0x00000010ff3e7819 */ /* 0x000fe20000011696 */
[----:B------:R2:W2:Y:S01]  /*216b0*/  LDL.S16 R147, [R1+0x7c] ;  /* 0x00007c0001937983 */ /* 0x0004a20000100600 */
[----:B------:R1:W1:Y:S02]  /*216c0*/  MUFU.EX2 R137, R84 ;  /* 0x0000005400897308 */ /* 0x0002640000000800 */
[----:B------:R-:W-:Y:S01]  /*216d0*/  LOP3.LUT R71, R62, 0xff, RZ, 0xc0, !PT ;  /* 0x000000ff3e477812 */ /* 0x000fe200078ec0ff */
[----:B------:R1:W-:Y:S01]  /*216e0*/  @!P6 STL.S16 [R1+0x94], R143 ;  /* 0x0000948f0100e387 */ /* 0x0003e20000100600 */
[----:B------:R-:W-:Y:S02]  /*216f0*/  LOP3.LUT R62, R150, 0xffff, RZ, 0xc0, !PT ;  /* 0x0000ffff963e7812 */ /* 0x000fe400078ec0ff */
[----:B------:R-:W-:Y:S01]  /*21700*/  ISETP.LE.U32.AND P6, PT, R71, UR30, PT ;  /* 0x0000001e47007c0c */ /* 0x000fe2000bfc3070 */
[----:B------:R1:W-:Y:S01]  /*21710*/  STG.E.U16 [R112.64+0x62], R72 ;  /* 0x0000624870007986 */ /* 0x0003e2000c10152c */
[----:B------:R-:W-:Y:S02]  /*21720*/  PRMT R71, R79, 0x7632, R71 ;  /* 0x000076324f477816 */ /* 0x000fe40000000047 */
[----:B------:R-:W-:Y:S01]  /*21730*/  SHF.R.U32.HI R62, RZ, 0x8, R62 ;  /* 0x00000008ff3e7819 */ /* 0x000fe2000001163e */
[----:B------:R1:W-:Y:S01]  /*21740*/  STG.E.U16 [R112.64+0x60], R73 ;  /* 0x0000604970007986 */ /* 0x0003e2000c10152c */
[C---:B----4-:R-:W-:Y:S01]  /*21750*/  F2FP.PACK_AB R114, R140.reuse, R139 ;  /* 0x0000008b8c72723e */ /* 0x050fe200000000ff */
[----:B------:R-:W-:Y:S01]  /*21760*/  FADD.FTZ R140, R140, R133 ;  /* 0x000000858c8c7221 */ /* 0x000fe20000010000 */
[----:B------:R-:W-:Y:S01]  /*21770*/  LOP3.LUT R62, R62, 0xffff, RZ, 0xc0, !PT ;  /* 0x0000ffff3e3e7812 */ /* 0x000fe200078ec0ff */
[----:B------:R4:W2:Y:S01]  /*21780*/  MUFU.EX2 R133, R83 ;  /* 0x0000005300857308 */ /* 0x0008a20000000800 */
[----:B-1----:R-:W-:Y:S02]  /*21790*/  FADD.FTZ R132, R135, R132 ;  /* 0x0000008487847221 */ /* 0x002fe40000010000 */
[----:B------:R-:W-:Y:S01]  /*217a0*/  FADD.FTZ R140, R193, R140 ;  /* 0x0000008cc18c7221 */ /* 0x000fe20000010000 */
[----:B------:R1:W4:Y:S01]  /*217b0*/  LDL.S16 R145, [R1+0x74] ;  /* 0x0000740001917983 */ /* 0x0003220000100600 */
[----:B------:R-:W-:Y:S03]  /*217c0*/  PRMT R84, R79, 0x5410, R71 ;  /* 0x000054104f547816 */ /* 0x000fe60000000047 */
[----:B------:R1:W4:Y:S02]  /*217d0*/  LDL.S16 R143, [R1+0x78] ;  /* 0x00007800018f7983 */ /* 0x0003240000100600 */
[----:B------:R-:W-:Y:S01]  /*217e0*/  MUFU.EX2 R72, R106 ;  /* 0x0000006a00487308 */ /* 0x000fe20000000800 */
[----:B------:R-:W-:Y:S01]  /*217f0*/  PRMT R73, R74, 0x7632, R73 ;  /* 0x000076324a497816 */ /* 0x000fe20000000049 */
[----:B---3--:R-:W-:Y:S05]  /*21800*/  @!P5 HADD2 R153, -R71.H0_H0, -RZ.H0_H0 ;  /* 0xa00000ff4799d230 */ /* 0x008fea0000000900 */
[----:B------:R-:W-:Y:S04]  /*21810*/  PRMT R141, R153, 0x7610, R141 ;  /* 0x00007610998d7816 */ /* 0x000fe8000000008d */
[----:B------:R-:W-:Y:S05]  /*21820*/  @!P5 PRMT R71, R141, 0x5410, RZ ;  /* 0x000054108d47d816 */ /* 0x000fea00000000ff */
[----:B------:R3:W-:Y:S01]  /*21830*/  STG.E.U16 [R110.64+0x60], R71 ;  /* 0x000060476e007986 */ /* 0x0007e2000c10152c */
[----:B--2---:R-:W-:Y:S05]  /*21840*/  @!P4 HADD2 R194, -R79.H0_H0, -RZ.H0_H0 ;  /* 0xa00000ff4fc2c230 */ /* 0x004fea0000000900 */
[----:B------:R-:W-:Y:S01]  /*21850*/  PRMT R152, R194, 0x7610, R152 ;  /* 0x00007610c2987816 */ /* 0x000fe20000000098 */
[----:B------:R-:W-:Y:S01]  /*21860*/  @!P4 STL.S16 [R1+0x90], R194 ;  /* 0x000090c20100c387 */ /* 0x000fe20000100600 */
[----:B------:R-:W-:Y:S02]  /*21870*/  @!P3 HADD2 R147, -R76.H0_H0, -RZ.H0_H0 ;  /* 0xa00000ff4c93b230 */ /* 0x000fe40000000900 */
[----:B------:R-:W-:Y:S01]  /*21880*/  @!P4 PRMT R79, R152, 0x5410, RZ ;  /* 0x00005410984fc816 */ /* 0x000fe200000000ff */
[----:B------:R-:W-:Y:S01]  /*21890*/  @!P5 STL.S16 [R1+0x8c], R153 ;  /* 0x00008c990100d387 */ /* 0x000fe20000100600 */
[----:B------:R-:W-:Y:S02]  /*218a0*/  ISETP.LE.U32.AND P4, PT, R62, UR30, PT ;  /* 0x0000001e3e007c0c */ /* 0x000fe4000bf83070 */
[----:B------:R-:W-:Y:S01]  /*218b0*/  SHF.R.U32.HI R62, RZ, 0x18, R150 ;  /* 0x00000018ff3e7819 */ /* 0x000fe20000011696 */
[----:B------:R1:W2:Y:S01]  /*218c0*/  LDL.S16 R141, [R1+0x6c] ;  /* 0x00006c00018d7983 */ /* 0x0002a20000100600 */
[----:B------:R-:W-:Y:S02]  /*218d0*/  PRMT R146, R147, 0x7610, R146 ;  /* 0x0000761093927816 */ /* 0x000fe40000000092 */
[----:B------:R-:W-:Y:S01]  /*218e0*/  ISETP.LE.U32.AND P5, PT, R62, UR30, PT ;  /* 0x0000001e3e007c0c */ /* 0x000fe2000bfa3070 */
[----:B------:R-:W-:Y:S01]  /*218f0*/  @!P3 STL.S16 [R1+0x7c], R147 ;  /* 0x00007c930100b387 */ /* 0x000fe20000100600 */
[----:B------:R-:W-:Y:S02]  /*21900*/  PRMT R62, R76, 0x7632, R62 ;  /* 0x000076324c3e7816 */ /* 0x000fe4000000003e */
[----:B---3--:R-:W-:Y:S01]  /*21910*/  PRMT R71, R60, 0x7632, R71 ;  /* 0x000076323c477816 */ /* 0x008fe20000000047 */
[----:B------:R-:W-:Y:S01]  /*21920*/  STG.E.U16 [R110.64+0x5e], R79 ;  /* 0x00005e4f6e007986 */ /* 0x000fe2000c10152c */
[----:B----4-:R-:W-:Y:S02]  /*21930*/  PRMT R83, R76, 0x5410, R62 ;  /* 0x000054104c537816 */ /* 0x010fe4000000003e */
[----:B------:R-:W-:Y:S02]  /*21940*/  @!P3 PRMT R76, R146, 0x5410, RZ ;  /* 0x00005410924cb816 */ /* 0x000fe400000000ff */
[----:B------:R-:W-:Y:S02]  /*21950*/  ISETP.LE.U32.AND P3, PT, R75, UR30, PT ;  /* 0x0000001e4b007c0c */ /* 0x000fe4000bf63070 */
[----:B------:R-:W-:Y:S01]  /*21960*/  LOP3.LUT R75, R154, 0xffff, RZ, 0xc0, !PT ;  /* 0x0000ffff9a4b7812 */ /* 0x000fe200078ec0ff */
[----:B------:R-:W-:Y:S01]  /*21970*/  @!P2 HADD2 R145, -R62.H0_H0, -RZ.H0_H0 ;  /* 0xa00000ff3e91a230 */ /* 0x000fe20000000900 */
[----:B------:R-:W-:Y:S02]  /*21980*/  STG.E.U16 [R108.64+0x60], R76 ;  /* 0x0000604c6c007986 */ /* 0x000fe4000c10152c */
[----:B------:R-:W-:Y:S02]  /*21990*/  SHF.R.U32.HI R75, RZ, 0x8, R75 ;  /* 0x00000008ff4b7819 */ /* 0x000fe4000001164b */
[----:B------:R-:W-:Y:S01]  /*219a0*/  PRMT R144, R145, 0x7610, R144 ;  /* 0x0000761091907816 */ /* 0x000fe20000000090 */
[----:B------:R3:W-:Y:S01]  /*219b0*/  @!P2 STL.S16 [R1+0x74], R145 ;  /* 0x000074910100a387 */ /* 0x0007e20000100600 */
[----:B------:R-:W-:Y:S01]  /*219c0*/  LOP3.LUT R75, R75, 0xffff, RZ, 0xc0, !PT ;  /* 0x0000ffff4b4b7812 */ /* 0x000fe200078ec0ff */
[----:B------:R-:W-:Y:S01]  /*219d0*/  @!P1 HADD2 R143, -R64.H0_H0, -RZ.H0_H0 ;  /* 0xa00000ff408f9230 */ /* 0x000fe20000000900 */
[----:B------:R-:W-:Y:S02]  /*219e0*/  @!P2 PRMT R62, R144, 0x5410, RZ ;  /* 0x00005410903ea816 */ /* 0x000fe400000000ff */
[----:B------:R-:W-:Y:S02]  /*219f0*/  ISETP.LE.U32.AND P2, PT, R75, UR30, PT ;  /* 0x0000001e4b007c0c */ /* 0x000fe4000bf43070 */
[C---:B------:R-:W-:Y:S01]  /*21a00*/  PRMT R75, R64.reuse, 0x7632, R75 ;  /* 0x00007632404b7816 */ /* 0x040fe2000000004b */
[----:B------:R4:W-:Y:S01]  /*21a10*/  @!P1 STL.S16 [R1+0x78], R143 ;  /* 0x0000788f01009387 */ /* 0x0009e20000100600 */
[----:B------:R-:W-:Y:S02]  /*21a20*/  PRMT R142, R143, 0x7610, R142 ;  /* 0x000076108f8e7816 */ /* 0x000fe4000000008e */
[----:B------:R-:W-:Y:S01]  /*21a30*/  PRMT R86, R64, 0x5410, R75 ;  /* 0x0000541040567816 */ /* 0x000fe2000000004b */
[----:B------:R1:W-:Y:S01]  /*21a40*/  STG.E.U16 [R108.64+0x62], R62 ;  /* 0x0000623e6c007986 */ /* 0x0003e2000c10152c */
[----:B------:R-:W-:Y:S02]  /*21a50*/  @!P1 PRMT R64, R142, 0x5410, RZ ;  /* 0x000054108e409816 */ /* 0x000fe400000000ff */
[----:B------:R-:W-:Y:S02]  /*21a60*/  ISETP.LE.U32.AND P1, PT, R55, UR30, PT ;  /* 0x0000001e37007c0c */ /* 0x000fe4000bf23070 */
[----:B------:R-:W-:Y:S01]  /*21a70*/  F2FP.PACK_AB R55, R137, R85 ;  /* 0x000000558937723e */ /* 0x000fe200000000ff */
[----:B------:R-:W-:Y:S01]  /*21a80*/  FADD.FTZ R85, R133, R132 ;  /* 0x0000008485557221 */ /* 0x000fe20000010000 */
[----:B------:R-:W-:Y:S01]  /*21a90*/  LOP3.LUT R144, R211, UR31, RZ, 0x3c, !PT ;  /* 0x0000001fd3907c12 */ /* 0x000fe2000f8e3cff */
[----:B------:R1:W1:Y:S01]  /*21aa0*/  MUFU.EX2 R132, R81 ;  /* 0x0000005100847308 */ /* 0x0002620000000800 */
[----:B------:R-:W-:Y:S01]  /*21ab0*/  FADD.FTZ R137, R137, R191 ;  /* 0x000000bf89897221 */ /* 0x000fe20000010000 */
[----:B------:R-:W-:Y:S01]  /*21ac0*/  STG.E.U16 [R172.64+0x70], R64 ;  /* 0x00007040ac007986 */ /* 0x000fe2000c10152c */
[----:B------:R-:W-:Y:S01]  /*21ad0*/  FADD.FTZ R85, R82, R85 ;  /* 0x0000005552557221 */ /* 0x000fe20000010000 */
[----:B------:R-:W-:Y:S01]  /*21ae0*/  UIADD3 UR31, UR32, 0x3, URZ ;  /* 0x00000003201f7890 */ /* 0x000fe2000fffe03f */
[----:B---3--:R-:W-:Y:S03]  /*21af0*/  IMAD.WIDE.U32 R144, R144, -0x326172a9, RZ ;  /* 0xcd9e8d5790907825 */ /* 0x008fe600078e00ff */
[----:B------:R-:W-:Y:S02]  /*21b00*/  ULOP3.LUT UR31, UR31, UR29, URZ, 0x3c, !UPT ;  /* 0x0000001d1f1f7292 */ /* 0x000fe4000f8e3c3f */
[----:B------:R-:W-:Y:S05]  /*21b10*/  LOP3.LUT R51, R145, UR20, R208, 0x96, !PT ;  /* 0x0000001491337c12 */ /* 0x000fea000f8e96d0 */
[----:B----4-:R-:W-:Y:S01]  /*21b20*/  IMAD.WIDE.U32 R142, R51, -0x2daee0ad, RZ ;  /* 0xd2511f53338e7825 */ /* 0x010fe200078e00ff */
[----:B------:R-:W-:Y:S02]  /*21b30*/  F2FP.PACK_AB R51, R121, R195 ;  /* 0x000000c37933723e */ /* 0x000fe400000000ff */
[----:B-1----:R-:W-:Y:S02]  /*21b40*/  PRMT R62, R70, 0x7632, R62 ;  /* 0x00007632463e7816 */ /* 0x002fe4000000003e */
[--C-:B------:R-:W-:Y:S01]  /*21b50*/  LOP3.LUT R81, R127, UR18, R144.reuse, 0x96, !PT ;  /* 0x000000127f517c12 */ /* 0x100fe2000f8e9690 */
[----:B------:R-:W-:Y:S01]  /*21b60*/  FADD.FTZ R137, R132, R137 ;  /* 0x0000008984897221 */ /* 0x000fe20000010000 */
[----:B------:R-:W-:Y:S01]  /*21b70*/  LOP3.LUT R144, R149, UR18, R144, 0x96, !PT ;  /* 0x0000001295907c12 */ /* 0x000fe2000f8e9690 */
[----:B--2---:R-:W-:Y:S05]  /*21b80*/  @!P4 HADD2 R141, -R75.H0_H0, -RZ.H0_H0 ;  /* 0xa00000ff4b8dc230 */ /* 0x004fea0000000900 */
[----:B------:R-:W-:Y:S01]  /*21b90*/  PRMT R139, R141, 0x7610, R139 ;  /* 0x000076108d8b7816 */ /* 0x000fe2000000008b */
[----:B------:R1:W-:Y:S03]  /*21ba0*/  @!P4 STL.S16 [R1+0x6c], R141 ;  /* 0x00006c8d0100c387 */ /* 0x0003e60000100600 */
[----:B------:R-:W-:Y:S01]  /*21bb0*/  @!P4 PRMT R75, R139, 0x5410, RZ ;  /* 0x000054108b4bc816 */ /* 0x000fe200000000ff */
[----:B------:R2:W3:Y:S01]  /*21bc0*/  LDL.S16 R197, [R1+0x88] ;  /* 0x0000880001c57983 */ /* 0x0004e20000100600 */
[----:B------:R-:W-:Y:S02]  /*21bd0*/  ISETP.LE.U32.AND P4, PT, R52, UR30, PT ;  /* 0x0000001e34007c0c */ /* 0x000fe4000bf83070 */
[----:B------:R-:W-:Y:S01]  /*21be0*/  F2FP.PACK_AB R52, R133, R135 ;  /* 0x000000878534723e */ /* 0x000fe200000000ff */
[----:B------:R2:W4:Y:S01]  /*21bf0*/  LDL.S16 R196, [R1+0x84] ;  /* 0x0000840001c47983 */ /* 0x0005220000100600 */
[----:B------:R-:W-:Y:S02]  /*21c00*/  FADD.FTZ R133, R195, R67 ;  /* 0x00000043c3857221 */ /* 0x000fe40000010000 */
[----:B------:R-:W-:Y:S01]  /*21c10*/  FADD.FTZ R67, R138, R140 ;  /* 0x0000008c8a437221 */ /* 0x000fe20000010000 */
[----:B------:R2:W2:Y:S01]  /*21c20*/  LDL.S16 R194, [R1+0x70] ;  /* 0x0000700001c27983 */ /* 0x0004a20000100600 */
[----:B------:R1:W1:Y:S01]  /*21c30*/  MUFU.EX2 R138, R80 ;  /* 0x00000050008a7308 */ /* 0x0002620000000800 */
[----:B------:R-:W-:Y:S02]  /*21c40*/  FADD.FTZ R133, R121, R133 ;  /* 0x0000008579857221 */ /* 0x000fe40000010000 */
[----:B------:R2:W2:Y:S04]  /*21c50*/  LDL.S16 R139, [R1+0x68] ;  /* 0x00006800018b7983 */ /* 0x0004a80000100600 */
[----:B------:R-:W-:Y:S01]  /*21c60*/  STG.E.U16 [R172.64+0x72], R75 ;  /* 0x0000724bac007986 */ /* 0x000fe2000c10152c */
[----:B-1----:R-:W-:Y:S01]  /*21c70*/  IMAD.WIDE.U32 R140, R81, -0x2daee0ad, RZ ;  /* 0xd2511f53518c7825 */ /* 0x002fe200078e00ff */
[----:B------:R-:W-:Y:S04]  /*21c80*/  LOP3.LUT R81, R143, UR17, R170, 0x96, !PT ;  /* 0x000000118f517c12 */ /* 0x000fe8000f8e96aa */
[----:B------:R-:W-:Y:S01]  /*21c90*/  LOP3.LUT R80, R141, UR15, R142, 0x96, !PT ;  /* 0x0000000f8d507c12 */ /* 0x000fe2000f8e968e */
[----:B------:R-:W-:Y:S02]  /*21ca0*/  IMAD.WIDE.U32 R142, R81, -0x326172a9, RZ ;  /* 0xcd9e8d57518e7825 */ /* 0x000fe400078e00ff */
[----:B------:R1:W-:Y:S02]  /*21cb0*/  MUFU.EX2 R81, R105 ;  /* 0x0000006900517308 */ /* 0x0003e40000000800 */
[----:B------:R-:W-:Y:S01]  /*21cc0*/  IMAD.WIDE.U32 R146, R80, -0x326172a9, RZ ;  /* 0xcd9e8d5750927825 */ /* 0x000fe200078e00ff */
[----:B------:R-:W-:Y:S05]  /*21cd0*/  LOP3.LUT R48, R143, UR16, R126, 0x96, !PT ;  /* 0x000000108f307c12 */ /* 0x000fea000f8e967e */
[----:B------:R-:W-:Y:S01]  /*21ce0*/  IMAD.WIDE.U32 R152, R48, -0x2daee0ad, RZ ;  /* 0xd2511f5330987825 */ /* 0x000fe200078e00ff */
[C---:B------:R-:W-:Y:S01]  /*21cf0*/  F2FP.PACK_AB R48, R138.reuse, R132 ;  /* 0x000000848a30723e */ /* 0x040fe200000000ff */
[----:B------:R1:W1:Y:S02]  /*21d00*/  MUFU.EX2 R80, R120 ;  /* 0x0000007800507308 */ /* 0x0002640000000800 */
[----:B------:R-:W-:Y:S01]  /*21d10*/  FADD.FTZ R132, R138, R137 ;  /* 0x000000898a847221 */ /* 0x000fe20000010000 */
[----:B------:R-:W-:Y:S03]  /*21d20*/  LOP3.LUT R140, R153, UR13, R140, 0x96, !PT ;  /* 0x0000000d998c7c12 */ /* 0x000fe6000f8e968c */
[----:B------:R-:W-:Y:S02]  /*21d30*/  FADD.FTZ R132, R128, R132 ;  /* 0x0000008480847221 */ /* 0x000fe40000010000 */
[----:B------:R-:W-:Y:S04]  /*21d40*/  IMAD.WIDE.U32 R140, R140, -0x326172a9, RZ ;  /* 0xcd9e8d578c8c7825 */ /* 0x000fe800078e00ff */
[----:B-1----:R-:W-:Y:S01]  /*21d50*/  FADD.FTZ R105, R190, R85 ;  /* 0x00000055be697221 */ /* 0x002fe20000010000 */
[----:B------:R-:W-:Y:S03]  /*21d60*/  PRMT R85, R56, 0x5410, R78 ;  /* 0x0000541038557816 */ /* 0x000fe6000000004e */
[----:B------:R-:W-:Y:S04]  /*21d70*/  FADD.FTZ R105, R130, R105 ;  /* 0x0000006982697221 */ /* 0x000fe80000010000 */
[----:B------:R-:W-:Y:S01]  /*21d80*/  FADD.FTZ R195, R131, R105 ;  /* 0x0000006983c37221 */ /* 0x000fe20000010000 */
[----:B------:R-:W-:Y:S01]  /*21d90*/  LOP3.LUT R120, R147, UR14, R142, 0x96, !PT ;  /* 0x0000000e93787c12 */ /* 0x000fe2000f8e968e */
[----:B------:R-:W-:Y:S04]  /*21da0*/  FADD.FTZ R82, R80, R67 ;  /* 0x0000004350527221 */ /* 0x000fe80000010000 */
[----:B------:R-:W-:Y:S05]  /*21db0*/  IMAD.WIDE.U32 R120, R120, -0x2daee0ad, RZ ;  /* 0xd2511f5378787825 */ /* 0x000fea00078e00ff */
[----:B------:R-:W-:Y:S02]  /*21dc0*/  LOP3.LUT R142, R121, UR11, R152, 0x96, !PT ;  /* 0x0000000b798e7c12 */ /* 0x000fe4000f8e9698 */
[----:B------:R-:W-:Y:S03]  /*21dd0*/  LOP3.LUT R121, R141, UR12, R146, 0x96, !PT ;  /* 0x0000000c8d797c12 */ /* 0x000fe6000f8e9692 */
[----:B------:R-:W-:Y:S05]  /*21de0*/  IMAD.WIDE.U32 R142, R142, -0x326172a9, RZ ;  /* 0xcd9e8d578e8e7825 */ /* 0x000fea00078e00ff */
[----:B------:R-:W-:Y:S02]  /*21df0*/  LOP3.LUT R135, R143, UR5, R140, 0x96, !PT ;  /* 0x000000058f877c12 */ /* 0x000fe4000f8e968c */
[----:B------:R-:W-:Y:S02]  /*21e00*/  LOP3.LUT R79, R142, 0xff, RZ, 0xc0, !PT ;  /* 0x000000ff8e4f7812 */ /* 0x000fe400078ec0ff */
[----:B------:R-:W-:Y:S01]  /*21e10*/  LOP3.LUT R41, R135, 0xff, RZ, 0xc0, !PT ;  /* 0x000000ff87297812 */ /* 0x000fe200078ec0ff */
[----:B---3--:R-:W-:Y:S02]  /*21e20*/  @!P6 HADD2 R197, -R56.H0_H0, -RZ.H0_H0 ;  /* 0xa00000ff38c5e230 */ /* 0x008fe40000000900 */
[----:B----4-:R-:W-:Y:S03]  /*21e30*/  @!P5 HADD2 R196, -R78.H0_H0, -RZ.H0_H0 ;  /* 0xa00000ff4ec4d230 */ /* 0x010fe60000000900 */
[----:B------:R-:W-:Y:S01]  /*21e40*/  PRMT R152, R197, 0x7610, R152 ;  /* 0x00007610c5987816 */ /* 0x000fe20000000098 */
[----:B------:R-:W-:Y:S01]  /*21e50*/  @!P6 STL.S16 [R1+0x88], R197 ;  /* 0x000088c50100e387 */ /* 0x000fe20000100600 */
[----:B--2---:R-:W-:Y:S02]  /*21e60*/  @!P3 HADD2 R194, -R77.H0_H0, -RZ.H0_H0 ;  /* 0xa00000ff4dc2b230 */ /* 0x004fe40000000900 */
[----:B------:R-:W-:Y:S01]  /*21e70*/  @!P6 PRMT R56, R152, 0x5410, RZ ;  /* 0x000054109838e816 */ /* 0x000fe200000000ff */
[----:B------:R-:W-:Y:S01]  /*21e80*/  @!P5 STL.S16 [R1+0x84], R196 ;  /* 0x000084c40100d387 */ /* 0x000fe20000100600 */
[----:B------:R-:W-:Y:S02]  /*21e90*/  ISETP.LE.U32.AND P6, PT, R41, UR30, PT ;  /* 0x0000001e29007c0c */ /* 0x000fe4000bfc3070 */
[----:B------:R-:W-:Y:S01]  /*21ea0*/  LOP3.LUT R41, R135, 0xffff, RZ, 0xc0, !PT ;  /* 0x0000ffff87297812 */ /* 0x000fe200078ec0ff */
[----:B------:R1:W-:Y:S01]  /*21eb0*/  @!P3 STL.S16 [R1+0x70], R194 ;  /* 0x000070c20100b387 */ /* 0x0003e20000100600 */
[----:B------:R-:W-:Y:S02]  /*21ec0*/  PRMT R147, R196, 0x7610, R147 ;  /* 0x00007610c4937816 */ /* 0x000fe40000000093 */
[----:B------:R-:W-:Y:S01]  /*21ed0*/  SHF.R.U32.HI R67, RZ, 0x8, R41 ;  /* 0x00000008ff437819 */ /* 0x000fe20000011629 */
[----:B------:R2:W3:Y:S01]  /*21ee0*/  LDL.S16 R193, [R1+0x80] ;  /* 0x0000800001c17983 */ /* 0x0004e20000100600 */
[----:B------:R-:W-:Y:S02]  /*21ef0*/  @!P5 PRMT R78, R147, 0x5410, RZ ;  /* 0x00005410934ed816 */ /* 0x000fe400000000ff */
[----:B------:R-:W-:Y:S01]  /*21f00*/  LOP3.LUT R67, R67, 0xffff, RZ, 0xc0, !PT ;  /* 0x0000ffff43437812 */ /* 0x000fe200078ec0ff */
[----:B------:R4:W-:Y:S01]  /*21f10*/  STG.E.U16 [R112.64+0x70], R56 ;  /* 0x0000703870007986 */ /* 0x0009e2000c10152c */
[C---:B------:R-:W-:Y:S01]  /*21f20*/  F2FP.PACK_AB R41, R81.reuse, R80 ;  /* 0x000000505129723e */ /* 0x040fe200000000ff */
[----:B------:R-:W-:Y:S01]  /*21f30*/  FADD.FTZ R81, R81, R82 ;  /* 0x0000005251517221 */ /* 0x000fe20000010000 */
[----:B------:R-:W-:Y:S01]  /*21f40*/  ISETP.LE.U32.AND P5, PT, R67, UR30, PT ;  /* 0x0000001e43007c0c */ /* 0x000fe2000bfa3070 */
[----:B------:R2:W-:Y:S01]  /*21f50*/  STG.E.U16 [R112.64+0x72], R78 ;  /* 0x0000724e70007986 */ /* 0x0005e2000c10152c */
[----:B------:R-:W-:Y:S01]  /*21f60*/  PRMT R67, R77, 0x7632, R67 ;  /* 0x000076324d437816 */ /* 0x000fe20000000043 */
[----:B------:R-:W-:Y:S01]  /*21f70*/  FADD.FTZ R80, R43, R133 ;  /* 0x000000852b507221 */ /* 0x000fe20000010000 */
[----:B------:R-:W-:Y:S02]  /*21f80*/  PRMT R138, R194, 0x7610, R138 ;  /* 0x00007610c28a7816 */ /* 0x000fe4000000008a */
[----:B------:R-:W-:Y:S01]  /*21f90*/  SHF.R.U32.HI R133, RZ, 0x18, R135 ;  /* 0x00000018ff857819 */ /* 0x000fe20000011687 */
[----:B------:R-:W-:Y:S01]  /*21fa0*/  @!P2 HADD2 R139, -R67.H0_H0, -RZ.H0_H0 ;  /* 0xa00000ff438ba230 */ /* 0x000fe20000000900 */
[----:B------:R-:W-:Y:S01]  /*21fb0*/  PRMT R82, R77, 0x5410, R67 ;  /* 0x000054104d527816 */ /* 0x000fe20000000043 */
[----:B------:R-:W-:Y:S01]  /*21fc0*/  FADD.FTZ R80, R123, R80 ;  /* 0x000000507b507221 */ /* 0x000fe20000010000 */
[----:B------:R-:W-:Y:S02]  /*21fd0*/  @!P3 PRMT R77, R138, 0x5410, RZ ;  /* 0x000054108a4db816 */ /* 0x000fe400000000ff */
[----:B------:R-:W-:Y:S01]  /*21fe0*/  ISETP.LE.U32.AND P3, PT, R133, UR30, PT ;  /* 0x0000001e85007c0c */ /* 0x000fe2000bf63070 */
[----:B------:R2:W-:Y:S01]  /*21ff0*/  @!P2 STL.S16 [R1+0x68], R139 ;  /* 0x0000688b0100a387 */ /* 0x0005e20000100600 */
[----:B------:R-:W-:Y:S02]  /*22000*/  SHF.R.U32.HI R133, RZ, 0x10, R135 ;  /* 0x00000010ff857819 */ /* 0x000fe40000011687 */
[----:B------:R-:W-:Y:S01]  /*22010*/  PRMT R146, R139, 0x7610, R146 ;  /* 0x000076108b927816 */ /* 0x000fe20000000092 */
[----:B-1----:R1:W3:Y:S01]  /*22020*/  LDL.S16 R194, [R1+0x60] ;  /* 0x0000600001c27983 */ /* 0x0022e20000100600 */
[----:B------:R-:W-:Y:S02]  /*22030*/  LOP3.LUT R133, R133, 0xff, RZ, 0xc0, !PT ;  /* 0x000000ff85857812 */ /* 0x000fe400078ec0ff */
[----:B------:R-:W-:Y:S01]  /*22040*/  @!P2 PRMT R67, R146, 0x5410, RZ ;  /* 0x000054109243a816 */ /* 0x000fe200000000ff */
[----:B------:R1:W3:Y:S01]  /*22050*/  LDL.S16 R191, [R1+0x64] ;  /* 0x0000640001bf7983 */ /* 0x0002e20000100600 */
[----:B------:R-:W-:Y:S01]  /*22060*/  ISETP.LE.U32.AND P2, PT, R133, UR30, PT ;  /* 0x0000001e85007c0c */ /* 0x000fe2000bf43070 */
[----:B------:R-:W-:Y:S01]  /*22070*/  IMAD.WIDE.U32 R146, R144, -0x2daee0ad, RZ ;  /* 0xd2511f5390927825 */ /* 0x000fe200078e00ff */
[----:B------:R-:W-:Y:S01]  /*22080*/  F2FP.PACK_AB R43, R123, R43 ;  /* 0x0000002b7b2b723e */ /* 0x000fe200000000ff */
[----:B------:R1:W-:Y:S01]  /*22090*/  STG.E.U16 [R110.64+0x70], R67 ;  /* 0x000070436e007986 */ /* 0x0003e2000c10152c */
[----:B------:R-:W-:Y:S01]  /*220a0*/  LOP3.LUT R123, R145, UR20, R162, 0x96, !PT ;  /* 0x00000014917b7c12 */ /* 0x000fe2000f8e96a2 */
[----:B------:R-:W1:Y:S01]  /*220b0*/  MUFU.EX2 R133, R124 ;  /* 0x0000007c00857308 */ /* 0x000e620000000800 */
[C---:B----4-:R-:W-:Y:S01]  /*220c0*/  PRMT R56, R68.reuse, 0x7632, R56 ;  /* 0x0000763244387816 */ /* 0x050fe20000000038 */
[----:B------:R4:W-:Y:S03]  /*220d0*/  STG.E.U16 [R110.64+0x6e], R77 ;  /* 0x00006e4d6e007986 */ /* 0x0009e6000c10152c */
[----:B--2---:R-:W-:Y:S05]  /*220e0*/  PRMT R78, R68, 0x5410, R56 ;  /* 0x00005410444e7816 */ /* 0x004fea0000000038 */
[----:B------:R2:W2:Y:S01]  /*220f0*/  MUFU.EX2 R124, R122 ;  /* 0x0000007a007c7308 */ /* 0x0004a20000000800 */
[----:B------:R-:W-:Y:S05]  /*22100*/  IMAD.WIDE.U32 R138, R123, -0x2daee0ad, RZ ;  /* 0xd2511f537b8a7825 */ /* 0x000fea00078e00ff */
[----:B------:R-:W-:Y:S02]  /*22110*/  LOP3.LUT R123, R139, UR17, R160, 0x96, !PT ;  /* 0x000000118b7b7c12 */ /* 0x000fe4000f8e96a0 */
[----:B------:R-:W-:Y:S03]  /*22120*/  LOP3.LUT R42, R147, UR15, R138, 0x96, !PT ;  /* 0x0000000f932a7c12 */ /* 0x000fe6000f8e968a */
[----:B------:R-:W-:Y:S01]  /*22130*/  IMAD.WIDE.U32 R144, R123, -0x326172a9, RZ ;  /* 0xcd9e8d577b907825 */ /* 0x000fe200078e00ff */
[----:B-1----:R-:W-:Y:S03]  /*22140*/  F2FP.PACK_AB R106, R125, R133 ;  /* 0x000000857d6a723e */ /* 0x002fe600000000ff */
[----:B------:R-:W-:Y:S01]  /*22150*/  IMAD.WIDE.U32 R138, R42, -0x326172a9, RZ ;  /* 0xcd9e8d572a8a7825 */ /* 0x000fe200078e00ff */
[----:B------:R-:W-:Y:S02]  /*22160*/  LOP3.LUT R40, R145, UR16, R148, 0x96, !PT ;  /* 0x0000001091287c12 */ /* 0x000fe4000f8e9694 */
[----:B------:R-:W-:Y:S01]  /*22170*/  F2FP.PACK_AB R42, R129, R128 ;  /* 0x00000080812a723e */ /* 0x000fe200000000ff */
[----:B------:R-:W-:Y:S01]  /*22180*/  FADD.FTZ R81, R133, R81 ;  /* 0x0000005185517221 */ /* 0x000fe20000010000 */
[----:B------:R-:W-:Y:S01]  /*22190*/  LOP3.LUT R123, R139, UR14, R144, 0x96, !PT ;  /* 0x0000000e8b7b7c12 */ /* 0x000fe2000f8e9690 */
[----:B------:R-:W-:Y:S01]  /*221a0*/  IMAD.WIDE.U32 R152, R40, -0x2daee0ad, RZ ;  /* 0xd2511f5328987825 */ /* 0x000fe200078e00ff */
[----:B------:R-:W-:Y:S02]  /*221b0*/  F2FP.PACK_AB R40, R131, R130 ;  /* 0x000000828328723e */ /* 0x000fe400000000ff */
[C---:B------:R-:W-:Y:S01]  /*221c0*/  PRMT R67, R58.reuse, 0x7632, R67 ;  /* 0x000076323a437816 */ /* 0x040fe20000000043 */
[----:B--2---:R-:W-:Y:S01]  /*221d0*/  IMAD.WIDE.U32 R122, R123, -0x2daee0ad, RZ ;  /* 0xd2511f537b7a7825 */ /* 0x004fe200078e00ff */
[----:B------:R-:W-:Y:S02]  /*221e0*/  LOP3.LUT R146, R153, UR13, R146, 0x96, !PT ;  /* 0x0000000d99927c12 */ /* 0x000fe4000f8e9692 */
[----:B----4-:R-:W-:Y:S01]  /*221f0*/  PRMT R77, R58, 0x5410, R67 ;  /* 0x000054103a4d7816 */ /* 0x010fe20000000043 */
[----:B------:R-:W-:Y:S01]  /*22200*/  FADD.FTZ R125, R125, R81 ;  /* 0x000000517d7d7221 */ /* 0x000fe20000010000 */
[----:B------:R-:W-:Y:S01]  /*22210*/  LOP3.LUT R144, R123, UR11, R152, 0x96, !PT ;  /* 0x0000000b7b907c12 */ /* 0x000fe2000f8e9698 */
[----:B------:R-:W-:Y:S01]  /*22220*/  FADD.FTZ R123, R129, R132 ;  /* 0x00000084817b7221 */ /* 0x000fe20000010000 */
[----:B------:R-:W-:Y:S01]  /*22230*/  PRMT R81, R74, 0x5410, R73 ;  /* 0x000054104a517816 */ /* 0x000fe20000000049 */
[----:B------:R-:W-:Y:S04]  /*22240*/  IMAD.WIDE.U32 R146, R146, -0x326172a9, RZ ;  /* 0xcd9e8d5792927825 */ /* 0x000fe800078e00ff */
[----:B------:R-:W-:Y:S01]  /*22250*/  IMAD.WIDE.U32 R144, R144, -0x326172a9, RZ ;  /* 0xcd9e8d5790907825 */ /* 0x000fe200078e00ff */
[----:B------:R-:W-:Y:S01]  /*22260*/  LOP3.LUT R138, R147, UR12, R138, 0x96, !PT ;  /* 0x0000000c938a7c12 */ /* 0x000fe2000f8e968a */
[----:B---3--:R-:W-:Y:S05]  /*22270*/  @!P1 HADD2 R193, -R74.H0_H0, -RZ.H0_H0 ;  /* 0xa00000ff4ac19230 */ /* 0x008fea0000000900 */
[----:B------:R-:W-:Y:S01]  /*22280*/  PRMT R192, R193, 0x7610, R192 ;  /* 0x00007610c1c07816 */ /* 0x000fe200000000c0 */
[----:B------:R1:W-:Y:S03]  /*22290*/  @!P1 STL.S16 [R1+0x80], R193 ;  /* 0x000080c101009387 */ /* 0x0003e60000100600 */
[----:B------:R-:W-:Y:S05]  /*222a0*/  @!P1 PRMT R74, R192, 0x5410, RZ ;  /* 0x00005410c04a9816 */ /* 0x000fea00000000ff */
[----:B------:R-:W-:Y:S01]  /*222b0*/  STG.E.U16 [R108.64+0x70], R74 ;  /* 0x0000704a6c007986 */ /* 0x000fe2000c10152c */
[----:B------:R-:W-:Y:S02]  /*222c0*/  @!P4 HADD2 R194, -R73.H0_H0, -RZ.H0_H0 ;  /* 0xa00000ff49c2c230 */ /* 0x000fe40000000900 */
[----:B------:R-:W-:Y:S01]  /*222d0*/  @!P6 HADD2 R191, -R66.H0_H0, -RZ.H0_H0 ;  /* 0xa00000ff42bfe230 */ /* 0x000fe20000000900 */
[----:B-1----:R1:W2:Y:S04]  /*222e0*/  LDL.S16 R193, [R1+0x5c] ;  /* 0x00005c0001c17983 */ /* 0x0022a80000100600 */
[----:B------:R-:W-:Y:S01]  /*222f0*/  PRMT R190, R191, 0x7610, R190 ;  /* 0x00007610bfbe7816 */ /* 0x000fe200000000be */
[----:B------:R3:W-:Y:S04]  /*22300*/  STL [R1+0x1d8], R123 ;  /* 0x0001d87b01007387 */ /* 0x0007e80000100800 */
[----:B------:R-:W-:Y:S04]  /*22310*/  STL [R1+0x1d4], R195 ;  /* 0x0001d4c301007387 */ /* 0x000fe80000100800 */
[----:B------:R4:W-:Y:S04]  /*22320*/  STL [R1+0x1d0], R125 ;  /* 0x0001d07d01007387 */ /* 0x0009e80000100800 */
[----:B------:R1:W2:Y:S04]  /*22330*/  LDL.S16 R192, [R1+0x58] ;  /* 0x0000580001c07983 */ /* 0x0002a80000100600 */
[----:B------:R1:W2:Y:S01]  /*22340*/  LDL.S16 R133, [R1+0x54] ;  /* 0x0000540001857983 */ /* 0x0002a20000100600 */
[----:B---3--:R-:W-:Y:S04]  /*22350*/  LOP3.LUT R123, R145, UR5, R146, 0x96, !PT ;  /* 0x00000005917b7c12 */ /* 0x008fe8000f8e9692 */
[----:B------:R-:W-:Y:S04]  /*22360*/  LOP3.LUT R105, R123, 0xff, RZ, 0xc0, !PT ;  /* 0x000000ff7b697812 */ /* 0x000fe800078ec0ff */
[----:B------:R-:W-:Y:S01]  /*22370*/  ISETP.LE.U32.AND P1, PT, R105, UR30, PT ;  /* 0x0000001e69007c0c */ /* 0x000fe2000bf23070 */
[----:B----4-:R-:W-:Y:S01]  /*22380*/  FADD.FTZ R125, R124, R80 ;  /* 0x000000507c7d7221 */ /* 0x010fe20000010000 */
[----:B------:R-:W-:Y:S02]  /*22390*/  LOP3.LUT R80, R123, 0xffff, RZ, 0xc0, !PT ;  /* 0x0000ffff7b507812 */ /* 0x000fe400078ec0ff */
[C---:B------:R-:W-:Y:S01]  /*223a0*/  F2FP.PACK_AB R105, R72.reuse, R124 ;  /* 0x0000007c4869723e */ /* 0x040fe200000000ff */
[----:B------:R-:W-:Y:S01]  /*223b0*/  FADD.FTZ R195, R72, R125 ;  /* 0x0000007d48c37221 */ /* 0x000fe20000010000 */
[----:B------:R-:W-:Y:S02]  /*223c0*/  SHF.R.U32.HI R80, RZ, 0x8, R80 ;  /* 0x00000008ff507819 */ /* 0x000fe40000011650 */
[----:B------:R-:W-:Y:S02]  /*223d0*/  PRMT R72, R66, 0x7632, R72 ;  /* 0x0000763242487816 */ /* 0x000fe40000000048 */
[----:B------:R-:W-:Y:S01]  /*223e0*/  PRMT R124, R194, 0x7610, R124 ;  /* 0x00007610c27c7816 */ /* 0x000fe2000000007c */
[----:B------:R-:W-:Y:S01]  /*223f0*/  STL [R1+0x198], R195 ;  /* 0x000198c301007387 */ /* 0x000fe20000100800 */
[----:B------:R-:W-:Y:S02]  /*22400*/  LOP3.LUT R80, R80, 0xffff, RZ, 0xc0, !PT ;  /* 0x0000ffff50507812 */ /* 0x000fe400078ec0ff */
[----:B------:R-:W-:Y:S01]  /*22410*/  @!P4 PRMT R73, R124, 0x5410, RZ ;  /* 0x000054107c49c816 */ /* 0x000fe200000000ff */
[----:B------:R-:W-:Y:S01]  /*22420*/  @!P4 STL.S16 [R1+0x60], R194 ;  /* 0x000060c20100c387 */ /* 0x000fe20000100600 */
[----:B------:R-:W-:Y:S02]  /*22430*/  ISETP.LE.U32.AND P4, PT, R80, UR30, PT ;  /* 0x0000001e50007c0c */ /* 0x000fe4000bf83070 */
[----:B------:R-:W-:Y:S01]  /*22440*/  PRMT R80, R66, 0x5410, R72 ;  /* 0x0000541042507816 */ /* 0x000fe20000000048 */
[----:B------:R3:W-:Y:S01]  /*22450*/  @!P6 STL.S16 [R1+0x64], R191 ;  /* 0x000064bf0100e387 */ /* 0x0007e20000100600 */
[----:B------:R-:W-:Y:S02]  /*22460*/  @!P6 PRMT R66, R190, 0x5410, RZ ;  /* 0x00005410be42e816 */ /* 0x000fe400000000ff */
[--C-:B------:R-:W-:Y:S01]  /*22470*/  SHF.R.U32.HI R124, RZ, 0x18, R123.reuse ;  /* 0x00000018ff7c7819 */ /* 0x100fe2000001167b */
[----:B------:R1:W4:Y:S01]  /*22480*/  LDL.S16 R190, [R1+0x4c] ;  /* 0x00004c0001be7983 */ /* 0x0003220000100600 */
[----:B------:R-:W-:Y:S02]  /*22490*/  SHF.R.U32.HI R123, RZ, 0x10, R123 ;  /* 0x00000010ff7b7819 */ /* 0x000fe4000001167b */
[----:B------:R-:W-:Y:S01]  /*224a0*/  ISETP.LE.U32.AND P6, PT, R124, UR30, PT ;  /* 0x0000001e7c007c0c */ /* 0x000fe2000bfc3070 */
[----:B------:R-:W-:Y:S01]  /*224b0*/  STG.E.U16 [R108.64+0x72], R73 ;  /* 0x000072496c007986 */ /* 0x000fe2000c10152c */
[----:B------:R-:W-:Y:S03]  /*224c0*/  LOP3.LUT R76, R123, 0xff, RZ, 0xc0, !PT ;  /* 0x000000ff7b4c7812 */ /* 0x000fe600078ec0ff */
[----:B------:R1:W-:Y:S04]  /*224d0*/  STG.E.U16 [R172.64+0x80], R66 ;  /* 0x00008042ac007986 */ /* 0x0003e8000c10152c */
[----:B---3--:R3:W3:Y:S01]  /*224e0*/  LDL.S16 R191, [R1+0x50] ;  /* 0x0000500001bf7983 */ /* 0x0086e20000100600 */
[----:B-1----:R-:W-:Y:S01]  /*224f0*/  PRMT R66, R53, 0x7632, R66 ;  /* 0x0000763235427816 */ /* 0x002fe20000000042 */
[----:B--2---:R-:W-:Y:S05]  /*22500*/  @!P5 HADD2 R193, -R72.H0_H0, -RZ.H0_H0 ;  /* 0xa00000ff48c1d230 */ /* 0x004fea0000000900 */
[----:B------:R-:W-:Y:S01]  /*22510*/  PRMT R165, R193, 0x7610, R165 ;  /* 0x00007610c1a57816 */ /* 0x000fe200000000a5 */
[----:B------:R-:W-:Y:S03]  /*22520*/  @!P5 STL.S16 [R1+0x5c], R193 ;  /* 0x00005cc10100d387 */ /* 0x000fe60000100600 */
[----:B------:R-:W-:Y:S02]  /*22530*/  @!P5 PRMT R72, R165, 0x5410, RZ ;  /* 0x00005410a548d816 */ /* 0x000fe400000000ff */
[----:B------:R-:W-:Y:S01]  /*22540*/  ISETP.LE.U32.AND P5, PT, R79, UR30, PT ;  /* 0x0000001e4f007c0c */ /* 0x000fe2000bfa3070 */
[----:B------:R1:W2:Y:S01]  /*22550*/  LDL.S16 R165, [R1+0x48] ;  /* 0x0000480001a57983 */ /* 0x0002a20000100600 */
[----:B------:R-:W-:Y:S01]  /*22560*/  LOP3.LUT R79, R142, 0xffff, RZ, 0xc0, !PT ;  /* 0x0000ffff8e4f7812 */ /* 0x000fe200078ec0ff */
[----:B------:R-:W-:Y:S03]  /*22570*/  @!P2 HADD2 R192, -R60.H0_H0, -RZ.H0_H0 ;  /* 0xa00000ff3cc0a230 */ /* 0x000fe60000000900 */
[----:B------:R-:W-:Y:S01]  /*22580*/  SHF.R.U32.HI R123, RZ, 0x8, R79 ;  /* 0x00000008ff7b7819 */ /* 0x000fe2000001164f */
[----:B------:R-:W-:Y:S01]  /*22590*/  STG.E.U16 [R172.64+0x82], R72 ;  /* 0x00008248ac007986 */ /* 0x000fe2000c10152c */
[----:B------:R-:W-:Y:S01]  /*225a0*/  PRMT R79, R60, 0x5410, R71 ;  /* 0x000054103c4f7816 */ /* 0x000fe20000000047 */
[----:B------:R-:W-:Y:S01]  /*225b0*/  @!P3 HADD2 R133, -R71.H0_H0, -RZ.H0_H0 ;  /* 0xa00000ff4785b230 */ /* 0x000fe20000000900 */
[----:B------:R-:W-:Y:S01]  /*225c0*/  PRMT R130, R192, 0x7610, R130 ;  /* 0x00007610c0827816 */ /* 0x000fe20000000082 */
[----:B------:R-:W-:Y:S03]  /*225d0*/  @!P2 STL.S16 [R1+0x58], R192 ;  /* 0x000058c00100a387 */ /* 0x000fe60000100600 */
[----:B------:R-:W-:Y:S01]  /*225e0*/  @!P2 PRMT R60, R130, 0x5410, RZ ;  /* 0x00005410823ca816 */ /* 0x000fe200000000ff */
[----:B------:R1:W-:Y:S01]  /*225f0*/  @!P3 STL.S16 [R1+0x54], R133 ;  /* 0x000054850100b387 */ /* 0x0003e20000100600 */
[----:B------:R-:W-:Y:S02]  /*22600*/  PRMT R132, R133, 0x7610, R132 ;  /* 0x0000761085847816 */ /* 0x000fe40000000084 */
[----:B------:R-:W-:Y:S01]  /*22610*/  ISETP.LE.U32.AND P2, PT, R76, UR30, PT ;  /* 0x0000001e4c007c0c */ /* 0x000fe2000bf43070 */
[----:B------:R2:W2:Y:S01]  /*22620*/  LDL.S16 R130, [R1+0x3c] ;  /* 0x00003c0001827983 */ /* 0x0004a20000100600 */
[----:B------:R-:W-:Y:S02]  /*22630*/  LOP3.LUT R76, R123, 0xffff, RZ, 0xc0, !PT ;  /* 0x0000ffff7b4c7812 */ /* 0x000fe400078ec0ff */
[----:B------:R-:W-:Y:S01]  /*22640*/  @!P3 PRMT R71, R132, 0x5410, RZ ;  /* 0x000054108447b816 */ /* 0x000fe200000000ff */
[----:B------:R-:W-:Y:S01]  /*22650*/  STG.E.U16 [R112.64+0x80], R60 ;  /* 0x0000803c70007986 */ /* 0x000fe2000c10152c */
[----:B------:R-:W-:Y:S02]  /*22660*/  ISETP.LE.U32.AND P3, PT, R76, UR30, PT ;  /* 0x0000001e4c007c0c */ /* 0x000fe4000bf63070 */
[----:B------:R-:W-:Y:S01]  /*22670*/  SHF.R.U32.HI R76, RZ, 0x10, R142 ;  /* 0x00000010ff4c7819 */ /* 0x000fe2000001168e */
[----:B------:R2:W2:Y:S03]  /*22680*/  LDL.S16 R132, [R1+0x2c] ;  /* 0x00002c0001847983 */ /* 0x0004a60000100600 */
[----:B------:R-:W-:Y:S01]  /*22690*/  LOP3.LUT R64, R76, 0xff, RZ, 0xc0, !PT ;  /* 0x000000ff4c407812 */ /* 0x000fe200078ec0ff */
[----:B------:R-:W-:Y:S01]  /*226a0*/  STG.E.U16 [R112.64+0x82], R71 ;  /* 0x0000824770007986 */ /* 0x000fe2000c10152c */
[----:B------:R-:W-:Y:S03]  /*226b0*/  PRMT R76, R70, 0x5410, R62 ;  /* 0x00005410464c7816 */ /* 0x000fe6000000003e */
[----:B-1----:R1:W2:Y:S01]  /*226c0*/  LDL.S16 R133, [R1+0x30] ;  /* 0x0000300001857983 */ /* 0x0022a20000100600 */
[----:B----4-:R-:W-:Y:S05]  /*226d0*/  @!P4 HADD2 R190, -R62.H0_H0, -RZ.H0_H0 ;  /* 0xa00000ff3ebec230 */ /* 0x010fea0000000900 */
[----:B------:R-:W-:Y:S04]  /*226e0*/  PRMT R152, R190, 0x7610, R152 ;  /* 0x00007610be987816 */ /* 0x000fe80000000098 */
[----:B------:R-:W-:Y:S05]  /*226f0*/  @!P4 PRMT R62, R152, 0x5410, RZ ;  /* 0x00005410983ec816 */ /* 0x000fea00000000ff */
[----:B------:R4:W-:Y:S01]  /*22700*/  STG.E.U16 [R110.64+0x80], R62 ;  /* 0x0000803e6e007986 */ /* 0x0009e2000c10152c */
[----:B---3--:R-:W-:Y:S05]  /*22710*/  @!P1 HADD2 R191, -R70.H0_H0, -RZ.H0_H0 ;  /* 0xa00000ff46bf9230 */ /* 0x008fea0000000900 */
[----:B------:R-:W-:Y:S01]  /*22720*/  PRMT R123, R191, 0x7610, R123 ;  /* 0x00007610bf7b7816 */ /* 0x000fe2000000007b */
[----:B------:R-:W-:Y:S03]  /*22730*/  @!P1 STL.S16 [R1+0x50], R191 ;  /* 0x000050bf01009387 */ /* 0x000fe60000100600 */
[----:B------:R-:W-:Y:S01]  /*22740*/  @!P1 PRMT R70, R123, 0x5410, RZ ;  /* 0x000054107b469816 */ /* 0x000fe200000000ff */
[----:B------:R3:W-:Y:S01]  /*22750*/  @!P4 STL.S16 [R1+0x4c], R190 ;  /* 0x00004cbe0100c387 */ /* 0x0007e20000100600 */
[----:B------:R-:W-:Y:S02]  /*22760*/  ISETP.LE.U32.AND P1, PT, R64, UR30, PT ;  /* 0x0000001e40007c0c */ /* 0x000fe4000bf23070 */
[C---:B------:R-:W-:Y:S01]  /*22770*/  PRMT R64, R69.reuse, 0x7632, R64 ;  /* 0x0000763245407816 */ /* 0x040fe20000000040 */
[----:B------:R-:W-:Y:S01]  /*22780*/  STG.E.U16 [R110.64+0x7e], R70 ;  /* 0x00007e466e007986 */ /* 0x000fe2000c10152c */
[----:B------:R-:W-:Y:S02]  /*22790*/  SHF.R.U32.HI R123, RZ, 0x18, R142 ;  /* 0x00000018ff7b7819 */ /* 0x000fe4000001168e */
[----:B------:R-:W-:Y:S02]  /*227a0*/  PRMT R75, R69, 0x5410, R64 ;  /* 0x00005410454b7816 */ /* 0x000fe40000000040 */
[----:B------:R-:W-:Y:S02]  /*227b0*/  ISETP.LE.U32.AND P4, PT, R123, UR30, PT ;  /* 0x0000001e7b007c0c */ /* 0x000fe4000bf83070 */
[C---:B------:R-:W-:Y:S02]  /*227c0*/  LOP3.LUT R123, R144.reuse, 0xff, RZ, 0xc0, !PT ;  /* 0x000000ff907b7812 */ /* 0x040fe400078ec0ff */
[----:B----4-:R-:W-:Y:S01]  /*227d0*/  PRMT R62, R63, 0x7632, R62 ;  /* 0x000076323f3e7816 */ /* 0x010fe2000000003e */
[----:B---3--:R-:W3:Y:S01]  /*227e0*/  LDC.U8 R190, c[0x0][0x2d8] ;  /* 0x0000b600ffbe7b82 */ /* 0x008ee20000000000 */
[----:B--2---:R-:W-:Y:S05]  /*227f0*/  @!P2 HADD2 R165, -R69.H0_H0, -RZ.H0_H0 ;  /* 0xa00000ff45a5a230 */ /* 0x004fea0000000900 */
[----:B------:R-:W-:Y:S01]  /*22800*/  PRMT R153, R165, 0x7610, R153 ;  /* 0x00007610a5997816 */ /* 0x000fe20000000099 */
[----:B------:R2:W-:Y:S03]  /*22810*/  @!P2 STL.S16 [R1+0x48], R165 ;  /* 0x000048a50100a387 */ /* 0x0005e60000100600 */
[----:B------:R-:W-:Y:S01]  /*22820*/  @!P2 PRMT R69, R153, 0x5410, RZ ;  /* 0x000054109945a816 */ /* 0x000fe200000000ff */
[----:B------:R1:W4:Y:S01]  /*22830*/  LDL.S16 R152, [R1+0x28] ;  /* 0x0000280001987983 */ /* 0x0003220000100600 */
[----:B------:R-:W-:Y:S02]  /*22840*/  ISETP.LE.U32.AND P2, PT, R123, UR30, PT ;  /* 0x0000001e7b007c0c */ /* 0x000fe4000bf43070 */
[----:B------:R-:W-:Y:S01]  /*22850*/  LOP3.LUT R123, R144, 0xffff, RZ, 0xc0, !PT ;  /* 0x0000ffff907b7812 */ /* 0x000fe200078ec0ff */
[----:B------:R-:W-:Y:S03]  /*22860*/  STG.E.U16 [R108.64+0x80], R69 ;  /* 0x000080456c007986 */ /* 0x000fe6000c10152c */
[----:B------:R-:W-:Y:S01]  /*22870*/  SHF.R.U32.HI R123, RZ, 0x8, R123 ;  /* 0x00000008ff7b7819 */ /* 0x000fe2000001167b */
[----:B------:R-:W-:Y:S03]  /*22880*/  @!P6 HADD2 R130, -R64.H0_H0, -RZ.H0_H0 ;  /* 0xa00000ff4082e230 */ /* 0x000fe60000000900 */
[----:B------:R-:W-:Y:S02]  /*22890*/  LOP3.LUT R123, R123, 0xffff, RZ, 0xc0, !PT ;  /* 0x0000ffff7b7b7812 */ /* 0x000fe400078ec0ff */
[----:B------:R-:W-:Y:S01]  /*228a0*/  PRMT R125, R130, 0x7610, R125 ;  /* 0x00007610827d7816 */ /* 0x000fe2000000007d */
[----:B------:R1:W-:Y:S01]  /*228b0*/  @!P6 STL.S16 [R1+0x3c], R130 ;  /* 0x00003c820100e387 */ /* 0x0003e20000100600 */
[----:B------:R-:W-:Y:S02]  /*228c0*/  @!P3 HADD2 R132, -R56.H0_H0, -RZ.H0_H0 ;  /* 0xa00000ff3884b230 */ /* 0x000fe40000000900 */
[----:B------:R-:W-:Y:S02]  /*228d0*/  @!P6 PRMT R64, R125, 0x5410, RZ ;  /* 0x000054107d40e816 */ /* 0x000fe400000000ff */
[----:B------:R-:W-:Y:S01]  /*228e0*/  ISETP.LE.U32.AND P6, PT, R123, UR30, PT ;  /* 0x0000001e7b007c0c */ /* 0x000fe2000bfc3070 */
[----:B------:R3:W4:Y:S01]  /*228f0*/  LDL.S16 R125, [R1+0x38] ;  /* 0x00003800017d7983 */ /* 0x0007220000100600 */
[----:B------:R-:W-:Y:S01]  /*22900*/  PRMT R128, R132, 0x7610, R128 ;  /* 0x0000761084807816 */ /* 0x000fe20000000080 */
[----:B--2---:R-:W3:Y:S01]  /*22910*/  LDC.U8 R165, c[0x0][0x2d8] ;  /* 0x0000b600ffa57b82 */ /* 0x004ee20000000000 */
[----:B------:R-:W-:Y:S01]  /*22920*/  SHF.R.U32.HI R123, RZ, 0x10, R144 ;  /* 0x00000010ff7b7819 */ /* 0x000fe20000011690 */
[----:B------:R2:W-:Y:S01]  /*22930*/  STG.E.U16 [R108.64+0x82], R64 ;  /* 0x000082406c007986 */ /* 0x0005e2000c10152c */
[----:B------:R-:W-:Y:S02]  /*22940*/  @!P3 PRMT R56, R128, 0x5410, RZ ;  /* 0x000054108038b816 */ /* 0x000fe400000000ff */
[----:B------:R-:W-:Y:S01]  /*22950*/  LOP3.LUT R123, R123, 0xff, RZ, 0xc0, !PT ;  /* 0x000000ff7b7b7812 */ /* 0x000fe200078ec0ff */
[----:B------:R-:W-:Y:S02]  /*22960*/  @!P5 HADD2 R133, -R68.H0_H0, -RZ.H0_H0 ;  /* 0xa00000ff4485d230 */ /* 0x000fe40000000900 */
[----:B------:R-:W-:Y:S03]  /*22970*/  STG.E.U16 [R172.64+0x92], R56 ;  /* 0x00009238ac007986 */ /* 0x000fe6000c10152c */
[----:B------:R-:W-:Y:S04]  /*22980*/  PRMT R129, R133, 0x7610, R129 ;  /* 0x0000761085817816 */ /* 0x000fe80000000081 */
[----:B------:R-:W-:Y:S01]  /*22990*/  @!P5 PRMT R68, R129, 0x5410, RZ ;  /* 0x000054108144d816 */ /* 0x000fe200000000ff */
[----:B-1----:R1:W4:Y:S01]  /*229a0*/  LDL.S16 R130, [R1+0x44] ;  /* 0x0000440001827983 */ /* 0x0023220000100600 */
[----:B------:R-:W-:Y:S03]  /*229b0*/  IMAD.WIDE.U32 R128, R121, -0x2daee0ad, RZ ;  /* 0xd2511f5379807825 */ /* 0x000fe600078e00ff */
[----:B------:R1:W-:Y:S01]  /*229c0*/  @!P5 STL.S16 [R1+0x30], R133 ;  /* 0x000030850100d387 */ /* 0x0003e20000100600 */
[----:B------:R-:W-:Y:S02]  /*229d0*/  ISETP.LE.U32.AND P5, PT, R123, UR30, PT ;  /* 0x0000001e7b007c0c */ /* 0x000fe4000bfa3070 */
[----:B------:R-:W-:Y:S01]  /*229e0*/  LOP3.LUT R121, R129, UR4, R120, 0x96, !PT ;  /* 0x0000000481797c12 */ /* 0x000fe2000f8e9678 */
[----:B------:R3:W-:Y:S01]  /*229f0*/  @!P3 STL.S16 [R1+0x2c], R132 ;  /* 0x00002c840100b387 */ /* 0x0007e20000100600 */
[----:B------:R-:W-:Y:S02]  /*22a00*/  SHF.R.U32.HI R123, RZ, 0x18, R144 ;  /* 0x00000018ff7b7819 */ /* 0x000fe40000011690 */
[C---:B------:R-:W-:Y:S01]  /*22a10*/  LOP3.LUT R74, R121.reuse, 0xff, RZ, 0xc0, !PT ;  /* 0x000000ff794a7812 */ /* 0x040fe200078ec0ff */
[----:B------:R-:W-:Y:S01]  /*22a20*/  STG.E.U16 [R172.64+0x90], R68 ;  /* 0x00009044ac007986 */ /* 0x000fe2000c10152c */
[----:B------:R-:W-:Y:S02]  /*22a30*/  LOP3.LUT R73, R121, 0xffff, RZ, 0xc0, !PT ;  /* 0x0000ffff79497812 */ /* 0x000fe400078ec0ff */
[----:B------:R-:W-:Y:S02]  /*22a40*/  ISETP.LE.U32.AND P3, PT, R123, UR30, PT ;  /* 0x0000001e7b007c0c */ /* 0x000fe4000bf63070 */
[----:B------:R-:W-:Y:S02]  /*22a50*/  SHF.R.U32.HI R73, RZ, 0x8, R73 ;  /* 0x00000008ff497819 */ /* 0x000fe40000011649 */
[--C-:B------:R-:W-:Y:S02]  /*22a60*/  SHF.R.U32.HI R72, RZ, 0x18, R121.reuse ;  /* 0x00000018ff487819 */ /* 0x100fe40000011679 */
[----:B------:R-:W-:Y:S02]  /*22a70*/  LOP3.LUT R73, R73, 0xffff, RZ, 0xc0, !PT ;  /* 0x0000ffff49497812 */ /* 0x000fe400078ec0ff */
[----:B------:R-:W-:Y:S02]  /*22a80*/  SHF.R.U32.HI R121, RZ, 0x10, R121 ;  /* 0x00000010ff797819 */ /* 0x000fe40000011679 */
[----:B------:R-:W-:Y:S02]  /*22a90*/  LOP3.LUT R69, R128, 0xff, RZ, 0xc0, !PT ;  /* 0x000000ff80457812 */ /* 0x000fe400078ec0ff */
[----:B------:R-:W-:Y:S02]  /*22aa0*/  LOP3.LUT R60, R121, 0xff, RZ, 0xc0, !PT ;  /* 0x000000ff793c7812 */ /* 0x000fe400078ec0ff */
[----:B--2---:R-:W-:Y:S01]  /*22ab0*/  PRMT R64, R65, 0x7632, R64 ;  /* 0x0000763241407816 */ /* 0x004fe20000000040 */
[----:B-1----:R1:W2:Y:S01]  /*22ac0*/  LDL.S16 R133, [R1+0x1c] ;  /* 0x00001c0001857983 */ /* 0x0022a20000100600 */
[----:B------:R-:W-:Y:S02]  /*22ad0*/  PRMT R56, R57, 0x7632, R56 ;  /* 0x0000763239387816 */ /* 0x000fe40000000038 */
[----:B---3--:R-:W-:Y:S01]  /*22ae0*/  PRMT R165, R165, 0x7054, R190 ;  /* 0x00007054a5a57816 */ /* 0x008fe200000000be */
[----:B------:R1:W4:Y:S02]  /*22af0*/  LDL.S16 R132, [R1+0x18] ;  /* 0x0000180001847983 */ /* 0x0003240000100600 */
[----:B----4-:R-:W-:Y:S05]  /*22b00*/  @!P1 HADD2 R152, -R58.H0_H0, -RZ.H0_H0 ;  /* 0xa00000ff3a989230 */ /* 0x010fea0000000900 */
[----:B------:R-:W-:Y:S01]  /*22b10*/  PRMT R139, R152, 0x7610, R139 ;  /* 0x00007610988b7816 */ /* 0x000fe2000000008b */
[----:B------:R-:W-:Y:S03]  /*22b20*/  @!P1 STL.S16 [R1+0x28], R152 ;  /* 0x0000289801009387 */ /* 0x000fe60000100600 */
[----:B------:R-:W-:Y:S01]  /*22b30*/  @!P1 PRMT R58, R139, 0x5410, RZ ;  /* 0x000054108b3a9816 */ /* 0x000fe200000000ff */
[----:B------:R-:W-:Y:S01]  /*22b40*/  IMAD.WIDE.U32 R138, R138, -0x2daee0ad, RZ ;  /* 0xd2511f538a8a7825 */ /* 0x000fe200078e00ff */
[----:B------:R-:W-:Y:S03]  /*22b50*/  ISETP.LE.U32.AND P1, PT, R74, UR30, PT ;  /* 0x0000001e4a007c0c */ /* 0x000fe6000bf23070 */
[----:B------:R-:W-:Y:S01]  /*22b60*/  STG.E.U16 [R112.64+0x90], R58 ;  /* 0x0000903a70007986 */ /* 0x000fe2000c10152c */
[----:B------:R-:W-:Y:S04]  /*22b70*/  LOP3.LUT R121, R139, UR4, R122, 0x96, !PT ;  /* 0x000000048b797c12 */ /* 0x000fe8000f8e967a */
[C---:B------:R-:W-:Y:S01]  /*22b80*/  LOP3.LUT R70, R121.reuse, 0xffff, RZ, 0xc0, !PT ;  /* 0x0000ffff79467812 */ /* 0x040fe200078ec0ff */
[----:B------:R-:W-:Y:S01]  /*22b90*/  @!P2 HADD2 R125, -R53.H0_H0, -RZ.H0_H0 ;  /* 0xa00000ff357da230 */ /* 0x000fe20000000900 */
[----:B------:R-:W-:Y:S02]  /*22ba0*/  LOP3.LUT R71, R121, 0xff, RZ, 0xc0, !PT ;  /* 0x000000ff79477812 */ /* 0x000fe400078ec0ff */
[----:B------:R-:W-:Y:S02]  /*22bb0*/  SHF.R.U32.HI R70, RZ, 0x8, R70 ;  /* 0x00000008ff467819 */ /* 0x000fe40000011646 */
[----:B------:R-:W-:Y:S02]  /*22bc0*/  PRMT R124, R125, 0x7610, R124 ;  /* 0x000076107d7c7816 */ /* 0x000fe4000000007c */
[----:B------:R-:W-:Y:S01]  /*22bd0*/  LOP3.LUT R70, R70, 0xffff, RZ, 0xc0, !PT ;  /* 0x0000ffff46467812 */ /* 0x000fe200078ec0ff */
[----:B------:R-:W-:Y:S05]  /*22be0*/  @!P4 HADD2 R130, -R67.H0_H0, -RZ.H0_H0 ;  /* 0xa00000ff4382c230 */ /* 0x000fea0000000900 */
[----:B------:R-:W-:Y:S01]  /*22bf0*/  PRMT R74, R130, 0x7610, R74 ;  /* 0x00007610824a7816 */ /* 0x000fe2000000004a */
[----:B------:R4:W-:Y:S03]  /*22c00*/  @!P4 STL.S16 [R1+0x44], R130 ;  /* 0x000044820100c387 */ /* 0x0009e60000100600 */
[----:B------:R-:W-:Y:S01]  /*22c10*/  @!P4 PRMT R67, R74, 0x5410, RZ ;  /* 0x000054104a43c816 */ /* 0x000fe200000000ff */
[----:B------:R1:W-:Y:S01]  /*22c20*/  @!P2 STL.S16 [R1+0x38], R125 ;  /* 0x0000387d0100a387 */ /* 0x0003e20000100600 */
[----:B------:R-:W-:Y:S02]  /*22c30*/  PRMT R74, R53, 0x5410, R66 ;  /* 0x00005410354a7816 */ /* 0x000fe40000000042 */
[----:B------:R-:W-:Y:S01]  /*22c40*/  @!P2 PRMT R53, R124, 0x5410, RZ ;  /* 0x000054107c35a816 */ /* 0x000fe200000000ff */
[----:B------:R-:W-:Y:S01]  /*22c50*/  STG.E.U16 [R112.64+0x92], R67 ;  /* 0x0000924370007986 */ /* 0x000fe2000c10152c */
[----:B------:R-:W-:Y:S02]  /*22c60*/  ISETP.LE.U32.AND P4, PT, R73, UR30, PT ;  /* 0x0000001e49007c0c */ /* 0x000fe4000bf83070 */
[----:B------:R-:W-:Y:S01]  /*22c70*/  ISETP.LE.U32.AND P2, PT, R72, UR30, PT ;  /* 0x0000001e48007c0c */ /* 0x000fe2000bf43070 */
[----:B------:R1:W3:Y:S04]  /*22c80*/  LDL.S16 R124, [R1+0x8] ;  /* 0x00000800017c7983 */ /* 0x0002e80000100600 */
[----:B------:R1:W-:Y:S01]  /*22c90*/  STG.E.U16 [R110.64+0x8e], R53 ;  /* 0x00008e356e007986 */ /* 0x0003e2000c10152c */
[----:B--2---:R-:W-:Y:S03]  /*22ca0*/  @!P6 HADD2 R133, -R66.H0_H0, -RZ.H0_H0 ;  /* 0xa00000ff4285e230 */ /* 0x004fe60000000900 */
[----:B----4-:R2:W4:Y:S04]  /*22cb0*/  LDL.S16 R130, [R1+0x14] ;  /* 0x0000140001827983 */ /* 0x0105280000100600 */
[----:B------:R-:W-:Y:S02]  /*22cc0*/  @!P2 HADD2 R250, -R64.H0_H0, -RZ.H0_H0 ;  /* 0xa00000ff40faa230 */ /* 0x000fe40000000900 */
[----:B------:R-:W-:Y:S01]  /*22cd0*/  @!P5 HADD2 R132, -R61.H0_H0, -RZ.H0_H0 ;  /* 0xa00000ff3d84d230 */ /* 0x000fe20000000900 */
[----:B------:R-:W-:Y:S01]  /*22ce0*/  PRMT R73, R133, 0x7610, R73 ;  /* 0x0000761085497816 */ /* 0x000fe20000000049 */
[----:B-1----:R2:W2:Y:S03]  /*22cf0*/  LDL.S16 R125, [R1+0x24] ;  /* 0x00002400017d7983 */ /* 0x0024a60000100600 */
[----:B------:R-:W-:Y:S01]  /*22d00*/  @!P6 PRMT R66, R73, 0x5410, RZ ;  /* 0x000054104942e816 */ /* 0x000fe200000000ff */
[----:B------:R-:W-:Y:S01]  /*22d10*/  @!P6 STL.S16 [R1+0x1c], R133 ;  /* 0x00001c850100e387 */ /* 0x000fe20000100600 */
[----:B------:R-:W-:Y:S02]  /*22d20*/  ISETP.LE.U32.AND P6, PT, R60, UR30, PT ;  /* 0x0000001e3c007c0c */ /* 0x000fe4000bfc3070 */
[C---:B------:R-:W-:Y:S01]  /*22d30*/  PRMT R60, R61.reuse, 0x7632, R60 ;  /* 0x000076323d3c7816 */ /* 0x040fe2000000003c */
[----:B------:R-:W-:Y:S01]  /*22d40*/  @!P5 STL.S16 [R1+0x18], R132 ;  /* 0x000018840100d387 */ /* 0x000fe20000100600 */
[----:B------:R-:W-:Y:S02]  /*22d50*/  PRMT R131, R132, 0x7610, R131 ;  /* 0x0000761084837816 */ /* 0x000fe40000000083 */
[----:B------:R-:W-:Y:S01]  /*22d60*/  PRMT R73, R61, 0x5410, R60 ;  /* 0x000054103d497816 */ /* 0x000fe2000000003c */
[----:B------:R1:W-:Y:S01]  /*22d70*/  STG.E.U16 [R110.64+0x90], R66 ;  /* 0x000090426e007986 */ /* 0x0003e2000c10152c */
[----:B------:R-:W-:Y:S02]  /*22d80*/  @!P5 PRMT R61, R131, 0x5410, RZ ;  /* 0x00005410833dd816 */ /* 0x000fe400000000ff */
[----:B------:R-:W-:Y:S02]  /*22d90*/  ISETP.LE.U32.AND P5, PT, R71, UR30, PT ;  /* 0x0000001e47007c0c */ /* 0x000fe4000bfa3070 */
[----:B------:R-:W-:Y:S01]  /*22da0*/  PRMT R53, R54, 0x7632, R53 ;  /* 0x0000763236357816 */ /* 0x000fe20000000035 */
[----:B------:R-:W-:Y:S01]  /*22db0*/  @!P6 HADD2 R251, -R65.H0_H0, -RZ.H0_H0 ;  /* 0xa00000ff41fbe230 */ /* 0x000fe20000000900 */
[----:B------:R-:W-:Y:S09]  /*22dc0*/  STG.E.U16 [R108.64+0x90], R61 ;  /* 0x0000903d6c007986 */ /* 0x000ff2000c10152c */
[----:B------:R-:W-:Y:S02]  /*22dd0*/  @!P5 HADD2 R244, -R57.H0_H0, -RZ.H0_H0 ;  /* 0xa00000ff39f4d230 */ /* 0x000fe40000000900 */
[----:B---3--:R-:W-:Y:S02]  /*22de0*/  @!P4 HADD2 R124, -R62.H0_H0, -RZ.H0_H0 ;  /* 0xa00000ff3e7cc230 */ /* 0x008fe40000000900 */
[----:B----4-:R-:W-:Y:S05]  /*22df0*/  @!P3 HADD2 R130, -R60.H0_H0, -RZ.H0_H0 ;  /* 0xa00000ff3c82b230 */ /* 0x010fea0000000900 */
[----:B------:R-:W-:Y:S01]  /*22e00*/  PRMT R72, R130, 0x7610, R72 ;  /* 0x0000761082487816 */ /* 0x000fe20000000048 */
[----:B--2---:R-:W-:Y:S01]  /*22e10*/  @!P1 HADD2 R125, -R63.H0_H0, -RZ.H0_H0 ;  /* 0xa00000ff3f7d9230 */ /* 0x004fe20000000900 */
[----:B------:R-:W-:Y:S02]  /*22e20*/  @!P3 STL.S16 [R1+0x14], R130 ;  /* 0x000014820100b387 */ /* 0x000fe40000100600 */
[----:B------:R-:W-:Y:S02]  /*22e30*/  @!P3 PRMT R60, R72, 0x5410, RZ ;  /* 0x00005410483cb816 */ /* 0x000fe400000000ff */
[----:B------:R-:W-:Y:S01]  /*22e40*/  PRMT R71, R125, 0x7610, R71 ;  /* 0x000076107d477816 */ /* 0x000fe20000000047 */
[----:B------:R-:W-:Y:S01]  /*22e50*/  @!P1 STL.S16 [R1+0x24], R125 ;  /* 0x0000247d01009387 */ /* 0x000fe20000100600 */
[----:B------:R-:W-:Y:S02]  /*22e60*/  ISETP.LE.U32.AND P3, PT, R70, UR30, PT ;  /* 0x0000001e46007c0c */ /* 0x000fe4000bf63070 */
[--C-:B------:R-:W-:Y:S01]  /*22e70*/  SHF.R.U32.HI R70, RZ, 0x18, R121.reuse ;  /* 0x00000018ff467819 */ /* 0x100fe20000011679 */
[----:B------:R-:W-:Y:S01]  /*22e80*/  @!P4 STL.S16 [R1+0x8], R124 ;  /* 0x0000087c0100c387 */ /* 0x000fe20000100600 */
[----:B------:R-:W-:Y:S02]  /*22e90*/  PRMT R72, R63, 0x5410, R62 ;  /* 0x000054103f487816 */ /* 0x000fe4000000003e */
[----:B------:R-:W-:Y:S01]  /*22ea0*/  @!P1 PRMT R63, R71, 0x5410, RZ ;  /* 0x00005410473f9816 */ /* 0x000fe200000000ff */
[----:B------:R-:W-:Y:S01]  /*22eb0*/  STG.E.U16 [R108.64+0x92], R60 ;  /* 0x0000923c6c007986 */ /* 0x000fe2000c10152c */
[----:B------:R-:W-:Y:S02]  /*22ec0*/  ISETP.LE.U32.AND P1, PT, R70, UR30, PT ;  /* 0x0000001e46007c0c */ /* 0x000fe4000bf23070 */
[----:B------:R-:W-:Y:S01]  /*22ed0*/  PRMT R70, R124, 0x7610, R70 ;  /* 0x000076107c467816 */ /* 0x000fe20000000046 */
[----:B------:R-:W-:Y:S01]  /*22ee0*/  STG.E.U16 [R172.64+0xa0], R63 ;  /* 0x0000a03fac007986 */ /* 0x000fe2000c10152c */
[----:B------:R-:W-:Y:S01]  /*22ef0*/  SHF.R.U32.HI R121, RZ, 0x10, R121 ;  /* 0x00000010ff797819 */ /* 0x000fe20000011679 */
[----:B------:R-:W-:Y:S01]  /*22f00*/  @!P3 HADD2 R243, -R56.H0_H0, -RZ.H0_H0 ;  /* 0xa00000ff38f3b230 */ /* 0x000fe20000000900 */
[----:B------:R-:W-:Y:S02]  /*22f10*/  @!P4 PRMT R62, R70, 0x5410, RZ ;  /* 0x00005410463ec816 */ /* 0x000fe400000000ff */
[----:B------:R-:W-:Y:S02]  /*22f20*/  ISETP.LE.U32.AND P4, PT, R69, UR30, PT ;  /* 0x0000001e45007c0c */ /* 0x000fe4000bf83070 */
[----:B------:R-:W-:Y:S01]  /*22f30*/  LOP3.LUT R69, R128, 0xffff, RZ, 0xc0, !PT ;  /* 0x0000ffff80457812 */ /* 0x000fe200078ec0ff */
[----:B------:R-:W-:Y:S01]  /*22f40*/  STG.E.U16 [R172.64+0xa2], R62 ;  /* 0x0000a23eac007986 */ /* 0x000fe2000c10152c */
[----:B------:R-:W-:Y:S02]  /*22f50*/  LOP3.LUT R68, R121, 0xff, RZ, 0xc0, !PT ;  /* 0x000000ff79447812 */ /* 0x000fe400078ec0ff */
[----:B------:R-:W-:Y:S02]  /*22f60*/  SHF.R.U32.HI R69, RZ, 0x8, R69 ;  /* 0x00000008ff457819 */ /* 0x000fe40000011645 */
[----:B------:R-:W-:Y:S02]  /*22f70*/  PRMT R71, R65, 0x5410, R64 ;  /* 0x0000541041477816 */ /* 0x000fe40000000040 */
[----:B------:R-:W-:Y:S02]  /*22f80*/  @!P6 PRMT R65, R251, 0x5410, RZ ;  /* 0x00005410fb41e816 */ /* 0x000fe400000000ff */
[----:B------:R-:W-:Y:S01]  /*22f90*/  ISETP.LE.U32.AND P6, PT, R68, UR30, PT ;  /* 0x0000001e44007c0c */ /* 0x000fe2000bfc3070 */
[----:B------:R-:W-:Y:S01]  /*22fa0*/  @!P4 HADD2 R236, -R54.H0_H0, -RZ.H0_H0 ;  /* 0xa00000ff36ecc230 */ /* 0x000fe20000000900 */
[----:B------:R-:W-:Y:S01]  /*22fb0*/  LOP3.LUT R68, R69, 0xffff, RZ, 0xc0, !PT ;  /* 0x0000ffff45447812 */ /* 0x000fe200078ec0ff */
[----:B------:R-:W-:Y:S01]  /*22fc0*/  STG.E.U16 [R112.64+0xa0], R65 ;  /* 0x0000a04170007986 */ /* 0x000fe2000c10152c */
[----:B------:R-:W-:Y:S02]  /*22fd0*/  @!P2 PRMT R64, R250, 0x5410, RZ ;  /* 0x00005410fa40a816 */ /* 0x000fe400000000ff */
[----:B------:R-:W-:Y:S02]  /*22fe0*/  ISETP.LE.U32.AND P2, PT, R68, UR30, PT ;  /* 0x0000001e44007c0c */ /* 0x000fe4000bf43070 */
[--C-:B------:R-:W-:Y:S01]  /*22ff0*/  SHF.R.U32.HI R68, RZ, 0x10, R128.reuse ;  /* 0x00000010ff447819 */ /* 0x100fe20000011680 */
[----:B------:R-:W-:Y:S01]  /*23000*/  STG.E.U16 [R112.64+0xa2], R64 ;  /* 0x0000a24070007986 */ /* 0x000fe2000c10152c */
[----:B------:R-:W-:Y:S02]  /*23010*/  SHF.R.U32.HI R69, RZ, 0x18, R128 ;  /* 0x00000018ff457819 */ /* 0x000fe40000011680 */
[----:B------:R-:W-:Y:S01]  /*23020*/  LOP3.LUT R58, R68, 0xff, RZ, 0xc0, !PT ;  /* 0x000000ff443a7812 */ /* 0x000fe200078ec0ff */
[----:B------:R-:W-:Y:S01]  /*23030*/  @!P6 HADD2 R242, -R59.H0_H0, -RZ.H0_H0 ;  /* 0xa00000ff3bf2e230 */ /* 0x000fe20000000900 */
[----:B------:R-:W-:Y:S02]  /*23040*/  PRMT R68, R57, 0x5410, R56 ;  /* 0x0000541039447816 */ /* 0x000fe40000000038 */
[----:B------:R-:W-:Y:S02]  /*23050*/  @!P5 PRMT R57, R244, 0x5410, RZ ;  /* 0x00005410f439d816 */ /* 0x000fe400000000ff */
[----:B------:R-:W-:Y:S01]  /*23060*/  ISETP.LE.U32.AND P5, PT, R58, UR30, PT ;  /* 0x0000001e3a007c0c */ /* 0x000fe2000bfa3070 */
[----:B------:R-:W-:Y:S01]  /*23070*/  @!P2 HADD2 R235, -R53.H0_H0, -RZ.H0_H0 ;  /* 0xa00000ff35eba230 */ /* 0x000fe20000000900 */
[----:B------:R-:W-:Y:S01]  /*23080*/  PRMT R58, R59, 0x7632, R58 ;  /* 0x000076323b3a7816 */ /* 0x000fe2000000003a */
[----:B------:R2:W-:Y:S01]  /*23090*/  STG.E.U16 [R110.64+0x9e], R57 ;  /* 0x00009e396e007986 */ /* 0x0005e2000c10152c */
[----:B------:R-:W-:Y:S02]  /*230a0*/  @!P3 PRMT R56, R243, 0x5410, RZ ;  /* 0x00005410f338b816 */ /* 0x000fe400000000ff */
[----:B------:R-:W-:Y:S01]  /*230b0*/  ISETP.LE.U32.AND P3, PT, R69, UR30, PT ;  /* 0x0000001e45007c0c */ /* 0x000fe2000bf63070 */
[----:B------:R-:W-:Y:S01]  /*230c0*/  @!P1 HADD2 R238, -R58.H0_H0, -RZ.H0_H0 ;  /* 0xa00000ff3aee9230 */ /* 0x000fe20000000900 */
[----:B------:R-:W-:Y:S01]  /*230d0*/  LOP3.LUT R69, R138, 0xff, RZ, 0xc0, !PT ;  /* 0x000000ff8a457812 */ /* 0x000fe200078ec0ff */
[----:B------:R-:W-:Y:S01]  /*230e0*/  STG.E.U16 [R110.64+0xa0], R56 ;  /* 0x0000a0386e007986 */ /* 0x000fe2000c10152c */
[----:B------:R-:W-:Y:S02]  /*230f0*/  PRMT R67, R59, 0x5410, R58 ;  /* 0x000054103b437816 */ /* 0x000fe4000000003a */
[----:B------:R-:W-:Y:S02]  /*23100*/  @!P6 PRMT R59, R242, 0x5410, RZ ;  /* 0x00005410f23be816 */ /* 0x000fe400000000ff */
[----:B------:R-:W-:Y:S02]  /*23110*/  ISETP.LE.U32.AND P6, PT, R69, UR30, PT ;  /* 0x0000001e45007c0c */ /* 0x000fe4000bfc3070 */
[----:B------:R-:W-:Y:S01]  /*23120*/  LOP3.LUT R69, R138, 0xffff, RZ, 0xc0, !PT ;  /* 0x0000ffff8a457812 */ /* 0x000fe200078ec0ff */
[----:B------:R-:W-:Y:S01]  /*23130*/  STG.E.U16 [R108.64+0xa0], R59 ;  /* 0x0000a03b6c007986 */ /* 0x000fe2000c10152c */
[----:B------:R-:W-:Y:S02]  /*23140*/  @!P1 PRMT R58, R238, 0x5410, RZ ;  /* 0x00005410ee3a9816 */ /* 0x000fe400000000ff */
[----:B------:R-:W-:Y:S02]  /*23150*/  SHF.R.U32.HI R69, RZ, 0x8, R69 ;  /* 0x00000008ff457819 */ /* 0x000fe40000011645 */
[----:B------:R-:W-:Y:S01]  /*23160*/  PRMT R70, R54, 0x5410, R53 ;  /* 0x0000541036467816 */ /* 0x000fe20000000035 */
[----:B------:R-:W-:Y:S01]  /*23170*/  STG.E.U16 [R108.64+0xa2], R58 ;  /* 0x0000a23a6c007986 */ /* 0x000fe2000c10152c */
[----:B------:R-:W-:Y:S02]  /*23180*/  LOP3.LUT R69, R69, 0xffff, RZ, 0xc0, !PT ;  /* 0x0000ffff45457812 */ /* 0x000fe400078ec0ff */
[----:B------:R-:W-:Y:S02]  /*23190*/  @!P4 PRMT R54, R236, 0x5410, RZ ;  /* 0x00005410ec36c816 */ /* 0x000fe400000000ff */
[----:B------:R-:W-:Y:S02]  /*231a0*/  ISETP.LE.U32.AND P1, PT, R69, UR30, PT ;  /* 0x0000001e45007c0c */ /* 0x000fe4000bf23070 */
[--C-:B------:R-:W-:Y:S01]  /*231b0*/  SHF.R.U32.HI R69, RZ, 0x10, R138.reuse ;  /* 0x00000010ff457819 */ /* 0x100fe2000001168a */
[----:B------:R3:W-:Y:S01]  /*231c0*/  STG.E.U16 [R172.64+0xb0], R54 ;  /* 0x0000b036ac007986 */ /* 0x0007e2000c10152c */
[----:B------:R-:W-:Y:S02]  /*231d0*/  @!P2 PRMT R53, R235, 0x5410, RZ ;  /* 0x00005410eb35a816 */ /* 0x000fe400000000ff */
[----:B-1----:R-:W-:Y:S02]  /*231e0*/  LOP3.LUT R66, R69, 0xff, RZ, 0xc0, !PT ;  /* 0x000000ff45427812 */ /* 0x002fe400078ec0ff */
[----:B--2---:R-:W-:Y:S01]  /*231f0*/  PRMT R57, R119, 0x7610, R57 ;  /* 0x0000761077397816 */ /* 0x004fe20000000039 */
[----:B------:R1:W-:Y:S01]  /*23200*/  STG.E.U16 [R172.64+0xb2], R53 ;  /* 0x0000b235ac007986 */ /* 0x0003e2000c10152c */
[----:B------:R-:W-:Y:S02]  /*23210*/  ISETP.LE.U32.AND P4, PT, R66, UR30, PT ;  /* 0x0000001e42007c0c */ /* 0x000fe4000bf83070 */
[----:B------:R-:W-:Y:S04]  /*23220*/  SHF.R.U32.HI R66, RZ, 0x18, R138 ;  /* 0x00000018ff427819 */ /* 0x000fe8000001168a */
[----:B------:R-:W-:Y:S02]  /*23230*/  ISETP.LE.U32.AND P2, PT, R66, UR30, PT ;  /* 0x0000001e42007c0c */ /* 0x000fe4000bf43070 */
[----:B------:R-:W-:Y:S02]  /*23240*/  LOP3.LUT R66, R211, UR31, RZ, 0x3c, !PT ;  /* 0x0000001fd3427c12 */ /* 0x000fe4000f8e3cff */
[----:B------:R2:W5:Y:S03]  /*23250*/  LDL.LU.64 R210, [R1+0x1f8] ;  /* 0x0001f80001d27983 */ /* 0x0005660000300a00 */
[----:B------:R-:W-:Y:S03]  /*23260*/  IMAD.WIDE.U32 R124, R66, -0x326172a9, RZ ;  /* 0xcd9e8d57427c7825 */ /* 0x000fe600078e00ff */
[----:B------:R2:W4:Y:S02]  /*23270*/  LDL.S16 R69, [R1+0x20] ;  /* 0x0000200001457983 */ /* 0x0005240000100600 */
[----:B------:R-:W-:Y:S02]  /*23280*/  LOP3.LUT R60, R125, UR20, R208, 0x96, !PT ;  /* 0x000000147d3c7c12 */ /* 0x000fe4000f8e96d0 */
[----:B---3--:R-:W-:Y:S01]  /*23290*/  PRMT R54, R117, 0x7610, R54 ;  /* 0x0000761075367816 */ /* 0x008fe20000000036 */
[----:B------:R2:W5:Y:S02]  /*232a0*/  LDL.LU.64 R208, [R1+0x1f0] ;  /* 0x0001f00001d07983 */ /* 0x0005640000300a00 */
[----:B------:R-:W-:Y:S01]  /*232b0*/  IMAD.WIDE.U32 R130, R60, -0x2daee0ad, RZ ;  /* 0xd2511f533c827825 */ /* 0x000fe200078e00ff */
[----:B-1----:R-:W-:Y:S04]  /*232c0*/  LOP3.LUT R53, R125, UR20, R162, 0x96, !PT ;  /* 0x000000147d357c12 */ /* 0x002fe8000f8e96a2 */
[----:B------:R-:W-:Y:S02]  /*232d0*/  LOP3.LUT R60, R131, UR17, R170, 0x96, !PT ;  /* 0x00000011833c7c12 */ /* 0x000fe4000f8e96aa */
[----:B------:R2:W5:Y:S03]  /*232e0*/  LDL.LU.64 R170, [R1+0x1e8] ;  /* 0x0001e80001aa7983 */ /* 0x0005660000300a00 */
[----:B------:R-:W-:Y:S01]  /*232f0*/  IMAD.WIDE.U32 R62, R60, -0x326172a9, RZ ;  /* 0xcd9e8d573c3e7825 */ /* 0x000fe200078e00ff */
[----:B------:R-:W-:Y:S02]  /*23300*/  LOP3.LUT R60, R127, UR18, R124, 0x96, !PT ;  /* 0x000000127f3c7c12 */ /* 0x000fe4000f8e967c */
[----:B------:R2:W3:Y:S02]  /*23310*/  LDL.S16 R153, [R1+0x40] ;  /* 0x0000400001997983 */ /* 0x0004e40000100600 */
[----:B------:R-:W-:Y:S01]  /*23320*/  LOP3.LUT R126, R63, UR16, R126, 0x96, !PT ;  /* 0x000000103f7e7c12 */ /* 0x000fe2000f8e967e */
[----:B------:R-:W-:Y:S01]  /*23330*/  IMAD.WIDE.U32 R64, R60, -0x2daee0ad, RZ ;  /* 0xd2511f533c407825 */ /* 0x000fe200078e00ff */
[----:B------:R2:W2:Y:S03]  /*23340*/  LDL.S16 R66, [R1+0x34] ;  /* 0x0000340001427983 */ /* 0x0004a60000100600 */
[----:B------:R-:W-:Y:S01]  /*23350*/  IMAD.WIDE.U32 R132, R126, -0x2daee0ad, RZ ;  /* 0xd2511f537e847825 */ /* 0x000fe200078e00ff */
[----:B------:R-:W-:Y:S01]  /*23360*/  LOP3.LUT R60, R65, UR15, R130, 0x96, !PT ;  /* 0x0000000f413c7c12 */ /* 0x000fe2000f8e9682 */
[----:B------:R1:W2:Y:S03]  /*23370*/  LDL.S16 R152, [R1+0x10] ;  /* 0x0000100001987983 */ /* 0x0002a60000100600 */
[----:B------:R-:W-:Y:S01]  /*23380*/  LOP3.LUT R130, R133, UR13, R64, 0x96, !PT ;  /* 0x0000000d85827c12 */ /* 0x000fe2000f8e9640 */
[----:B------:R-:W-:Y:S04]  /*23390*/  IMAD.WIDE.U32 R60, R60, -0x326172a9, RZ ;  /* 0xcd9e8d573c3c7825 */ /* 0x000fe800078e00ff */
[----:B------:R-:W-:Y:S01]  /*233a0*/  IMAD.WIDE.U32 R130, R130, -0x326172a9, RZ ;  /* 0xcd9e8d5782827825 */ /* 0x000fe200078e00ff */
[----:B------:R-:W-:Y:S04]  /*233b0*/  LOP3.LUT R126, R61, UR14, R62, 0x96, !PT ;  /* 0x0000000e3d7e7c12 */ /* 0x000fe8000f8e963e */
[--C-:B------:R-:W-:Y:S01]  /*233c0*/  LOP3.LUT R121, R131, UR12, R60.reuse, 0x96, !PT ;  /* 0x0000000c83797c12 */ /* 0x100fe2000f8e963c */
[----:B------:R-:W-:Y:S01]  /*233d0*/  IMAD.WIDE.U32 R126, R126, -0x2daee0ad, RZ ;  /* 0xd2511f537e7e7825 */ /* 0x000fe200078e00ff */
[----:B------:R-:W-:Y:S04]  /*233e0*/  PRMT R60, R119, 0x7632, R60 ;  /* 0x00007632773c7816 */ /* 0x000fe8000000003c */
[----:B------:R-:W-:Y:S05]  /*233f0*/  LOP3.LUT R132, R127, UR11, R132, 0x96, !PT ;  /* 0x0000000b7f847c12 */ /* 0x000fea000f8e9684 */
[----:B------:R-:W-:Y:S05]  /*23400*/  IMAD.WIDE.U32 R132, R132, -0x326172a9, RZ ;  /* 0xcd9e8d5784847825 */ /* 0x000fea00078e00ff */
[----:B------:R-:W-:Y:S04]  /*23410*/  LOP3.LUT R61, R133, UR5, R130, 0x96, !PT ;  /* 0x00000005853d7c12 */ /* 0x000fe8000f8e9682 */
[C---:B------:R-:W-:Y:S02]  /*23420*/  LOP3.LUT R58, R61.reuse, 0xffff, RZ, 0xc0, !PT ;  /* 0x0000ffff3d3a7812 */ /* 0x040fe400078ec0ff */
[----:B------:R-:W-:Y:S02]  /*23430*/  LOP3.LUT R56, R61, 0xff, RZ, 0xc0, !PT ;  /* 0x000000ff3d387812 */ /* 0x000fe400078ec0ff */
[----:B------:R-:W-:Y:S04]  /*23440*/  SHF.R.U32.HI R58, RZ, 0x8, R58 ;  /* 0x00000008ff3a7819 */ /* 0x000fe8000001163a */
[----:B------:R-:W-:Y:S01]  /*23450*/  LOP3.LUT R58, R58, 0xffff, RZ, 0xc0, !PT ;  /* 0x0000ffff3a3a7812 */ /* 0x000fe200078ec0ff */
[----:B----4-:R-:W-:Y:S05]  /*23460*/  @!P5 HADD2 R69, -R57.H0_H0, -RZ.H0_H0 ;  /* 0xa00000ff3945d230 */ /* 0x010fea0000000900 */
[----:B------:R-:W-:Y:S01]  /*23470*/  PRMT R64, R69, 0x7610, R64 ;  /* 0x0000761045407816 */ /* 0x000fe20000000040 */
[----:B------:R4:W-:Y:S01]  /*23480*/  @!P5 STL.S16 [R1+0x20], R69 ;  /* 0x000020450100d387 */ /* 0x0009e20000100600 */
[----:B---3--:R-:W-:Y:S02]  /*23490*/  @!P3 HADD2 R153, -R60.H0_H0, -RZ.H0_H0 ;  /* 0xa00000ff3c99b230 */ /* 0x008fe40000000900 */
[----:B--2---:R-:W-:Y:S03]  /*234a0*/  @!P6 HADD2 R66, -R54.H0_H0, -RZ.H0_H0 ;  /* 0xa00000ff3642e230 */ /* 0x004fe60000000900 */
[----:B------:R-:W-:Y:S01]  /*234b0*/  PRMT R63, R153, 0x7610, R63 ;  /* 0x00007610993f7816 */ /* 0x000fe2000000003f */
[----:B------:R-:W-:Y:S01]  /*234c0*/  @!P3 STL.S16 [R1+0x40], R153 ;  /* 0x000040990100b387 */ /* 0x000fe20000100600 */
[----:B------:R-:W-:Y:S03]  /*234d0*/  PRMT R62, R66, 0x7610, R62 ;  /* 0x00007610423e7816 */ /* 0x000fe6000000003e */
[----:B------:R2:W-:Y:S01]  /*234e0*/  @!P6 STL.S16 [R1+0x34], R66 ;  /* 0x000034420100e387 */ /* 0x0005e20000100600 */
[----:B----4-:R-:W-:Y:S02]  /*234f0*/  PRMT R69, R57, 0x5410, R60 ;  /* 0x0000541039457816 */ /* 0x010fe4000000003c */
[----:B------:R-:W-:Y:S01]  /*23500*/  @!P5 PRMT R57, R64, 0x5410, RZ ;  /* 0x000054104039d816 */ /* 0x000fe200000000ff */
[----:B------:R1:W3:Y:S01]  /*23510*/  LDL.S16 R65, [R1+0xc] ;  /* 0x00000c0001417983 */ /* 0x0002e20000100600 */
[----:B------:R-:W-:Y:S02]  /*23520*/  ISETP.LE.U32.AND P5, PT, R56, UR30, PT ;  /* 0x0000001e38007c0c */ /* 0x000fe4000bfa3070 */
[----:B------:R-:W-:Y:S01]  /*23530*/  PRMT R56, R117, 0x7632, R56 ;  /* 0x0000763275387816 */ /* 0x000fe20000000038 */
[----:B------:R1:W4:Y:S01]  /*23540*/  LDL.S16 R64, [R1] ;  /* 0x0000000001407983 */ /* 0x0003220000100600 */
[----:B------:R-:W-:Y:S02]  /*23550*/  @!P3 PRMT R60, R63, 0x5410, RZ ;  /* 0x000054103f3cb816 */ /* 0x000fe400000000ff */
[----:B------:R-:W-:Y:S01]  /*23560*/  ISETP.LE.U32.AND P3, PT, R58, UR30, PT ;  /* 0x0000001e3a007c0c */ /* 0x000fe2000bf63070 */
[----:B------:R-:W-:Y:S01]  /*23570*/  @!P1 HADD2 R152, -R56.H0_H0, -RZ.H0_H0 ;  /* 0xa00000ff38989230 */ /* 0x000fe20000000900 */
[--C-:B------:R-:W-:Y:S01]  /*23580*/  SHF.R.U32.HI R58, RZ, 0x18, R61.reuse ;  /* 0x00000018ff3a7819 */ /* 0x100fe2000001163d */
[----:B------:R-:W-:Y:S01]  /*23590*/  STG.E.U16 [R112.64+0xb2], R60 ;  /* 0x0000b23c70007986 */ /* 0x000fe2000c10152c */
[----:B------:R-:W-:Y:S02]  /*235a0*/  SHF.R.U32.HI R61, RZ, 0x10, R61 ;  /* 0x00000010ff3d7819 */ /* 0x000fe4000001163d */
[----:B------:R-:W-:Y:S01]  /*235b0*/  PRMT R59, R152, 0x7610, R59 ;  /* 0x00007610983b7816 */ /* 0x000fe2000000003b */
[----:B------:R-:W-:Y:S01]  /*235c0*/  @!P1 STL.S16 [R1+0x10], R152 ;  /* 0x0000109801009387 */ /* 0x000fe20000100600 */
[----:B------:R-:W-:Y:S03]  /*235d0*/  LOP3.LUT R61, R61, 0xff, RZ, 0xc0, !PT ;  /* 0x000000ff3d3d7812 */ /* 0x000fe600078ec0ff */
[----:B------:R1:W-:Y:S01]  /*235e0*/  STG.E.U16 [R112.64+0xb0], R57 ;  /* 0x0000b03970007986 */ /* 0x0003e2000c10152c */
[----:B--2---:R-:W-:Y:S02]  /*235f0*/  PRMT R66, R54, 0x5410, R56 ;  /* 0x0000541036427816 */ /* 0x004fe40000000038 */
[----:B------:R-:W-:Y:S02]  /*23600*/  @!P1 PRMT R56, R59, 0x5410, RZ ;  /* 0x000054103b389816 */ /* 0x000fe400000000ff */
[----:B------:R-:W-:Y:S02]  /*23610*/  ISETP.LE.U32.AND P1, PT, R61, UR30, PT ;  /* 0x0000001e3d007c0c */ /* 0x000fe4000bf23070 */
[----:B------:R-:W-:Y:S01]  /*23620*/  @!P6 PRMT R54, R62, 0x5410, RZ ;  /* 0x000054103e36e816 */ /* 0x000fe200000000ff */
[----:B------:R2:W2:Y:S01]  /*23630*/  LDL.S16 R61, [R1+0x4] ;  /* 0x00000400013d7983 */ /* 0x0004a20000100600 */
[----:B------:R-:W-:Y:S01]  /*23640*/  ISETP.LE.U32.AND P6, PT, R58, UR30, PT ;  /* 0x0000001e3a007c0c */ /* 0x000fe2000bfc3070 */
[----:B------:R-:W-:Y:S01]  /*23650*/  IMAD.WIDE.U32 R62, R53, -0x2daee0ad, RZ ;  /* 0xd2511f53353e7825 */ /* 0x000fe200078e00ff */
[----:B------:R-:W-:Y:S01]  /*23660*/  LOP3.LUT R58, R149, UR18, R124, 0x96, !PT ;  /* 0x00000012953a7c12 */ /* 0x000fe2000f8e967c */
[----:B------:R1:W-:Y:S03]  /*23670*/  STG.E.U16 [R110.64+0xae], R54 ;  /* 0x0000ae366e007986 */ /* 0x0003e6000c10152c */
[----:B------:R-:W-:Y:S01]  /*23680*/  LOP3.LUT R53, R63, UR17, R160, 0x96, !PT ;  /* 0x000000113f357c12 */ /* 0x000fe2000f8e96a0 */
[----:B------:R-:W-:Y:S01]  /*23690*/  IMAD.WIDE.U32 R58, R58, -0x2daee0ad, RZ ;  /* 0xd2511f533a3a7825 */ /* 0x000fe200078e00ff */
[----:B------:R1:W-:Y:S03]  /*236a0*/  STG.E.U16 [R110.64+0xb0], R56 ;  /* 0x0000b0386e007986 */ /* 0x0003e6000c10152c */
[----:B------:R-:W-:Y:S01]  /*236b0*/  IMAD.WIDE.U32 R124, R53, -0x326172a9, RZ ;  /* 0xcd9e8d57357c7825 */ /* 0x000fe200078e00ff */
[----:B------:R-:W-:Y:S04]  /*236c0*/  LOP3.LUT R53, R59, UR15, R62, 0x96, !PT ;  /* 0x0000000f3b357c12 */ /* 0x000fe8000f8e963e */
[----:B------:R-:W-:Y:S01]  /*236d0*/  LOP3.LUT R148, R125, UR16, R148, 0x96, !PT ;  /* 0x000000107d947c12 */ /* 0x000fe2000f8e9694 */
[----:B------:R-:W-:Y:S01]  /*236e0*/  IMAD.WIDE.U32 R62, R53, -0x326172a9, RZ ;  /* 0xcd9e8d57353e7825 */ /* 0x000fe200078e00ff */
[----:B------:R-:W-:Y:S02]  /*236f0*/  PRMT R53, R115, 0x7610, R53 ;  /* 0x0000761073357816 */ /* 0x000fe40000000035 */
[----:B-1----:R-:W-:Y:S01]  /*23700*/  PRMT R57, R118, 0x7610, R57 ;  /* 0x0000761076397816 */ /* 0x002fe20000000039 */
[----:B------:R-:W-:Y:S01]  /*23710*/  IMAD.WIDE.U32 R148, R148, -0x2daee0ad, RZ ;  /* 0xd2511f5394947825 */ /* 0x000fe200078e00ff */
[----:B------:R-:W-:Y:S03]  /*23720*/  LOP3.LUT R124, R63, UR14, R124, 0x96, !PT ;  /* 0x0000000e3f7c7c12 */ /* 0x000fe6000f8e967c */
[----:B------:R-:W-:Y:S01]  /*23730*/  @!P5 HADD2 R249, -R57.H0_H0, -RZ.H0_H0 ;  /* 0xa00000ff39f9d230 */ /* 0x000fe20000000900 */
[--C-:B------:R-:W-:Y:S01]  /*23740*/  LOP3.LUT R119, R149, UR13, R58.reuse, 0x96, !PT ;  /* 0x0000000d95777c12 */ /* 0x100fe2000f8e963a */
[----:B------:R-:W-:Y:S01]  /*23750*/  IMAD.WIDE.U32 R124, R124, -0x2daee0ad, RZ ;  /* 0xd2511f537c7c7825 */ /* 0x000fe200078e00ff */
[----:B------:R-:W-:Y:S02]  /*23760*/  PRMT R58, R115, 0x7632, R58 ;  /* 0x00007632733a7816 */ /* 0x000fe4000000003a */
[----:B------:R-:W-:Y:S01]  /*23770*/  PRMT R54, R118, 0x7632, R54 ;  /* 0x0000763276367816 */ /* 0x000fe20000000036 */
[----:B------:R-:W-:Y:S01]  /*23780*/  IMAD.WIDE.U32 R118, R119, -0x326172a9, RZ ;  /* 0xcd9e8d5777767825 */ /* 0x000fe200078e00ff */
[----:B------:R-:W-:Y:S02]  /*23790*/  LOP3.LUT R152, R125, UR11, R148, 0x96, !PT ;  /* 0x0000000b7d987c12 */ /* 0x000fe4000f8e9694 */
[----:B------:R-:W-:Y:S01]  /*237a0*/  PRMT R56, R116, 0x7632, R56 ;  /* 0x0000763274387816 */ /* 0x000fe20000000038 */
[----:B------:R-:W-:Y:S01]  /*237b0*/  @!P3 HADD2 R248, -R54.H0_H0, -RZ.H0_H0 ;  /* 0xa00000ff36f8b230 */ /* 0x000fe20000000900 */
[----:B------:R-:W-:Y:S01]  /*237c0*/  LOP3.LUT R115, R119, UR12, R62, 0x96, !PT ;  /* 0x0000000c77737c12 */ /* 0x000fe2000f8e963e */
[----:B------:R-:W-:Y:S01]  /*237d0*/  IMAD.WIDE.U32 R152, R152, -0x326172a9, RZ ;  /* 0xcd9e8d5798987825 */ /* 0x000fe200078e00ff */
[----:B------:R-:W-:Y:S04]  /*237e0*/  SHF.R.U32.HI R119, RZ, 0x10, R178 ;  /* 0x00000010ff777819 */ /* 0x000fe800000116b2 */
[----:B------:R-:W-:Y:S01]  /*237f0*/  LOP3.LUT R119, R119, 0xff, RZ, 0xc0, !PT ;  /* 0x000000ff77777812 */ /* 0x000fe200078ec0ff */
[----:B---3--:R-:W-:Y:S02]  /*23800*/  @!P4 HADD2 R65, -R53.H0_H0, -RZ.H0_H0 ;  /* 0xa00000ff3541c230 */ /* 0x008fe40000000900 */
[----:B----4-:R-:W-:Y:S03]  /*23810*/  @!P2 HADD2 R64, -R58.H0_H0, -RZ.H0_H0 ;  /* 0xa00000ff3a40a230 */ /* 0x010fe60000000900 */
[----:B------:R-:W-:Y:S01]  /*23820*/  PRMT R60, R65, 0x7610, R60 ;  /* 0x00007610413c7816 */ /* 0x000fe2000000003c */
[----:B------:R1:W-:Y:S01]  /*23830*/  @!P4 STL.S16 [R1+0xc], R65 ;  /* 0x00000c410100c387 */ /* 0x0003e20000100600 */
[----:B------:R-:W-:Y:S03]  /*23840*/  PRMT R59, R64, 0x7610, R59 ;  /* 0x00007610403b7816 */ /* 0x000fe6000000003b */
[----:B------:R3:W-:Y:S01]  /*23850*/  @!P2 STL.S16 [R1], R64 ;  /* 0x000000400100a387 */ /* 0x0007e20000100600 */
[----:B--2---:R-:W-:Y:S01]  /*23860*/  @!P6 HADD2 R61, -R56.H0_H0, -RZ.H0_H0 ;  /* 0xa00000ff383de230 */ /* 0x004fe20000000900 */
[----:B-1----:R-:W-:Y:S02]  /*23870*/  PRMT R65, R53, 0x5410, R58 ;  /* 0x0000541035417816 */ /* 0x002fe4000000003a */
[----:B------:R-:W-:Y:S02]  /*23880*/  @!P4 PRMT R53, R60, 0x5410, RZ ;  /* 0x000054103c35c816 */ /* 0x000fe400000000ff */
[----:B------:R-:W-:Y:S01]  /*23890*/  @!P6 STL.S16 [R1+0x4], R61 ;  /* 0x0000043d0100e387 */ /* 0x000fe20000100600 */
[----:B------:R-:W-:Y:S02]  /*238a0*/  @!P2 PRMT R58, R59, 0x5410, RZ ;  /* 0x000054103b3aa816 */ /* 0x000fe400000000ff */
[----:B---3--:R-:W-:Y:S01]  /*238b0*/  PRMT R64, R57, 0x5410, R54 ;  /* 0x0000541039407816 */ /* 0x008fe20000000036 */
[----:B------:R1:W-:Y:S01]  /*238c0*/  STG.E.U16 [R108.64+0xb0], R53 ;  /* 0x0000b0356c007986 */ /* 0x0003e2000c10152c */
[----:B------:R-:W-:Y:S02]  /*238d0*/  @!P5 PRMT R57, R249, 0x5410, RZ ;  /* 0x00005410f939d816 */ /* 0x000fe400000000ff */
[----:B------:R-:W-:Y:S01]  /*238e0*/  @!P3 PRMT R54, R248, 0x5410, RZ ;  /* 0x00005410f836b816 */ /* 0x000fe200000000ff */
[----:B------:R2:W3:Y:S04]  /*238f0*/  LDL.S16 R191, [R1+0xcc] ;  /* 0x0000cc0001bf7983 */ /* 0x0004e80000100600 */
[----:B------:R4:W-:Y:S04]  /*23900*/  STG.E.U16 [R108.64+0xb2], R58 ;  /* 0x0000b23a6c007986 */ /* 0x0009e8000c10152c */
[----:B------:R2:W-:Y:S04]  /*23910*/  STG.E.U16 [R172.64+0xc0], R57 ;  /* 0x0000c039ac007986 */ /* 0x0005e8000c10152c */
[----:B------:R2:W-:Y:S01]  /*23920*/  STG.E.U16 [R172.64+0xc2], R54 ;  /* 0x0000c236ac007986 */ /* 0x0005e2000c10152c */
[----:B-1----:R-:W-:Y:S01]  /*23930*/  PRMT R53, R116, 0x7610, R53 ;  /* 0x0000761074357816 */ /* 0x002fe20000000035 */
[----:B------:R-:W-:Y:S03]  /*23940*/  IMAD.WIDE.U32 R116, R121, -0x2daee0ad, RZ ;  /* 0xd2511f5379747825 */ /* 0x000fe600078e00ff */
[----:B------:R-:W-:Y:S01]  /*23950*/  PRMT R63, R53, 0x5410, R56 ;  /* 0x00005410353f7816 */ /* 0x000fe20000000038 */
[----:B------:R-:W-:Y:S01]  /*23960*/  @!P1 HADD2 R247, -R53.H0_H0, -RZ.H0_H0 ;  /* 0xa00000ff35f79230 */ /* 0x000fe20000000900 */
[----:B----4-:R-:W-:Y:S04]  /*23970*/  PRMT R58, R61, 0x7610, R58 ;  /* 0x000076103d3a7816 */ /* 0x010fe8000000003a */
[----:B------:R-:W-:Y:S02]  /*23980*/  @!P1 PRMT R53, R247, 0x5410, RZ ;  /* 0x00005410f7359816 */ /* 0x000fe400000000ff */
[----:B--2---:R-:W-:Y:S01]  /*23990*/  LOP3.LUT R57, R153, UR5, R118, 0x96, !PT ;  /* 0x0000000599397c12 */ /* 0x004fe2000f8e9676 */
[----:B------:R-:W-:Y:S01]  /*239a0*/  UIADD3 UR5, UR29, 0x646e171e, URZ ;  /* 0x646e171e1d057890 */ /* 0x000fe2000fffe03f */
[----:B------:R-:W-:Y:S01]  /*239b0*/  @!P6 PRMT R56, R58, 0x5410, RZ ;  /* 0x000054103a38e816 */ /* 0x000fe200000000ff */
[----:B------:R1:W-:Y:S01]  /*239c0*/  STG.E.U16 [R112.64+0xc0], R53 ;  /* 0x0000c03570007986 */ /* 0x0003e2000c10152c */
[C---:B------:R-:W-:Y:S03]  /*239d0*/  PRMT R54, R114.reuse, 0x7632, R54 ;  /* 0x0000763272367816 */ /* 0x040fe60000000036 */
[----:B------:R-:W-:Y:S01]  /*239e0*/  LOP3.LUT R182, R177, UR5, R182, 0x96, !PT ;  /* 0x00000005b1b67c12 */ /* 0x000fe2000f8e96b6 */
[----:B------:R2:W-:Y:S01]  /*239f0*/  STG.E.U16 [R112.64+0xc2], R56 ;  /* 0x0000c23870007986 */ /* 0x0005e2000c10152c */
[----:B------:R-:W-:Y:S02]  /*23a00*/  LOP3.LUT R174, R179, UR5, R174, 0x96, !PT ;  /* 0x00000005b3ae7c12 */ /* 0x000fe4000f8e96ae */
[----:B------:R-:W-:Y:S02]  /*23a10*/  LOP3.LUT R134, R151, UR5, R134, 0x96, !PT ;  /* 0x0000000597867c12 */ /* 0x000fe4000f8e9686 */
[----:B------:R-:W-:Y:S02]  /*23a20*/  LOP3.LUT R136, R155, UR5, R136, 0x96, !PT ;  /* 0x000000059b887c12 */ /* 0x000fe4000f8e9688 */
[----:B------:R-:W-:Y:S02]  /*23a30*/  LOP3.LUT R120, R129, UR5, R120, 0x96, !PT ;  /* 0x0000000581787c12 */ /* 0x000fe4000f8e9678 */
[----:B------:R-:W-:Y:S02]  /*23a40*/  LOP3.LUT R122, R139, UR5, R122, 0x96, !PT ;  /* 0x000000058b7a7c12 */ /* 0x000fe4000f8e967a */
[----:B-1----:R-:W-:Y:S04]  /*23a50*/  LOP3.LUT R53, R57, 0xff, RZ, 0xc0, !PT ;  /* 0x000000ff39357812 */ /* 0x002fe800078ec0ff */
[----:B------:R-:W-:Y:S02]  /*23a60*/  ISETP.LE.U32.AND P1, PT, R53, UR30, PT ;  /* 0x0000001e35007c0c */ /* 0x000fe4000bf23070 */
[----:B------:R-:W-:Y:S01]  /*23a70*/  PRMT R53, R114, 0x7610, R53 ;  /* 0x0000761072357816 */ /* 0x000fe20000000035 */
[----:B------:R-:W-:Y:S01]  /*23a80*/  IMAD.WIDE.U32 R114, R115, -0x2daee0ad, RZ ;  /* 0xd2511f5373727825 */ /* 0x000fe200078e00ff */
[----:B--2---:R-:W-:Y:S02]  /*23a90*/  PRMT R56, R107, 0x7632, R56 ;  /* 0x000076326b387816 */ /* 0x004fe40000000038 */
[----:B------:R-:W-:Y:S07]  /*23aa0*/  PRMT R60, R53, 0x5410, R54 ;  /* 0x00005410353c7816 */ /* 0x000fee0000000036 */
[----:B------:R-:W-:Y:S05]  /*23ab0*/  @!P1 HADD2 R252, -R53.H0_H0, -RZ.H0_H0 ;  /* 0xa00000ff35fc9230 */ /* 0x000fea0000000900 */
[----:B------:R-:W-:Y:S05]  /*23ac0*/  @!P1 PRMT R53, R252, 0x5410, RZ ;  /* 0x00005410fc359816 */ /* 0x000fea00000000ff */
[----:B------:R1:W-:Y:S02]  /*23ad0*/  STG.E.U16 [R110.64+0xbe], R53 ;  /* 0x0000be356e007986 */ /* 0x0003e4000c10152c */
[----:B-1----:R-:W-:Y:S04]  /*23ae0*/  LOP3.LUT R53, R57, 0xffff, RZ, 0xc0, !PT ;  /* 0x0000ffff39357812 */ /* 0x002fe800078ec0ff */
[----:B------:R-:W-:Y:S04]  /*23af0*/  SHF.R.U32.HI R53, RZ, 0x8, R53 ;  /* 0x00000008ff357819 */ /* 0x000fe80000011635 */
[----:B------:R-:W-:Y:S04]  /*23b00*/  LOP3.LUT R53, R53, 0xffff, RZ, 0xc0, !PT ;  /* 0x0000ffff35357812 */ /* 0x000fe800078ec0ff */
[----:B------:R-:W-:Y:S02]  /*23b10*/  ISETP.LE.U32.AND P3, PT, R53, UR30, PT ;  /* 0x0000001e35007c0c */ /* 0x000fe4000bf63070 */
[--C-:B------:R-:W-:Y:S02]  /*23b20*/  SHF.R.U32.HI R53, RZ, 0x10, R57.reuse ;  /* 0x00000010ff357819 */ /* 0x100fe40000011639 */
[----:B------:R-:W-:Y:S02]  /*23b30*/  SHF.R.U32.HI R57, RZ, 0x18, R57 ;  /* 0x00000018ff397819 */ /* 0x000fe40000011639 */
[----:B------:R-:W-:Y:S02]  /*23b40*/  LOP3.LUT R53, R53, 0xff, RZ, 0xc0, !PT ;  /* 0x000000ff35357812 */ /* 0x000fe400078ec0ff */
[----:B------:R-:W-:Y:S02]  /*23b50*/  ISETP.LE.U32.AND P1, PT, R57, UR30, PT ;  /* 0x0000001e39007c0c */ /* 0x000fe4000bf23070 */
[----:B------:R-:W-:Y:S02]  /*23b60*/  ISETP.LE.U32.AND P2, PT, R53, UR30, PT ;  /* 0x0000001e35007c0c */ /* 0x000fe4000bf43070 */
[C---:B------:R-:W-:Y:S01]  /*23b70*/  LOP3.LUT R53, R132.reuse, 0xff, RZ, 0xc0, !PT ;  /* 0x000000ff84357812 */ /* 0x040fe200078ec0ff */
[----:B------:R-:W-:Y:S01]  /*23b80*/  @!P3 HADD2 R246, -R54.H0_H0, -RZ.H0_H0 ;  /* 0xa00000ff36f6b230 */ /* 0x000fe20000000900 */
[----:B------:R-:W-:Y:S02]  /*23b90*/  SHF.R.U32.HI R57, RZ, 0x10, R132 ;  /* 0x00000010ff397819 */ /* 0x000fe40000011684 */
[----:B------:R-:W-:Y:S02]  /*23ba0*/  ISETP.LE.U32.AND P6, PT, R53, UR30, PT ;  /* 0x0000001e35007c0c */ /* 0x000fe4000bfc3070 */
[----:B------:R-:W-:Y:S02]  /*23bb0*/  LOP3.LUT R53, R132, 0xffff, RZ, 0xc0, !PT ;  /* 0x0000ffff84357812 */ /* 0x000fe400078ec0ff */
[----:B------:R-:W-:Y:S01]  /*23bc0*/  @!P3 PRMT R54, R246, 0x5410, RZ ;  /* 0x00005410f636b816 */ /* 0x000fe200000000ff */
[----:B------:R-:W-:Y:S01]  /*23bd0*/  @!P1 HADD2 R232, -R56.H0_H0, -RZ.H0_H0 ;  /* 0xa00000ff38e89230 */ /* 0x000fe20000000900 */
[----:B------:R-:W-:Y:S02]  /*23be0*/  SHF.R.U32.HI R53, RZ, 0x8, R53 ;  /* 0x00000008ff357819 */ /* 0x000fe40000011635 */
[----:B------:R-:W-:Y:S01]  /*23bf0*/  LOP3.LUT R57, R57, 0xff, RZ, 0xc0, !PT ;  /* 0x000000ff39397812 */ /* 0x000fe200078ec0ff */
[----:B------:R1:W-:Y:S01]  /*23c00*/  STG.E.U16 [R110.64+0xc0], R54 ;  /* 0x0000c0366e007986 */ /* 0x0003e2000c10152c */
[----:B------:R-:W-:Y:S02]  /*23c10*/  LOP3.LUT R53, R53, 0xffff, RZ, 0xc0, !PT ;  /* 0x0000ffff35357812 */ /* 0x000fe400078ec0ff */
[----:B------:R-:W-:Y:S01]  /*23c20*/  ISETP.LE.U32.AND P4, PT, R57, UR30, PT ;  /* 0x0000001e39007c0c */ /* 0x000fe2000bf83070 */
[----:B------:R-:W-:Y:S01]  /*23c30*/  @!P6 HADD2 R241, -R55.H0_H0, -RZ.H0_H0 ;  /* 0xa00000ff37f1e230 */ /* 0x000fe20000000900 */
[----:B------:R-:W-:Y:S02]  /*23c40*/  ISETP.LE.U32.AND P5, PT, R53, UR30, PT ;  /* 0x0000001e35007c0c */ /* 0x000fe4000bfa3070 */
[----:B------:R-:W-:Y:S02]  /*23c50*/  PRMT R53, R107, 0x7610, R53 ;  /* 0x000076106b357816 */ /* 0x000fe40000000035 */
[----:B------:R-:W-:Y:S02]  /*23c60*/  LOP3.LUT R107, R178, 0xff, RZ, 0xc0, !PT ;  /* 0x000000ffb26b7812 */ /* 0x000fe400078ec0ff */
[----:B------:R-:W-:Y:S01]  /*23c70*/  PRMT R59, R53, 0x5410, R56 ;  /* 0x00005410353b7816 */ /* 0x000fe20000000038 */
[----:B------:R-:W-:Y:S01]  /*23c80*/  @!P2 HADD2 R245, -R53.H0_H0, -RZ.H0_H0 ;  /* 0xa00000ff35f5a230 */ /* 0x000fe20000000900 */
[----:B------:R-:W-:Y:S03]  /*23c90*/  @!P1 PRMT R56, R232, 0x5410, RZ ;  /* 0x00005410e8389816 */ /* 0x000fe600000000ff */
[----:B------:R-:W-:Y:S01]  /*23ca0*/  @!P4 HADD2 R239, -R52.H0_H0, -RZ.H0_H0 ;  /* 0xa00000ff34efc230 */ /* 0x000fe20000000900 */
[----:B------:R-:W-:Y:S01]  /*23cb0*/  @!P2 PRMT R53, R245, 0x5410, RZ ;  /* 0x00005410f535a816 */ /* 0x000fe200000000ff */
[----:B------:R2:W-:Y:S04]  /*23cc0*/  STG.E.U16 [R108.64+0xc2], R56 ;  /* 0x0000c2386c007986 */ /* 0x0005e8000c10152c */
[----:B------:R4:W-:Y:S01]  /*23cd0*/  STG.E.U16 [R108.64+0xc0], R53 ;  /* 0x0000c0356c007986 */ /* 0x0009e2000c10152c */
[C---:B-1----:R-:W-:Y:S04]  /*23ce0*/  PRMT R54, R55.reuse, 0x7632, R54 ;  /* 0x0000763237367816 */ /* 0x042fe80000000036 */
[----:B------:R-:W-:Y:S01]  /*23cf0*/  PRMT R62, R55, 0x5410, R54 ;  /* 0x00005410373e7816 */ /* 0x000fe20000000036 */
[----:B------:R-:W-:Y:S01]  /*23d00*/  @!P5 HADD2 R240, -R54.H0_H0, -RZ.H0_H0 ;  /* 0xa00000ff36f0d230 */ /* 0x000fe20000000900 */
[----:B------:R-:W-:Y:S04]  /*23d10*/  @!P6 PRMT R55, R241, 0x5410, RZ ;  /* 0x00005410f137e816 */ /* 0x000fe800000000ff */
[----:B------:R-:W-:Y:S01]  /*23d20*/  @!P5 PRMT R54, R240, 0x5410, RZ ;  /* 0x00005410f036d816 */ /* 0x000fe200000000ff */
[----:B------:R1:W-:Y:S04]  /*23d30*/  STG.E.U16 [R172.64+0xd0], R55 ;  /* 0x0000d037ac007986 */ /* 0x0003e8000c10152c */
[----:B------:R1:W-:Y:S01]  /*23d40*/  STG.E.U16 [R172.64+0xd2], R54 ;  /* 0x0000d236ac007986 */ /* 0x0003e2000c10152c */
[C---:B--2---:R-:W-:Y:S02]  /*23d50*/  PRMT R56, R40.reuse, 0x7632, R56 ;  /* 0x0000763228387816 */ /* 0x044fe40000000038 */
[----:B----4-:R-:W-:Y:S02]  /*23d60*/  SHF.R.U32.HI R53, RZ, 0x18, R132 ;  /* 0x00000018ff357819 */ /* 0x010fe40000011684 */
[----:B------:R-:W-:Y:S02]  /*23d70*/  PRMT R163, R40, 0x5410, R56 ;  /* 0x0000541028a37816 */ /* 0x000fe40000000038 */
[----:B------:R-:W-:Y:S02]  /*23d80*/  ISETP.LE.U32.AND P2, PT, R53, UR30, PT ;  /* 0x0000001e35007c0c */ /* 0x000fe4000bf43070 */
[C---:B------:R-:W-:Y:S04]  /*23d90*/  PRMT R53, R52.reuse, 0x7632, R53 ;  /* 0x0000763234357816 */ /* 0x040fe80000000035 */
[----:B------:R-:W-:Y:S02]  /*23da0*/  PRMT R61, R52, 0x5410, R53 ;  /* 0x00005410343d7816 */ /* 0x000fe40000000035 */
[----:B------:R-:W-:Y:S02]  /*23db0*/  @!P4 PRMT R52, R239, 0x5410, RZ ;  /* 0x00005410ef34c816 */ /* 0x000fe400000000ff */
[C---:B-1----:R-:W-:Y:S03]  /*23dc0*/  LOP3.LUT R55, R152.reuse, 0xff, RZ, 0xc0, !PT ;  /* 0x000000ff98377812 */ /* 0x042fe600078ec0ff */
[----:B------:R1:W-:Y:S01]  /*23dd0*/  STG.E.U16 [R112.64+0xd0], R52 ;  /* 0x0000d03470007986 */ /* 0x0003e2000c10152c */
[----:B------:R-:W-:Y:S01]  /*23de0*/  @!P2 HADD2 R234, -R53.H0_H0, -RZ.H0_H0 ;  /* 0xa00000ff35eaa230 */ /* 0x000fe20000000900 */
[----:B------:R-:W-:Y:S02]  /*23df0*/  ISETP.LE.U32.AND P3, PT, R55, UR30, PT ;  /* 0x0000001e37007c0c */ /* 0x000fe4000bf63070 */
[----:B------:R-:W-:Y:S02]  /*23e00*/  LOP3.LUT R55, R152, 0xffff, RZ, 0xc0, !PT ;  /* 0x0000ffff98377812 */ /* 0x000fe400078ec0ff */
[----:B------:R-:W-:Y:S02]  /*23e10*/  @!P2 PRMT R53, R234, 0x5410, RZ ;  /* 0x00005410ea35a816 */ /* 0x000fe400000000ff */
[----:B------:R-:W-:Y:S03]  /*23e20*/  SHF.R.U32.HI R55, RZ, 0x8, R55 ;  /* 0x00000008ff377819 */ /* 0x000fe60000011637 */
[----:B------:R-:W-:Y:S01]  /*23e30*/  STG.E.U16 [R112.64+0xd2], R53 ;  /* 0x0000d23570007986 */ /* 0x000fe2000c10152c */
[----:B------:R-:W-:Y:S03]  /*23e40*/  LOP3.LUT R55, R55, 0xffff, RZ, 0xc0, !PT ;  /* 0x0000ffff37377812 */ /* 0x000fe600078ec0ff */
[----:B------:R-:W-:Y:S01]  /*23e50*/  @!P3 HADD2 R237, -R50.H0_H0, -RZ.H0_H0 ;  /* 0xa00000ff32edb230 */ /* 0x000fe20000000900 */
[----:B------:R-:W-:Y:S02]  /*23e60*/  ISETP.LE.U32.AND P1, PT, R55, UR30, PT ;  /* 0x0000001e37007c0c */ /* 0x000fe4000bf23070 */
[----:B------:R-:W-:Y:S04]  /*23e70*/  SHF.R.U32.HI R55, RZ, 0x10, R152 ;  /* 0x00000010ff377819 */ /* 0x000fe80000011698 */
[----:B------:R-:W-:Y:S02]  /*23e80*/  LOP3.LUT R54, R55, 0xff, RZ, 0xc0, !PT ;  /* 0x000000ff37367812 */ /* 0x000fe400078ec0ff */
[----:B-1----:R-:W-:Y:S02]  /*23e90*/  PRMT R52, R50, 0x7632, R52 ;  /* 0x0000763232347816 */ /* 0x002fe40000000034 */
[----:B------:R-:W-:Y:S02]  /*23ea0*/  ISETP.LE.U32.AND P5, PT, R54, UR30, PT ;  /* 0x0000001e36007c0c */ /* 0x000fe4000bfa3070 */
[----:B------:R-:W-:Y:S01]  /*23eb0*/  PRMT R58, R50, 0x5410, R52 ;  /* 0x00005410323a7816 */ /* 0x000fe20000000034 */
[----:B------:R-:W-:Y:S01]  /*23ec0*/  @!P1 HADD2 R230, -R52.H0_H0, -RZ.H0_H0 ;  /* 0xa00000ff34e69230 */ /* 0x000fe20000000900 */
[----:B------:R-:W-:Y:S02]  /*23ed0*/  @!P3 PRMT R50, R237, 0x5410, RZ ;  /* 0x00005410ed32b816 */ /* 0x000fe400000000ff */
[----:B------:R-:W-:Y:S02]  /*23ee0*/  SHF.R.U32.HI R54, RZ, 0x18, R152 ;  /* 0x00000018ff367819 */ /* 0x000fe40000011698 */
[----:B------:R-:W-:Y:S01]  /*23ef0*/  @!P1 PRMT R52, R230, 0x5410, RZ ;  /* 0x00005410e6349816 */ /* 0x000fe200000000ff */
[----:B------:R1:W-:Y:S01]  /*23f00*/  STG.E.U16 [R110.64+0xce], R50 ;  /* 0x0000ce326e007986 */ /* 0x0003e2000c10152c */
[----:B------:R-:W-:Y:S02]  /*23f10*/  ISETP.LE.U32.AND P4, PT, R54, UR30, PT ;  /* 0x0000001e36007c0c */ /* 0x000fe4000bf83070 */
[----:B------:R-:W-:Y:S01]  /*23f20*/  SHF.R.U32.HI R54, RZ, 0x10, R186 ;  /* 0x00000010ff367819 */ /* 0x000fe200000116ba */
[----:B------:R2:W-:Y:S01]  /*23f30*/  STG.E.U16 [R110.64+0xd0], R52 ;  /* 0x0000d0346e007986 */ /* 0x0005e2000c10152c */
[----:B------:R-:W-:Y:S02]  /*23f40*/  @!P5 HADD2 R229, -R51.H0_H0, -RZ.H0_H0 ;  /* 0xa00000ff33e5d230 */ /* 0x000fe40000000900 */
[----:B------:R-:W-:Y:S02]  /*23f50*/  LOP3.LUT R54, R54, 0xff, RZ, 0xc0, !PT ;  /* 0x000000ff36367812 */ /* 0x000fe400078ec0ff */
[C---:B-1----:R-:W-:Y:S04]  /*23f60*/  PRMT R50, R51.reuse, 0x7632, R50 ;  /* 0x0000763233327816 */ /* 0x042fe80000000032 */
[----:B------:R-:W-:Y:S01]  /*23f70*/  PRMT R57, R51, 0x5410, R50 ;  /* 0x0000541033397816 */ /* 0x000fe20000000032 */
[----:B------:R-:W-:Y:S01]  /*23f80*/  @!P4 HADD2 R228, -R50.H0_H0, -RZ.H0_H0 ;  /* 0xa00000ff32e4c230 */ /* 0x000fe20000000900 */
[----:B------:R-:W-:Y:S02]  /*23f90*/  @!P5 PRMT R51, R229, 0x5410, RZ ;  /* 0x00005410e533d816 */ /* 0x000fe400000000ff */
[----:B--2---:R-:W-:Y:S02]  /*23fa0*/  SHF.R.U32.HI R52, RZ, 0x18, R186 ;  /* 0x00000018ff347819 */ /* 0x004fe400000116ba */
[----:B------:R-:W-:Y:S01]  /*23fb0*/  @!P4 PRMT R50, R228, 0x5410, RZ ;  /* 0x00005410e432c816 */ /* 0x000fe200000000ff */
[----:B------:R1:W-:Y:S01]  /*23fc0*/  STG.E.U16 [R108.64+0xd0], R51 ;  /* 0x0000d0336c007986 */ /* 0x0003e2000c10152c */
[----:B------:R-:W-:Y:S03]  /*23fd0*/  PRMT R52, R54, 0x5410, R52 ;  /* 0x0000541036347816 */ /* 0x000fe60000000034 */
[----:B------:R2:W-:Y:S02]  /*23fe0*/  STG.E.U16 [R108.64+0xd2], R50 ;  /* 0x0000d2326c007986 */ /* 0x0005e4000c10152c */
[--C-:B------:R-:W-:Y:S05]  /*23ff0*/  HSET2.LE.AND R52, R52, R165.reuse, PT ;  /* 0x000000a534347233 */ /* 0x100fea0003803000 */
[----:B------:R-:W-:Y:S02]  /*24000*/  LOP3.LUT R47, R52, R47, RZ, 0xc0, !PT ;  /* 0x0000002f342f7212 */ /* 0x000fe400078ec0ff */
[----:B------:R-:W-:Y:S02]  /*24010*/  LOP3.LUT R52, R178, 0xffff, RZ, 0xc0, !PT ;  /* 0x0000ffffb2347812 */ /* 0x000fe400078ec0ff */
[----:B------:R-:W-:Y:S02]  /*24020*/  SHF.R.U32.HI R178, RZ, 0x18, R178 ;  /* 0x00000018ffb27819 */ /* 0x000fe400000116b2 */
[----:B------:R-:W-:Y:S04]  /*24030*/  SHF.R.U32.HI R52, RZ, 0x8, R52 ;  /* 0x00000008ff347819 */ /* 0x000fe80000011634 */
[----:B------:R-:W-:Y:S02]  /*24040*/  PRMT R107, R107, 0x5410, R52 ;  /* 0x000054106b6b7816 */ /* 0x000fe40000000034 */
[C-C-:B-1----:R-:W-:Y:S02]  /*24050*/  LOP3.LUT R51, R117.reuse, UR4, R126.reuse, 0x96, !PT ;  /* 0x0000000475337c12 */ /* 0x142fe4000f8e967e */
[----:B------:R-:W-:Y:S02]  /*24060*/  LOP3.LUT R126, R117, UR5, R126, 0x96, !PT ;  /* 0x00000005757e7c12 */ /* 0x000fe4000f8e967e */
[----:B--2---:R-:W-:Y:S04]  /*24070*/  LOP3.LUT R50, R51, 0xff, RZ, 0xc0, !PT ;  /* 0x000000ff33327812 */ /* 0x004fe800078ec0ff */
[----:B------:R-:W-:Y:S02]  /*24080*/  ISETP.LE.U32.AND P1, PT, R50, UR30, PT ;  /* 0x0000001e32007c0c */ /* 0x000fe4000bf23070 */
[C---:B------:R-:W-:Y:S04]  /*24090*/  PRMT R50, R48.reuse, 0x7632, R50 ;  /* 0x0000763230327816 */ /* 0x040fe80000000032 */
        /* <DEDUP_REMOVED lines=13> */
[C---:B------:R-:W-:Y:S01]  /*24170*/  PRMT R48, R49.reuse, 0x7632, R48 ;  /* 0x0000763231307816 */ /* 0x040fe20000000030 */
[----:B------:R-:W-:Y:S01]  /*24180*/  @!P3 HADD2 R231, -R50.H0_H0, -RZ.H0_H0 ;  /* 0xa00000ff32e7b230 */ /* 0x000fe20000000900 */
[----:B------:R-:W-:Y:S02]  /*24190*/  SHF.R.U32.HI R51, RZ, 0x10, R180 ;  /* 0x00000010ff337819 */ /* 0x000fe400000116b4 */
[----:B------:R-:W-:Y:S02]  /*241a0*/  PRMT R161, R49, 0x5410, R48 ;  /* 0x0000541031a17816 */ /* 0x000fe40000000030 */
[----:B------:R-:W-:Y:S02]  /*241b0*/  @!P3 PRMT R50, R231, 0x5410, RZ ;  /* 0x00005410e732b816 */ /* 0x000fe400000000ff */
[----:B------:R-:W-:Y:S01]  /*241c0*/  LOP3.LUT R51, R51, 0xff, RZ, 0xc0, !PT ;  /* 0x000000ff33337812 */ /* 0x000fe200078ec0ff */
[----:B------:R-:W-:Y:S02]  /*241d0*/  @!P1 HADD2 R225, -R48.H0_H0, -RZ.H0_H0 ;  /* 0xa00000ff30e19230 */ /* 0x000fe40000000900 */
[----:B------:R-:W-:Y:S01]  /*241e0*/  @!P2 HADD2 R227, -R49.H0_H0, -RZ.H0_H0 ;  /* 0xa00000ff31e3a230 */ /* 0x000fe20000000900 */
[----:B------:R-:W-:Y:S02]  /*241f0*/  STG.E.U16 [R172.64+0xe2], R50 ;  /* 0x0000e232ac007986 */ /* 0x000fe4000c10152c */
[----:B------:R-:W-:Y:S02]  /*24200*/  @!P1 PRMT R48, R225, 0x5410, RZ ;  /* 0x00005410e1309816 */ /* 0x000fe400000000ff */
[----:B------:R-:W-:Y:S03]  /*24210*/  @!P2 PRMT R49, R227, 0x5410, RZ ;  /* 0x00005410e331a816 */ /* 0x000fe600000000ff */
[----:B------:R-:W-:Y:S04]  /*24220*/  STG.E.U16 [R112.64+0xe2], R48 ;  /* 0x0000e23070007986 */ /* 0x000fe8000c10152c */
[----:B------:R1:W-:Y:S02]  /*24230*/  STG.E.U16 [R112.64+0xe0], R49 ;  /* 0x0000e03170007986 */ /* 0x0003e4000c10152c */
[C-C-:B-1----:R-:W-:Y:S01]  /*24240*/  LOP3.LUT R49, R115.reuse, UR4, R124.reuse, 0x96, !PT ;  /* 0x0000000473317c12 */ /* 0x142fe2000f8e967c */
[----:B------:R-:W-:Y:S01]  /*24250*/  UIADD3 UR4, UR28, -0x4ab325aa, URZ ;  /* 0xb54cda561c047890 */ /* 0x000fe2000fffe03f */
[----:B------:R-:W-:Y:S02]  /*24260*/  LOP3.LUT R124, R115, UR5, R124, 0x96, !PT ;  /* 0x00000005737c7c12 */ /* 0x000fe4000f8e967c */
[----:B------:R-:W-:Y:S03]  /*24270*/  LOP3.LUT R48, R49, 0xff, RZ, 0xc0, !PT ;  /* 0x000000ff31307812 */ /* 0x000fe600078ec0ff */
[----:B------:R-:W-:Y:S02]  /*24280*/  LOP3.LUT R184, R181, UR4, R184, 0x96, !PT ;  /* 0x00000004b5b87c12 */ /* 0x000fe4000f8e96b8 */
[----:B------:R-:W-:Y:S02]  /*24290*/  ISETP.LE.U32.AND P1, PT, R48, UR30, PT ;  /* 0x0000001e30007c0c */ /* 0x000fe4000bf23070 */
[----:B------:R-:W-:Y:S02]  /*242a0*/  PRMT R48, R41, 0x7632, R48 ;  /* 0x0000763229307816 */ /* 0x000fe40000000030 */
[----:B------:R-:W-:Y:S02]  /*242b0*/  LOP3.LUT R158, R157, UR4, R158, 0x96, !PT ;  /* 0x000000049d9e7c12 */ /* 0x000fe4000f8e969e */
[----:B------:R-:W-:Y:S02]  /*242c0*/  PRMT R148, R41, 0x5410, R48 ;  /* 0x0000541029947816 */ /* 0x000fe40000000030 */
[----:B------:R-:W-:Y:S02]  /*242d0*/  LOP3.LUT R168, R167, UR4, R168, 0x96, !PT ;  /* 0x00000004a7a87c12 */ /* 0x000fe4000f8e96a8 */
[----:B------:R-:W-:Y:S02]  /*242e0*/  LOP3.LUT R140, R143, UR4, R140, 0x96, !PT ;  /* 0x000000048f8c7c12 */ /* 0x000fe4000f8e968c */
[----:B------:R-:W-:Y:S01]  /*242f0*/  LOP3.LUT R146, R145, UR4, R146, 0x96, !PT ;  /* 0x0000000491927c12 */ /* 0x000fe2000f8e9692 */
[----:B------:R-:W-:Y:S01]  /*24300*/  @!P1 HADD2 R226, -R41.H0_H0, -RZ.H0_H0 ;  /* 0xa00000ff29e29230 */ /* 0x000fe20000000900 */
[----:B------:R-:W-:Y:S02]  /*24310*/  LOP3.LUT R130, R133, UR4, R130, 0x96, !PT ;  /* 0x0000000485827c12 */ /* 0x000fe4000f8e9682 */
[----:B------:R-:W-:Y:S02]  /*24320*/  LOP3.LUT R118, R153, UR4, R118, 0x96, !PT ;  /* 0x0000000499767c12 */ /* 0x000fe4000f8e9676 */
        /* <DEDUP_REMOVED lines=13> */
[----:B------:R-:W-:Y:S02]  /*24400*/  LOP3.LUT R49, R186, 0xffff, RZ, 0xc0, !PT ;  /* 0x0000ffffba317812 */ /* 0x000fe400078ec0ff */
[----:B------:R-:W-:Y:S02]  /*24410*/  PRMT R149, R43, 0x5410, R41 ;  /* 0x000054102b957816 */ /* 0x000fe40000000029 */
[----:B------:R-:W-:Y:S02]  /*24420*/  @!P3 PRMT R48, R224, 0x5410, RZ ;  /* 0x00005410e030b816 */ /* 0x000fe400000000ff */
[----:B------:R-:W-:Y:S01]  /*24430*/  SHF.R.U32.HI R49, RZ, 0x8, R49 ;  /* 0x00000008ff317819 */ /* 0x000fe20000011631 */
[----:B------:R-:W-:Y:S02]  /*24440*/  @!P1 HADD2 R219, -R41.H0_H0, -RZ.H0_H0 ;  /* 0xa00000ff29db9230 */ /* 0x000fe40000000900 */
[----:B------:R1:W-:Y:S01]  /*24450*/  STG.E.U16 [R110.64+0xe0], R48 ;  /* 0x0000e0306e007986 */ /* 0x0003e2000c10152c */
[----:B------:R-:W-:Y:S02]  /*24460*/  @!P2 HADD2 R222, -R43.H0_H0, -RZ.H0_H0 ;  /* 0xa00000ff2bdea230 */ /* 0x000fe40000000900 */
[----:B------:R-:W-:Y:S03]  /*24470*/  @!P1 PRMT R41, R219, 0x5410, RZ ;  /* 0x00005410db299816 */ /* 0x000fe600000000ff */
[----:B------:R-:W-:Y:S02]  /*24480*/  @!P2 PRMT R43, R222, 0x5410, RZ ;  /* 0x00005410de2ba816 */ /* 0x000fe400000000ff */
[----:B------:R2:W-:Y:S04]  /*24490*/  STG.E.U16 [R108.64+0xe2], R41 ;  /* 0x0000e2296c007986 */ /* 0x0005e8000c10152c */
[----:B------:R4:W-:Y:S01]  /*244a0*/  STG.E.U16 [R108.64+0xe0], R43 ;  /* 0x0000e02b6c007986 */ /* 0x0009e2000c10152c */
[----:B-1----:R-:W-:Y:S04]  /*244b0*/  LOP3.LUT R48, R186, 0xff, RZ, 0xc0, !PT ;  /* 0x000000ffba307812 */ /* 0x002fe800078ec0ff */
[----:B------:R-:W-:Y:S02]  /*244c0*/  PRMT R48, R48, 0x5410, R49 ;  /* 0x0000541030307816 */ /* 0x000fe40000000031 */
[----:B--2---:R-:W-:Y:S03]  /*244d0*/  LOP3.LUT R41, R116, 0xff, RZ, 0xc0, !PT ;  /* 0x000000ff74297812 */ /* 0x004fe600078ec0ff */
[--C-:B------:R-:W-:Y:S01]  /*244e0*/  HSET2.LE.AND R48, R48, R165.reuse, PT ;  /* 0x000000a530307233 */ /* 0x100fe20003803000 */
[----:B------:R-:W-:Y:S02]  /*244f0*/  ISETP.LE.U32.AND P1, PT, R41, UR30, PT ;  /* 0x0000001e29007c0c */ /* 0x000fe4000bf23070 */
[C---:B------:R-:W-:Y:S02]  /*24500*/  PRMT R41, R42.reuse, 0x7632, R41 ;  /* 0x000076322a297816 */ /* 0x040fe40000000029 */
[----:B----4-:R-:W-:Y:S02]  /*24510*/  LOP3.LUT R43, R187, UR4, R188, 0x96, !PT ;  /* 0x00000004bb2b7c12 */ /* 0x010fe4000f8e96bc */
[----:B------:R-:W-:Y:S02]  /*24520*/  PRMT R162, R42, 0x5410, R41 ;  /* 0x000054102aa27816 */ /* 0x000fe40000000029 */
[--C-:B------:R-:W-:Y:S02]  /*24530*/  SHF.R.U32.HI R49, RZ, 0x10, R43.reuse ;  /* 0x00000010ff317819 */ /* 0x100fe4000001162b */
[C---:B------:R-:W-:Y:S02]  /*24540*/  LOP3.LUT R53, R43.reuse, 0xffff, RZ, 0xc0, !PT ;  /* 0x0000ffff2b357812 */ /* 0x040fe400078ec0ff */
[----:B------:R-:W-:Y:S01]  /*24550*/  LOP3.LUT R50, R43, 0xff, RZ, 0xc0, !PT ;  /* 0x000000ff2b327812 */ /* 0x000fe200078ec0ff */
[----:B------:R-:W-:Y:S01]  /*24560*/  @!P1 HADD2 R223, -R42.H0_H0, -RZ.H0_H0 ;  /* 0xa00000ff2adf9230 */ /* 0x000fe20000000900 */
[----:B------:R-:W-:Y:S02]  /*24570*/  SHF.R.U32.HI R43, RZ, 0x18, R43 ;  /* 0x00000018ff2b7819 */ /* 0x000fe4000001162b */
[----:B------:R-:W-:Y:S02]  /*24580*/  LOP3.LUT R49, R49, 0xff, RZ, 0xc0, !PT ;  /* 0x000000ff31317812 */ /* 0x000fe400078ec0ff */
[----:B------:R-:W-:Y:S02]  /*24590*/  @!P1 PRMT R42, R223, 0x5410, RZ ;  /* 0x00005410df2a9816 */ /* 0x000fe400000000ff */
[----:B------:R-:W-:Y:S02]  /*245a0*/  PRMT R49, R49, 0x5410, R43 ;  /* 0x0000541031317816 */ /* 0x000fe4000000002b */
[----:B------:R-:W-:Y:S01]  /*245b0*/  SHF.R.U32.HI R53, RZ, 0x8, R53 ;  /* 0x00000008ff357819 */ /* 0x000fe20000011635 */
[----:B------:R1:W-:Y:S01]  /*245c0*/  STG.E.U16 [R172.64+0xf0], R42 ;  /* 0x0000f02aac007986 */ /* 0x0003e2000c10152c */
[----:B------:R-:W-:Y:S01]  /*245d0*/  LOP3.LUT R46, R48, R46, RZ, 0xc0, !PT ;  /* 0x0000002e302e7212 */ /* 0x000fe200078ec0ff */
[--C-:B------:R-:W-:Y:S01]  /*245e0*/  HSET2.LE.AND R49, R49, R165.reuse, PT ;  /* 0x000000a531317233 */ /* 0x100fe20003803000 */
[----:B------:R-:W-:Y:S02]  /*245f0*/  PRMT R50, R50, 0x5410, R53 ;  /* 0x0000541032327816 */ /* 0x000fe40000000035 */
[----:B------:R-:W-:Y:S02]  /*24600*/  LDSM.16.MT88.4 R52, [R214+0x4400] ;  /* 0x00440000d634783b */ /* 0x000fe40000004200 */
[----:B------:R-:W-:Y:S01]  /*24610*/  LOP3.LUT R45, R49, R45, RZ, 0xc0, !PT ;  /* 0x0000002d312d7212 */ /* 0x000fe200078ec0ff */
[--C-:B------:R-:W-:Y:S05]  /*24620*/  HSET2.LE.AND R50, R50, R165.reuse, PT ;  /* 0x000000a532327233 */ /* 0x100fea0003803000 */
[----:B------:R-:W-:Y:S02]  /*24630*/  LOP3.LUT R44, R50, R44, RZ, 0xc0, !PT ;  /* 0x0000002c322c7212 */ /* 0x000fe400078ec0ff */
[----:B-1----:R-:W-:Y:S04]  /*24640*/  LOP3.LUT R42, R116, 0xffff, RZ, 0xc0, !PT ;  /* 0x0000ffff742a7812 */ /* 0x002fe800078ec0ff */
[----:B------:R-:W-:Y:S04]  /*24650*/  SHF.R.U32.HI R42, RZ, 0x8, R42 ;  /* 0x00000008ff2a7819 */ /* 0x000fe8000001162a */
[----:B------:R-:W-:Y:S04]  /*24660*/  LOP3.LUT R42, R42, 0xffff, RZ, 0xc0, !PT ;  /* 0x0000ffff2a2a7812 */ /* 0x000fe800078ec0ff */
[----:B------:R-:W-:Y:S02]  /*24670*/  ISETP.LE.U32.AND P1, PT, R42, UR30, PT ;  /* 0x0000001e2a007c0c */ /* 0x000fe4000bf23070 */
[----:B------:R-:W-:Y:S11]  /*24680*/  LOP3.LUT R42, R180, 0xff, RZ, 0xc0, !PT ;  /* 0x000000ffb42a7812 */ /* 0x000ff600078ec0ff */
[----:B------:R-:W-:Y:S05]  /*24690*/  @!P1 HADD2 R221, -R41.H0_H0, -RZ.H0_H0 ;  /* 0xa00000ff29dd9230 */ /* 0x000fea0000000900 */
[----:B------:R-:W-:Y:S05]  /*246a0*/  @!P1 PRMT R41, R221, 0x5410, RZ ;  /* 0x00005410dd299816 */ /* 0x000fea00000000ff */
[----:B------:R1:W-:Y:S02]  /*246b0*/  STG.E.U16 [R172.64+0xf2], R41 ;  /* 0x0000f229ac007986 */ /* 0x0003e4000c10152c */
[--C-:B-1----:R-:W-:Y:S04]  /*246c0*/  SHF.R.U32.HI R41, RZ, 0x10, R116.reuse ;  /* 0x00000010ff297819 */ /* 0x102fe80000011674 */
[----:B------:R-:W-:Y:S04]  /*246d0*/  LOP3.LUT R41, R41, 0xff, RZ, 0xc0, !PT ;  /* 0x000000ff29297812 */ /* 0x000fe800078ec0ff */
[----:B------:R-:W-:Y:S02]  /*246e0*/  ISETP.LE.U32.AND P1, PT, R41, UR30, PT ;  /* 0x0000001e29007c0c */ /* 0x000fe4000bf23070 */
[----:B------:R-:W-:Y:S04]  /*246f0*/  LOP3.LUT R41, R184, 0xffff, RZ, 0xc0, !PT ;  /* 0x0000ffffb8297812 */ /* 0x000fe800078ec0ff */
[----:B------:R-:W-:Y:S07]  /*24700*/  SHF.R.U32.HI R41, RZ, 0x8, R41 ;  /* 0x00000008ff297819 */ /* 0x000fee0000011629 */
[----:B------:R-:W-:Y:S05]  /*24710*/  @!P1 HADD2 R220, -R40.H0_H0, -RZ.H0_H0 ;  /* 0xa00000ff28dc9230 */ /* 0x000fea0000000900 */
[----:B------:R-:W-:Y:S05]  /*24720*/  @!P1 PRMT R40, R220, 0x5410, RZ ;  /* 0x00005410dc289816 */ /* 0x000fea00000000ff */
[----:B------:R1:W-:Y:S02]  /*24730*/  STG.E.U16 [R112.64+0xf0], R40 ;  /* 0x0000f02870007986 */ /* 0x0003e4000c10152c */
[----:B-1----:R-:W-:Y:S04]  /*24740*/  SHF.R.U32.HI R40, RZ, 0x18, R116 ;  /* 0x00000018ff287819 */ /* 0x002fe80000011674 */
[----:B------:R-:W-:Y:S02]  /*24750*/  ISETP.LE.U32.AND P1, PT, R40, UR30, PT ;  /* 0x0000001e28007c0c */ /* 0x000fe4000bf23070 */
[----:B------:R-:W-:Y:S04]  /*24760*/  LOP3.LUT R40, R184, 0xff, RZ, 0xc0, !PT ;  /* 0x000000ffb8287812 */ /* 0x000fe800078ec0ff */
[----:B------:R-:W-:Y:S02]  /*24770*/  PRMT R40, R40, 0x5410, R41 ;  /* 0x0000541028287816 */ /* 0x000fe40000000029 */
[----:B------:R-:W-:Y:S02]  /*24780*/  LOP3.LUT R41, R180, 0xffff, RZ, 0xc0, !PT ;  /* 0x0000ffffb4297812 */ /* 0x000fe400078ec0ff */
[----:B------:R-:W-:Y:S01]  /*24790*/  SHF.R.U32.HI R180, RZ, 0x18, R180 ;  /* 0x00000018ffb47819 */ /* 0x000fe200000116b4 */
[--C-:B------:R-:W-:Y:S01]  /*247a0*/  HSET2.LE.AND R40, R40, R165.reuse, PT ;  /* 0x000000a528287233 */ /* 0x100fe20003803000 */
[----:B------:R-:W-:Y:S01]  /*247b0*/  SHF.R.U32.HI R41, RZ, 0x8, R41 ;  /* 0x00000008ff297819 */ /* 0x000fe20000011629 */
[----:B---3--:R-:W-:Y:S01]  /*247c0*/  @!P1 HADD2 R191, -R56.H0_H0, -RZ.H0_H0 ;  /* 0xa00000ff38bf9230 */ /* 0x008fe20000000900 */
[----:B------:R-:W-:Y:S02]  /*247d0*/  PRMT R51, R51, 0x5410, R180 ;  /* 0x0000541033337816 */ /* 0x000fe400000000b4 */
[----:B------:R-:W-:Y:S02]  /*247e0*/  PRMT R42, R42, 0x5410, R41 ;  /* 0x000054102a2a7816 */ /* 0x000fe40000000029 */
[--C-:B------:R-:W-:Y:S01]  /*247f0*/  SHF.R.U32.HI R41, RZ, 0x10, R184.reuse ;  /* 0x00000010ff297819 */ /* 0x100fe200000116b8 */
[----:B------:R-:W-:Y:S01]  /*24800*/  @!P1 STL.S16 [R1+0xcc], R191 ;  /* 0x0000ccbf01009387 */ /* 0x000fe20000100600 */
[----:B------:R-:W-:Y:S01]  /*24810*/  SHF.R.U32.HI R184, RZ, 0x18, R184 ;  /* 0x00000018ffb87819 */ /* 0x000fe200000116b8 */
[--C-:B------:R-:W-:Y:S01]  /*24820*/  HSET2.LE.AND R51, R51, R165.reuse, PT ;  /* 0x000000a533337233 */ /* 0x100fe20003803000 */
[----:B------:R-:W-:Y:S02]  /*24830*/  LOP3.LUT R41, R41, 0xff, RZ, 0xc0, !PT ;  /* 0x000000ff29297812 */ /* 0x000fe400078ec0ff */
[----:B------:R-:W-:Y:S01]  /*24840*/  LOP3.LUT R36, R40, R36, RZ, 0xc0, !PT ;  /* 0x0000002428247212 */ /* 0x000fe200078ec0ff */
[--C-:B------:R-:W-:Y:S01]  /*24850*/  HSET2.LE.AND R40, R42, R165.reuse, PT ;  /* 0x000000a52a287233 */ /* 0x100fe20003803000 */
[----:B------:R-:W-:Y:S02]  /*24860*/  PRMT R41, R41, 0x5410, R184 ;  /* 0x0000541029297816 */ /* 0x000fe400000000b8 */
[----:B------:R-:W-:Y:S02]  /*24870*/  LOP3.LUT R39, R51, R39, RZ, 0xc0, !PT ;  /* 0x0000002733277212 */ /* 0x000fe400078ec0ff */
[----:B------:R-:W-:Y:S01]  /*24880*/  LOP3.LUT R38, R40, R38, RZ, 0xc0, !PT ;  /* 0x0000002628267212 */ /* 0x000fe200078ec0ff */
[--C-:B------:R-:W-:Y:S01]  /*24890*/  HSET2.LE.AND R41, R41, R165.reuse, PT ;  /* 0x000000a529297233 */ /* 0x100fe20003803000 */
[----:B------:R-:W-:Y:S04]  /*248a0*/  LDSM.16.MT88.4 R48, [R213+0x4000] ;  /* 0x00400000d530783b */ /* 0x000fe80000004200 */
[----:B------:R-:W-:Y:S04]  /*248b0*/  LOP3.LUT R37, R41, R37, RZ, 0xc0, !PT ;  /* 0x0000002529257212 */ /* 0x000fe800078ec0ff */
[----:B------:R-:W1:Y:S03]  /*248c0*/  LDSM.16.MT88.4 R40, [R214+0x4000] ;  /* 0x00400000d628783b */ /* 0x000e660000004200 */
[-C--:B-1----:R-:W-:Y:S08]  /*248d0*/  HMMA.16816.F32 R4, R36, R40.reuse, R4 ;  /* 0x000000282404723c */ /* 0x082ff00000001804 */
[C---:B------:R-:W-:Y:S07]  /*248e0*/  HMMA.16816.F32 R8, R44.reuse, R40, R8 ;  /* 0x000000282c08723c */ /* 0x040fee0000001808 */
[--C-:B------:R-:W-:Y:S01]  /*248f0*/  SHF.R.U32.HI R40, RZ, 0x10, R176.reuse ;  /* 0x00000010ff287819 */ /* 0x100fe200000116b0 */
[-C--:B------:R-:W-:Y:S01]  /*24900*/  HMMA.16816.F32 R12, R44, R42.reuse, R12 ;  /* 0x0000002a2c0c723c */ /* 0x080fe2000000180c */
[----:B------:R-:W-:Y:S03]  /*24910*/  LOP3.LUT R41, R176, 0xffff, RZ, 0xc0, !PT ;  /* 0x0000ffffb0297812 */ /* 0x000fe600078ec0ff */
[----:B------:R-:W-:Y:S02]  /*24920*/  LOP3.LUT R40, R40, 0xff, RZ, 0xc0, !PT ;  /* 0x000000ff28287812 */ /* 0x000fe400078ec0ff */
[----:B------:R-:W-:Y:S02]  /*24930*/  SHF.R.U32.HI R41, RZ, 0x8, R41 ;  /* 0x00000008ff297819 */ /* 0x000fe40000011629 */
[C---:B------:R-:W-:Y:S07]  /*24940*/  HMMA.16816.F32 R16, R36.reuse, R42, R16 ;  /* 0x0000002a2410723c */ /* 0x040fee0000001810 */
[----:B------:R-:W-:Y:S01]  /*24950*/  SHF.R.U32.HI R43, RZ, 0x18, R176 ;  /* 0x00000018ff2b7819 */ /* 0x000fe200000116b0 */
[-C--:B------:R-:W-:Y:S01]  /*24960*/  HMMA.16816.F32 R20, R36, R48.reuse, R20 ;  /* 0x000000302414723c */ /* 0x080fe20000001814 */
[----:B------:R-:W-:Y:S03]  /*24970*/  LOP3.LUT R42, R176, 0xff, RZ, 0xc0, !PT ;  /* 0x000000ffb02a7812 */ /* 0x000fe600078ec0ff */
[----:B------:R-:W-:Y:S02]  /*24980*/  PRMT R43, R40, 0x5410, R43 ;  /* 0x00005410282b7816 */ /* 0x000fe4000000002b */
[----:B------:R-:W-:Y:S02]  /*24990*/  LOP3.LUT R40, R182, 0xff, RZ, 0xc0, !PT ;  /* 0x000000ffb6287812 */ /* 0x000fe400078ec0ff */
[----:B------:R-:W-:Y:S01]  /*249a0*/  PRMT R42, R42, 0x5410, R41 ;  /* 0x000054102a2a7816 */ /* 0x000fe20000000029 */
[C---:B------:R-:W-:Y:S03]  /*249b0*/  HMMA.16816.F32 R24, R44.reuse, R48, R24 ;  /* 0x000000302c18723c */ /* 0x040fe60000001818 */
[--C-:B------:R-:W-:Y:S01]  /*249c0*/  SHF.R.U32.HI R41, RZ, 0x10, R182.reuse ;  /* 0x00000010ff297819 */ /* 0x100fe200000116b6 */
[--C-:B------:R-:W-:Y:S02]  /*249d0*/  HSET2.LE.AND R42, R42, R165.reuse, PT ;  /* 0x000000a52a2a7233 */ /* 0x100fe40003803000 */
[--C-:B------:R-:W-:Y:S01]  /*249e0*/  HSET2.LE.AND R43, R43, R165.reuse, PT ;  /* 0x000000a52b2b7233 */ /* 0x100fe20003803000 */
[----:B------:R-:W-:Y:S01]  /*249f0*/  LOP3.LUT R48, R182, 0xffff, RZ, 0xc0, !PT ;  /* 0x0000ffffb6307812 */ /* 0x000fe200078ec0ff */
[-C--:B------:R-:W-:Y:S01]  /*24a00*/  HMMA.16816.F32 R28, R44, R50.reuse, R28 ;  /* 0x000000322c1c723c */ /* 0x080fe2000000181c */
[----:B------:R-:W-:Y:S01]  /*24a10*/  SHF.R.U32.HI R182, RZ, 0x18, R182 ;  /* 0x00000018ffb67819 */ /* 0x000fe200000116b6 */
[----:B------:R-:W1:Y:S02]  /*24a20*/  LDSM.16.MT88.4 R44, [R213+0x4400] ;  /* 0x00440000d52c783b */ /* 0x000e640000004200 */
[----:B------:R-:W-:Y:S02]  /*24a30*/  SHF.R.U32.HI R48, RZ, 0x8, R48 ;  /* 0x00000008ff307819 */ /* 0x000fe40000011630 */
[----:B------:R-:W-:Y:S02]  /*24a40*/  LOP3.LUT R41, R41, 0xff, RZ, 0xc0, !PT ;  /* 0x000000ff29297812 */ /* 0x000fe400078ec0ff */
[----:B------:R-:W-:Y:S01]  /*24a50*/  PRMT R40, R40, 0x5410, R48 ;  /* 0x0000541028287816 */ /* 0x000fe20000000030 */
[----:B------:R-:W-:Y:S03]  /*24a60*/  HMMA.16816.F32 R32, R36, R50, R32 ;  /* 0x000000322420723c */ /* 0x000fe60000001820 */
[C---:B------:R-:W-:Y:S01]  /*24a70*/  LOP3.LUT R48, R174.reuse, 0xffff, RZ, 0xc0, !PT ;  /* 0x0000ffffae307812 */ /* 0x040fe200078ec0ff */
[--C-:B------:R-:W-:Y:S01]  /*24a80*/  HSET2.LE.AND R40, R40, R165.reuse, PT ;  /* 0x000000a528287233 */ /* 0x100fe20003803000 */
[----:B------:R-:W-:Y:S02]  /*24a90*/  LOP3.LUT R49, R174, 0xff, RZ, 0xc0, !PT ;  /* 0x000000ffae317812 */ /* 0x000fe400078ec0ff */
[----:B------:R-:W-:Y:S01]  /*24aa0*/  SHF.R.U32.HI R48, RZ, 0x8, R48 ;  /* 0x00000008ff307819 */ /* 0x000fe20000011630 */
[--C-:B------:R-:W-:Y:S01]  /*24ab0*/  HSET2.LE.AND R38, R107, R165.reuse, PT ;  /* 0x000000a56b267233 */ /* 0x100fe20003803000 */
[----:B------:R-:W-:Y:S03]  /*24ac0*/  PRMT R41, R41, 0x5410, R182 ;  /* 0x0000541029297816 */ /* 0x000fe600000000b6 */
[----:B------:R-:W-:Y:S02]  /*24ad0*/  PRMT R48, R49, 0x5410, R48 ;  /* 0x0000541031307816 */ /* 0x000fe40000000030 */
[--C-:B------:R-:W-:Y:S01]  /*24ae0*/  SHF.R.U32.HI R49, RZ, 0x10, R174.reuse ;  /* 0x00000010ff317819 */ /* 0x100fe200000116ae */
[--C-:B------:R-:W-:Y:S01]  /*24af0*/  HSET2.LE.AND R41, R41, R165.reuse, PT ;  /* 0x000000a529297233 */ /* 0x100fe20003803000 */
[----:B------:R-:W-:Y:S01]  /*24b00*/  SHF.R.U32.HI R174, RZ, 0x18, R174 ;  /* 0x00000018ffae7819 */ /* 0x000fe200000116ae */
[--C-:B------:R-:W-:Y:S01]  /*24b10*/  HSET2.LE.AND R36, R48, R165.reuse, PT ;  /* 0x000000a530247233 */ /* 0x100fe20003803000 */
[----:B------:R-:W-:Y:S02]  /*24b20*/  LOP3.LUT R49, R49, 0xff, RZ, 0xc0, !PT ;  /* 0x000000ff31317812 */ /* 0x000fe400078ec0ff */
[----:B------:R-:W-:Y:S02]  /*24b30*/  PRMT R39, R119, 0x5410, R178 ;  /* 0x0000541077277816 */ /* 0x000fe400000000b2 */
[----:B------:R-:W-:Y:S02]  /*24b40*/  PRMT R49, R49, 0x5410, R174 ;  /* 0x0000541031317816 */ /* 0x000fe400000000ae */
[----:B------:R-:W-:Y:S01]  /*24b50*/  LOP3.LUT R40, R40, R104, RZ, 0xc0, !PT ;  /* 0x0000006828287212 */ /* 0x000fe200078ec0ff */
[--C-:B------:R-:W-:Y:S01]  /*24b60*/  HSET2.LE.AND R39, R39, R165.reuse, PT ;  /* 0x000000a527277233 */ /* 0x100fe20003803000 */
[----:B------:R-:W-:Y:S01]  /*24b70*/  LOP3.LUT R41, R41, R103, RZ, 0xc0, !PT ;  /* 0x0000006729297212 */ /* 0x000fe200078ec0ff */
[--C-:B------:R-:W-:Y:S01]  /*24b80*/  HSET2.LE.AND R37, R49, R165.reuse, PT ;  /* 0x000000a531257233 */ /* 0x100fe20003803000 */
[----:B------:R-:W-:Y:S02]  /*24b90*/  LOP3.LUT R42, R42, R102, RZ, 0xc0, !PT ;  /* 0x000000662a2a7212 */ /* 0x000fe400078ec0ff */
[----:B------:R-:W-:Y:S02]  /*24ba0*/  LOP3.LUT R43, R43, R101, RZ, 0xc0, !PT ;  /* 0x000000652b2b7212 */ /* 0x000fe400078ec0ff */
[----:B------:R-:W-:Y:S02]  /*24bb0*/  LOP3.LUT R36, R36, R100, RZ, 0xc0, !PT ;  /* 0x0000006424247212 */ /* 0x000fe400078ec0ff */
[----:B------:R-:W-:Y:S02]  /*24bc0*/  LOP3.LUT R37, R37, R99, RZ, 0xc0, !PT ;  /* 0x0000006325257212 */ /* 0x000fe400078ec0ff */
[----:B------:R-:W-:Y:S01]  /*24bd0*/  LOP3.LUT R38, R38, R98, RZ, 0xc0, !PT ;  /* 0x0000006226267212 */ /* 0x000fe200078ec0ff */
[-C--:B------:R-:W-:Y:S01]  /*24be0*/  HMMA.16816.F32 R4, R40, R52.reuse, R4 ;  /* 0x000000342804723c */ /* 0x080fe20000001804 */
[----:B------:R-:W-:Y:S02]  /*24bf0*/  LOP3.LUT R39, R39, R97, RZ, 0xc0, !PT ;  /* 0x0000006127277212 */ /* 0x000fe400078ec0ff */
[C---:B------:R-:W-:Y:S02]  /*24c00*/  LOP3.LUT R49, R156.reuse, 0xffff, RZ, 0xc0, !PT ;  /* 0x0000ffff9c317812 */ /* 0x040fe400078ec0ff */
[----:B------:R-:W-:Y:S02]  /*24c10*/  SHF.R.U32.HI R48, RZ, 0x10, R156 ;  /* 0x00000010ff307819 */ /* 0x000fe4000001169c */
[----:B------:R-:W-:Y:S01]  /*24c20*/  LOP3.LUT R97, R156, 0xff, RZ, 0xc0, !PT ;  /* 0x000000ff9c617812 */ /* 0x000fe200078ec0ff */
[C---:B------:R-:W-:Y:S01]  /*24c30*/  HMMA.16816.F32 R8, R36.reuse, R52, R8 ;  /* 0x000000342408723c */ /* 0x040fe20000001808 */
[----:B------:R-:W-:Y:S03]  /*24c40*/  SHF.R.U32.HI R49, RZ, 0x8, R49 ;  /* 0x00000008ff317819 */ /* 0x000fe60000011631 */
[----:B------:R-:W-:Y:S02]  /*24c50*/  LOP3.LUT R48, R48, 0xff, RZ, 0xc0, !PT ;  /* 0x000000ff30307812 */ /* 0x000fe400078ec0ff */
[----:B------:R-:W-:Y:S02]  /*24c60*/  PRMT R97, R97, 0x5410, R49 ;  /* 0x0000541061617816 */ /* 0x000fe40000000031 */
[----:B------:R-:W-:Y:S01]  /*24c70*/  LOP3.LUT R98, R158, 0xffff, RZ, 0xc0, !PT ;  /* 0x0000ffff9e627812 */ /* 0x000fe200078ec0ff */
[-C--:B------:R-:W-:Y:S03]  /*24c80*/  HMMA.16816.F32 R12, R36, R54.reuse, R12 ;  /* 0x00000036240c723c */ /* 0x080fe6000000180c */
[----:B------:R-:W-:Y:S02]  /*24c90*/  SHF.R.U32.HI R98, RZ, 0x8, R98 ;  /* 0x00000008ff627819 */ /* 0x000fe40000011662 */
[----:B------:R-:W-:Y:S01]  /*24ca0*/  LOP3.LUT R53, R166, 0xffff, RZ, 0xc0, !PT ;  /* 0x0000ffffa6357812 */ /* 0x000fe200078ec0ff */
[----:B------:R-:W-:Y:S01]  /*24cb0*/  IMAD.MOV.U32 R167, RZ, RZ, R164 ;  /* 0x000000ffffa77224 */ /* 0x000fe200078e00a4 */
[----:B------:R-:W-:Y:S01]  /*24cc0*/  SHF.R.U32.HI R52, RZ, 0x10, R166 ;  /* 0x00000010ff347819 */ /* 0x000fe200000116a6 */
[C---:B------:R-:W-:Y:S01]  /*24cd0*/  HMMA.16816.F32 R16, R40.reuse, R54, R16 ;  /* 0x000000362810723c */ /* 0x040fe20000001810 */
[C---:B------:R-:W-:Y:S03]  /*24ce0*/  LOP3.LUT R100, R168.reuse, 0xffff, RZ, 0xc0, !PT ;  /* 0x0000ffffa8647812 */ /* 0x040fe600078ec0ff */
[----:B------:R-:W-:Y:S02]  /*24cf0*/  SHF.R.U32.HI R53, RZ, 0x8, R53 ;  /* 0x00000008ff357819 */ /* 0x000fe40000011635 */
[----:B------:R-:W-:Y:S02]  /*24d00*/  LOP3.LUT R99, R168, 0xff, RZ, 0xc0, !PT ;  /* 0x000000ffa8637812 */ /* 0x000fe400078ec0ff */
[----:B------:R-:W-:Y:S01]  /*24d10*/  SHF.R.U32.HI R55, RZ, 0x18, R156 ;  /* 0x00000018ff377819 */ /* 0x000fe2000001169c */
[-C--:B-1----:R-:W-:Y:S03]  /*24d20*/  HMMA.16816.F32 R20, R40, R44.reuse, R20 ;  /* 0x0000002c2814723c */ /* 0x082fe60000001814 */
[----:B------:R-:W-:Y:S02]  /*24d30*/  PRMT R55, R48, 0x5410, R55 ;  /* 0x0000541030377816 */ /* 0x000fe40000000037 */
[----:B------:R-:W-:Y:S01]  /*24d40*/  LOP3.LUT R54, R166, 0xff, RZ, 0xc0, !PT ;  /* 0x000000ffa6367812 */ /* 0x000fe200078ec0ff */
[----:B------:R-:W1:Y:S01]  /*24d50*/  LDSM.16.MT88.4 R48, [R214+0x4800] ;  /* 0x00480000d630783b */ /* 0x000e620000004200 */
[----:B------:R-:W-:Y:S01]  /*24d60*/  SHF.R.U32.HI R166, RZ, 0x18, R166 ;  /* 0x00000018ffa67819 */ /* 0x000fe200000116a6 */
[C---:B------:R-:W-:Y:S01]  /*24d70*/  HMMA.16816.F32 R24, R36.reuse, R44, R24 ;  /* 0x0000002c2418723c */ /* 0x040fe20000001818 */
[----:B------:R-:W-:Y:S03]  /*24d80*/  SHF.R.U32.HI R100, RZ, 0x8, R100 ;  /* 0x00000008ff647819 */ /* 0x000fe60000011664 */
[----:B------:R-:W-:Y:S02]  /*24d90*/  LOP3.LUT R52, R52, 0xff, RZ, 0xc0, !PT ;  /* 0x000000ff34347812 */ /* 0x000fe400078ec0ff */
[----:B------:R-:W-:Y:S02]  /*24da0*/  PRMT R53, R54, 0x5410, R53 ;  /* 0x0000541036357816 */ /* 0x000fe40000000035 */
[--C-:B------:R-:W-:Y:S01]  /*24db0*/  SHF.R.U32.HI R44, RZ, 0x10, R158.reuse ;  /* 0x00000010ff2c7819 */ /* 0x100fe2000001169e */
[-C--:B------:R-:W-:Y:S03]  /*24dc0*/  HMMA.16816.F32 R28, R36, R46.reuse, R28 ;  /* 0x0000002e241c723c */ /* 0x080fe6000000181c */
[----:B------:R-:W-:Y:S02]  /*24dd0*/  LOP3.LUT R45, R158, 0xff, RZ, 0xc0, !PT ;  /* 0x000000ff9e2d7812 */ /* 0x000fe400078ec0ff */
[----:B------:R-:W-:Y:S02]  /*24de0*/  SHF.R.U32.HI R158, RZ, 0x18, R158 ;  /* 0x00000018ff9e7819 */ /* 0x000fe4000001169e */
[----:B------:R-:W-:Y:S01]  /*24df0*/  LOP3.LUT R44, R44, 0xff, RZ, 0xc0, !PT ;  /* 0x000000ff2c2c7812 */ /* 0x000fe200078ec0ff */
[----:B------:R-:W-:Y:S01]  /*24e00*/  HMMA.16816.F32 R32, R40, R46, R32 ;  /* 0x0000002e2820723c */ /* 0x000fe20000001820 */
[----:B------:R-:W-:Y:S03]  /*24e10*/  PRMT R45, R45, 0x5410, R98 ;  /* 0x000054102d2d7816 */ /* 0x000fe60000000062 */
[----:B------:R-:W-:Y:S01]  /*24e20*/  PRMT R44, R44, 0x5410, R158 ;  /* 0x000054102c2c7816 */ /* 0x000fe2000000009e */
[--C-:B------:R-:W-:Y:S01]  /*24e30*/  HSET2.LE.AND R38, R97, R165.reuse, PT ;  /* 0x000000a561267233 */ /* 0x100fe20003803000 */
[--C-:B------:R-:W-:Y:S01]  /*24e40*/  SHF.R.U32.HI R98, RZ, 0x10, R168.reuse ;  /* 0x00000010ff627819 */ /* 0x100fe200000116a8 */
[--C-:B------:R-:W-:Y:S01]  /*24e50*/  HSET2.LE.AND R36, R45, R165.reuse, PT ;  /* 0x000000a52d247233 */ /* 0x100fe20003803000 */
[----:B------:R-:W-:Y:S01]  /*24e60*/  SHF.R.U32.HI R168, RZ, 0x18, R168 ;  /* 0x00000018ffa87819 */ /* 0x000fe200000116a8 */
[--C-:B------:R-:W-:Y:S02]  /*24e70*/  HSET2.LE.AND R37, R44, R165.reuse, PT ;  /* 0x000000a52c257233 */ /* 0x100fe40003803000 */
[----:B------:R-:W2:Y:S01]  /*24e80*/  LDSM.16.MT88.4 R44, [R213+0x4800] ;  /* 0x00480000d52c783b */ /* 0x000ea20000004200 */
[----:B------:R-:W-:Y:S01]  /*24e90*/  LOP3.LUT R98, R98, 0xff, RZ, 0xc0, !PT ;  /* 0x000000ff62627812 */ /* 0x000fe200078ec0ff */
[--C-:B------:R-:W-:Y:S01]  /*24ea0*/  HSET2.LE.AND R39, R55, R165.reuse, PT ;  /* 0x000000a537277233 */ /* 0x100fe20003803000 */
[----:B------:R-:W-:Y:S01]  /*24eb0*/  PRMT R54, R99, 0x5410, R100 ;  /* 0x0000541063367816 */ /* 0x000fe20000000064 */
[--C-:B------:R-:W-:Y:S01]  /*24ec0*/  HSET2.LE.AND R42, R53, R165.reuse, PT ;  /* 0x000000a5352a7233 */ /* 0x100fe20003803000 */
[----:B------:R-:W-:Y:S01]  /*24ed0*/  PRMT R55, R98, 0x5410, R168 ;  /* 0x0000541062377816 */ /* 0x000fe200000000a8 */
[----:B------:R-:W-:Y:S01]  /*24ee0*/  IMAD.MOV.U32 R168, RZ, RZ, R3 ;  /* 0x000000ffffa87224 */ /* 0x000fe200078e0003 */
[----:B------:R-:W-:Y:S01]  /*24ef0*/  PRMT R43, R52, 0x5410, R166 ;  /* 0x00005410342b7816 */ /* 0x000fe200000000a6 */
[--C-:B------:R-:W-:Y:S01]  /*24f00*/  HSET2.LE.AND R40, R54, R165.reuse, PT ;  /* 0x000000a536287233 */ /* 0x100fe20003803000 */
[----:B------:R-:W-:Y:S01]  /*24f10*/  LOP3.LUT R36, R36, R96, RZ, 0xc0, !PT ;  /* 0x0000006024247212 */ /* 0x000fe200078ec0ff */
[--C-:B------:R-:W-:Y:S01]  /*24f20*/  HSET2.LE.AND R41, R55, R165.reuse, PT ;  /* 0x000000a537297233 */ /* 0x100fe20003803000 */
[----:B------:R-:W-:Y:S01]  /*24f30*/  LOP3.LUT R37, R37, R95, RZ, 0xc0, !PT ;  /* 0x0000005f25257212 */ /* 0x000fe200078ec0ff */
[--C-:B------:R-:W-:Y:S01]  /*24f40*/  HSET2.LE.AND R43, R43, R165.reuse, PT ;  /* 0x000000a52b2b7233 */ /* 0x100fe20003803000 */
[----:B------:R-:W-:Y:S01]  /*24f50*/  LOP3.LUT R38, R38, R94, RZ, 0xc0, !PT ;  /* 0x0000005e26267212 */ /* 0x000fe200078ec0ff */
[----:B------:R-:W-:Y:S01]  /*24f60*/  IMAD.MOV.U32 R166, RZ, RZ, R0 ;  /* 0x000000ffffa67224 */ /* 0x000fe200078e0000 */
[----:B------:R-:W-:Y:S02]  /*24f70*/  LOP3.LUT R39, R39, R93, RZ, 0xc0, !PT ;  /* 0x0000005d27277212 */ /* 0x000fe400078ec0ff */
[----:B------:R-:W-:Y:S02]  /*24f80*/  LOP3.LUT R40, R40, R92, RZ, 0xc0, !PT ;  /* 0x0000005c28287212 */ /* 0x000fe400078ec0ff */
[----:B------:R-:W-:Y:S02]  /*24f90*/  LOP3.LUT R41, R41, R91, RZ, 0xc0, !PT ;  /* 0x0000005b29297212 */ /* 0x000fe400078ec0ff */
[----:B------:R-:W-:Y:S01]  /*24fa0*/  LOP3.LUT R42, R42, R90, RZ, 0xc0, !PT ;  /* 0x0000005a2a2a7212 */ /* 0x000fe200078ec0ff */
[-C--:B-1----:R-:W-:Y:S01]  /*24fb0*/  HMMA.16816.F32 R4, R36, R48.reuse, R4 ;  /* 0x000000302404723c */ /* 0x082fe20000001804 */
[----:B------:R-:W-:Y:S02]  /*24fc0*/  LOP3.LUT R43, R43, R89, RZ, 0xc0, !PT ;  /* 0x000000592b2b7212 */ /* 0x000fe400078ec0ff */
[----:B------:R-:W-:Y:S02]  /*24fd0*/  LOP3.LUT R54, R150, 0xff, RZ, 0xc0, !PT ;  /* 0x000000ff96367812 */ /* 0x000fe400078ec0ff */
[----:B------:R-:W-:Y:S02]  /*24fe0*/  SHF.R.U32.HI R53, RZ, 0x18, R150 ;  /* 0x00000018ff357819 */ /* 0x000fe40000011696 */
[C---:B------:R-:W-:Y:S01]  /*24ff0*/  LOP3.LUT R52, R154.reuse, 0xffff, RZ, 0xc0, !PT ;  /* 0x0000ffff9a347812 */ /* 0x040fe200078ec0ff */
[C---:B------:R-:W-:Y:S01]  /*25000*/  HMMA.16816.F32 R8, R40.reuse, R48, R8 ;  /* 0x000000302808723c */ /* 0x040fe20000001808 */
[----:B------:R-:W-:Y:S03]  /*25010*/  LOP3.LUT R90, R154, 0xff, RZ, 0xc0, !PT ;  /* 0x000000ff9a5a7812 */ /* 0x000fe600078ec0ff */
[----:B------:R-:W-:Y:S02]  /*25020*/  SHF.R.U32.HI R52, RZ, 0x8, R52 ;  /* 0x00000008ff347819 */ /* 0x000fe40000011634 */
[----:B------:R-:W-:Y:S02]  /*25030*/  LOP3.LUT R55, R134, 0xffff, RZ, 0xc0, !PT ;  /* 0x0000ffff86377812 */ /* 0x000fe400078ec0ff */
[----:B------:R-:W-:Y:S01]  /*25040*/  LOP3.LUT R48, R150, 0xffff, RZ, 0xc0, !PT ;  /* 0x0000ffff96307812 */ /* 0x000fe200078ec0ff */
[-C--:B------:R-:W-:Y:S03]  /*25050*/  HMMA.16816.F32 R12, R40, R50.reuse, R12 ;  /* 0x00000032280c723c */ /* 0x080fe6000000180c */
[----:B------:R-:W-:Y:S02]  /*25060*/  SHF.R.U32.HI R49, RZ, 0x10, R150 ;  /* 0x00000010ff317819 */ /* 0x000fe40000011696 */
[----:B------:R-:W-:Y:S02]  /*25070*/  SHF.R.U32.HI R48, RZ, 0x8, R48 ;  /* 0x00000008ff307819 */ /* 0x000fe40000011630 */
[----:B------:R-:W-:Y:S01]  /*25080*/  LOP3.LUT R49, R49, 0xff, RZ, 0xc0, !PT ;  /* 0x000000ff31317812 */ /* 0x000fe200078ec0ff */
[C---:B------:R-:W-:Y:S01]  /*25090*/  HMMA.16816.F32 R16, R36.reuse, R50, R16 ;  /* 0x000000322410723c */ /* 0x040fe20000001810 */
[----:B------:R-:W-:Y:S03]  /*250a0*/  PRMT R54, R54, 0x5410, R48 ;  /* 0x0000541036367816 */ /* 0x000fe60000000030 */
[----:B------:R-:W-:Y:S02]  /*250b0*/  PRMT R53, R49, 0x5410, R53 ;  /* 0x0000541031357816 */ /* 0x000fe40000000035 */
[----:B------:R-:W-:Y:S01]  /*250c0*/  SHF.R.U32.HI R91, RZ, 0x10, R134 ;  /* 0x00000010ff5b7819 */ /* 0x000fe20000011686 */
[----:B------:R-:W1:Y:S01]  /*250d0*/  LDSM.16.MT88.4 R48, [R214+0x4c00] ;  /* 0x004c0000d630783b */ /* 0x000e620000004200 */
[----:B------:R-:W-:Y:S01]  /*250e0*/  PRMT R90, R90, 0x5410, R52 ;  /* 0x000054105a5a7816 */ /* 0x000fe20000000034 */
[-C--:B--2---:R-:W-:Y:S03]  /*250f0*/  HMMA.16816.F32 R20, R36, R44.reuse, R20 ;  /* 0x0000002c2414723c */ /* 0x084fe60000001814 */
[----:B------:R-:W-:Y:S02]  /*25100*/  LOP3.LUT R52, R134, 0xff, RZ, 0xc0, !PT ;  /* 0x000000ff86347812 */ /* 0x000fe400078ec0ff */
[----:B------:R-:W-:Y:S02]  /*25110*/  SHF.R.U32.HI R55, RZ, 0x8, R55 ;  /* 0x00000008ff377819 */ /* 0x000fe40000011637 */
[----:B------:R-:W-:Y:S01]  /*25120*/  SHF.R.U32.HI R134, RZ, 0x18, R134 ;  /* 0x00000018ff867819 */ /* 0x000fe20000011686 */
[C---:B------:R-:W-:Y:S01]  /*25130*/  HMMA.16816.F32 R24, R40.reuse, R44, R24 ;  /* 0x0000002c2818723c */ /* 0x040fe20000001818 */
[----:B------:R-:W-:Y:S03]  /*25140*/  LOP3.LUT R94, R91, 0xff, RZ, 0xc0, !PT ;  /* 0x000000ff5b5e7812 */ /* 0x000fe600078ec0ff */
[----:B------:R-:W-:Y:S02]  /*25150*/  PRMT R52, R52, 0x5410, R55 ;  /* 0x0000541034347816 */ /* 0x000fe40000000037 */
[----:B------:R-:W-:Y:S01]  /*25160*/  SHF.R.U32.HI R89, RZ, 0x10, R154 ;  /* 0x00000010ff597819 */ /* 0x000fe2000001169a */
[--C-:B------:R-:W-:Y:S01]  /*25170*/  HSET2.LE.AND R44, R54, R165.reuse, PT ;  /* 0x000000a5362c7233 */ /* 0x100fe20003803000 */
[----:B------:R-:W-:Y:S01]  /*25180*/  LOP3.LUT R92, R136, 0xffff, RZ, 0xc0, !PT ;  /* 0x0000ffff885c7812 */ /* 0x000fe200078ec0ff */
[-C--:B------:R-:W-:Y:S03]  /*25190*/  HMMA.16816.F32 R28, R40, R46.reuse, R28 ;  /* 0x0000002e281c723c */ /* 0x080fe6000000181c */
[----:B------:R-:W-:Y:S01]  /*251a0*/  SHF.R.U32.HI R95, RZ, 0x10, R136 ;  /* 0x00000010ff5f7819 */ /* 0x000fe20000011688 */
[--C-:B------:R-:W-:Y:S01]  /*251b0*/  HSET2.LE.AND R52, R52, R165.reuse, PT ;  /* 0x000000a534347233 */ /* 0x100fe20003803000 */
[----:B------:R-:W-:Y:S02]  /*251c0*/  PRMT R45, R94, 0x5410, R134 ;  /* 0x000054105e2d7816 */ /* 0x000fe40000000086 */
[----:B------:R-:W-:Y:S01]  /*251d0*/  SHF.R.U32.HI R154, RZ, 0x18, R154 ;  /* 0x00000018ff9a7819 */ /* 0x000fe2000001169a */
[----:B------:R-:W-:Y:S01]  /*251e0*/  HMMA.16816.F32 R32, R36, R46, R32 ;  /* 0x0000002e2420723c */ /* 0x000fe20000001820 */
[----:B------:R-:W-:Y:S03]  /*251f0*/  LOP3.LUT R93, R136, 0xff, RZ, 0xc0, !PT ;  /* 0x000000ff885d7812 */ /* 0x000fe600078ec0ff */
[----:B------:R-:W-:Y:S01]  /*25200*/  SHF.R.U32.HI R136, RZ, 0x18, R136 ;  /* 0x00000018ff887819 */ /* 0x000fe20000011688 */
[--C-:B------:R-:W-:Y:S01]  /*25210*/  HSET2.LE.AND R43, R53, R165.reuse, PT ;  /* 0x000000a5352b7233 */ /* 0x100fe20003803000 */
[----:B------:R-:W-:Y:S01]  /*25220*/  SHF.R.U32.HI R92, RZ, 0x8, R92 ;  /* 0x00000008ff5c7819 */ /* 0x000fe2000001165c */
[--C-:B------:R-:W-:Y:S01]  /*25230*/  HSET2.LE.AND R45, R45, R165.reuse, PT ;  /* 0x000000a52d2d7233 */ /* 0x100fe20003803000 */
[----:B------:R-:W-:Y:S01]  /*25240*/  LOP3.LUT R91, R95, 0xff, RZ, 0xc0, !PT ;  /* 0x000000ff5f5b7812 */ /* 0x000fe200078ec0ff */
[--C-:B------:R-:W-:Y:S03]  /*25250*/  HSET2.LE.AND R38, R90, R165.reuse, PT ;  /* 0x000000a55a267233 */ /* 0x100fe60003803000 */
[----:B------:R-:W-:Y:S02]  /*25260*/  LOP3.LUT R89, R89, 0xff, RZ, 0xc0, !PT ;  /* 0x000000ff59597812 */ /* 0x000fe400078ec0ff */
[----:B------:R-:W-:Y:S02]  /*25270*/  LOP3.LUT R40, R52, R88, RZ, 0xc0, !PT ;  /* 0x0000005834287212 */ /* 0x000fe400078ec0ff */
[----:B------:R-:W-:Y:S01]  /*25280*/  PRMT R92, R93, 0x5410, R92 ;  /* 0x000054105d5c7816 */ /* 0x000fe2000000005c */
[----:B------:R-:W2:Y:S01]  /*25290*/  LDSM.16.MT88.4 R52, [R213+0x4c00] ;  /* 0x004c0000d534783b */ /* 0x000ea20000004200 */
[----:B------:R-:W-:Y:S02]  /*252a0*/  PRMT R91, R91, 0x5410, R136 ;  /* 0x000054105b5b7816 */ /* 0x000fe40000000088 */
[----:B------:R-:W-:Y:S01]  /*252b0*/  PRMT R39, R89, 0x5410, R154 ;  /* 0x0000541059277816 */ /* 0x000fe2000000009a */
[--C-:B------:R-:W-:Y:S01]  /*252c0*/  HSET2.LE.AND R36, R92, R165.reuse, PT ;  /* 0x000000a55c247233 */ /* 0x100fe20003803000 */
[----:B------:R-:W-:Y:S01]  /*252d0*/  LOP3.LUT R41, R45, R87, RZ, 0xc0, !PT ;  /* 0x000000572d297212 */ /* 0x000fe200078ec0ff */
[--C-:B------:R-:W-:Y:S01]  /*252e0*/  HSET2.LE.AND R37, R91, R165.reuse, PT ;  /* 0x000000a55b257233 */ /* 0x100fe20003803000 */
[----:B------:R-:W-:Y:S01]  /*252f0*/  LOP3.LUT R42, R44, R86, RZ, 0xc0, !PT ;  /* 0x000000562c2a7212 */ /* 0x000fe200078ec0ff */
[--C-:B------:R-:W-:Y:S01]  /*25300*/  HSET2.LE.AND R39, R39, R165.reuse, PT ;  /* 0x000000a527277233 */ /* 0x100fe20003803000 */
[----:B------:R-:W-:Y:S02]  /*25310*/  LOP3.LUT R43, R43, R85, RZ, 0xc0, !PT ;  /* 0x000000552b2b7212 */ /* 0x000fe400078ec0ff */
[----:B------:R-:W-:Y:S02]  /*25320*/  LOP3.LUT R36, R36, R84, RZ, 0xc0, !PT ;  /* 0x0000005424247212 */ /* 0x000fe400078ec0ff */
[----:B------:R-:W-:Y:S02]  /*25330*/  LOP3.LUT R37, R37, R83, RZ, 0xc0, !PT ;  /* 0x0000005325257212 */ /* 0x000fe400078ec0ff */
[----:B------:R-:W-:Y:S01]  /*25340*/  LOP3.LUT R38, R38, R82, RZ, 0xc0, !PT ;  /* 0x0000005226267212 */ /* 0x000fe200078ec0ff */
[-C--:B-1----:R-:W-:Y:S01]  /*25350*/  HMMA.16816.F32 R4, R40, R48.reuse, R4 ;  /* 0x000000302804723c */ /* 0x082fe20000001804 */
[----:B------:R-:W-:Y:S02]  /*25360*/  LOP3.LUT R39, R39, R81, RZ, 0xc0, !PT ;  /* 0x0000005127277212 */ /* 0x000fe400078ec0ff */
[C---:B------:R-:W-:Y:S02]  /*25370*/  LOP3.LUT R44, R142.reuse, 0xffff, RZ, 0xc0, !PT ;  /* 0x0000ffff8e2c7812 */ /* 0x040fe400078ec0ff */
[--C-:B------:R-:W-:Y:S02]  /*25380*/  SHF.R.U32.HI R45, RZ, 0x10, R142.reuse ;  /* 0x00000010ff2d7819 */ /* 0x100fe4000001168e */
[----:B------:R-:W-:Y:S01]  /*25390*/  LOP3.LUT R84, R142, 0xff, RZ, 0xc0, !PT ;  /* 0x000000ff8e547812 */ /* 0x000fe200078ec0ff */
[C---:B------:R-:W-:Y:S01]  /*253a0*/  HMMA.16816.F32 R8, R36.reuse, R48, R8 ;  /* 0x000000302408723c */ /* 0x040fe20000001808 */
[----:B------:R-:W-:Y:S03]  /*253b0*/  SHF.R.U32.HI R83, RZ, 0x18, R142 ;  /* 0x00000018ff537819 */ /* 0x000fe6000001168e */
[----:B------:R-:W-:Y:S02]  /*253c0*/  SHF.R.U32.HI R44, RZ, 0x8, R44 ;  /* 0x00000008ff2c7819 */ /* 0x000fe4000001162c */
[----:B------:R-:W-:Y:S02]  /*253d0*/  LOP3.LUT R45, R45, 0xff, RZ, 0xc0, !PT ;  /* 0x000000ff2d2d7812 */ /* 0x000fe400078ec0ff */
[----:B------:R-:W-:Y:S01]  /*253e0*/  PRMT R84, R84, 0x5410, R44 ;  /* 0x0000541054547816 */ /* 0x000fe2000000002c */
[-C--:B------:R-:W-:Y:S03]  /*253f0*/  HMMA.16816.F32 R12, R36, R50.reuse, R12 ;  /* 0x00000032240c723c */ /* 0x080fe6000000180c */
[----:B------:R-:W-:Y:S02]  /*25400*/  PRMT R83, R45, 0x5410, R83 ;  /* 0x000054102d537816 */ /* 0x000fe40000000053 */
[C---:B------:R-:W-:Y:S01]  /*25410*/  LOP3.LUT R48, R144.reuse, 0xffff, RZ, 0xc0, !PT ;  /* 0x0000ffff90307812 */ /* 0x040fe200078ec0ff */
[----:B------:R-:W1:Y:S01]  /*25420*/  LDSM.16.MT88.4 R44, [R214+0x5000] ;  /* 0x00500000d62c783b */ /* 0x000e620000004200 */
[----:B------:R-:W-:Y:S01]  /*25430*/  LOP3.LUT R81, R144, 0xff, RZ, 0xc0, !PT ;  /* 0x000000ff90517812 */ /* 0x000fe200078ec0ff */
[C---:B------:R-:W-:Y:S01]  /*25440*/  HMMA.16816.F32 R16, R40.reuse, R50, R16 ;  /* 0x000000322810723c */ /* 0x040fe20000001810 */
[----:B------:R-:W-:Y:S03]  /*25450*/  SHF.R.U32.HI R48, RZ, 0x8, R48 ;  /* 0x00000008ff307819 */ /* 0x000fe60000011630 */
[C---:B------:R-:W-:Y:S02]  /*25460*/  LOP3.LUT R49, R140.reuse, 0xffff, RZ, 0xc0, !PT ;  /* 0x0000ffff8c317812 */ /* 0x040fe400078ec0ff */
[----:B------:R-:W-:Y:S02]  /*25470*/  PRMT R81, R81, 0x5410, R48 ;  /* 0x0000541051517816 */ /* 0x000fe40000000030 */
[--C-:B------:R-:W-:Y:S01]  /*25480*/  SHF.R.U32.HI R48, RZ, 0x10, R140.reuse ;  /* 0x00000010ff307819 */ /* 0x100fe2000001168c */
[-C--:B--2---:R-:W-:Y:S03]  /*25490*/  HMMA.16816.F32 R20, R40, R52.reuse, R20 ;  /* 0x000000342814723c */ /* 0x084fe60000001814 */
[----:B------:R-:W-:Y:S02]  /*254a0*/  LOP3.LUT R85, R140, 0xff, RZ, 0xc0, !PT ;  /* 0x000000ff8c557812 */ /* 0x000fe400078ec0ff */
[----:B------:R-:W-:Y:S02]  /*254b0*/  SHF.R.U32.HI R140, RZ, 0x18, R140 ;  /* 0x00000018ff8c7819 */ /* 0x000fe4000001168c */
[----:B------:R-:W-:Y:S01]  /*254c0*/  SHF.R.U32.HI R49, RZ, 0x8, R49 ;  /* 0x00000008ff317819 */ /* 0x000fe20000011631 */
[C---:B------:R-:W-:Y:S01]  /*254d0*/  HMMA.16816.F32 R24, R36.reuse, R52, R24 ;  /* 0x000000342418723c */ /* 0x040fe20000001818 */
[----:B------:R-:W-:Y:S03]  /*254e0*/  LOP3.LUT R48, R48, 0xff, RZ, 0xc0, !PT ;  /* 0x000000ff30307812 */ /* 0x000fe600078ec0ff */
[----:B------:R-:W-:Y:S02]  /*254f0*/  SHF.R.U32.HI R82, RZ, 0x10, R144 ;  /* 0x00000010ff527819 */ /* 0x000fe40000011690 */
[----:B------:R-:W-:Y:S02]  /*25500*/  LOP3.LUT R87, R146, 0xffff, RZ, 0xc0, !PT ;  /* 0x0000ffff92577812 */ /* 0x000fe400078ec0ff */
[----:B------:R-:W-:Y:S01]  /*25510*/  PRMT R85, R85, 0x5410, R49 ;  /* 0x0000541055557816 */ /* 0x000fe20000000031 */
[-C--:B------:R-:W-:Y:S03]  /*25520*/  HMMA.16816.F32 R28, R36, R54.reuse, R28 ;  /* 0x00000036241c723c */ /* 0x080fe6000000181c */
[----:B------:R-:W-:Y:S02]  /*25530*/  PRMT R53, R48, 0x5410, R140 ;  /* 0x0000541030357816 */ /* 0x000fe4000000008c */
[----:B------:R-:W-:Y:S01]  /*25540*/  SHF.R.U32.HI R86, RZ, 0x10, R146 ;  /* 0x00000010ff567819 */ /* 0x000fe20000011692 */
[----:B------:R-:W2:Y:S01]  /*25550*/  LDSM.16.MT88.4 R48, [R213+0x5000] ;  /* 0x00500000d530783b */ /* 0x000ea20000004200 */
        /* <DEDUP_REMOVED lines=9> */
[----:B------:R-:W-:Y:S01]  /*255f0*/  LOP3.LUT R82, R82, 0xff, RZ, 0xc0, !PT ;  /* 0x000000ff52527812 */ /* 0x000fe200078ec0ff */
[--C-:B------:R-:W-:Y:S01]  /*25600*/  HSET2.LE.AND R39, R83, R165.reuse, PT ;  /* 0x000000a553277233 */ /* 0x100fe20003803000 */
[----:B------:R-:W-:Y:S01]  /*25610*/  PRMT R52, R52, 0x5410, R87 ;  /* 0x0000541034347816 */ /* 0x000fe20000000057 */
[--C-:B------:R-:W-:Y:S01]  /*25620*/  HSET2.LE.AND R42, R81, R165.reuse, PT ;  /* 0x000000a5512a7233 */ /* 0x100fe20003803000 */
        /* <DEDUP_REMOVED lines=12> */
[-C--:B-1----:R-:W-:Y:S01]  /*256f0*/  HMMA.16816.F32 R4, R36, R44.reuse, R4 ;  /* 0x0000002c2404723c */ /* 0x082fe20000001804 */
[----:B------:R-:W-:Y:S02]  /*25700*/  LOP3.LUT R43, R43, R73, RZ, 0xc0, !PT ;  /* 0x000000492b2b7212 */ /* 0x000fe400078ec0ff */
[----:B------:R-:W-:Y:S02]  /*25710*/  LOP3.LUT R74, R128, 0xff, RZ, 0xc0, !PT ;  /* 0x000000ff804a7812 */ /* 0x000fe400078ec0ff */
[----:B------:R-:W-:Y:S02]  /*25720*/  LOP3.LUT R54, R138, 0xffff, RZ, 0xc0, !PT ;  /* 0x0000ffff8a367812 */ /* 0x000fe400078ec0ff */
[----:B------:R-:W-:Y:S01]  /*25730*/  SHF.R.U32.HI R52, RZ, 0x10, R128 ;  /* 0x00000010ff347819 */ /* 0x000fe20000011680 */
[C---:B------:R-:W-:Y:S01]  /*25740*/  HMMA.16816.F32 R8, R40.reuse, R44, R8 ;  /* 0x0000002c2808723c */ /* 0x040fe20000001808 */
[----:B------:R-:W-:Y:S03]  /*25750*/  SHF.R.U32.HI R76, RZ, 0x10, R120 ;  /* 0x00000010ff4c7819 */ /* 0x000fe60000011678 */
[----:B------:R-:W-:Y:S02]  /*25760*/  SHF.R.U32.HI R75, RZ, 0x18, R128 ;  /* 0x00000018ff4b7819 */ /* 0x000fe40000011680 */
[----:B------:R-:W-:Y:S02]  /*25770*/  LOP3.LUT R55, R52, 0xff, RZ, 0xc0, !PT ;  /* 0x000000ff34377812 */ /* 0x000fe400078ec0ff */
[----:B------:R-:W-:Y:S01]  /*25780*/  LOP3.LUT R44, R128, 0xffff, RZ, 0xc0, !PT ;  /* 0x0000ffff802c7812 */ /* 0x000fe200078ec0ff */
[-C--:B------:R-:W-:Y:S03]  /*25790*/  HMMA.16816.F32 R12, R40, R46.reuse, R12 ;  /* 0x0000002e280c723c */ /* 0x080fe6000000180c */
[----:B------:R-:W-:Y:S02]  /*257a0*/  SHF.R.U32.HI R44, RZ, 0x8, R44 ;  /* 0x00000008ff2c7819 */ /* 0x000fe4000001162c */
[----:B------:R-:W-:Y:S02]  /*257b0*/  LOP3.LUT R77, R120, 0xff, RZ, 0xc0, !PT ;  /* 0x000000ff784d7812 */ /* 0x000fe400078ec0ff */
[----:B------:R-:W-:Y:S01]  /*257c0*/  PRMT R74, R74, 0x5410, R44 ;  /* 0x000054104a4a7816 */ /* 0x000fe2000000002c */
[C---:B------:R-:W-:Y:S01]  /*257d0*/  HMMA.16816.F32 R16, R36.reuse, R46, R16 ;  /* 0x0000002e2410723c */ /* 0x040fe20000001810 */
[----:B------:R-:W-:Y:S01]  /*257e0*/  LOP3.LUT R76, R76, 0xff, RZ, 0xc0, !PT ;  /* 0x000000ff4c4c7812 */ /* 0x000fe200078ec0ff */
[----:B------:R-:W1:Y:S02]  /*257f0*/  LDSM.16.MT88.4 R44, [R214+0x5400] ;  /* 0x00540000d62c783b */ /* 0x000e640000004200 */
[----:B------:R-:W-:Y:S02]  /*25800*/  LOP3.LUT R52, R122, 0xffff, RZ, 0xc0, !PT ;  /* 0x0000ffff7a347812 */ /* 0x000fe400078ec0ff */
[----:B------:R-:W-:Y:S02]  /*25810*/  SHF.R.U32.HI R73, RZ, 0x10, R138 ;  /* 0x00000010ff497819 */ /* 0x000fe4000001168a */
[----:B------:R-:W-:Y:S01]  /*25820*/  PRMT R75, R55, 0x5410, R75 ;  /* 0x00005410374b7816 */ /* 0x000fe2000000004b */
[-C--:B--2---:R-:W-:Y:S03]  /*25830*/  HMMA.16816.F32 R20, R36, R48.reuse, R20 ;  /* 0x000000302414723c */ /* 0x084fe60000001814 */
[----:B------:R-:W-:Y:S02]  /*25840*/  SHF.R.U32.HI R78, RZ, 0x10, R122 ;  /* 0x00000010ff4e7819 */ /* 0x000fe4000001167a */
[----:B------:R-:W-:Y:S02]  /*25850*/  LOP3.LUT R53, R138, 0xff, RZ, 0xc0, !PT ;  /* 0x000000ff8a357812 */ /* 0x000fe400078ec0ff */
[----:B------:R-:W-:Y:S01]  /*25860*/  SHF.R.U32.HI R52, RZ, 0x8, R52 ;  /* 0x00000008ff347819 */ /* 0x000fe20000011634 */
[C---:B------:R-:W-:Y:S01]  /*25870*/  HMMA.16816.F32 R24, R40.reuse, R48, R24 ;  /* 0x000000302818723c */ /* 0x040fe20000001818 */
[----:B------:R-:W-:Y:S03]  /*25880*/  SHF.R.U32.HI R138, RZ, 0x18, R138 ;  /* 0x00000018ff8a7819 */ /* 0x000fe6000001168a */
[----:B------:R-:W-:Y:S02]  /*25890*/  LOP3.LUT R78, R78, 0xff, RZ, 0xc0, !PT ;  /* 0x000000ff4e4e7812 */ /* 0x000fe400078ec0ff */
[----:B------:R-:W-:Y:S02]  /*258a0*/  LOP3.LUT R73, R73, 0xff, RZ, 0xc0, !PT ;  /* 0x000000ff49497812 */ /* 0x000fe400078ec0ff */
[----:B------:R-:W-:Y:S01]  /*258b0*/  SHF.R.U32.HI R48, RZ, 0x8, R54 ;  /* 0x00000008ff307819 */ /* 0x000fe20000011636 */
[-C--:B------:R-:W-:Y:S03]  /*258c0*/  HMMA.16816.F32 R28, R40, R50.reuse, R28 ;  /* 0x00000032281c723c */ /* 0x080fe6000000181c */
[----:B------:R-:W-:Y:S02]  /*258d0*/  LOP3.LUT R54, R120, 0xffff, RZ, 0xc0, !PT ;  /* 0x0000ffff78367812 */ /* 0x000fe400078ec0ff */
[----:B------:R-:W-:Y:S02]  /*258e0*/  SHF.R.U32.HI R120, RZ, 0x18, R120 ;  /* 0x00000018ff787819 */ /* 0x000fe40000011678 */
[----:B------:R-:W-:Y:S01]  /*258f0*/  SHF.R.U32.HI R54, RZ, 0x8, R54 ;  /* 0x00000008ff367819 */ /* 0x000fe20000011636 */
[----:B------:R-:W-:Y:S01]  /*25900*/  HMMA.16816.F32 R32, R36, R50, R32 ;  /* 0x000000322420723c */ /* 0x000fe20000001820 */
[----:B------:R-:W-:Y:S03]  /*25910*/  PRMT R76, R76, 0x5410, R120 ;  /* 0x000054104c4c7816 */ /* 0x000fe60000000078 */
[----:B------:R-:W-:Y:S01]  /*25920*/  PRMT R77, R77, 0x5410, R54 ;  /* 0x000054104d4d7816 */ /* 0x000fe20000000036 */
[--C-:B------:R-:W-:Y:S01]  /*25930*/  HSET2.LE.AND R42, R74, R165.reuse, PT ;  /* 0x000000a54a2a7233 */ /* 0x100fe20003803000 */
[----:B------:R-:W-:Y:S01]  /*25940*/  LOP3.LUT R49, R122, 0xff, RZ, 0xc0, !PT ;  /* 0x000000ff7a317812 */ /* 0x000fe200078ec0ff */
[--C-:B------:R-:W-:Y:S01]  /*25950*/  HSET2.LE.AND R41, R76, R165.reuse, PT ;  /* 0x000000a54c297233 */ /* 0x100fe20003803000 */
[----:B------:R-:W-:Y:S01]  /*25960*/  SHF.R.U32.HI R122, RZ, 0x18, R122 ;  /* 0x00000018ff7a7819 */ /* 0x000fe2000001167a */
[--C-:B------:R-:W-:Y:S03]  /*25970*/  HSET2.LE.AND R40, R77, R165.reuse, PT ;  /* 0x000000a54d287233 */ /* 0x100fe60003803000 */
[----:B------:R-:W-:Y:S01]  /*25980*/  PRMT R48, R53, 0x5410, R48 ;  /* 0x0000541035307816 */ /* 0x000fe20000000030 */
[--C-:B------:R-:W-:Y:S01]  /*25990*/  HSET2.LE.AND R43, R75, R165.reuse, PT ;  /* 0x000000a54b2b7233 */ /* 0x100fe20003803000 */
[----:B------:R-:W-:Y:S02]  /*259a0*/  PRMT R49, R49, 0x5410, R52 ;  /* 0x0000541031317816 */ /* 0x000fe40000000034 */
[----:B------:R-:W-:Y:S01]  /*259b0*/  PRMT R74, R78, 0x5410, R122 ;  /* 0x000054104e4a7816 */ /* 0x000fe2000000007a */
[----:B------:R-:W2:Y:S01]  /*259c0*/  LDSM.16.MT88.4 R52, [R213+0x5400] ;  /* 0x00540000d534783b */ /* 0x000ea20000004200 */
[----:B------:R-:W-:Y:S01]  /*259d0*/  PRMT R39, R73, 0x5410, R138 ;  /* 0x0000541049277816 */ /* 0x000fe2000000008a */
[--C-:B------:R-:W-:Y:S01]  /*259e0*/  HSET2.LE.AND R36, R49, R165.reuse, PT ;  /* 0x000000a531247233 */ /* 0x100fe20003803000 */
[----:B------:R-:W-:Y:S01]  /*259f0*/  LOP3.LUT R40, R40, R72, RZ, 0xc0, !PT ;  /* 0x0000004828287212 */ /* 0x000fe200078ec0ff */
        /* <DEDUP_REMOVED lines=11> */
[----:B------:R-:W-:Y:S02]  /*25ab0*/  SHF.R.U32.HI R51, RZ, 0x18, R132 ;  /* 0x00000018ff337819 */ /* 0x000fe40000011684 */
[----:B------:R-:W-:Y:S02]  /*25ac0*/  LOP3.LUT R65, R132, 0xff, RZ, 0xc0, !PT ;  /* 0x000000ff84417812 */ /* 0x000fe400078ec0ff */
[----:B------:R-:W-:Y:S01]  /*25ad0*/  SHF.R.U32.HI R48, RZ, 0x18, R152 ;  /* 0x00000018ff307819 */ /* 0x000fe20000011698 */
[C---:B------:R-:W-:Y:S01]  /*25ae0*/  HMMA.16816.F32 R8, R36.reuse, R44, R8 ;  /* 0x0000002c2408723c */ /* 0x040fe20000001808 */
[----:B------:R-:W-:Y:S03]  /*25af0*/  LOP3.LUT R49, R152, 0xff, RZ, 0xc0, !PT ;  /* 0x000000ff98317812 */ /* 0x000fe600078ec0ff */
[----:B------:R-:W-:Y:S02]  /*25b00*/  LOP3.LUT R150, R114, 0xff, RZ, 0xc0, !PT ;  /* 0x000000ff72967812 */ /* 0x000fe400078ec0ff */
[----:B------:R-:W-:Y:S02]  /*25b10*/  SHF.R.U32.HI R151, RZ, 0x10, R114 ;  /* 0x00000010ff977819 */ /* 0x000fe40000011672 */
[----:B------:R-:W-:Y:S01]  /*25b20*/  SHF.R.U32.HI R45, RZ, 0x10, R132 ;  /* 0x00000010ff2d7819 */ /* 0x000fe20000011684 */
[-C--:B------:R-:W-:Y:S03]  /*25b30*/  HMMA.16816.F32 R12, R36, R46.reuse, R12 ;  /* 0x0000002e240c723c */ /* 0x080fe6000000180c */
[----:B------:R-:W-:Y:S02]  /*25b40*/  LOP3.LUT R44, R132, 0xffff, RZ, 0xc0, !PT ;  /* 0x0000ffff842c7812 */ /* 0x000fe400078ec0ff */
[----:B------:R-:W-:Y:S02]  /*25b50*/  LOP3.LUT R50, R45, 0xff, RZ, 0xc0, !PT ;  /* 0x000000ff2d327812 */ /* 0x000fe400078ec0ff */
[----:B------:R-:W-:Y:S01]  /*25b60*/  SHF.R.U32.HI R44, RZ, 0x8, R44 ;  /* 0x00000008ff2c7819 */ /* 0x000fe2000001162c */
[C---:B------:R-:W-:Y:S01]  /*25b70*/  HMMA.16816.F32 R16, R40.reuse, R46, R16 ;  /* 0x0000002e2810723c */ /* 0x040fe20000001810 */
[----:B------:R-:W-:Y:S03]  /*25b80*/  PRMT R51, R50, 0x5410, R51 ;  /* 0x0000541032337816 */ /* 0x000fe60000000033 */
[----:B------:R-:W-:Y:S02]  /*25b90*/  PRMT R65, R65, 0x5410, R44 ;  /* 0x0000541041417816 */ /* 0x000fe4000000002c */
[----:B------:R-:W-:Y:S02]  /*25ba0*/  LOP3.LUT R50, R118, 0xff, RZ, 0xc0, !PT ;  /* 0x000000ff76327812 */ /* 0x000fe400078ec0ff */
[----:B------:R-:W-:Y:S01]  /*25bb0*/  SHF.R.U32.HI R47, RZ, 0x10, R152 ;  /* 0x00000010ff2f7819 */ /* 0x000fe20000011698 */
[-C--:B--2---:R-:W-:Y:S03]  /*25bc0*/  HMMA.16816.F32 R20, R40, R52.reuse, R20 ;  /* 0x000000342814723c */ /* 0x084fe60000001814 */
[----:B------:R-:W-:Y:S02]  /*25bd0*/  LOP3.LUT R66, R47, 0xff, RZ, 0xc0, !PT ;  /* 0x000000ff2f427812 */ /* 0x000fe400078ec0ff */
[----:B------:R-:W-:Y:S02]  /*25be0*/  LOP3.LUT R46, R152, 0xffff, RZ, 0xc0, !PT ;  /* 0x0000ffff982e7812 */ /* 0x000fe400078ec0ff */
[----:B------:R-:W-:Y:S01]  /*25bf0*/  PRMT R48, R66, 0x5410, R48 ;  /* 0x0000541042307816 */ /* 0x000fe20000000030 */
[C---:B------:R-:W-:Y:S01]  /*25c00*/  HMMA.16816.F32 R24, R36.reuse, R52, R24 ;  /* 0x000000342418723c */ /* 0x040fe20000001818 */
[C---:B------:R-:W-:Y:S01]  /*25c10*/  LOP3.LUT R66, R130.reuse, 0xffff, RZ, 0xc0, !PT ;  /* 0x0000ffff82427812 */ /* 0x040fe200078ec0ff */
[----:B------:R-:W-:Y:S02]  /*25c20*/  LDSM.16.MT88.4 R152, [R214+0x5c00] ;  /* 0x005c0000d698783b */ /* 0x000fe40000004200 */
[----:B------:R-:W-:Y:S02]  /*25c30*/  SHF.R.U32.HI R67, RZ, 0x8, R46 ;  /* 0x00000008ff437819 */ /* 0x000fe4000001162e */
[----:B------:R-:W-:Y:S02]  /*25c40*/  SHF.R.U32.HI R66, RZ, 0x8, R66 ;  /* 0x00000008ff427819 */ /* 0x000fe40000011642 */
[----:B------:R-:W-:Y:S01]  /*25c50*/  LOP3.LUT R53, R130, 0xff, RZ, 0xc0, !PT ;  /* 0x000000ff82357812 */ /* 0x000fe200078ec0ff */
[-C--:B------:R-:W-:Y:S01]  /*25c60*/  HMMA.16816.F32 R28, R36, R54.reuse, R28 ;  /* 0x00000036241c723c */ /* 0x080fe2000000181c */
[----:B------:R-:W1:Y:S02]  /*25c70*/  LDSM.16.MT88.4 R44, [R214+0x5800] ;  /* 0x00580000d62c783b */ /* 0x000e640000004200 */
[----:B------:R-:W-:Y:S02]  /*25c80*/  PRMT R53, R53, 0x5410, R66 ;  /* 0x0000541035357816 */ /* 0x000fe40000000042 */
[--C-:B------:R-:W-:Y:S02]  /*25c90*/  SHF.R.U32.HI R66, RZ, 0x10, R118.reuse ;  /* 0x00000010ff427819 */ /* 0x100fe40000011676 */
[----:B------:R-:W-:Y:S01]  /*25ca0*/  PRMT R49, R49, 0x5410, R67 ;  /* 0x0000541031317816 */ /* 0x000fe20000000043 */
[--C-:B------:R-:W-:Y:S01]  /*25cb0*/  HSET2.LE.AND R39, R51, R165.reuse, PT ;  /* 0x000000a533277233 */ /* 0x100fe20003803000 */
[----:B------:R-:W-:Y:S01]  /*25cc0*/  LOP3.LUT R67, R118, 0xffff, RZ, 0xc0, !PT ;  /* 0x0000ffff76437812 */ /* 0x000fe200078ec0ff */
[----:B------:R-:W-:Y:S02]  /*25cd0*/  HMMA.16816.F32 R32, R40, R54, R32 ;  /* 0x000000362820723c */ /* 0x000fe40000001820 */
[----:B------:R-:W-:Y:S01]  /*25ce0*/  SHF.R.U32.HI R118, RZ, 0x18, R118 ;  /* 0x00000018ff767819 */ /* 0x000fe20000011676 */
[--C-:B------:R-:W-:Y:S01]  /*25cf0*/  HSET2.LE.AND R38, R65, R165.reuse, PT ;  /* 0x000000a541267233 */ /* 0x100fe20003803000 */
[----:B------:R-:W-:Y:S01]  /*25d00*/  LOP3.LUT R39, R39, R61, RZ, 0xc0, !PT ;  /* 0x0000003d27277212 */ /* 0x000fe200078ec0ff */
[--C-:B------:R-:W-:Y:S01]  /*25d10*/  HSET2.LE.AND R36, R53, R165.reuse, PT ;  /* 0x000000a535247233 */ /* 0x100fe20003803000 */
[----:B------:R-:W-:Y:S01]  /*25d20*/  PRMT R61, R191, 0x7610, R61 ;  /* 0x00007610bf3d7816 */ /* 0x000fe2000000003d */
[--C-:B------:R-:W-:Y:S01]  /*25d30*/  HSET2.LE.AND R42, R49, R165.reuse, PT ;  /* 0x000000a5312a7233 */ /* 0x100fe20003803000 */
[----:B------:R-:W-:Y:S01]  /*25d40*/  LOP3.LUT R38, R38, R62, RZ, 0xc0, !PT ;  /* 0x0000003e26267212 */ /* 0x000fe200078ec0ff */
[--C-:B------:R-:W-:Y:S01]  /*25d50*/  HSET2.LE.AND R43, R48, R165.reuse, PT ;  /* 0x000000a5302b7233 */ /* 0x100fe20003803000 */
[----:B------:R2:W3:Y:S02]  /*25d60*/  LDL.S16 R62, [R1+0xd4] ;  /* 0x0000d400013e7983 */ /* 0x0004e40000100600 */
[----:B------:R-:W-:Y:S02]  /*25d70*/  @!P1 PRMT R56, R61, 0x5410, RZ ;  /* 0x000054103d389816 */ /* 0x000fe400000000ff */
[----:B------:R-:W-:Y:S01]  /*25d80*/  LOP3.LUT R66, R66, 0xff, RZ, 0xc0, !PT ;  /* 0x000000ff42427812 */ /* 0x000fe200078ec0ff */
[----:B------:R2:W4:Y:S01]  /*25d90*/  LDL.S16 R61, [R1+0xd0] ;  /* 0x0000d000013d7983 */ /* 0x0005220000100600 */
[----:B------:R-:W-:Y:S02]  /*25da0*/  LOP3.LUT R42, R42, R58, RZ, 0xc0, !PT ;  /* 0x0000003a2a2a7212 */ /* 0x000fe400078ec0ff */
[----:B------:R-:W-:Y:S01]  /*25db0*/  PRMT R51, R66, 0x5410, R118 ;  /* 0x0000541042337816 */ /* 0x000fe20000000076 */
[----:B------:R2:W2:Y:S01]  /*25dc0*/  LDL.S16 R58, [R1+0x148] ;  /* 0x00014800013a7983 */ /* 0x0004a20000100600 */
[--C-:B------:R-:W-:Y:S02]  /*25dd0*/  SHF.R.U32.HI R52, RZ, 0x10, R130.reuse ;  /* 0x00000010ff347819 */ /* 0x100fe40000011682 */
[----:B------:R-:W-:Y:S01]  /*25de0*/  SHF.R.U32.HI R130, RZ, 0x18, R130 ;  /* 0x00000018ff827819 */ /* 0x000fe20000011682 */
[--C-:B------:R-:W-:Y:S01]  /*25df0*/  HSET2.LE.AND R41, R51, R165.reuse, PT ;  /* 0x000000a533297233 */ /* 0x100fe20003803000 */
[----:B------:R-:W-:Y:S01]  /*25e00*/  LOP3.LUT R52, R52, 0xff, RZ, 0xc0, !PT ;  /* 0x000000ff34347812 */ /* 0x000fe200078ec0ff */
[----:B------:R1:W-:Y:S01]  /*25e10*/  STG.E.U16 [R112.64+0xf2], R56 ;  /* 0x0000f23870007986 */ /* 0x0003e2000c10152c */
[----:B------:R-:W-:Y:S02]  /*25e20*/  SHF.R.U32.HI R67, RZ, 0x8, R67 ;  /* 0x00000008ff437819 */ /* 0x000fe40000011643 */
[----:B------:R-:W-:Y:S02]  /*25e30*/  LOP3.LUT R41, R41, R59, RZ, 0xc0, !PT ;  /* 0x0000003b29297212 */ /* 0x000fe400078ec0ff */
[----:B------:R-:W-:Y:S01]  /*25e40*/  PRMT R52, R52, 0x5410, R130 ;  /* 0x0000541034347816 */ /* 0x000fe20000000082 */
[----:B------:R2:W2:Y:S01]  /*25e50*/  LDL.S16 R59, [R1+0x14c] ;  /* 0x00014c00013b7983 */ /* 0x0004a20000100600 */
[----:B------:R-:W-:Y:S02]  /*25e60*/  PRMT R50, R50, 0x5410, R67 ;  /* 0x0000541032327816 */ /* 0x000fe40000000043 */
[----:B------:R-:W-:Y:S01]  /*25e70*/  LOP3.LUT R36, R36, R64, RZ, 0xc0, !PT ;  /* 0x0000004024247212 */ /* 0x000fe200078ec0ff */
[--C-:B------:R-:W-:Y:S01]  /*25e80*/  HSET2.LE.AND R37, R52, R165.reuse, PT ;  /* 0x000000a534257233 */ /* 0x100fe20003803000 */
[----:B------:R-:W-:Y:S01]  /*25e90*/  LOP3.LUT R43, R43, R57, RZ, 0xc0, !PT ;  /* 0x000000392b2b7212 */ /* 0x000fe200078ec0ff */
[--C-:B------:R-:W-:Y:S01]  /*25ea0*/  HSET2.LE.AND R40, R50, R165.reuse, PT ;  /* 0x000000a532287233 */ /* 0x100fe20003803000 */
[----:B------:R-:W-:Y:S01]  /*25eb0*/  LOP3.LUT R57, R126, 0xffff, RZ, 0xc0, !PT ;  /* 0x0000ffff7e397812 */ /* 0x000fe200078ec0ff */
[----:B------:R-:W1:Y:S01]  /*25ec0*/  LDSM.16.MT88.4 R48, [R213+0x5800] ;  /* 0x00580000d530783b */ /* 0x000e620000004200 */
[----:B------:R-:W-:Y:S02]  /*25ed0*/  LOP3.LUT R37, R37, R63, RZ, 0xc0, !PT ;  /* 0x0000003f25257212 */ /* 0x000fe400078ec0ff */
[----:B------:R-:W-:Y:S02]  /*25ee0*/  LOP3.LUT R40, R40, R60, RZ, 0xc0, !PT ;  /* 0x0000003c28287212 */ /* 0x000fe400078ec0ff */
[----:B------:R-:W-:Y:S02]  /*25ef0*/  SHF.R.U32.HI R57, RZ, 0x8, R57 ;  /* 0x00000008ff397819 */ /* 0x000fe40000011639 */
[----:B------:R-:W-:Y:S01]  /*25f00*/  LOP3.LUT R151, R151, 0xff, RZ, 0xc0, !PT ;  /* 0x000000ff97977812 */ /* 0x000fe200078ec0ff */
[-C--:B-1----:R-:W-:Y:S01]  /*25f10*/  HMMA.16816.F32 R4, R36, R44.reuse, R4 ;  /* 0x0000002c2404723c */ /* 0x082fe20000001804 */
[----:B------:R-:W-:Y:S02]  /*25f20*/  LOP3.LUT R54, R116, 0xffff, RZ, 0xc0, !PT ;  /* 0x0000ffff74367812 */ /* 0x000fe400078ec0ff */
[--C-:B------:R-:W-:Y:S02]  /*25f30*/  SHF.R.U32.HI R55, RZ, 0x10, R116.reuse ;  /* 0x00000010ff377819 */ /* 0x100fe40000011674 */
[----:B------:R-:W-:Y:S02]  /*25f40*/  LOP3.LUT R56, R114, 0xff, RZ, 0xc0, !PT ;  /* 0x000000ff72387812 */ /* 0x000fe400078ec0ff */
[----:B------:R-:W-:Y:S01]  /*25f50*/  LOP3.LUT R55, R55, 0xff, RZ, 0xc0, !PT ;  /* 0x000000ff37377812 */ /* 0x000fe200078ec0ff */
[C---:B------:R-:W-:Y:S01]  /*25f60*/  HMMA.16816.F32 R8, R40.reuse, R44, R8 ;  /* 0x0000002c2808723c */ /* 0x040fe20000001808 */
[----:B------:R-:W-:Y:S02]  /*25f70*/  LOP3.LUT R53, R116, 0xff, RZ, 0xc0, !PT ;  /* 0x000000ff74357812 */ /* 0x000fe400078ec0ff */
[----:B------:R-:W-:Y:S02]  /*25f80*/  ISETP.LE.U32.AND P2, PT, R56, UR30, PT ;  /* 0x0000001e38007c0c */ /* 0x000fe4000bf43070 */
[----:B------:R-:W-:Y:S02]  /*25f90*/  SHF.R.U32.HI R52, RZ, 0x18, R116 ;  /* 0x00000018ff347819 */ /* 0x000fe40000011674 */
[----:B------:R-:W-:Y:S01]  /*25fa0*/  LOP3.LUT R44, R114, 0xffff, RZ, 0xc0, !PT ;  /* 0x0000ffff722c7812 */ /* 0x000fe200078ec0ff */
[-C--:B------:R-:W-:Y:S01]  /*25fb0*/  HMMA.16816.F32 R12, R40, R46.reuse, R12 ;  /* 0x0000002e280c723c */ /* 0x080fe2000000180c */
[----:B------:R-:W-:Y:S03]  /*25fc0*/  SHF.R.U32.HI R54, RZ, 0x8, R54 ;  /* 0x00000008ff367819 */ /* 0x000fe60000011636 */
[----:B------:R-:W-:Y:S02]  /*25fd0*/  SHF.R.U32.HI R44, RZ, 0x8, R44 ;  /* 0x00000008ff2c7819 */ /* 0x000fe4000001162c */
[----:B------:R-:W-:Y:S02]  /*25fe0*/  SHF.R.U32.HI R56, RZ, 0x18, R126 ;  /* 0x00000018ff387819 */ /* 0x000fe4000001167e */
[C---:B------:R-:W-:Y:S01]  /*25ff0*/  HMMA.16816.F32 R16, R36.reuse, R46, R16 ;  /* 0x0000002e2410723c */ /* 0x040fe20000001810 */
[----:B------:R-:W-:Y:S03]  /*26000*/  PRMT R150, R150, 0x5410, R44 ;  /* 0x0000541096967816 */ /* 0x000fe6000000002c */
[----:B------:R-:W-:Y:S02]  /*26010*/  LOP3.LUT R44, R126, 0xff, RZ, 0xc0, !PT ;  /* 0x000000ff7e2c7812 */ /* 0x000fe400078ec0ff */
[----:B------:R-:W-:Y:S01]  /*26020*/  LOP3.LUT R45, R114, 0xffff, RZ, 0xc0, !PT ;  /* 0x0000ffff722d7812 */ /* 0x000fe200078ec0ff */
[--C-:B------:R-:W-:Y:S01]  /*26030*/  HSET2.LE.AND R150, R150, R165.reuse, PT ;  /* 0x000000a596967233 */ /* 0x100fe20003803000 */
[----:B------:R-:W-:Y:S01]  /*26040*/  SHF.R.U32.HI R47, RZ, 0x10, R126 ;  /* 0x00000010ff2f7819 */ /* 0x000fe2000001167e */
[-C--:B------:R-:W-:Y:S03]  /*26050*/  HMMA.16816.F32 R20, R36, R48.reuse, R20 ;  /* 0x000000302414723c */ /* 0x080fe60000001814 */
[----:B------:R-:W-:Y:S02]  /*26060*/  PRMT R44, R44, 0x5410, R57 ;  /* 0x000054102c2c7816 */ /* 0x000fe40000000039 */
[----:B------:R-:W-:Y:S02]  /*26070*/  LOP3.LUT R47, R47, 0xff, RZ, 0xc0, !PT ;  /* 0x000000ff2f2f7812 */ /* 0x000fe400078ec0ff */
[----:B------:R-:W-:Y:S01]  /*26080*/  PRMT R53, R53, 0x5410, R54 ;  /* 0x0000541035357816 */ /* 0x000fe20000000036 */
[C---:B------:R-:W-:Y:S01]  /*26090*/  HMMA.16816.F32 R24, R40.reuse, R48, R24 ;  /* 0x000000302818723c */ /* 0x040fe20000001818 */
[----:B------:R-:W-:Y:S03]  /*260a0*/  PRMT R52, R55, 0x5410, R52 ;  /* 0x0000541037347816 */ /* 0x000fe60000000034 */
[----:B------:R-:W-:Y:S01]  /*260b0*/  PRMT R56, R47, 0x5410, R56 ;  /* 0x000054102f387816 */ /* 0x000fe20000000038 */
[--C-:B------:R-:W-:Y:S01]  /*260c0*/  HSET2.LE.AND R53, R53, R165.reuse, PT ;  /* 0x000000a535357233 */ /* 0x100fe20003803000 */
[----:B------:R-:W-:Y:S01]  /*260d0*/  SHF.R.U32.HI R45, RZ, 0x8, R45 ;  /* 0x00000008ff2d7819 */ /* 0x000fe2000001162d */
[--C-:B------:R-:W-:Y:S01]  /*260e0*/  HSET2.LE.AND R48, R44, R165.reuse, PT ;  /* 0x000000a52c307233 */ /* 0x100fe20003803000 */
[----:B------:R-:W-:Y:S01]  /*260f0*/  SHF.R.U32.HI R46, RZ, 0x18, R114 ;  /* 0x00000018ff2e7819 */ /* 0x000fe20000011672 */
[-C--:B------:R-:W-:Y:S01]  /*26100*/  HMMA.16816.F32 R28, R40, R50.reuse, R28 ;  /* 0x00000032281c723c */ /* 0x080fe2000000181c */
[----:B------:R-:W1:Y:S02]  /*26110*/  LDSM.16.MT88.4 R40, [R213+0x5c00] ;  /* 0x005c0000d528783b */ /* 0x000e640000004200 */
[----:B------:R-:W-:Y:S01]  /*26120*/  LOP3.LUT R160, R48, R160, RZ, 0xc0, !PT ;  /* 0x000000a030a07212 */ /* 0x000fe200078ec0ff */
[--C-:B------:R-:W-:Y:S01]  /*26130*/  HSET2.LE.AND R48, R56, R165.reuse, PT ;  /* 0x000000a538307233 */ /* 0x100fe20003803000 */
[----:B------:R-:W-:Y:S01]  /*26140*/  LOP3.LUT R45, R45, 0xffff, RZ, 0xc0, !PT ;  /* 0x0000ffff2d2d7812 */ /* 0x000fe200078ec0ff */
[--C-:B------:R-:W-:Y:S01]  /*26150*/  HSET2.LE.AND R52, R52, R165.reuse, PT ;  /* 0x000000a534347233 */ /* 0x100fe20003803000 */
[----:B------:R-:W-:Y:S01]  /*26160*/  LOP3.LUT R162, R53, R162, RZ, 0xc0, !PT ;  /* 0x000000a235a27212 */ /* 0x000fe200078ec0ff */
[----:B------:R-:W-:Y:S01]  /*26170*/  HMMA.16816.F32 R32, R36, R50, R32 ;  /* 0x000000322420723c */ /* 0x000fe20000001820 */
[----:B------:R-:W-:Y:S03]  /*26180*/  ISETP.LE.U32.AND P1, PT, R45, UR30, PT ;  /* 0x0000001e2d007c0c */ /* 0x000fe6000bf23070 */
[----:B------:R-:W-:Y:S02]  /*26190*/  LOP3.LUT R161, R48, R161, RZ, 0xc0, !PT ;  /* 0x000000a130a17212 */ /* 0x000fe400078ec0ff */
[----:B------:R-:W-:Y:S02]  /*261a0*/  LOP3.LUT R163, R52, R163, RZ, 0xc0, !PT ;  /* 0x000000a334a37212 */ /* 0x000fe400078ec0ff */
[----:B------:R-:W-:Y:S04]  /*261b0*/  LOP3.LUT R45, R124, 0xffff, RZ, 0xc0, !PT ;  /* 0x0000ffff7c2d7812 */ /* 0x000fe800078ec0ff */
[----:B------:R-:W-:Y:S01]  /*261c0*/  SHF.R.U32.HI R54, RZ, 0x10, R124 ;  /* 0x00000010ff367819 */ /* 0x000fe2000001167c */
[-C--:B------:R-:W-:Y:S01]  /*261d0*/  HMMA.16816.F32 R144, R160, R152.reuse, R4 ;  /* 0x00000098a090723c */ /* 0x080fe20000001804 */
[--C-:B------:R-:W-:Y:S02]  /*261e0*/  PRMT R151, R151, 0x5410, R46.reuse ;  /* 0x0000541097977816 */ /* 0x100fe4000000002e */
[C---:B------:R-:W-:Y:S02]  /*261f0*/  PRMT R47, R106.reuse, 0x7610, R47 ;  /* 0x000076106a2f7816 */ /* 0x040fe4000000002f */
[----:B------:R-:W-:Y:S01]  /*26200*/  PRMT R46, R106, 0x7632, R46 ;  /* 0x000076326a2e7816 */ /* 0x000fe2000000002e */
[--C-:B------:R-:W-:Y:S01]  /*26210*/  HSET2.LE.AND R151, R151, R165.reuse, PT ;  /* 0x000000a597977233 */ /* 0x100fe20003803000 */
[----:B------:R-:W-:Y:S02]  /*26220*/  LOP3.LUT R55, R124, 0xff, RZ, 0xc0, !PT ;  /* 0x000000ff7c377812 */ /* 0x000fe400078ec0ff */
[----:B------:R-:W-:Y:S03]  /*26230*/  SHF.R.U32.HI R124, RZ, 0x18, R124 ;  /* 0x00000018ff7c7819 */ /* 0x000fe6000001167c */
[----:B------:R-:W-:Y:S02]  /*26240*/  SHF.R.U32.HI R45, RZ, 0x8, R45 ;  /* 0x00000008ff2d7819 */ /* 0x000fe4000001162d */
[----:B------:R-:W-:Y:S02]  /*26250*/  LOP3.LUT R54, R54, 0xff, RZ, 0xc0, !PT ;  /* 0x000000ff36367812 */ /* 0x000fe400078ec0ff */
[----:B------:R-:W-:Y:S02]  /*26260*/  SHF.R.U32.HI R4, RZ, 0x10, R114 ;  /* 0x00000010ff047819 */ /* 0x000fe40000011672 */
[--C-:B------:R-:W-:Y:S02]  /*26270*/  PRMT R55, R55, 0x5410, R45.reuse ;  /* 0x0000541037377816 */ /* 0x100fe4000000002d */
[----:B------:R-:W-:Y:S02]  /*26280*/  PRMT R54, R54, 0x5410, R124 ;  /* 0x0000541036367816 */ /* 0x000fe4000000007c */
[C---:B------:R-:W-:Y:S01]  /*26290*/  PRMT R45, R105.reuse, 0x7610, R45 ;  /* 0x00007610692d7816 */ /* 0x040fe2000000002d */
[--C-:B------:R-:W-:Y:S01]  /*262a0*/  HSET2.LE.AND R49, R55, R165.reuse, PT ;  /* 0x000000a537317233 */ /* 0x100fe20003803000 */
[----:B------:R-:W-:Y:S01]  /*262b0*/  PRMT R44, R105, 0x7632, R44 ;  /* 0x00007632692c7816 */ /* 0x000fe2000000002c */
[----:B------:R-:W-:Y:S01]  /*262c0*/  HSET2.LE.AND R48, R54, R165, PT ;  /* 0x000000a536307233 */ /* 0x000fe20003803000 */
[----:B------:R-:W-:Y:S01]  /*262d0*/  PRMT R36, R47, 0x5410, R46 ;  /* 0x000054102f247816 */ /* 0x000fe2000000002e */
[----:B------:R-:W-:Y:S01]  /*262e0*/  IMAD.MOV.U32 R165, RZ, RZ, R2 ;  /* 0x000000ffffa57224 */ /* 0x000fe200078e0002 */
[----:B------:R-:W-:Y:S02]  /*262f0*/  LOP3.LUT R4, R4, 0xff, RZ, 0xc0, !PT ;  /* 0x000000ff04047812 */ /* 0x000fe400078ec0ff */
[----:B------:R-:W-:Y:S02]  /*26300*/  SHF.R.U32.HI R114, RZ, 0x18, R114 ;  /* 0x00000018ff727819 */ /* 0x000fe40000011672 */
[----:B------:R-:W-:Y:S02]  /*26310*/  LOP3.LUT R150, R150, R36, RZ, 0xc0, !PT ;  /* 0x0000002496967212 */ /* 0x000fe400078ec0ff */
[----:B------:R-:W-:Y:S02]  /*26320*/  PRMT R36, R45, 0x5410, R44 ;  /* 0x000054102d247816 */ /* 0x000fe4000000002c */
[----:B------:R-:W-:Y:S02]  /*26330*/  LOP3.LUT R148, R49, R148, RZ, 0xc0, !PT ;  /* 0x0000009431947212 */ /* 0x000fe400078ec0ff */
[----:B------:R-:W-:Y:S02]  /*26340*/  LOP3.LUT R149, R48, R149, RZ, 0xc0, !PT ;  /* 0x0000009530957212 */ /* 0x000fe400078ec0ff */
[----:B------:R-:W-:Y:S07]  /*26350*/  LOP3.LUT R151, R151, R36, RZ, 0xc0, !PT ;  /* 0x0000002497977212 */ /* 0x000fee00078ec0ff */
[C---:B------:R-:W-:Y:S08]  /*26360*/  HMMA.16816.F32 R132, R148.reuse, R152, R8 ;  /* 0x000000989484723c */ /* 0x040ff00000001808 */
[-C--:B------:R-:W-:Y:S08]  /*26370*/  HMMA.16816.F32 R136, R148, R154.reuse, R12 ;  /* 0x0000009a9488723c */ /* 0x080ff0000000180c */
[C---:B------:R-:W-:Y:S08]  /*26380*/  HMMA.16816.F32 R152, R160.reuse, R154, R16 ;  /* 0x0000009aa098723c */ /* 0x040ff00000001810 */
[-C--:B-1----:R-:W-:Y:S08]  /*26390*/  HMMA.16816.F32 R156, R160, R40.reuse, R20 ;  /* 0x00000028a09c723c */ /* 0x082ff00000001814 */
[C---:B------:R-:W-:Y:S08]  /*263a0*/  HMMA.16816.F32 R140, R148.reuse, R40, R24 ;  /* 0x00000028948c723c */ /* 0x040ff00000001818 */
[-C--:B------:R-:W-:Y:S08]  /*263b0*/  HMMA.16816.F32 R148, R148, R42.reuse, R28 ;  /* 0x0000002a9494723c */ /* 0x080ff0000000181c */
[----:B------:R-:W-:Y:S01]  /*263c0*/  HMMA.16816.F32 R160, R160, R42, R32 ;  /* 0x0000002aa0a0723c */ /* 0x000fe20000001820 */
[----:B---3--:R-:W-:Y:S05]  /*263d0*/  @!P2 HADD2 R62, -R47.H0_H0, -RZ.H0_H0 ;  /* 0xa00000ff2f3ea230 */ /* 0x008fea0000000900 */
[----:B------:R-:W-:Y:S01]  /*263e0*/  @!P2 STL.S16 [R1+0xd4], R62 ;  /* 0x0000d43e0100a387 */ /* 0x000fe20000100600 */
[----:B----4-:R-:W-:Y:S01]  /*263f0*/  @!P1 HADD2 R61, -R46.H0_H0, -RZ.H0_H0 ;  /* 0xa00000ff2e3d9230 */ /* 0x010fe20000000900 */
[----:B------:R-:W-:Y:S04]  /*26400*/  PRMT R60, R62, 0x7610, R60 ;  /* 0x000076103e3c7816 */ /* 0x000fe8000000003c */
[----:B------:R-:W-:Y:S01]  /*26410*/  @!P1 STL.S16 [R1+0xd0], R61 ;  /* 0x0000d03d01009387 */ /* 0x000fe20000100600 */
[----:B------:R-:W-:Y:S02]  /*26420*/  PRMT R57, R61, 0x7610, R57 ;  /* 0x000076103d397816 */ /* 0x000fe40000000039 */
[----:B------:R-:W-:Y:S02]  /*26430*/  @!P2 PRMT R47, R60, 0x5410, RZ ;  /* 0x000054103c2fa816 */ /* 0x000fe400000000ff */
[----:B------:R-:W-:Y:S02]  /*26440*/  @!P1 PRMT R46, R57, 0x5410, RZ ;  /* 0x00005410392e9816 */ /* 0x000fe400000000ff */
[----:B------:R-:W-:Y:S01]  /*26450*/  ISETP.LE.U32.AND P2, PT, R4, UR30, PT ;  /* 0x0000001e04007c0c */ /* 0x000fe2000bf43070 */
[----:B------:R-:W-:Y:S01]  /*26460*/  STG.E.U16 [R110.64+0xee], R47 ;  /* 0x0000ee2f6e007986 */ /* 0x000fe2000c10152c */
[----:B------:R-:W-:Y:S03]  /*26470*/  ISETP.LE.U32.AND P1, PT, R114, UR30, PT ;  /* 0x0000001e72007c0c */ /* 0x000fe6000bf23070 */
[----:B------:R-:W-:Y:S08]  /*26480*/  STG.E.U16 [R110.64+0xf0], R46 ;  /* 0x0000f02e6e007986 */ /* 0x000ff0000c10152c */
[----:B--2---:R-:W-:Y:S02]  /*26490*/  @!P2 HADD2 R59, -R45.H0_H0, -RZ.H0_H0 ;  /* 0xa00000ff2d3ba230 */ /* 0x004fe40000000900 */
[----:B------:R-:W-:Y:S03]  /*264a0*/  @!P1 HADD2 R58, -R44.H0_H0, -RZ.H0_H0 ;  /* 0xa00000ff2c3a9230 */ /* 0x000fe60000000900 */
[----:B------:R-:W-:Y:S01]  /*264b0*/  @!P2 STL.S16 [R1+0x14c], R59 ;  /* 0x00014c3b0100a387 */ /* 0x000fe20000100600 */
[----:B------:R-:W-:Y:S02]  /*264c0*/  PRMT R5, R59, 0x7610, R5 ;  /* 0x000076103b057816 */ /* 0x000fe40000000005 */
[----:B------:R-:W-:Y:S01]  /*264d0*/  PRMT R4, R58, 0x7610, R4 ;  /* 0x000076103a047816 */ /* 0x000fe20000000004 */
[----:B------:R-:W-:Y:S01]  /*264e0*/  @!P1 STL.S16 [R1+0x148], R58 ;  /* 0x0001483a01009387 */ /* 0x000fe20000100600 */
[----:B------:R-:W-:Y:S02]  /*264f0*/  @!P2 PRMT R45, R5, 0x5410, RZ ;  /* 0x00005410052da816 */ /* 0x000fe400000000ff */
[----:B------:R-:W-:Y:S02]  /*26500*/  @!P1 PRMT R44, R4, 0x5410, RZ ;  /* 0x00005410042c9816 */ /* 0x000fe400000000ff */
[----:B------:R-:W-:Y:S01]  /*26510*/  IADD3 R4, P1, R172, -0x100, RZ ;  /* 0xffffff00ac047810 */ /* 0x000fe20007f3e0ff */
[----:B------:R-:W-:Y:S01]  /*26520*/  STG.E.U16 [R108.64+0xf0], R45 ;  /* 0x0000f02d6c007986 */ /* 0x000fe2000c10152c */
[----:B------:R-:W-:Y:S01]  /*26530*/  ISETP.LT.AND P2, PT, RZ, UR26, PT ;  /* 0x0000001aff007c0c */ /* 0x000fe2000bf41270 */
[----:B------:R-:W-:Y:S02]  /*26540*/  UIADD3 UR26, UR26, -0x1, URZ ;  /* 0xffffffff1a1a7890 */ /* 0x000fe4000fffe03f */
[----:B------:R1:W-:Y:S04]  /*26550*/  STL [R1+0x1dc], R4 ;  /* 0x0001dc0401007387 */ /* 0x0003e80000100800 */
[----:B------:R2:W-:Y:S01]  /*26560*/  STG.E.U16 [R108.64+0xf2], R44 ;  /* 0x0000f22c6c007986 */ /* 0x0005e2000c10152c */
[----:B-1----:R-:W-:Y:S05]  /*26570*/  IADD3.X R4, R173, -0x1, RZ, P1, !PT ;  /* 0xffffffffad047810 */ /* 0x002fea0000ffe4ff */
[----:B------:R2:W-:Y:S02]  /*26580*/  STL [R1+0x1e0], R4 ;  /* 0x0001e00401007387 */ /* 0x0005e40000100800 */
[----:B--2--5:R-:W-:-:S05]  /*26590*/  @P2 BRA `(.L_x_387) ;  /* 0xffff594000002947 */ /* 0x024fca000383ffff */
.L_x_386:
[----:B------:R-:W2:Y:S01]  /*265a0*/  LDL.LU R11, [R1+0x1d8] ;  /* 0x0001d800010b7983 */ /* 0x000ea20000300800 */
[----:B------:R-:W-:-:S02]  /*265b0*/  MOV R15, 0x3f800000 ;  /* 0x3f800000000f7802 */ /* 0x000fc40000000f00 */
[----:B------:R-:W-:Y:S01]  /*265c0*/  MOV R16, 0x3f800000 ;  /* 0x3f80000000107802 */ /* 0x000fe20000000f00 */
[----:B------:R-:W3:Y:S01]  /*265d0*/  LDL.LU R9, [R1+0x1d4] ;  /* 0x0001d40001097983 */ /* 0x000ee20000300800 */
[----:B------:R-:W-:Y:S02]  /*265e0*/  MOV R13, 0x3f800000 ;  /* 0x3f800000000d7802 */ /* 0x000fe40000000f00 */
[----:B------:R-:W-:Y:S01]  /*265f0*/  MOV R14, 0x3f800000 ;  /* 0x3f800000000e7802 */ /* 0x000fe20000000f00 */
[----:B------:R-:W4:Y:S01]  /*26600*/  LDL.LU R8, [R1+0x1d0] ;  /* 0x0001d00001087983 */ /* 0x000f220000300800 */
[----:B------:R-:W1:Y:S01]  /*26610*/  S2UR UR6, SR_CTAID.Y ;  /* 0x00000000000679c3 */ /* 0x000e620000002600 */
[----:B------:R-:W-:Y:S02]  /*26620*/  UISETP.NE.AND UP0, UPT, UR24, -0x1, UPT ;  /* 0xffffffff1800788c */ /* 0x000fe4000bf05270 */
[----:B------:R-:W4:Y:S01]  /*26630*/  LDL.LU R5, [R1+0x198] ;  /* 0x0001980001057983 */ /* 0x000f220000300800 */
[----:B------:R-:W-:-:S03]  /*26640*/  ULDC.64 UR4, c[0x0][0x1e8] ;  /* 0x00007a0000047ab9 */ /* 0x000fc60000000a00 */
[----:B------:R-:W4:Y:S05]  /*26650*/  LDL.LU R24, [R1+0x178] ;  /* 0x0001780001187983 */ /* 0x000f2a0000300800 */
[----:B------:R-:W-:-:S04]  /*26660*/  @UP0 UIMAD.WIDE.U32 UR8, UR24, UR4, URZ ;  /* 0x00000004180802a5 */ /* 0x000fc8000f8e003f */
[----:B------:R-:W-:-:S03]  /*26670*/  @UP0 UIMAD UR7, UR24, UR5, UR9 ;  /* 0x00000005180702a4 */ /* 0x000fc6000f8e0209 */
[----:B------:R-:W-:Y:S02]  /*26680*/  ULDC.64 UR4, c[0x0][0x1e0] ;  /* 0x0000780000047ab9 */ /* 0x000fe40000000a00 */
[----:B-1----:R-:W-:Y:S02]  /*26690*/  @!UP0 USHF.R.S32.HI UR12, URZ, 0x1f, UR6 ;  /* 0x0000001f3f0c8899 */ /* 0x002fe40008011406 */
[----:B------:R-:W-:Y:S02]  /*266a0*/  @!UP0 UIMAD.WIDE.U32 UR18, UR6, UR4, URZ ;  /* 0x00000004061282a5 */ /* 0x000fe4000f8e003f */
[----:B------:R-:W-:-:S03]  /*266b0*/  @!UP0 UIMAD UR12, UR12, UR4, URZ ;  /* 0x000000040c0c82a4 */ /* 0x000fc6000f8e023f */
[----:B------:R-:W-:Y:S01]  /*266c0*/  ULDC.U8 UR4, c[0x0][0x329] ;  /* 0x0000ca4000047ab9 */ /* 0x000fe20000000000 */
[----:B------:R-:W1:Y:S01]  /*266d0*/  S2UR UR10, SR_CTAID.X ;  /* 0x00000000000a79c3 */ /* 0x000e620000002500 */
[----:B------:R-:W-:Y:S02]  /*266e0*/  UISETP.NE.AND UP1, UPT, UR4, URZ, UPT ;  /* 0x0000003f0400728c */ /* 0x000fe4000bf25270 */
[----:B------:R-:W-:-:S03]  /*266f0*/  @!UP0 UIMAD UR12, UR6, UR5, UR12 ;  /* 0x00000005060c82a4 */ /* 0x000fc6000f8e020c */
[----:B------:R-:W-:Y:S02]  /*26700*/  ULDC.U8 UR5, c[0x0][0x328] ;  /* 0x0000ca0000057ab9 */ /* 0x000fe40000000000 */
[----:B------:R-:W-:Y:S01]  /*26710*/  UISETP.NE.AND UP2, UPT, UR5, URZ, UPT ;  /* 0x0000003f0500728c */ /* 0x000fe2000bf45270 */
[----:B------:R-:W1:Y:S01]  /*26720*/  S2UR UR11, SR_CTAID.Z ;  /* 0x00000000000b79c3 */ /* 0x000e620000002700 */
[----:B------:R-:W-:Y:S02]  /*26730*/  ULDC UR9, c[0x0][0x214] ;  /* 0x0000850000097ab9 */ /* 0x000fe40000000800 */
[----:B------:R-:W-:Y:S02]  /*26740*/  UISETP.NE.OR UP3, UPT, UR4, URZ, !UP2 ;  /* 0x0000003f0400728c */ /* 0x000fe4000d765670 */
[----:B------:R-:W-:Y:S02]  /*26750*/  @UP1 ULDC UR13, c[0x0][0x210] ;  /* 0x00008400000d1ab9 */ /* 0x000fe40000000800 */
[----:B------:R-:W-:-:S02]  /*26760*/  ULDC UR5, c[0x0][0x234] ;  /* 0x00008d0000057ab9 */ /* 0x000fc40000000800 */
[----:B------:R-:W-:Y:S02]  /*26770*/  @UP1 UIMAD UR13, UR13, UR9, URZ ;  /* 0x000000090d0d12a4 */ /* 0x000fe4000f8e023f */
[----:B------:R-:W-:Y:S02]  /*26780*/  @!UP1 USEL UR13, UR9, UR5, !UP2 ;  /* 0x00000005090d9287 */ /* 0x000fe4000d000000 */
[----:B------:R-:W-:Y:S02]  /*26790*/  ULDC UR4, c[0x0][0x1c0] ;  /* 0x0000700000047ab9 */ /* 0x000fe40000000800 */
[----:B------:R-:W-:Y:S02]  /*267a0*/  @UP1 UMOV UR14, 0x1 ;  /* 0x00000001000e1882 */ /* 0x000fe40000000000 */
[----:B------:R-:W-:Y:S02]  /*267b0*/  @!UP1 UIMAD UR14, UR13, UR4, URZ ;  /* 0x000000040d0e92a4 */ /* 0x000fe4000f8e023f */
[----:B------:R-:W-:-:S02]  /*267c0*/  @!UP3 UIMAD UR16, UR6, UR9, URZ ;  /* 0x000000090610b2a4 */ /* 0x000fc4000f8e023f */
[----:B------:R-:W-:Y:S02]  /*267d0*/  @UP1 ULDC UR15, c[0x0][0x210] ;  /* 0x00008400000f1ab9 */ /* 0x000fe40000000800 */
[----:B------:R-:W-:Y:S02]  /*267e0*/  UIMAD UR5, UR6, UR14, URZ ;  /* 0x0000000e060572a4 */ /* 0x000fe4000f8e023f */
[----:B------:R-:W-:Y:S02]  /*267f0*/  @!UP1 UMOV UR15, 0x1 ;  /* 0x00000001000f9882 */ /* 0x000fe40000000000 */
[----:B------:R-:W-:Y:S02]  /*26800*/  @!UP3 USEL UR16, UR16, UR24, !UP0 ;  /* 0x000000181010b287 */ /* 0x000fe4000c000000 */
[----:B-1----:R-:W-:Y:S02]  /*26810*/  UIMAD UR4, UR10, UR15, URZ ;  /* 0x0000000f0a0472a4 */ /* 0x002fe4000f8e023f */
[----:B------:R-:W-:-:S02]  /*26820*/  USEL UR5, UR5, URZ, UP3 ;  /* 0x0000003f05057287 */ /* 0x000fc40009800000 */
[----:B------:R-:W-:Y:S02]  /*26830*/  USHF.L.U32 UR4, UR4, 0x7, URZ ;  /* 0x0000000704047899 */ /* 0x000fe4000800063f */
[----:B------:R-:W-:Y:S02]  /*26840*/  UIMAD UR13, UR11, UR13, UR5 ;  /* 0x0000000d0b0d72a4 */ /* 0x000fe4000f8e0205 */
[----:B------:R-:W-:Y:S02]  /*26850*/  UMOV UR22, URZ ;  /* 0x0000003f00167c82 */ /* 0x000fe40008000000 */
[----:B------:R-:W-:Y:S02]  /*26860*/  @!UP3 UMOV UR22, UR16 ;  /* 0x000000100016bc82 */ /* 0x000fe40008000000 */
[----:B------:R-:W-:Y:S02]  /*26870*/  UMOV UR23, URZ ;  /* 0x0000003f00177c82 */ /* 0x000fe40008000000 */
[----:B------:R-:W-:-:S02]  /*26880*/  USHF.R.S32.HI UR5, URZ, 0x1f, UR4 ;  /* 0x0000001f3f057899 */ /* 0x000fc40008011404 */
[----:B------:R-:W-:Y:S02]  /*26890*/  @!UP3 USHF.R.S32.HI UR23, URZ, 0x1f, UR16 ;  /* 0x0000001f3f17b899 */ /* 0x000fe40008011410 */
[----:B------:R-:W-:Y:S02]  /*268a0*/  USHF.R.S32.HI UR6, URZ, 0x1f, UR13 ;  /* 0x0000001f3f067899 */ /* 0x000fe4000801140d */
[----:B------:R-:W-:Y:S01]  /*268b0*/  UIADD3 UR4, UP2, UP1, UR4, UR22, UR13 ;  /* 0x0000001604047290 */ /* 0x000fe2000f95e00d */
[----:B------:R-:W-:Y:S01]  /*268c0*/  BSSY B0, `(.L_x_390) ;  /* 0x00000ba000007945 */ /* 0x000fe20003800000 */
[----:B------:R-:W-:Y:S01]  /*268d0*/  @!UP0 UIADD3 UR7, UR19, UR12, URZ ;  /* 0x0000000c13078290 */ /* 0x000fe2000fffe03f */
[----:B--2---:R-:W1:Y:S04]  /*268e0*/  SHFL.BFLY PT, R7, R11, 0x2, 0x1f ;  /* 0x0c401f000b077f89 */ /* 0x004e6800000e0000 */
[----:B---3--:R-:W2:Y:S04]  /*268f0*/  SHFL.BFLY PT, R6, R9, 0x2, 0x1f ;  /* 0x0c401f0009067f89 */ /* 0x008ea800000e0000 */
[----:B----4-:R-:W3:Y:S04]  /*26900*/  SHFL.BFLY PT, R10, R8, 0x2, 0x1f ;  /* 0x0c401f00080a7f89 */ /* 0x010ee800000e0000 */
[----:B------:R-:W4:Y:S01]  /*26910*/  SHFL.BFLY PT, R4, R5, 0x2, 0x1f ;  /* 0x0c401f0005047f89 */ /* 0x000f2200000e0000 */
[----:B-1----:R-:W-:-:S02]  /*26920*/  FADD.FTZ R7, R7, R11 ;  /* 0x0000000b07077221 */ /* 0x002fc40000010000 */
[----:B--2---:R-:W-:-:S03]  /*26930*/  FADD.FTZ R6, R6, R9 ;  /* 0x0000000906067221 */ /* 0x004fc60000010000 */
[----:B------:R-:W1:Y:S01]  /*26940*/  SHFL.BFLY PT, R12, R7, 0x1, 0x1f ;  /* 0x0c201f00070c7f89 */ /* 0x000e6200000e0000 */
[----:B---3--:R-:W-:-:S03]  /*26950*/  FADD.FTZ R10, R10, R8 ;  /* 0x000000080a0a7221 */ /* 0x008fc60000010000 */
[----:B------:R-:W2:Y:S01]  /*26960*/  SHFL.BFLY PT, R11, R6, 0x1, 0x1f ;  /* 0x0c201f00060b7f89 */ /* 0x000ea200000e0000 */
[----:B----4-:R-:W-:-:S03]  /*26970*/  FADD.FTZ R4, R4, R5 ;  /* 0x0000000504047221 */ /* 0x010fc60000010000 */
[----:B------:R-:W3:Y:S04]  /*26980*/  S2R R8, SR_TID.X ;  /* 0x0000000000087919 */ /* 0x000ee80000002100 */
[----:B------:R-:W4:Y:S04]  /*26990*/  SHFL.BFLY PT, R5, R10, 0x1, 0x1f ;  /* 0x0c201f000a057f89 */ /* 0x000f2800000e0000 */
[----:B------:R-:W3:Y:S01]  /*269a0*/  SHFL.BFLY PT, R9, R4, 0x1, 0x1f ;  /* 0x0c201f0004097f89 */ /* 0x000ee200000e0000 */
[----:B-1----:R-:W-:Y:S02]  /*269b0*/  FADD.FTZ R12, R7, R12 ;  /* 0x0000000c070c7221 */ /* 0x002fe40000010000 */
[----:B--2---:R-:W-:-:S02]  /*269c0*/  FADD.FTZ R11, R6, R11 ;  /* 0x0000000b060b7221 */ /* 0x004fc40000010000 */
[----:B----4-:R-:W-:Y:S01]  /*269d0*/  FADD.FTZ R10, R10, R5 ;  /* 0x000000050a0a7221 */ /* 0x010fe20000010000 */
[----:B---3--:R-:W-:-:S04]  /*269e0*/  SHF.R.S32.HI R5, RZ, 0x1f, R8 ;  /* 0x0000001fff057819 */ /* 0x008fc80000011408 */
[CC--:B------:R-:W-:Y:S02]  /*269f0*/  LEA.HI R7, R5.reuse, R8.reuse, RZ, 0x2 ;  /* 0x0000000805077211 */ /* 0x0c0fe400078f10ff */
[----:B------:R-:W-:Y:S02]  /*26a00*/  LEA.HI R5, R5, R8, RZ, 0x5 ;  /* 0x0000000805057211 */ /* 0x000fe400078f28ff */
[----:B------:R-:W-:Y:S01]  /*26a10*/  LOP3.LUT R6, R7, 0xfffffffc, RZ, 0xc0, !PT ;  /* 0xfffffffc07067812 */ /* 0x000fe200078ec0ff */
[----:B------:R-:W-:Y:S01]  /*26a20*/  FADD.FTZ R9, R4, R9 ;  /* 0x0000000904097221 */ /* 0x000fe20000010000 */
[----:B------:R-:W-:-:S03]  /*26a30*/  SHF.R.S32.HI R4, RZ, 0x5, R5 ;  /* 0x00000005ff047819 */ /* 0x000fc60000011405 */
[----:B------:R-:W-:-:S05]  /*26a40*/  IMAD.IADD R6, R8, 0x1, -R6 ;  /* 0x0000000108067824 */ /* 0x000fca00078e0a06 */
[----:B------:R-:W-:Y:S02]  /*26a50*/  LEA R4, R4, R6, 0x8 ;  /* 0x0000000604047211 */ /* 0x000fe400078e40ff */
[----:B------:R-:W-:-:S04]  /*26a60*/  SHF.R.S32.HI R6, RZ, 0x2, R7 ;  /* 0x00000002ff067819 */ /* 0x000fc80000011407 */
[----:B------:R-:W-:-:S04]  /*26a70*/  SHF.R.S32.HI R17, RZ, 0x1f, R6 ;  /* 0x0000001fff117819 */ /* 0x000fc80000011406 */
[----:B------:R-:W-:-:S04]  /*26a80*/  LEA.HI R17, R17, R6, RZ, 0x3 ;  /* 0x0000000611117211 */ /* 0x000fc800078f18ff */
[----:B------:R-:W-:Y:S02]  /*26a90*/  LOP3.LUT R17, R17, 0xfffffff8, RZ, 0xc0, !PT ;  /* 0xfffffff811117812 */ /* 0x000fe400078ec0ff */
[----:B------:R-:W-:Y:S02]  /*26aa0*/  FSETP.NE.FTZ.AND P4, PT, R12, RZ, PT ;  /* 0x000000ff0c00720b */ /* 0x000fe40003f95000 */
[----:B------:R-:W-:Y:S01]  /*26ab0*/  FSETP.NE.FTZ.AND P3, PT, R11, RZ, PT ;  /* 0x000000ff0b00720b */ /* 0x000fe20003f75000 */
[----:B------:R-:W-:Y:S01]  /*26ac0*/  IMAD.IADD R17, R6, 0x1, -R17 ;  /* 0x0000000106117824 */ /* 0x000fe200078e0a11 */
[----:B------:R-:W-:Y:S02]  /*26ad0*/  FSETP.NE.FTZ.AND P2, PT, R10, RZ, PT ;  /* 0x000000ff0a00720b */ /* 0x000fe40003f55000 */
[----:B------:R-:W-:Y:S02]  /*26ae0*/  FSETP.NE.FTZ.AND P1, PT, R9, RZ, PT ;  /* 0x000000ff0900720b */ /* 0x000fe40003f35000 */
[----:B------:R-:W-:-:S04]  /*26af0*/  LEA.HI R18, R17, R17, RZ, 0x1 ;  /* 0x0000001111127211 */ /* 0x000fc800078f08ff */
[----:B------:R-:W-:Y:S02]  /*26b00*/  SHF.R.S32.HI R19, RZ, 0x1, R18 ;  /* 0x00000001ff137819 */ /* 0x000fe40000011412 */
[----:B------:R-:W-:Y:S01]  /*26b10*/  LOP3.LUT R18, R18, 0x3fffffe, RZ, 0xc0, !PT ;  /* 0x03fffffe12127812 */ /* 0x000fe200078ec0ff */
[----:B------:R-:W1:Y:S01]  /*26b20*/  @P4 MUFU.RCP R15, R12 ;  /* 0x0000000c000f4308 */ /* 0x000e620000001000 */
[----:B------:R-:W-:Y:S02]  /*26b30*/  SHF.L.U32 R20, R19, 0x6, RZ ;  /* 0x0000000613147819 */ /* 0x000fe400000006ff */
[----:B------:R-:W-:Y:S02]  /*26b40*/  IADD3 R18, R17, -R18, RZ ;  /* 0x8000001211127210 */ /* 0x000fe40007ffe0ff */
[----:B------:R-:W-:-:S03]  /*26b50*/  LOP3.LUT R20, R20, 0xc0, RZ, 0xc0, !PT ;  /* 0x000000c014147812 */ /* 0x000fc600078ec0ff */
[----:B------:R-:W2:Y:S01]  /*26b60*/  @P3 MUFU.RCP R16, R11 ;  /* 0x0000000b00103308 */ /* 0x000ea20000001000 */
[----:B------:R-:W-:Y:S01]  /*26b70*/  IMAD R4, R18, 0x10, R4 ;  /* 0x0000001012047824 */ /* 0x000fe200078e0204 */
[----:B------:R-:W-:-:S06]  /*26b80*/  LEA.HI R20, R20, R20, RZ, 0x1d ;  /* 0x0000001414147211 */ /* 0x000fcc00078fe8ff */
[----:B------:R-:W3:Y:S01]  /*26b90*/  @P2 MUFU.RCP R13, R10 ;  /* 0x0000000a000d2308 */ /* 0x000ee20000001000 */
[----:B------:R-:W-:-:S07]  /*26ba0*/  LOP3.LUT R17, R19, 0x1, RZ, 0xc0, !PT ;  /* 0x0000000113117812 */ /* 0x000fce00078ec0ff */
[----:B------:R-:W4:Y:S01]  /*26bb0*/  @P1 MUFU.RCP R14, R9 ;  /* 0x00000009000e1308 */ /* 0x000f220000001000 */
[----:B------:R-:W-:Y:S02]  /*26bc0*/  LEA R20, R4, R20, 0x1 ;  /* 0x0000001404147211 */ /* 0x000fe400078e08ff */
[----:B------:R-:W-:Y:S02]  /*26bd0*/  ISETP.NE.U32.AND P0, PT, R17, 0x1, PT ;  /* 0x000000011100780c */ /* 0x000fe40003f05070 */
[----:B------:R-:W-:Y:S01]  /*26be0*/  MOV R4, 0xfffffff0 ;  /* 0xfffffff000047802 */ /* 0x000fe20000000f00 */
[----:B-1----:R-:W-:Y:S02]  /*26bf0*/  FMUL.FTZ R15, R15, c[0x0][0x2dc] ;  /* 0x0000b7000f0f7a20 */ /* 0x002fe40000410000 */
[----:B--2---:R-:W-:Y:S01]  /*26c00*/  FMUL.FTZ R16, R16, c[0x0][0x2dc] ;  /* 0x0000b70010107a20 */ /* 0x004fe20000410000 */
[----:B------:R-:W-:Y:S01]  /*26c10*/  SEL R4, R4, 0x10, !P0 ;  /* 0x0000001004047807 */ /* 0x000fe20004000000 */
[----:B---3--:R-:W-:Y:S01]  /*26c20*/  FMUL.FTZ R13, R13, c[0x0][0x2dc] ;  /* 0x0000b7000d0d7a20 */ /* 0x008fe20000410000 */
[----:B------:R-:W-:Y:S01]  /*26c30*/  LOP3.LUT P0, RZ, R19, 0x2, RZ, 0xc0, !PT ;  /* 0x0000000213ff7812 */ /* 0x000fe2000780c0ff */
[----:B------:R-:W-:-:S02]  /*26c40*/  FMUL.FTZ R144, R15, R144 ;  /* 0x000000900f907220 */ /* 0x000fc40000410000 */
[C---:B------:R-:W-:Y:S02]  /*26c50*/  FMUL.FTZ R145, R15.reuse, R145 ;  /* 0x000000910f917220 */ /* 0x040fe40000410000 */
[----:B----4-:R-:W-:Y:S02]  /*26c60*/  FMUL.FTZ R14, R14, c[0x0][0x2dc] ;  /* 0x0000b7000e0e7a20 */ /* 0x010fe40000410000 */
[C---:B------:R-:W-:Y:S02]  /*26c70*/  FMUL.FTZ R146, R16.reuse, R146 ;  /* 0x0000009210927220 */ /* 0x040fe40000410000 */
[----:B------:R-:W-:Y:S02]  /*26c80*/  FMUL.FTZ R147, R16, R147 ;  /* 0x0000009310937220 */ /* 0x000fe40000410000 */
[C---:B------:R-:W-:Y:S02]  /*26c90*/  FMUL.FTZ R152, R15.reuse, R152 ;  /* 0x000000980f987220 */ /* 0x040fe40000410000 */
[----:B------:R-:W-:-:S02]  /*26ca0*/  FMUL.FTZ R153, R15, R153 ;  /* 0x000000990f997220 */ /* 0x000fc40000410000 */
[C---:B------:R-:W-:Y:S02]  /*26cb0*/  FMUL.FTZ R154, R16.reuse, R154 ;  /* 0x0000009a109a7220 */ /* 0x040fe40000410000 */
[----:B------:R-:W-:Y:S02]  /*26cc0*/  FMUL.FTZ R155, R16, R155 ;  /* 0x0000009b109b7220 */ /* 0x000fe40000410000 */
[----:B------:R-:W-:Y:S02]  /*26cd0*/  IMAD.SHL.U32 R20, R20, 0x2, RZ ;  /* 0x0000000214147824 */ /* 0x000fe400078e00ff */
[C---:B------:R-:W-:Y:S02]  /*26ce0*/  FMUL.FTZ R132, R13.reuse, R132 ;  /* 0x000000840d847220 */ /* 0x040fe40000410000 */
[----:B------:R-:W-:Y:S02]  /*26cf0*/  FMUL.FTZ R133, R13, R133 ;  /* 0x000000850d857220 */ /* 0x000fe40000410000 */
[----:B------:R-:W-:-:S02]  /*26d00*/  FMUL.FTZ R134, R14, R134 ;  /* 0x000000860e867220 */ /* 0x000fc40000410000 */
[C---:B------:R-:W-:Y:S02]  /*26d10*/  FMUL.FTZ R135, R14.reuse, R135 ;  /* 0x000000870e877220 */ /* 0x040fe40000410000 */
[C---:B------:R-:W-:Y:S02]  /*26d20*/  FMUL.FTZ R136, R13.reuse, R136 ;  /* 0x000000880d887220 */ /* 0x040fe40000410000 */
[----:B------:R-:W-:Y:S02]  /*26d30*/  FMUL.FTZ R137, R13, R137 ;  /* 0x000000890d897220 */ /* 0x000fe40000410000 */
[C---:B------:R-:W-:Y:S02]  /*26d40*/  FMUL.FTZ R138, R14.reuse, R138 ;  /* 0x0000008a0e8a7220 */ /* 0x040fe40000410000 */
[----:B------:R-:W-:Y:S01]  /*26d50*/  FMUL.FTZ R139, R14, R139 ;  /* 0x0000008b0e8b7220 */ /* 0x000fe20000410000 */
[----:B------:R-:W-:Y:S02]  /*26d60*/  F2FP.PACK_AB R144, R145, R144 ;  /* 0x000000909190723e */ /* 0x000fe400000000ff */
[----:B------:R-:W-:-:S02]  /*26d70*/  F2FP.PACK_AB R146, R147, R146 ;  /* 0x000000929392723e */ /* 0x000fc400000000ff */
[----:B------:R-:W-:Y:S02]  /*26d80*/  F2FP.PACK_AB R152, R153, R152 ;  /* 0x000000989998723e */ /* 0x000fe400000000ff */
[----:B------:R-:W-:Y:S02]  /*26d90*/  F2FP.PACK_AB R154, R155, R154 ;  /* 0x0000009a9b9a723e */ /* 0x000fe400000000ff */
[----:B------:R-:W-:Y:S01]  /*26da0*/  IADD3 R17, R20, R4, RZ ;  /* 0x0000000414117210 */ /* 0x000fe20007ffe0ff */
[----:B------:R-:W-:Y:S01]  /*26db0*/  FMUL.FTZ R156, R15, R156 ;  /* 0x0000009c0f9c7220 */ /* 0x000fe20000410000 */
[----:B------:R-:W-:Y:S01]  /*26dc0*/  F2FP.PACK_AB R132, R133, R132 ;  /* 0x000000848584723e */ /* 0x000fe200000000ff */
[----:B------:R-:W-:Y:S01]  /*26dd0*/  FMUL.FTZ R157, R15, R157 ;  /* 0x0000009d0f9d7220 */ /* 0x000fe20000410000 */
[----:B------:R-:W-:Y:S01]  /*26de0*/  F2FP.PACK_AB R134, R135, R134 ;  /* 0x000000868786723e */ /* 0x000fe200000000ff */
[----:B------:R-:W-:Y:S01]  /*26df0*/  FMUL.FTZ R160, R15, R160 ;  /* 0x000000a00fa07220 */ /* 0x000fe20000410000 */
[----:B------:R-:W-:Y:S01]  /*26e00*/  F2FP.PACK_AB R136, R137, R136 ;  /* 0x000000888988723e */ /* 0x000fe200000000ff */
[C---:B------:R-:W-:Y:S01]  /*26e10*/  FMUL.FTZ R158, R16.reuse, R158 ;  /* 0x0000009e109e7220 */ /* 0x040fe20000410000 */
[----:B------:R-:W-:Y:S01]  /*26e20*/  F2FP.PACK_AB R138, R139, R138 ;  /* 0x0000008a8b8a723e */ /* 0x000fe200000000ff */
[----:B------:R-:W-:Y:S01]  /*26e30*/  FMUL.FTZ R159, R16, R159 ;  /* 0x0000009f109f7220 */ /* 0x000fe20000410000 */
[----:B------:R-:W-:Y:S01]  /*26e40*/  IADD3 R18, R20, 0x20, RZ ;  /* 0x0000002014127810 */ /* 0x000fe20007ffe0ff */
[----:B------:R-:W-:Y:S01]  /*26e50*/  FMUL.FTZ R162, R16, R162 ;  /* 0x000000a210a27220 */ /* 0x000fe20000410000 */
[----:B------:R-:W-:Y:S01]  /*26e60*/  STS [R20], R144 ;  /* 0x0000009014007388 */ /* 0x000fe20000000800 */
[----:B------:R-:W-:Y:S01]  /*26e70*/  FMUL.FTZ R15, R15, R161 ;  /* 0x000000a10f0f7220 */ /* 0x000fe20000410000 */
[----:B------:R-:W-:Y:S01]  /*26e80*/  @P0 IADD3 R18, R20, -0x20, RZ ;  /* 0xffffffe014120810 */ /* 0x000fe20007ffe0ff */
[----:B------:R-:W-:Y:S01]  /*26e90*/  FMUL.FTZ R16, R16, R163 ;  /* 0x000000a310107220 */ /* 0x000fe20000410000 */
[----:B------:R-:W-:Y:S01]  /*26ea0*/  STS [R20+0x200], R146 ;  /* 0x0002009214007388 */ /* 0x000fe20000000800 */
[----:B------:R-:W-:-:S02]  /*26eb0*/  FMUL.FTZ R140, R13, R140 ;  /* 0x0000008c0d8c7220 */ /* 0x000fc40000410000 */
[C---:B------:R-:W-:Y:S01]  /*26ec0*/  FMUL.FTZ R141, R13.reuse, R141 ;  /* 0x0000008d0d8d7220 */ /* 0x040fe20000410000 */
[----:B------:R-:W-:Y:S01]  /*26ed0*/  STS [R17], R152 ;  /* 0x0000009811007388 */ /* 0x000fe20000000800 */
[C---:B------:R-:W-:Y:S02]  /*26ee0*/  FMUL.FTZ R148, R13.reuse, R148 ;  /* 0x000000940d947220 */ /* 0x040fe40000410000 */
[C---:B------:R-:W-:Y:S01]  /*26ef0*/  FMUL.FTZ R142, R14.reuse, R142 ;  /* 0x0000008e0e8e7220 */ /* 0x040fe20000410000 */
[----:B------:R-:W-:Y:S01]  /*26f00*/  STS [R17+0x200], R154 ;  /* 0x0002009a11007388 */ /* 0x000fe20000000800 */
[C---:B------:R-:W-:Y:S02]  /*26f10*/  FMUL.FTZ R143, R14.reuse, R143 ;  /* 0x0000008f0e8f7220 */ /* 0x040fe40000410000 */
[----:B------:R-:W-:Y:S01]  /*26f20*/  FMUL.FTZ R150, R14, R150 ;  /* 0x000000960e967220 */ /* 0x000fe20000410000 */
[----:B------:R-:W-:Y:S01]  /*26f30*/  STS [R20+0x1000], R132 ;  /* 0x0010008414007388 */ /* 0x000fe20000000800 */
[----:B------:R-:W-:-:S02]  /*26f40*/  FMUL.FTZ R13, R13, R149 ;  /* 0x000000950d0d7220 */ /* 0x000fc40000410000 */
[----:B------:R-:W-:Y:S01]  /*26f50*/  FMUL.FTZ R14, R14, R151 ;  /* 0x000000970e0e7220 */ /* 0x000fe20000410000 */
[----:B------:R-:W-:Y:S01]  /*26f60*/  STS [R20+0x1200], R134 ;  /* 0x0012008614007388 */ /* 0x000fe20000000800 */
[----:B------:R-:W-:Y:S02]  /*26f70*/  F2FP.PACK_AB R156, R157, R156 ;  /* 0x0000009c9d9c723e */ /* 0x000fe400000000ff */
[----:B------:R-:W-:Y:S01]  /*26f80*/  F2FP.PACK_AB R158, R159, R158 ;  /* 0x0000009e9f9e723e */ /* 0x000fe200000000ff */
[----:B------:R-:W-:Y:S01]  /*26f90*/  STS [R17+0x1000], R136 ;  /* 0x0010008811007388 */ /* 0x000fe20000000800 */
[----:B------:R-:W-:Y:S02]  /*26fa0*/  F2FP.PACK_AB R15, R15, R160 ;  /* 0x000000a00f0f723e */ /* 0x000fe400000000ff */
[----:B------:R-:W-:Y:S01]  /*26fb0*/  F2FP.PACK_AB R16, R16, R162 ;  /* 0x000000a21010723e */ /* 0x000fe200000000ff */
[----:B------:R1:W-:Y:S01]  /*26fc0*/  STS [R17+0x1200], R138 ;  /* 0x0012008a11007388 */ /* 0x0003e20000000800 */
[----:B------:R-:W-:-:S02]  /*26fd0*/  F2FP.PACK_AB R140, R141, R140 ;  /* 0x0000008c8d8c723e */ /* 0x000fc400000000ff */
[----:B------:R-:W-:Y:S02]  /*26fe0*/  F2FP.PACK_AB R142, R143, R142 ;  /* 0x0000008e8f8e723e */ /* 0x000fe400000000ff */
[----:B------:R-:W-:Y:S02]  /*26ff0*/  F2FP.PACK_AB R13, R13, R148 ;  /* 0x000000940d0d723e */ /* 0x000fe400000000ff */
[----:B------:R-:W-:Y:S01]  /*27000*/  F2FP.PACK_AB R14, R14, R150 ;  /* 0x000000960e0e723e */ /* 0x000fe200000000ff */
[----:B------:R2:W-:Y:S04]  /*27010*/  STS [R18], R156 ;  /* 0x0000009c12007388 */ /* 0x0005e80000000800 */
[----:B------:R2:W-:Y:S01]  /*27020*/  STS [R18+0x200], R158 ;  /* 0x0002009e12007388 */ /* 0x0005e20000000800 */
[----:B-1----:R-:W-:-:S05]  /*27030*/  IADD3 R17, R4, R18, RZ ;  /* 0x0000001204117210 */ /* 0x002fca0007ffe0ff */
[----:B------:R2:W-:Y:S04]  /*27040*/  STS [R17], R15 ;  /* 0x0000000f11007388 */ /* 0x0005e80000000800 */
[----:B------:R2:W-:Y:S04]  /*27050*/  STS [R17+0x200], R16 ;  /* 0x0002001011007388 */ /* 0x0005e80000000800 */
[----:B------:R2:W-:Y:S04]  /*27060*/  STS [R18+0x1000], R140 ;  /* 0x0010008c12007388 */ /* 0x0005e80000000800 */
[----:B------:R2:W-:Y:S04]  /*27070*/  STS [R18+0x1200], R142 ;  /* 0x0012008e12007388 */ /* 0x0005e80000000800 */
[----:B------:R2:W-:Y:S04]  /*27080*/  STS [R17+0x1000], R13 ;  /* 0x0010000d11007388 */ /* 0x0005e80000000800 */
[----:B------:R2:W-:Y:S04]  /*27090*/  STS [R17+0x1200], R14 ;  /* 0x0012000e11007388 */ /* 0x0005e80000000800 */
[----:B------:R-:W-:Y:S06]  /*270a0*/  BAR.SYNC.DEFER_BLOCKING 0x0 ;  /* 0x0000000000007b1d */ /* 0x000fec0000010000 */
[----:B------:R1:W3:Y:S01]  /*270b0*/  @P4 MUFU.LG2 R4, R12 ;  /* 0x0000000c00044308 */ /* 0x0002e20000000c00 */
[----:B------:R-:W-:Y:S01]  /*270c0*/  LOP3.LUT R5, R5, 0xffffffe0, RZ, 0xc0, !PT ;  /* 0xffffffe005057812 */ /* 0x000fe200078ec0ff */
[----:B------:R2:W4:Y:S04]  /*270d0*/  LDS.128 R20, [R24] ;  /* 0x0000000018147984 */ /* 0x0005280000000c00 */
[----:B------:R2:W2:Y:S04]  /*270e0*/  LDS.128 R16, [R24+0x800] ;  /* 0x0008000018107984 */ /* 0x0004a80000000c00 */
[----:B-1----:R1:W1:Y:S04]  /*270f0*/  LDS.128 R12, [R24+0x1000] ;  /* 0x00100000180c7984 */ /* 0x0022680000000c00 */
[----:B------:R-:W1:Y:S01]  /*27100*/  LDS.128 R24, [R24+0x1800] ;  /* 0x0018000018187984 */ /* 0x000e620000000c00 */
[----:B------:R-:W3:Y:S01]  /*27110*/  @P3 MUFU.LG2 R11, R11 ;  /* 0x0000000b000b3308 */ /* 0x000ee20000000c00 */
[----:B------:R-:W-:-:S07]  /*27120*/  IADD3 R5, R8, -R5, RZ ;  /* 0x8000000508057210 */ /* 0x000fce0007ffe0ff */
[----:B------:R-:W4:Y:S01]  /*27130*/  @P2 MUFU.LG2 R10, R10 ;  /* 0x0000000a000a2308 */ /* 0x000f220000000c00 */
[----:B------:R-:W-:-:S07]  /*27140*/  LOP3.LUT P0, RZ, R5, 0x3, RZ, 0xc0, !PT ;  /* 0x0000000305ff7812 */ /* 0x000fce000780c0ff */
[----:B------:R-:W2:Y:S01]  /*27150*/  @P1 MUFU.LG2 R9, R9 ;  /* 0x0000000900091308 */ /* 0x000ea20000000c00 */
[----:B---3--:R-:W-:Y:S01]  /*27160*/  @P4 FMUL.FTZ R4, R4, 0.69314718246459960938 ;  /* 0x3f31721804044820 */ /* 0x008fe20000410000 */
[----:B------:R-:W-:Y:S01]  /*27170*/  UIADD3.X UR5, UR5, UR23, UR6, UP2, UP1 ;  /* 0x0000001705057290 */ /* 0x000fe200097e2406 */
[----:B------:R-:W-:Y:S01]  /*27180*/  @P3 FMUL.FTZ R11, R11, 0.69314718246459960938 ;  /* 0x3f3172180b0b3820 */ /* 0x000fe20000410000 */
[----:B------:R-:W-:Y:S01]  /*27190*/  ULDC.64 UR12, c[0x0][0x118] ;  /* 0x00004600000c7ab9 */ /* 0x000fe20000000a00 */
[----:B------:R-:W-:Y:S01]  /*271a0*/  IMAD.MOV.U32 R8, RZ, RZ, 0x7f800000 ;  /* 0x7f800000ff087424 */ /* 0x000fe200078e00ff */
[----:B------:R-:W-:Y:S01]  /*271b0*/  @!UP0 UMOV UR8, UR18 ;  /* 0x0000001200088c82 */ /* 0x000fe20008000000 */
[----:B----4-:R-:W-:Y:S01]  /*271c0*/  @P2 FMUL.FTZ R10, R10, 0.69314718246459960938 ;  /* 0x3f3172180a0a2820 */ /* 0x010fe20000410000 */
[----:B------:R-:W-:Y:S01]  /*271d0*/  MOV R28, 0x7f800000 ;  /* 0x7f800000001c7802 */ /* 0x000fe20000000f00 */
[----:B-----5:R-:W-:Y:S01]  /*271e0*/  @P4 FFMA.FTZ R8, R164, c[0x0][0x238], R4 ;  /* 0x00008e00a4084a23 */ /* 0x020fe20000010004 */
[----:B------:R-:W-:Y:S01]  /*271f0*/  MOV R4, 0x7f800000 ;  /* 0x7f80000000047802 */ /* 0x000fe20000000f00 */
[----:B------:R-:W-:Y:S01]  /*27200*/  @P3 FFMA.FTZ R28, R3, c[0x0][0x238], R11 ;  /* 0x00008e00031c3a23 */ /* 0x000fe2000001000b */
[----:B------:R-:W-:Y:S01]  /*27210*/  MOV R5, 0x7f800000 ;  /* 0x7f80000000057802 */ /* 0x000fe20000000f00 */
[----:B--2---:R-:W-:-:S02]  /*27220*/  @P1 FMUL.FTZ R9, R9, 0.69314718246459960938 ;  /* 0x3f31721809091820 */ /* 0x004fc40000410000 */
[----:B------:R-:W-:Y:S02]  /*27230*/  @P2 FFMA.FTZ R4, R2, c[0x0][0x238], R10 ;  /* 0x00008e0002042a23 */ /* 0x000fe4000001000a */
[----:B------:R-:W-:Y:S01]  /*27240*/  @P1 FFMA.FTZ R5, R0, c[0x0][0x238], R9 ;  /* 0x00008e0000051a23 */ /* 0x000fe20000010009 */
[----:B------:R-:W-:Y:S05]  /*27250*/  @P0 BRA `(.L_x_391) ;  /* 0x0000020000000947 */ /* 0x000fea0003800000 */
[----:B------:R-:W2:Y:S02]  /*27260*/  LDL.LU R29, [R1+0x17c] ;  /* 0x00017c00011d7983 */ /* 0x000ea40000300800 */
[C---:B--2---:R-:W-:Y:S02]  /*27270*/  ISETP.GE.AND P6, PT, R29.reuse, UR21, PT ;  /* 0x000000151d007c0c */ /* 0x044fe4000bfc6270 */
[C---:B------:R-:W-:Y:S02]  /*27280*/  IADD3 R11, R29.reuse, 0x8, RZ ;  /* 0x000000081d0b7810 */ /* 0x040fe40007ffe0ff */
[----:B------:R-:W-:Y:S02]  /*27290*/  IADD3 R2, R29, 0x40, RZ ;  /* 0x000000401d027810 */ /* 0x000fe40007ffe0ff */
[----:B------:R-:W-:-:S02]  /*272a0*/  ISETP.GE.AND P5, PT, R11, UR21, PT ;  /* 0x000000150b007c0c */ /* 0x000fc4000bfa6270 */
[C---:B------:R-:W-:Y:S02]  /*272b0*/  IADD3 R0, R29.reuse, 0x48, RZ ;  /* 0x000000481d007810 */ /* 0x040fe40007ffe0ff */
[----:B------:R-:W-:Y:S02]  /*272c0*/  ISETP.GE.AND P4, PT, R2, UR21, PT ;  /* 0x0000001502007c0c */ /* 0x000fe4000bf86270 */
        /* <DEDUP_REMOVED lines=25> */
.L_x_391:
[----:B------:R-:W-:Y:S05]  /*27460*/  BSYNC B0 ;  /* 0x0000000000007941 */ /* 0x000fea0003800000 */
.L_x_390:
[----:B--2---:R-:W2:Y:S01]  /*27470*/  LDL.LU.64 R28, [R1+0x190] ;  /* 0x00019000011c7983 */ /* 0x004ea20000300a00 */
[----:B------:R-:W-:Y:S01]  /*27480*/  UIMAD UR10, UR10, -0x80, UR27 ;  /* 0xffffff800a0a78a4 */ /* 0x000fe2000f8e021b */
[----:B------:R-:W-:Y:S01]  /*27490*/  BSSY B0, `(.L_x_392) ;  /* 0x0000020000007945 */ /* 0x000fe20003800000 */
[----:B------:R-:W-:Y:S01]  /*274a0*/  USHF.R.S32.HI UR6, URZ, 0x1f, UR11 ;  /* 0x0000001f3f067899 */ /* 0x000fe2000801140b */
[----:B------:R-:W3:Y:S01]  /*274b0*/  S2R R4, SR_TID.X ;  /* 0x0000000000047919 */ /* 0x000ee20000002100 */
[----:B------:R-:W-:Y:S02]  /*274c0*/  ULDC.64 UR4, c[0x0][0x1f0] ;  /* 0x00007c0000047ab9 */ /* 0x000fe40000000a00 */
[----:B------:R-:W-:Y:S01]  /*274d0*/  UIMAD UR4, UR6, UR4, URZ ;  /* 0x00000004060472a4 */ /* 0x000fe2000f8e023f */
[----:B------:R-:W4:Y:S03]  /*274e0*/  S2R R0, SR_CTAID.Z ;  /* 0x0000000000007919 */ /* 0x000f260000002700 */
[----:B------:R-:W-:Y:S01]  /*274f0*/  UIMAD UR4, UR11, UR5, UR4 ;  /* 0x000000050b0472a4 */ /* 0x000fe2000f8e0204 */
[----:B---3--:R-:W-:-:S04]  /*27500*/  SHF.R.S32.HI R3, RZ, 0x1f, R4 ;  /* 0x0000001fff037819 */ /* 0x008fc80000011404 */
[----:B------:R-:W-:-:S04]  /*27510*/  LEA.HI R3, R3, R4, RZ, 0x2 ;  /* 0x0000000403037211 */ /* 0x000fc800078f10ff */
[----:B------:R-:W-:Y:S02]  /*27520*/  LOP3.LUT R2, R3, 0xfffffffc, RZ, 0xc0, !PT ;  /* 0xfffffffc03027812 */ /* 0x000fe400078ec0ff */
[----:B------:R-:W-:-:S03]  /*27530*/  SHF.R.S32.HI R8, RZ, 0x2, R3 ;  /* 0x00000002ff087819 */ /* 0x000fc60000011403 */
[----:B------:R-:W-:Y:S01]  /*27540*/  IMAD.IADD R2, R4, 0x1, -R2 ;  /* 0x0000000104027824 */ /* 0x000fe200078e0a02 */
[----:B------:R-:W-:-:S03]  /*27550*/  SHF.R.S32.HI R9, RZ, 0x1f, R8 ;  /* 0x0000001fff097819 */ /* 0x000fc60000011408 */
[----:B------:R-:W-:-:S05]  /*27560*/  IMAD.SHL.U32 R2, R2, 0x8, RZ ;  /* 0x0000000802027824 */ /* 0x000fca00078e00ff */
[----:B------:R-:W-:Y:S02]  /*27570*/  SHF.R.S32.HI R2, RZ, 0x1f, R2 ;  /* 0x0000001fff027819 */ /* 0x000fe40000011402 */
[C---:B--2---:R-:W-:Y:S02]  /*27580*/  IADD3 R4, P0, R28.reuse, UR8, RZ ;  /* 0x000000081c047c10 */ /* 0x044fe4000ff1e0ff */
[----:B------:R-:W-:Y:S02]  /*27590*/  ISETP.GE.AND P1, PT, R28, c[0x0][0x220], PT ;  /* 0x000088001c007a0c */ /* 0x000fe40003f26270 */
        /* <DEDUP_REMOVED lines=14> */
[----:B------:R2:W-:Y:S02]  /*27680*/  STG.E.128 [R28.64], R20 ;  /* 0x000000141c007986 */ /* 0x0005e4000c101d0c */
.L_x_393:
[----:B------:R-:W-:Y:S05]  /*27690*/  BSYNC B0 ;  /* 0x0000000000007941 */ /* 0x000fea0003800000 */
.L_x_392:
[----:B------:R-:W-:Y:S01]  /*276a0*/  LEA.HI.SX32 R0, R7, 0x20, 0x1e ;  /* 0x0000002007007811 */ /* 0x000fe200078ff2ff */
[----:B------:R-:W-:Y:S03]  /*276b0*/  BSSY B0, `(.L_x_394) ;  /* 0x000000e000007945 */ /* 0x000fe60003800000 */
        /* <DEDUP_REMOVED lines=13> */
.L_x_395:
[----:B------:R-:W-:Y:S05]  /*27790*/  BSYNC B0 ;  /* 0x0000000000007941 */ /* 0x000fea0003800000 */
.L_x_394:
[----:B------:R-:W-:Y:S01]  /*277a0*/  LEA.HI.SX32 R0, R7, 0x40, 0x1e ;  /* 0x0000004007007811 */ /* 0x000fe200078ff2ff */
        /* <DEDUP_REMOVED lines=14> */
.L_x_397:
[----:B------:R-:W-:Y:S05]  /*27890*/  BSYNC B0 ;  /* 0x0000000000007941 */ /* 0x000fea0003800000 */
.L_x_396:
[----:B------:R-:W-:-:S04]  /*278a0*/  LEA.HI.SX32 R7, R7, 0x60, 0x1e ;  /* 0x0000006007077811 */ /* 0x000fc800078ff2ff */
[----:B------:R-:W-:-:S13]  /*278b0*/  ISETP.GE.OR P1, PT, R7, UR10, P1 ;  /* 0x0000000a07007c0c */ /* 0x000fda0008f26670 */
[----:B------:R-:W-:Y:S05]  /*278c0*/  @P1 EXIT ;  /* 0x000000000000194d */ /* 0x000fea0003800000 */
[----:B------:R-:W-:Y:S01]  /*278d0*/  IADD3 R0, P0, R8, 0x60, RZ ;  /* 0x0000006008007810 */ /* 0x000fe20007f1e0ff */
[----:B-12---:R-:W-:Y:S01]  /*278e0*/  IMAD.MOV.U32 R2, RZ, RZ, R4 ;  /* 0x000000ffff027224 */ /* 0x006fe200078e0004 */
        /* <DEDUP_REMOVED lines=8> */
[----:B------:R-:W-:Y:S01]  /*27970*/  STG.E.128 [R4.64], R24 ;  /* 0x0000001804007986 */ /* 0x000fe2000c101d0c */
[----:B------:R-:W-:Y:S05]  /*27980*/  EXIT ;  /* 0x000000000000794d */ /* 0x000fea0003800000 */
.L_x_351:
[----:B------:R-:W1:Y:S01]  /*27990*/  S2R R6, SR_TID.X ;  /* 0x0000000000067919 */ /* 0x000e620000002100 */
[----:B------:R-:W-:Y:S01]  /*279a0*/  USHF.R.S32.HI UR10, URZ, 0x1f, UR8 ;  /* 0x0000001f3f0a7899 */ /* 0x000fe20008011408 */
[----:B------:R-:W-:Y:S01]  /*279b0*/  IMAD.U32 R14, RZ, RZ, UR25 ;  /* 0x00000019ff0e7e24 */ /* 0x000fe2000f8e00ff */
[----:B------:R-:W-:Y:S01]  /*279c0*/  UISETP.NE.AND UP3, UPT, UR24, -0x1, UPT ;  /* 0xffffffff1800788c */ /* 0x000fe2000bf65270 */
[----:B------:R-:W2:Y:S01]  /*279d0*/  S2R R10, SR_CTAID.Z ;  /* 0x00000000000a7919 */ /* 0x000ea20000002700 */
[----:B------:R-:W-:Y:S01]  /*279e0*/  ULDC.64 UR4, c[0x0][0x1f0] ;  /* 0x00007c0000047ab9 */ /* 0x000fe20000000a00 */
[----:B------:R-:W-:Y:S01]  /*279f0*/  BSSY B0, `(.L_x_398) ;  /* 0x0000045000007945 */ /* 0x000fe20003800000 */
[----:B------:R-:W-:Y:S02]  /*27a00*/  UIMAD UR4, UR10, UR4, URZ ;  /* 0x000000040a0472a4 */ /* 0x000fe4000f8e023f */
[----:B------:R-:W-:-:S02]  /*27a10*/  ULDC.64 UR6, c[0x0][0x1e8] ;  /* 0x00007a0000067ab9 */ /* 0x000fc40000000a00 */
[----:B------:R-:W-:Y:S02]  /*27a20*/  ULDC.U8 UR10, c[0x0][0x329] ;  /* 0x0000ca40000a7ab9 */ /* 0x000fe40000000000 */
[----:B------:R-:W-:Y:S02]  /*27a30*/  UISETP.NE.AND UP2, UPT, UR10, URZ, UPT ;  /* 0x0000003f0a00728c */ /* 0x000fe4000bf45270 */
[----:B------:R-:W-:Y:S02]  /*27a40*/  @UP3 UIMAD.WIDE.U32 UR12, UR24, UR6, URZ ;  /* 0x00000006180c32a5 */ /* 0x000fe4000f8e003f */
[----:B------:R-:W-:Y:S02]  /*27a50*/  @!UP3 USHF.R.S32.HI UR15, URZ, 0x1f, UR9 ;  /* 0x0000001f3f0fb899 */ /* 0x000fe40008011409 */
[----:B------:R-:W-:Y:S02]  /*27a60*/  UIMAD UR6, UR8, UR5, UR4 ;  /* 0x00000005080672a4 */ /* 0x000fe4000f8e0204 */
[----:B------:R-:W-:-:S02]  /*27a70*/  ULDC.U8 UR14, c[0x0][0x328] ;  /* 0x0000ca00000e7ab9 */ /* 0x000fc40000000000 */
[----:B------:R-:W-:Y:S01]  /*27a80*/  ULDC.64 UR4, c[0x0][0x1e0] ;  /* 0x0000780000047ab9 */ /* 0x000fe20000000a00 */
[----:B-1----:R-:W-:Y:S01]  /*27a90*/  LEA.HI R8, R15, R6, RZ, 0x2 ;  /* 0x000000060f087211 */ /* 0x002fe200078f10ff */
[----:B------:R-:W-:Y:S02]  /*27aa0*/  UISETP.NE.AND UP4, UPT, UR14, URZ, UPT ;  /* 0x0000003f0e00728c */ /* 0x000fe4000bf85270 */
[----:B------:R-:W-:Y:S01]  /*27ab0*/  @!UP3 UIMAD UR15, UR15, UR4, URZ ;  /* 0x000000040f0fb2a4 */ /* 0x000fe2000f8e023f */
[----:B------:R-:W-:Y:S01]  /*27ac0*/  LOP3.LUT R0, R8, 0xfffffffc, RZ, 0xc0, !PT ;  /* 0xfffffffc08007812 */ /* 0x000fe200078ec0ff */
[----:B------:R-:W-:Y:S01]  /*27ad0*/  @UP3 UIMAD UR7, UR24, UR7, UR13 ;  /* 0x00000007180732a4 */ /* 0x000fe2000f8e020d */
[----:B------:R-:W-:Y:S01]  /*27ae0*/  SHF.R.S32.HI R8, RZ, 0x2, R8 ;  /* 0x00000002ff087819 */ /* 0x000fe20000011408 */
[----:B------:R-:W-:Y:S02]  /*27af0*/  @UP3 UMOV UR18, UR12 ;  /* 0x0000000c00123c82 */ /* 0x000fe40008000000 */
[----:B------:R-:W-:Y:S01]  /*27b00*/  UISETP.EQ.AND UP4, UPT, UR10, URZ, UP4 ;  /* 0x0000003f0a00728c */ /* 0x000fe2000a782270 */
[----:B------:R-:W-:Y:S01]  /*27b10*/  IMAD.IADD R6, R6, 0x1, -R0 ;  /* 0x0000000106067824 */ /* 0x000fe200078e0a00 */
[----:B------:R-:W-:Y:S01]  /*27b20*/  @!UP2 UISETP.NE.AND UP1, UPT, UR14, URZ, UPT ;  /* 0x0000003f0e00a28c */ /* 0x000fe2000bf25270 */
[----:B------:R-:W-:Y:S01]  /*27b30*/  SHF.R.S32.HI R9, RZ, 0x1f, R8 ;  /* 0x0000001fff097819 */ /* 0x000fe20000011408 */
[----:B------:R-:W-:Y:S01]  /*27b40*/  @!UP3 UIMAD UR15, UR9, UR5, UR15 ;  /* 0x00000005090fb2a4 */ /* 0x000fe2000f8e020f */
[----:B------:R-:W-:Y:S01]  /*27b50*/  IMAD.SHL.U32 R0, R6, 0x8, RZ ;  /* 0x0000000806007824 */ /* 0x000fe200078e00ff */
[----:B------:R-:W-:-:S02]  /*27b60*/  ULDC UR13, c[0x0][0x214] ;  /* 0x00008500000d7ab9 */ /* 0x000fc40000000800 */
[----:B------:R-:W-:Y:S01]  /*27b70*/  @UP2 ULDC UR12, c[0x0][0x210] ;  /* 0x00008400000c2ab9 */ /* 0x000fe20000000800 */
[----:B------:R-:W-:Y:S01]  /*27b80*/  IMAD.WIDE R14, R14, 0x80, R8 ;  /* 0x000000800e0e7825 */ /* 0x000fe200078e0208 */
[----:B------:R-:W-:Y:S01]  /*27b90*/  @!UP3 UIMAD.WIDE.U32 UR16, UR9, UR4, URZ ;  /* 0x000000040910b2a5 */ /* 0x000fe2000f8e003f */
[----:B------:R-:W-:Y:S01]  /*27ba0*/  ISETP.GE.AND P1, PT, R0, c[0x0][0x220], PT ;  /* 0x0000880000007a0c */ /* 0x000fe20003f26270 */
[----:B------:R-:W-:Y:S02]  /*27bb0*/  ULDC UR5, c[0x0][0x234] ;  /* 0x00008d0000057ab9 */ /* 0x000fe40000000800 */
[----:B------:R-:W-:Y:S02]  /*27bc0*/  @UP2 UIMAD UR12, UR12, UR13, URZ ;  /* 0x0000000d0c0c22a4 */ /* 0x000fe4000f8e023f */
[----:B------:R-:W-:Y:S02]  /*27bd0*/  UISETP.NE.OR UP0, UPT, UR24, -0x1, !UP4 ;  /* 0xffffffff1800788c */ /* 0x000fe4000e705670 */
[----:B------:R-:W-:-:S02]  /*27be0*/  @!UP2 USEL UR12, UR13, UR5, !UP1 ;  /* 0x000000050d0ca287 */ /* 0x000fc4000c800000 */
[----:B------:R-:W-:Y:S02]  /*27bf0*/  ULDC UR4, c[0x0][0x1c0] ;  /* 0x0000700000047ab9 */ /* 0x000fe40000000800 */
[----:B------:R-:W-:Y:S02]  /*27c00*/  @UP2 UMOV UR19, 0x1 ;  /* 0x0000000100132882 */ /* 0x000fe40000000000 */
        /* <DEDUP_REMOVED lines=13> */
[----:B--2---:R-:W-:Y:S01]  /*27ce0*/  IMAD.WIDE.U32 R10, R10, c[0x0][0x1f0], R2 ;  /* 0x00007c000a0a7a25 */ /* 0x004fe200078e0002 */
[----:B------:R-:W-:-:S02]  /*27cf0*/  UIMAD UR11, UR11, UR20, URZ ;  /* 0x000000140b0b72a4 */ /* 0x000fc4000f8e023f */
[----:B------:R-:W-:Y:S02]  /*27d00*/  UIMAD UR19, UR8, UR12, UR19 ;  /* 0x0000000c081372a4 */ /* 0x000fe4000f8e0213 */
[----:B------:R-:W-:Y:S01]  /*27d10*/  @!UP4 UMOV UR22, URZ ;  /* 0x0000003f0016cc82 */ /* 0x000fe20008000000 */
[----:B------:R-:W-:Y:S01]  /*27d20*/  IADD3 R13, R11, UR6, RZ ;  /* 0x000000060b0d7c10 */ /* 0x000fe2000fffe0ff */
[----:B------:R-:W-:Y:S02]  /*27d30*/  @UP4 UMOV UR22, UR24 ;  /* 0x0000001800164c82 */ /* 0x000fe40008000000 */
[----:B------:R-:W-:Y:S02]  /*27d40*/  @!UP4 UMOV UR23, URZ ;  /* 0x0000003f0017cc82 */ /* 0x000fe40008000000 */
[----:B------:R-:W-:Y:S02]  /*27d50*/  USHF.R.S32.HI UR4, URZ, 0x1f, UR11 ;  /* 0x0000001f3f047899 */ /* 0x000fe4000801140b */
[----:B------:R-:W-:-:S02]  /*27d60*/  @UP4 USHF.R.S32.HI UR23, URZ, 0x1f, UR24 ;  /* 0x0000001f3f174899 */ /* 0x000fc40008011418 */
[----:B------:R-:W-:Y:S02]  /*27d70*/  USHF.R.S32.HI UR5, URZ, 0x1f, UR19 ;  /* 0x0000001f3f057899 */ /* 0x000fe40008011413 */
[----:B------:R-:W-:Y:S02]  /*27d80*/  UIADD3 UR11, UP1, UP0, UR11, UR22, UR19 ;  /* 0x000000160b0b7290 */ /* 0x000fe4000f83e013 */
[----:B------:R-:W-:Y:S02]  /*27d90*/  ULDC.64 UR6, c[0x0][0x118] ;  /* 0x0000460000067ab9 */ /* 0x000fe40000000a00 */
        /* <DEDUP_REMOVED lines=10> */
.L_x_399:
[----:B------:R-:W-:Y:S05]  /*27e40*/  BSYNC B0 ;  /* 0x0000000000007941 */ /* 0x000fea0003800000 */
.L_x_398:
        /* <DEDUP_REMOVED lines=16> */
.L_x_401:
[----:B------:R-:W-:Y:S05]  /*27f50*/  BSYNC B0 ;  /* 0x0000000000007941 */ /* 0x000fea0003800000 */
.L_x_400:
        /* <DEDUP_REMOVED lines=16> */
.L_x_403:
[----:B------:R-:W-:Y:S05]  /*28060*/  BSYNC B0 ;  /* 0x0000000000007941 */ /* 0x000fea0003800000 */
.L_x_402:
        /* <DEDUP_REMOVED lines=15> */
.L_x_405:
[----:B------:R-:W-:Y:S05]  /*28160*/  BSYNC B0 ;  /* 0x0000000000007941 */ /* 0x000fea0003800000 */
.L_x_404:
[C---:B------:R-:W-:Y:S02]  /*28170*/  ISETP.NE.OR P6, PT, R6.reuse, RZ, P6 ;  /* 0x000000ff0600720c */ /* 0x040fe400037c5670 */
[C---:B------:R-:W-:Y:S02]  /*28180*/  ISETP.NE.OR P5, PT, R6.reuse, RZ, P5 ;  /* 0x000000ff0600720c */ /* 0x040fe40002fa5670 */
[C---:B------:R-:W-:Y:S02]  /*28190*/  ISETP.NE.OR P4, PT, R6.reuse, RZ, P4 ;  /* 0x000000ff0600720c */ /* 0x040fe40002785670 */
[----:B------:R-:W-:-:S07]  /*281a0*/  ISETP.NE.OR P0, PT, R6, RZ, P0 ;  /* 0x000000ff0600720c */ /* 0x000fce0000705670 */
[----:B------:R-:W-:Y:S02]  /*281b0*/  @!P6 IMAD R8, R8, UR20, RZ ;  /* 0x000000140808ec24 */ /* 0x000fe4000f8e02ff */
[----:B------:R-:W-:Y:S02]  /*281c0*/  @!P5 IMAD R0, R5, UR20, RZ ;  /* 0x000000140500dc24 */ /* 0x000fe4000f8e02ff */
[----:B------:R-:W-:Y:S01]  /*281d0*/  @!P4 IMAD R4, R4, UR20, RZ ;  /* 0x000000140404cc24 */ /* 0x000fe2000f8e02ff */
[----:B------:R-:W-:Y:S02]  /*281e0*/  @!P6 IADD3 R7, P1, R8, UR11, RZ ;  /* 0x0000000b0807ec10 */ /* 0x000fe4000ff3e0ff */
        /* <DEDUP_REMOVED lines=26> */
.L_x_406:
        /* <DEDUP_REMOVED lines=15> */
.L_x_618:


//--------------------- .text._ZN5flash16flash_fwd_kernelI23Flash_fwd_kernel_traitsILi32ELi128ELi128ELi4ELb0ELb0EN7cutlass6half_tE19Flash_kernel_traitsILi32ELi128ELi128ELi4ES3_EELb0ELb1ELb0ELb0ELb0ELb0ELb1ELb0EEEvNS_16Flash_fwd_paramsE --------------------------
	.section	.text._ZN5flash16flash_fwd_kernelI23Flash_fwd_kernel_traitsILi32ELi128ELi128ELi4ELb0ELb0EN7cutlass6half_tE19Flash_kernel_traitsILi32ELi128ELi128ELi4ES3_EELb0ELb1ELb0ELb0ELb0ELb0ELb1ELb0EEEvNS_16Flash_fwd_paramsE,"ax",@progbits
	.sectioninfo	@"SHI_REGISTERS=255"
	.align	128
        .global         _ZN5flash16flash_fwd_kernelI23Flash_fwd_kernel_traitsILi32ELi128ELi128ELi4ELb0ELb0EN7cutlass6half_tE19Flash_kernel_traitsILi32ELi128ELi128ELi4ES3_EELb0ELb1ELb0ELb0ELb0ELb0ELb1ELb0EEEvNS_16Flash_fwd_paramsE
        .type           _ZN5flash16flash_fwd_kernelI23Flash_fwd_kernel_traitsILi32ELi128ELi128ELi4ELb0ELb0EN7cutlass6half_tE19Flash_kernel_traitsILi32ELi128ELi128ELi4ES3_EELb0ELb1ELb0ELb0ELb0ELb0ELb1ELb0EEEvNS_16Flash_fwd_paramsE,@function
        .size           _ZN5flash16flash_fwd_kernelI23Flash_fwd_kernel_traitsILi32ELi128ELi128ELi4ELb0ELb0EN7cutlass6half_tE19Flash_kernel_traitsILi32ELi128ELi128ELi4ES3_EELb0ELb1ELb0ELb0ELb0ELb0ELb1ELb0EEEvNS_16Flash_fwd_paramsE,(.L_x_619 - _ZN5flash16flash_fwd_kernelI23Flash_fwd_kernel_traitsILi32ELi128ELi128ELi4ELb0ELb0EN7cutlass6half_tE19Flash_kernel_traitsILi32ELi128ELi128ELi4ES3_EELb0ELb1ELb0ELb0ELb0ELb0ELb1ELb0EEEvNS_16Flash_fwd_paramsE)
        .other          _ZN5flash16flash_fwd_kernelI23Flash_fwd_kernel_traitsILi32ELi128ELi128ELi4ELb0ELb0EN7cutlass6half_tE19Flash_kernel_traitsILi32ELi128ELi128ELi4ES3_EELb0ELb1ELb0ELb0ELb0ELb0ELb1ELb0EEEvNS_16Flash_fwd_paramsE,@"STO_CUDA_ENTRY STV_DEFAULT"
_ZN5flash16flash_fwd_kernelI23Flash_fwd_kernel_traitsILi32ELi128ELi128ELi4ELb0ELb0EN7cutlass6half_tE19Flash_kernel_traitsILi32ELi128ELi128ELi4ES3_EELb0ELb1ELb0ELb0ELb0ELb0ELb1ELb0EEEvNS_16Flash_fwd_paramsE:
.text._ZN5flash16flash_fwd_kernelI23Flash_fwd_kernel_traitsILi32ELi128ELi128ELi4ELb0ELb0EN7cutlass6half_tE19Flash_kernel_traitsILi32ELi128ELi128ELi4ES3_EELb0ELb1ELb0ELb0ELb0ELb0ELb1ELb0EEEvNS_16Flash_fwd_paramsE:
        /* <DEDUP_REMOVED lines=28> */
[----:B------:R-:W-:Y:S01]  /*01c0*/  @!P2 IMAD.MOV.U32 R31, RZ, RZ, c[0x0][0x214] ;  /* 0x00008500ff1fa624 */ /* 0x000fe200078e00ff */
[----:B------:R3:W-:Y:S04]  /*01d0*/  STL [R1+0x30], R9 ;  /* 0x0000300901007387 */ /* 0x0007e80000100800 */
[----:B------:R3:W-:Y:S05]  /*01e0*/  STL [R1+0x38], R31 ;  /* 0x0000381f01007387 */ /* 0x0007ea0000100800 */
[----:B------:R-:W-:Y:S05]  /*01f0*/  @!P0 BRA `(.L_x_407) ;  /* 0x0000004000008947 */ /* 0x000fea0003800000 */
[----:B----4-:R-:W2:Y:S02]  /*0200*/  @P3 LDG.E R0, [R4.64+0x4] ;  /* 0x0000040804003981 */ /* 0x010ea4000c1e1900 */
[----:B--2--5:R-:W-:-:S06]  /*0210*/  @P3 IADD3 R0, R0, -R8, RZ ;  /* 0x8000000800003210 */ /* 0x024fcc0007ffe0ff */
[----:B------:R1:W5:Y:S01]  /*0220*/  @!P3 LDG.E R0, [R4.64] ;  /* 0x000000080400b981 */ /* 0x000362000c1e1900 */
[----:B------:R-:W-:Y:S05]  /*0230*/  BRA `(.L_x_408) ;  /* 0x0000001000007947 */ /* 0x000fea0003800000 */
.L_x_407:
[----:B----4-:R-:W-:Y:S02]  /*0240*/  MOV R0, c[0x0][0x218] ;  /* 0x0000860000007a02 */ /* 0x010fe40000000f00 */
.L_x_408:
        /* <DEDUP_REMOVED lines=30> */
[----:B------:R-:W-:Y:S02]  /*0430*/  @!P1 IMAD R6, R4, c[0x0][0x178], RZ ;  /* 0x00005e0004069a24 */ /* 0x000fe400078e02ff */
[----:B------:R-:W-:Y:S01]  /*0440*/  @P1 IMAD R10, R9, c[0x0][0x194], R3 ;  /* 0x00006500090a1a24 */ /* 0x000fe200078e0203 */
[----:B------:R-:W-:Y:S01]  /*0450*/  @P1 MOV R9, R2 ;  /* 0x0000000200091202 */ /* 0x000fe20000000f00 */
        /* <DEDUP_REMOVED lines=19> */
.L_x_410:
        /* <DEDUP_REMOVED lines=42> */
.L_x_411:
[----:B------:R-:W-:Y:S01]  /*0830*/  SHF.R.S32.HI R22, RZ, 0x1f, R28 ;  /* 0x0000001fff167819 */ /* 0x000fe2000001141c */
[----:B------:R-:W-:Y:S01]  /*0840*/  IMAD.IADD R30, R31, 0x1, -R29 ;  /* 0x000000011f1e7824 */ /* 0x000fe200078e0a1d */
[----:B------:R-:W-:Y:S01]  /*0850*/  BSSY B0, `(.L_x_412) ;  /* 0x0000033000007945 */ /* 0x000fe20003800000 */
[----:B------:R-:W-:Y:S01]  /*0860*/  IMAD R6, R6, c[0x0][0x1a8], RZ ;  /* 0x00006a0006067a24 */ /* 0x000fe200078e02ff */
[CC--:B------:R-:W-:Y:S02]  /*0870*/  LEA.HI R4, R22.reuse, R28.reuse, RZ, 0x2 ;  /* 0x0000001c16047211 */ /* 0x0c0fe400078f10ff */
[----:B------:R-:W-:Y:S01]  /*0880*/  LEA.HI R27, R22, R28, RZ, 0x3 ;  /* 0x0000001c161b7211 */ /* 0x000fe200078f18ff */
[----:B------:R-:W-:Y:S01]  /*0890*/  IMAD R6, R13, c[0x0][0x1ac], R6 ;  /* 0x00006b000d067a24 */ /* 0x000fe200078e0206 */
[----:B------:R-:W-:-:S02]  /*08a0*/  LOP3.LUT R3, R4, 0xfffffffc, RZ, 0xc0, !PT ;  /* 0xfffffffc04037812 */ /* 0x000fc400078ec0ff */
[----:B------:R-:W-:Y:S02]  /*08b0*/  SHF.R.S32.HI R25, RZ, 0x3, R27 ;  /* 0x00000003ff197819 */ /* 0x000fe4000001141b */
[----:B------:R-:W-:Y:S01]  /*08c0*/  SHF.R.S32.HI R2, RZ, 0x2, R4 ;  /* 0x00000002ff027819 */ /* 0x000fe20000011404 */
[----:B------:R-:W-:Y:S01]  /*08d0*/  IMAD.IADD R3, R28, 0x1, -R3 ;  /* 0x000000011c037824 */ /* 0x000fe200078e0a03 */
[----:B------:R-:W-:Y:S01]  /*08e0*/  LEA.HI R26, R22, R28, RZ, 0x5 ;  /* 0x0000001c161a7211 */ /* 0x000fe200078f28ff */
[----:B------:R-:W-:Y:S01]  /*08f0*/  IMAD.SHL.U32 R0, R25, 0x40, RZ ;  /* 0x0000004019007824 */ /* 0x000fe200078e00ff */
[----:B------:R-:W-:Y:S01]  /*0900*/  LEA.HI R4, R4, R2, RZ, 0x1 ;  /* 0x0000000204047211 */ /* 0x000fe200078f08ff */
[----:B------:R-:W-:Y:S01]  /*0910*/  IMAD.SHL.U32 R206, R3, 0x8, RZ ;  /* 0x0000000803ce7824 */ /* 0x000fe200078e00ff */
[----:B------:R-:W-:Y:S02]  /*0920*/  SHF.R.S32.HI R20, RZ, 0x5, R26 ;  /* 0x00000005ff147819 */ /* 0x000fe4000001141a */
[----:B------:R-:W-:-:S02]  /*0930*/  LOP3.LUT R0, R0, 0xc0, RZ, 0xc0, !PT ;  /* 0x000000c000007812 */ /* 0x000fc400078ec0ff */
[--C-:B------:R-:W-:Y:S02]  /*0940*/  SHF.R.S32.HI R207, RZ, 0x1f, R206.reuse ;  /* 0x0000001fffcf7819 */ /* 0x100fe400000114ce */
[----:B------:R-:W-:Y:S02]  /*0950*/  IADD3 R8, P0, R206, R9, RZ ;  /* 0x00000009ce087210 */ /* 0x000fe40007f1e0ff */
[----:B------:R-:W-:Y:S01]  /*0960*/  LOP3.LUT R4, R4, 0x7fffffe, RZ, 0xc0, !PT ;  /* 0x07fffffe04047812 */ /* 0x000fe200078ec0ff */
[----:B------:R1:W-:Y:S01]  /*0970*/  STL.64 [R1+0x18], R206 ;  /* 0x000018ce01007387 */ /* 0x0003e20000100a00 */
[----:B------:R-:W-:Y:S01]  /*0980*/  LOP3.LUT R3, R0, 0x18, R206, 0xf8, !PT ;  /* 0x0000001800037812 */ /* 0x000fe200078ef8ce */
[----:B------:R-:W-:Y:S01]  /*0990*/  IMAD.X R9, R207, 0x1, R10, P0 ;  /* 0x00000001cf097824 */ /* 0x000fe200000e060a */
[C---:B------:R-:W-:Y:S01]  /*09a0*/  ISETP.GE.AND P0, PT, R2.reuse, R30, PT ;  /* 0x0000001e0200720c */ /* 0x040fe20003f06270 */
[----:B------:R1:W-:Y:S01]  /*09b0*/  STL [R1+0x34], R30 ;  /* 0x0000341e01007387 */ /* 0x0003e20000100800 */
[----:B------:R-:W-:Y:S01]  /*09c0*/  SHF.R.U32.HI R0, RZ, 0x3, R0 ;  /* 0x00000003ff007819 */ /* 0x000fe20000011600 */
[----:B------:R-:W-:Y:S01]  /*09d0*/  IMAD.IADD R4, R2, 0x1, -R4 ;  /* 0x0000000102047824 */ /* 0x000fe200078e0a04 */
[----:B------:R-:W-:Y:S01]  /*09e0*/  SHF.R.S32.HI R16, RZ, 0x1f, R14 ;  /* 0x0000001fff107819 */ /* 0x000fe2000001140e */
[----:B------:R-:W-:Y:S01]  /*09f0*/  IMAD.WIDE.U32 R8, R13, c[0x0][0x1a8], R8 ;  /* 0x00006a000d087a25 */ /* 0x000fe200078e0008 */
[----:B------:R-:W-:-:S02]  /*0a00*/  LOP3.LUT R0, R3, R0, RZ, 0x3c, !PT ;  /* 0x0000000003007212 */ /* 0x000fc400078e3cff */
[----:B------:R-:W-:Y:S01]  /*0a10*/  SHF.R.S32.HI R3, RZ, 0x1f, R2 ;  /* 0x0000001fff037819 */ /* 0x000fe20000011402 */
[----:B------:R-:W-:Y:S02]  /*0a20*/  IMAD R4, R20, 0x8, R4 ;  /* 0x0000000814047824 */ /* 0x000fe400078e0204 */
[----:B------:R-:W-:Y:S02]  /*0a30*/  IMAD.IADD R7, R9, 0x1, R6 ;  /* 0x0000000109077824 */ /* 0x000fe400078e0206 */
[----:B------:R-:W-:Y:S02]  /*0a40*/  IMAD.U32 R0, R4, 0x20, R0 ;  /* 0x0000002004007824 */ /* 0x000fe400078e0000 */
        /* <DEDUP_REMOVED lines=19> */
.L_x_413:
[----:B------:R-:W-:Y:S05]  /*0b80*/  BSYNC B0 ;  /* 0x0000000000007941 */ /* 0x000fea0003800000 */
.L_x_412:
        /* <DEDUP_REMOVED lines=10> */
[----:B---3--:R-:W-:Y:S02]  /*0c30*/  IMAD R12, R10, c[0x0][0x190], RZ ;  /* 0x000064000a0c7a24 */ /* 0x008fe400078e02ff */
        /* <DEDUP_REMOVED lines=10> */
.L_x_415:
[----:B------:R-:W-:Y:S05]  /*0ce0*/  BSYNC B0 ;  /* 0x0000000000007941 */ /* 0x000fea0003800000 */
.L_x_414:
        /* <DEDUP_REMOVED lines=21> */
.L_x_417:
[----:B------:R-:W-:Y:S05]  /*0e40*/  BSYNC B0 ;  /* 0x0000000000007941 */ /* 0x000fea0003800000 */
.L_x_416:
[----:B------:R-:W-:Y:S01]  /*0e50*/  IADD3 R18, R2, 0x60, RZ ;  /* 0x0000006002127810 */ /* 0x000fe20007ffe0ff */
[----:B------:R-:W-:Y:S01]  /*0e60*/  IMAD.MOV.U32 R200, RZ, RZ, c[0x0][0x198] ;  /* 0x00006600ffc87624 */ /* 0x000fe200078e00ff */
[----:B------:R-:W-:Y:S02]  /*0e70*/  BSSY B0, `(.L_x_418) ;  /* 0x0000016000007945 */ /* 0x000fe40003800000 */
[----:B------:R-:W-:Y:S01]  /*0e80*/  ISETP.GE.AND P0, PT, R18, R30, PT ;  /* 0x0000001e1200720c */ /* 0x000fe20003f06270 */
[----:B-1----:R-:W-:Y:S02]  /*0e90*/  IMAD.MOV.U32 R30, RZ, RZ, 0x7 ;  /* 0x00000007ff1e7424 */ /* 0x002fe400078e00ff */
        /* <DEDUP_REMOVED lines=19> */
.L_x_419:
[----:B------:R-:W-:Y:S05]  /*0fd0*/  BSYNC B0 ;  /* 0x0000000000007941 */ /* 0x000fea0003800000 */
.L_x_418:
        /* <DEDUP_REMOVED lines=12> */
[----:B------:R-:W-:Y:S01]  /*10a0*/  IMAD R10, R16, c[0x0][0x1b0], RZ ;  /* 0x00006c00100a7a24 */ /* 0x000fe200078e02ff */
[----:B------:R-:W-:Y:S01]  /*10b0*/  IADD3.X R7, R24, R7, R8, P1, !PT ;  /* 0x0000000718077210 */ /* 0x000fe20000ffe408 */
[----:B---3--:R-:W-:Y:S01]  /*10c0*/  IMAD.IADD R13, R28, 0x1, -R9 ;  /* 0x000000011c0d7824 */ /* 0x008fe200078e0a09 */
[----:B------:R-:W-:Y:S01]  /*10d0*/  IADD3.X R5, R17, R5, R0, P0, !PT ;  /* 0x0000000511057210 */ /* 0x000fe200007fe400 */
[C---:B------:R-:W-:Y:S02]  /*10e0*/  IMAD R10, R14.reuse, c[0x0][0x1b4], R10 ;  /* 0x00006d000e0a7a24 */ /* 0x040fe400078e020a */
[----:B------:R-:W-:Y:S01]  /*10f0*/  IMAD.WIDE.U32 R34, R14, c[0x0][0x1b0], R6 ;  /* 0x00006c000e227a25 */ /* 0x000fe200078e0006 */
[----:B------:R-:W-:-:S03]  /*1100*/  LEA.HI R15, R13, R13, RZ, 0x1 ;  /* 0x0000000d0d0f7211 */ /* 0x000fc600078f08ff */
[----:B------:R-:W-:Y:S01]  /*1110*/  IMAD.WIDE.U32 R32, R14, c[0x0][0x1b8], R4 ;  /* 0x00006e000e207a25 */ /* 0x000fe200078e0004 */
[----:B------:R-:W-:Y:S01]  /*1120*/  IADD3 R205, R35, R10, RZ ;  /* 0x0000000a23cd7210 */ /* 0x000fe20007ffe0ff */
[----:B------:R1:W-:Y:S01]  /*1130*/  STL.64 [R1+0x28], R34 ;  /* 0x0000282201007387 */ /* 0x0003e20000100a00 */
[----:B------:R-:W-:Y:S01]  /*1140*/  MOV R204, R34 ;  /* 0x0000002200cc7202 */ /* 0x000fe20000000f00 */
[----:B------:R-:W-:Y:S01]  /*1150*/  IMAD R12, R120, -0x80, R68 ;  /* 0xffffff80780c7824 */ /* 0x000fe200078e0244 */
[--C-:B------:R-:W-:Y:S01]  /*1160*/  SHF.R.S32.HI R0, RZ, 0x1, R15.reuse ;  /* 0x00000001ff007819 */ /* 0x100fe2000001140f */
[----:B------:R1:W-:Y:S01]  /*1170*/  STL.64 [R1+0x40], R32 ;  /* 0x0000402001007387 */ /* 0x0003e20000100a00 */
[----:B------:R-:W-:Y:S01]  /*1180*/  SHF.R.S32.HI R8, RZ, 0x1f, R15 ;  /* 0x0000001fff087819 */ /* 0x000fe2000001140f */
[----:B------:R-:W-:Y:S01]  /*1190*/  IMAD R9, R16, c[0x0][0x1b8], RZ ;  /* 0x00006e0010097a24 */ /* 0x000fe200078e02ff */
[----:B------:R-:W-:Y:S01]  /*11a0*/  ISETP.GE.AND P0, PT, R2, R12, PT ;  /* 0x0000000c0200720c */ /* 0x000fe20003f06270 */
[----:B------:R1:W-:Y:S01]  /*11b0*/  STL.64 [R1+0x20], R204 ;  /* 0x000020cc01007387 */ /* 0x0003e20000100a00 */
[----:B------:R-:W-:Y:S01]  /*11c0*/  LEA.HI R8, R8, R0, RZ, 0x2 ;  /* 0x0000000008087211 */ /* 0x000fe200078f10ff */
[----:B------:R-:W-:Y:S01]  /*11d0*/  IMAD R9, R14, c[0x0][0x1bc], R9 ;  /* 0x00006f000e097a24 */ /* 0x000fe200078e0209 */
[----:B------:R-:W-:Y:S01]  /*11e0*/  SHF.R.S32.HI R16, RZ, 0x1f, R120 ;  /* 0x0000001fff107819 */ /* 0x000fe20000011478 */
[----:B------:R-:W-:Y:S01]  /*11f0*/  IMAD.MOV.U32 R5, RZ, RZ, 0x10 ;  /* 0x00000010ff057424 */ /* 0x000fe200078e00ff */
[----:B------:R-:W-:Y:S01]  /*1200*/  LOP3.LUT R8, R8, 0xfffffffc, RZ, 0xc0, !PT ;  /* 0xfffffffc08087812 */ /* 0x000fe200078ec0ff */
[----:B------:R-:W-:Y:S01]  /*1210*/  IMAD.WIDE.U32 R6, R120, R201, R204 ;  /* 0x000000c978067225 */ /* 0x000fe200078e00cc */
[----:B------:R-:W-:-:S02]  /*1220*/  LOP3.LUT R4, R26, 0xffffffe0, RZ, 0xc0, !PT ;  /* 0xffffffe01a047812 */ /* 0x000fc400078ec0ff */
[----:B------:R-:W-:Y:S01]  /*1230*/  IADD3 R251, R33, R9, RZ ;  /* 0x0000000921fb7210 */ /* 0x000fe20007ffe0ff */
[----:B------:R-:W-:Y:S02]  /*1240*/  IMAD.IADD R17, R0, 0x1, -R8 ;  /* 0x0000000100117824 */ /* 0x000fe400078e0a08 */
[----:B------:R-:W-:Y:S02]  /*1250*/  IMAD R0, R11, R120, RZ ;  /* 0x000000780b007224 */ /* 0x000fe400078e02ff */
[----:B------:R-:W-:Y:S01]  /*1260*/  IMAD.IADD R14, R28, 0x1, -R4 ;  /* 0x000000011c0e7824 */ /* 0x000fe200078e0a04 */
[----:B------:R-:W-:Y:S01]  /*1270*/  LOP3.LUT P1, RZ, R17, 0x2, RZ, 0xc0, !PT ;  /* 0x0000000211ff7812 */ /* 0x000fe2000782c0ff */
[----:B------:R-:W-:-:S03]  /*1280*/  IMAD R0, R16, R201, R0 ;  /* 0x000000c910007224 */ /* 0x000fc600078e0200 */
        /* <DEDUP_REMOVED lines=14> */
.L_x_421:
[----:B------:R-:W-:Y:S05]  /*1370*/  BSYNC B0 ;  /* 0x0000000000007941 */ /* 0x000fea0003800000 */
.L_x_420:
        /* <DEDUP_REMOVED lines=18> */
.L_x_423:
[----:B------:R-:W-:Y:S05]  /*14a0*/  BSYNC B0 ;  /* 0x0000000000007941 */ /* 0x000fea0003800000 */
.L_x_422:
        /* <DEDUP_REMOVED lines=15> */
.L_x_425:
[----:B------:R-:W-:Y:S05]  /*15a0*/  BSYNC B0 ;  /* 0x0000000000007941 */ /* 0x000fea0003800000 */
.L_x_424:
        /* <DEDUP_REMOVED lines=20> */
.L_x_427:
[----:B------:R-:W-:Y:S05]  /*16f0*/  BSYNC B0 ;  /* 0x0000000000007941 */ /* 0x000fea0003800000 */
.L_x_426:
[----:B------:R-:W0:Y:S01]  /*1700*/  LDGDEPBAR ;  /* 0x00000000000079af */ /* 0x000e220000000000 */
[----:B------:R-:W-:Y:S01]  /*1710*/  ISETP.GE.AND P0, PT, R2, R12, PT ;  /* 0x0000000c0200720c */ /* 0x000fe20003f06270 */
[----:B------:R-:W-:Y:S01]  /*1720*/  IMAD.MOV.U32 R250, RZ, RZ, R32 ;  /* 0x000000fffffa7224 */ /* 0x000fe200078e0020 */
[----:B------:R-:W-:Y:S01]  /*1730*/  LOP3.LUT R0, R15, 0x7fffffe, RZ, 0xc0, !PT ;  /* 0x07fffffe0f007812 */ /* 0x000fe200078ec0ff */
[----:B------:R-:W-:Y:S01]  /*1740*/  IMAD R15, R20, 0x10, R29 ;  /* 0x00000010140f7824 */ /* 0x000fe200078e021d */
[----:B------:R-:W-:Y:S01]  /*1750*/  LOP3.LUT R2, R27, 0xfffffff8, RZ, 0xc0, !PT ;  /* 0xfffffff81b027812 */ /* 0x000fe200078ec0ff */
[----:B------:R-:W-:Y:S01]  /*1760*/  BSSY B0, `(.L_x_428) ;  /* 0x0000040000007945 */ /* 0x000fe20003800000 */
[----:B------:R-:W-:Y:S01]  /*1770*/  SHF.R.S32.HI R3, RZ, 0x1f, R13 ;  /* 0x0000001fff037819 */ /* 0x000fe2000001140d */
[----:B------:R-:W-:Y:S01]  /*1780*/  IMAD.IADD R10, R13, 0x1, -R0 ;  /* 0x000000010d0a7824 */ /* 0x000fe200078e0a00 */
[----:B------:R-:W-:Y:S01]  /*1790*/  SHF.R.S32.HI R9, RZ, 0x4, R22 ;  /* 0x00000004ff097819 */ /* 0x000fe20000011416 */
[----:B------:R-:W-:Y:S01]  /*17a0*/  IMAD.IADD R0, R28, 0x1, -R2 ;  /* 0x000000011c007824 */ /* 0x000fe200078e0a02 */
[----:B------:R-:W-:Y:S01]  /*17b0*/  LEA.HI R8, R3, R13, RZ, 0x3 ;  /* 0x0000000d03087211 */ /* 0x000fe200078f18ff */
[----:B------:R-:W-:Y:S01]  /*17c0*/  IMAD R2, R11, R120, RZ ;  /* 0x000000780b027224 */ /* 0x000fe200078e02ff */
[----:B------:R-:W-:Y:S01]  /*17d0*/  LEA.HI R3, R22, R9, RZ, 0x1 ;  /* 0x0000000916037211 */ /* 0x000fe200078f08ff */
[----:B------:R-:W-:Y:S01]  /*17e0*/  IMAD.SHL.U32 R28, R28, 0x2, RZ ;  /* 0x000000021c1c7824 */ /* 0x000fe200078e00ff */
[----:B-1----:R-:W-:Y:S01]  /*17f0*/  LEA.HI R6, R0, R0, RZ, 0x1 ;  /* 0x0000000000067211 */ /* 0x002fe200078f08ff */
[----:B------:R-:W-:Y:S01]  /*1800*/  IMAD R13, R16, R24, R2 ;  /* 0x00000018100d7224 */ /* 0x000fe200078e0202 */
[----:B------:R-:W-:-:S02]  /*1810*/  LOP3.LUT R3, R3, 0xfffffffe, RZ, 0xc0, !PT ;  /* 0xfffffffe03037812 */ /* 0x000fc400078ec0ff */
[----:B------:R-:W-:Y:S02]  /*1820*/  LOP3.LUT R7, R6, 0x7fffffe, RZ, 0xc0, !PT ;  /* 0x07fffffe06077812 */ /* 0x000fe400078ec0ff */
        /* <DEDUP_REMOVED lines=18> */
[----:B------:R-:W-:Y:S01]  /*1950*/  IMAD.SHL.U32 R0, R16, 0x40, RZ ;  /* 0x0000004010007824 */ /* 0x000fe200078e00ff */
[----:B------:R-:W-:Y:S02]  /*1960*/  LOP3.LUT R2, R3, 0xffffff00, RZ, 0xc0, !PT ;  /* 0xffffff0003027812 */ /* 0x000fe400078ec0ff */
[----:B------:R-:W-:Y:S02]  /*1970*/  IADD3 R8, R15, 0x1, R22 ;  /* 0x000000010f087810 */ /* 0x000fe40007ffe016 */
[----:B------:R-:W-:Y:S01]  /*1980*/  LOP3.LUT R0, R0, 0xc0, RZ, 0xc0, !PT ;  /* 0x000000c000007812 */ /* 0x000fe200078ec0ff */
[--C-:B------:R-:W-:Y:S01]  /*1990*/  IMAD R3, R20, 0x200, R2.reuse ;  /* 0x0000020014037824 */ /* 0x100fe200078e0202 */
[----:B------:R-:W-:Y:S01]  /*19a0*/  LOP3.LUT R5, R6, R5, RZ, 0x3c, !PT ;  /* 0x0000000506057212 */ /* 0x000fe200078e3cff */
[----:B------:R1:W-:Y:S01]  /*19b0*/  @P0 STS [R197+0x4000], RZ ;  /* 0x004000ffc5000388 */ /* 0x0003e20000000800 */
[----:B------:R-:W-:Y:S01]  /*19c0*/  IMAD R9, R10, 0x20, R2 ;  /* 0x000000200a097824 */ /* 0x000fe200078e0202 */
[----:B------:R-:W-:Y:S01]  /*19d0*/  LOP3.LUT R2, R0, 0x8, R7, 0xf8, !PT ;  /* 0x0000000800027812 */ /* 0x000fe200078ef807 */
[----:B------:R-:W-:Y:S01]  /*19e0*/  IMAD R3, R10, 0x20, R3 ;  /* 0x000000200a037824 */ /* 0x000fe200078e0203 */
[----:B------:R1:W-:Y:S01]  /*19f0*/  @P0 STS [R197+0x4004], RZ ;  /* 0x004004ffc5000388 */ /* 0x0003e20000000800 */
[----:B------:R-:W-:Y:S01]  /*1a00*/  SHF.R.U32.HI R0, RZ, 0x3, R0 ;  /* 0x00000003ff007819 */ /* 0x000fe20000011600 */
[----:B------:R-:W-:Y:S01]  /*1a10*/  IMAD.WIDE.U32 R6, R120, R24, R250 ;  /* 0x0000001878067225 */ /* 0x000fe200078e00fa */
[----:B------:R-:W-:Y:S01]  /*1a20*/  IADD3 R8, R68, R8, -R31 ;  /* 0x0000000844087210 */ /* 0x000fe20007ffe81f */
[----:B------:R1:W-:Y:S01]  /*1a30*/  @P0 STS.64 [R197+0x4008], RZ ;  /* 0x004008ffc5000388 */ /* 0x0003e20000000a00 */
[----:B------:R-:W-:Y:S01]  /*1a40*/  LOP3.LUT R0, R2, R0, RZ, 0x3c, !PT ;  /* 0x0000000002007212 */ /* 0x000fe200078e3cff */
[C---:B------:R-:W-:Y:S01]  /*1a50*/  IMAD.IADD R2, R5.reuse, 0x1, R3 ;  /* 0x0000000105027824 */ /* 0x040fe200078e0203 */
[----:B------:R-:W-:Y:S01]  /*1a60*/  IADD3 R69, R8, c[0x0][0x2e8], RZ ;  /* 0x0000ba0008457a10 */ /* 0x000fe20007ffe0ff */
[----:B------:R-:W-:-:S02]  /*1a70*/  IMAD.IADD R5, R5, 0x1, R9 ;  /* 0x0000000105057824 */ /* 0x000fc400078e0209 */
        /* <DEDUP_REMOVED lines=14> */
.L_x_429:
[----:B------:R-:W-:Y:S05]  /*1b60*/  BSYNC B0 ;  /* 0x0000000000007941 */ /* 0x000fea0003800000 */
.L_x_428:
[----:B------:R-:W-:Y:S01]  /*1b70*/  ISETP.GE.AND P0, PT, R21, R12, PT ;  /* 0x0000000c1500720c */ /* 0x000fe20003f06270 */
[----:B------:R-:W-:Y:S01]  /*1b80*/  BSSY B0, `(.L_x_430) ;  /* 0x0000010000007945 */ /* 0x000fe20003800000 */
[C---:B------:R-:W-:Y:S01]  /*1b90*/  SHF.L.U64.HI R249, R248.reuse, R23, c[0x0][0x1a4] ;  /* 0x00006900f8f97619 */ /* 0x040fe20000010217 */
[----:B------:R-:W-:-:S10]  /*1ba0*/  IMAD.SHL.U32 R3, R248, 0x20, RZ ;  /* 0x00000020f8037824 */ /* 0x000fd400078e00ff */
[----:B------:R1:W-:Y:S01]  /*1bb0*/  @P0 STS.128 [R197+0x4800], RZ ;  /* 0x004800ffc5000388 */ /* 0x0003e20000000c00 */
[----:B------:R-:W-:Y:S05]  /*1bc0*/  @P0 BRA `(.L_x_431) ;  /* 0x000000b000000947 */ /* 0x000fea0003800000 */
[----:B------:R-:W-:-:S13]  /*1bd0*/  ISETP.GE.AND P0, PT, R206, c[0x0][0x220], PT ;  /* 0x00008800ce007a0c */ /* 0x000fda0003f06270 */
[----:B------:R1:W-:Y:S01]  /*1be0*/  @P0 STS.128 [R197+0x4800], RZ ;  /* 0x004800ffc5000388 */ /* 0x0003e20000000c00 */
[----:B------:R-:W-:Y:S05]  /*1bf0*/  @P0 BRA `(.L_x_431) ;  /* 0x0000008000000947 */ /* 0x000fea0003800000 */
[----:B------:R-:W-:-:S05]  /*1c00*/  IADD3 R3, P0, R3, R6, RZ ;  /* 0x0000000603037210 */ /* 0x000fca0007f1e0ff */
[----:B-1----:R-:W-:Y:S01]  /*1c10*/  IMAD.X R11, R249, 0x1, R9, P0 ;  /* 0x00000001f90b7824 */ /* 0x002fe200000e0609 */
[----:B------:R-:W-:-:S04]  /*1c20*/  LEA R10, P0, R3, c[0x0][0x170], 0x1 ;  /* 0x00005c00030a7a11 */ /* 0x000fc800078008ff */
[----:B------:R-:W-:-:S05]  /*1c30*/  LEA.HI.X R11, R3, c[0x0][0x174], R11, 0x1, P0 ;  /* 0x00005d00030b7a11 */ /* 0x000fca00000f0c0b */
[----:B------:R-:W-:Y:S01]  /*1c40*/  @!PT LDS RZ, [RZ] ;  /* 0x00000000fffff984 */ /* 0x000fe20000000800 */
[----:B------:R-:W-:Y:S01]  /*1c50*/  @!PT LDS RZ, [RZ] ;  /* 0x00000000fffff984 */ /* 0x000fe20000000800 */
[----:B------:R-:W-:Y:S01]  /*1c60*/  @!PT LDS RZ, [RZ] ;  /* 0x00000000fffff984 */ /* 0x000fe20000000800 */
[----:B------:R1:W-:Y:S04]  /*1c70*/  LDGSTS.E.BYPASS.LTC128B.128 [R197+0x4800], [R10.64] ;  /* 0x048000000ac57fae */ /* 0x0003e8000b901d48 */
.L_x_431:
[----:B------:R-:W-:Y:S05]  /*1c80*/  BSYNC B0 ;  /* 0x0000000000007941 */ /* 0x000fea0003800000 */
.L_x_430:
        /* <DEDUP_REMOVED lines=16> */
.L_x_433:
[----:B------:R-:W-:Y:S05]  /*1d90*/  BSYNC B0 ;  /* 0x0000000000007941 */ /* 0x000fea0003800000 */
.L_x_432:
        /* <DEDUP_REMOVED lines=18> */
.L_x_435:
[----:B------:R-:W-:Y:S05]  /*1ec0*/  BSYNC B0 ;  /* 0x0000000000007941 */ /* 0x000fea0003800000 */
.L_x_434:
[----:B------:R-:W-:Y:S01]  /*1ed0*/  IMAD.SHL.U32 R187, R2, 0x2, RZ ;  /* 0x0000000202bb7824 */ /* 0x000fe200078e00ff */
[----:B------:R-:W-:Y:S01]  /*1ee0*/  LOP3.LUT P0, RZ, R16, 0x2, RZ, 0xc0, !PT ;  /* 0x0000000210ff7812 */ /* 0x000fe2000780c0ff */
[----:B------:R-:W-:Y:S01]  /*1ef0*/  IMAD.SHL.U32 R184, R0, 0x2, RZ ;  /* 0x0000000200b87824 */ /* 0x000fe200078e00ff */
[C---:B-1----:R-:W-:Y:S01]  /*1f00*/  IADD3 R6, R69.reuse, 0x48, RZ ;  /* 0x0000004845067810 */ /* 0x042fe20007ffe0ff */
[----:B------:R-:W-:Y:S01]  /*1f10*/  IMAD R188, R4, 0x2, R187 ;  /* 0x0000000204bc7824 */ /* 0x000fe200078e02bb */
[----:B------:R-:W-:Y:S01]  /*1f20*/  LDSM.16.M88.4 R12, [R187] ;  /* 0x00000000bb0c783b */ /* 0x000fe20000000200 */
[----:B------:R-:W-:Y:S02]  /*1f30*/  IADD3 R3, R69, 0x40, RZ ;  /* 0x0000004045037810 */ /* 0x000fe40007ffe0ff */
[C---:B------:R-:W-:Y:S01]  /*1f40*/  IADD3 R0, R184.reuse, 0x2000, RZ ;  /* 0x00002000b8007810 */ /* 0x040fe20007ffe0ff */
[----:B------:R-:W1:Y:S01]  /*1f50*/  LDSM.16.M88.4 R52, [R184+0x2000] ;  /* 0x00200000b834783b */ /* 0x000e620000000200 */
[----:B------:R-:W-:-:S02]  /*1f60*/  IADD3 R189, R184, 0x2020, RZ ;  /* 0x00002020b8bd7810 */ /* 0x000fc40007ffe0ff */
[C---:B------:R-:W-:Y:S01]  /*1f70*/  IMNMX R7, R69.reuse, R68, PT ;  /* 0x0000004445077217 */ /* 0x040fe20003800200 */
[----:B------:R-:W5:Y:S01]  /*1f80*/  LDSM.16.M88.4 R8, [R187+0x1000] ;  /* 0x00100000bb08783b */ /* 0x000f620000000200 */
[----:B------:R-:W-:Y:S02]  /*1f90*/  @P0 IADD3 R189, R0, -0x20, RZ ;  /* 0xffffffe000bd0810 */ /* 0x000fe40007ffe0ff */
[----:B------:R-:W-:Y:S01]  /*1fa0*/  IADD3 R2, R69, 0x8, RZ ;  /* 0x0000000845027810 */ /* 0x000fe20007ffe0ff */
[----:B------:R-:W-:Y:S01]  /*1fb0*/  LDSM.16.M88.4 R20, [R188] ;  /* 0x00000000bc14783b */ /* 0x000fe20000000200 */
[C---:B------:R-:W-:Y:S02]  /*1fc0*/  IADD3 R196, R189.reuse, 0x400, RZ ;  /* 0x00000400bdc47810 */ /* 0x040fe40007ffe0ff */
[C---:B------:R-:W-:Y:S01]  /*1fd0*/  IADD3 R195, R189.reuse, 0x800, RZ ;  /* 0x00000800bdc37810 */ /* 0x040fe20007ffe0ff */
[----:B------:R-:W-:Y:S01]  /*1fe0*/  LDSM.16.M88.4 R60, [R189] ;  /* 0x00000000bd3c783b */ /* 0x000fe20000000200 */
[----:B------:R-:W-:-:S03]  /*1ff0*/  IADD3 R194, R189, 0xc00, RZ ;  /* 0x00000c00bdc27810 */ /* 0x000fc60007ffe0ff */
[----:B------:R-:W-:Y:S04]  /*2000*/  LDSM.16.M88.4 R16, [R188+0x1000] ;  /* 0x00100000bc10783b */ /* 0x000fe80000000200 */
[----:B------:R-:W2:Y:S04]  /*2010*/  LDSM.16.M88.4 R76, [R184+0x2400] ;  /* 0x00240000b84c783b */ /* 0x000ea80000000200 */
[----:B------:R-:W3:Y:S04]  /*2020*/  LDSM.16.M88.4 R96, [R189+0x400] ;  /* 0x00040000bd60783b */ /* 0x000ee80000000200 */
[----:B------:R-:W4:Y:S04]  /*2030*/  LDSM.16.M88.4 R80, [R184+0x2800] ;  /* 0x00280000b850783b */ /* 0x000f280000000200 */
[----:B------:R-:W-:Y:S04]  /*2040*/  LDSM.16.M88.4 R108, [R189+0x800] ;  /* 0x00080000bd6c783b */ /* 0x000fe80000000200 */
[----:B------:R-:W-:Y:S01]  /*2050*/  LDSM.16.M88.4 R72, [R184+0x2c00] ;  /* 0x002c0000b848783b */ /* 0x000fe20000000200 */
[-C--:B-1----:R-:W-:Y:S03]  /*2060*/  HMMA.16816.F32 R24, R12, R52.reuse, RZ ;  /* 0x000000340c18723c */ /* 0x082fe600000018ff */
[----:B------:R-:W-:Y:S04]  /*2070*/  LDSM.16.M88.4 R104, [R189+0xc00] ;  /* 0x000c0000bd68783b */ /* 0x000fe80000000200 */
[----:B------:R-:W-:Y:S01]  /*2080*/  LDSM.16.M88.4 R64, [R184+0x3000] ;  /* 0x00300000b840783b */ /* 0x000fe20000000200 */
[C---:B-----5:R-:W-:Y:S03]  /*2090*/  HMMA.16816.F32 R28, R8.reuse, R52, RZ ;  /* 0x00000034081c723c */ /* 0x060fe600000018ff */
[----:B------:R-:W-:Y:S04]  /*20a0*/  LDSM.16.M88.4 R92, [R189+0x1000] ;  /* 0x00100000bd5c783b */ /* 0x000fe80000000200 */
[----:B------:R-:W-:Y:S04]  /*20b0*/  LDSM.16.M88.4 R56, [R184+0x3400] ;  /* 0x00340000b838783b */ /* 0x000fe80000000200 */
[----:B------:R-:W-:Y:S01]  /*20c0*/  LDSM.16.M88.4 R88, [R189+0x1400] ;  /* 0x00140000bd58783b */ /* 0x000fe20000000200 */
[----:B--2---:R-:W-:Y:S03]  /*20d0*/  HMMA.16816.F32 R32, R8, R76, RZ ;  /* 0x0000004c0820723c */ /* 0x004fe600000018ff */
[----:B------:R-:W1:Y:S04]  /*20e0*/  LDSM.16.M88.4 R48, [R184+0x3800] ;  /* 0x00380000b830783b */ /* 0x000e680000000200 */
[----:B------:R-:W-:Y:S01]  /*20f0*/  LDSM.16.M88.4 R100, [R189+0x1800] ;  /* 0x00180000bd64783b */ /* 0x000fe20000000200 */
[-C--:B------:R-:W-:Y:S03]  /*2100*/  HMMA.16816.F32 R24, R20, R60.reuse, R24 ;  /* 0x0000003c1418723c */ /* 0x080fe60000001818 */
[----:B------:R-:W2:Y:S04]  /*2110*/  LDSM.16.M88.4 R44, [R184+0x3c00] ;  /* 0x003c0000b82c783b */ /* 0x000ea80000000200 */
[----:B------:R-:W5:Y:S01]  /*2120*/  LDSM.16.M88.4 R84, [R189+0x1c00] ;  /* 0x001c0000bd54783b */ /* 0x000f620000000200 */
[----:B------:R-:W-:Y:S03]  /*2130*/  HMMA.16816.F32 R36, R16, R60, R28 ;  /* 0x0000003c1024723c */ /* 0x000fe6000000181c */
[----:B------:R-:W0:Y:S05]  /*2140*/  LDGDEPBAR ;  /* 0x00000000000079af */ /* 0x000e2a0000000000 */
[----:B------:R-:W-:Y:S08]  /*2150*/  HMMA.16816.F32 R28, R12, R76, RZ ;  /* 0x0000004c0c1c723c */ /* 0x000ff000000018ff */
[----:B------:R-:W-:Y:S01]  /*2160*/  FMUL.FTZ R0, R24, c[0x0][0x2ec] ;  /* 0x0000bb0018007a20 */ /* 0x000fe20000410000 */
[----:B---3--:R-:W-:Y:S03]  /*2170*/  HMMA.16816.F32 R40, R16, R96, R32 ;  /* 0x000000601028723c */ /* 0x008fe60000001820 */
[----:B------:R3:W-:Y:S05]  /*2180*/  MUFU.TANH R193, R0 ;  /* 0x0000000000c17308 */ /* 0x0007ea0000002400 */
[----:B----4-:R-:W-:Y:S01]  /*2190*/  HMMA.16816.F32 R32, R8, R80, RZ ;  /* 0x000000500820723c */ /* 0x010fe200000018ff */
[----:B------:R-:W-:-:S07]  /*21a0*/  DEPBAR.LE SB0, 0x0 ;  /* 0x000080000000791a */ /* 0x000fce0000000000 */
[----:B-1----:R-:W-:Y:S01]  /*21b0*/  HMMA.16816.F32 R112, R8, R50, RZ ;  /* 0x000000320870723c */ /* 0x002fe200000018ff */
[----:B---3--:R-:W-:-:S04]  /*21c0*/  FMUL.FTZ R0, R25, c[0x0][0x2ec] ;  /* 0x0000bb0019007a20 */ /* 0x008fc80000410000 */
[----:B------:R1:W3:Y:S03]  /*21d0*/  MUFU.TANH R123, R0 ;  /* 0x00000000007b7308 */ /* 0x0002e60000002400 */
[----:B--2---:R-:W-:Y:S08]  /*21e0*/  HMMA.16816.F32 R116, R8, R46, RZ ;  /* 0x0000002e0874723c */ /* 0x004ff000000018ff */
[----:B------:R-:W-:Y:S01]  /*21f0*/  HMMA.16816.F32 R32, R16, R108, R32 ;  /* 0x0000006c1020723c */ /* 0x000fe20000001820 */
[----:B-1----:R-:W-:-:S04]  /*2200*/  FMUL.FTZ R0, R26, c[0x0][0x2ec] ;  /* 0x0000bb001a007a20 */ /* 0x002fc80000410000 */
[----:B------:R1:W-:Y:S02]  /*2210*/  MUFU.TANH R192, R0 ;  /* 0x0000000000c07308 */ /* 0x0003e40000002400 */
[----:B-1----:R-:W-:Y:S02]  /*2220*/  FMUL.FTZ R0, R27, c[0x0][0x2ec] ;  /* 0x0000bb001b007a20 */ /* 0x002fe40000410000 */
[----:B------:R-:W-:Y:S04]  /*2230*/  HMMA.16816.F32 R24, R20, R96, R28 ;  /* 0x000000601418723c */ /* 0x000fe8000000181c */
[----:B------:R1:W2:Y:S04]  /*2240*/  MUFU.TANH R128, R0 ;  /* 0x0000000000807308 */ /* 0x0002a80000002400 */
[----:B------:R-:W-:Y:S01]  /*2250*/  HMMA.16816.F32 R28, R12, R80, RZ ;  /* 0x000000500c1c723c */ /* 0x000fe200000018ff */
[----:B-1----:R-:W-:-:S04]  /*2260*/  FMUL.FTZ R0, R36, c[0x0][0x2ec] ;  /* 0x0000bb0024007a20 */ /* 0x002fc80000410000 */
[----:B------:R1:W-:Y:S02]  /*2270*/  MUFU.TANH R199, R0 ;  /* 0x0000000000c77308 */ /* 0x0003e40000002400 */
[----:B-1----:R-:W-:-:S06]  /*2280*/  FMUL.FTZ R0, R37, c[0x0][0x2ec] ;  /* 0x0000bb0025007a20 */ /* 0x002fcc0000410000 */
[----:B------:R1:W4:Y:S02]  /*2290*/  MUFU.TANH R121, R0 ;  /* 0x0000000000797308 */ /* 0x0003240000002400 */
[----:B-1----:R-:W-:-:S06]  /*22a0*/  FMUL.FTZ R0, R38, c[0x0][0x2ec] ;  /* 0x0000bb0026007a20 */ /* 0x002fcc0000410000 */
[----:B------:R1:W-:Y:S02]  /*22b0*/  MUFU.TANH R198, R0 ;  /* 0x0000000000c67308 */ /* 0x0003e40000002400 */
[----:B-1----:R-:W-:-:S06]  /*22c0*/  FMUL.FTZ R0, R39, c[0x0][0x2ec] ;  /* 0x0000bb0027007a20 */ /* 0x002fcc0000410000 */
[----:B------:R1:W1:Y:S02]  /*22d0*/  MUFU.TANH R70, R0 ;  /* 0x0000000000467308 */ /* 0x0002640000002400 */
        /* <DEDUP_REMOVED lines=43> */
[----:B------:R-:W-:Y:S08]  /*2590*/  HMMA.16816.F32 R36, R16, R92, R32 ;  /* 0x0000005c1024723c */ /* 0x000ff00000001820 */
[----:B------:R-:W-:Y:S01]  /*25a0*/  HMMA.16816.F32 R32, R8, R56, RZ ;  /* 0x000000380820723c */ /* 0x000fe200000018ff */
        /* <DEDUP_REMOVED lines=42> */
[----:B-----5:R-:W-:Y:S01]  /*2850*/  HMMA.16816.F32 R36, R20, R84, R36 ;  /* 0x000000541424723c */ /* 0x020fe20000001824 */
        /* <DEDUP_REMOVED lines=13> */
[----:B------:R1:W-:Y:S01]  /*2930*/  MUFU.TANH R190, R39 ;  /* 0x0000002700be7308 */ /* 0x0003e20000002400 */
[----:B------:R-:W-:Y:S07]  /*2940*/  HMMA.16816.F32 R24, R20, R100, R28 ;  /* 0x000000641418723c */ /* 0x000fee000000181c */
[----:B------:R5:W-:Y:S01]  /*2950*/  MUFU.TANH R175, R0 ;  /* 0x0000000000af7308 */ /* 0x000be20000002400 */
[C---:B------:R-:W-:Y:S08]  /*2960*/  HMMA.16816.F32 R28, R8.reuse, R44, RZ ;  /* 0x0000002c081c723c */ /* 0x040ff000000018ff */
[----:B-1----:R-:W-:Y:S01]  /*2970*/  HMMA.16816.F32 R36, R8, R82, RZ ;  /* 0x000000520824723c */ /* 0x002fe200000018ff */
[----:B-----5:R-:W-:-:S04]  /*2980*/  FMUL.FTZ R0, R40, c[0x0][0x2ec] ;  /* 0x0000bb0028007a20 */ /* 0x020fc80000410000 */
        /* <DEDUP_REMOVED lines=15> */
[----:B------:R-:W-:-:S04]  /*2a80*/  FMUL.FTZ R40, R40, c[0x0][0x2ec] ;  /* 0x0000bb0028287a20 */ /* 0x000fc80000410000 */
[----:B------:R-:W-:Y:S01]  /*2a90*/  MUFU.TANH R45, R40 ;  /* 0x00000028002d7308 */ /* 0x000fe20000002400 */
[----:B-1----:R-:W-:-:S07]  /*2aa0*/  FMUL.FTZ R0, R26, c[0x0][0x2ec] ;  /* 0x0000bb001a007a20 */ /* 0x002fce0000410000 */
[----:B------:R1:W-:Y:S02]  /*2ab0*/  MUFU.TANH R177, R0 ;  /* 0x0000000000b17308 */ /* 0x0003e40000002400 */
[----:B-1----:R-:W-:Y:S02]  /*2ac0*/  FMUL.FTZ R0, R27, c[0x0][0x2ec] ;  /* 0x0000bb001b007a20 */ /* 0x002fe40000410000 */
[----:B------:R-:W-:Y:S04]  /*2ad0*/  HMMA.16816.F32 R24, R16, R84, R28 ;  /* 0x000000541018723c */ /* 0x000fe8000000181c */
[----:B------:R1:W-:Y:S04]  /*2ae0*/  MUFU.TANH R186, R0 ;  /* 0x0000000000ba7308 */ /* 0x0003e80000002400 */
[----:B------:R-:W-:Y:S08]  /*2af0*/  HMMA.16816.F32 R28, R12, R54, RZ ;  /* 0x000000360c1c723c */ /* 0x000ff000000018ff */
[----:B------:R-:W-:Y:S01]  /*2b00*/  HMMA.16816.F32 R52, R8, R66, RZ ;  /* 0x000000420834723c */ /* 0x000fe200000018ff */
[----:B-1----:R-:W-:-:S04]  /*2b10*/  FMUL.FTZ R0, R32, c[0x0][0x2ec] ;  /* 0x0000bb0020007a20 */ /* 0x002fc80000410000 */
[----:B------:R1:W-:Y:S03]  /*2b20*/  MUFU.TANH R171, R0 ;  /* 0x0000000000ab7308 */ /* 0x0003e60000002400 */
[----:B------:R-:W-:Y:S01]  /*2b30*/  FMUL.FTZ R24, R24, c[0x0][0x2ec] ;  /* 0x0000bb0018187a20 */ /* 0x000fe20000410000 */
[----:B------:R-:W-:Y:S01]  /*2b40*/  HMMA.16816.F32 R64, R12, R66, RZ ;  /* 0x000000420c40723c */ /* 0x000fe200000018ff */
[----:B------:R-:W-:Y:S02]  /*2b50*/  FMUL.FTZ R25, R25, c[0x0][0x2ec] ;  /* 0x0000bb0019197a20 */ /* 0x000fe40000410000 */
[----:B------:R-:W-:Y:S02]  /*2b60*/  FMUL.FTZ R26, R26, c[0x0][0x2ec] ;  /* 0x0000bb001a1a7a20 */ /* 0x000fe40000410000 */
[----:B------:R-:W-:Y:S01]  /*2b70*/  FMUL.FTZ R27, R27, c[0x0][0x2ec] ;  /* 0x0000bb001b1b7a20 */ /* 0x000fe20000410000 */
[----:B------:R-:W-:Y:S02]  /*2b80*/  MUFU.TANH R178, R24 ;  /* 0x0000001800b27308 */ /* 0x000fe40000002400 */
[----:B------:R-:W-:Y:S01]  /*2b90*/  HMMA.16816.F32 R60, R20, R62, R28 ;  /* 0x0000003e143c723c */ /* 0x000fe2000000181c */
[----:B-1----:R-:W-:-:S05]  /*2ba0*/  FMUL.FTZ R0, R33, c[0x0][0x2ec] ;  /* 0x0000bb0021007a20 */ /* 0x002fca0000410000 */
[----:B------:R-:W-:Y:S02]  /*2bb0*/  MUFU.TANH R181, R25 ;  /* 0x0000001900b57308 */ /* 0x000fe40000002400 */
[----:B------:R-:W-:Y:S06]  /*2bc0*/  HMMA.16816.F32 R28, R16, R110, R36 ;  /* 0x0000006e101c723c */ /* 0x000fec0000001824 */
[----:B------:R1:W-:Y:S02]  /*2bd0*/  MUFU.TANH R180, R0 ;  /* 0x0000000000b47308 */ /* 0x0003e40000002400 */
[-C--:B------:R-:W-:Y:S06]  /*2be0*/  HMMA.16816.F32 R36, R8, R58.reuse, RZ ;  /* 0x0000003a0824723c */ /* 0x080fec00000018ff */
[----:B------:R-:W-:Y:S02]  /*2bf0*/  MUFU.TANH R174, R26 ;  /* 0x0000001a00ae7308 */ /* 0x000fe40000002400 */
[----:B------:R-:W-:Y:S01]  /*2c00*/  HMMA.16816.F32 R56, R12, R58, RZ ;  /* 0x0000003a0c38723c */ /* 0x000fe200000018ff */
[----:B-1----:R-:W-:-:S05]  /*2c10*/  FMUL.FTZ R0, R34, c[0x0][0x2ec] ;  /* 0x0000bb0022007a20 */ /* 0x002fca0000410000 */
[----:B------:R1:W-:Y:S08]  /*2c20*/  MUFU.TANH R179, R27 ;  /* 0x0000001b00b37308 */ /* 0x0003f00000002400 */
[----:B------:R5:W-:Y:S01]  /*2c30*/  MUFU.TANH R167, R0 ;  /* 0x0000000000a77308 */ /* 0x000be20000002400 */
[----:B-1----:R-:W-:Y:S01]  /*2c40*/  HMMA.16816.F32 R24, R8, R74, RZ ;  /* 0x0000004a0818723c */ /* 0x002fe200000018ff */
[----:B-----5:R-:W-:-:S07]  /*2c50*/  FMUL.FTZ R0, R35, c[0x0][0x2ec] ;  /* 0x0000bb0023007a20 */ /* 0x020fce0000410000 */
[----:B------:R-:W-:Y:S01]  /*2c60*/  HMMA.16816.F32 R72, R12, R74, RZ ;  /* 0x0000004a0c48723c */ /* 0x000fe200000018ff */
[----:B------:R1:W-:Y:S07]  /*2c70*/  MUFU.TANH R176, R0 ;  /* 0x0000000000b07308 */ /* 0x0003ee0000002400 */
[----:B------:R-:W-:Y:S08]  /*2c80*/  HMMA.16816.F32 R32, R8, R78, RZ ;  /* 0x0000004e0820723c */ /* 0x000ff000000018ff */
[----:B------:R-:W-:Y:S01]  /*2c90*/  HMMA.16816.F32 R8, R16, R106, R24 ;  /* 0x0000006a1008723c */ /* 0x000fe20000001818 */
[----:B-1----:R-:W-:-:S04]  /*2ca0*/  FMUL.FTZ R0, R41, c[0x0][0x2ec] ;  /* 0x0000bb0029007a20 */ /* 0x002fc80000410000 */
[----:B------:R1:W-:Y:S03]  /*2cb0*/  MUFU.TANH R44, R0 ;  /* 0x00000000002c7308 */ /* 0x0003e60000002400 */
[----:B------:R-:W-:Y:S08]  /*2cc0*/  HMMA.16816.F32 R24, R12, R78, RZ ;  /* 0x0000004e0c18723c */ /* 0x000ff000000018ff */
[----:B------:R-:W-:Y:S01]  /*2cd0*/  HMMA.16816.F32 R32, R16, R98, R32 ;  /* 0x000000621020723c */ /* 0x000fe20000001820 */
[----:B-1----:R-:W-:-:S07]  /*2ce0*/  FMUL.FTZ R0, R42, c[0x0][0x2ec] ;  /* 0x0000bb002a007a20 */ /* 0x002fce0000410000 */
[----:B------:R-:W-:Y:S01]  /*2cf0*/  HMMA.16816.F32 R76, R12, R50, RZ ;  /* 0x000000320c4c723c */ /* 0x000fe200000018ff */
[----:B------:R-:W-:Y:S01]  /*2d00*/  FMUL.FTZ R11, R11, c[0x0][0x2ec] ;  /* 0x0000bb000b0b7a20 */ /* 0x000fe20000410000 */
[----:B------:R1:W-:Y:S06]  /*2d10*/  MUFU.TANH R40, R0 ;  /* 0x0000000000287308 */ /* 0x0003ec0000002400 */
[----:B------:R-:W-:Y:S02]  /*2d20*/  HMMA.16816.F32 R24, R20, R98, R24 ;  /* 0x000000621418723c */ /* 0x000fe40000001818 */
[----:B------:R5:W-:Y:S01]  /*2d30*/  MUFU.TANH R135, R11 ;  /* 0x0000000b00877308 */ /* 0x000be20000002400 */
[----:B-1----:R-:W-:-:S07]  /*2d40*/  FMUL.FTZ R0, R43, c[0x0][0x2ec] ;  /* 0x0000bb002b007a20 */ /* 0x002fce0000410000 */
[----:B------:R1:W-:Y:S01]  /*2d50*/  MUFU.TANH R41, R0 ;  /* 0x0000000000297308 */ /* 0x0003e20000002400 */
[----:B-----5:R-:W-:Y:S02]  /*2d60*/  FMUL.FTZ R11, R60, c[0x0][0x2ec] ;  /* 0x0000bb003c0b7a20 */ /* 0x020fe40000410000 */
[----:B-1----:R-:W-:-:S05]  /*2d70*/  FMUL.FTZ R0, R32, c[0x0][0x2ec] ;  /* 0x0000bb0020007a20 */ /* 0x002fca0000410000 */
[----:B------:R1:W-:Y:S02]  /*2d80*/  MUFU.TANH R48, R0 ;  /* 0x0000000000307308 */ /* 0x0003e40000002400 */
[----:B-1----:R-:W-:-:S06]  /*2d90*/  FMUL.FTZ R0, R33, c[0x0][0x2ec] ;  /* 0x0000bb0021007a20 */ /* 0x002fcc0000410000 */
[----:B------:R1:W-:Y:S02]  /*2da0*/  MUFU.TANH R49, R0 ;  /* 0x0000000000317308 */ /* 0x0003e40000002400 */
[----:B-1----:R-:W-:-:S06]  /*2db0*/  FMUL.FTZ R0, R34, c[0x0][0x2ec] ;  /* 0x0000bb0022007a20 */ /* 0x002fcc0000410000 */
[----:B------:R1:W-:Y:S02]  /*2dc0*/  MUFU.TANH R43, R0 ;  /* 0x00000000002b7308 */ /* 0x0003e40000002400 */
[----:B-1----:R-:W-:Y:S02]  /*2dd0*/  FMUL.FTZ R0, R35, c[0x0][0x2ec] ;  /* 0x0000bb0023007a20 */ /* 0x002fe40000410000 */
[C---:B------:R-:W-:Y:S04]  /*2de0*/  HMMA.16816.F32 R32, R12.reuse, R82, RZ ;  /* 0x000000520c20723c */ /* 0x040fe800000018ff */
[----:B------:R1:W-:Y:S04]  /*2df0*/  MUFU.TANH R42, R0 ;  /* 0x00000000002a7308 */ /* 0x0003e80000002400 */
[----:B------:R-:W-:Y:S04]  /*2e00*/  HMMA.16816.F32 R80, R12, R46, RZ ;  /* 0x0000002e0c50723c */ /* 0x000fe800000018ff */
[----:B------:R-:W5:Y:S01]  /*2e10*/  MUFU.TANH R14, R11 ;  /* 0x0000000b000e7308 */ /* 0x000f620000002400 */
[----:B-1----:R-:W-:-:S07]  /*2e20*/  FMUL.FTZ R0, R28, c[0x0][0x2ec] ;  /* 0x0000bb001c007a20 */ /* 0x002fce0000410000 */
[----:B------:R1:W-:Y:S02]  /*2e30*/  MUFU.TANH R129, R0 ;  /* 0x0000000000817308 */ /* 0x0003e40000002400 */
[----:B-1----:R-:W-:-:S06]  /*2e40*/  FMUL.FTZ R0, R29, c[0x0][0x2ec] ;  /* 0x0000bb001d007a20 */ /* 0x002fcc0000410000 */
[----:B------:R1:W-:Y:S02]  /*2e50*/  MUFU.TANH R133, R0 ;  /* 0x0000000000857308 */ /* 0x0003e40000002400 */
[----:B-1----:R-:W-:-:S06]  /*2e60*/  FMUL.FTZ R0, R30, c[0x0][0x2ec] ;  /* 0x0000bb001e007a20 */ /* 0x002fcc0000410000 */
[----:B------:R1:W-:Y:S02]  /*2e70*/  MUFU.TANH R71, R0 ;  /* 0x0000000000477308 */ /* 0x0003e40000002400 */
[----:B-1----:R-:W-:Y:S02]  /*2e80*/  FMUL.FTZ R0, R31, c[0x0][0x2ec] ;  /* 0x0000bb001f007a20 */ /* 0x002fe40000410000 */
[----:B------:R-:W-:Y:S04]  /*2e90*/  HMMA.16816.F32 R28, R16, R94, R52 ;  /* 0x0000005e101c723c */ /* 0x000fe80000001834 */
[----:B------:R1:W-:Y:S02]  /*2ea0*/  MUFU.TANH R122, R0 ;  /* 0x00000000007a7308 */ /* 0x0003e40000002400 */
[----:B-1----:R-:W-:Y:S01]  /*2eb0*/  FMUL.FTZ R0, R8, c[0x0][0x2ec] ;  /* 0x0000bb0008007a20 */ /* 0x002fe20000410000 */
[----:B------:R-:W-:-:S05]  /*2ec0*/  IMNMX R8, R2, R68, PT ;  /* 0x0000004402087217 */ /* 0x000fca0003800200 */
[----:B------:R1:W-:Y:S02]  /*2ed0*/  MUFU.TANH R137, R0 ;  /* 0x0000000000897308 */ /* 0x0003e40000002400 */
[----:B-1----:R-:W-:Y:S01]  /*2ee0*/  FMUL.FTZ R0, R9, c[0x0][0x2ec] ;  /* 0x0000bb0009007a20 */ /* 0x002fe20000410000 */
[----:B------:R-:W-:Y:S01]  /*2ef0*/  IMNMX R9, R6, R68, PT ;  /* 0x0000004406097217 */ /* 0x000fe20003800200 */
[----:B------:R-:W-:-:S04]  /*2f00*/  FMUL.FTZ R6, R62, c[0x0][0x2ec] ;  /* 0x0000bb003e067a20 */ /* 0x000fc80000410000 */
[----:B------:R1:W-:Y:S08]  /*2f10*/  MUFU.TANH R138, R0 ;  /* 0x00000000008a7308 */ /* 0x0003f00000002400 */
[----:B------:R2:W2:Y:S01]  /*2f20*/  MUFU.TANH R13, R6 ;  /* 0x00000006000d7308 */ /* 0x0004a20000002400 */
[----:B-1----:R-:W-:Y:S01]  /*2f30*/  FMUL.FTZ R0, R10, c[0x0][0x2ec] ;  /* 0x0000bb000a007a20 */ /* 0x002fe20000410000 */
[----:B------:R-:W-:-:S06]  /*2f40*/  IMNMX R10, R3, R68, PT ;  /* 0x00000044030a7217 */ /* 0x000fcc0003800200 */
[----:B------:R1:W-:Y:S01]  /*2f50*/  MUFU.TANH R136, R0 ;  /* 0x0000000000887308 */ /* 0x0003e20000002400 */
[----:B--2---:R-:W-:-:S07]  /*2f60*/  FMUL.FTZ R6, R63, c[0x0][0x2ec] ;  /* 0x0000bb003f067a20 */ /* 0x004fce0000410000 */
[----:B------:R2:W2:Y:S01]  /*2f70*/  MUFU.TANH R12, R6 ;  /* 0x00000006000c7308 */ /* 0x0004a20000002400 */
[----:B-1----:R-:W-:-:S05]  /*2f80*/  IMAD R0, R120, 0x80, R130 ;  /* 0x0000008078007824 */ /* 0x002fca00078e0282 */
[C---:B------:R-:W-:Y:S02]  /*2f90*/  IADD3 R3, R0.reuse, 0x1, RZ ;  /* 0x0000000100037810 */ /* 0x040fe40007ffe0ff */
[----:B------:R-:W-:Y:S01]  /*2fa0*/  IADD3 R2, R0, 0x8, RZ ;  /* 0x0000000800027810 */ /* 0x000fe20007ffe0ff */
[----:B--2---:R-:W-:Y:S01]  /*2fb0*/  FMUL.FTZ R6, R29, c[0x0][0x2ec] ;  /* 0x0000bb001d067a20 */ /* 0x004fe20000410000 */
[C---:B------:R-:W-:Y:S02]  /*2fc0*/  ISETP.GE.AND P3, PT, R3.reuse, R7, PT ;  /* 0x000000070300720c */ /* 0x040fe40003f66270 */
[----:B------:R-:W-:Y:S01]  /*2fd0*/  ISETP.GE.AND P1, PT, R3, R8, PT ;  /* 0x000000080300720c */ /* 0x000fe20003f26270 */
[----:B------:R1:W-:Y:S01]  /*2fe0*/  MUFU.TANH R130, R6 ;  /* 0x0000000600827308 */ /* 0x0003e20000002400 */
[----:B---3--:R-:W-:Y:S02]  /*2ff0*/  FSEL R62, R123, -INF , !P3 ;  /* 0xff8000007b3e7808 */ /* 0x008fe40005800000 */
[----:B------:R-:W-:-:S02]  /*3000*/  ISETP.GE.AND P0, PT, R3, R10, PT ;  /* 0x0000000a0300720c */ /* 0x000fc40003f06270 */
[----:B------:R-:W-:Y:S02]  /*3010*/  ISETP.GE.AND P4, PT, R3, R9, PT ;  /* 0x000000090300720c */ /* 0x000fe40003f86270 */
[C---:B------:R-:W-:Y:S02]  /*3020*/  ISETP.GE.AND P2, PT, R2.reuse, R7, PT ;  /* 0x000000070200720c */ /* 0x040fe40003f46270 */
[C---:B------:R-:W-:Y:S02]  /*3030*/  ISETP.GE.AND P6, PT, R2.reuse, R8, PT ;  /* 0x000000080200720c */ /* 0x040fe40003fc6270 */
[C---:B------:R-:W-:Y:S02]  /*3040*/  ISETP.GE.AND P5, PT, R2.reuse, R10, PT ;  /* 0x0000000a0200720c */ /* 0x040fe40003fa6270 */
[----:B------:R-:W-:Y:S01]  /*3050*/  ISETP.GE.AND P3, PT, R2, R9, PT ;  /* 0x000000090200720c */ /* 0x000fe20003f66270 */
[----:B------:R-:W-:Y:S01]  /*3060*/  FMUL.FTZ R2, R61, c[0x0][0x2ec] ;  /* 0x0000bb003d027a20 */ /* 0x000fe20000410000 */
[----:B------:R-:W-:Y:S01]  /*3070*/  IADD3 R3, R0, 0x9, RZ ;  /* 0x0000000900037810 */ /* 0x000fe20007ffe0ff */
[----:B-1----:R-:W-:Y:S01]  /*3080*/  FMUL.FTZ R6, R24, c[0x0][0x2ec] ;  /* 0x0000bb0018067a20 */ /* 0x002fe20000410000 */
[----:B------:R-:W-:Y:S01]  /*3090*/  FSEL R85, R128, -INF , !P1 ;  /* 0xff80000080557808 */ /* 0x000fe20004800000 */
[----:B------:R1:W2:Y:S01]  /*30a0*/  MUFU.TANH R11, R2 ;  /* 0x00000002000b7308 */ /* 0x0002a20000002400 */
[----:B----4-:R-:W-:-:S02]  /*30b0*/  FSEL R100, R121, -INF , !P0 ;  /* 0xff80000079647808 */ /* 0x010fc40004000000 */
[----:B------:R-:W-:Y:S02]  /*30c0*/  FSEL R108, R70, -INF , !P4 ;  /* 0xff800000466c7808 */ /* 0x000fe40006000000 */
[----:B-----5:R-:W-:Y:S02]  /*30d0*/  FSEL R61, R14, -INF , !P2 ;  /* 0xff8000000e3d7808 */ /* 0x020fe40005000000 */
[C---:B------:R-:W-:Y:S01]  /*30e0*/  ISETP.GE.AND P1, PT, R3.reuse, R7, PT ;  /* 0x000000070300720c */ /* 0x040fe20003f26270 */
[----:B------:R-:W3:Y:S01]  /*30f0*/  MUFU.TANH R6, R6 ;  /* 0x0000000600067308 */ /* 0x000ee20000002400 */
[C---:B------:R-:W-:Y:S02]  /*3100*/  ISETP.GE.AND P0, PT, R3.reuse, R8, PT ;  /* 0x000000080300720c */ /* 0x040fe40003f06270 */
[C---:B------:R-:W-:Y:S02]  /*3110*/  ISETP.GE.AND P4, PT, R3.reuse, R10, PT ;  /* 0x0000000a0300720c */ /* 0x040fe40003f86270 */
[----:B------:R-:W-:Y:S01]  /*3120*/  ISETP.GE.AND P2, PT, R3, R9, PT ;  /* 0x000000090300720c */ /* 0x000fe20003f46270 */
[----:B------:R-:W-:Y:S01]  /*3130*/  FMUL.FTZ R3, R28, c[0x0][0x2ec] ;  /* 0x0000bb001c037a20 */ /* 0x000fe20000410000 */
[----:B------:R-:W-:-:S02]  /*3140*/  FSEL R97, R13, -INF , !P6 ;  /* 0xff8000000d617808 */ /* 0x000fc40007000000 */
[----:B-1----:R-:W-:Y:S01]  /*3150*/  IADD3 R2, R0, 0x10, RZ ;  /* 0x0000001000027810 */ /* 0x002fe20007ffe0ff */
[----:B------:R1:W-:Y:S01]  /*3160*/  MUFU.TANH R128, R3 ;  /* 0x0000000300807308 */ /* 0x0003e20000002400 */
[----:B------:R-:W-:Y:S02]  /*3170*/  FSEL R96, R12, -INF , !P0 ;  /* 0xff8000000c607808 */ /* 0x000fe40004000000 */
[----:B------:R-:W-:Y:S01]  /*3180*/  ISETP.GE.AND P6, PT, R2, R7, PT ;  /* 0x000000070200720c */ /* 0x000fe20003fc6270 */
[----:B------:R-:W-:Y:S01]  /*3190*/  HMMA.16816.F32 R12, R20, R110, R32 ;  /* 0x0000006e140c723c */ /* 0x000fe20000001820 */
[----:B------:R-:W-:Y:S02]  /*31a0*/  FSEL R101, R44, -INF , !P4 ;  /* 0xff8000002c657808 */ /* 0x000fe40006000000 */
[----:B------:R-:W-:Y:S02]  /*31b0*/  FSEL R121, R41, -INF , !P2 ;  /* 0xff80000029797808 */ /* 0x000fe40005000000 */
[----:B------:R-:W-:-:S02]  /*31c0*/  FSEL R55, R134, -INF , !P6 ;  /* 0xff80000086377808 */ /* 0x000fc40007000000 */
[----:B------:R-:W-:Y:S02]  /*31d0*/  FSEL R105, R45, -INF , !P5 ;  /* 0xff8000002d697808 */ /* 0x000fe40006800000 */
[----:B------:R-:W-:Y:S02]  /*31e0*/  FSEL R123, R40, -INF , !P3 ;  /* 0xff800000287b7808 */ /* 0x000fe40005800000 */
[----:B--2---:R-:W-:Y:S01]  /*31f0*/  FSEL R60, R11, -INF , !P1 ;  /* 0xff8000000b3c7808 */ /* 0x004fe20004800000 */
[----:B------:R-:W-:Y:S01]  /*3200*/  FMUL.FTZ R11, R30, c[0x0][0x2ec] ;  /* 0x0000bb001e0b7a20 */ /* 0x000fe20000410000 */
[----:B-1----:R-:W-:Y:S02]  /*3210*/  IADD3 R3, R0, 0x11, RZ ;  /* 0x0000001100037810 */ /* 0x002fe40007ffe0ff */
[----:B------:R-:W-:Y:S01]  /*3220*/  ISETP.GE.AND P5, PT, R2, R8, PT ;  /* 0x000000080200720c */ /* 0x000fe20003fa6270 */
[----:B------:R-:W-:Y:S01]  /*3230*/  MUFU.TANH R35, R11 ;  /* 0x0000000b00237308 */ /* 0x000fe20000002400 */
[----:B------:R-:W-:Y:S01]  /*3240*/  BAR.SYNC.DEFER_BLOCKING 0x0 ;  /* 0x0000000000007b1d */ /* 0x000fe20000010000 */
[----:B------:R-:W-:-:S02]  /*3250*/  ISETP.GE.AND P0, PT, R3, R7, PT ;  /* 0x000000070300720c */ /* 0x000fc40003f06270 */
[C---:B------:R-:W-:Y:S02]  /*3260*/  ISETP.GE.AND P4, PT, R3.reuse, R8, PT ;  /* 0x000000080300720c */ /* 0x040fe40003f86270 */
[CC--:B------:R-:W-:Y:S02]  /*3270*/  ISETP.GE.AND P2, PT, R3.reuse, R10.reuse, PT ;  /* 0x0000000a0300720c */ /* 0x0c0fe40003f46270 */
[-C--:B------:R-:W-:Y:S01]  /*3280*/  ISETP.GE.AND P6, PT, R3, R9.reuse, PT ;  /* 0x000000090300720c */ /* 0x080fe20003fc6270 */
[----:B------:R-:W-:Y:S01]  /*3290*/  FMUL.FTZ R3, R26, c[0x0][0x2ec] ;  /* 0x0000bb001a037a20 */ /* 0x000fe20000410000 */
[C---:B------:R-:W-:Y:S02]  /*32a0*/  ISETP.GE.AND P3, PT, R2.reuse, R10, PT ;  /* 0x0000000a0200720c */ /* 0x040fe40003f66270 */
[----:B------:R-:W-:Y:S01]  /*32b0*/  ISETP.GE.AND P1, PT, R2, R9, PT ;  /* 0x000000090200720c */ /* 0x000fe20003f26270 */
[----:B------:R1:W2:Y:S01]  /*32c0*/  MUFU.TANH R26, R3 ;  /* 0x00000003001a7308 */ /* 0x0002a20000002400 */
[----:B------:R-:W-:-:S02]  /*32d0*/  IADD3 R2, R0, 0x18, RZ ;  /* 0x0000001800027810 */ /* 0x000fc40007ffe0ff */
[----:B------:R-:W-:Y:S02]  /*32e0*/  FSEL R93, R127, -INF , !P5 ;  /* 0xff8000007f5d7808 */ /* 0x000fe40006800000 */
[----:B------:R-:W-:Y:S02]  /*32f0*/  FSEL R109, R125, -INF , !P3 ;  /* 0xff8000007d6d7808 */ /* 0x000fe40005800000 */
[----:B------:R-:W-:Y:S02]  /*3300*/  FSEL R124, R124, -INF , !P1 ;  /* 0xff8000007c7c7808 */ /* 0x000fe40004800000 */
[----:B------:R-:W-:Y:S02]  /*3310*/  FSEL R54, R140, -INF , !P0 ;  /* 0xff8000008c367808 */ /* 0x000fe40004000000 */
[C---:B------:R-:W-:Y:S02]  /*3320*/  ISETP.GE.AND P5, PT, R2.reuse, R7, PT ;  /* 0x000000070200720c */ /* 0x040fe40003fa6270 */
[----:B------:R-:W-:-:S02]  /*3330*/  ISETP.GE.AND P3, PT, R2, R8, PT ;  /* 0x000000080200720c */ /* 0x000fc40003f66270 */
[C---:B------:R-:W-:Y:S01]  /*3340*/  ISETP.GE.AND P1, PT, R2.reuse, R10, PT ;  /* 0x0000000a0200720c */ /* 0x040fe20003f26270 */
[----:B-1----:R-:W-:Y:S01]  /*3350*/  FMUL.FTZ R3, R25, c[0x0][0x2ec] ;  /* 0x0000bb0019037a20 */ /* 0x002fe20000410000 */
[----:B------:R-:W-:Y:S02]  /*3360*/  ISETP.GE.AND P0, PT, R2, R9, PT ;  /* 0x000000090200720c */ /* 0x000fe40003f06270 */
[----:B------:R-:W-:Y:S01]  /*3370*/  IADD3 R2, R0, 0x19, RZ ;  /* 0x0000001900027810 */ /* 0x000fe20007ffe0ff */
[----:B------:R1:W4:Y:S01]  /*3380*/  MUFU.TANH R25, R3 ;  /* 0x0000000300197308 */ /* 0x0003220000002400 */
[----:B------:R-:W-:Y:S02]  /*3390*/  FSEL R92, R143, -INF , !P4 ;  /* 0xff8000008f5c7808 */ /* 0x000fe40006000000 */
[----:B------:R-:W-:Y:S02]  /*33a0*/  ISETP.GE.AND P4, PT, R2, R7, PT ;  /* 0x000000070200720c */ /* 0x000fe40003f86270 */
[----:B---3--:R-:W-:Y:S01]  /*33b0*/  FSEL R53, R6, -INF , !P5 ;  /* 0xff80000006357808 */ /* 0x008fe20006800000 */
[----:B------:R-:W-:Y:S01]  /*33c0*/  FMUL.FTZ R6, R31, c[0x0][0x2ec] ;  /* 0x0000bb001f067a20 */ /* 0x000fe20000410000 */
[----:B------:R-:W-:Y:S01]  /*33d0*/  FSEL R110, R126, -INF , !P6 ;  /* 0xff8000007e6e7808 */ /* 0x000fe20007000000 */
[----:B------:R-:W-:Y:S01]  /*33e0*/  HMMA.16816.F32 R28, R16, R90, R36 ;  /* 0x0000005a101c723c */ /* 0x000fe20000001824 */
[----:B--2---:R-:W-:Y:S01]  /*33f0*/  FSEL R88, R26, -INF , !P3 ;  /* 0xff8000001a587808 */ /* 0x004fe20005800000 */
[----:B------:R2:W-:Y:S01]  /*3400*/  MUFU.TANH R70, R6 ;  /* 0x0000000600467308 */ /* 0x0005e20000002400 */
[----:B------:R-:W-:-:S02]  /*3410*/  FSEL R99, R48, -INF , !P1 ;  /* 0xff80000030637808 */ /* 0x000fc40004800000 */
[----:B------:R-:W-:Y:S02]  /*3420*/  FSEL R126, R43, -INF , !P0 ;  /* 0xff8000002b7e7808 */ /* 0x000fe40004000000 */
[----:B------:R-:W-:Y:S01]  /*3430*/  FSEL R104, R131, -INF , !P2 ;  /* 0xff80000083687808 */ /* 0x000fe20005000000 */
[----:B-1----:R-:W-:Y:S01]  /*3440*/  FMUL.FTZ R3, R27, c[0x0][0x2ec] ;  /* 0x0000bb001b037a20 */ /* 0x002fe20000410000 */
[----:B----4-:R-:W-:Y:S02]  /*3450*/  FSEL R52, R25, -INF , !P4 ;  /* 0xff80000019347808 */ /* 0x010fe40006000000 */
[C---:B------:R-:W-:Y:S01]  /*3460*/  ISETP.GE.AND P2, PT, R2.reuse, R8, PT ;  /* 0x000000080200720c */ /* 0x040fe20003f46270 */
[----:B------:R1:W3:Y:S01]  /*3470*/  MUFU.TANH R24, R3 ;  /* 0x0000000300187308 */ /* 0x0002e20000002400 */
[C---:B------:R-:W-:Y:S02]  /*3480*/  ISETP.GE.AND P6, PT, R2.reuse, R10, PT ;  /* 0x0000000a0200720c */ /* 0x040fe40003fc6270 */
[----:B------:R-:W-:-:S02]  /*3490*/  ISETP.GE.AND P5, PT, R2, R9, PT ;  /* 0x000000090200720c */ /* 0x000fc40003fa6270 */
[----:B------:R-:W-:Y:S01]  /*34a0*/  IADD3 R2, R0, 0x21, RZ ;  /* 0x0000002100027810 */ /* 0x000fe20007ffe0ff */
[----:B--2---:R-:W-:Y:S01]  /*34b0*/  FMUL.FTZ R6, R15, c[0x0][0x2ec] ;  /* 0x0000bb000f067a20 */ /* 0x004fe20000410000 */
[----:B------:R-:W-:Y:S02]  /*34c0*/  FSEL R98, R49, -INF , !P6 ;  /* 0xff80000031627808 */ /* 0x000fe40007000000 */
[----:B------:R-:W-:Y:S02]  /*34d0*/  FSEL R111, R42, -INF , !P5 ;  /* 0xff8000002a6f7808 */ /* 0x000fe40006800000 */
[C---:B------:R-:W-:Y:S02]  /*34e0*/  ISETP.GE.AND P6, PT, R2.reuse, R8, PT ;  /* 0x000000080200720c */ /* 0x040fe40003fc6270 */
[----:B------:R-:W-:Y:S02]  /*34f0*/  ISETP.GE.AND P5, PT, R2, R10, PT ;  /* 0x0000000a0200720c */ /* 0x000fe40003fa6270 */
[----:B-1----:R-:W-:-:S02]  /*3500*/  IADD3 R3, R0, 0x20, RZ ;  /* 0x0000002000037810 */ /* 0x002fc40007ffe0ff */
[----:B---3--:R-:W-:Y:S02]  /*3510*/  FSEL R89, R24, -INF , !P2 ;  /* 0xff80000018597808 */ /* 0x008fe40005000000 */
[C---:B------:R-:W-:Y:S01]  /*3520*/  ISETP.GE.AND P3, PT, R3.reuse, R7, PT ;  /* 0x000000070300720c */ /* 0x040fe20003f66270 */
[----:B------:R-:W-:Y:S01]  /*3530*/  HMMA.16816.F32 R24, R20, R106, R72 ;  /* 0x0000006a1418723c */ /* 0x000fe20000001848 */
[C---:B------:R-:W-:Y:S02]  /*3540*/  ISETP.GE.AND P1, PT, R3.reuse, R8, PT ;  /* 0x000000080300720c */ /* 0x040fe40003f26270 */
[C---:B------:R-:W-:Y:S02]  /*3550*/  ISETP.GE.AND P0, PT, R3.reuse, R10, PT ;  /* 0x0000000a0300720c */ /* 0x040fe40003f06270 */
[----:B------:R-:W-:Y:S01]  /*3560*/  ISETP.GE.AND P4, PT, R3, R9, PT ;  /* 0x000000090300720c */ /* 0x000fe20003f86270 */
[----:B------:R-:W-:Y:S01]  /*3570*/  FMUL.FTZ R3, R12, c[0x0][0x2ec] ;  /* 0x0000bb000c037a20 */ /* 0x000fe20000410000 */
[----:B------:R-:W-:Y:S01]  /*3580*/  FSEL R51, R141, -INF , !P3 ;  /* 0xff8000008d337808 */ /* 0x000fe20005800000 */
[----:B------:R1:W-:Y:S01]  /*3590*/  MUFU.TANH R12, R6 ;  /* 0x00000006000c7308 */ /* 0x0003e20000002400 */
[----:B------:R-:W-:-:S02]  /*35a0*/  ISETP.GE.AND P2, PT, R2, R7, PT ;  /* 0x000000070200720c */ /* 0x000fc40003f46270 */
[----:B------:R-:W-:Y:S02]  /*35b0*/  ISETP.GE.AND P3, PT, R2, R9, PT ;  /* 0x000000090200720c */ /* 0x000fe40003f66270 */
[----:B------:R-:W-:Y:S02]  /*35c0*/  IADD3 R2, R0, 0x28, RZ ;  /* 0x0000002800027810 */ /* 0x000fe40007ffe0ff */
[----:B------:R-:W-:Y:S01]  /*35d0*/  FSEL R84, R146, -INF , !P1 ;  /* 0xff80000092547808 */ /* 0x000fe20004800000 */
[----:B------:R2:W3:Y:S01]  /*35e0*/  MUFU.TANH R32, R3 ;  /* 0x0000000300207308 */ /* 0x0004e20000002400 */
[----:B------:R-:W-:Y:S02]  /*35f0*/  FSEL R127, R139, -INF , !P0 ;  /* 0xff8000008b7f7808 */ /* 0x000fe40004000000 */
[----:B------:R-:W-:Y:S02]  /*3600*/  FSEL R132, R132, -INF , !P4 ;  /* 0xff80000084847808 */ /* 0x000fe40006000000 */
[----:B------:R-:W-:-:S02]  /*3610*/  FSEL R50, R149, -INF , !P2 ;  /* 0xff80000095327808 */ /* 0x000fc40005000000 */
[C---:B------:R-:W-:Y:S01]  /*3620*/  ISETP.GE.AND P1, PT, R2.reuse, R7, PT ;  /* 0x000000070200720c */ /* 0x040fe20003f26270 */
[----:B-1----:R-:W-:Y:S01]  /*3630*/  FMUL.FTZ R6, R29, c[0x0][0x2ec] ;  /* 0x0000bb001d067a20 */ /* 0x002fe20000410000 */
[C---:B------:R-:W-:Y:S02]  /*3640*/  ISETP.GE.AND P0, PT, R2.reuse, R8, PT ;  /* 0x000000080200720c */ /* 0x040fe40003f06270 */
[C---:B------:R-:W-:Y:S01]  /*3650*/  ISETP.GE.AND P4, PT, R2.reuse, R10, PT ;  /* 0x0000000a0200720c */ /* 0x040fe20003f86270 */
[----:B------:R1:W-:Y:S01]  /*3660*/  MUFU.TANH R38, R6 ;  /* 0x0000000600267308 */ /* 0x0003e20000002400 */
[----:B------:R-:W-:Y:S01]  /*3670*/  ISETP.GE.AND P2, PT, R2, R9, PT ;  /* 0x000000090200720c */ /* 0x000fe20003f46270 */
[----:B------:R-:W-:Y:S01]  /*3680*/  FMUL.FTZ R2, R13, c[0x0][0x2ec] ;  /* 0x0000bb000d027a20 */ /* 0x000fe20000410000 */
[----:B------:R-:W-:Y:S01]  /*3690*/  FSEL R74, R154, -INF , !P6 ;  /* 0xff8000009a4a7808 */ /* 0x000fe20007000000 */
[----:B--2---:R-:W-:Y:S01]  /*36a0*/  FMUL.FTZ R3, R14, c[0x0][0x2ec] ;  /* 0x0000bb000e037a20 */ /* 0x004fe20000410000 */
[----:B------:R-:W-:-:S02]  /*36b0*/  FSEL R125, R148, -INF , !P5 ;  /* 0xff800000947d7808 */ /* 0x000fc40006800000 */
[----:B------:R-:W-:Y:S01]  /*36c0*/  FSEL R131, R145, -INF , !P3 ;  /* 0xff80000091837808 */ /* 0x000fe20005800000 */
[----:B------:R2:W4:Y:S01]  /*36d0*/  MUFU.TANH R14, R3 ;  /* 0x00000003000e7308 */ /* 0x0005220000002400 */
[----:B---3--:R-:W-:Y:S02]  /*36e0*/  FSEL R49, R32, -INF , !P1 ;  /* 0xff80000020317808 */ /* 0x008fe40004800000 */
[----:B------:R-:W-:Y:S02]  /*36f0*/  FSEL R107, R129, -INF , !P4 ;  /* 0xff800000816b7808 */ /* 0x000fe40006000000 */
[----:B------:R-:W-:-:S03]  /*3700*/  FSEL R134, R71, -INF , !P2 ;  /* 0xff80000047867808 */ /* 0x000fc60005000000 */
[----:B------:R3:W5:Y:S01]  /*3710*/  MUFU.TANH R11, R2 ;  /* 0x00000002000b7308 */ /* 0x0007620000002400 */
[----:B-1----:R-:W-:Y:S01]  /*3720*/  FMUL.FTZ R6, R24, c[0x0][0x2ec] ;  /* 0x0000bb0018067a20 */ /* 0x002fe20000410000 */
[----:B--2---:R-:W-:-:S06]  /*3730*/  IADD3 R3, R0, 0x29, RZ ;  /* 0x0000002900037810 */ /* 0x004fcc0007ffe0ff */
[----:B------:R-:W1:Y:S01]  /*3740*/  MUFU.TANH R6, R6 ;  /* 0x0000000600067308 */ /* 0x000e620000002400 */
[----:B----4-:R-:W-:Y:S02]  /*3750*/  FSEL R73, R14, -INF , !P0 ;  /* 0xff8000000e497808 */ /* 0x010fe40004000000 */
[C---:B------:R-:W-:Y:S02]  /*3760*/  ISETP.GE.AND P6, PT, R3.reuse, R7, PT ;  /* 0x000000070300720c */ /* 0x040fe40003fc6270 */
[C---:B------:R-:W-:Y:S02]  /*3770*/  ISETP.GE.AND P5, PT, R3.reuse, R8, PT ;  /* 0x000000080300720c */ /* 0x040fe40003fa6270 */
[C---:B------:R-:W-:Y:S02]  /*3780*/  ISETP.GE.AND P3, PT, R3.reuse, R10, PT ;  /* 0x0000000a0300720c */ /* 0x040fe40003f66270 */
[----:B------:R-:W-:Y:S01]  /*3790*/  ISETP.GE.AND P1, PT, R3, R9, PT ;  /* 0x000000090300720c */ /* 0x000fe20003f26270 */
[----:B------:R-:W-:Y:S01]  /*37a0*/  FMUL.FTZ R3, R28, c[0x0][0x2ec] ;  /* 0x0000bb001c037a20 */ /* 0x000fe20000410000 */
[----:B---3--:R-:W-:-:S02]  /*37b0*/  IADD3 R2, R0, 0x30, RZ ;  /* 0x0000003000027810 */ /* 0x008fc40007ffe0ff */
[----:B------:R-:W-:Y:S01]  /*37c0*/  FSEL R72, R12, -INF , !P5 ;  /* 0xff8000000c487808 */ /* 0x000fe20006800000 */
[----:B------:R2:W-:Y:S01]  /*37d0*/  MUFU.TANH R68, R3 ;  /* 0x0000000300447308 */ /* 0x0005e20000002400 */
[----:B------:R-:W-:Y:S01]  /*37e0*/  ISETP.GE.AND P0, PT, R2, R7, PT ;  /* 0x000000070200720c */ /* 0x000fe20003f06270 */
[----:B------:R-:W-:Y:S01]  /*37f0*/  HMMA.16816.F32 R12, R20, R94, R64 ;  /* 0x0000005e140c723c */ /* 0x000fe20000001840 */
[----:B------:R-:W-:Y:S02]  /*3800*/  FSEL R106, R133, -INF , !P3 ;  /* 0xff800000856a7808 */ /* 0x000fe40005800000 */
[----:B------:R-:W-:Y:S02]  /*3810*/  FSEL R122, R122, -INF , !P1 ;  /* 0xff8000007a7a7808 */ /* 0x000fe40004800000 */
[----:B------:R-:W-:Y:S02]  /*3820*/  FSEL R47, R153, -INF , !P0 ;  /* 0xff800000992f7808 */ /* 0x000fe40004000000 */
[----:B-----5:R-:W-:Y:S01]  /*3830*/  FSEL R48, R11, -INF , !P6 ;  /* 0xff8000000b307808 */ /* 0x020fe20007000000 */
[----:B------:R-:W-:Y:S01]  /*3840*/  FMUL.FTZ R11, R30, c[0x0][0x2ec] ;  /* 0x0000bb001e0b7a20 */ /* 0x000fe20000410000 */
[----:B------:R-:W-:-:S02]  /*3850*/  ISETP.GE.AND P4, PT, R2, R8, PT ;  /* 0x000000080200720c */ /* 0x000fc40003f86270 */
[C---:B------:R-:W-:Y:S01]  /*3860*/  ISETP.GE.AND P2, PT, R2.reuse, R10, PT ;  /* 0x0000000a0200720c */ /* 0x040fe20003f46270 */
[----:B------:R-:W-:Y:S01]  /*3870*/  MUFU.TANH R34, R11 ;  /* 0x0000000b00227308 */ /* 0x000fe20000002400 */
[----:B------:R-:W-:Y:S02]  /*3880*/  ISETP.GE.AND P6, PT, R2, R9, PT ;  /* 0x000000090200720c */ /* 0x000fe40003fc6270 */
[C---:B--2---:R-:W-:Y:S02]  /*3890*/  IADD3 R3, R0.reuse, 0x31, RZ ;  /* 0x0000003100037810 */ /* 0x044fe40007ffe0ff */
[----:B------:R-:W-:Y:S02]  /*38a0*/  IADD3 R2, R0, 0x38, RZ ;  /* 0x0000003800027810 */ /* 0x000fe40007ffe0ff */
[C---:B------:R-:W-:Y:S02]  /*38b0*/  ISETP.GE.AND P5, PT, R3.reuse, R7, PT ;  /* 0x000000070300720c */ /* 0x040fe40003fa6270 */
[----:B------:R-:W-:-:S02]  /*38c0*/  ISETP.GE.AND P3, PT, R3, R8, PT ;  /* 0x000000080300720c */ /* 0x000fc40003f66270 */
[C---:B------:R-:W-:Y:S02]  /*38d0*/  ISETP.GE.AND P1, PT, R3.reuse, R10, PT ;  /* 0x0000000a0300720c */ /* 0x040fe40003f26270 */
[----:B------:R-:W-:Y:S01]  /*38e0*/  ISETP.GE.AND P0, PT, R3, R9, PT ;  /* 0x000000090300720c */ /* 0x000fe20003f06270 */
[----:B------:R-:W-:Y:S01]  /*38f0*/  FMUL.FTZ R3, R26, c[0x0][0x2ec] ;  /* 0x0000bb001a037a20 */ /* 0x000fe20000410000 */
[----:B------:R-:W-:Y:S02]  /*3900*/  FSEL R71, R150, -INF , !P4 ;  /* 0xff80000096477808 */ /* 0x000fe40006000000 */
[----:B------:R-:W-:Y:S01]  /*3910*/  FSEL R133, R144, -INF , !P2 ;  /* 0xff80000090857808 */ /* 0x000fe20005000000 */
[----:B------:R2:W3:Y:S01]  /*3920*/  MUFU.TANH R26, R3 ;  /* 0x00000003001a7308 */ /* 0x0004e20000002400 */
[----:B------:R-:W-:Y:S02]  /*3930*/  FSEL R142, R142, -INF , !P6 ;  /* 0xff8000008e8e7808 */ /* 0x000fe40007000000 */
[----:B------:R-:W-:-:S02]  /*3940*/  FSEL R46, R157, -INF , !P5 ;  /* 0xff8000009d2e7808 */ /* 0x000fc40006800000 */
[C---:B------:R-:W-:Y:S02]  /*3950*/  ISETP.GE.AND P4, PT, R2.reuse, R7, PT ;  /* 0x000000070200720c */ /* 0x040fe40003f86270 */
[C---:B------:R-:W-:Y:S02]  /*3960*/  ISETP.GE.AND P2, PT, R2.reuse, R8, PT ;  /* 0x000000080200720c */ /* 0x040fe40003f46270 */
[C---:B------:R-:W-:Y:S02]  /*3970*/  ISETP.GE.AND P6, PT, R2.reuse, R10, PT ;  /* 0x0000000a0200720c */ /* 0x040fe40003fc6270 */
[----:B------:R-:W-:Y:S02]  /*3980*/  ISETP.GE.AND P5, PT, R2, R9, PT ;  /* 0x000000090200720c */ /* 0x000fe40003fa6270 */
[----:B------:R-:W-:Y:S02]  /*3990*/  IADD3 R2, R0, 0x39, RZ ;  /* 0x0000003900027810 */ /* 0x000fe40007ffe0ff */
[----:B------:R-:W-:Y:S01]  /*39a0*/  FSEL R69, R160, -INF , !P3 ;  /* 0xff800000a0457808 */ /* 0x000fe20005800000 */
[----:B--2---:R-:W-:Y:S01]  /*39b0*/  FMUL.FTZ R3, R25, c[0x0][0x2ec] ;  /* 0x0000bb0019037a20 */ /* 0x004fe20000410000 */
[----:B------:R-:W-:-:S02]  /*39c0*/  ISETP.GE.AND P3, PT, R2, R7, PT ;  /* 0x000000070200720c */ /* 0x000fc40003f66270 */
[----:B-1----:R-:W-:Y:S01]  /*39d0*/  FSEL R45, R6, -INF , !P4 ;  /* 0xff800000062d7808 */ /* 0x002fe20006000000 */
[----:B------:R1:W2:Y:S01]  /*39e0*/  MUFU.TANH R25, R3 ;  /* 0x0000000300197308 */ /* 0x0002a20000002400 */
[----:B------:R-:W-:Y:S01]  /*39f0*/  FMUL.FTZ R6, R31, c[0x0][0x2ec] ;  /* 0x0000bb001f067a20 */ /* 0x000fe20000410000 */
[----:B---3--:R-:W-:Y:S01]  /*3a00*/  FSEL R67, R26, -INF , !P2 ;  /* 0xff8000001a437808 */ /* 0x008fe20005000000 */
[C---:B------:R-:W-:Y:S01]  /*3a10*/  HMMA.16816.F32 R28, R16.reuse, R102, R112 ;  /* 0x00000066101c723c */ /* 0x040fe20000001870 */
[----:B------:R-:W-:Y:S02]  /*3a20*/  FSEL R94, R137, -INF , !P6 ;  /* 0xff800000895e7808 */ /* 0x000fe40007000000 */
[----:B------:R-:W-:Y:S02]  /*3a30*/  FSEL R141, R136, -INF , !P5 ;  /* 0xff800000888d7808 */ /* 0x000fe40006800000 */
[----:B------:R-:W-:Y:S01]  /*3a40*/  FSEL R129, R152, -INF , !P1 ;  /* 0xff80000098817808 */ /* 0x000fe20004800000 */
[----:B------:R3:W-:Y:S01]  /*3a50*/  MUFU.TANH R33, R6 ;  /* 0x0000000600217308 */ /* 0x0007e20000002400 */
[----:B------:R-:W-:Y:S01]  /*3a60*/  ISETP.GE.AND P1, PT, R2, R8, PT ;  /* 0x000000080200720c */ /* 0x000fe20003f26270 */
[----:B------:R-:W-:Y:S01]  /*3a70*/  HMMA.16816.F32 R16, R16, R86, R116 ;  /* 0x000000561010723c */ /* 0x000fe20000001874 */
[----:B------:R-:W-:-:S02]  /*3a80*/  FSEL R140, R147, -INF , !P0 ;  /* 0xff800000938c7808 */ /* 0x000fc40004000000 */
[C---:B------:R-:W-:Y:S01]  /*3a90*/  ISETP.GE.AND P0, PT, R2.reuse, R10, PT ;  /* 0x0000000a0200720c */ /* 0x040fe20003f06270 */
[----:B-1----:R-:W-:Y:S01]  /*3aa0*/  FMUL.FTZ R3, R27, c[0x0][0x2ec] ;  /* 0x0000bb001b037a20 */ /* 0x002fe20000410000 */
[----:B--2---:R-:W-:Y:S02]  /*3ab0*/  FSEL R44, R25, -INF , !P3 ;  /* 0xff800000192c7808 */ /* 0x004fe40005800000 */
[----:B------:R-:W-:Y:S01]  /*3ac0*/  ISETP.GE.AND P4, PT, R2, R9, PT ;  /* 0x000000090200720c */ /* 0x000fe20003f86270 */
[----:B------:R1:W2:Y:S01]  /*3ad0*/  MUFU.TANH R24, R3 ;  /* 0x0000000300187308 */ /* 0x0002a20000002400 */
[----:B------:R-:W-:Y:S02]  /*3ae0*/  IADD3 R2, R0, 0x41, RZ ;  /* 0x0000004100027810 */ /* 0x000fe40007ffe0ff */
[----:B------:R-:W-:Y:S02]  /*3af0*/  FSEL R95, R138, -INF , !P0 ;  /* 0xff8000008a5f7808 */ /* 0x000fe40004000000 */
[----:B------:R-:W-:Y:S01]  /*3b00*/  FSEL R135, R135, -INF , !P4 ;  /* 0xff80000087877808 */ /* 0x000fe20006000000 */
[----:B---3--:R-:W-:Y:S01]  /*3b10*/  FMUL.FTZ R6, R15, c[0x0][0x2ec] ;  /* 0x0000bb000f067a20 */ /* 0x008fe20000410000 */
[----:B------:R-:W-:-:S02]  /*3b20*/  ISETP.GE.AND P0, PT, R2, R8, PT ;  /* 0x000000080200720c */ /* 0x000fc40003f06270 */
[----:B------:R-:W-:Y:S02]  /*3b30*/  ISETP.GE.AND P4, PT, R2, R10, PT ;  /* 0x0000000a0200720c */ /* 0x000fe40003f86270 */
[----:B------:R-:W-:-:S05]  /*3b40*/  FSEL R64, R170, -INF , !P0 ;  /* 0xff800000aa407808 */ /* 0x000fca0004000000 */
[----:B------:R-:W-:Y:S01]  /*3b50*/  FMUL.FTZ R16, R16, c[0x0][0x2ec] ;  /* 0x0000bb0010107a20 */ /* 0x000fe20000410000 */
[----:B-1----:R-:W-:Y:S01]  /*3b60*/  IADD3 R3, R0, 0x40, RZ ;  /* 0x0000004000037810 */ /* 0x002fe20007ffe0ff */
[----:B------:R-:W-:Y:S01]  /*3b70*/  FMUL.FTZ R17, R17, c[0x0][0x2ec] ;  /* 0x0000bb0011117a20 */ /* 0x000fe20000410000 */
[----:B--2---:R-:W-:Y:S02]  /*3b80*/  FSEL R66, R24, -INF , !P1 ;  /* 0xff80000018427808 */ /* 0x004fe40004800000 */
[C---:B------:R-:W-:Y:S01]  /*3b90*/  ISETP.GE.AND P2, PT, R3.reuse, R7, PT ;  /* 0x000000070300720c */ /* 0x040fe20003f46270 */
[----:B------:R-:W-:Y:S01]  /*3ba0*/  HMMA.16816.F32 R24, R20, R90, R56 ;  /* 0x0000005a1418723c */ /* 0x000fe20000001838 */
[C---:B------:R-:W-:Y:S01]  /*3bb0*/  ISETP.GE.AND P6, PT, R3.reuse, R8, PT ;  /* 0x000000080300720c */ /* 0x040fe20003fc6270 */
[----:B------:R-:W-:Y:S01]  /*3bc0*/  MUFU.TANH R16, R16 ;  /* 0x0000001000107308 */ /* 0x000fe20000002400 */
[C---:B------:R-:W-:Y:S02]  /*3bd0*/  ISETP.GE.AND P5, PT, R3.reuse, R10, PT ;  /* 0x0000000a0300720c */ /* 0x040fe40003fa6270 */
[----:B------:R-:W-:Y:S01]  /*3be0*/  ISETP.GE.AND P3, PT, R3, R9, PT ;  /* 0x000000090300720c */ /* 0x000fe20003f66270 */
[----:B------:R-:W-:Y:S01]  /*3bf0*/  FMUL.FTZ R3, R12, c[0x0][0x2ec] ;  /* 0x0000bb000c037a20 */ /* 0x000fe20000410000 */
[----:B------:R-:W-:-:S02]  /*3c00*/  FSEL R43, R158, -INF , !P2 ;  /* 0xff8000009e2b7808 */ /* 0x000fc40005000000 */
[C---:B------:R-:W-:Y:S01]  /*3c10*/  ISETP.GE.AND P1, PT, R2.reuse, R7, PT ;  /* 0x000000070200720c */ /* 0x040fe20003f26270 */
[----:B------:R1:W2:Y:S01]  /*3c20*/  MUFU.TANH R32, R3 ;  /* 0x0000000300207308 */ /* 0x0002a20000002400 */
[----:B------:R-:W-:Y:S02]  /*3c30*/  ISETP.GE.AND P2, PT, R2, R9, PT ;  /* 0x000000090200720c */ /* 0x000fe40003f46270 */
[----:B------:R-:W-:Y:S02]  /*3c40*/  IADD3 R2, R0, 0x48, RZ ;  /* 0x0000004800027810 */ /* 0x000fe40007ffe0ff */
[----:B------:R-:W-:Y:S02]  /*3c50*/  FSEL R65, R162, -INF , !P6 ;  /* 0xff800000a2417808 */ /* 0x000fe40007000000 */
[----:B------:R-:W-:Y:S01]  /*3c60*/  FSEL R112, R155, -INF , !P5 ;  /* 0xff8000009b707808 */ /* 0x000fe20006800000 */
[----:B------:R3:W-:Y:S01]  /*3c70*/  MUFU.TANH R12, R6 ;  /* 0x00000006000c7308 */ /* 0x0007e20000002400 */
[----:B------:R-:W-:-:S02]  /*3c80*/  FSEL R115, R151, -INF , !P3 ;  /* 0xff80000097737808 */ /* 0x000fc40005800000 */
[----:B------:R-:W-:Y:S02]  /*3c90*/  FSEL R42, R164, -INF , !P1 ;  /* 0xff800000a42a7808 */ /* 0x000fe40004800000 */
[C---:B------:R-:W-:Y:S02]  /*3ca0*/  ISETP.GE.AND P6, PT, R2.reuse, R7, PT ;  /* 0x000000070200720c */ /* 0x040fe40003fc6270 */
[----:B------:R-:W-:Y:S01]  /*3cb0*/  ISETP.GE.AND P5, PT, R2, R8, PT ;  /* 0x000000080200720c */ /* 0x000fe20003fa6270 */
[----:B-1----:R-:W-:Y:S01]  /*3cc0*/  FMUL.FTZ R3, R14, c[0x0][0x2ec] ;  /* 0x0000bb000e037a20 */ /* 0x002fe20000410000 */
[C---:B------:R-:W-:Y:S01]  /*3cd0*/  ISETP.GE.AND P3, PT, R2.reuse, R10, PT ;  /* 0x0000000a0200720c */ /* 0x040fe20003f66270 */
[----:B------:R-:W-:Y:S01]  /*3ce0*/  MUFU.TANH R17, R17 ;  /* 0x0000001100117308 */ /* 0x000fe20000002400 */
[----:B------:R-:W-:Y:S01]  /*3cf0*/  ISETP.GE.AND P1, PT, R2, R9, PT ;  /* 0x000000090200720c */ /* 0x000fe20003f26270 */
[----:B------:R-:W-:Y:S01]  /*3d00*/  FMUL.FTZ R2, R13, c[0x0][0x2ec] ;  /* 0x0000bb000d027a20 */ /* 0x000fe20000410000 */
[----:B------:R-:W-:-:S02]  /*3d10*/  FSEL R90, R163, -INF , !P4 ;  /* 0xff800000a35a7808 */ /* 0x000fc40006000000 */
[----:B------:R-:W-:Y:S01]  /*3d20*/  FSEL R113, R156, -INF , !P2 ;  /* 0xff8000009c717808 */ /* 0x000fe20005000000 */
[----:B---3--:R-:W-:Y:S01]  /*3d30*/  FMUL.FTZ R6, R29, c[0x0][0x2ec] ;  /* 0x0000bb001d067a20 */ /* 0x008fe20000410000 */
[----:B--2---:R-:W-:Y:S01]  /*3d40*/  FSEL R41, R32, -INF , !P6 ;  /* 0xff80000020297808 */ /* 0x004fe20007000000 */
[----:B------:R1:W2:Y:S01]  /*3d50*/  MUFU.TANH R14, R3 ;  /* 0x00000003000e7308 */ /* 0x0002a20000002400 */
[----:B------:R-:W-:Y:S02]  /*3d60*/  FSEL R128, R128, -INF , !P3 ;  /* 0xff80000080807808 */ /* 0x000fe40005800000 */
[----:B------:R-:W-:-:S05]  /*3d70*/  FSEL R114, R35, -INF , !P1 ;  /* 0xff80000023727808 */ /* 0x000fca0004800000 */
[----:B------:R3:W4:Y:S01]  /*3d80*/  MUFU.TANH R11, R2 ;  /* 0x00000002000b7308 */ /* 0x0007220000002400 */
[----:B-1----:R-:W-:-:S07]  /*3d90*/  IADD3 R3, R0, 0x49, RZ ;  /* 0x0000004900037810 */ /* 0x002fce0007ffe0ff */
[----:B------:R1:W-:Y:S01]  /*3da0*/  MUFU.TANH R37, R6 ;  /* 0x0000000600257308 */ /* 0x0003e20000002400 */
[----:B--2---:R-:W-:Y:S02]  /*3db0*/  FSEL R63, R14, -INF , !P5 ;  /* 0xff8000000e3f7808 */ /* 0x004fe40006800000 */
        /* <DEDUP_REMOVED lines=9> */
[----:B-1----:R-:W-:Y:S01]  /*3e50*/  FMUL.FTZ R6, R24, c[0x0][0x2ec] ;  /* 0x0000bb0018067a20 */ /* 0x002fe20000410000 */
[----:B------:R-:W-:Y:S01]  /*3e60*/  FSEL R130, R130, -INF , !P2 ;  /* 0xff80000082827808 */ /* 0x000fe20005000000 */
[C---:B------:R-:W-:Y:S01]  /*3e70*/  HMMA.16816.F32 R12, R20.reuse, R102, R76 ;  /* 0x00000066140c723c */ /* 0x040fe2000000184c */
[----:B------:R-:W-:Y:S02]  /*3e80*/  FSEL R143, R70, -INF , !P6 ;  /* 0xff800000468f7808 */ /* 0x000fe40007000000 */
[----:B------:R-:W-:Y:S01]  /*3e90*/  FSEL R39, R169, -INF , !P5 ;  /* 0xff800000a9277808 */ /* 0x000fe20006800000 */
[----:B------:R-:W1:Y:S01]  /*3ea0*/  MUFU.TANH R6, R6 ;  /* 0x0000000600067308 */ /* 0x000e620000002400 */
[----:B----4-:R-:W-:Y:S01]  /*3eb0*/  FSEL R40, R11, -INF , !P0 ;  /* 0xff8000000b287808 */ /* 0x010fe20004000000 */
[----:B------:R-:W-:Y:S01]  /*3ec0*/  FMUL.FTZ R11, R30, c[0x0][0x2ec] ;  /* 0x0000bb001e0b7a20 */ /* 0x000fe20000410000 */
[C---:B------:R-:W-:Y:S01]  /*3ed0*/  ISETP.GE.AND P3, PT, R2.reuse, R8, PT ;  /* 0x000000080200720c */ /* 0x040fe20003f66270 */
[----:B------:R-:W-:Y:S01]  /*3ee0*/  HMMA.16816.F32 R20, R20, R86, R80 ;  /* 0x000000561414723c */ /* 0x000fe20000001850 */
[----:B------:R-:W-:-:S02]  /*3ef0*/  ISETP.GE.AND P1, PT, R2, R10, PT ;  /* 0x0000000a0200720c */ /* 0x000fc40003f26270 */
[----:B------:R-:W-:Y:S02]  /*3f00*/  ISETP.GE.AND P0, PT, R2, R9, PT ;  /* 0x000000090200720c */ /* 0x000fe40003f06270 */
[C---:B--2---:R-:W-:Y:S02]  /*3f10*/  IADD3 R3, R0.reuse, 0x51, RZ ;  /* 0x0000005100037810 */ /* 0x044fe40007ffe0ff */
[----:B------:R-:W-:Y:S02]  /*3f20*/  IADD3 R2, R0, 0x58, RZ ;  /* 0x0000005800027810 */ /* 0x000fe40007ffe0ff */
[C---:B------:R-:W-:Y:S02]  /*3f30*/  ISETP.GE.AND P4, PT, R3.reuse, R7, PT ;  /* 0x000000070300720c */ /* 0x040fe40003f86270 */
[C---:B------:R-:W-:Y:S02]  /*3f40*/  ISETP.GE.AND P2, PT, R3.reuse, R8, PT ;  /* 0x000000080300720c */ /* 0x040fe40003f46270 */
[----:B------:R-:W-:-:S02]  /*3f50*/  ISETP.GE.AND P6, PT, R3, R10, PT ;  /* 0x0000000a0300720c */ /* 0x000fc40003fc6270 */
[----:B------:R-:W-:Y:S01]  /*3f60*/  ISETP.GE.AND P5, PT, R3, R9, PT ;  /* 0x000000090300720c */ /* 0x000fe20003fa6270 */
[----:B------:R-:W-:Y:S01]  /*3f70*/  FMUL.FTZ R3, R26, c[0x0][0x2ec] ;  /* 0x0000bb001a037a20 */ /* 0x000fe20000410000 */
[----:B------:R-:W-:Y:S01]  /*3f80*/  FSEL R58, R166, -INF , !P3 ;  /* 0xff800000a63a7808 */ /* 0x000fe20005800000 */
[----:B------:R-:W-:Y:S01]  /*3f90*/  FMUL.FTZ R15, R15, c[0x0][0x2ec] ;  /* 0x0000bb000f0f7a20 */ /* 0x000fe20000410000 */
[----:B------:R-:W-:Y:S01]  /*3fa0*/  FSEL R144, R161, -INF , !P1 ;  /* 0xff800000a1907808 */ /* 0x000fe20004800000 */
[----:B------:R2:W3:Y:S01]  /*3fb0*/  MUFU.TANH R26, R3 ;  /* 0x00000003001a7308 */ /* 0x0004e20000002400 */
[----:B------:R-:W-:Y:S02]  /*3fc0*/  FSEL R150, R159, -INF , !P0 ;  /* 0xff8000009f967808 */ /* 0x000fe40004000000 */
[----:B------:R-:W-:Y:S01]  /*3fd0*/  FSEL R36, R172, -INF , !P4 ;  /* 0xff800000ac247808 */ /* 0x000fe20006000000 */
[----:B------:R-:W-:Y:S01]  /*3fe0*/  FMUL.FTZ R22, R22, c[0x0][0x2ec] ;  /* 0x0000bb0016167a20 */ /* 0x000fe20000410000 */
[----:B------:R-:W-:Y:S01]  /*3ff0*/  ISETP.GE.AND P3, PT, R2, R7, PT ;  /* 0x000000070200720c */ /* 0x000fe20003f66270 */
[----:B------:R-:W-:Y:S01]  /*4000*/  FMUL.FTZ R20, R20, c[0x0][0x2ec] ;  /* 0x0000bb0014147a20 */ /* 0x000fe20000410000 */
[C---:B------:R-:W-:Y:S01]  /*4010*/  ISETP.GE.AND P1, PT, R2.reuse, R8, PT ;  /* 0x000000080200720c */ /* 0x040fe20003f26270 */
[----:B------:R-:W-:Y:S01]  /*4020*/  MUFU.TANH R15, R15 ;  /* 0x0000000f000f7308 */ /* 0x000fe20000002400 */
[C---:B------:R-:W-:Y:S01]  /*4030*/  ISETP.GE.AND P0, PT, R2.reuse, R10, PT ;  /* 0x0000000a0200720c */ /* 0x040fe20003f06270 */
[----:B------:R-:W-:Y:S01]  /*4040*/  FMUL.FTZ R21, R21, c[0x0][0x2ec] ;  /* 0x0000bb0015157a20 */ /* 0x000fe20000410000 */
[----:B------:R-:W-:Y:S01]  /*4050*/  ISETP.GE.AND P4, PT, R2, R9, PT ;  /* 0x000000090200720c */ /* 0x000fe20003f86270 */
[----:B------:R-:W-:Y:S01]  /*4060*/  FMUL.FTZ R23, R23, c[0x0][0x2ec] ;  /* 0x0000bb0017177a20 */ /* 0x000fe20000410000 */
[----:B------:R-:W-:-:S02]  /*4070*/  IADD3 R2, R0, 0x59, RZ ;  /* 0x0000005900027810 */ /* 0x000fc40007ffe0ff */
[----:B------:R-:W-:Y:S01]  /*4080*/  FSEL R57, R175, -INF , !P2 ;  /* 0xff800000af397808 */ /* 0x000fe20005000000 */
[----:B--2---:R-:W-:Y:S01]  /*4090*/  FMUL.FTZ R3, R25, c[0x0][0x2ec] ;  /* 0x0000bb0019037a20 */ /* 0x004fe20000410000 */
[----:B------:R-:W-:Y:S01]  /*40a0*/  FSEL R103, R168, -INF , !P6 ;  /* 0xff800000a8677808 */ /* 0x000fe20007000000 */
[----:B------:R-:W-:Y:S01]  /*40b0*/  MUFU.TANH R22, R22 ;  /* 0x0000001600167308 */ /* 0x000fe20000002400 */
[----:B------:R-:W-:Y:S02]  /*40c0*/  FSEL R149, R165, -INF , !P5 ;  /* 0xff800000a5957808 */ /* 0x000fe40006800000 */
[----:B-1----:R-:W-:Y:S01]  /*40d0*/  FSEL R35, R6, -INF , !P3 ;  /* 0xff80000006237808 */ /* 0x002fe20005800000 */
[----:B------:R-:W-:Y:S01]  /*40e0*/  FMUL.FTZ R6, R31, c[0x0][0x2ec] ;  /* 0x0000bb001f067a20 */ /* 0x000fe20000410000 */
[----:B---3--:R-:W-:Y:S02]  /*40f0*/  FSEL R56, R26, -INF , !P1 ;  /* 0xff8000001a387808 */ /* 0x008fe40004800000 */
[C---:B------:R-:W-:Y:S01]  /*4100*/  ISETP.GE.AND P2, PT, R2.reuse, R7, PT ;  /* 0x000000070200720c */ /* 0x040fe20003f46270 */
[----:B------:R1:W2:Y:S01]  /*4110*/  MUFU.TANH R25, R3 ;  /* 0x0000000300197308 */ /* 0x0002a20000002400 */
[----:B------:R-:W-:-:S02]  /*4120*/  ISETP.GE.AND P6, PT, R2, R8, PT ;  /* 0x000000080200720c */ /* 0x000fc40003fc6270 */
[C---:B------:R-:W-:Y:S02]  /*4130*/  ISETP.GE.AND P5, PT, R2.reuse, R10, PT ;  /* 0x0000000a0200720c */ /* 0x040fe40003fa6270 */
[----:B------:R-:W-:Y:S02]  /*4140*/  ISETP.GE.AND P3, PT, R2, R9, PT ;  /* 0x000000090200720c */ /* 0x000fe40003f66270 */
[----:B------:R-:W-:Y:S01]  /*4150*/  IADD3 R2, R0, 0x61, RZ ;  /* 0x0000006100027810 */ /* 0x000fe20007ffe0ff */
[----:B------:R-:W-:Y:S01]  /*4160*/  MUFU.TANH R26, R11 ;  /* 0x0000000b001a7308 */ /* 0x000fe20000002400 */
[----:B------:R-:W-:Y:S02]  /*4170*/  FSEL R102, R68, -INF , !P0 ;  /* 0xff80000044667808 */ /* 0x000fe40004000000 */
[----:B------:R-:W-:Y:S02]  /*4180*/  FSEL R148, R34, -INF , !P4 ;  /* 0xff80000022947808 */ /* 0x000fe40006000000 */
[----:B------:R-:W-:-:S02]  /*4190*/  FSEL R91, R38, -INF , !P5 ;  /* 0xff800000265b7808 */ /* 0x000fc40006800000 */
[----:B------:R-:W-:Y:S01]  /*41a0*/  FSEL R151, R33, -INF , !P3 ;  /* 0xff80000021977808 */ /* 0x000fe20005800000 */
[----:B-1----:R-:W-:Y:S01]  /*41b0*/  FMUL.FTZ R3, R27, c[0x0][0x2ec] ;  /* 0x0000bb001b037a20 */ /* 0x002fe20000410000 */
[----:B--2---:R-:W-:Y:S01]  /*41c0*/  FSEL R31, R25, -INF , !P2 ;  /* 0xff800000191f7808 */ /* 0x004fe20005000000 */
[----:B------:R-:W-:Y:S01]  /*41d0*/  MUFU.TANH R20, R20 ;  /* 0x0000001400147308 */ /* 0x000fe20000002400 */
[C---:B------:R-:W-:Y:S02]  /*41e0*/  ISETP.GE.AND P5, PT, R2.reuse, R8, PT ;  /* 0x000000080200720c */ /* 0x040fe40003fa6270 */
[----:B------:R-:W-:Y:S02]  /*41f0*/  ISETP.GE.AND P3, PT, R2, R10, PT ;  /* 0x0000000a0200720c */ /* 0x000fe40003f66270 */
[----:B------:R-:W-:Y:S02]  /*4200*/  FSEL R77, R186, -INF , !P5 ;  /* 0xff800000ba4d7808 */ /* 0x000fe40006800000 */
[----:B------:R-:W-:Y:S01]  /*4210*/  FSEL R82, R180, -INF , !P3 ;  /* 0xff800000b4527808 */ /* 0x000fe20005800000 */
[----:B------:R1:W2:Y:S08]  /*4220*/  MUFU.TANH R24, R3 ;  /* 0x0000000300187308 */ /* 0x0002b00000002400 */
[----:B------:R-:W-:Y:S01]  /*4230*/  MUFU.TANH R21, R21 ;  /* 0x0000001500157308 */ /* 0x000fe20000002400 */
[----:B-1----:R-:W-:-:S07]  /*4240*/  IADD3 R3, R0, 0x60, RZ ;  /* 0x0000006000037810 */ /* 0x002fce0007ffe0ff */
[----:B------:R-:W-:Y:S01]  /*4250*/  MUFU.TANH R23, R23 ;  /* 0x0000001700177308 */ /* 0x000fe20000002400 */
[----:B--2---:R-:W-:Y:S02]  /*4260*/  FSEL R75, R24, -INF , !P6 ;  /* 0xff800000184b7808 */ /* 0x004fe40007000000 */
[C---:B------:R-:W-:Y:S02]  /*4270*/  ISETP.GE.AND P1, PT, R3.reuse, R7, PT ;  /* 0x000000070300720c */ /* 0x040fe40003f26270 */
[----:B------:R-:W-:Y:S02]  /*4280*/  ISETP.GE.AND P0, PT, R3, R8, PT ;  /* 0x000000080300720c */ /* 0x000fe40003f06270 */
[----:B------:R-:W-:Y:S01]  /*4290*/  FSEL R30, R173, -INF , !P1 ;  /* 0xff800000ad1e7808 */ /* 0x000fe20004800000 */
[----:B------:R-:W-:Y:S01]  /*42a0*/  MUFU.TANH R24, R6 ;  /* 0x0000000600187308 */ /* 0x000fe20000002400 */
[C---:B------:R-:W-:Y:S02]  /*42b0*/  ISETP.GE.AND P4, PT, R3.reuse, R10, PT ;  /* 0x0000000a0300720c */ /* 0x040fe40003f86270 */
[----:B------:R-:W-:Y:S01]  /*42c0*/  ISETP.GE.AND P2, PT, R3, R9, PT ;  /* 0x000000090300720c */ /* 0x000fe20003f46270 */
[----:B------:R-:W-:Y:S01]  /*42d0*/  FMUL.FTZ R3, R12, c[0x0][0x2ec] ;  /* 0x0000bb000c037a20 */ /* 0x000fe20000410000 */
[----:B------:R-:W-:-:S02]  /*42e0*/  ISETP.GE.AND P6, PT, R2, R7, PT ;  /* 0x000000070200720c */ /* 0x000fc40003fc6270 */
[----:B------:R-:W-:Y:S01]  /*42f0*/  ISETP.GE.AND P1, PT, R2, R9, PT ;  /* 0x000000090200720c */ /* 0x000fe20003f26270 */
[----:B------:R1:W2:Y:S01]  /*4300*/  MUFU.TANH R12, R3 ;  /* 0x00000003000c7308 */ /* 0x0002a20000002400 */
[----:B------:R-:W-:Y:S02]  /*4310*/  IADD3 R2, R0, 0x68, RZ ;  /* 0x0000006800027810 */ /* 0x000fe40007ffe0ff */
[----:B------:R-:W-:Y:S02]  /*4320*/  FSEL R76, R177, -INF , !P0 ;  /* 0xff800000b14c7808 */ /* 0x000fe40004000000 */
[----:B------:R-:W-:Y:S02]  /*4330*/  FSEL R116, R171, -INF , !P4 ;  /* 0xff800000ab747808 */ /* 0x000fe40006000000 */
[----:B------:R-:W-:Y:S02]  /*4340*/  FSEL R119, R167, -INF , !P2 ;  /* 0xff800000a7777808 */ /* 0x000fe40005000000 */
[----:B------:R-:W-:-:S02]  /*4350*/  FSEL R29, R182, -INF , !P6 ;  /* 0xff800000b61d7808 */ /* 0x000fc40007000000 */
[C---:B------:R-:W-:Y:S02]  /*4360*/  ISETP.GE.AND P0, PT, R2.reuse, R7, PT ;  /* 0x000000070200720c */ /* 0x040fe40003f06270 */
[C---:B------:R-:W-:Y:S02]  /*4370*/  ISETP.GE.AND P4, PT, R2.reuse, R8, PT ;  /* 0x000000080200720c */ /* 0x040fe40003f86270 */
[----:B------:R-:W-:Y:S01]  /*4380*/  ISETP.GE.AND P2, PT, R2, R10, PT ;  /* 0x0000000a0200720c */ /* 0x000fe20003f46270 */
[----:B-1----:R-:W-:Y:S01]  /*4390*/  FMUL.FTZ R3, R14, c[0x0][0x2ec] ;  /* 0x0000bb000e037a20 */ /* 0x002fe20000410000 */
[----:B------:R-:W-:Y:S01]  /*43a0*/  ISETP.GE.AND P6, PT, R2, R9, PT ;  /* 0x000000090200720c */ /* 0x000fe20003fc6270 */
[----:B------:R-:W-:Y:S01]  /*43b0*/  FMUL.FTZ R2, R13, c[0x0][0x2ec] ;  /* 0x0000bb000d027a20 */ /* 0x000fe20000410000 */
[----:B------:R-:W-:Y:S01]  /*43c0*/  FSEL R83, R176, -INF , !P1 ;  /* 0xff800000b0537808 */ /* 0x000fe20004800000 */
[----:B------:R1:W3:Y:S01]  /*43d0*/  MUFU.TANH R11, R3 ;  /* 0x00000003000b7308 */ /* 0x0002e20000002400 */
[----:B--2---:R-:W-:-:S02]  /*43e0*/  FSEL R28, R12, -INF , !P0 ;  /* 0xff8000000c1c7808 */ /* 0x004fc40004000000 */
[----:B------:R-:W-:Y:S02]  /*43f0*/  FSEL R81, R32, -INF , !P2 ;  /* 0xff80000020517808 */ /* 0x000fe40005000000 */
[----:B------:R-:W-:-:S03]  /*4400*/  FSEL R86, R26, -INF , !P6 ;  /* 0xff8000001a567808 */ /* 0x000fc60007000000 */
[----:B------:R2:W4:Y:S01]  /*4410*/  MUFU.TANH R6, R2 ;  /* 0x0000000200067308 */ /* 0x0005220000002400 */
[----:B-1----:R-:W-:Y:S02]  /*4420*/  IADD3 R3, R0, 0x69, RZ ;  /* 0x0000006900037810 */ /* 0x002fe40007ffe0ff */
[----:B---3--:R-:W-:Y:S02]  /*4430*/  FSEL R78, R11, -INF , !P4 ;  /* 0xff8000000b4e7808 */ /* 0x008fe40006000000 */
[C---:B------:R-:W-:Y:S02]  /*4440*/  ISETP.GE.AND P5, PT, R3.reuse, R7, PT ;  /* 0x000000070300720c */ /* 0x040fe40003fa6270 */
[C---:B------:R-:W-:Y:S02]  /*4450*/  ISETP.GE.AND P3, PT, R3.reuse, R8, PT ;  /* 0x000000080300720c */ /* 0x040fe40003f66270 */
[C---:B------:R-:W-:Y:S02]  /*4460*/  ISETP.GE.AND P1, PT, R3.reuse, R10, PT ;  /* 0x0000000a0300720c */ /* 0x040fe40003f26270 */
[----:B------:R-:W-:-:S02]  /*4470*/  ISETP.GE.AND P0, PT, R3, R9, PT ;  /* 0x000000090300720c */ /* 0x000fc40003f06270 */
[C---:B--2---:R-:W-:Y:S02]  /*4480*/  IADD3 R2, R0.reuse, 0x70, RZ ;  /* 0x0000007000027810 */ /* 0x044fe40007ffe0ff */
[----:B------:R-:W-:Y:S02]  /*4490*/  IADD3 R3, R0, 0x71, RZ ;  /* 0x0000007100037810 */ /* 0x000fe40007ffe0ff */
[----:B----4-:R-:W-:Y:S02]  /*44a0*/  FSEL R27, R6, -INF , !P5 ;  /* 0xff800000061b7808 */ /* 0x010fe40006800000 */
[----:B------:R-:W-:Y:S02]  /*44b0*/  FSEL R79, R15, -INF , !P3 ;  /* 0xff8000000f4f7808 */ /* 0x000fe40005800000 */
[C---:B------:R-:W-:Y:S02]  /*44c0*/  ISETP.GE.AND P4, PT, R2.reuse, R7, PT ;  /* 0x000000070200720c */ /* 0x040fe40003f86270 */
[----:B------:R-:W-:-:S02]  /*44d0*/  ISETP.GE.AND P2, PT, R2, R8, PT ;  /* 0x000000080200720c */ /* 0x000fc40003f46270 */
[C---:B------:R-:W-:Y:S02]  /*44e0*/  ISETP.GE.AND P6, PT, R2.reuse, R10, PT ;  /* 0x0000000a0200720c */ /* 0x040fe40003fc6270 */
[----:B------:R-:W-:Y:S02]  /*44f0*/  ISETP.GE.AND P5, PT, R2, R9, PT ;  /* 0x000000090200720c */ /* 0x000fe40003fa6270 */
        /* <DEDUP_REMOVED lines=9> */
[----:B------:R-:W-:Y:S01]  /*4590*/  ISETP.GE.AND P3, PT, R2, R9, PT ;  /* 0x000000090200720c */ /* 0x000fe20003f66270 */
[----:B------:R-:W-:Y:S01]  /*45a0*/  FMUL.FTZ R2, R18, c[0x0][0x2ec] ;  /* 0x0000bb0012027a20 */ /* 0x000fe20000410000 */
[----:B------:R-:W-:-:S02]  /*45b0*/  FSEL R87, R24, -INF , !P0 ;  /* 0xff80000018577808 */ /* 0x000fc40004000000 */
[----:B------:R-:W-:Y:S02]  /*45c0*/  FSEL R80, R37, -INF , !P1 ;  /* 0xff80000025507808 */ /* 0x000fe40004800000 */
[----:B------:R-:W-:Y:S02]  /*45d0*/  ISETP.GE.AND P0, PT, R3, R10, PT ;  /* 0x0000000a0300720c */ /* 0x000fe40003f06270 */
[----:B------:R-:W-:Y:S02]  /*45e0*/  FSEL R26, R185, -INF , !P4 ;  /* 0xff800000b91a7808 */ /* 0x000fe40006000000 */
[C---:B------:R-:W-:Y:S02]  /*45f0*/  ISETP.GE.AND P1, PT, R3.reuse, R8, PT ;  /* 0x000000080300720c */ /* 0x040fe40003f26270 */
[----:B------:R-:W-:Y:S02]  /*4600*/  ISETP.GE.AND P4, PT, R3, R9, PT ;  /* 0x000000090300720c */ /* 0x000fe40003f86270 */
[----:B------:R1:W2:Y:S01]  /*4610*/  MUFU.TANH R3, R2 ;  /* 0x0000000200037308 */ /* 0x0002a20000002400 */
[----:B------:R-:W-:-:S02]  /*4620*/  FSEL R117, R181, -INF , !P0 ;  /* 0xff800000b5757808 */ /* 0x000fc40004000000 */
[----:B------:R-:W-:Y:S02]  /*4630*/  ISETP.GE.AND P0, PT, R0, R8, PT ;  /* 0x000000080000720c */ /* 0x000fe40003f06270 */
[----:B------:R-:W-:Y:S02]  /*4640*/  FSEL R160, R22, -INF , !P6 ;  /* 0xff80000016a07808 */ /* 0x000fe40007000000 */
[----:B------:R-:W-:Y:S02]  /*4650*/  FSEL R22, R192, -INF , !P0 ;  /* 0xff800000c0167808 */ /* 0x000fe40004000000 */
[----:B------:R-:W-:Y:S02]  /*4660*/  ISETP.GE.AND P0, PT, R224, 0x2, PT ;  /* 0x00000002e000780c */ /* 0x000fe40003f06270 */
[----:B------:R-:W-:Y:S02]  /*4670*/  FSEL R162, R190, -INF , !P1 ;  /* 0xff800000bea27808 */ /* 0x000fe40004800000 */
[----:B------:R-:W-:-:S02]  /*4680*/  FSEL R165, R179, -INF , !P4 ;  /* 0xff800000b3a57808 */ /* 0x000fc40006000000 */
[----:B------:R-:W-:Y:S01]  /*4690*/  FSEL R24, R20, -INF , !P2 ;  /* 0xff80000014187808 */ /* 0x000fe20005000000 */
[----:B-1----:R-:W-:Y:S01]  /*46a0*/  FMUL.FTZ R2, R19, c[0x0][0x2ec] ;  /* 0x0000bb0013027a20 */ /* 0x002fe20000410000 */
[C---:B------:R-:W-:Y:S02]  /*46b0*/  ISETP.GE.AND P1, PT, R0.reuse, R7, PT ;  /* 0x000000070000720c */ /* 0x040fe40003f26270 */
[C---:B------:R-:W-:Y:S02]  /*46c0*/  ISETP.GE.AND P4, PT, R0.reuse, R10, PT ;  /* 0x0000000a0000720c */ /* 0x040fe40003f86270 */
[C---:B------:R-:W-:Y:S01]  /*46d0*/  ISETP.GE.AND P2, PT, R0.reuse, R9, PT ;  /* 0x000000090000720c */ /* 0x040fe20003f46270 */
[----:B------:R-:W1:Y:S01]  /*46e0*/  MUFU.TANH R2, R2 ;  /* 0x0000000200027308 */ /* 0x000e620000002400 */
[----:B------:R-:W-:Y:S02]  /*46f0*/  IADD3 R0, R0, 0x79, RZ ;  /* 0x0000007900007810 */ /* 0x000fe40007ffe0ff */
[----:B------:R-:W-:-:S02]  /*4700*/  FSEL R152, R16, -INF , !P5 ;  /* 0xff80000010987808 */ /* 0x000fc40006800000 */
[----:B--2---:R-:W-:Y:S02]  /*4710*/  FSEL R161, R3, -INF , !P3 ;  /* 0xff80000003a17808 */ /* 0x004fe40005800000 */
[----:B------:R-:W-:Y:S02]  /*4720*/  FSEL R20, R193, -INF , !P1 ;  /* 0xff800000c1147808 */ /* 0x000fe40004800000 */
[C---:B------:R-:W-:Y:S02]  /*4730*/  ISETP.GE.AND P6, PT, R0.reuse, R7, PT ;  /* 0x000000070000720c */ /* 0x040fe40003fc6270 */
[C---:B------:R-:W-:Y:S02]  /*4740*/  ISETP.GE.AND P5, PT, R0.reuse, R8, PT ;  /* 0x000000080000720c */ /* 0x040fe40003fa6270 */
[C---:B------:R-:W-:Y:S02]  /*4750*/  ISETP.GE.AND P3, PT, R0.reuse, R10, PT ;  /* 0x0000000a0000720c */ /* 0x040fe40003f66270 */
[----:B------:R-:W-:-:S02]  /*4760*/  ISETP.GE.AND P1, PT, R0, R9, PT ;  /* 0x000000090000720c */ /* 0x000fc40003f26270 */
[C---:B------:R-:W-:Y:S02]  /*4770*/  IADD3 R193, R189.reuse, 0x1000, RZ ;  /* 0x00001000bdc17810 */ /* 0x040fe40007ffe0ff */
[C---:B------:R-:W-:Y:S02]  /*4780*/  IADD3 R192, R189.reuse, 0x1400, RZ ;  /* 0x00001400bdc07810 */ /* 0x040fe40007ffe0ff */
[C---:B------:R-:W-:Y:S02]  /*4790*/  IADD3 R191, R189.reuse, 0x1800, RZ ;  /* 0x00001800bdbf7810 */ /* 0x040fe40007ffe0ff */
[----:B------:R-:W-:Y:S02]  /*47a0*/  IADD3 R190, R189, 0x1c00, RZ ;  /* 0x00001c00bdbe7810 */ /* 0x000fe40007ffe0ff */
[----:B------:R-:W-:Y:S02]  /*47b0*/  FSEL R32, R199, -INF , !P4 ;  /* 0xff800000c7207808 */ /* 0x000fe40006000000 */
[----:B------:R-:W-:-:S02]  /*47c0*/  FSEL R33, R198, -INF , !P2 ;  /* 0xff800000c6217808 */ /* 0x000fc40005000000 */
[----:B------:R-:W-:Y:S02]  /*47d0*/  FSEL R21, R21, -INF , !P6 ;  /* 0xff80000015157808 */ /* 0x000fe40007000000 */
[----:B------:R-:W-:Y:S02]  /*47e0*/  FSEL R154, R23, -INF , !P5 ;  /* 0xff800000179a7808 */ /* 0x000fe40006800000 */
[----:B------:R-:W-:Y:S02]  /*47f0*/  FSEL R118, R17, -INF , !P3 ;  /* 0xff80000011767808 */ /* 0x000fe40005800000 */
[----:B-1----:R-:W-:Y:S01]  /*4800*/  FSEL R155, R2, -INF , !P1 ;  /* 0xff800000029b7808 */ /* 0x002fe20004800000 */
        /* <DEDUP_REMOVED lines=50> */
.L_x_438:
[----:B------:R-:W-:Y:S05]  /*4b30*/  BSYNC B0 ;  /* 0x0000000000007941 */ /* 0x000fea0003800000 */
.L_x_437:
[----:B------:R-:W0:Y:S02]  /*4b40*/  LDGDEPBAR ;  /* 0x00000000000079af */ /* 0x000e240000000000 */
.L_x_436:
        /* <DEDUP_REMOVED lines=83> */
[----:B------:R3:W-:Y:S01]  /*5080*/  MUFU.EX2 R247, R3 ;  /* 0x0000000300f77308 */ /* 0x0007e20000000800 */
[----:B--2---:R-:W-:-:S07]  /*5090*/  FFMA.FTZ R2, R62, c[0x0][0x23c], -R0 ;  /* 0x00008f003e027a23 */ /* 0x004fce0000010800 */
[----:B------:R2:W4:Y:S01]  /*50a0*/  MUFU.EX2 R215, R2 ;  /* 0x0000000200d77308 */ /* 0x0005220000000800 */
[----:B---3--:R-:W-:-:S07]  /*50b0*/  FFMA.FTZ R3, R25, c[0x0][0x23c], -R0 ;  /* 0x00008f0019037a23 */ /* 0x008fce0000010800 */
[----:B------:R-:W3:Y:S01]  /*50c0*/  MUFU.EX2 R246, R3 ;  /* 0x0000000300f67308 */ /* 0x000ee20000000800 */
[----:B--2---:R-:W-:Y:S01]  /*50d0*/  FFMA.FTZ R2, R61, c[0x0][0x23c], -R0 ;  /* 0x00008f003d027a23 */ /* 0x004fe20000010800 */
[----:B-1--4-:R-:W-:-:S06]  /*50e0*/  F2FP.PACK_AB R16, R215, R216 ;  /* 0x000000d8d710723e */ /* 0x012fcc00000000ff */
[----:B------:R1:W-:Y:S01]  /*50f0*/  MUFU.EX2 R217, R2 ;  /* 0x0000000200d97308 */ /* 0x0003e20000000800 */
[----:B---3--:R-:W-:Y:S01]  /*5100*/  F2FP.PACK_AB R164, R246, R247 ;  /* 0x000000f7f6a4723e */ /* 0x008fe200000000ff */
[----:B-1----:R-:W-:-:S06]  /*5110*/  FFMA.FTZ R2, R60, c[0x0][0x23c], -R0 ;  /* 0x00008f003c027a23 */ /* 0x002fcc0000010800 */
[----:B------:R1:W2:Y:S02]  /*5120*/  MUFU.EX2 R218, R2 ;  /* 0x0000000200da7308 */ /* 0x0002a40000000800 */
[----:B-1----:R-:W-:Y:S01]  /*5130*/  FFMA.FTZ R2, R55, c[0x0][0x23c], -R0 ;  /* 0x00008f0037027a23 */ /* 0x002fe20000010800 */
[----:B--2---:R-:W-:-:S05]  /*5140*/  F2FP.PACK_AB R18, R218, R217 ;  /* 0x000000d9da12723e */ /* 0x004fca00000000ff */
        /* <DEDUP_REMOVED lines=66> */
[----:B--2---:R-:W-:Y:S01]  /*5570*/  FMNMX.FTZ R0, R121, R2, !PT ;  /* 0x0000000279007209 */ /* 0x004fe20007810000 */
[----:B------:R-:W-:Y:S01]  /*5580*/  FFMA.FTZ R2, R22, c[0x0][0x23c], -R6 ;  /* 0x00008f0016027a23 */ /* 0x000fe20000010806 */
[----:B------:R-:W-:Y:S01]  /*5590*/  FMNMX.FTZ R36, R129, R36, !PT ;  /* 0x0000002481247209 */ /* 0x000fe20007810000 */
[----:B------:R-:W-:Y:S01]  /*55a0*/  LDSM.16.MT88.4 R20, [R186+0x4000] ;  /* 0x00400000ba14783b */ /* 0x000fe20000004200 */
        /* <DEDUP_REMOVED lines=37> */
[----:B------:R1:W3:Y:S01]  /*5800*/  MUFU.EX2 R182, R2 ;  /* 0x0000000200b67308 */ /* 0x0002e20000000800 */
        /* <DEDUP_REMOVED lines=42> */
[----:B------:R-:W-:Y:S01]  /*5ab0*/  HMMA.16816.F32 R68, R16, R26, RZ ;  /* 0x0000001a1044723c */ /* 0x000fe200000018ff */
[----:B------:R2:W-:Y:S02]  /*5ac0*/  MUFU.EX2 R198, R2 ;  /* 0x0000000200c67308 */ /* 0x0005e40000000800 */
[----:B--2---:R-:W-:-:S06]  /*5ad0*/  FFMA.FTZ R2, R67, c[0x0][0x23c], -R6 ;  /* 0x00008f0043027a23 */ /* 0x004fcc0000010806 */
[----:B------:R2:W-:Y:S01]  /*5ae0*/  MUFU.EX2 R202, R2 ;  /* 0x0000000200ca7308 */ /* 0x0005e20000000800 */
[----:B-1----:R-:W-:Y:S01]  /*5af0*/  FMNMX.FTZ R0, R0, R3, !PT ;  /* 0x0000000300007209 */ /* 0x002fe20007810000 */
[----:B------:R-:W-:-:S04]  /*5b00*/  FFMA.FTZ R3, R57, c[0x0][0x23c], -R6 ;  /* 0x00008f0039037a23 */ /* 0x000fc80000010806 */
[----:B------:R-:W1:Y:S02]  /*5b10*/  SHFL.BFLY PT, R12, R0, 0x1, 0x1f ;  /* 0x0c201f00000c7f89 */ /* 0x000e6400000e0000 */
[----:B------:R3:W-:Y:S01]  /*5b20*/  MUFU.EX2 R213, R3 ;  /* 0x0000000300d57308 */ /* 0x0007e20000000800 */
[----:B--2---:R-:W-:-:S07]  /*5b30*/  FFMA.FTZ R2, R66, c[0x0][0x23c], -R6 ;  /* 0x00008f0042027a23 */ /* 0x004fce0000010806 */
[----:B------:R2:W-:Y:S01]  /*5b40*/  MUFU.EX2 R201, R2 ;  /* 0x0000000200c97308 */ /* 0x0005e20000000800 */
[----:B---3--:R-:W-:-:S07]  /*5b50*/  FFMA.FTZ R3, R56, c[0x0][0x23c], -R6 ;  /* 0x00008f0038037a23 */ /* 0x008fce0000010806 */
[----:B------:R-:W-:Y:S01]  /*5b60*/  MUFU.EX2 R214, R3 ;  /* 0x0000000300d67308 */ /* 0x000fe20000000800 */
[----:B--2---:R-:W-:-:S07]  /*5b70*/  FFMA.FTZ R2, R65, c[0x0][0x23c], -R6 ;  /* 0x00008f0041027a23 */ /* 0x004fce0000010806 */
[----:B------:R2:W-:Y:S02]  /*5b80*/  MUFU.EX2 R206, R2 ;  /* 0x0000000200ce7308 */ /* 0x0005e40000000800 */
[----:B--2---:R-:W-:-:S06]  /*5b90*/  FFMA.FTZ R2, R64, c[0x0][0x23c], -R6 ;  /* 0x00008f0040027a23 */ /* 0x004fcc0000010806 */
[----:B------:R2:W-:Y:S02]  /*5ba0*/  MUFU.EX2 R209, R2 ;  /* 0x0000000200d17308 */ /* 0x0005e40000000800 */
[--C-:B--2---:R-:W-:Y:S02]  /*5bb0*/  FFMA.FTZ R2, R63, c[0x0][0x23c], -R6.reuse ;  /* 0x00008f003f027a23 */ /* 0x104fe40000010806 */
[----:B------:R-:W-:Y:S04]  /*5bc0*/  HMMA.16816.F32 R60, R16, R20, RZ ;  /* 0x00000014103c723c */ /* 0x000fe800000018ff */
[----:B------:R2:W-:Y:S02]  /*5bd0*/  MUFU.EX2 R212, R2 ;  /* 0x0000000200d47308 */ /* 0x0005e40000000800 */
[----:B--2---:R-:W-:-:S06]  /*5be0*/  FFMA.FTZ R2, R59, c[0x0][0x23c], -R6 ;  /* 0x00008f003b027a23 */ /* 0x004fcc0000010806 */
[----:B------:R2:W-:Y:S02]  /*5bf0*/  MUFU.EX2 R211, R2 ;  /* 0x0000000200d37308 */ /* 0x0005e40000000800 */
[----:B--2---:R-:W-:Y:S02]  /*5c00*/  FFMA.FTZ R2, R58, c[0x0][0x23c], -R6 ;  /* 0x00008f003a027a23 */ /* 0x004fe40000010806 */
[----:B------:R-:W-:Y:S04]  /*5c10*/  HMMA.16816.F32 R56, R16, R24, RZ ;  /* 0x000000181038723c */ /* 0x000fe800000018ff */
[----:B------:R2:W-:Y:S02]  /*5c20*/  MUFU.EX2 R210, R2 ;  /* 0x0000000200d27308 */ /* 0x0005e40000000800 */
[----:B--2---:R-:W-:-:S05]  /*5c30*/  FMUL.FTZ R2, R36, c[0x0][0x23c] ;  /* 0x00008f0024027a20 */ /* 0x004fca0000410000 */
[----:B------:R-:W-:-:S05]  /*5c40*/  FSEL R2, R2, RZ, P1 ;  /* 0x000000ff02027208 */ /* 0x000fca0000800000 */
[--C-:B------:R-:W-:Y:S02]  /*5c50*/  FFMA.FTZ R3, R32, c[0x0][0x23c], -R2.reuse ;  /* 0x00008f0020037a23 */ /* 0x100fe40000010802 */
[--C-:B------:R-:W-:Y:S02]  /*5c60*/  FFMA.FTZ R11, R105, c[0x0][0x23c], -R2.reuse ;  /* 0x00008f00690b7a23 */ /* 0x100fe40000010802 */
[----:B------:R1:W-:Y:S08]  /*5c70*/  MUFU.EX2 R169, R3 ;  /* 0x0000000300a97308 */ /* 0x0003f00000000800 */
[----:B------:R2:W-:Y:S01]  /*5c80*/  MUFU.EX2 R168, R11 ;  /* 0x0000000b00a87308 */ /* 0x0005e20000000800 */
[----:B-1----:R-:W-:Y:S01]  /*5c90*/  FMNMX.FTZ R3, R0, R12, !PT ;  /* 0x0000000c00037209 */ /* 0x002fe20007810000 */
[----:B------:R-:W-:-:S03]  /*5ca0*/  FFMA.FTZ R0, R100, c[0x0][0x23c], -R2 ;  /* 0x00008f0064007a23 */ /* 0x000fc60000010802 */
[----:B------:R-:W-:-:S03]  /*5cb0*/  FSETP.NEU.FTZ.AND P1, PT, R3, -INF , PT ;  /* 0xff8000000300780b */ /* 0x000fc60003f3d000 */
[----:B------:R1:W3:Y:S01]  /*5cc0*/  MUFU.EX2 R167, R0 ;  /* 0x0000000000a77308 */ /* 0x0002e20000000800 */
[----:B--2---:R-:W-:-:S07]  /*5cd0*/  FFMA.FTZ R11, R101, c[0x0][0x23c], -R2 ;  /* 0x00008f00650b7a23 */ /* 0x004fce0000010802 */
[----:B------:R-:W2:Y:S01]  /*5ce0*/  MUFU.EX2 R171, R11 ;  /* 0x0000000b00ab7308 */ /* 0x000ea20000000800 */
[----:B-1----:R-:W-:Y:S01]  /*5cf0*/  FMUL.FTZ R0, R3, c[0x0][0x23c] ;  /* 0x00008f0003007a20 */ /* 0x002fe20000410000 */
[----:B---3--:R-:W-:-:S04]  /*5d00*/  F2FP.PACK_AB R12, R167, R169 ;  /* 0x000000a9a70c723e */ /* 0x008fc800000000ff */
[----:B------:R-:W-:Y:S02]  /*5d10*/  FSEL R0, R0, RZ, P1 ;  /* 0x000000ff00007208 */ /* 0x000fe40000800000 */
[----:B--2---:R-:W-:-:S03]  /*5d20*/  F2FP.PACK_AB R14, R171, R168 ;  /* 0x000000a8ab0e723e */ /* 0x004fc600000000ff */
[--C-:B------:R-:W-:Y:S02]  /*5d30*/  FFMA.FTZ R4, R108, c[0x0][0x23c], -R0.reuse ;  /* 0x00008f006c047a23 */ /* 0x100fe40000010800 */
[--C-:B------:R-:W-:Y:S02]  /*5d40*/  FFMA.FTZ R11, R33, c[0x0][0x23c], -R0.reuse ;  /* 0x00008f00210b7a23 */ /* 0x100fe40000010800 */
[----:B------:R1:W-:Y:S01]  /*5d50*/  MUFU.EX2 R105, R4 ;  /* 0x0000000400697308 */ /* 0x0003e20000000800 */
[----:B------:R-:W2:Y:S07]  /*5d60*/  LDSM.16.MT88.4 R32, [R185+0x4400] ;  /* 0x00440000b920783b */ /* 0x000eae0000004200 */
[----:B------:R-:W3:Y:S01]  /*5d70*/  MUFU.EX2 R166, R11 ;  /* 0x0000000b00a67308 */ /* 0x000ee20000000800 */
[----:B-1----:R-:W-:-:S07]  /*5d80*/  FFMA.FTZ R4, R123, c[0x0][0x23c], -R0 ;  /* 0x00008f007b047a23 */ /* 0x002fce0000010800 */
[----:B------:R1:W-:Y:S01]  /*5d90*/  MUFU.EX2 R108, R4 ;  /* 0x00000004006c7308 */ /* 0x0003e20000000800 */
[----:B---3--:R-:W-:Y:S01]  /*5da0*/  F2FP.PACK_AB R13, R105, R166 ;  /* 0x000000a6690d723e */ /* 0x008fe200000000ff */
[----:B------:R-:W-:Y:S02]  /*5db0*/  FFMA.FTZ R11, R162, c[0x0][0x23c], -R6 ;  /* 0x00008f00a20b7a23 */ /* 0x000fe40000010806 */
[----:B-1----:R-:W-:-:S04]  /*5dc0*/  FFMA.FTZ R4, R121, c[0x0][0x23c], -R0 ;  /* 0x00008f0079047a23 */ /* 0x002fc80000010800 */
[----:B------:R1:W3:Y:S02]  /*5dd0*/  MUFU.EX2 R123, R4 ;  /* 0x00000004007b7308 */ /* 0x0002e40000000800 */
[----:B-1----:R-:W-:Y:S01]  /*5de0*/  FFMA.FTZ R4, R109, c[0x0][0x23c], -R2 ;  /* 0x00008f006d047a23 */ /* 0x002fe20000010802 */
[----:B---3--:R-:W-:-:S05]  /*5df0*/  F2FP.PACK_AB R15, R123, R108 ;  /* 0x0000006c7b0f723e */ /* 0x008fca00000000ff */
[----:B------:R1:W-:Y:S02]  /*5e00*/  MUFU.EX2 R170, R4 ;  /* 0x0000000400aa7308 */ /* 0x0003e40000000800 */
[C---:B------:R-:W-:Y:S08]  /*5e10*/  HMMA.16816.F32 R52, R12.reuse, R24, RZ ;  /* 0x000000180c34723c */ /* 0x040ff000000018ff */
[----:B------:R-:W-:Y:S01]  /*5e20*/  HMMA.16816.F32 R44, R12, R20, RZ ;  /* 0x000000140c2c723c */ /* 0x000fe200000018ff */
[----:B-1----:R-:W-:-:S04]  /*5e30*/  FFMA.FTZ R4, R104, c[0x0][0x23c], -R2 ;  /* 0x00008f0068047a23 */ /* 0x002fc80000010802 */
[----:B------:R1:W3:Y:S03]  /*5e40*/  MUFU.EX2 R174, R4 ;  /* 0x0000000400ae7308 */ /* 0x0002e60000000800 */
[C---:B------:R-:W-:Y:S08]  /*5e50*/  HMMA.16816.F32 R48, R12.reuse, R26, RZ ;  /* 0x0000001a0c30723c */ /* 0x040ff000000018ff */
[----:B------:R-:W-:Y:S01]  /*5e60*/  HMMA.16816.F32 R40, R12, R22, RZ ;  /* 0x000000160c28723c */ /* 0x000fe200000018ff */
[----:B-1----:R-:W-:-:S07]  /*5e70*/  FFMA.FTZ R4, R99, c[0x0][0x23c], -R2 ;  /* 0x00008f0063047a23 */ /* 0x002fce0000010802 */
[----:B------:R-:W-:Y:S01]  /*5e80*/  HMMA.16816.F32 R24, R16, R22, RZ ;  /* 0x000000161018723c */ /* 0x000fe200000018ff */
[----:B------:R-:W1:Y:S01]  /*5e90*/  LDSM.16.MT88.4 R16, [R185+0x4800] ;  /* 0x00480000b910783b */ /* 0x000e620000004200 */
        /* <DEDUP_REMOVED lines=18> */
[C---:B--2---:R-:W-:Y:S08]  /*5fc0*/  HMMA.16816.F32 R136, R12.reuse, R32, R52 ;  /* 0x000000200c88723c */ /* 0x044ff00000001834 */
[----:B------:R-:W-:Y:S01]  /*5fd0*/  HMMA.16816.F32 R64, R12, R28, R44 ;  /* 0x0000001c0c40723c */ /* 0x000fe2000000182c */
[----:B---3--:R-:W-:-:S04]  /*5fe0*/  FFMA.FTZ R4, R127, c[0x0][0x23c], -R2 ;  /* 0x00008f007f047a23 */ /* 0x008fc80000010802 */
        /* <DEDUP_REMOVED lines=12> */
[----:B------:R2:W-:Y:S07]  /*60b0*/  MUFU.EX2 R111, R4 ;  /* 0x00000004006f7308 */ /* 0x0005ee0000000800 */
[C---:B------:R-:W-:Y:S01]  /*60c0*/  HMMA.16816.F32 R56, R12.reuse, R30, R24 ;  /* 0x0000001e0c38723c */ /* 0x040fe20000001818 */
[----:B------:R-:W5:Y:S04]  /*60d0*/  LDSM.16.MT88.4 R24, [R185+0x4c00] ;  /* 0x004c0000b918783b */ /* 0x000f680000004200 */
[----:B------:R-:W1:Y:S03]  /*60e0*/  LDSM.16.MT88.4 R28, [R186+0x4c00] ;  /* 0x004c0000ba1c783b */ /* 0x000e660000004200 */
[----:B------:R-:W-:Y:S01]  /*60f0*/  HMMA.16816.F32 R44, R12, R34, R68 ;  /* 0x000000220c2c723c */ /* 0x000fe20000001844 */
[----:B--2---:R-:W-:-:S04]  /*6100*/  FFMA.FTZ R4, R106, c[0x0][0x23c], -R2 ;  /* 0x00008f006a047a23 */ /* 0x004fc80000010802 */
[----:B------:R2:W2:Y:S02]  /*6110*/  MUFU.EX2 R110, R4 ;  /* 0x00000004006e7308 */ /* 0x0004a40000000800 */
[----:B---3--:R-:W-:Y:S01]  /*6120*/  F2FP.PACK_AB R12, R125, R124 ;  /* 0x0000007c7d0c723e */ /* 0x008fe200000000ff */
[----:B--2---:R-:W-:Y:S01]  /*6130*/  FFMA.FTZ R4, R132, c[0x0][0x23c], -R0 ;  /* 0x00008f0084047a23 */ /* 0x004fe20000010800 */
[----:B------:R-:W-:-:S04]  /*6140*/  F2FP.PACK_AB R14, R110, R111 ;  /* 0x0000006f6e0e723e */ /* 0x000fc800000000ff */
        /* <DEDUP_REMOVED lines=12> */
[----:B----4-:R-:W-:Y:S01]  /*6210*/  HMMA.16816.F32 R64, R12, R20, R64 ;  /* 0x000000140c40723c */ /* 0x010fe20000001840 */
        /* <DEDUP_REMOVED lines=15> */
[----:B------:R-:W-:Y:S07]  /*6310*/  LDSM.16.MT88.4 R16, [R186+0x5000] ;  /* 0x00500000ba10783b */ /* 0x000fee0000004200 */
[----:B------:R-:W-:Y:S01]  /*6320*/  HMMA.16816.F32 R44, R12, R22, R56 ;  /* 0x000000160c2c723c */ /* 0x000fe20000001838 */
[----:B------:R-:W3:Y:S01]  /*6330*/  LDSM.16.MT88.4 R20, [R185+0x5000] ;  /* 0x00500000b914783b */ /* 0x000ee20000004200 */
[----:B-1----:R-:W-:-:S04]  /*6340*/  FFMA.FTZ R4, R95, c[0x0][0x23c], -R2 ;  /* 0x00008f005f047a23 */ /* 0x002fc80000010802 */
[----:B------:R1:W4:Y:S01]  /*6350*/  MUFU.EX2 R97, R4 ;  /* 0x0000000400617308 */ /* 0x0003220000000800 */
[----:B--2---:R-:W-:Y:S01]  /*6360*/  F2FP.PACK_AB R12, R100, R101 ;  /* 0x00000065640c723e */ /* 0x004fe200000000ff */
[----:B-1----:R-:W-:Y:S01]  /*6370*/  FFMA.FTZ R4, R142, c[0x0][0x23c], -R0 ;  /* 0x00008f008e047a23 */ /* 0x002fe20000010800 */
[----:B----4-:R-:W-:-:S05]  /*6380*/  F2FP.PACK_AB R14, R97, R98 ;  /* 0x00000062610e723e */ /* 0x010fca00000000ff */
        /* <DEDUP_REMOVED lines=31> */
[----:B----4-:R-:W-:-:S04]  /*6580*/  FFMA.FTZ R4, R130, c[0x0][0x23c], -R2 ;  /* 0x00008f0082047a23 */ /* 0x010fc80000010802 */
[----:B------:R4:W3:Y:S01]  /*6590*/  MUFU.EX2 R88, R4 ;  /* 0x0000000400587308 */ /* 0x0008e20000000800 */
[----:B--2---:R-:W-:Y:S01]  /*65a0*/  F2FP.PACK_AB R12, R90, R92 ;  /* 0x0000005c5a0c723e */ /* 0x004fe200000000ff */
[----:B----4-:R-:W-:Y:S01]  /*65b0*/  FFMA.FTZ R4, R115, c[0x0][0x23c], -R0 ;  /* 0x00008f0073047a23 */ /* 0x010fe20000010800 */
[----:B---3--:R-:W-:-:S05]  /*65c0*/  F2FP.PACK_AB R14, R88, R89 ;  /* 0x00000059580e723e */ /* 0x008fca00000000ff */
        /* <DEDUP_REMOVED lines=42> */
[----:B---3--:R-:W-:Y:S02]  /*6870*/  FFMA.FTZ R4, R151, c[0x0][0x23c], -R0 ;  /* 0x00008f0097047a23 */ /* 0x008fe40000010800 */
[----:B------:R-:W3:Y:S04]  /*6880*/  LDSM.16.MT88.4 R148, [R185+0x5c00] ;  /* 0x005c0000b994783b */ /* 0x000ee80000004200 */
[----:B------:R4:W1:Y:S02]  /*6890*/  MUFU.EX2 R67, R4 ;  /* 0x0000000400437308 */ /* 0x0008640000000800 */
[----:B----4-:R-:W-:Y:S01]  /*68a0*/  FFMA.FTZ R4, R79, c[0x0][0x23c], -R6 ;  /* 0x00008f004f047a23 */ /* 0x010fe20000010806 */
[----:B-1----:R-:W-:-:S05]  /*68b0*/  F2FP.PACK_AB R15, R67, R68 ;  /* 0x00000044430f723e */ /* 0x002fca00000000ff */
[----:B------:R1:W-:Y:S02]  /*68c0*/  MUFU.EX2 R70, R4 ;  /* 0x0000000400467308 */ /* 0x0003e40000000800 */
[C---:B------:R-:W-:Y:S08]  /*68d0*/  HMMA.16816.F32 R136, R12.reuse, R24, R136 ;  /* 0x000000180c88723c */ /* 0x040ff00000001888 */
        /* <DEDUP_REMOVED lines=8> */
[----:B------:R1:W4:Y:S01]  /*6960*/  MUFU.EX2 R65, R4 ;  /* 0x0000000400417308 */ /* 0x0003220000000800 */
        /* <DEDUP_REMOVED lines=11> */
[----:B------:R-:W5:Y:S01]  /*6a20*/  LDSM.16.MT88.4 R32, [R186+0x5c00] ;  /* 0x005c0000ba20783b */ /* 0x000f620000004200 */
[----:B-1----:R-:W-:-:S04]  /*6a30*/  FFMA.FTZ R4, R80, c[0x0][0x23c], -R2 ;  /* 0x00008f0050047a23 */ /* 0x002fc80000010802 */
[----:B------:R1:W1:Y:S01]  /*6a40*/  MUFU.EX2 R63, R4 ;  /* 0x00000004003f7308 */ /* 0x0002620000000800 */
[----:B----4-:R-:W-:Y:S01]  /*6a50*/  F2FP.PACK_AB R12, R65, R66 ;  /* 0x00000042410c723e */ /* 0x010fe200000000ff */
[----:B-1----:R-:W-:Y:S01]  /*6a60*/  FFMA.FTZ R4, R119, c[0x0][0x23c], -R0 ;  /* 0x00008f0077047a23 */ /* 0x002fe20000010800 */
[----:B------:R-:W-:-:S05]  /*6a70*/  F2FP.PACK_AB R14, R63, R64 ;  /* 0x000000403f0e723e */ /* 0x000fca00000000ff */
        /* <DEDUP_REMOVED lines=11> */
[C---:B--2---:R-:W-:Y:S08]  /*6b30*/  HMMA.16816.F32 R136, R12.reuse, R20, R136 ;  /* 0x000000140c88723c */ /* 0x044ff00000001888 */
[----:B------:R-:W-:Y:S01]  /*6b40*/  HMMA.16816.F32 R144, R12, R22, R144 ;  /* 0x000000160c90723c */ /* 0x000fe20000001890 */
[----:B-1----:R-:W-:-:S04]  /*6b50*/  FFMA.FTZ R4, R117, c[0x0][0x23c], -R2 ;  /* 0x00008f0075047a23 */ /* 0x002fc80000010802 */
[----:B------:R1:W2:Y:S03]  /*6b60*/  MUFU.EX2 R57, R4 ;  /* 0x0000000400397308 */ /* 0x0002a60000000800 */
        /* <DEDUP_REMOVED lines=8> */
[----:B------:R-:W-:Y:S02]  /*6bf0*/  F2FP.PACK_AB R15, R70, R78 ;  /* 0x0000004e460f723e */ /* 0x000fe400000000ff */
[----:B--2---:R-:W-:-:S03]  /*6c00*/  F2FP.PACK_AB R160, R57, R58 ;  /* 0x0000003a39a0723e */ /* 0x004fc600000000ff */
[----:B------:R2:W4:Y:S02]  /*6c10*/  MUFU.EX2 R39, R2 ;  /* 0x0000000200277308 */ /* 0x0005240000000800 */
[----:B------:R-:W-:Y:S01]  /*6c20*/  HMMA.16816.F32 R140, R12, R20, R52 ;  /* 0x000000140c8c723c */ /* 0x000fe20000001834 */
[----:B-1----:R-:W-:-:S06]  /*6c30*/  FFMA.FTZ R4, R161, c[0x0][0x23c], -R0 ;  /* 0x00008f00a1047a23 */ /* 0x002fcc0000010800 */
[----:B------:R-:W-:Y:S01]  /*6c40*/  FADD.FTZ R20, R180, R178 ;  /* 0x000000b2b4147221 */ /* 0x000fe20000010000 */
[----:B------:R-:W-:Y:S01]  /*6c50*/  HMMA.16816.F32 R48, R12, R16, R48 ;  /* 0x000000100c30723c */ /* 0x000fe20000001830 */
[----:B------:R1:W-:Y:S01]  /*6c60*/  MUFU.EX2 R25, R4 ;  /* 0x0000000400197308 */ /* 0x0003e20000000800 */
[----:B--2---:R-:W-:Y:S01]  /*6c70*/  FFMA.FTZ R2, R163, c[0x0][0x23c], -R0 ;  /* 0x00008f00a3027a23 */ /* 0x004fe20000010800 */
[----:B----4-:R-:W-:-:S05]  /*6c80*/  F2FP.PACK_AB R162, R39, R56 ;  /* 0x0000003827a2723e */ /* 0x010fca00000000ff */
[C---:B------:R-:W-:Y:S01]  /*6c90*/  HMMA.16816.F32 R44, R12.reuse, R22, R44 ;  /* 0x000000160c2c723c */ /* 0x040fe2000000182c */
[----:B------:R2:W-:Y:S07]  /*6ca0*/  MUFU.EX2 R27, R2 ;  /* 0x00000002001b7308 */ /* 0x0005ee0000000800 */
[----:B------:R-:W-:Y:S01]  /*6cb0*/  HMMA.16816.F32 R28, R12, R18, R28 ;  /* 0x000000120c1c723c */ /* 0x000fe2000000181c */
[----:B-1----:R-:W-:Y:S01]  /*6cc0*/  FADD.FTZ R4, R216, R215 ;  /* 0x000000d7d8047221 */ /* 0x002fe20000010000 */
[----:B------:R1:W-:Y:S01]  /*6cd0*/  MUFU.EX2 R16, R5 ;  /* 0x0000000500107308 */ /* 0x0003e20000000800 */
[----:B--2---:R-:W-:-:S07]  /*6ce0*/  FFMA.FTZ R2, R165, c[0x0][0x23c], -R0 ;  /* 0x00008f00a5027a23 */ /* 0x004fce0000010800 */
[----:B------:R2:W-:Y:S01]  /*6cf0*/  MUFU.EX2 R13, R6 ;  /* 0x00000006000d7308 */ /* 0x0005e20000000800 */
[----:B------:R-:W-:-:S07]  /*6d00*/  FFMA.FTZ R0, R155, c[0x0][0x23c], -R0 ;  /* 0x00008f009b007a23 */ /* 0x000fce0000010800 */
[----:B------:R4:W3:Y:S01]  /*6d10*/  MUFU.EX2 R26, R2 ;  /* 0x00000002001a7308 */ /* 0x0008e20000000800 */
[----:B-1----:R-:W-:Y:S02]  /*6d20*/  FADD.FTZ R5, R217, R4 ;  /* 0x00000004d9057221 */ /* 0x002fe40000010000 */
[----:B------:R-:W-:Y:S02]  /*6d30*/  FADD.FTZ R4, R179, R20 ;  /* 0x00000014b3047221 */ /* 0x000fe40000010000 */
[----:B------:R-:W-:Y:S02]  /*6d40*/  FADD.FTZ R5, R218, R5 ;  /* 0x00000005da057221 */ /* 0x000fe40000010000 */
[----:B------:R-:W-:Y:S01]  /*6d50*/  FADD.FTZ R4, R182, R4 ;  /* 0x00000004b6047221 */ /* 0x000fe20000010000 */
[----:B------:R-:W1:Y:S01]  /*6d60*/  MUFU.EX2 R21, R0 ;  /* 0x0000000000157308 */ /* 0x000e620000000800 */
[----:B--2---:R-:W-:Y:S02]  /*6d70*/  FADD.FTZ R6, R219, R5 ;  /* 0x00000005db067221 */ /* 0x004fe40000010000 */
[----:B------:R-:W-:-:S02]  /*6d80*/  FADD.FTZ R5, R181, R4 ;  /* 0x00000004b5057221 */ /* 0x000fc40000010000 */
[----:B------:R-:W-:Y:S02]  /*6d90*/  FADD.FTZ R4, R220, R6 ;  /* 0x00000006dc047221 */ /* 0x000fe40000010000 */
[----:B------:R-:W-:Y:S01]  /*6da0*/  FADD.FTZ R5, R183, R5 ;  /* 0x00000005b7057221 */ /* 0x000fe20000010000 */
[----:B------:R-:W2:Y:S01]  /*6db0*/  MUFU.EX2 R14, R11 ;  /* 0x0000000b000e7308 */ /* 0x000ea20000000800 */
[----:B----4-:R-:W-:Y:S01]  /*6dc0*/  FADD.FTZ R2, R169, R167 ;  /* 0x000000a7a9027221 */ /* 0x010fe20000010000 */
[----:B---3--:R-:W-:Y:S01]  /*6dd0*/  F2FP.PACK_AB R161, R26, R27 ;  /* 0x0000001b1aa1723e */ /* 0x008fe200000000ff */
[----:B------:R-:W-:Y:S01]  /*6de0*/  FADD.FTZ R4, R222, R4 ;  /* 0x00000004de047221 */ /* 0x000fe20000010000 */
[----:B------:R-:W-:Y:S01]  /*6df0*/  F2FP.PACK_AB R167, R13, R24 ;  /* 0x000000180da7723e */ /* 0x000fe200000000ff */
[----:B------:R-:W-:Y:S02]  /*6e00*/  FADD.FTZ R2, R168, R2 ;  /* 0x00000002a8027221 */ /* 0x000fe40000010000 */
[----:B------:R-:W-:Y:S01]  /*6e10*/  FADD.FTZ R5, R205, R5 ;  /* 0x00000005cd057221 */ /* 0x000fe20000010000 */
[----:B-1----:R-:W-:Y:S01]  /*6e20*/  F2FP.PACK_AB R163, R21, R25 ;  /* 0x0000001915a3723e */ /* 0x002fe200000000ff */
[----:B------:R-:W-:Y:S01]  /*6e30*/  FADD.FTZ R0, R166, R105 ;  /* 0x00000069a6007221 */ /* 0x000fe20000010000 */
[----:B------:R-:W-:Y:S01]  /*6e40*/  F2FP.PACK_AB R166, R240, R244 ;  /* 0x000000f4f0a6723e */ /* 0x000fe200000000ff */
[----:B------:R-:W-:-:S02]  /*6e50*/  FADD.FTZ R2, R171, R2 ;  /* 0x00000002ab027221 */ /* 0x000fc40000010000 */
[----:B------:R-:W-:Y:S02]  /*6e60*/  FADD.FTZ R0, R108, R0 ;  /* 0x000000006c007221 */ /* 0x000fe40000010000 */
[----:B------:R-:W-:Y:S01]  /*6e70*/  FADD.FTZ R2, R170, R2 ;  /* 0x00000002aa027221 */ /* 0x000fe20000010000 */
[----:B--2---:R-:W-:Y:S01]  /*6e80*/  F2FP.PACK_AB R165, R14, R16 ;  /* 0x000000100ea5723e */ /* 0x004fe200000000ff */
        /* <DEDUP_REMOVED lines=16> */
[----:B-----5:R-:W-:Y:S01]  /*6f90*/  HMMA.16816.F32 R156, R160, R32, R156 ;  /* 0x00000020a09c723c */ /* 0x020fe2000000189c */
        /* <DEDUP_REMOVED lines=98> */
[----:B------:R-:W-:-:S03]  /*75c0*/  MOV R0, R120 ;  /* 0x0000007800007202 */ /* 0x000fc60000000f00 */
[----:B------:R1:W-:Y:S04]  /*75d0*/  STL [R1], R252 ;  /* 0x000000fc01007387 */ /* 0x0003e80000100800 */
[----:B------:R1:W-:Y:S04]  /*75e0*/  STL [R1+0x8], R4 ;  /* 0x0000080401007387 */ /* 0x0003e80000100800 */
[----:B------:R1:W-:Y:S01]  /*75f0*/  STL [R1+0xc], R2 ;  /* 0x00000c0201007387 */ /* 0x0003e20000100800 */
[----:B------:R-:W-:Y:S05]  /*7600*/  @!P0 BRA `(.L_x_439) ;  /* 0x0000614000008947 */ /* 0x000fea0003800000 */
[----:B------:R-:W2:Y:S01]  /*7610*/  LDL.64 R132, [R1+0x18] ;  /* 0x0000180001847983 */ /* 0x000ea20000100a00 */
[----:B------:R-:W-:Y:S01]  /*7620*/  IMAD.MOV.U32 R127, RZ, RZ, 0x7 ;  /* 0x00000007ff7f7424 */ /* 0x000fe200078e00ff */
[----:B-1----:R-:W-:Y:S01]  /*7630*/  IADD3 R4, R224, -0x2, RZ ;  /* 0xfffffffee0047810 */ /* 0x002fe20007ffe0ff */
[----:B------:R-:W-:-:S04]  /*7640*/  DEPBAR.LE SB0, 0x0 ;  /* 0x000080000000791a */ /* 0x000fc80000000000 */
[----:B------:R-:W-:Y:S02]  /*7650*/  SHF.L.U64.HI R127, R248, R127, c[0x0][0x1a4] ;  /* 0x00006900f87f7619 */ /* 0x000fe4000001027f */
[----:B------:R-:W-:Y:S02]  /*7660*/  SHF.R.S32.HI R0, RZ, 0x1f, R4 ;  /* 0x0000001fff007819 */ /* 0x000fe40000011404 */
[----:B------:R-:W-:Y:S01]  /*7670*/  IADD3 R225, R224, -0x2, RZ ;  /* 0xfffffffee0e17810 */ /* 0x000fe20007ffe0ff */
[----:B------:R-:W-:Y:S02]  /*7680*/  IMAD R6, R127, R4, RZ ;  /* 0x000000047f067224 */ /* 0x000fe400078e02ff */
[----:B------:R-:W-:Y:S01]  /*7690*/  IMAD.SHL.U32 R127, R248, 0x20, RZ ;  /* 0x00000020f87f7824 */ /* 0x000fe200078e00ff */
[----:B------:R-:W-:Y:S01]  /*76a0*/  BAR.SYNC.DEFER_BLOCKING 0x0 ;  /* 0x0000000000007b1d */ /* 0x000fe20000010000 */
[----:B--2---:R-:W-:Y:S01]  /*76b0*/  ISETP.GE.AND P0, PT, R132, c[0x0][0x220], PT ;  /* 0x0000880084007a0c */ /* 0x004fe20003f06270 */
[----:B------:R-:W-:-:S04]  /*76c0*/  IMAD.SHL.U32 R132, R248, 0x80, RZ ;  /* 0x00000080f8847824 */ /* 0x000fc800078e00ff */
[----:B------:R-:W-:-:S04]  /*76d0*/  IMAD.WIDE.U32 R4, R4, R132, R250 ;  /* 0x0000008404047225 */ /* 0x000fc800078e00fa */
[----:B------:R-:W-:-:S04]  /*76e0*/  IMAD R6, R0, R132, R6 ;  /* 0x0000008400067224 */ /* 0x000fc800078e0206 */
[-C--:B------:R-:W-:Y:S01]  /*76f0*/  @!P0 IADD3 R0, P4, R127, R4.reuse, RZ ;  /* 0x000000047f008210 */ /* 0x080fe20007f9e0ff */
[----:B------:R-:W-:Y:S01]  /*7700*/  IMAD.IADD R5, R5, 0x1, R6 ;  /* 0x0000000105057824 */ /* 0x000fe200078e0206 */
[----:B------:R-:W-:Y:S01]  /*7710*/  @!P0 LEA R2, P2, R248, R4, 0x6 ;  /* 0x00000004f8028211 */ /* 0x000fe200078430ff */
[----:B------:R-:W-:Y:S01]  /*7720*/  @!P0 IMAD.MOV.U32 R11, RZ, RZ, c[0x0][0x1a4] ;  /* 0x00006900ff0b8624 */ /* 0x000fe200078e00ff */
[----:B------:R-:W-:Y:S01]  /*7730*/  @!P0 LEA R18, P5, R4, c[0x0][0x170], 0x1 ;  /* 0x00005c0004128a11 */ /* 0x000fe200078a08ff */
[----:B------:R-:W-:Y:S01]  /*7740*/  @!P0 IMAD.X R6, R249, 0x1, R5, P4 ;  /* 0x00000001f9068824 */ /* 0x000fe200020e0605 */
[----:B------:R-:W-:Y:S01]  /*7750*/  @!P0 LEA R16, P3, R0, c[0x0][0x170], 0x1 ;  /* 0x00005c0000108a11 */ /* 0x000fe200078608ff */
[----:B------:R-:W-:Y:S01]  /*7760*/  @!P0 IMAD.MOV.U32 R12, RZ, RZ, c[0x0][0x1a4] ;  /* 0x00006900ff0c8624 */ /* 0x000fe200078e00ff */
[----:B------:R-:W-:Y:S01]  /*7770*/  @!P0 LEA.HI.X R11, R248, R5, R11, 0x6, P2 ;  /* 0x00000005f80b8211 */ /* 0x000fe200010f340b */
[----:B------:R-:W-:Y:S01]  /*7780*/  @P0 STS [R197+0x4000], RZ ;  /* 0x004000ffc5000388 */ /* 0x000fe20000000800 */
[--C-:B------:R-:W-:Y:S01]  /*7790*/  @!P0 LEA.HI.X R19, R4, c[0x0][0x174], R5.reuse, 0x1, P5 ;  /* 0x00005d0004138a11 */ /* 0x100fe200028f0c05 */
[----:B------:R-:W-:Y:S01]  /*77a0*/  @!P0 IMAD.WIDE.U32 R4, R248, 0x60, R4 ;  /* 0x00000060f8048825 */ /* 0x000fe200078e0004 */
[----:B------:R-:W-:Y:S01]  /*77b0*/  @!P0 LEA.HI.X R17, R0, c[0x0][0x174], R6, 0x1, P3 ;  /* 0x00005d0000118a11 */ /* 0x000fe200018f0c06 */
[----:B------:R-:W-:Y:S01]  /*77c0*/  @P0 STS [R197+0x4004], RZ ;  /* 0x004004ffc5000388 */ /* 0x000fe20000000800 */
[----:B------:R-:W-:Y:S01]  /*77d0*/  @!P0 LEA R14, P1, R2, c[0x0][0x170], 0x1 ;  /* 0x00005c00020e8a11 */ /* 0x000fe200078208ff */
[----:B------:R-:W-:-:S02]  /*77e0*/  @!P0 IMAD R0, R12, 0x60, RZ ;  /* 0x000000600c008824 */ /* 0x000fc400078e02ff */
[----:B------:R-:W-:Y:S01]  /*77f0*/  @P0 STS.64 [R197+0x4008], RZ ;  /* 0x004008ffc5000388 */ /* 0x000fe20000000a00 */
[----:B------:R-:W-:Y:S01]  /*7800*/  @!P0 LEA.HI.X R15, R2, c[0x0][0x174], R11, 0x1, P1 ;  /* 0x00005d00020f8a11 */ /* 0x000fe200008f0c0b */
[----:B------:R-:W-:Y:S01]  /*7810*/  @!P0 IMAD.IADD R0, R0, 0x1, R5 ;  /* 0x0000000100008824 */ /* 0x000fe200078e0205 */
[C---:B------:R-:W-:Y:S01]  /*7820*/  @!P0 LEA R12, P1, R4.reuse, c[0x0][0x170], 0x1 ;  /* 0x00005c00040c8a11 */ /* 0x040fe200078208ff */
        /* <DEDUP_REMOVED lines=21> */
[----:B------:R-:W3:Y:S04]  /*7980*/  LDSM.16.M88.4 R40, [R184+0x2000] ;  /* 0x00200000b828783b */ /* 0x000ee80000000200 */
[----:B------:R-:W4:Y:S04]  /*7990*/  LDSM.16.M88.4 R20, [R187+0x1000] ;  /* 0x00100000bb14783b */ /* 0x000f280000000200 */
[----:B-1----:R-:W-:Y:S04]  /*79a0*/  LDSM.16.M88.4 R16, [R188] ;  /* 0x00000000bc10783b */ /* 0x002fe80000000200 */
[----:B------:R-:W-:Y:S04]  /*79b0*/  LDSM.16.M88.4 R64, [R189] ;  /* 0x00000000bd40783b */ /* 0x000fe80000000200 */
[----:B------:R-:W1:Y:S04]  /*79c0*/  LDSM.16.M88.4 R76, [R184+0x2400] ;  /* 0x00240000b84c783b */ /* 0x000e680000000200 */
[----:B--2---:R-:W2:Y:S04]  /*79d0*/  LDSM.16.M88.4 R12, [R188+0x1000] ;  /* 0x00100000bc0c783b */ /* 0x004ea80000000200 */
[----:B------:R-:W5:Y:S04]  /*79e0*/  LDSM.16.M88.4 R72, [R196] ;  /* 0x00000000c448783b */ /* 0x000f680000000200 */
[----:B------:R-:W2:Y:S04]  /*79f0*/  LDSM.16.M88.4 R108, [R184+0x2800] ;  /* 0x00280000b86c783b */ /* 0x000ea80000000200 */
[----:B------:R-:W-:Y:S04]  /*7a00*/  LDSM.16.M88.4 R100, [R195] ;  /* 0x00000000c364783b */ /* 0x000fe80000000200 */
[----:B------:R-:W-:Y:S01]  /*7a10*/  LDSM.16.M88.4 R84, [R184+0x2c00] ;  /* 0x002c0000b854783b */ /* 0x000fe20000000200 */
[-C--:B---3--:R-:W-:Y:S03]  /*7a20*/  HMMA.16816.F32 R28, R24, R40.reuse, RZ ;  /* 0x00000028181c723c */ /* 0x088fe600000018ff */
[----:B------:R-:W-:Y:S04]  /*7a30*/  LDSM.16.M88.4 R92, [R194] ;  /* 0x00000000c25c783b */ /* 0x000fe80000000200 */
[----:B------:R-:W-:Y:S01]  /*7a40*/  LDSM.16.M88.4 R68, [R193] ;  /* 0x00000000c144783b */ /* 0x000fe20000000200 */
[C---:B----4-:R-:W-:Y:S03]  /*7a50*/  HMMA.16816.F32 R32, R20.reuse, R40, RZ ;  /* 0x000000281420723c */ /* 0x050fe600000018ff */
[----:B------:R-:W3:Y:S04]  /*7a60*/  LDSM.16.M88.4 R104, [R184+0x3800] ;  /* 0x00380000b868783b */ /* 0x000ee80000000200 */
[----:B------:R-:W-:Y:S01]  /*7a70*/  LDSM.16.M88.4 R88, [R184+0x3c00] ;  /* 0x003c0000b858783b */ /* 0x000fe20000000200 */
[----:B-1----:R-:W-:Y:S03]  /*7a80*/  HMMA.16816.F32 R44, R20, R76, RZ ;  /* 0x0000004c142c723c */ /* 0x002fe600000018ff */
[----:B------:R-:W-:Y:S04]  /*7a90*/  LDSM.16.M88.4 R96, [R191] ;  /* 0x00000000bf60783b */ /* 0x000fe80000000200 */
[----:B------:R-:W1:Y:S01]  /*7aa0*/  S2R R2, SR_TID.X ;  /* 0x0000000000027919 */ /* 0x000e620000002100 */
[-C--:B------:R-:W-:Y:S03]  /*7ab0*/  HMMA.16816.F32 R28, R16, R64.reuse, R28 ;  /* 0x00000040101c723c */ /* 0x080fe6000000181c */
[----:B------:R-:W0:Y:S05]  /*7ac0*/  LDGDEPBAR ;  /* 0x00000000000079af */ /* 0x000e2a0000000000 */
[----:B--2---:R-:W-:Y:S08]  /*7ad0*/  HMMA.16816.F32 R52, R12, R64, R32 ;  /* 0x000000400c34723c */ /* 0x004ff00000001820 */
[----:B------:R-:W-:Y:S01]  /*7ae0*/  HMMA.16816.F32 R32, R24, R76, RZ ;  /* 0x0000004c1820723c */ /* 0x000fe200000018ff */
[----:B-1----:R-:W-:-:S07]  /*7af0*/  IMAD.SHL.U32 R2, R2, 0x2, RZ ;  /* 0x0000000202027824 */ /* 0x002fce00078e00ff */
[----:B------:R-:W-:Y:S01]  /*7b00*/  FMUL.FTZ R28, R28, c[0x0][0x2ec] ;  /* 0x0000bb001c1c7a20 */ /* 0x000fe20000410000 */
[----:B-----5:R-:W-:Y:S01]  /*7b10*/  HMMA.16816.F32 R48, R12, R72, R44 ;  /* 0x000000480c30723c */ /* 0x020fe2000000182c */
[----:B------:R-:W-:Y:S01]  /*7b20*/  FMUL.FTZ R29, R29, c[0x0][0x2ec] ;  /* 0x0000bb001d1d7a20 */ /* 0x000fe20000410000 */
[----:B------:R-:W-:Y:S01]  /*7b30*/  LOP3.LUT R2, R2, 0x6, RZ, 0xc0, !PT ;  /* 0x0000000602027812 */ /* 0x000fe200078ec0ff */
[----:B------:R-:W-:Y:S01]  /*7b40*/  FMUL.FTZ R30, R30, c[0x0][0x2ec] ;  /* 0x0000bb001e1e7a20 */ /* 0x000fe20000410000 */
[----:B------:R-:W1:Y:S01]  /*7b50*/  MUFU.TANH R206, R28 ;  /* 0x0000001c00ce7308 */ /* 0x000e620000002400 */
[----:B------:R-:W-:Y:S02]  /*7b60*/  FMUL.FTZ R31, R31, c[0x0][0x2ec] ;  /* 0x0000bb001f1f7a20 */ /* 0x000fe40000410000 */
[----:B------:R-:W-:Y:S01]  /*7b70*/  FMUL.FTZ R52, R52, c[0x0][0x2ec] ;  /* 0x0000bb0034347a20 */ /* 0x000fe20000410000 */
[----:B------:R-:W-:Y:S01]  /*7b80*/  HMMA.16816.F32 R44, R20, R108, RZ ;  /* 0x0000006c142c723c */ /* 0x000fe200000018ff */
[----:B------:R-:W-:-:S02]  /*7b90*/  FMUL.FTZ R53, R53, c[0x0][0x2ec] ;  /* 0x0000bb0035357a20 */ /* 0x000fc40000410000 */
[----:B------:R-:W-:Y:S01]  /*7ba0*/  FMUL.FTZ R54, R54, c[0x0][0x2ec] ;  /* 0x0000bb0036367a20 */ /* 0x000fe20000410000 */
[----:B------:R-:W-:Y:S01]  /*7bb0*/  MUFU.TANH R205, R29 ;  /* 0x0000001d00cd7308 */ /* 0x000fe20000002400 */
[----:B------:R-:W-:-:S03]  /*7bc0*/  FMUL.FTZ R55, R55, c[0x0][0x2ec] ;  /* 0x0000bb0037377a20 */ /* 0x000fc60000410000 */
[----:B---3--:R-:W-:Y:S04]  /*7bd0*/  HMMA.16816.F32 R80, R20, R104, RZ ;  /* 0x000000681450723c */ /* 0x008fe800000018ff */
[----:B------:R-:W-:Y:S04]  /*7be0*/  MUFU.TANH R222, R30 ;  /* 0x0000001e00de7308 */ /* 0x000fe80000002400 */
[----:B------:R-:W-:Y:S02]  /*7bf0*/  FMUL.FTZ R48, R48, c[0x0][0x2ec] ;  /* 0x0000bb0030307a20 */ /* 0x000fe40000410000 */
[----:B------:R-:W-:-:S02]  /*7c00*/  FMUL.FTZ R49, R49, c[0x0][0x2ec] ;  /* 0x0000bb0031317a20 */ /* 0x000fc40000410000 */
[----:B------:R2:W-:Y:S01]  /*7c10*/  MUFU.TANH R221, R31 ;  /* 0x0000001f00dd7308 */ /* 0x0005e20000002400 */
[----:B------:R-:W-:Y:S02]  /*7c20*/  FMUL.FTZ R50, R50, c[0x0][0x2ec] ;  /* 0x0000bb0032327a20 */ /* 0x000fe40000410000 */
[----:B------:R-:W-:-:S05]  /*7c30*/  FMUL.FTZ R51, R51, c[0x0][0x2ec] ;  /* 0x0000bb0033337a20 */ /* 0x000fca0000410000 */
[----:B------:R-:W-:Y:S01]  /*7c40*/  MUFU.TANH R244, R48 ;  /* 0x0000003000f47308 */ /* 0x000fe20000002400 */
[----:B--2---:R-:W-:Y:S07]  /*7c50*/  HMMA.16816.F32 R28, R16, R72, R32 ;  /* 0x00000048101c723c */ /* 0x004fee0000001820 */
[----:B------:R-:W-:Y:S01]  /*7c60*/  MUFU.TANH R245, R49 ;  /* 0x0000003100f57308 */ /* 0x000fe20000002400 */
[----:B------:R-:W-:Y:S07]  /*7c70*/  HMMA.16816.F32 R32, R24, R108, RZ ;  /* 0x0000006c1820723c */ /* 0x000fee00000018ff */
[----:B------:R-:W-:Y:S08]  /*7c80*/  MUFU.TANH R243, R50 ;  /* 0x0000003200f37308 */ /* 0x000ff00000002400 */
[----:B------:R2:W-:Y:S01]  /*7c90*/  MUFU.TANH R240, R51 ;  /* 0x0000003300f07308 */ /* 0x0005e20000002400 */
[----:B------:R-:W-:-:S07]  /*7ca0*/  FMUL.FTZ R28, R28, c[0x0][0x2ec] ;  /* 0x0000bb001c1c7a20 */ /* 0x000fce0000410000 */
[----:B------:R-:W-:Y:S01]  /*7cb0*/  MUFU.TANH R248, R52 ;  /* 0x0000003400f87308 */ /* 0x000fe20000002400 */
[----:B------:R-:W-:Y:S02]  /*7cc0*/  FMUL.FTZ R29, R29, c[0x0][0x2ec] ;  /* 0x0000bb001d1d7a20 */ /* 0x000fe40000410000 */
[----:B------:R-:W-:Y:S02]  /*7cd0*/  FMUL.FTZ R30, R30, c[0x0][0x2ec] ;  /* 0x0000bb001e1e7a20 */ /* 0x000fe40000410000 */
[----:B------:R-:W-:-:S03]  /*7ce0*/  FMUL.FTZ R31, R31, c[0x0][0x2ec] ;  /* 0x0000bb001f1f7a20 */ /* 0x000fc60000410000 */
[----:B------:R-:W-:Y:S01]  /*7cf0*/  MUFU.TANH R202, R28 ;  /* 0x0000001c00ca7308 */ /* 0x000fe20000002400 */
[----:B--2---:R-:W-:Y:S07]  /*7d00*/  HMMA.16816.F32 R48, R24, R84, RZ ;  /* 0x000000541830723c */ /* 0x004fee00000018ff */
[----:B------:R-:W-:Y:S08]  /*7d10*/  MUFU.TANH R201, R29 ;  /* 0x0000001d00c97308 */ /* 0x000ff00000002400 */
[----:B------:R-:W-:Y:S08]  /*7d20*/  MUFU.TANH R216, R30 ;  /* 0x0000001e00d87308 */ /* 0x000ff00000002400 */
[----:B------:R2:W-:Y:S01]  /*7d30*/  MUFU.TANH R215, R31 ;  /* 0x0000001f00d77308 */ /* 0x0005e20000002400 */
[C---:B------:R-:W-:Y:S07]  /*7d40*/  HMMA.16816.F32 R48, R16.reuse, R92, R48 ;  /* 0x0000005c1030723c */ /* 0x040fee0000001830 */
[----:B------:R-:W-:Y:S01]  /*7d50*/  MUFU.TANH R249, R53 ;  /* 0x0000003500f97308 */ /* 0x000fe20000002400 */
[----:B--2---:R-:W-:Y:S01]  /*7d60*/  HMMA.16816.F32 R28, R16, R100, R32 ;  /* 0x00000064101c723c */ /* 0x004fe20000001820 */
[----:B------:R-:W2:Y:S06]  /*7d70*/  LDSM.16.M88.4 R32, [R184+0x3000] ;  /* 0x00300000b820783b */ /* 0x000eac0000000200 */
[----:B------:R-:W-:Y:S09]  /*7d80*/  MUFU.TANH R247, R54 ;  /* 0x0000003600f77308 */ /* 0x000ff20000002400 */
[----:B------:R-:W-:Y:S01]  /*7d90*/  FMUL.FTZ R48, R48, c[0x0][0x2ec] ;  /* 0x0000bb0030307a20 */ /* 0x000fe20000410000 */
[----:B------:R3:W-:Y:S01]  /*7da0*/  MUFU.TANH R246, R55 ;  /* 0x0000003700f67308 */ /* 0x0007e20000002400 */
[----:B------:R-:W-:-:S02]  /*7db0*/  FMUL.FTZ R49, R49, c[0x0][0x2ec] ;  /* 0x0000bb0031317a20 */ /* 0x000fc40000410000 */
[----:B------:R-:W-:Y:S02]  /*7dc0*/  FMUL.FTZ R50, R50, c[0x0][0x2ec] ;  /* 0x0000bb0032327a20 */ /* 0x000fe40000410000 */
[----:B------:R-:W-:-:S03]  /*7dd0*/  FMUL.FTZ R51, R51, c[0x0][0x2ec] ;  /* 0x0000bb0033337a20 */ /* 0x000fc60000410000 */
[----:B------:R-:W-:Y:S01]  /*7de0*/  MUFU.TANH R180, R48 ;  /* 0x0000003000b47308 */ /* 0x000fe20000002400 */
[----:B------:R-:W-:Y:S01]  /*7df0*/  FMUL.FTZ R28, R28, c[0x0][0x2ec] ;  /* 0x0000bb001c1c7a20 */ /* 0x000fe20000410000 */
[----:B---3--:R-:W-:Y:S01]  /*7e00*/  HMMA.16816.F32 R52, R12, R100, R44 ;  /* 0x000000640c34723c */ /* 0x008fe2000000182c */
[----:B------:R-:W-:-:S05]  /*7e10*/  FMUL.FTZ R29, R29, c[0x0][0x2ec] ;  /* 0x0000bb001d1d7a20 */ /* 0x000fca0000410000 */
[----:B------:R-:W-:Y:S01]  /*7e20*/  MUFU.TANH R198, R28 ;  /* 0x0000001c00c67308 */ /* 0x000fe20000002400 */
[----:B------:R-:W-:Y:S02]  /*7e30*/  FMUL.FTZ R30, R30, c[0x0][0x2ec] ;  /* 0x0000bb001e1e7a20 */ /* 0x000fe40000410000 */
[----:B------:R-:W-:Y:S01]  /*7e40*/  FMUL.FTZ R31, R31, c[0x0][0x2ec] ;  /* 0x0000bb001f1f7a20 */ /* 0x000fe20000410000 */
[----:B------:R-:W-:Y:S04]  /*7e50*/  HMMA.16816.F32 R44, R20, R84, RZ ;  /* 0x00000054142c723c */ /* 0x000fe800000018ff */
[----:B------:R-:W-:Y:S08]  /*7e60*/  MUFU.TANH R183, R29 ;  /* 0x0000001d00b77308 */ /* 0x000ff00000002400 */
[----:B------:R-:W-:Y:S02]  /*7e70*/  MUFU.TANH R210, R30 ;  /* 0x0000001e00d27308 */ /* 0x000fe40000002400 */
[----:B------:R-:W-:-:S06]  /*7e80*/  FMUL.FTZ R52, R52, c[0x0][0x2ec] ;  /* 0x0000bb0034347a20 */ /* 0x000fcc0000410000 */
[----:B------:R2:W-:Y:S01]  /*7e90*/  MUFU.TANH R208, R31 ;  /* 0x0000001f00d07308 */ /* 0x0005e20000002400 */
[----:B------:R-:W-:Y:S02]  /*7ea0*/  FMUL.FTZ R53, R53, c[0x0][0x2ec] ;  /* 0x0000bb0035357a20 */ /* 0x000fe40000410000 */
[----:B------:R-:W-:Y:S02]  /*7eb0*/  FMUL.FTZ R54, R54, c[0x0][0x2ec] ;  /* 0x0000bb0036367a20 */ /* 0x000fe40000410000 */
[----:B------:R-:W-:Y:S01]  /*7ec0*/  FMUL.FTZ R55, R55, c[0x0][0x2ec] ;  /* 0x0000bb0037377a20 */ /* 0x000fe20000410000 */
[----:B------:R-:W-:Y:S01]  /*7ed0*/  HMMA.16816.F32 R56, R12, R92, R44 ;  /* 0x0000005c0c38723c */ /* 0x000fe2000000182c */
[----:B------:R-:W3:Y:S01]  /*7ee0*/  LDSM.16.M88.4 R44, [R184+0x3400] ;  /* 0x00340000b82c783b */ /* 0x000ee20000000200 */
[----:B------:R-:W-:Y:S06]  /*7ef0*/  MUFU.TANH R241, R52 ;  /* 0x0000003400f17308 */ /* 0x000fec0000002400 */
[----:B--2---:R-:W-:Y:S02]  /*7f00*/  HMMA.16816.F32 R28, R24, R32, RZ ;  /* 0x00000020181c723c */ /* 0x004fe400000018ff */
[----:B------:R-:W-:Y:S08]  /*7f10*/  MUFU.TANH R242, R53 ;  /* 0x0000003500f27308 */ /* 0x000ff00000002400 */
[----:B------:R-:W-:Y:S06]  /*7f20*/  MUFU.TANH R239, R54 ;  /* 0x0000003600ef7308 */ /* 0x000fec0000002400 */
[----:B------:R-:W-:-:S02]  /*7f30*/  FMUL.FTZ R56, R56, c[0x0][0x2ec] ;  /* 0x0000bb0038387a20 */ /* 0x000fc40000410000 */
[----:B------:R-:W-:Y:S01]  /*7f40*/  FMUL.FTZ R57, R57, c[0x0][0x2ec] ;  /* 0x0000bb0039397a20 */ /* 0x000fe20000410000 */
[----:B------:R2:W-:Y:S01]  /*7f50*/  MUFU.TANH R237, R55 ;  /* 0x0000003700ed7308 */ /* 0x0005e20000002400 */
[----:B------:R-:W-:Y:S02]  /*7f60*/  FMUL.FTZ R58, R58, c[0x0][0x2ec] ;  /* 0x0000bb003a3a7a20 */ /* 0x000fe40000410000 */
[----:B------:R-:W-:-:S05]  /*7f70*/  FMUL.FTZ R59, R59, c[0x0][0x2ec] ;  /* 0x0000bb003b3b7a20 */ /* 0x000fca0000410000 */
[----:B------:R-:W-:Y:S01]  /*7f80*/  MUFU.TANH R179, R49 ;  /* 0x0000003100b37308 */ /* 0x000fe20000002400 */
[----:B--2---:R-:W-:Y:S07]  /*7f90*/  HMMA.16816.F32 R52, R20, R32, RZ ;  /* 0x000000201434723c */ /* 0x004fee00000018ff */
[----:B------:R-:W-:Y:S08]  /*7fa0*/  MUFU.TANH R204, R50 ;  /* 0x0000003200cc7308 */ /* 0x000ff00000002400 */
[----:B------:R2:W-:Y:S08]  /*7fb0*/  MUFU.TANH R203, R51 ;  /* 0x0000003300cb7308 */ /* 0x0005f00000002400 */
[----:B------:R-:W-:Y:S01]  /*7fc0*/  MUFU.TANH R236, R56 ;  /* 0x0000003800ec7308 */ /* 0x000fe20000002400 */
[-C--:B------:R-:W-:Y:S07]  /*7fd0*/  HMMA.16816.F32 R60, R12, R68.reuse, R52 ;  /* 0x000000440c3c723c */ /* 0x080fee0000001834 */
[----:B------:R-:W-:Y:S01]  /*7fe0*/  MUFU.TANH R238, R57 ;  /* 0x0000003900ee7308 */ /* 0x000fe20000002400 */
[----:B--2---:R-:W-:Y:S01]  /*7ff0*/  HMMA.16816.F32 R48, R16, R68, R28 ;  /* 0x000000441030723c */ /* 0x004fe2000000181c */
[----:B------:R-:W2:Y:S06]  /*8000*/  LDSM.16.M88.4 R28, [R192] ;  /* 0x00000000c01c783b */ /* 0x000eac0000000200 */
[----:B------:R-:W-:Y:S01]  /*8010*/  MUFU.TANH R235, R58 ;  /* 0x0000003a00eb7308 */ /* 0x000fe20000002400 */
[----:B---3--:R-:W-:Y:S07]  /*8020*/  HMMA.16816.F32 R52, R24, R44, RZ ;  /* 0x0000002c1834723c */ /* 0x008fee00000018ff */
[----:B------:R3:W-:Y:S01]  /*8030*/  MUFU.TANH R234, R59 ;  /* 0x0000003b00ea7308 */ /* 0x0007e20000002400 */
[----:B------:R-:W-:-:S02]  /*8040*/  FMUL.FTZ R60, R60, c[0x0][0x2ec] ;  /* 0x0000bb003c3c7a20 */ /* 0x000fc40000410000 */
[----:B------:R-:W-:Y:S02]  /*8050*/  FMUL.FTZ R61, R61, c[0x0][0x2ec] ;  /* 0x0000bb003d3d7a20 */ /* 0x000fe40000410000 */
[----:B------:R-:W-:-:S03]  /*8060*/  FMUL.FTZ R62, R62, c[0x0][0x2ec] ;  /* 0x0000bb003e3e7a20 */ /* 0x000fc60000410000 */
[----:B------:R-:W-:Y:S01]  /*8070*/  MUFU.TANH R232, R60 ;  /* 0x0000003c00e87308 */ /* 0x000fe20000002400 */
[----:B------:R-:W-:Y:S02]  /*8080*/  FMUL.FTZ R63, R63, c[0x0][0x2ec] ;  /* 0x0000bb003f3f7a20 */ /* 0x000fe40000410000 */
[----:B------:R-:W-:Y:S01]  /*8090*/  FMUL.FTZ R48, R48, c[0x0][0x2ec] ;  /* 0x0000bb0030307a20 */ /* 0x000fe20000410000 */
[----:B---3--:R-:W-:Y:S01]  /*80a0*/  HMMA.16816.F32 R56, R20, R44, RZ ;  /* 0x0000002c1438723c */ /* 0x008fe200000018ff */
[----:B------:R-:W-:Y:S02]  /*80b0*/  FMUL.FTZ R49, R49, c[0x0][0x2ec] ;  /* 0x0000bb0031317a20 */ /* 0x000fe40000410000 */
[----:B------:R-:W-:Y:S01]  /*80c0*/  FMUL.FTZ R50, R50, c[0x0][0x2ec] ;  /* 0x0000bb0032327a20 */ /* 0x000fe20000410000 */
[----:B------:R-:W-:Y:S01]  /*80d0*/  MUFU.TANH R233, R61 ;  /* 0x0000003d00e97308 */ /* 0x000fe20000002400 */
[----:B------:R-:W-:-:S07]  /*80e0*/  FMUL.FTZ R51, R51, c[0x0][0x2ec] ;  /* 0x0000bb0033337a20 */ /* 0x000fce0000410000 */
[----:B------:R-:W-:Y:S08]  /*80f0*/  MUFU.TANH R230, R62 ;  /* 0x0000003e00e67308 */ /* 0x000ff00000002400 */
[----:B------:R3:W-:Y:S04]  /*8100*/  MUFU.TANH R231, R63 ;  /* 0x0000003f00e77308 */ /* 0x0007e80000002400 */
[----:B--2---:R-:W-:Y:S04]  /*8110*/  HMMA.16816.F32 R112, R12, R28, R56 ;  /* 0x0000001c0c70723c */ /* 0x004fe80000001838 */
[----:B------:R-:W-:Y:S04]  /*8120*/  MUFU.TANH R177, R48 ;  /* 0x0000003000b17308 */ /* 0x000fe80000002400 */
[----:B------:R-:W-:Y:S04]  /*8130*/  HMMA.16816.F32 R56, R24, R88, RZ ;  /* 0x000000581838723c */ /* 0x000fe800000018ff */
[----:B------:R-:W-:Y:S01]  /*8140*/  MUFU.TANH R176, R49 ;  /* 0x0000003100b07308 */ /* 0x000fe20000002400 */
[----:B---3--:R-:W2:Y:S01]  /*8150*/  LDSM.16.M88.4 R60, [R190] ;  /* 0x00000000be3c783b */ /* 0x008ea20000000200 */
[----:B------:R-:W-:-:S06]  /*8160*/  DEPBAR.LE SB0, 0x0 ;  /* 0x000080000000791a */ /* 0x000fcc0000000000 */
[----:B------:R-:W-:Y:S04]  /*8170*/  MUFU.TANH R200, R50 ;  /* 0x0000003200c87308 */ /* 0x000fe80000002400 */
[----:B------:R-:W-:Y:S02]  /*8180*/  FMUL.FTZ R112, R112, c[0x0][0x2ec] ;  /* 0x0000bb0070707a20 */ /* 0x000fe40000410000 */
[----:B------:R-:W-:Y:S02]  /*8190*/  FMUL.FTZ R113, R113, c[0x0][0x2ec] ;  /* 0x0000bb0071717a20 */ /* 0x000fe40000410000 */
[----:B------:R3:W-:Y:S01]  /*81a0*/  MUFU.TANH R199, R51 ;  /* 0x0000003300c77308 */ /* 0x0007e20000002400 */
[----:B------:R-:W-:Y:S02]  /*81b0*/  FMUL.FTZ R114, R114, c[0x0][0x2ec] ;  /* 0x0000bb0072727a20 */ /* 0x000fe40000410000 */
[----:B------:R-:W-:-:S05]  /*81c0*/  FMUL.FTZ R115, R115, c[0x0][0x2ec] ;  /* 0x0000bb0073737a20 */ /* 0x000fca0000410000 */
[----:B------:R-:W-:Y:S01]  /*81d0*/  MUFU.TANH R228, R112 ;  /* 0x0000007000e47308 */ /* 0x000fe20000002400 */
[----:B---3--:R-:W-:Y:S07]  /*81e0*/  HMMA.16816.F32 R48, R16, R28, R52 ;  /* 0x0000001c1030723c */ /* 0x008fee0000001834 */
[----:B------:R-:W-:Y:S01]  /*81f0*/  MUFU.TANH R229, R113 ;  /* 0x0000007100e57308 */ /* 0x000fe20000002400 */
[----:B------:R-:W-:Y:S07]  /*8200*/  HMMA.16816.F32 R52, R24, R104, RZ ;  /* 0x000000681834723c */ /* 0x000fee00000018ff */
[----:B------:R-:W-:Y:S08]  /*8210*/  MUFU.TANH R226, R114 ;  /* 0x0000007200e27308 */ /* 0x000ff00000002400 */
[----:B------:R3:W-:Y:S01]  /*8220*/  MUFU.TANH R227, R115 ;  /* 0x0000007300e37308 */ /* 0x0007e20000002400 */
[----:B------:R-:W-:-:S02]  /*8230*/  FMUL.FTZ R48, R48, c[0x0][0x2ec] ;  /* 0x0000bb0030307a20 */ /* 0x000fc40000410000 */
[----:B------:R-:W-:Y:S02]  /*8240*/  FMUL.FTZ R49, R49, c[0x0][0x2ec] ;  /* 0x0000bb0031317a20 */ /* 0x000fe40000410000 */
[----:B------:R-:W-:-:S03]  /*8250*/  FMUL.FTZ R50, R50, c[0x0][0x2ec] ;  /* 0x0000bb0032327a20 */ /* 0x000fc60000410000 */
[----:B------:R-:W-:Y:S01]  /*8260*/  MUFU.TANH R174, R48 ;  /* 0x0000003000ae7308 */ /* 0x000fe20000002400 */
[----:B------:R-:W-:Y:S01]  /*8270*/  FMUL.FTZ R51, R51, c[0x0][0x2ec] ;  /* 0x0000bb0033337a20 */ /* 0x000fe20000410000 */
[----:B---3--:R-:W-:Y:S06]  /*8280*/  HMMA.16816.F32 R112, R12, R96, R80 ;  /* 0x000000600c70723c */ /* 0x008fec0000001850 */
[----:B------:R-:W-:Y:S02]  /*8290*/  MUFU.TANH R100, R49 ;  /* 0x0000003100647308 */ /* 0x000fe40000002400 */
[----:B--2---:R-:W-:Y:S06]  /*82a0*/  HMMA.16816.F32 R80, R16, R60, R56 ;  /* 0x0000003c1050723c */ /* 0x004fec0000001838 */
[----:B------:R-:W-:Y:S02]  /*82b0*/  MUFU.TANH R182, R50 ;  /* 0x0000003200b67308 */ /* 0x000fe40000002400 */
[----:B------:R-:W-:Y:S06]  /*82c0*/  HMMA.16816.F32 R56, R20, R42, RZ ;  /* 0x0000002a1438723c */ /* 0x000fec00000018ff */
[----:B------:R2:W-:Y:S02]  /*82d0*/  MUFU.TANH R181, R51 ;  /* 0x0000003300b57308 */ /* 0x0005e40000002400 */
[----:B------:R-:W-:-:S02]  /*82e0*/  FMUL.FTZ R112, R112, c[0x0][0x2ec] ;  /* 0x0000bb0070707a20 */ /* 0x000fc40000410000 */
[----:B------:R-:W-:Y:S02]  /*82f0*/  FMUL.FTZ R113, R113, c[0x0][0x2ec] ;  /* 0x0000bb0071717a20 */ /* 0x000fe40000410000 */
[----:B------:R-:W-:Y:S02]  /*8300*/  FMUL.FTZ R114, R114, c[0x0][0x2ec] ;  /* 0x0000bb0072727a20 */ /* 0x000fe40000410000 */
[----:B------:R-:W-:Y:S01]  /*8310*/  MUFU.TANH R213, R112 ;  /* 0x0000007000d57308 */ /* 0x000fe20000002400 */
[----:B------:R-:W-:Y:S02]  /*8320*/  FMUL.FTZ R115, R115, c[0x0][0x2ec] ;  /* 0x0000bb0073737a20 */ /* 0x000fe40000410000 */
[----:B------:R-:W-:Y:S02]  /*8330*/  FMUL.FTZ R0, R81, c[0x0][0x2ec] ;  /* 0x0000bb0051007a20 */ /* 0x000fe40000410000 */
[----:B------:R-:W-:Y:S01]  /*8340*/  FMUL.FTZ R80, R80, c[0x0][0x2ec] ;  /* 0x0000bb0050507a20 */ /* 0x000fe20000410000 */
[----:B--2---:R-:W-:Y:S02]  /*8350*/  HMMA.16816.F32 R48, R16, R96, R52 ;  /* 0x000000601030723c */ /* 0x004fe40000001834 */
[----:B------:R2:W-:Y:S06]  /*8360*/  MUFU.TANH R101, R0 ;  /* 0x0000000000657308 */ /* 0x0005ec0000002400 */
[----:B------:R-:W-:Y:S02]  /*8370*/  HMMA.16816.F32 R52, R20, R88, RZ ;  /* 0x000000581434723c */ /* 0x000fe400000018ff */
[----:B------:R-:W-:Y:S06]  /*8380*/  MUFU.TANH R214, R113 ;  /* 0x0000007100d67308 */ /* 0x000fec0000002400 */
[----:B------:R-:W-:Y:S01]  /*8390*/  HMMA.16816.F32 R120, R12, R66, R56 ;  /* 0x000000420c78723c */ /* 0x000fe20000001838 */
[----:B--2---:R-:W-:Y:S01]  /*83a0*/  FMUL.FTZ R0, R82, c[0x0][0x2ec] ;  /* 0x0000bb0052007a20 */ /* 0x004fe20000410000 */
[----:B------:R-:W-:Y:S06]  /*83b0*/  MUFU.TANH R211, R114 ;  /* 0x0000007200d37308 */ /* 0x000fec0000002400 */
[----:B------:R-:W-:Y:S01]  /*83c0*/  FMUL.FTZ R48, R48, c[0x0][0x2ec] ;  /* 0x0000bb0030307a20 */ /* 0x000fe20000410000 */
[----:B------:R-:W-:Y:S01]  /*83d0*/  HMMA.16816.F32 R56, R24, R86, RZ ;  /* 0x000000561838723c */ /* 0x000fe200000018ff */
[----:B------:R-:W-:Y:S01]  /*83e0*/  FMUL.FTZ R49, R49, c[0x0][0x2ec] ;  /* 0x0000bb0031317a20 */ /* 0x000fe20000410000 */
[----:B------:R2:W-:Y:S01]  /*83f0*/  MUFU.TANH R219, R0 ;  /* 0x0000000000db7308 */ /* 0x0005e20000002400 */
[----:B------:R-:W-:-:S02]  /*8400*/  FMUL.FTZ R50, R50, c[0x0][0x2ec] ;  /* 0x0000bb0032327a20 */ /* 0x000fc40000410000 */
[----:B------:R-:W-:-:S03]  /*8410*/  FMUL.FTZ R51, R51, c[0x0][0x2ec] ;  /* 0x0000bb0033337a20 */ /* 0x000fc60000410000 */
[----:B------:R-:W-:Y:S02]  /*8420*/  HMMA.16816.F32 R116, R12, R60, R52 ;  /* 0x0000003c0c74723c */ /* 0x000fe40000001834 */
[----:B------:R-:W-:Y:S06]  /*8430*/  MUFU.TANH R92, R48 ;  /* 0x00000030005c7308 */ /* 0x000fec0000002400 */
[----:B------:R-:W-:Y:S02]  /*8440*/  HMMA.16816.F32 R52, R24, R42, RZ ;  /* 0x0000002a1834723c */ /* 0x000fe400000018ff */
[----:B------:R-:W-:Y:S01]  /*8450*/  MUFU.TANH R93, R49 ;  /* 0x00000031005d7308 */ /* 0x000fe20000002400 */
[----:B--2---:R-:W-:-:S05]  /*8460*/  FMUL.FTZ R0, R83, c[0x0][0x2ec] ;  /* 0x0000bb0053007a20 */ /* 0x004fca0000410000 */
[-C--:B------:R-:W-:Y:S02]  /*8470*/  HMMA.16816.F32 R40, R24, R78.reuse, RZ ;  /* 0x0000004e1828723c */ /* 0x080fe400000018ff */
[----:B------:R-:W-:Y:S08]  /*8480*/  MUFU.TANH R175, R50 ;  /* 0x0000003200af7308 */ /* 0x000ff00000002400 */
[----:B------:R2:W-:Y:S08]  /*8490*/  MUFU.TANH R178, R51 ;  /* 0x0000003300b27308 */ /* 0x0005f00000002400 */
[----:B------:R3:W-:Y:S01]  /*84a0*/  MUFU.TANH R220, R0 ;  /* 0x0000000000dc7308 */ /* 0x0007e20000002400 */
[----:B--2---:R-:W-:Y:S07]  /*84b0*/  HMMA.16816.F32 R48, R20, R78, RZ ;  /* 0x0000004e1430723c */ /* 0x004fee00000018ff */
[----:B------:R2:W-:Y:S01]  /*84c0*/  MUFU.TANH R212, R115 ;  /* 0x0000007300d47308 */ /* 0x0005e20000002400 */
[----:B---3--:R-:W-:Y:S01]  /*84d0*/  FMUL.FTZ R0, R116, c[0x0][0x2ec] ;  /* 0x0000bb0074007a20 */ /* 0x008fe20000410000 */
[----:B------:R-:W-:Y:S06]  /*84e0*/  HMMA.16816.F32 R76, R16, R66, R52 ;  /* 0x00000042104c723c */ /* 0x000fec0000001834 */
[----:B------:R-:W-:Y:S02]  /*84f0*/  MUFU.TANH R97, R80 ;  /* 0x0000005000617308 */ /* 0x000fe40000002400 */
[----:B------:R-:W-:Y:S06]  /*8500*/  HMMA.16816.F32 R64, R24, R110, RZ ;  /* 0x0000006e1840723c */ /* 0x000fec00000018ff */
[----:B------:R3:W-:Y:S02]  /*8510*/  MUFU.TANH R209, R0 ;  /* 0x0000000000d17308 */ /* 0x0007e40000002400 */
[-C--:B------:R-:W-:Y:S08]  /*8520*/  HMMA.16816.F32 R132, R12, R74.reuse, R48 ;  /* 0x0000004a0c84723c */ /* 0x080ff00000001830 */
[----:B--2---:R-:W-:Y:S01]  /*8530*/  HMMA.16816.F32 R112, R16, R74, R40 ;  /* 0x0000004a1070723c */ /* 0x004fe20000001828 */
[----:B---3--:R-:W-:-:S04]  /*8540*/  FMUL.FTZ R0, R117, c[0x0][0x2ec] ;  /* 0x0000bb0075007a20 */ /* 0x008fc80000410000 */
[----:B------:R2:W-:Y:S03]  /*8550*/  MUFU.TANH R207, R0 ;  /* 0x0000000000cf7308 */ /* 0x0005e60000002400 */
[----:B------:R-:W-:Y:S08]  /*8560*/  HMMA.16816.F32 R72, R20, R110, RZ ;  /* 0x0000006e1448723c */ /* 0x000ff000000018ff */
[----:B------:R-:W-:Y:S01]  /*8570*/  HMMA.16816.F32 R108, R16, R94, R56 ;  /* 0x0000005e106c723c */ /* 0x000fe20000001838 */
[----:B------:R-:W-:-:S02]  /*8580*/  FMUL.FTZ R134, R134, c[0x0][0x2ec] ;  /* 0x0000bb0086867a20 */ /* 0x000fc40000410000 */
[----:B------:R-:W-:Y:S02]  /*8590*/  FMUL.FTZ R135, R135, c[0x0][0x2ec] ;  /* 0x0000bb0087877a20 */ /* 0x000fe40000410000 */
[----:B--2---:R-:W-:Y:S02]  /*85a0*/  FMUL.FTZ R0, R118, c[0x0][0x2ec] ;  /* 0x0000bb0076007a20 */ /* 0x004fe40000410000 */
[----:B------:R-:W-:Y:S01]  /*85b0*/  MUFU.TANH R134, R134 ;  /* 0x0000008600867308 */ /* 0x000fe20000002400 */
[C---:B------:R-:W-:Y:S07]  /*85c0*/  HMMA.16816.F32 R52, R24.reuse, R34, RZ ;  /* 0x000000221834723c */ /* 0x040fee00000018ff */
[----:B------:R2:W-:Y:S01]  /*85d0*/  MUFU.TANH R218, R0 ;  /* 0x0000000000da7308 */ /* 0x0005e20000002400 */
[C---:B------:R-:W-:Y:S07]  /*85e0*/  HMMA.16816.F32 R48, R24.reuse, R46, RZ ;  /* 0x0000002e1830723c */ /* 0x040fee00000018ff */
[----:B------:R-:W-:Y:S01]  /*85f0*/  MUFU.TANH R135, R135 ;  /* 0x0000008700877308 */ /* 0x000fe20000002400 */
[----:B------:R-:W-:Y:S01]  /*8600*/  HMMA.16816.F32 R40, R24, R106, RZ ;  /* 0x0000006a1828723c */ /* 0x000fe200000018ff */
[----:B------:R-:W-:-:S02]  /*8610*/  FMUL.FTZ R109, R109, c[0x0][0x2ec] ;  /* 0x0000bb006d6d7a20 */ /* 0x000fc40000410000 */
[----:B------:R-:W-:Y:S02]  /*8620*/  FMUL.FTZ R111, R111, c[0x0][0x2ec] ;  /* 0x0000bb006f6f7a20 */ /* 0x000fe40000410000 */
[----:B------:R-:W-:Y:S02]  /*8630*/  FMUL.FTZ R110, R110, c[0x0][0x2ec] ;  /* 0x0000bb006e6e7a20 */ /* 0x000fe40000410000 */
[----:B--2---:R-:W-:Y:S01]  /*8640*/  FMUL.FTZ R0, R119, c[0x0][0x2ec] ;  /* 0x0000bb0077007a20 */ /* 0x004fe20000410000 */
[----:B------:R-:W-:Y:S01]  /*8650*/  HMMA.16816.F32 R24, R24, R90, RZ ;  /* 0x0000005a1818723c */ /* 0x000fe200000018ff */
[----:B------:R-:W-:Y:S07]  /*8660*/  MUFU.TANH R81, R109 ;  /* 0x0000006d00517308 */ /* 0x000fee0000002400 */
[C---:B------:R-:W-:Y:S01]  /*8670*/  HMMA.16816.F32 R64, R16.reuse, R102, R64 ;  /* 0x000000661040723c */ /* 0x040fe20000001840 */
[----:B------:R2:W-:Y:S07]  /*8680*/  MUFU.TANH R217, R0 ;  /* 0x0000000000d97308 */ /* 0x0005ee0000002400 */
[C---:B------:R-:W-:Y:S08]  /*8690*/  HMMA.16816.F32 R128, R16.reuse, R70, R52 ;  /* 0x000000461080723c */ /* 0x040ff00000001834 */
[----:B------:R-:W-:Y:S01]  /*86a0*/  HMMA.16816.F32 R124, R16, R30, R48 ;  /* 0x0000001e107c723c */ /* 0x000fe20000001830 */
[----:B--2---:R-:W-:-:S04]  /*86b0*/  FMUL.FTZ R0, R120, c[0x0][0x2ec] ;  /* 0x0000bb0078007a20 */ /* 0x004fc80000410000 */
[----:B------:R2:W-:Y:S03]  /*86c0*/  MUFU.TANH R173, R0 ;  /* 0x0000000000ad7308 */ /* 0x0005e60000002400 */
[----:B------:R-:W-:Y:S01]  /*86d0*/  HMMA.16816.F32 R116, R16, R62, R24 ;  /* 0x0000003e1074723c */ /* 0x000fe20000001818 */
[----:B------:R-:W-:-:S07]  /*86e0*/  FMUL.FTZ R4, R66, c[0x0][0x2ec] ;  /* 0x0000bb0042047a20 */ /* 0x000fce0000410000 */
[C---:B------:R-:W-:Y:S01]  /*86f0*/  HMMA.16816.F32 R44, R20.reuse, R46, RZ ;  /* 0x0000002e142c723c */ /* 0x040fe200000018ff */
[----:B------:R-:W-:Y:S02]  /*8700*/  FMUL.FTZ R128, R128, c[0x0][0x2ec] ;  /* 0x0000bb0080807a20 */ /* 0x000fe40000410000 */
[----:B------:R-:W-:Y:S02]  /*8710*/  FMUL.FTZ R129, R129, c[0x0][0x2ec] ;  /* 0x0000bb0081817a20 */ /* 0x000fe40000410000 */
[----:B--2---:R-:W-:Y:S01]  /*8720*/  FMUL.FTZ R0, R121, c[0x0][0x2ec] ;  /* 0x0000bb0079007a20 */ /* 0x004fe20000410000 */
[----:B------:R-:W-:Y:S01]  /*8730*/  MUFU.TANH R84, R128 ;  /* 0x0000008000547308 */ /* 0x000fe20000002400 */
[----:B------:R-:W-:Y:S01]  /*8740*/  FMUL.FTZ R130, R130, c[0x0][0x2ec] ;  /* 0x0000bb0082827a20 */ /* 0x000fe20000410000 */
[----:B------:R-:W-:Y:S01]  /*8750*/  HMMA.16816.F32 R32, R20, R34, RZ ;  /* 0x000000221420723c */ /* 0x000fe200000018ff */
[----:B------:R-:W-:Y:S02]  /*8760*/  FMUL.FTZ R124, R124, c[0x0][0x2ec] ;  /* 0x0000bb007c7c7a20 */ /* 0x000fe40000410000 */
[----:B------:R-:W-:-:S02]  /*8770*/  FMUL.FTZ R89, R125, c[0x0][0x2ec] ;  /* 0x0000bb007d597a20 */ /* 0x000fc40000410000 */
[----:B------:R-:W-:Y:S01]  /*8780*/  FMUL.FTZ R126, R126, c[0x0][0x2ec] ;  /* 0x0000bb007e7e7a20 */ /* 0x000fe20000410000 */
[----:B------:R2:W-:Y:S02]  /*8790*/  MUFU.TANH R172, R0 ;  /* 0x0000000000ac7308 */ /* 0x0005e40000002400 */
[----:B------:R-:W-:Y:S01]  /*87a0*/  HMMA.16816.F32 R72, R12, R102, R72 ;  /* 0x000000660c48723c */ /* 0x000fe20000001848 */
[----:B------:R-:W-:-:S05]  /*87b0*/  FMUL.FTZ R118, R118, c[0x0][0x2ec] ;  /* 0x0000bb0076767a20 */ /* 0x000fca0000410000 */
[----:B------:R-:W-:Y:S01]  /*87c0*/  MUFU.TANH R85, R129 ;  /* 0x0000008100557308 */ /* 0x000fe20000002400 */
[----:B------:R-:W-:Y:S01]  /*87d0*/  FMUL.FTZ R102, R117, c[0x0][0x2ec] ;  /* 0x0000bb0075667a20 */ /* 0x000fe20000410000 */
[----:B------:R-:W-:Y:S01]  /*87e0*/  HMMA.16816.F32 R48, R12, R30, R44 ;  /* 0x0000001e0c30723c */ /* 0x000fe2000000182c */
[----:B--2---:R-:W-:-:S05]  /*87f0*/  FMUL.FTZ R0, R122, c[0x0][0x2ec] ;  /* 0x0000bb007a007a20 */ /* 0x004fca0000410000 */
[----:B------:R-:W-:Y:S01]  /*8800*/  MUFU.TANH R88, R124 ;  /* 0x0000007c00587308 */ /* 0x000fe20000002400 */
[----:B------:R-:W-:Y:S01]  /*8810*/  FMUL.FTZ R30, R67, c[0x0][0x2ec] ;  /* 0x0000bb00431e7a20 */ /* 0x000fe20000410000 */
[----:B------:R-:W-:Y:S06]  /*8820*/  HMMA.16816.F32 R68, R12, R70, R32 ;  /* 0x000000460c44723c */ /* 0x000fec0000001820 */
[----:B------:R2:W-:Y:S02]  /*8830*/  MUFU.TANH R169, R0 ;  /* 0x0000000000a97308 */ /* 0x0005e40000002400 */
[----:B------:R-:W-:-:S02]  /*8840*/  FMUL.FTZ R73, R73, c[0x0][0x2ec] ;  /* 0x0000bb0049497a20 */ /* 0x000fc40000410000 */
[----:B------:R-:W-:Y:S02]  /*8850*/  FMUL.FTZ R72, R72, c[0x0][0x2ec] ;  /* 0x0000bb0048487a20 */ /* 0x000fe40000410000 */
[----:B------:R-:W-:Y:S02]  /*8860*/  FMUL.FTZ R74, R74, c[0x0][0x2ec] ;  /* 0x0000bb004a4a7a20 */ /* 0x000fe40000410000 */
[----:B------:R-:W-:Y:S01]  /*8870*/  FMUL.FTZ R75, R75, c[0x0][0x2ec] ;  /* 0x0000bb004b4b7a20 */ /* 0x000fe20000410000 */
[----:B------:R-:W-:Y:S01]  /*8880*/  MUFU.TANH R89, R89 ;  /* 0x0000005900597308 */ /* 0x000fe20000002400 */
[----:B------:R-:W-:Y:S02]  /*8890*/  FMUL.FTZ R49, R49, c[0x0][0x2ec] ;  /* 0x0000bb0031317a20 */ /* 0x000fe40000410000 */
[----:B------:R-:W-:Y:S02]  /*88a0*/  FMUL.FTZ R48, R48, c[0x0][0x2ec] ;  /* 0x0000bb0030307a20 */ /* 0x000fe40000410000 */
[----:B------:R-:W-:-:S02]  /*88b0*/  FMUL.FTZ R50, R50, c[0x0][0x2ec] ;  /* 0x0000bb0032327a20 */ /* 0x000fc40000410000 */
[----:B------:R-:W-:Y:S01]  /*88c0*/  FMUL.FTZ R51, R51, c[0x0][0x2ec] ;  /* 0x0000bb0033337a20 */ /* 0x000fe20000410000 */
[----:B------:R-:W-:Y:S01]  /*88d0*/  MUFU.TANH R102, R102 ;  /* 0x0000006600667308 */ /* 0x000fe20000002400 */
[----:B--2---:R-:W-:Y:S02]  /*88e0*/  FMUL.FTZ R0, R123, c[0x0][0x2ec] ;  /* 0x0000bb007b007a20 */ /* 0x004fe40000410000 */
[----:B------:R-:W-:Y:S01]  /*88f0*/  HMMA.16816.F32 R120, R16, R98, R40 ;  /* 0x000000621078723c */ /* 0x000fe20000001828 */
[----:B------:R-:W-:Y:S02]  /*8900*/  FMUL.FTZ R68, R68, c[0x0][0x2ec] ;  /* 0x0000bb0044447a20 */ /* 0x000fe40000410000 */
[----:B------:R-:W-:Y:S02]  /*8910*/  FMUL.FTZ R69, R69, c[0x0][0x2ec] ;  /* 0x0000bb0045457a20 */ /* 0x000fe40000410000 */
[----:B------:R2:W-:Y:S01]  /*8920*/  MUFU.TANH R168, R0 ;  /* 0x0000000000a87308 */ /* 0x0005e20000002400 */
[----:B------:R-:W-:-:S02]  /*8930*/  FMUL.FTZ R70, R70, c[0x0][0x2ec] ;  /* 0x0000bb0046467a20 */ /* 0x000fc40000410000 */
[----:B------:R-:W-:Y:S01]  /*8940*/  HMMA.16816.F32 R16, R20, R86, RZ ;  /* 0x000000561410723c */ /* 0x000fe200000018ff */
[----:B------:R-:W-:-:S04]  /*8950*/  FMUL.FTZ R71, R71, c[0x0][0x2ec] ;  /* 0x0000bb0047477a20 */ /* 0x000fc80000410000 */
[----:B------:R-:W-:Y:S01]  /*8960*/  MUFU.TANH R130, R130 ;  /* 0x0000008200827308 */ /* 0x000fe20000002400 */
[----:B--2---:R-:W-:-:S07]  /*8970*/  FMUL.FTZ R0, R132, c[0x0][0x2ec] ;  /* 0x0000bb0084007a20 */ /* 0x004fce0000410000 */
[----:B------:R-:W-:Y:S01]  /*8980*/  MUFU.TANH R118, R118 ;  /* 0x0000007600767308 */ /* 0x000fe20000002400 */
[----:B------:R-:W-:Y:S02]  /*8990*/  FMUL.FTZ R132, R119, c[0x0][0x2ec] ;  /* 0x0000bb0077847a20 */ /* 0x000fe40000410000 */
[----:B------:R-:W-:Y:S02]  /*89a0*/  FMUL.FTZ R96, R121, c[0x0][0x2ec] ;  /* 0x0000bb0079607a20 */ /* 0x000fe40000410000 */
[----:B------:R-:W-:Y:S02]  /*89b0*/  FMUL.FTZ R125, R122, c[0x0][0x2ec] ;  /* 0x0000bb007a7d7a20 */ /* 0x000fe40000410000 */
[----:B------:R-:W-:Y:S01]  /*89c0*/  FMUL.FTZ R124, R123, c[0x0][0x2ec] ;  /* 0x0000bb007b7c7a20 */ /* 0x000fe20000410000 */
[----:B------:R2:W-:Y:S03]  /*89d0*/  MUFU.TANH R171, R0 ;  /* 0x0000000000ab7308 */ /* 0x0005e60000002400 */
[----:B------:R-:W-:Y:S05]  /*89e0*/  HMMA.16816.F32 R52, R12, R94, R16 ;  /* 0x0000005e0c34723c */ /* 0x000fea0000001810 */
[----:B------:R-:W-:Y:S02]  /*89f0*/  MUFU.TANH R96, R96 ;  /* 0x0000006000607308 */ /* 0x000fe40000002400 */
[----:B------:R-:W-:-:S02]  /*8a00*/  FMUL.FTZ R94, R120, c[0x0][0x2ec] ;  /* 0x0000bb00785e7a20 */ /* 0x000fc40000410000 */
[----:B------:R-:W-:Y:S02]  /*8a10*/  FMUL.FTZ R120, R127, c[0x0][0x2ec] ;  /* 0x0000bb007f787a20 */ /* 0x000fe40000410000 */
[----:B--2---:R-:W-:Y:S02]  /*8a20*/  FMUL.FTZ R0, R133, c[0x0][0x2ec] ;  /* 0x0000bb0085007a20 */ /* 0x004fe40000410000 */
[----:B------:R-:W-:Y:S08]  /*8a30*/  MUFU.TANH R94, R94 ;  /* 0x0000005e005e7308 */ /* 0x000ff00000002400 */
[----:B------:R2:W-:Y:S03]  /*8a40*/  MUFU.TANH R170, R0 ;  /* 0x0000000000aa7308 */ /* 0x0005e60000002400 */
[----:B------:R-:W-:-:S02]  /*8a50*/  FMUL.FTZ R52, R52, c[0x0][0x2ec] ;  /* 0x0000bb0034347a20 */ /* 0x000fc40000410000 */
[----:B------:R-:W-:Y:S02]  /*8a60*/  FMUL.FTZ R53, R53, c[0x0][0x2ec] ;  /* 0x0000bb0035357a20 */ /* 0x000fe40000410000 */
[----:B------:R-:W-:Y:S02]  /*8a70*/  FMUL.FTZ R54, R54, c[0x0][0x2ec] ;  /* 0x0000bb0036367a20 */ /* 0x000fe40000410000 */
[----:B------:R-:W-:Y:S01]  /*8a80*/  FMUL.FTZ R55, R55, c[0x0][0x2ec] ;  /* 0x0000bb0037377a20 */ /* 0x000fe20000410000 */
[----:B------:R-:W-:Y:S01]  /*8a90*/  MUFU.TANH R121, R111 ;  /* 0x0000006f00797308 */ /* 0x000fe20000002400 */
[----:B--2---:R-:W-:-:S07]  /*8aa0*/  FMUL.FTZ R0, R76, c[0x0][0x2ec] ;  /* 0x0000bb004c007a20 */ /* 0x004fce0000410000 */
[----:B------:R-:W-:Y:S08]  /*8ab0*/  MUFU.TANH R133, R110 ;  /* 0x0000006e00857308 */ /* 0x000ff00000002400 */
[----:B------:R2:W-:Y:S08]  /*8ac0*/  MUFU.TANH R58, R0 ;  /* 0x00000000003a7308 */ /* 0x0005f00000002400 */
[----:B------:R-:W-:Y:S01]  /*8ad0*/  MUFU.TANH R122, R126 ;  /* 0x0000007e007a7308 */ /* 0x000fe20000002400 */
[----:B--2---:R-:W-:-:S07]  /*8ae0*/  FMUL.FTZ R0, R77, c[0x0][0x2ec] ;  /* 0x0000bb004d007a20 */ /* 0x004fce0000410000 */
[----:B------:R-:W-:Y:S08]  /*8af0*/  MUFU.TANH R120, R120 ;  /* 0x0000007800787308 */ /* 0x000ff00000002400 */
[----:B------:R2:W3:Y:S08]  /*8b00*/  MUFU.TANH R59, R0 ;  /* 0x00000000003b7308 */ /* 0x0004f00000002400 */
[----:B------:R-:W-:Y:S01]  /*8b10*/  MUFU.TANH R125, R125 ;  /* 0x0000007d007d7308 */ /* 0x000fe20000002400 */
[----:B--2---:R-:W-:-:S07]  /*8b20*/  FMUL.FTZ R0, R78, c[0x0][0x2ec] ;  /* 0x0000bb004e007a20 */ /* 0x004fce0000410000 */
[----:B------:R-:W-:Y:S08]  /*8b30*/  MUFU.TANH R124, R124 ;  /* 0x0000007c007c7308 */ /* 0x000ff00000002400 */
[----:B------:R2:W-:Y:S08]  /*8b40*/  MUFU.TANH R104, R0 ;  /* 0x0000000000687308 */ /* 0x0005f00000002400 */
[----:B------:R-:W-:Y:S01]  /*8b50*/  MUFU.TANH R49, R49 ;  /* 0x0000003100317308 */ /* 0x000fe20000002400 */
[----:B--2---:R-:W-:-:S07]  /*8b60*/  FMUL.FTZ R0, R79, c[0x0][0x2ec] ;  /* 0x0000bb004f007a20 */ /* 0x004fce0000410000 */
[----:B------:R-:W-:Y:S08]  /*8b70*/  MUFU.TANH R54, R54 ;  /* 0x0000003600367308 */ /* 0x000ff00000002400 */
[----:B------:R2:W-:Y:S08]  /*8b80*/  MUFU.TANH R105, R0 ;  /* 0x0000000000697308 */ /* 0x0005f00000002400 */
[----:B------:R-:W-:Y:S01]  /*8b90*/  MUFU.TANH R55, R55 ;  /* 0x0000003700377308 */ /* 0x000fe20000002400 */
[----:B--2---:R-:W-:-:S07]  /*8ba0*/  FMUL.FTZ R0, R112, c[0x0][0x2ec] ;  /* 0x0000bb0070007a20 */ /* 0x004fce0000410000 */
[----:B------:R-:W-:Y:S08]  /*8bb0*/  MUFU.TANH R68, R68 ;  /* 0x0000004400447308 */ /* 0x000ff00000002400 */
[----:B------:R2:W4:Y:S08]  /*8bc0*/  MUFU.TANH R79, R0 ;  /* 0x00000000004f7308 */ /* 0x0005300000002400 */
[----:B------:R-:W-:Y:S01]  /*8bd0*/  MUFU.TANH R69, R69 ;  /* 0x0000004500457308 */ /* 0x000fe20000002400 */
[----:B--2---:R-:W-:-:S07]  /*8be0*/  FMUL.FTZ R0, R113, c[0x0][0x2ec] ;  /* 0x0000bb0071007a20 */ /* 0x004fce0000410000 */
[----:B------:R-:W-:Y:S08]  /*8bf0*/  MUFU.TANH R70, R70 ;  /* 0x0000004600467308 */ /* 0x000ff00000002400 */
[----:B------:R2:W5:Y:S08]  /*8c00*/  MUFU.TANH R78, R0 ;  /* 0x00000000004e7308 */ /* 0x0005700000002400 */
        /* <DEDUP_REMOVED lines=8> */
[----:B------:R1:W-:Y:S01]  /*8c90*/  MUFU.TANH R115, R30 ;  /* 0x0000001e00737308 */ /* 0x0003e20000002400 */
[----:B--2---:R-:W-:-:S07]  /*8ca0*/  FMUL.FTZ R0, R64, c[0x0][0x2ec] ;  /* 0x0000bb0040007a20 */ /* 0x004fce0000410000 */
[----:B------:R-:W-:Y:S01]  /*8cb0*/  MUFU.TANH R51, R51 ;  /* 0x0000003300337308 */ /* 0x000fe20000002400 */
[----:B-1----:R-:W-:-:S07]  /*8cc0*/  FMUL.FTZ R30, R108, c[0x0][0x2ec] ;  /* 0x0000bb006c1e7a20 */ /* 0x002fce0000410000 */
[----:B------:R1:W2:Y:S08]  /*8cd0*/  MUFU.TANH R76, R0 ;  /* 0x00000000004c7308 */ /* 0x0002b00000002400 */
[----:B------:R-:W-:Y:S01]  /*8ce0*/  MUFU.TANH R80, R30 ;  /* 0x0000001e00507308 */ /* 0x000fe20000002400 */
[----:B-1----:R-:W-:Y:S02]  /*8cf0*/  IMAD R0, R225, 0x80, R2 ;  /* 0x00000080e1007824 */ /* 0x002fe400078e0202 */
[----:B------:R-:W-:-:S03]  /*8d00*/  FMUL.FTZ R2, R65, c[0x0][0x2ec] ;  /* 0x0000bb0041027a20 */ /* 0x000fc60000410000 */
[CC--:B------:R-:W-:Y:S02]  /*8d10*/  ISETP.GE.AND P1, PT, R0.reuse, R7.reuse, PT ;  /* 0x000000070000720c */ /* 0x0c0fe40003f26270 */
[----:B------:R1:W1:Y:S01]  /*8d20*/  MUFU.TANH R77, R2 ;  /* 0x00000002004d7308 */ /* 0x0002620000002400 */
[C---:B------:R-:W-:Y:S02]  /*8d30*/  IADD3 R27, R0.reuse, 0x9, RZ ;  /* 0x00000009001b7810 */ /* 0x040fe40007ffe0ff */
[----:B------:R-:W-:Y:S02]  /*8d40*/  IADD3 R29, R0, 0x1, RZ ;  /* 0x00000001001d7810 */ /* 0x000fe40007ffe0ff */
[----:B------:R-:W-:Y:S02]  /*8d50*/  FSEL R56, R206, -INF , !P1 ;  /* 0xff800000ce387808 */ /* 0x000fe40004800000 */
[----:B------:R-:W-:Y:S02]  /*8d60*/  ISETP.GE.AND P1, PT, R27, R7, PT ;  /* 0x000000071b00720c */ /* 0x000fe40003f26270 */
[----:B------:R-:W-:-:S02]  /*8d70*/  IADD3 R24, R0, 0x18, RZ ;  /* 0x0000001800187810 */ /* 0x000fc40007ffe0ff */
[-C--:B------:R-:W-:Y:S02]  /*8d80*/  ISETP.GE.AND P4, PT, R29, R7.reuse, PT ;  /* 0x000000071d00720c */ /* 0x080fe40003f86270 */
[C---:B------:R-:W-:Y:S02]  /*8d90*/  IADD3 R26, R0.reuse, 0x10, RZ ;  /* 0x00000010001a7810 */ /* 0x040fe40007ffe0ff */
[----:B------:R-:W-:Y:S02]  /*8da0*/  IADD3 R28, R0, 0x8, RZ ;  /* 0x00000008001c7810 */ /* 0x000fe40007ffe0ff */
[----:B---3--:R-:W-:Y:S02]  /*8db0*/  FSEL R59, R59, -INF , !P1 ;  /* 0xff8000003b3b7808 */ /* 0x008fe40004800000 */
[----:B------:R-:W-:Y:S02]  /*8dc0*/  FSEL R57, R205, -INF , !P4 ;  /* 0xff800000cd397808 */ /* 0x000fe40006000000 */
[----:B------:R-:W-:-:S02]  /*8dd0*/  ISETP.GE.AND P1, PT, R24, R7, PT ;  /* 0x000000071800720c */ /* 0x000fc40003f26270 */
[----:B------:R-:W-:Y:S02]  /*8de0*/  IADD3 R17, R0, 0x21, RZ ;  /* 0x0000002100117810 */ /* 0x000fe40007ffe0ff */
[-C--:B------:R-:W-:Y:S02]  /*8df0*/  ISETP.GE.AND P4, PT, R26, R7.reuse, PT ;  /* 0x000000071a00720c */ /* 0x080fe40003f86270 */
[----:B------:R-:W-:Y:S02]  /*8e00*/  IADD3 R19, R0, 0x19, RZ ;  /* 0x0000001900137810 */ /* 0x000fe40007ffe0ff */
[----:B------:R-:W-:Y:S02]  /*8e10*/  ISETP.GE.AND P2, PT, R28, R7, PT ;  /* 0x000000071c00720c */ /* 0x000fe40003f46270 */
[----:B------:R-:W-:Y:S02]  /*8e20*/  IADD3 R25, R0, 0x11, RZ ;  /* 0x0000001100197810 */ /* 0x000fe40007ffe0ff */
[----:B----4-:R-:W-:-:S02]  /*8e30*/  FSEL R64, R79, -INF , !P1 ;  /* 0xff8000004f407808 */ /* 0x010fc40004800000 */
[----:B------:R-:W-:Y:S02]  /*8e40*/  FSEL R60, R202, -INF , !P4 ;  /* 0xff800000ca3c7808 */ /* 0x000fe40006000000 */
[-C--:B------:R-:W-:Y:S02]  /*8e50*/  ISETP.GE.AND P1, PT, R17, R7.reuse, PT ;  /* 0x000000071100720c */ /* 0x080fe40003f26270 */
[----:B------:R-:W-:Y:S02]  /*8e60*/  IADD3 R6, R0, 0x30, RZ ;  /* 0x0000003000067810 */ /* 0x000fe40007ffe0ff */
[----:B------:R-:W-:Y:S02]  /*8e70*/  FSEL R58, R58, -INF , !P2 ;  /* 0xff8000003a3a7808 */ /* 0x000fe40005000000 */
[----:B------:R-:W-:Y:S02]  /*8e80*/  ISETP.GE.AND P4, PT, R19, R7, PT ;  /* 0x000000071300720c */ /* 0x000fe40003f86270 */
[----:B------:R-:W-:-:S02]  /*8e90*/  IADD3 R16, R0, 0x28, RZ ;  /* 0x0000002800107810 */ /* 0x000fc40007ffe0ff */
[-C--:B------:R-:W-:Y:S02]  /*8ea0*/  ISETP.GE.AND P2, PT, R25, R7.reuse, PT ;  /* 0x000000071900720c */ /* 0x080fe40003f46270 */
[----:B------:R-:W-:Y:S02]  /*8eb0*/  IADD3 R18, R0, 0x20, RZ ;  /* 0x0000002000127810 */ /* 0x000fe40007ffe0ff */
[----:B------:R-:W-:Y:S02]  /*8ec0*/  FSEL R67, R183, -INF , !P1 ;  /* 0xff800000b7437808 */ /* 0x000fe40004800000 */
[----:B-----5:R-:W-:Y:S02]  /*8ed0*/  FSEL R65, R78, -INF , !P4 ;  /* 0xff8000004e417808 */ /* 0x020fe40006000000 */
[----:B------:R-:W-:Y:S02]  /*8ee0*/  ISETP.GE.AND P1, PT, R6, R7, PT ;  /* 0x000000070600720c */ /* 0x000fe40003f26270 */
[----:B-1----:R-:W-:-:S02]  /*8ef0*/  IADD3 R2, R0, 0x39, RZ ;  /* 0x0000003900027810 */ /* 0x002fc40007ffe0ff */
[----:B------:R-:W-:Y:S02]  /*8f00*/  FSEL R61, R201, -INF , !P2 ;  /* 0xff800000c93d7808 */ /* 0x000fe40005000000 */
[-C--:B------:R-:W-:Y:S02]  /*8f10*/  ISETP.GE.AND P4, PT, R16, R7.reuse, PT ;  /* 0x000000071000720c */ /* 0x080fe40003f86270 */
[----:B------:R-:W-:Y:S02]  /*8f20*/  IADD3 R5, R0, 0x31, RZ ;  /* 0x0000003100057810 */ /* 0x000fe40007ffe0ff */
[----:B------:R-:W-:Y:S02]  /*8f30*/  ISETP.GE.AND P2, PT, R18, R7, PT ;  /* 0x000000071200720c */ /* 0x000fe40003f46270 */
[----:B------:R-:W-:Y:S02]  /*8f40*/  IADD3 R11, R0, 0x29, RZ ;  /* 0x00000029000b7810 */ /* 0x000fe40007ffe0ff */
[----:B------:R-:W-:-:S02]  /*8f50*/  FSEL R78, R180, -INF , !P1 ;  /* 0xff800000b44e7808 */ /* 0x000fc40004800000 */
[----:B--2---:R-:W-:Y:S02]  /*8f60*/  FSEL R76, R76, -INF , !P4 ;  /* 0xff8000004c4c7808 */ /* 0x004fe40006000000 */
        /* <DEDUP_REMOVED lines=8> */
[----:B------:R-:W-:Y:S02]  /*8ff0*/  FSEL R79, R179, -INF , !P4 ;  /* 0xff800000b34f7808 */ /* 0x000fe40006000000 */
[----:B------:R-:W-:Y:S02]  /*9000*/  ISETP.GE.AND P1, PT, R32, R7, PT ;  /* 0x000000072000720c */ /* 0x000fe40003f26270 */
[----:B------:R-:W-:-:S02]  /*9010*/  IADD3 R47, R0, 0x51, RZ ;  /* 0x00000051002f7810 */ /* 0x000fc40007ffe0ff */
[----:B------:R-:W-:Y:S02]  /*9020*/  FSEL R77, R77, -INF , !P2 ;  /* 0xff8000004d4d7808 */ /* 0x000fe40005000000 */
[-C--:B------:R-:W-:Y:S02]  /*9030*/  ISETP.GE.AND P4, PT, R34, R7.reuse, PT ;  /* 0x000000072200720c */ /* 0x080fe40003f86270 */
[----:B------:R-:W-:Y:S02]  /*9040*/  IADD3 R31, R0, 0x49, RZ ;  /* 0x00000049001f7810 */ /* 0x000fe40007ffe0ff */
[----:B------:R-:W-:Y:S02]  /*9050*/  ISETP.GE.AND P2, PT, R4, R7, PT ;  /* 0x000000070400720c */ /* 0x000fe40003f46270 */
[----:B------:R-:W-:Y:S02]  /*9060*/  IADD3 R33, R0, 0x41, RZ ;  /* 0x0000004100217810 */ /* 0x000fe40007ffe0ff */
[----:B------:R-:W-:-:S02]  /*9070*/  FSEL R84, R84, -INF , !P1 ;  /* 0xff80000054547808 */ /* 0x000fc40004800000 */
[----:B------:R-:W-:Y:S02]  /*9080*/  FSEL R82, R177, -INF , !P4 ;  /* 0xff800000b1527808 */ /* 0x000fe40006000000 */
[-C--:B------:R-:W-:Y:S02]  /*9090*/  ISETP.GE.AND P1, PT, R47, R7.reuse, PT ;  /* 0x000000072f00720c */ /* 0x080fe40003f26270 */
[----:B------:R-:W-:Y:S02]  /*90a0*/  FSEL R80, R80, -INF , !P2 ;  /* 0xff80000050507808 */ /* 0x000fe40005000000 */
[-C--:B------:R-:W-:Y:S02]  /*90b0*/  ISETP.GE.AND P4, PT, R31, R7.reuse, PT ;  /* 0x000000071f00720c */ /* 0x080fe40003f86270 */
[----:B------:R-:W-:Y:S02]  /*90c0*/  IADD3 R46, R0, 0x58, RZ ;  /* 0x00000058002e7810 */ /* 0x000fe40007ffe0ff */
[----:B------:R-:W-:-:S02]  /*90d0*/  ISETP.GE.AND P2, PT, R33, R7, PT ;  /* 0x000000072100720c */ /* 0x000fc40003f46270 */
[----:B------:R-:W-:Y:S02]  /*90e0*/  IADD3 R30, R0, 0x50, RZ ;  /* 0x00000050001e7810 */ /* 0x000fe40007ffe0ff */
[----:B------:R-:W-:Y:S01]  /*90f0*/  FSEL R87, R100, -INF , !P1 ;  /* 0xff80000064577808 */ /* 0x000fe20004800000 */
[----:B------:R-:W-:Y:S01]  /*9100*/  FMUL.FTZ R100, R116, c[0x0][0x2ec] ;  /* 0x0000bb0074647a20 */ /* 0x000fe20000410000 */
[----:B------:R-:W-:Y:S02]  /*9110*/  FSEL R85, R85, -INF , !P4 ;  /* 0xff80000055557808 */ /* 0x000fe40006000000 */
[----:B------:R-:W-:Y:S02]  /*9120*/  FSEL R83, R176, -INF , !P2 ;  /* 0xff800000b0537808 */ /* 0x000fe40005000000 */
[----:B------:R-:W-:Y:S01]  /*9130*/  ISETP.GE.AND P4, PT, R46, R7, PT ;  /* 0x000000072e00720c */ /* 0x000fe20003f86270 */
[----:B------:R-:W1:Y:S01]  /*9140*/  MUFU.TANH R100, R100 ;  /* 0x0000006400647308 */ /* 0x000e620000002400 */
[----:B------:R-:W-:-:S02]  /*9150*/  IADD3 R43, R0, 0x61, RZ ;  /* 0x00000061002b7810 */ /* 0x000fc40007ffe0ff */
[-C--:B------:R-:W-:Y:S02]  /*9160*/  ISETP.GE.AND P2, PT, R30, R7.reuse, PT ;  /* 0x000000071e00720c */ /* 0x080fe40003f46270 */
[C---:B------:R-:W-:Y:S02]  /*9170*/  IADD3 R45, R0.reuse, 0x59, RZ ;  /* 0x00000059002d7810 */ /* 0x040fe40007ffe0ff */
[----:B------:R-:W-:Y:S02]  /*9180*/  IADD3 R44, R0, 0x60, RZ ;  /* 0x00000060002c7810 */ /* 0x000fe40007ffe0ff */
[----:B------:R-:W-:Y:S02]  /*9190*/  FSEL R88, R88, -INF , !P4 ;  /* 0xff80000058587808 */ /* 0x000fe40006000000 */
[----:B------:R-:W-:Y:S02]  /*91a0*/  FSEL R86, R174, -INF , !P2 ;  /* 0xff800000ae567808 */ /* 0x000fe40005000000 */
[----:B------:R-:W-:-:S02]  /*91b0*/  ISETP.GE.AND P4, PT, R43, R7, PT ;  /* 0x000000072b00720c */ /* 0x000fc40003f86270 */
[C---:B------:R-:W-:Y:S02]  /*91c0*/  IADD3 R40, R0.reuse, 0x70, RZ ;  /* 0x0000007000287810 */ /* 0x040fe40007ffe0ff */
[-C--:B------:R-:W-:Y:S02]  /*91d0*/  ISETP.GE.AND P2, PT, R45, R7.reuse, PT ;  /* 0x000000072d00720c */ /* 0x080fe40003f46270 */
[----:B------:R-:W-:Y:S02]  /*91e0*/  IADD3 R42, R0, 0x68, RZ ;  /* 0x00000068002a7810 */ /* 0x000fe40007ffe0ff */
[----:B------:R-:W-:Y:S02]  /*91f0*/  ISETP.GE.AND P1, PT, R44, R7, PT ;  /* 0x000000072c00720c */ /* 0x000fe40003f26270 */
[----:B------:R-:W-:Y:S02]  /*9200*/  IADD3 R41, R0, 0x69, RZ ;  /* 0x0000006900297810 */ /* 0x000fe40007ffe0ff */
[----:B------:R-:W-:-:S02]  /*9210*/  FSEL R93, R93, -INF , !P4 ;  /* 0xff8000005d5d7808 */ /* 0x000fc40006000000 */
[C---:B------:R-:W-:Y:S01]  /*9220*/  ISETP.GE.AND P3, PT, R0.reuse, R8, PT ;  /* 0x000000080000720c */ /* 0x040fe20003f66270 */
[----:B------:R-:W-:Y:S01]  /*9230*/  BAR.SYNC.DEFER_BLOCKING 0x0 ;  /* 0x0000000000007b1d */ /* 0x000fe20000010000 */
[C---:B------:R-:W-:Y:S02]  /*9240*/  ISETP.GE.AND P6, PT, R0.reuse, R10, PT ;  /* 0x0000000a0000720c */ /* 0x040fe40003fc6270 */
[C---:B------:R-:W-:Y:S02]  /*9250*/  ISETP.GE.AND P5, PT, R0.reuse, R9, PT ;  /* 0x000000090000720c */ /* 0x040fe40003fa6270 */
[C---:B------:R-:W-:Y:S02]  /*9260*/  IADD3 R39, R0.reuse, 0x71, RZ ;  /* 0x0000007100277810 */ /* 0x040fe40007ffe0ff */
[----:B------:R-:W-:Y:S02]  /*9270*/  IADD3 R35, R0, 0x78, RZ ;  /* 0x0000007800237810 */ /* 0x000fe40007ffe0ff */
[----:B------:R-:W-:-:S02]  /*9280*/  FSEL R89, R89, -INF , !P2 ;  /* 0xff80000059597808 */ /* 0x000fc40005000000 */
[-C--:B------:R-:W-:Y:S02]  /*9290*/  ISETP.GE.AND P4, PT, R40, R7.reuse, PT ;  /* 0x000000072800720c */ /* 0x080fe40003f86270 */
[----:B------:R-:W-:Y:S02]  /*92a0*/  IADD3 R0, R0, 0x79, RZ ;  /* 0x0000007900007810 */ /* 0x000fe40007ffe0ff */
[-C--:B------:R-:W-:Y:S02]  /*92b0*/  ISETP.GE.AND P2, PT, R42, R7.reuse, PT ;  /* 0x000000072a00720c */ /* 0x080fe40003f46270 */
[----:B------:R-:W-:Y:S02]  /*92c0*/  FSEL R92, R92, -INF , !P1 ;  /* 0xff8000005c5c7808 */ /* 0x000fe40004800000 */
[----:B------:R-:W-:Y:S02]  /*92d0*/  ISETP.GE.AND P1, PT, R41, R7, PT ;  /* 0x000000072900720c */ /* 0x000fe40003f26270 */
[----:B------:R-:W-:-:S02]  /*92e0*/  FSEL R97, R97, -INF , !P4 ;  /* 0xff80000061617808 */ /* 0x000fc40006000000 */
[----:B------:R-:W-:Y:S02]  /*92f0*/  FSEL R94, R94, -INF , !P2 ;  /* 0xff8000005e5e7808 */ /* 0x000fe40005000000 */
[-C--:B------:R-:W-:Y:S02]  /*9300*/  ISETP.GE.AND P4, PT, R0, R7.reuse, PT ;  /* 0x000000070000720c */ /* 0x080fe40003f86270 */
[-C--:B------:R-:W-:Y:S02]  /*9310*/  ISETP.GE.AND P2, PT, R39, R7.reuse, PT ;  /* 0x000000072700720c */ /* 0x080fe40003f46270 */
[----:B------:R-:W-:Y:S02]  /*9320*/  FSEL R96, R96, -INF , !P1 ;  /* 0xff80000060607808 */ /* 0x000fe40004800000 */
[----:B------:R-:W-:Y:S01]  /*9330*/  ISETP.GE.AND P1, PT, R35, R7, PT ;  /* 0x000000072300720c */ /* 0x000fe20003f26270 */
[----:B------:R-:W-:Y:S01]  /*9340*/  FMUL.FTZ R7, R131, c[0x0][0x2ec] ;  /* 0x0000bb0083077a20 */ /* 0x000fe20000410000 */
[----:B------:R-:W-:-:S02]  /*9350*/  FSEL R102, R102, -INF , !P4 ;  /* 0xff80000066667808 */ /* 0x000fc40006000000 */
[----:B------:R-:W-:Y:S02]  /*9360*/  FSEL R95, R101, -INF , !P2 ;  /* 0xff800000655f7808 */ /* 0x000fe40005000000 */
[-C--:B------:R-:W-:Y:S01]  /*9370*/  ISETP.GE.AND P4, PT, R27, R8.reuse, PT ;  /* 0x000000081b00720c */ /* 0x080fe20003f86270 */
[----:B------:R-:W2:Y:S01]  /*9380*/  MUFU.TANH R7, R7 ;  /* 0x0000000700077308 */ /* 0x000ea20000002400 */
[-C--:B------:R-:W-:Y:S02]  /*9390*/  ISETP.GE.AND P2, PT, R29, R8.reuse, PT ;  /* 0x000000081d00720c */ /* 0x080fe40003f46270 */
[----:B-1----:R-:W-:Y:S02]  /*93a0*/  FSEL R100, R100, -INF , !P1 ;  /* 0xff80000064647808 */ /* 0x002fe40004800000 */
[----:B------:R-:W-:Y:S02]  /*93b0*/  ISETP.GE.AND P1, PT, R28, R8, PT ;  /* 0x000000081c00720c */ /* 0x000fe40003f26270 */
[----:B------:R-:W-:-:S02]  /*93c0*/  FSEL R105, R105, -INF , !P4 ;  /* 0xff80000069697808 */ /* 0x000fc40006000000 */
[----:B------:R-:W-:Y:S02]  /*93d0*/  FSEL R101, R222, -INF , !P3 ;  /* 0xff800000de657808 */ /* 0x000fe40005800000 */
[----:B------:R-:W-:Y:S02]  /*93e0*/  FSEL R103, R221, -INF , !P2 ;  /* 0xff800000dd677808 */ /* 0x000fe40005000000 */
[-C--:B------:R-:W-:Y:S02]  /*93f0*/  ISETP.GE.AND P4, PT, R19, R8.reuse, PT ;  /* 0x000000081300720c */ /* 0x080fe40003f86270 */
[-C--:B------:R-:W-:Y:S02]  /*9400*/  ISETP.GE.AND P3, PT, R26, R8.reuse, PT ;  /* 0x000000081a00720c */ /* 0x080fe40003f66270 */
[----:B------:R-:W-:Y:S02]  /*9410*/  ISETP.GE.AND P2, PT, R25, R8, PT ;  /* 0x000000081900720c */ /* 0x000fe40003f46270 */
[----:B------:R-:W-:-:S02]  /*9420*/  FSEL R104, R104, -INF , !P1 ;  /* 0xff80000068687808 */ /* 0x000fc40004800000 */
[-C--:B------:R-:W-:Y:S02]  /*9430*/  ISETP.GE.AND P1, PT, R24, R8.reuse, PT ;  /* 0x000000081800720c */ /* 0x080fe40003f26270 */
[----:B------:R-:W-:Y:S02]  /*9440*/  FSEL R111, R112, -INF , !P4 ;  /* 0xff800000706f7808 */ /* 0x000fe40006000000 */
[----:B------:R-:W-:Y:S02]  /*9450*/  FSEL R108, R216, -INF , !P3 ;  /* 0xff800000d86c7808 */ /* 0x000fe40005800000 */
[----:B------:R-:W-:Y:S02]  /*9460*/  FSEL R109, R215, -INF , !P2 ;  /* 0xff800000d76d7808 */ /* 0x000fe40005000000 */
[-C--:B------:R-:W-:Y:S02]  /*9470*/  ISETP.GE.AND P4, PT, R11, R8.reuse, PT ;  /* 0x000000080b00720c */ /* 0x080fe40003f86270 */
        /* <DEDUP_REMOVED lines=8> */
[-C--:B------:R-:W-:Y:S02]  /*9500*/  ISETP.GE.AND P3, PT, R6, R8.reuse, PT ;  /* 0x000000080600720c */ /* 0x080fe40003f66270 */
[-C--:B------:R-:W-:Y:S02]  /*9510*/  ISETP.GE.AND P2, PT, R5, R8.reuse, PT ;  /* 0x000000080500720c */ /* 0x080fe40003f46270 */
[----:B------:R-:W-:Y:S02]  /*9520*/  FSEL R114, R114, -INF , !P1 ;  /* 0xff80000072727808 */ /* 0x000fe40004800000 */
        /* <DEDUP_REMOVED lines=8> */
[-C--:B------:R-:W-:Y:S01]  /*95b0*/  ISETP.GE.AND P1, PT, R32, R8.reuse, PT ;  /* 0x000000082000720c */ /* 0x080fe20003f26270 */
[----:B------:R-:W-:Y:S01]  /*95c0*/  MUFU.TANH R133, R73 ;  /* 0x0000004900857308 */ /* 0x000fe20000002400 */
[----:B--2---:R-:W-:Y:S02]  /*95d0*/  FSEL R127, R7, -INF , !P4 ;  /* 0xff800000077f7808 */ /* 0x004fe40006000000 */
[----:B------:R-:W-:Y:S02]  /*95e0*/  FSEL R123, R200, -INF , !P3 ;  /* 0xff800000c87b7808 */ /* 0x000fe40005800000 */
[----:B------:R-:W-:Y:S02]  /*95f0*/  FSEL R126, R199, -INF , !P2 ;  /* 0xff800000c77e7808 */ /* 0x000fe40005000000 */
[-C--:B------:R-:W-:Y:S01]  /*9600*/  ISETP.GE.AND P3, PT, R30, R8.reuse, PT ;  /* 0x000000081e00720c */ /* 0x080fe20003f66270 */
[----:B------:R-:W1:Y:S01]  /*9610*/  MUFU.TANH R7, R132 ;  /* 0x0000008400077308 */ /* 0x000e620000002400 */
[----:B------:R-:W-:-:S02]  /*9620*/  ISETP.GE.AND P2, PT, R47, R8, PT ;  /* 0x000000082f00720c */ /* 0x000fc40003f46270 */
[----:B------:R-:W-:Y:S02]  /*9630*/  FSEL R130, R130, -INF , !P1 ;  /* 0xff80000082827808 */ /* 0x000fe40004800000 */
[-C--:B------:R-:W-:Y:S02]  /*9640*/  ISETP.GE.AND P1, PT, R46, R8.reuse, PT ;  /* 0x000000082e00720c */ /* 0x080fe40003f26270 */
[-C--:B------:R-:W-:Y:S01]  /*9650*/  ISETP.GE.AND P4, PT, R45, R8.reuse, PT ;  /* 0x000000082d00720c */ /* 0x080fe20003f86270 */
[----:B------:R-:W-:Y:S01]  /*9660*/  MUFU.TANH R132, R52 ;  /* 0x0000003400847308 */ /* 0x000fe20000002400 */
[----:B------:R-:W-:Y:S02]  /*9670*/  FSEL R128, R182, -INF , !P3 ;  /* 0xff800000b6807808 */ /* 0x000fe40005800000 */
[----:B------:R-:W-:Y:S02]  /*9680*/  FSEL R129, R181, -INF , !P2 ;  /* 0xff800000b5817808 */ /* 0x000fe40005000000 */
[----:B------:R-:W-:-:S02]  /*9690*/  ISETP.GE.AND P3, PT, R44, R8, PT ;  /* 0x000000082c00720c */ /* 0x000fc40003f66270 */
[-C--:B------:R-:W-:Y:S02]  /*96a0*/  ISETP.GE.AND P2, PT, R43, R8.reuse, PT ;  /* 0x000000082b00720c */ /* 0x080fe40003f46270 */
[----:B------:R-:W-:Y:S02]  /*96b0*/  FSEL R122, R122, -INF , !P1 ;  /* 0xff8000007a7a7808 */ /* 0x000fe40004800000 */
[----:B------:R-:W-:Y:S02]  /*96c0*/  FSEL R120, R120, -INF , !P4 ;  /* 0xff80000078787808 */ /* 0x000fe40006000000 */
[-C--:B------:R-:W-:Y:S02]  /*96d0*/  ISETP.GE.AND P1, PT, R42, R8.reuse, PT ;  /* 0x000000082a00720c */ /* 0x080fe40003f26270 */
[----:B------:R-:W-:Y:S02]  /*96e0*/  ISETP.GE.AND P4, PT, R41, R8, PT ;  /* 0x000000082900720c */ /* 0x000fe40003f86270 */
[----:B------:R-:W-:-:S02]  /*96f0*/  FSEL R131, R175, -INF , !P3 ;  /* 0xff800000af837808 */ /* 0x000fc40005800000 */
[----:B------:R-:W-:Y:S02]  /*9700*/  FSEL R178, R178, -INF , !P2 ;  /* 0xff800000b2b27808 */ /* 0x000fe40005000000 */
[-C--:B------:R-:W-:Y:S02]  /*9710*/  ISETP.GE.AND P3, PT, R40, R8.reuse, PT ;  /* 0x000000082800720c */ /* 0x080fe40003f66270 */
[-C--:B------:R-:W-:Y:S02]  /*9720*/  ISETP.GE.AND P2, PT, R39, R8.reuse, PT ;  /* 0x000000082700720c */ /* 0x080fe40003f46270 */
[----:B------:R-:W-:Y:S02]  /*9730*/  FSEL R206, R125, -INF , !P1 ;  /* 0xff8000007dce7808 */ /* 0x000fe40004800000 */
[----:B------:R-:W-:Y:S02]  /*9740*/  FSEL R221, R124, -INF , !P4 ;  /* 0xff8000007cdd7808 */ /* 0x000fe40006000000 */
[-C--:B------:R-:W-:Y:S01]  /*9750*/  ISETP.GE.AND P1, PT, R35, R8.reuse, PT ;  /* 0x000000082300720c */ /* 0x080fe20003f26270 */
[----:B------:R2:W3:Y:S01]  /*9760*/  MUFU.TANH R124, R72 ;  /* 0x00000048007c7308 */ /* 0x0004e20000002400 */
[----:B------:R-:W-:-:S02]  /*9770*/  ISETP.GE.AND P4, PT, R0, R8, PT ;  /* 0x000000080000720c */ /* 0x000fc40003f86270 */
[----:B------:R-:W-:Y:S02]  /*9780*/  FSEL R219, R219, -INF , !P3 ;  /* 0xff800000dbdb7808 */ /* 0x000fe40005800000 */
[----:B------:R-:W-:Y:S02]  /*9790*/  FSEL R220, R220, -INF , !P2 ;  /* 0xff800000dcdc7808 */ /* 0x000fe40005000000 */
[C---:B------:R-:W-:Y:S01]  /*97a0*/  ISETP.GE.AND P3, PT, R29.reuse, R10, PT ;  /* 0x0000000a1d00720c */ /* 0x040fe20003f66270 */
[----:B------:R-:W-:Y:S01]  /*97b0*/  MUFU.TANH R8, R75 ;  /* 0x0000004b00087308 */ /* 0x000fe20000002400 */
[----:B------:R-:W-:Y:S02]  /*97c0*/  ISETP.GE.AND P2, PT, R29, R9, PT ;  /* 0x000000091d00720c */ /* 0x000fe40003f46270 */
[----:B------:R-:W-:Y:S02]  /*97d0*/  FSEL R222, R118, -INF , !P1 ;  /* 0xff80000076de7808 */ /* 0x000fe40004800000 */
[----:B-1----:R-:W-:-:S02]  /*97e0*/  FSEL R223, R7, -INF , !P4 ;  /* 0xff80000007df7808 */ /* 0x002fc40006000000 */
[CC--:B------:R-:W-:Y:S01]  /*97f0*/  ISETP.GE.AND P1, PT, R28.reuse, R10.reuse, PT ;  /* 0x0000000a1c00720c */ /* 0x0c0fe20003f26270 */
[----:B------:R1:W4:Y:S01]  /*9800*/  MUFU.TANH R7, R74 ;  /* 0x0000004a00077308 */ /* 0x0003220000002400 */
[-C--:B------:R-:W-:Y:S02]  /*9810*/  ISETP.GE.AND P4, PT, R28, R9.reuse, PT ;  /* 0x000000091c00720c */ /* 0x080fe40003f86270 */
[----:B------:R-:W-:Y:S02]  /*9820*/  FSEL R28, R248, -INF , !P6 ;  /* 0xff800000f81c7808 */ /* 0x000fe40007000000 */
[----:B------:R-:W-:Y:S02]  /*9830*/  FSEL R29, R247, -INF , !P5 ;  /* 0xff800000f71d7808 */ /* 0x000fe40006800000 */
[C---:B------:R-:W-:Y:S01]  /*9840*/  ISETP.GE.AND P6, PT, R27.reuse, R10, PT ;  /* 0x0000000a1b00720c */ /* 0x040fe20003fc6270 */
[----:B------:R5:W1:Y:S01]  /*9850*/  MUFU.TANH R118, R53 ;  /* 0x0000003500767308 */ /* 0x000a620000002400 */
[----:B------:R-:W-:-:S02]  /*9860*/  ISETP.GE.AND P5, PT, R27, R9, PT ;  /* 0x000000091b00720c */ /* 0x000fc40003fa6270 */
[----:B------:R-:W-:Y:S02]  /*9870*/  FSEL R27, R249, -INF , !P3 ;  /* 0xff800000f91b7808 */ /* 0x000fe40005800000 */
[----:B------:R-:W-:Y:S02]  /*9880*/  FSEL R73, R246, -INF , !P2 ;  /* 0xff800000f6497808 */ /* 0x000fe40005000000 */
[C---:B------:R-:W-:Y:S02]  /*9890*/  ISETP.GE.AND P3, PT, R26.reuse, R10, PT ;  /* 0x0000000a1a00720c */ /* 0x040fe40003f66270 */
[----:B------:R-:W-:Y:S02]  /*98a0*/  ISETP.GE.AND P2, PT, R26, R9, PT ;  /* 0x000000091a00720c */ /* 0x000fe40003f46270 */
[----:B------:R-:W-:Y:S02]  /*98b0*/  FSEL R26, R173, -INF , !P1 ;  /* 0xff800000ad1a7808 */ /* 0x000fe40004800000 */
[----:B--2---:R-:W-:-:S02]  /*98c0*/  FSEL R72, R169, -INF , !P4 ;  /* 0xff800000a9487808 */ /* 0x004fc40006000000 */
[CC--:B------:R-:W-:Y:S02]  /*98d0*/  ISETP.GE.AND P1, PT, R25.reuse, R10.reuse, PT ;  /* 0x0000000a1900720c */ /* 0x0c0fe40003f26270 */
[-C--:B------:R-:W-:Y:S02]  /*98e0*/  ISETP.GE.AND P4, PT, R25, R9.reuse, PT ;  /* 0x000000091900720c */ /* 0x080fe40003f86270 */
[----:B------:R-:W-:Y:S02]  /*98f0*/  FSEL R25, R172, -INF , !P6 ;  /* 0xff800000ac197808 */ /* 0x000fe40007000000 */
[----:B-1----:R-:W-:Y:S02]  /*9900*/  FSEL R74, R168, -INF , !P5 ;  /* 0xff800000a84a7808 */ /* 0x002fe40006800000 */
        /* <DEDUP_REMOVED lines=8> */
[----:B-----5:R-:W-:Y:S02]  /*9990*/  FSEL R53, R171, -INF , !P6 ;  /* 0xff800000ab357808 */ /* 0x020fe40007000000 */
[----:B------:R-:W-:Y:S02]  /*99a0*/  FSEL R134, R134, -INF , !P5 ;  /* 0xff80000086867808 */ /* 0x000fe40006800000 */
[----:B------:R-:W-:Y:S02]  /*99b0*/  FSEL R52, R170, -INF , !P3 ;  /* 0xff800000aa347808 */ /* 0x000fe40005800000 */
[----:B------:R-:W-:Y:S02]  /*99c0*/  FSEL R135, R135, -INF , !P2 ;  /* 0xff80000087877808 */ /* 0x000fe40005000000 */
[C---:B------:R-:W-:Y:S02]  /*99d0*/  ISETP.GE.AND P1, PT, R18.reuse, R10, PT ;  /* 0x0000000a1200720c */ /* 0x040fe40003f26270 */
[----:B------:R-:W-:-:S02]  /*99e0*/  ISETP.GE.AND P4, PT, R18, R9, PT ;  /* 0x000000091200720c */ /* 0x000fc40003f86270 */
[CC--:B------:R-:W-:Y:S02]  /*99f0*/  ISETP.GE.AND P6, PT, R17.reuse, R10.reuse, PT ;  /* 0x0000000a1100720c */ /* 0x0c0fe40003fc6270 */
[-C--:B------:R-:W-:Y:S02]  /*9a00*/  ISETP.GE.AND P5, PT, R17, R9.reuse, PT ;  /* 0x000000091100720c */ /* 0x080fe40003fa6270 */
[C---:B------:R-:W-:Y:S02]  /*9a10*/  ISETP.GE.AND P3, PT, R16.reuse, R10, PT ;  /* 0x0000000a1000720c */ /* 0x040fe40003f66270 */
[----:B------:R-:W-:Y:S02]  /*9a20*/  ISETP.GE.AND P2, PT, R16, R9, PT ;  /* 0x000000091000720c */ /* 0x000fe40003f46270 */
[----:B------:R-:W-:Y:S01]  /*9a30*/  HMMA.16816.F32 R16, R20, R106, RZ ;  /* 0x0000006a1410723c */ /* 0x000fe200000018ff */
[----:B------:R-:W-:Y:S02]  /*9a40*/  FSEL R169, R239, -INF , !P4 ;  /* 0xff800000efa97808 */ /* 0x000fe40006000000 */
[----:B------:R-:W-:-:S02]  /*9a50*/  FSEL R170, R237, -INF , !P5 ;  /* 0xff800000edaa7808 */ /* 0x000fc40006800000 */
[----:B---3--:R-:W-:Y:S02]  /*9a60*/  FSEL R124, R124, -INF , !P3 ;  /* 0xff8000007c7c7808 */ /* 0x008fe40005800000 */
[----:B------:R-:W-:Y:S01]  /*9a70*/  FSEL R106, R241, -INF , !P1 ;  /* 0xff800000f16a7808 */ /* 0x000fe20004800000 */
[----:B------:R-:W-:Y:S01]  /*9a80*/  HMMA.16816.F32 R20, R20, R90, RZ ;  /* 0x0000005a1414723c */ /* 0x000fe200000018ff */
[-C--:B------:R-:W-:Y:S02]  /*9a90*/  ISETP.GE.AND P1, PT, R11, R10.reuse, PT ;  /* 0x0000000a0b00720c */ /* 0x080fe40003f26270 */
[----:B------:R-:W-:Y:S02]  /*9aa0*/  FSEL R107, R242, -INF , !P6 ;  /* 0xff800000f26b7808 */ /* 0x000fe40007000000 */
[----:B------:R-:W-:Y:S02]  /*9ab0*/  FSEL R133, R133, -INF , !P1 ;  /* 0xff80000085857808 */ /* 0x000fe40004800000 */
[----:B------:R-:W-:-:S02]  /*9ac0*/  ISETP.GE.AND P1, PT, R4, R10, PT ;  /* 0x0000000a0400720c */ /* 0x000fc40003f26270 */
[----:B----4-:R-:W-:Y:S02]  /*9ad0*/  FSEL R171, R7, -INF , !P2 ;  /* 0xff80000007ab7808 */ /* 0x010fe40005000000 */
[----:B------:R-:W-:Y:S02]  /*9ae0*/  FSEL R132, R132, -INF , !P1 ;  /* 0xff80000084847808 */ /* 0x000fe40004800000 */
[-C--:B------:R-:W-:Y:S02]  /*9af0*/  ISETP.GE.AND P1, PT, R33, R10.reuse, PT ;  /* 0x0000000a2100720c */ /* 0x080fe40003f26270 */
[----:B------:R-:W-:Y:S01]  /*9b00*/  ISETP.GE.AND P4, PT, R11, R9, PT ;  /* 0x000000090b00720c */ /* 0x000fe20003f86270 */
[----:B------:R-:W-:Y:S01]  /*9b10*/  HMMA.16816.F32 R16, R12, R98, R16 ;  /* 0x000000620c10723c */ /* 0x000fe20000001810 */
[----:B------:R-:W-:Y:S02]  /*9b20*/  FSEL R176, R233, -INF , !P1 ;  /* 0xff800000e9b07808 */ /* 0x000fe40004800000 */
[----:B------:R-:W-:-:S02]  /*9b30*/  ISETP.GE.AND P1, PT, R30, R10, PT ;  /* 0x0000000a1e00720c */ /* 0x000fc40003f26270 */
[CC--:B------:R-:W-:Y:S02]  /*9b40*/  ISETP.GE.AND P6, PT, R6.reuse, R10.reuse, PT ;  /* 0x0000000a0600720c */ /* 0x0c0fe40003fc6270 */
[-C--:B------:R-:W-:Y:S01]  /*9b50*/  ISETP.GE.AND P5, PT, R6, R9.reuse, PT ;  /* 0x000000090600720c */ /* 0x080fe20003fa6270 */
[----:B------:R-:W-:Y:S01]  /*9b60*/  HMMA.16816.F32 R12, R12, R62, R20 ;  /* 0x0000003e0c0c723c */ /* 0x000fe20000001814 */
        /* <DEDUP_REMOVED lines=8> */
[----:B------:R-:W-:Y:S01]  /*9bf0*/  FMUL.FTZ R16, R16, c[0x0][0x2ec] ;  /* 0x0000bb0010107a20 */ /* 0x000fe20000410000 */
[-C--:B------:R-:W-:Y:S01]  /*9c00*/  ISETP.GE.AND P1, PT, R45, R10.reuse, PT ;  /* 0x0000000a2d00720c */ /* 0x080fe20003f26270 */
[----:B------:R-:W-:Y:S01]  /*9c10*/  FMUL.FTZ R17, R17, c[0x0][0x2ec] ;  /* 0x0000bb0011117a20 */ /* 0x000fe20000410000 */
[-C--:B------:R-:W-:Y:S01]  /*9c20*/  ISETP.GE.AND P4, PT, R4, R9.reuse, PT ;  /* 0x000000090400720c */ /* 0x080fe20003f86270 */
[----:B------:R-:W-:Y:S01]  /*9c30*/  FMUL.FTZ R18, R18, c[0x0][0x2ec] ;  /* 0x0000bb0012127a20 */ /* 0x000fe20000410000 */
[CC--:B------:R-:W-:Y:S01]  /*9c40*/  ISETP.GE.AND P6, PT, R2.reuse, R10.reuse, PT ;  /* 0x0000000a0200720c */ /* 0x0c0fe20003fc6270 */
[----:B------:R-:W1:Y:S01]  /*9c50*/  MUFU.TANH R16, R16 ;  /* 0x0000001000107308 */ /* 0x000e620000002400 */
[-C--:B------:R-:W-:Y:S01]  /*9c60*/  ISETP.GE.AND P5, PT, R2, R9.reuse, PT ;  /* 0x000000090200720c */ /* 0x080fe20003fa6270 */
[----:B------:R-:W-:Y:S01]  /*9c70*/  FMUL.FTZ R19, R19, c[0x0][0x2ec] ;  /* 0x0000bb0013137a20 */ /* 0x000fe20000410000 */
[----:B------:R-:W-:Y:S01]  /*9c80*/  ISETP.GE.AND P3, PT, R34, R10, PT ;  /* 0x0000000a2200720c */ /* 0x000fe20003f66270 */
        /* <DEDUP_REMOVED lines=8> */
[----:B------:R-:W-:Y:S01]  /*9d10*/  MUFU.TANH R17, R17 ;  /* 0x0000001100117308 */ /* 0x000fe20000002400 */
[----:B------:R-:W-:-:S02]  /*9d20*/  FSEL R174, R55, -INF , !P5 ;  /* 0xff80000037ae7808 */ /* 0x000fc40006800000 */
[----:B------:R-:W-:Y:S02]  /*9d30*/  FSEL R175, R232, -INF , !P3 ;  /* 0xff800000e8af7808 */ /* 0x000fe40005800000 */
[----:B------:R-:W-:Y:S02]  /*9d40*/  FSEL R177, R230, -INF , !P2 ;  /* 0xff800000e6b17808 */ /* 0x000fe40005000000 */
[-C--:B------:R-:W-:Y:S01]  /*9d50*/  ISETP.GE.AND P1, PT, R42, R10.reuse, PT ;  /* 0x0000000a2a00720c */ /* 0x080fe20003f26270 */
[----:B------:R-:W2:Y:S01]  /*9d60*/  MUFU.TANH R18, R18 ;  /* 0x0000001200127308 */ /* 0x000ea20000002400 */
[-C--:B------:R-:W-:Y:S02]  /*9d70*/  ISETP.GE.AND P4, PT, R33, R9.reuse, PT ;  /* 0x000000092100720c */ /* 0x080fe40003f86270 */
[C---:B------:R-:W-:Y:S02]  /*9d80*/  ISETP.GE.AND P6, PT, R32.reuse, R10, PT ;  /* 0x0000000a2000720c */ /* 0x040fe40003fc6270 */
[----:B------:R-:W-:-:S02]  /*9d90*/  ISETP.GE.AND P5, PT, R32, R9, PT ;  /* 0x000000092000720c */ /* 0x000fc40003fa6270 */
[C---:B------:R-:W-:Y:S01]  /*9da0*/  ISETP.GE.AND P3, PT, R31.reuse, R10, PT ;  /* 0x0000000a1f00720c */ /* 0x040fe20003f66270 */
[----:B------:R-:W3:Y:S01]  /*9db0*/  MUFU.TANH R19, R19 ;  /* 0x0000001300137308 */ /* 0x000ee20000002400 */
[----:B------:R-:W-:Y:S02]  /*9dc0*/  ISETP.GE.AND P2, PT, R31, R9, PT ;  /* 0x000000091f00720c */ /* 0x000fe40003f46270 */
[----:B-1----:R-:W-:Y:S02]  /*9dd0*/  FSEL R203, R16, -INF , !P1 ;  /* 0xff80000010cb7808 */ /* 0x002fe40004800000 */
[----:B------:R-:W-:Y:S02]  /*9de0*/  FSEL R179, R231, -INF , !P4 ;  /* 0xff800000e7b37808 */ /* 0x000fe40006000000 */
[----:B------:R-:W-:Y:S01]  /*9df0*/  FSEL R68, R68, -INF , !P6 ;  /* 0xff80000044447808 */ /* 0x000fe20007000000 */
[----:B------:R-:W1:Y:S01]  /*9e00*/  MUFU.TANH R12, R12 ;  /* 0x0000000c000c7308 */ /* 0x000e620000002400 */
[----:B------:R-:W-:-:S02]  /*9e10*/  FSEL R70, R70, -INF , !P5 ;  /* 0xff80000046467808 */ /* 0x000fc40006800000 */
[----:B------:R-:W-:Y:S02]  /*9e20*/  FSEL R69, R69, -INF , !P3 ;  /* 0xff80000045457808 */ /* 0x000fe40005800000 */
[----:B------:R-:W-:Y:S02]  /*9e30*/  FSEL R71, R71, -INF , !P2 ;  /* 0xff80000047477808 */ /* 0x000fe40005000000 */
[-C--:B------:R-:W-:Y:S01]  /*9e40*/  ISETP.GE.AND P1, PT, R39, R10.reuse, PT ;  /* 0x0000000a2700720c */ /* 0x080fe20003f26270 */
[----:B------:R-:W4:Y:S01]  /*9e50*/  MUFU.TANH R5, R5 ;  /* 0x0000000500057308 */ /* 0x000f220000002400 */
[-C--:B------:R-:W-:Y:S02]  /*9e60*/  ISETP.GE.AND P4, PT, R30, R9.reuse, PT ;  /* 0x000000091e00720c */ /* 0x080fe40003f86270 */
[C---:B------:R-:W-:Y:S02]  /*9e70*/  ISETP.GE.AND P6, PT, R47.reuse, R10, PT ;  /* 0x0000000a2f00720c */ /* 0x040fe40003fc6270 */
[----:B------:R-:W-:-:S02]  /*9e80*/  ISETP.GE.AND P5, PT, R47, R9, PT ;  /* 0x000000092f00720c */ /* 0x000fc40003fa6270 */
[C---:B------:R-:W-:Y:S01]  /*9e90*/  ISETP.GE.AND P3, PT, R46.reuse, R10, PT ;  /* 0x0000000a2e00720c */ /* 0x040fe20003f66270 */
[----:B------:R-:W5:Y:S01]  /*9ea0*/  MUFU.TANH R4, R4 ;  /* 0x0000000400047308 */ /* 0x000f620000002400 */
[----:B------:R-:W-:Y:S02]  /*9eb0*/  ISETP.GE.AND P2, PT, R46, R9, PT ;  /* 0x000000092e00720c */ /* 0x000fe40003f46270 */
[----:B------:R-:W-:Y:S02]  /*9ec0*/  FSEL R207, R207, -INF , !P1 ;  /* 0xff800000cfcf7808 */ /* 0x000fe40004800000 */
[----:B------:R-:W-:Y:S02]  /*9ed0*/  FSEL R199, R226, -INF , !P4 ;  /* 0xff800000e2c77808 */ /* 0x000fe40006000000 */
[----:B------:R-:W-:Y:S01]  /*9ee0*/  FSEL R180, R229, -INF , !P6 ;  /* 0xff800000e5b47808 */ /* 0x000fe20007000000 */
[----:B------:R-:W1:Y:S01]  /*9ef0*/  MUFU.TANH R2, R2 ;  /* 0x0000000200027308 */ /* 0x000e620000002400 */
[----:B------:R-:W-:-:S02]  /*9f00*/  FSEL R200, R227, -INF , !P5 ;  /* 0xff800000e3c87808 */ /* 0x000fc40006800000 */
[----:B------:R-:W-:Y:S02]  /*9f10*/  FSEL R182, R48, -INF , !P3 ;  /* 0xff80000030b67808 */ /* 0x000fe40005800000 */
[----:B------:R-:W-:Y:S02]  /*9f20*/  FSEL R202, R50, -INF , !P2 ;  /* 0xff80000032ca7808 */ /* 0x000fe40005000000 */
[----:B------:R-:W-:Y:S02]  /*9f30*/  ISETP.GE.AND P1, PT, R224, 0x3, PT ;  /* 0x00000003e000780c */ /* 0x000fe40003f26270 */
        /* <DEDUP_REMOVED lines=10> */
[-C--:B------:R-:W-:Y:S02]  /*9fe0*/  ISETP.GE.AND P4, PT, R42, R9.reuse, PT ;  /* 0x000000092a00720c */ /* 0x080fe40003f86270 */
[CC--:B------:R-:W-:Y:S02]  /*9ff0*/  ISETP.GE.AND P6, PT, R41.reuse, R10.reuse, PT ;  /* 0x0000000a2900720c */ /* 0x0c0fe40003fc6270 */
[-C--:B------:R-:W-:Y:S02]  /*a000*/  ISETP.GE.AND P5, PT, R41, R9.reuse, PT ;  /* 0x000000092900720c */ /* 0x080fe40003fa6270 */
[C---:B------:R-:W-:Y:S02]  /*a010*/  ISETP.GE.AND P3, PT, R40.reuse, R10, PT ;  /* 0x0000000a2800720c */ /* 0x040fe40003f66270 */
[----:B------:R-:W-:-:S02]  /*a020*/  ISETP.GE.AND P2, PT, R40, R9, PT ;  /* 0x000000092800720c */ /* 0x000fc40003f46270 */
[----:B--2---:R-:W-:Y:S02]  /*a030*/  FSEL R213, R18, -INF , !P4 ;  /* 0xff80000012d57808 */ /* 0x004fe40006000000 */
[----:B------:R-:W-:Y:S02]  /*a040*/  FSEL R205, R17, -INF , !P6 ;  /* 0xff80000011cd7808 */ /* 0x000fe40007000000 */
[----:B---3--:R-:W-:Y:S02]  /*a050*/  FSEL R214, R19, -INF , !P5 ;  /* 0xff80000013d67808 */ /* 0x008fe40006800000 */
[----:B------:R-:W-:Y:S02]  /*a060*/  FSEL R209, R209, -INF , !P3 ;  /* 0xff800000d1d17808 */ /* 0x000fe40005800000 */
[----:B------:R-:W-:Y:S02]  /*a070*/  FSEL R218, R218, -INF , !P2 ;  /* 0xff800000dada7808 */ /* 0x000fe40005000000 */
[----:B------:R-:W-:-:S02]  /*a080*/  ISETP.GE.AND P4, PT, R39, R9, PT ;  /* 0x000000092700720c */ /* 0x000fc40003f86270 */
[CC--:B------:R-:W-:Y:S02]  /*a090*/  ISETP.GE.AND P6, PT, R35.reuse, R10.reuse, PT ;  /* 0x0000000a2300720c */ /* 0x0c0fe40003fc6270 */
[C---:B------:R-:W-:Y:S02]  /*a0a0*/  ISETP.GE.AND P5, PT, R0.reuse, R10, PT ;  /* 0x0000000a0000720c */ /* 0x040fe40003fa6270 */
[-C--:B------:R-:W-:Y:S02]  /*a0b0*/  ISETP.GE.AND P3, PT, R35, R9.reuse, PT ;  /* 0x000000092300720c */ /* 0x080fe40003f66270 */
[----:B------:R-:W-:Y:S02]  /*a0c0*/  ISETP.GE.AND P2, PT, R0, R9, PT ;  /* 0x000000090000720c */ /* 0x000fe40003f46270 */
[----:B------:R-:W-:Y:S02]  /*a0d0*/  FSEL R217, R217, -INF , !P4 ;  /* 0xff800000d9d97808 */ /* 0x000fe40006000000 */
[----:B-1----:R-:W-:-:S02]  /*a0e0*/  FSEL R208, R12, -INF , !P6 ;  /* 0xff8000000cd07808 */ /* 0x002fc40007000000 */
[----:B----4-:R-:W-:Y:S02]  /*a0f0*/  FSEL R210, R5, -INF , !P5 ;  /* 0xff80000005d27808 */ /* 0x010fe40006800000 */
[----:B-----5:R-:W-:Y:S02]  /*a100*/  FSEL R216, R4, -INF , !P3 ;  /* 0xff80000004d87808 */ /* 0x020fe40005800000 */
[----:B------:R-:W-:Y:S01]  /*a110*/  FSEL R215, R2, -INF , !P2 ;  /* 0xff80000002d77808 */ /* 0x000fe20005000000 */
[----:B------:R-:W-:Y:S05]  /*a120*/  @!P1 BRA `(.L_x_440) ;  /* 0x0000039000009947 */ /* 0x000fea0003800000 */
[----:B------:R-:W2:Y:S04]  /*a130*/  LDL.64 R244, [R1+0x28] ;  /* 0x0000280001f47983 */ /* 0x000ea80000100a00 */
[----:B------:R-:W3:Y:S04]  /*a140*/  LDL.64 R246, [R1+0x20] ;  /* 0x0000200001f67983 */ /* 0x000ee80000100a00 */
        /* <DEDUP_REMOVED lines=53> */
.L_x_442:
[----:B------:R-:W-:Y:S05]  /*a4a0*/  BSYNC B0 ;  /* 0x0000000000007941 */ /* 0x000fea0003800000 */
.L_x_441:
[----:B------:R-:W0:Y:S02]  /*a4b0*/  LDGDEPBAR ;  /* 0x00000000000079af */ /* 0x000e240000000000 */
.L_x_440:
[----:B-1----:R-:W2:Y:S04]  /*a4c0*/  LDL.LU R5, [R1+0x4] ;  /* 0x0000040001057983 */ /* 0x002ea80000300800 */
[----:B------:R-:W3:Y:S01]  /*a4d0*/  LDL.LU R6, [R1+0x8] ;  /* 0x0000080001067983 */ /* 0x000ee20000300800 */
[----:B------:R-:W-:-:S03]  /*a4e0*/  FMNMX.FTZ R0, R38, R56, !PT ;  /* 0x0000003826007209 */ /* 0x000fc60007810000 */
[----:B------:R-:W-:Y:S01]  /*a4f0*/  LDSM.16.MT88.4 R12, [R185+0x4000] ;  /* 0x00400000b90c783b */ /* 0x000fe20000004200 */
[----:B------:R-:W-:-:S03]  /*a500*/  FMNMX.FTZ R0, R57, R0, !PT ;  /* 0x0000000039007209 */ /* 0x000fc60007810000 */
[----:B------:R-:W-:Y:S01]  /*a510*/  LDSM.16.MT88.4 R16, [R186+0x4000] ;  /* 0x00400000ba10783b */ /* 0x000fe20000004200 */
        /* <DEDUP_REMOVED lines=37> */
[--C-:B------:R-:W-:Y:S01]  /*a770*/  FFMA.FTZ R2, R56, c[0x0][0x23c], -R0.reuse ;  /* 0x00008f0038027a23 */ /* 0x100fe20000010800 */
[----:B------:R-:W-:Y:S01]  /*a780*/  MOV R56, R252 ;  /* 0x000000fc00387202 */ /* 0x000fe20000000f00 */
[--C-:B------:R-:W-:Y:S02]  /*a790*/  FFMA.FTZ R4, R60, c[0x0][0x23c], -R0.reuse ;  /* 0x00008f003c047a23 */ /* 0x100fe40000010800 */
[----:B------:R1:W-:Y:S08]  /*a7a0*/  MUFU.EX2 R245, R2 ;  /* 0x0000000200f57308 */ /* 0x0003f00000000800 */
[----:B------:R4:W-:Y:S01]  /*a7b0*/  MUFU.EX2 R252, R4 ;  /* 0x0000000400fc7308 */ /* 0x0009e20000000800 */
[----:B-1----:R-:W-:-:S07]  /*a7c0*/  FFMA.FTZ R2, R57, c[0x0][0x23c], -R0 ;  /* 0x00008f0039027a23 */ /* 0x002fce0000010800 */
[----:B------:R1:W-:Y:S01]  /*a7d0*/  MUFU.EX2 R246, R2 ;  /* 0x0000000200f67308 */ /* 0x0003e20000000800 */
[----:B----4-:R-:W-:-:S07]  /*a7e0*/  FFMA.FTZ R4, R61, c[0x0][0x23c], -R0 ;  /* 0x00008f003d047a23 */ /* 0x010fce0000010800 */
[----:B------:R4:W-:Y:S01]  /*a7f0*/  MUFU.EX2 R249, R4 ;  /* 0x0000000400f97308 */ /* 0x0009e20000000800 */
[----:B-1----:R-:W-:-:S07]  /*a800*/  FFMA.FTZ R2, R58, c[0x0][0x23c], -R0 ;  /* 0x00008f003a027a23 */ /* 0x002fce0000010800 */
[----:B------:R1:W-:Y:S01]  /*a810*/  MUFU.EX2 R247, R2 ;  /* 0x0000000200f77308 */ /* 0x0003e20000000800 */
[--C-:B----4-:R-:W-:Y:S02]  /*a820*/  FFMA.FTZ R4, R64, c[0x0][0x23c], -R0.reuse ;  /* 0x00008f0040047a23 */ /* 0x110fe40000010800 */
[----:B-1----:R-:W-:-:S05]  /*a830*/  FFMA.FTZ R2, R59, c[0x0][0x23c], -R0 ;  /* 0x00008f003b027a23 */ /* 0x002fca0000010800 */
[----:B------:R1:W-:Y:S02]  /*a840*/  MUFU.EX2 R248, R2 ;  /* 0x0000000200f87308 */ /* 0x0003e40000000800 */
[----:B-1----:R-:W-:-:S04]  /*a850*/  FMNMX.FTZ R2, R37, R101, !PT ;  /* 0x0000006525027209 */ /* 0x002fc80007810000 */
[----:B------:R-:W-:-:S04]  /*a860*/  FMNMX.FTZ R2, R103, R2, !PT ;  /* 0x0000000267027209 */ /* 0x000fc80007810000 */
[----:B------:R-:W-:-:S04]  /*a870*/  FMNMX.FTZ R2, R104, R2, !PT ;  /* 0x0000000268027209 */ /* 0x000fc80007810000 */
[----:B------:R-:W-:-:S04]  /*a880*/  FMNMX.FTZ R2, R105, R2, !PT ;  /* 0x0000000269027209 */ /* 0x000fc80007810000 */
[----:B------:R-:W-:Y:S02]  /*a890*/  FMNMX.FTZ R2, R108, R2, !PT ;  /* 0x000000026c027209 */ /* 0x000fe40007810000 */
[----:B--2---:R-:W-:Y:S02]  /*a8a0*/  MOV R59, R5 ;  /* 0x00000005003b7202 */ /* 0x004fe40000000f00 */
[----:B------:R-:W-:Y:S02]  /*a8b0*/  FMNMX.FTZ R2, R109, R2, !PT ;  /* 0x000000026d027209 */ /* 0x000fe40007810000 */
        /* <DEDUP_REMOVED lines=37> */
[----:B------:R1:W3:Y:S02]  /*ab10*/  MUFU.EX2 R23, R4 ;  /* 0x0000000400177308 */ /* 0x0002e40000000800 */
        /* <DEDUP_REMOVED lines=14> */
[--C-:B-1----:R-:W-:Y:S01]  /*ac00*/  FFMA.FTZ R4, R85, c[0x0][0x23c], -R0.reuse ;  /* 0x00008f0055047a23 */ /* 0x102fe20000010800 */
[----:B--2---:R-:W-:Y:S02]  /*ac10*/  MOV R85, R5 ;  /* 0x0000000500557202 */ /* 0x004fe40000000f00 */
[----:B------:R-:W1:Y:S03]  /*ac20*/  SHFL.BFLY PT, R5, R2, 0x2, 0x1f ;  /* 0x0c401f0002057f89 */ /* 0x000e6600000e0000 */
[----:B------:R2:W-:Y:S02]  /*ac30*/  MUFU.EX2 R84, R4 ;  /* 0x0000000400547308 */ /* 0x0005e40000000800 */
[----:B--2---:R-:W-:-:S06]  /*ac40*/  FFMA.FTZ R4, R86, c[0x0][0x23c], -R0 ;  /* 0x00008f0056047a23 */ /* 0x004fcc0000010800 */
[----:B------:R2:W-:Y:S01]  /*ac50*/  MUFU.EX2 R86, R4 ;  /* 0x0000000400567308 */ /* 0x0005e20000000800 */
[----:B-1----:R-:W-:-:S05]  /*ac60*/  FMNMX.FTZ R2, R2, R5, !PT ;  /* 0x0000000502027209 */ /* 0x002fca0007810000 */
[----:B------:R-:W1:Y:S01]  /*ac70*/  SHFL.BFLY PT, R5, R2, 0x1, 0x1f ;  /* 0x0c201f0002057f89 */ /* 0x000e6200000e0000 */
[----:B--2---:R-:W-:Y:S01]  /*ac80*/  FFMA.FTZ R4, R87, c[0x0][0x23c], -R0 ;  /* 0x00008f0057047a23 */ /* 0x004fe20000010800 */
[----:B------:R-:W-:-:S03]  /*ac90*/  MOV R87, R6 ;  /* 0x0000000600577202 */ /* 0x000fc60000000f00 */
[----:B------:R2:W-:Y:S01]  /*aca0*/  MUFU.EX2 R50, R4 ;  /* 0x0000000400327308 */ /* 0x0005e20000000800 */
[----:B-1----:R-:W-:Y:S01]  /*acb0*/  FMNMX.FTZ R62, R2, R5, !PT ;  /* 0x00000005023e7209 */ /* 0x002fe20007810000 */
[--C-:B------:R-:W-:Y:S02]  /*acc0*/  FFMA.FTZ R2, R100, c[0x0][0x23c], -R0.reuse ;  /* 0x00008f0064027a23 */ /* 0x100fe40000010800 */
[--C-:B------:R-:W-:Y:S01]  /*acd0*/  FFMA.FTZ R5, R102, c[0x0][0x23c], -R0.reuse ;  /* 0x00008f0066057a23 */ /* 0x100fe20000010800 */
[----:B------:R-:W-:Y:S01]  /*ace0*/  FSETP.NEU.FTZ.AND P3, PT, R62, -INF , PT ;  /* 0xff8000003e00780b */ /* 0x000fe20003f7d000 */
[----:B--2---:R-:W-:Y:S02]  /*acf0*/  FFMA.FTZ R4, R88, c[0x0][0x23c], -R0 ;  /* 0x00008f0058047a23 */ /* 0x004fe40000010800 */
[----:B------:R-:W-:Y:S01]  /*ad00*/  MUFU.EX2 R81, R2 ;  /* 0x0000000200517308 */ /* 0x000fe20000000800 */
[----:B---3--:R-:W-:-:S07]  /*ad10*/  MOV R88, R23 ;  /* 0x0000001700587202 */ /* 0x008fce0000000f00 */
        /* <DEDUP_REMOVED lines=8> */
[--C-:B-1----:R-:W-:Y:S01]  /*ada0*/  FFMA.FTZ R4, R93, c[0x0][0x23c], -R0.reuse ;  /* 0x00008f005d047a23 */ /* 0x102fe20000010800 */
[----:B--2---:R-:W-:Y:S02]  /*adb0*/  MOV R93, R20 ;  /* 0x00000014005d7202 */ /* 0x004fe40000000f00 */
[----:B------:R-:W-:Y:S03]  /*adc0*/  LDSM.16.MT88.4 R20, [R186+0x4400] ;  /* 0x00440000ba14783b */ /* 0x000fe60000004200 */
        /* <DEDUP_REMOVED lines=26> */
[----:B--2---:R-:W-:Y:S02]  /*af70*/  FMNMX.FTZ R0, R73, R2, !PT ;  /* 0x0000000249007209 */ /* 0x004fe40007810000 */
        /* <DEDUP_REMOVED lines=54> */
[----:B------:R-:W-:Y:S01]  /*b2e0*/  FMNMX.FTZ R2, R208, R2, !PT ;  /* 0x00000002d0027209 */ /* 0x000fe20007810000 */
        /* <DEDUP_REMOVED lines=23> */
[----:B--2---:R-:W-:-:S03]  /*b460*/  FFMA.FTZ R2, R121, c[0x0][0x23c], -R4 ;  /* 0x00008f0079027a23 */ /* 0x004fc60000010804 */
        /* <DEDUP_REMOVED lines=12> */
[----:B------:R-:W-:-:S03]  /*b530*/  FSETP.NEU.FTZ.AND P2, PT, R58, -INF , PT ;  /* 0xff8000003a00780b */ /* 0x000fc60003f5d000 */
[----:B------:R2:W-:Y:S01]  /*b540*/  MUFU.EX2 R126, R2 ;  /* 0x00000002007e7308 */ /* 0x0005e20000000800 */
[----:B------:R-:W-:-:S05]  /*b550*/  FSEL R7, R58, RZ, P2 ;  /* 0x000000ff3a077208 */ /* 0x000fca0001000000 */
[----:B------:R-:W-:-:S04]  /*b560*/  FADD.FTZ R7, R36, -R7 ;  /* 0x8000000724077221 */ /* 0x000fc80000010000 */
[----:B------:R-:W-:-:S04]  /*b570*/  FMUL.FTZ R7, R7, c[0x0][0x23c] ;  /* 0x00008f0007077a20 */ /* 0x000fc80000410000 */
[----:B------:R-:W3:Y:S01]  /*b580*/  MUFU.EX2 R64, R7 ;  /* 0x0000000700407308 */ /* 0x000ee20000000800 */
[----:B--2---:R-:W-:Y:S01]  /*b590*/  FFMA.FTZ R2, R130, c[0x0][0x23c], -R4 ;  /* 0x00008f0082027a23 */ /* 0x004fe20000010804 */
[----:B-1----:R-:W-:-:S04]  /*b5a0*/  FMNMX.FTZ R57, R5, R6, !PT ;  /* 0x0000000605397209 */ /* 0x002fc80007810000 */
[C---:B------:R-:W-:Y:S02]  /*b5b0*/  FSETP.NEU.FTZ.AND P0, PT, R57.reuse, -INF , PT ;  /* 0xff8000003900780b */ /* 0x040fe40003f1d000 */
[----:B------:R1:W-:Y:S02]  /*b5c0*/  MUFU.EX2 R130, R2 ;  /* 0x0000000200827308 */ /* 0x0003e40000000800 */
[----:B------:R-:W-:-:S05]  /*b5d0*/  FSEL R6, R57, RZ, P0 ;  /* 0x000000ff39067208 */ /* 0x000fca0000000000 */
[----:B------:R-:W-:Y:S02]  /*b5e0*/  FADD.FTZ R3, R3, -R6 ;  /* 0x8000000603037221 */ /* 0x000fe40000010000 */
[-C--:B---3--:R-:W-:Y:S02]  /*b5f0*/  FMUL.FTZ R136, R136, R64.reuse ;  /* 0x0000004088887220 */ /* 0x088fe40000410000 */
[----:B------:R-:W-:Y:S02]  /*b600*/  FMUL.FTZ R3, R3, c[0x0][0x23c] ;  /* 0x00008f0003037a20 */ /* 0x000fe40000410000 */
[-C--:B------:R-:W-:Y:S02]  /*b610*/  FMUL.FTZ R137, R137, R64.reuse ;  /* 0x0000004089897220 */ /* 0x080fe40000410000 */
[----:B-1----:R-:W-:Y:S01]  /*b620*/  FFMA.FTZ R2, R127, c[0x0][0x23c], -R4 ;  /* 0x00008f007f027a23 */ /* 0x002fe20000010804 */
[----:B------:R-:W1:Y:S01]  /*b630*/  MUFU.EX2 R65, R3 ;  /* 0x0000000300417308 */ /* 0x000e620000000800 */
[----:B------:R-:W-:-:S02]  /*b640*/  FMUL.FTZ R144, R144, R64 ;  /* 0x0000004090907220 */ /* 0x000fc40000410000 */
[-C--:B------:R-:W-:Y:S02]  /*b650*/  FMUL.FTZ R145, R145, R64.reuse ;  /* 0x0000004091917220 */ /* 0x080fe40000410000 */
[-C--:B------:R-:W-:Y:S02]  /*b660*/  FMUL.FTZ R156, R156, R64.reuse ;  /* 0x000000409c9c7220 */ /* 0x080fe40000410000 */
[-C--:B------:R-:W-:Y:S01]  /*b670*/  FMUL.FTZ R157, R157, R64.reuse ;  /* 0x000000409d9d7220 */ /* 0x080fe20000410000 */
[----:B------:R2:W-:Y:S01]  /*b680*/  MUFU.EX2 R127, R2 ;  /* 0x00000002007f7308 */ /* 0x0005e20000000800 */
[-C--:B------:R-:W-:Y:S02]  /*b690*/  FMUL.FTZ R160, R160, R64.reuse ;  /* 0x00000040a0a07220 */ /* 0x080fe40000410000 */
[----:B------:R-:W-:Y:S02]  /*b6a0*/  FMUL.FTZ R161, R161, R64 ;  /* 0x00000040a1a17220 */ /* 0x000fe40000410000 */
[----:B-1----:R-:W-:-:S02]  /*b6b0*/  FMUL.FTZ R138, R138, R65 ;  /* 0x000000418a8a7220 */ /* 0x002fc40000410000 */
[-C--:B------:R-:W-:Y:S02]  /*b6c0*/  FMUL.FTZ R139, R139, R65.reuse ;  /* 0x000000418b8b7220 */ /* 0x080fe40000410000 */
[-C--:B------:R-:W-:Y:S02]  /*b6d0*/  FMUL.FTZ R146, R146, R65.reuse ;  /* 0x0000004192927220 */ /* 0x080fe40000410000 */
[-C--:B------:R-:W-:Y:S02]  /*b6e0*/  FMUL.FTZ R147, R147, R65.reuse ;  /* 0x0000004193937220 */ /* 0x080fe40000410000 */
[----:B--2---:R-:W-:Y:S02]  /*b6f0*/  FFMA.FTZ R2, R128, c[0x0][0x23c], -R4 ;  /* 0x00008f0080027a23 */ /* 0x004fe40000010804 */
[-C--:B------:R-:W-:Y:S02]  /*b700*/  FMUL.FTZ R158, R158, R65.reuse ;  /* 0x000000419e9e7220 */ /* 0x080fe40000410000 */
[----:B------:R1:W-:Y:S01]  /*b710*/  MUFU.EX2 R234, R2 ;  /* 0x0000000200ea7308 */ /* 0x0003e20000000800 */
[----:B------:R-:W-:-:S02]  /*b720*/  FMUL.FTZ R159, R159, R65 ;  /* 0x000000419f9f7220 */ /* 0x000fc40000410000 */
[-C--:B------:R-:W-:Y:S02]  /*b730*/  FMUL.FTZ R162, R162, R65.reuse ;  /* 0x00000041a2a27220 */ /* 0x080fe40000410000 */
[----:B------:R-:W-:Y:S02]  /*b740*/  FMUL.FTZ R163, R163, R65 ;  /* 0x00000041a3a37220 */ /* 0x000fe40000410000 */
[--C-:B-1----:R-:W-:Y:S02]  /*b750*/  FFMA.FTZ R2, R129, c[0x0][0x23c], -R4.reuse ;  /* 0x00008f0081027a23 */ /* 0x102fe40000010804 */
[----:B------:R1:W-:Y:S08]  /*b760*/  MUFU.EX2 R129, R0 ;  /* 0x0000000000817308 */ /* 0x0003f00000000800 */
[----:B------:R2:W-:Y:S01]  /*b770*/  MUFU.EX2 R236, R2 ;  /* 0x0000000200ec7308 */ /* 0x0005e20000000800 */
[----:B-1----:R-:W-:-:S07]  /*b780*/  FFMA.FTZ R0, R131, c[0x0][0x23c], -R4 ;  /* 0x00008f0083007a23 */ /* 0x002fce0000010804 */
[----:B------:R-:W-:Y:S01]  /*b790*/  MUFU.EX2 R131, R0 ;  /* 0x0000000000837308 */ /* 0x000fe20000000800 */
[----:B--2---:R-:W-:-:S07]  /*b7a0*/  FFMA.FTZ R2, R122, c[0x0][0x23c], -R4 ;  /* 0x00008f007a027a23 */ /* 0x004fce0000010804 */
        /* <DEDUP_REMOVED lines=17> */
[----:B------:R-:W1:Y:S01]  /*b8c0*/  LDSM.16.MT88.4 R24, [R185+0x4400] ;  /* 0x00440000b918783b */ /* 0x000e620000004200 */
[----:B---3--:R-:W-:-:S06]  /*b8d0*/  F2FP.PACK_AB R8, R114, R97 ;  /* 0x000000617208723e */ /* 0x008fcc00000000ff */
[----:B------:R2:W3:Y:S08]  /*b8e0*/  MUFU.EX2 R116, R0 ;  /* 0x0000000000747308 */ /* 0x0004f00000000800 */
[----:B------:R4:W-:Y:S01]  /*b8f0*/  MUFU.EX2 R121, R6 ;  /* 0x0000000600797308 */ /* 0x0009e20000000800 */
[----:B--2---:R-:W-:Y:S01]  /*b900*/  FMUL.FTZ R0, R57, c[0x0][0x23c] ;  /* 0x00008f0039007a20 */ /* 0x004fe20000410000 */
[----:B---3--:R-:W-:-:S04]  /*b910*/  F2FP.PACK_AB R10, R122, R116 ;  /* 0x000000747a0a723e */ /* 0x008fc800000000ff */
[----:B------:R-:W-:Y:S02]  /*b920*/  FSEL R0, R0, RZ, P0 ;  /* 0x000000ff00007208 */ /* 0x000fe40000000000 */
[----:B----4-:R-:W-:-:S03]  /*b930*/  MOV R6, R81 ;  /* 0x0000005100067202 */ /* 0x010fc60000000f00 */
[----:B------:R-:W-:-:S04]  /*b940*/  FFMA.FTZ R5, R29, c[0x0][0x23c], -R0 ;  /* 0x00008f001d057a23 */ /* 0x000fc80000010800 */
        /* <DEDUP_REMOVED lines=8> */
[----:B--2---:R-:W-:Y:S02]  /*b9d0*/  FSEL R5, R63, RZ, P4 ;  /* 0x000000ff3f057208 */ /* 0x004fe40002000000 */
[----:B---3--:R-:W-:-:S03]  /*b9e0*/  F2FP.PACK_AB R11, R117, R115 ;  /* 0x00000073750b723e */ /* 0x008fc600000000ff */
[----:B------:R-:W-:Y:S01]  /*b9f0*/  FADD.FTZ R7, R38, -R5 ;  /* 0x8000000526077221 */ /* 0x000fe20000010000 */
[----:B------:R-:W-:-:S03]  /*ba00*/  FSEL R5, R62, RZ, P3 ;  /* 0x000000ff3e057208 */ /* 0x000fc60001800000 */
[----:B------:R-:W-:Y:S01]  /*ba10*/  FMUL.FTZ R7, R7, c[0x0][0x23c] ;  /* 0x00008f0007077a20 */ /* 0x000fe20000410000 */
[----:B------:R-:W-:Y:S01]  /*ba20*/  HMMA.16816.F32 R32, R8, R12, R136 ;  /* 0x0000000c0820723c */ /* 0x000fe20000001888 */
[----:B------:R-:W-:-:S04]  /*ba30*/  FADD.FTZ R3, R37, -R5 ;  /* 0x8000000525037221 */ /* 0x000fc80000010000 */
[----:B------:R-:W-:Y:S01]  /*ba40*/  FMUL.FTZ R3, R3, c[0x0][0x23c] ;  /* 0x00008f0003037a20 */ /* 0x000fe20000410000 */
[----:B------:R-:W2:Y:S02]  /*ba50*/  MUFU.EX2 R7, R7 ;  /* 0x0000000700077308 */ /* 0x000ea40000000800 */
[C---:B------:R-:W-:Y:S06]  /*ba60*/  HMMA.16816.F32 R28, R8.reuse, R14, R144 ;  /* 0x0000000e081c723c */ /* 0x040fec0000001890 */
[----:B------:R3:W4:Y:S02]  /*ba70*/  MUFU.EX2 R5, R3 ;  /* 0x0000000300057308 */ /* 0x0007240000000800 */
[----:B------:R-:W-:Y:S01]  /*ba80*/  HMMA.16816.F32 R44, R8, R16, R156 ;  /* 0x00000010082c723c */ /* 0x000fe2000000189c */
[----:B--2---:R-:W-:-:S07]  /*ba90*/  FMUL.FTZ R140, R140, R7 ;  /* 0x000000078c8c7220 */ /* 0x004fce0000410000 */
[----:B------:R-:W-:Y:S01]  /*baa0*/  HMMA.16816.F32 R40, R8, R18, R160 ;  /* 0x000000120828723c */ /* 0x000fe200000018a0 */
[-C--:B------:R-:W-:Y:S02]  /*bab0*/  FMUL.FTZ R141, R141, R7.reuse ;  /* 0x000000078d8d7220 */ /* 0x080fe40000410000 */
[-C--:B------:R-:W-:Y:S02]  /*bac0*/  FMUL.FTZ R148, R148, R7.reuse ;  /* 0x0000000794947220 */ /* 0x080fe40000410000 */
[----:B------:R-:W-:Y:S02]  /*bad0*/  FMUL.FTZ R149, R149, R7 ;  /* 0x0000000795957220 */ /* 0x000fe40000410000 */
[--C-:B---3--:R-:W-:Y:S01]  /*bae0*/  FFMA.FTZ R3, R125, c[0x0][0x23c], -R0.reuse ;  /* 0x00008f007d037a23 */ /* 0x108fe20000010800 */
[----:B------:R-:W-:Y:S01]  /*baf0*/  F2FP.PACK_AB R8, R246, R245 ;  /* 0x000000f5f608723e */ /* 0x000fe200000000ff */
[----:B----4-:R-:W-:Y:S01]  /*bb00*/  FMUL.FTZ R142, R142, R5 ;  /* 0x000000058e8e7220 */ /* 0x010fe20000410000 */
[----:B------:R-:W-:Y:S01]  /*bb10*/  F2FP.PACK_AB R9, R227, R226 ;  /* 0x000000e2e309723e */ /* 0x000fe200000000ff */
[----:B------:R2:W-:Y:S01]  /*bb20*/  MUFU.EX2 R111, R3 ;  /* 0x00000003006f7308 */ /* 0x0005e20000000800 */
[----:B------:R-:W-:Y:S01]  /*bb30*/  F2FP.PACK_AB R10, R248, R247 ;  /* 0x000000f7f80a723e */ /* 0x000fe200000000ff */
[----:B------:R-:W-:Y:S01]  /*bb40*/  FMUL.FTZ R143, R143, R5 ;  /* 0x000000058f8f7220 */ /* 0x000fe20000410000 */
[----:B------:R-:W-:Y:S01]  /*bb50*/  F2FP.PACK_AB R11, R244, R237 ;  /* 0x000000edf40b723e */ /* 0x000fe200000000ff */
[----:B------:R-:W-:Y:S01]  /*bb60*/  FMUL.FTZ R150, R150, R5 ;  /* 0x0000000596967220 */ /* 0x000fe20000410000 */
[----:B------:R-:W-:Y:S01]  /*bb70*/  MOV R163, R87 ;  /* 0x0000005700a37202 */ /* 0x000fe20000000f00 */
[----:B------:R-:W-:Y:S01]  /*bb80*/  FMUL.FTZ R151, R151, R5 ;  /* 0x0000000597977220 */ /* 0x000fe20000410000 */
[----:B------:R-:W-:Y:S01]  /*bb90*/  MOV R162, R85 ;  /* 0x0000005500a27202 */ /* 0x000fe20000000f00 */
[-C--:B------:R-:W-:Y:S01]  /*bba0*/  FMUL.FTZ R152, R152, R7.reuse ;  /* 0x0000000798987220 */ /* 0x080fe20000410000 */
[----:B------:R-:W-:Y:S01]  /*bbb0*/  MOV R87, R84 ;  /* 0x0000005400577202 */ /* 0x000fe20000000f00 */
[----:B------:R-:W-:Y:S01]  /*bbc0*/  FMUL.FTZ R153, R153, R7 ;  /* 0x0000000799997220 */ /* 0x000fe20000410000 */
[----:B------:R-:W-:Y:S01]  /*bbd0*/  MOV R85, R77 ;  /* 0x0000004d00557202 */ /* 0x000fe20000000f00 */
[----:B------:R-:W-:Y:S01]  /*bbe0*/  FMUL.FTZ R154, R154, R5 ;  /* 0x000000059a9a7220 */ /* 0x000fe20000410000 */
[----:B------:R-:W-:Y:S01]  /*bbf0*/  MOV R84, R55 ;  /* 0x0000003700547202 */ /* 0x000fe20000000f00 */
[----:B------:R-:W-:Y:S01]  /*bc00*/  FMUL.FTZ R155, R155, R5 ;  /* 0x000000059b9b7220 */ /* 0x000fe20000410000 */
[----:B------:R-:W-:Y:S01]  /*bc10*/  MOV R77, R54 ;  /* 0x00000036004d7202 */ /* 0x000fe20000000f00 */
[----:B--2---:R-:W-:Y:S01]  /*bc20*/  FFMA.FTZ R3, R168, c[0x0][0x23c], -R0 ;  /* 0x00008f00a8037a23 */ /* 0x004fe20000010800 */
[C---:B------:R-:W-:Y:S01]  /*bc30*/  HMMA.16816.F32 R52, R8.reuse, R12, R140 ;  /* 0x0000000c0834723c */ /* 0x040fe2000000188c */
[-C--:B------:R-:W-:Y:S01]  /*bc40*/  FMUL.FTZ R164, R164, R7.reuse ;  /* 0x00000007a4a47220 */ /* 0x080fe20000410000 */
[----:B------:R-:W-:Y:S01]  /*bc50*/  MOV R161, R92 ;  /* 0x0000005c00a17202 */ /* 0x000fe20000000f00 */
[----:B------:R2:W3:Y:S01]  /*bc60*/  MUFU.EX2 R113, R3 ;  /* 0x0000000300717308 */ /* 0x0004e20000000800 */
[----:B------:R-:W-:Y:S01]  /*bc70*/  FMUL.FTZ R165, R165, R7 ;  /* 0x00000007a5a57220 */ /* 0x000fe20000410000 */
[----:B------:R-:W-:Y:S01]  /*bc80*/  MOV R160, R89 ;  /* 0x0000005900a07202 */ /* 0x000fe20000000f00 */
[----:B------:R-:W-:Y:S01]  /*bc90*/  FMUL.FTZ R166, R166, R5 ;  /* 0x00000005a6a67220 */ /* 0x000fe20000410000 */
[----:B------:R-:W-:Y:S01]  /*bca0*/  MOV R89, R87 ;  /* 0x0000005700597202 */ /* 0x000fe20000000f00 */
[----:B------:R-:W-:Y:S01]  /*bcb0*/  FMUL.FTZ R167, R167, R5 ;  /* 0x00000005a7a77220 */ /* 0x000fe20000410000 */
[----:B------:R-:W-:Y:S01]  /*bcc0*/  HMMA.16816.F32 R148, R8, R14, R148 ;  /* 0x0000000e0894723c */ /* 0x000fe20000001894 */
[----:B------:R-:W4:Y:S01]  /*bcd0*/  LDSM.16.MT88.4 R12, [R185+0x4800] ;  /* 0x00480000b90c783b */ /* 0x000f220000004200 */
[----:B------:R-:W-:-:S02]  /*bce0*/  MOV R87, R48 ;  /* 0x0000003000577202 */ /* 0x000fc40000000f00 */
[----:B------:R-:W-:Y:S02]  /*bcf0*/  MOV R125, R80 ;  /* 0x00000050007d7202 */ /* 0x000fe40000000f00 */
[----:B------:R-:W-:Y:S02]  /*bd00*/  MOV R168, R79 ;  /* 0x0000004f00a87202 */ /* 0x000fe40000000f00 */
[----:B------:R-:W-:Y:S01]  /*bd10*/  HMMA.16816.F32 R152, R8, R16, R152 ;  /* 0x000000100898723c */ /* 0x000fe20000001898 */
[----:B--2---:R-:W-:Y:S01]  /*bd20*/  FFMA.FTZ R3, R134, c[0x0][0x23c], -R0 ;  /* 0x00008f0086037a23 */ /* 0x004fe20000010800 */
[----:B------:R-:W-:-:S03]  /*bd30*/  MOV R134, R78 ;  /* 0x0000004e00867202 */ /* 0x000fc60000000f00 */
[----:B------:R2:W-:Y:S03]  /*bd40*/  MUFU.EX2 R112, R3 ;  /* 0x0000000300707308 */ /* 0x0005e60000000800 */
[----:B------:R-:W-:Y:S01]  /*bd50*/  HMMA.16816.F32 R164, R8, R18, R164 ;  /* 0x0000001208a4723c */ /* 0x000fe200000018a4 */
[----:B------:R-:W5:Y:S06]  /*bd60*/  LDSM.16.MT88.4 R16, [R186+0x4800] ;  /* 0x00480000ba10783b */ /* 0x000f6c0000004200 */
[----:B------:R-:W-:-:S02]  /*bd70*/  F2FP.PACK_AB R8, R120, R123 ;  /* 0x0000007b7808723e */ /* 0x000fc400000000ff */
[----:B---3--:R-:W-:Y:S02]  /*bd80*/  F2FP.PACK_AB R9, R113, R111 ;  /* 0x0000006f7109723e */ /* 0x008fe400000000ff */
[----:B------:R-:W-:Y:S01]  /*bd90*/  F2FP.PACK_AB R10, R121, R119 ;  /* 0x00000077790a723e */ /* 0x000fe200000000ff */
[----:B--2---:R-:W-:Y:S01]  /*bda0*/  FFMA.FTZ R3, R135, c[0x0][0x23c], -R0 ;  /* 0x00008f0087037a23 */ /* 0x004fe20000010800 */
[----:B------:R-:W-:Y:S02]  /*bdb0*/  MOV R135, R88 ;  /* 0x0000005800877202 */ /* 0x000fe40000000f00 */
[----:B------:R-:W-:Y:S01]  /*bdc0*/  MOV R88, R82 ;  /* 0x0000005200587202 */ /* 0x000fe20000000f00 */
[----:B------:R2:W3:Y:S01]  /*bdd0*/  MUFU.EX2 R110, R3 ;  /* 0x00000003006e7308 */ /* 0x0004e20000000800 */
[----:B------:R-:W-:Y:S01]  /*bde0*/  MOV R82, R49 ;  /* 0x0000003100527202 */ /* 0x000fe20000000f00 */
[----:B--2---:R-:W-:Y:S01]  /*bdf0*/  FFMA.FTZ R3, R106, c[0x0][0x23c], -R2 ;  /* 0x00008f006a037a23 */ /* 0x004fe20000010802 */
[----:B---3--:R-:W-:-:S05]  /*be00*/  F2FP.PACK_AB R11, R110, R112 ;  /* 0x000000706e0b723e */ /* 0x008fca00000000ff */
[----:B------:R2:W-:Y:S02]  /*be10*/  MUFU.EX2 R106, R3 ;  /* 0x00000003006a7308 */ /* 0x0005e40000000800 */
[C---:B-1----:R-:W-:Y:S08]  /*be20*/  HMMA.16816.F32 R32, R8.reuse, R24, R32 ;  /* 0x000000180820723c */ /* 0x042ff00000001820 */
[----:B------:R-:W-:Y:S01]  /*be30*/  HMMA.16816.F32 R28, R8, R26, R28 ;  /* 0x0000001a081c723c */ /* 0x000fe2000000181c */
[----:B--2---:R-:W-:-:S04]  /*be40*/  FFMA.FTZ R3, R107, c[0x0][0x23c], -R2 ;  /* 0x00008f006b037a23 */ /* 0x004fc80000010802 */
[----:B------:R1:W2:Y:S03]  /*be50*/  MUFU.EX2 R105, R3 ;  /* 0x0000000300697308 */ /* 0x0002a60000000800 */
[C---:B------:R-:W-:Y:S08]  /*be60*/  HMMA.16816.F32 R44, R8.reuse, R20, R44 ;  /* 0x00000014082c723c */ /* 0x040ff0000000182c */
[----:B------:R-:W-:Y:S01]  /*be70*/  HMMA.16816.F32 R40, R8, R22, R40 ;  /* 0x000000160828723c */ /* 0x000fe20000001828 */
[----:B-1----:R-:W-:-:S06]  /*be80*/  FFMA.FTZ R3, R124, c[0x0][0x23c], -R2 ;  /* 0x00008f007c037a23 */ /* 0x002fcc0000010802 */
[----:B------:R-:W-:Y:S02]  /*be90*/  F2FP.PACK_AB R8, R249, R252 ;  /* 0x000000fcf908723e */ /* 0x000fe400000000ff */
[----:B------:R-:W-:Y:S01]  /*bea0*/  F2FP.PACK_AB R9, R243, R242 ;  /* 0x000000f2f309723e */ /* 0x000fe200000000ff */
[----:B------:R1:W-:Y:S01]  /*beb0*/  MUFU.EX2 R104, R3 ;  /* 0x0000000300687308 */ /* 0x0003e20000000800 */
[----:B------:R-:W-:Y:S02]  /*bec0*/  F2FP.PACK_AB R10, R162, R163 ;  /* 0x000000a3a20a723e */ /* 0x000fe400000000ff */
[----:B------:R-:W-:Y:S02]  /*bed0*/  F2FP.PACK_AB R11, R240, R241 ;  /* 0x000000f1f00b723e */ /* 0x000fe400000000ff */
[----:B------:R-:W-:Y:S01]  /*bee0*/  MOV R124, R61 ;  /* 0x0000003d007c7202 */ /* 0x000fe20000000f00 */
[----:B------:R-:W-:-:S04]  /*bef0*/  FFMA.FTZ R61, R223, c[0x0][0x23c], -R4 ;  /* 0x00008f00df3d7a23 */ /* 0x000fc80000010804 */
[----:B------:R-:W-:Y:S01]  /*bf00*/  HMMA.16816.F32 R152, R8, R20, R152 ;  /* 0x000000140898723c */ /* 0x000fe20000001898 */
[----:B-1----:R-:W-:Y:S01]  /*bf10*/  FFMA.FTZ R3, R133, c[0x0][0x23c], -R2 ;  /* 0x00008f0085037a23 */ /* 0x002fe20000010802 */
[----:B------:R-:W-:-:S06]  /*bf20*/  MOV R133, R66 ;  /* 0x0000004200857202 */ /* 0x000fcc0000000f00 */
[C---:B------:R-:W-:Y:S01]  /*bf30*/  HMMA.16816.F32 R164, R8.reuse, R22, R164 ;  /* 0x0000001608a4723c */ /* 0x040fe200000018a4 */
[----:B------:R-:W1:Y:S01]  /*bf40*/  LDSM.16.MT88.4 R20, [R185+0x4c00] ;  /* 0x004c0000b914783b */ /* 0x000e620000004200 */
[----:B------:R3:W2:Y:S06]  /*bf50*/  MUFU.EX2 R103, R3 ;  /* 0x0000000300677308 */ /* 0x0006ac0000000800 */
[C---:B------:R-:W-:Y:S08]  /*bf60*/  HMMA.16816.F32 R52, R8.reuse, R24, R52 ;  /* 0x000000180834723c */ /* 0x040ff00000001834 */
[----:B------:R-:W-:Y:S01]  /*bf70*/  HMMA.16816.F32 R148, R8, R26, R148 ;  /* 0x0000001a0894723c */ /* 0x000fe20000001894 */
[----:B------:R-:W1:Y:S01]  /*bf80*/  LDSM.16.MT88.4 R24, [R186+0x4c00] ;  /* 0x004c0000ba18783b */ /* 0x000e620000004200 */
[----:B---3--:R-:W-:Y:S01]  /*bf90*/  FFMA.FTZ R3, R169, c[0x0][0x23c], -R0 ;  /* 0x00008f00a9037a23 */ /* 0x008fe20000010800 */
[----:B------:R-:W-:-:S03]  /*bfa0*/  MOV R169, R67 ;  /* 0x0000004300a97202 */ /* 0x000fc60000000f00 */
[----:B------:R3:W-:Y:S01]  /*bfb0*/  MUFU.EX2 R101, R3 ;  /* 0x0000000300657308 */ /* 0x0007e20000000800 */
[----:B--2---:R-:W-:Y:S02]  /*bfc0*/  F2FP.PACK_AB R8, R105, R106 ;  /* 0x0000006a6908723e */ /* 0x004fe400000000ff */
[----:B------:R-:W-:Y:S01]  /*bfd0*/  F2FP.PACK_AB R10, R103, R104 ;  /* 0x00000068670a723e */ /* 0x000fe200000000ff */
[----:B---3--:R-:W-:Y:S01]  /*bfe0*/  FFMA.FTZ R3, R170, c[0x0][0x23c], -R0 ;  /* 0x00008f00aa037a23 */ /* 0x008fe20000010800 */
[----:B------:R-:W-:-:S03]  /*bff0*/  MOV R170, R76 ;  /* 0x0000004c00aa7202 */ /* 0x000fc60000000f00 */
[----:B------:R2:W3:Y:S02]  /*c000*/  MUFU.EX2 R102, R3 ;  /* 0x0000000300667308 */ /* 0x0004e40000000800 */
[----:B--2---:R-:W-:Y:S01]  /*c010*/  FFMA.FTZ R3, R171, c[0x0][0x23c], -R0 ;  /* 0x00008f00ab037a23 */ /* 0x004fe20000010800 */
[----:B------:R-:W-:Y:S02]  /*c020*/  MOV R171, R93 ;  /* 0x0000005d00ab7202 */ /* 0x000fe40000000f00 */
[----:B---3--:R-:W-:-:S03]  /*c030*/  F2FP.PACK_AB R9, R102, R101 ;  /* 0x000000656609723e */ /* 0x008fc600000000ff */
[----:B------:R2:W-:Y:S02]  /*c040*/  MUFU.EX2 R100, R3 ;  /* 0x0000000300647308 */ /* 0x0005e40000000800 */
[----:B--2---:R-:W-:-:S06]  /*c050*/  FFMA.FTZ R3, R98, c[0x0][0x23c], -R0 ;  /* 0x00008f0062037a23 */ /* 0x004fcc0000010800 */
[----:B------:R2:W3:Y:S02]  /*c060*/  MUFU.EX2 R98, R3 ;  /* 0x0000000300627308 */ /* 0x0004e40000000800 */
[----:B--2---:R-:W-:Y:S01]  /*c070*/  FFMA.FTZ R3, R178, c[0x0][0x23c], -R4 ;  /* 0x00008f00b2037a23 */ /* 0x004fe20000010804 */
[----:B---3--:R-:W-:Y:S02]  /*c080*/  F2FP.PACK_AB R11, R98, R100 ;  /* 0x00000064620b723e */ /* 0x008fe400000000ff */
[----:B------:R-:W-:-:S03]  /*c090*/  MOV R178, R83 ;  /* 0x0000005300b27202 */ /* 0x000fc60000000f00 */
[----:B------:R2:W-:Y:S01]  /*c0a0*/  MUFU.EX2 R107, R3 ;  /* 0x00000003006b7308 */ /* 0x0005e20000000800 */
[----:B------:R-:W-:Y:S01]  /*c0b0*/  MOV R83, R51 ;  /* 0x0000003300537202 */ /* 0x000fe20000000f00 */
[--C-:B--2---:R-:W-:Y:S01]  /*c0c0*/  FFMA.FTZ R3, R99, c[0x0][0x23c], -R2.reuse ;  /* 0x00008f0063037a23 */ /* 0x104fe20000010802 */
[----:B------:R-:W-:Y:S02]  /*c0d0*/  MOV R99, R50 ;  /* 0x0000003200637202 */ /* 0x000fe40000000f00 */
[C---:B----4-:R-:W-:Y:S03]  /*c0e0*/  HMMA.16816.F32 R48, R8.reuse, R12, R32 ;  /* 0x0000000c0830723c */ /* 0x050fe60000001820 */
[----:B------:R2:W-:Y:S05]  /*c0f0*/  MUFU.EX2 R95, R3 ;  /* 0x00000003005f7308 */ /* 0x0005ea0000000800 */
[----:B-----5:R-:W-:Y:S01]  /*c100*/  HMMA.16816.F32 R32, R8, R16, R44 ;  /* 0x000000100820723c */ /* 0x020fe2000000182c */
[----:B--2---:R-:W-:-:S04]  /*c110*/  FFMA.FTZ R3, R90, c[0x0][0x23c], -R2 ;  /* 0x00008f005a037a23 */ /* 0x004fc80000010802 */
[----:B------:R2:W3:Y:S02]  /*c120*/  MUFU.EX2 R94, R3 ;  /* 0x00000003005e7308 */ /* 0x0004e40000000800 */
[----:B--2---:R-:W-:Y:S01]  /*c130*/  FFMA.FTZ R3, R132, c[0x0][0x23c], -R2 ;  /* 0x00008f0084037a23 */ /* 0x004fe20000010802 */
[----:B------:R-:W-:Y:S02]  /*c140*/  MOV R132, R86 ;  /* 0x0000005600847202 */ /* 0x000fe40000000f00 */
[----:B------:R-:W-:-:S03]  /*c150*/  MOV R86, R39 ;  /* 0x0000002700567202 */ /* 0x000fc60000000f00 */
[----:B------:R2:W-:Y:S01]  /*c160*/  MUFU.EX2 R93, R3 ;  /* 0x00000003005d7308 */ /* 0x0005e20000000800 */
[C---:B------:R-:W-:Y:S08]  /*c170*/  HMMA.16816.F32 R36, R8.reuse, R14, R28 ;  /* 0x0000000e0824723c */ /* 0x040ff0000000181c */
[----:B------:R-:W-:Y:S01]  /*c180*/  HMMA.16816.F32 R28, R8, R18, R40 ;  /* 0x00000012081c723c */ /* 0x000fe20000001828 */
[----:B--2---:R-:W-:Y:S01]  /*c190*/  FFMA.FTZ R3, R118, c[0x0][0x23c], -R2 ;  /* 0x00008f0076037a23 */ /* 0x004fe20000010802 */
[----:B------:R-:W-:-:S05]  /*c1a0*/  MOV R118, R89 ;  /* 0x0000005900767202 */ /* 0x000fca0000000f00 */
[----:B------:R-:W-:Y:S01]  /*c1b0*/  F2FP.PACK_AB R8, R160, R161 ;  /* 0x000000a1a008723e */ /* 0x000fe200000000ff */
[----:B------:R2:W4:Y:S01]  /*c1c0*/  MUFU.EX2 R92, R3 ;  /* 0x00000003005c7308 */ /* 0x0005220000000800 */
[----:B------:R-:W-:Y:S02]  /*c1d0*/  F2FP.PACK_AB R9, R238, R239 ;  /* 0x000000efee09723e */ /* 0x000fe400000000ff */
[----:B------:R-:W-:Y:S02]  /*c1e0*/  F2FP.PACK_AB R10, R135, R77 ;  /* 0x0000004d870a723e */ /* 0x000fe400000000ff */
[----:B------:R-:W-:-:S07]  /*c1f0*/  F2FP.PACK_AB R11, R233, R235 ;  /* 0x000000ebe90b723e */ /* 0x000fce00000000ff */
[----:B------:R-:W-:Y:S01]  /*c200*/  HMMA.16816.F32 R152, R8, R16, R152 ;  /* 0x000000100898723c */ /* 0x000fe20000001898 */
[----:B--2---:R-:W-:Y:S01]  /*c210*/  FFMA.FTZ R3, R172, c[0x0][0x23c], -R0 ;  /* 0x00008f00ac037a23 */ /* 0x004fe20000010800 */
[----:B------:R-:W-:-:S03]  /*c220*/  MOV R172, R88 ;  /* 0x0000005800ac7202 */ /* 0x000fc60000000f00 */
[----:B------:R2:W-:Y:S03]  /*c230*/  MUFU.EX2 R90, R3 ;  /* 0x00000003005a7308 */ /* 0x0005e60000000800 */
[C---:B------:R-:W-:Y:S01]  /*c240*/  HMMA.16816.F32 R44, R8.reuse, R18, R164 ;  /* 0x00000012082c723c */ /* 0x040fe200000018a4 */
[----:B------:R-:W5:Y:S07]  /*c250*/  LDSM.16.MT88.4 R16, [R186+0x5000] ;  /* 0x00500000ba10783b */ /* 0x000f6e0000004200 */
[----:B------:R-:W-:Y:S01]  /*c260*/  HMMA.16816.F32 R40, R8, R12, R52 ;  /* 0x0000000c0828723c */ /* 0x000fe20000001834 */
[----:B--2---:R-:W-:-:S07]  /*c270*/  FFMA.FTZ R3, R91, c[0x0][0x23c], -R0 ;  /* 0x00008f005b037a23 */ /* 0x004fce0000010800 */
[----:B------:R-:W-:Y:S01]  /*c280*/  HMMA.16816.F32 R52, R8, R14, R148 ;  /* 0x0000000e0834723c */ /* 0x000fe20000001894 */
[----:B------:R-:W2:Y:S01]  /*c290*/  LDSM.16.MT88.4 R12, [R185+0x5000] ;  /* 0x00500000b90c783b */ /* 0x000ea20000004200 */
[----:B------:R-:W1:Y:S05]  /*c2a0*/  MUFU.EX2 R91, R3 ;  /* 0x00000003005b7308 */ /* 0x000e6a0000000800 */
[----:B---3--:R-:W-:Y:S02]  /*c2b0*/  F2FP.PACK_AB R8, R94, R95 ;  /* 0x0000005f5e08723e */ /* 0x008fe400000000ff */
[----:B----4-:R-:W-:Y:S02]  /*c2c0*/  F2FP.PACK_AB R10, R92, R93 ;  /* 0x0000005d5c0a723e */ /* 0x010fe400000000ff */
[----:B------:R-:W-:Y:S01]  /*c2d0*/  MOV R149, R59 ;  /* 0x0000003b00957202 */ /* 0x000fe20000000f00 */
[----:B------:R-:W-:Y:S01]  /*c2e0*/  FFMA.FTZ R59, R220, c[0x0][0x23c], -R4 ;  /* 0x00008f00dc3b7a23 */ /* 0x000fe20000010804 */
[----:B------:R-:W-:-:S02]  /*c2f0*/  MOV R151, R77 ;  /* 0x0000004d00977202 */ /* 0x000fc40000000f00 */
[----:B------:R-:W-:Y:S01]  /*c300*/  MOV R150, R60 ;  /* 0x0000003c00967202 */ /* 0x000fe20000000f00 */
[--C-:B------:R-:W-:Y:S01]  /*c310*/  FFMA.FTZ R60, R222, c[0x0][0x23c], -R4.reuse ;  /* 0x00008f00de3c7a23 */ /* 0x100fe20000010804 */
[----:B------:R-:W-:Y:S01]  /*c320*/  MOV R148, R56 ;  /* 0x0000003800947202 */ /* 0x000fe20000000f00 */
[----:B------:R-:W-:Y:S01]  /*c330*/  FFMA.FTZ R56, R219, c[0x0][0x23c], -R4 ;  /* 0x00008f00db387a23 */ /* 0x000fe20000010804 */
[----:B-1----:R-:W-:Y:S01]  /*c340*/  F2FP.PACK_AB R9, R91, R90 ;  /* 0x0000005a5b09723e */ /* 0x002fe200000000ff */
[----:B------:R-:W-:Y:S01]  /*c350*/  FFMA.FTZ R3, R173, c[0x0][0x23c], -R0 ;  /* 0x00008f00ad037a23 */ /* 0x000fe20000010800 */
[----:B------:R-:W-:-:S03]  /*c360*/  MOV R173, R87 ;  /* 0x0000005700ad7202 */ /* 0x000fc60000000f00 */
[----:B------:R1:W-:Y:S02]  /*c370*/  MUFU.EX2 R89, R3 ;  /* 0x0000000300597308 */ /* 0x0003e40000000800 */
[----:B-1----:R-:W-:Y:S01]  /*c380*/  FFMA.FTZ R3, R174, c[0x0][0x23c], -R0 ;  /* 0x00008f00ae037a23 */ /* 0x002fe20000010800 */
[----:B------:R-:W-:-:S05]  /*c390*/  MOV R174, R86 ;  /* 0x0000005600ae7202 */ /* 0x000fca0000000f00 */
[----:B------:R1:W3:Y:S02]  /*c3a0*/  MUFU.EX2 R88, R3 ;  /* 0x0000000300587308 */ /* 0x0002e40000000800 */
[----:B-1----:R-:W-:Y:S01]  /*c3b0*/  FFMA.FTZ R3, R206, c[0x0][0x23c], -R4 ;  /* 0x00008f00ce037a23 */ /* 0x002fe20000010804 */
[----:B------:R-:W-:Y:S02]  /*c3c0*/  MOV R206, R85 ;  /* 0x0000005500ce7202 */ /* 0x000fe40000000f00 */
[----:B---3--:R-:W-:-:S03]  /*c3d0*/  F2FP.PACK_AB R11, R88, R89 ;  /* 0x00000059580b723e */ /* 0x008fc600000000ff */
[----:B------:R1:W-:Y:S04]  /*c3e0*/  MUFU.EX2 R96, R3 ;  /* 0x0000000300607308 */ /* 0x0003e80000000800 */
        /* <DEDUP_REMOVED lines=10> */
[----:B------:R1:W3:Y:S01]  /*c490*/  MUFU.EX2 R86, R3 ;  /* 0x0000000300567308 */ /* 0x0002e20000000800 */
[----:B------:R-:W-:Y:S02]  /*c4a0*/  F2FP.PACK_AB R10, R206, R175 ;  /* 0x000000afce0a723e */ /* 0x000fe400000000ff */
[----:B------:R-:W-:Y:S01]  /*c4b0*/  F2FP.PACK_AB R11, R229, R230 ;  /* 0x000000e6e50b723e */ /* 0x000fe200000000ff */
[----:B-1----:R-:W-:-:S04]  /*c4c0*/  FFMA.FTZ R3, R68, c[0x0][0x23c], -R2 ;  /* 0x00008f0044037a23 */ /* 0x002fc80000010802 */
[----:B------:R1:W-:Y:S02]  /*c4d0*/  MUFU.EX2 R85, R3 ;  /* 0x0000000300557308 */ /* 0x0003e40000000800 */
[----:B-1----:R-:W-:-:S06]  /*c4e0*/  FFMA.FTZ R3, R69, c[0x0][0x23c], -R2 ;  /* 0x00008f0045037a23 */ /* 0x002fcc0000010802 */
        /* <DEDUP_REMOVED lines=8> */
[----:B------:R1:W4:Y:S07]  /*c570*/  MUFU.EX2 R83, R3 ;  /* 0x0000000300537308 */ /* 0x00032e0000000800 */
[C---:B------:R-:W-:Y:S08]  /*c580*/  HMMA.16816.F32 R36, R8.reuse, R24, R152 ;  /* 0x000000180824723c */ /* 0x040ff00000001898 */
[----:B------:R-:W-:Y:S01]  /*c590*/  HMMA.16816.F32 R28, R8, R26, R44 ;  /* 0x0000001a081c723c */ /* 0x000fe2000000182c */
[----:B------:R-:W2:Y:S01]  /*c5a0*/  LDSM.16.MT88.4 R24, [R185+0x5400] ;  /* 0x00540000b918783b */ /* 0x000ea20000004200 */
[----:B-1----:R-:W-:-:S04]  /*c5b0*/  FFMA.FTZ R3, R70, c[0x0][0x23c], -R0 ;  /* 0x00008f0046037a23 */ /* 0x002fc80000010800 */
[----:B------:R1:W-:Y:S01]  /*c5c0*/  MUFU.EX2 R81, R3 ;  /* 0x0000000300517308 */ /* 0x0003e20000000800 */
[----:B---3--:R-:W-:Y:S02]  /*c5d0*/  F2FP.PACK_AB R8, R86, R87 ;  /* 0x000000575608723e */ /* 0x008fe400000000ff */
[----:B----4-:R-:W-:Y:S02]  /*c5e0*/  F2FP.PACK_AB R9, R83, R82 ;  /* 0x000000525309723e */ /* 0x010fe400000000ff */
[----:B------:R-:W-:Y:S01]  /*c5f0*/  F2FP.PACK_AB R10, R84, R85 ;  /* 0x00000055540a723e */ /* 0x000fe200000000ff */
[----:B-1----:R-:W-:-:S04]  /*c600*/  FFMA.FTZ R3, R71, c[0x0][0x23c], -R0 ;  /* 0x00008f0047037a23 */ /* 0x002fc80000010800 */
[----:B------:R-:W1:Y:S02]  /*c610*/  MUFU.EX2 R80, R3 ;  /* 0x0000000300507308 */ /* 0x000e640000000800 */
[----:B-1----:R-:W-:Y:S01]  /*c620*/  F2FP.PACK_AB R11, R80, R81 ;  /* 0x00000051500b723e */ /* 0x002fe200000000ff */
[----:B------:R-:W-:-:S05]  /*c630*/  FFMA.FTZ R3, R181, c[0x0][0x23c], -R2 ;  /* 0x00008f00b5037a23 */ /* 0x000fca0000010802 */
[----:B------:R1:W-:Y:S01]  /*c640*/  MUFU.EX2 R79, R3 ;  /* 0x00000003004f7308 */ /* 0x0003e20000000800 */
[C---:B-----5:R-:W-:Y:S07]  /*c650*/  HMMA.16816.F32 R52, R8.reuse, R18, R32 ;  /* 0x000000120834723c */ /* 0x060fee0000001820 */
[----:B------:R-:W-:Y:S01]  /*c660*/  FFMA.FTZ R35, R149, R5, R226 ;  /* 0x0000000595237223 */ /* 0x000fe200000100e2 */
[----:B--2---:R-:W-:Y:S01]  /*c670*/  HMMA.16816.F32 R136, R8, R12, R136 ;  /* 0x0000000c0888723c */ /* 0x004fe20000001888 */
[----:B------:R-:W2:Y:S01]  /*c680*/  LDL.LU R149, [R1+0xc] ;  /* 0x00000c0001957983 */ /* 0x000ea20000300800 */
[----:B------:R-:W-:-:S02]  /*c690*/  FFMA.FTZ R32, R210, c[0x0][0x23c], -R2 ;  /* 0x00008f00d2207a23 */ /* 0x000fc40000010802 */
[----:B------:R-:W-:Y:S01]  /*c6a0*/  FFMA.FTZ R34, R150, R64, R97 ;  /* 0x0000004096227223 */ /* 0x000fe20000010061 */
[----:B------:R-:W-:Y:S01]  /*c6b0*/  MOV R150, R135 ;  /* 0x0000008700967202 */ /* 0x000fe20000000f00 */
[----:B-1----:R-:W-:Y:S01]  /*c6c0*/  FFMA.FTZ R3, R180, c[0x0][0x23c], -R2 ;  /* 0x00008f00b4037a23 */ /* 0x002fe20000010802 */
[----:B------:R-:W-:Y:S01]  /*c6d0*/  MOV R135, R134 ;  /* 0x0000008600877202 */ /* 0x000fe20000000f00 */
[----:B------:R-:W-:Y:S01]  /*c6e0*/  HMMA.16816.F32 R144, R8, R14, R144 ;  /* 0x0000000e0890723c */ /* 0x000fe20000001890 */
[----:B------:R-:W-:Y:S01]  /*c6f0*/  MOV R134, R168 ;  /* 0x000000a800867202 */ /* 0x000fe20000000f00 */
[----:B------:R1:W3:Y:S01]  /*c700*/  MUFU.EX2 R78, R3 ;  /* 0x00000003004e7308 */ /* 0x0002e20000000800 */
[----:B------:R-:W-:-:S05]  /*c710*/  FFMA.FTZ R33, R148, R7, R245 ;  /* 0x0000000794217223 */ /* 0x000fca00000100f5 */
[----:B------:R-:W-:Y:S07]  /*c720*/  HMMA.16816.F32 R48, R8, R16, R48 ;  /* 0x000000100830723c */ /* 0x000fee0000001830 */
[----:B------:R-:W-:Y:S02]  /*c730*/  F2FP.PACK_AB R8, R173, R174 ;  /* 0x000000aead08723e */ /* 0x000fe400000000ff */
[----:B------:R-:W-:Y:S01]  /*c740*/  F2FP.PACK_AB R9, R126, R228 ;  /* 0x000000e47e09723e */ /* 0x000fe200000000ff */
[----:B-1----:R-:W-:Y:S01]  /*c750*/  FFMA.FTZ R3, R182, c[0x0][0x23c], -R2 ;  /* 0x00008f00b6037a23 */ /* 0x002fe20000010802 */
[----:B------:R-:W-:-:S02]  /*c760*/  F2FP.PACK_AB R10, R118, R172 ;  /* 0x000000ac760a723e */ /* 0x000fc400000000ff */
[----:B------:R-:W-:Y:S01]  /*c770*/  F2FP.PACK_AB R11, R127, R130 ;  /* 0x000000827f0b723e */ /* 0x000fe200000000ff */
[----:B------:R1:W-:Y:S06]  /*c780*/  MUFU.EX2 R77, R3 ;  /* 0x00000003004d7308 */ /* 0x0003ec0000000800 */
[C---:B------:R-:W-:Y:S01]  /*c790*/  HMMA.16816.F32 R44, R8.reuse, R14, R20 ;  /* 0x0000000e082c723c */ /* 0x040fe20000001814 */
[----:B------:R-:W4:Y:S07]  /*c7a0*/  LDSM.16.MT88.4 R20, [R186+0x5400] ;  /* 0x00540000ba14783b */ /* 0x000f2e0000004200 */
[----:B------:R-:W-:Y:S01]  /*c7b0*/  HMMA.16816.F32 R140, R8, R12, R40 ;  /* 0x0000000c088c723c */ /* 0x000fe20000001828 */
[----:B------:R-:W5:Y:S01]  /*c7c0*/  LDSM.16.MT88.4 R12, [R185+0x5800] ;  /* 0x00580000b90c783b */ /* 0x000f620000004200 */
[----:B-1----:R-:W-:-:S04]  /*c7d0*/  FFMA.FTZ R3, R183, c[0x0][0x23c], -R2 ;  /* 0x00008f00b7037a23 */ /* 0x002fc80000010802 */
[----:B------:R1:W1:Y:S02]  /*c7e0*/  MUFU.EX2 R76, R3 ;  /* 0x00000003004c7308 */ /* 0x0002640000000800 */
[C---:B------:R-:W-:Y:S07]  /*c7f0*/  HMMA.16816.F32 R36, R8.reuse, R16, R36 ;  /* 0x000000100824723c */ /* 0x040fee0000001824 */
[----:B------:R-:W-:Y:S01]  /*c800*/  FFMA.FTZ R16, R209, c[0x0][0x23c], -R2 ;  /* 0x00008f00d1107a23 */ /* 0x000fe20000010802 */
[----:B------:R-:W-:Y:S01]  /*c810*/  HMMA.16816.F32 R28, R8, R18, R28 ;  /* 0x00000012081c723c */ /* 0x000fe2000000181c */
[----:B------:R-:W-:-:S02]  /*c820*/  FFMA.FTZ R17, R221, c[0x0][0x23c], -R4 ;  /* 0x00008f00dd117a23 */ /* 0x000fc40000010804 */
[----:B-1----:R-:W-:-:S04]  /*c830*/  FFMA.FTZ R3, R198, c[0x0][0x23c], -R2 ;  /* 0x00008f00c6037a23 */ /* 0x002fc80000010802 */
[----:B---3--:R-:W-:Y:S01]  /*c840*/  F2FP.PACK_AB R8, R78, R79 ;  /* 0x0000004f4e08723e */ /* 0x008fe200000000ff */
[--C-:B------:R-:W-:Y:S01]  /*c850*/  FFMA.FTZ R18, R207, c[0x0][0x23c], -R2.reuse ;  /* 0x00008f00cf127a23 */ /* 0x100fe20000010802 */
[----:B------:R-:W-:Y:S01]  /*c860*/  F2FP.PACK_AB R10, R76, R77 ;  /* 0x0000004d4c0a723e */ /* 0x000fe200000000ff */
[----:B------:R1:W-:Y:S01]  /*c870*/  MUFU.EX2 R75, R3 ;  /* 0x00000003004b7308 */ /* 0x0003e20000000800 */
[----:B------:R-:W-:Y:S02]  /*c880*/  FFMA.FTZ R19, R208, c[0x0][0x23c], -R2 ;  /* 0x00008f00d0137a23 */ /* 0x000fe40000010802 */
[----:B-1----:R-:W-:-:S05]  /*c890*/  FFMA.FTZ R3, R199, c[0x0][0x23c], -R0 ;  /* 0x00008f00c7037a23 */ /* 0x002fca0000010800 */
[----:B------:R1:W-:Y:S02]  /*c8a0*/  MUFU.EX2 R73, R3 ;  /* 0x0000000300497308 */ /* 0x0003e40000000800 */
[----:B-1----:R-:W-:-:S06]  /*c8b0*/  FFMA.FTZ R3, R200, c[0x0][0x23c], -R0 ;  /* 0x00008f00c8037a23 */ /* 0x002fcc0000010800 */
[----:B------:R1:W3:Y:S02]  /*c8c0*/  MUFU.EX2 R74, R3 ;  /* 0x00000003004a7308 */ /* 0x0002e40000000800 */
[----:B-1----:R-:W-:Y:S01]  /*c8d0*/  FFMA.FTZ R3, R202, c[0x0][0x23c], -R0 ;  /* 0x00008f00ca037a23 */ /* 0x002fe20000010800 */
[----:B---3--:R-:W-:-:S05]  /*c8e0*/  F2FP.PACK_AB R9, R74, R73 ;  /* 0x000000494a09723e */ /* 0x008fca00000000ff */
[----:B------:R1:W-:Y:S02]  /*c8f0*/  MUFU.EX2 R72, R3 ;  /* 0x0000000300487308 */ /* 0x0003e40000000800 */
[----:B-1----:R-:W-:-:S06]  /*c900*/  FFMA.FTZ R3, R201, c[0x0][0x23c], -R0 ;  /* 0x00008f00c9037a23 */ /* 0x002fcc0000010800 */
[----:B------:R-:W1:Y:S02]  /*c910*/  MUFU.EX2 R71, R3 ;  /* 0x0000000300477308 */ /* 0x000e640000000800 */
[----:B-1----:R-:W-:Y:S01]  /*c920*/  F2FP.PACK_AB R11, R71, R72 ;  /* 0x00000048470b723e */ /* 0x002fe200000000ff */
[----:B------:R-:W-:-:S05]  /*c930*/  FFMA.FTZ R3, R204, c[0x0][0x23c], -R2 ;  /* 0x00008f00cc037a23 */ /* 0x000fca0000010802 */
[----:B------:R1:W3:Y:S01]  /*c940*/  MUFU.EX2 R70, R3 ;  /* 0x0000000300467308 */ /* 0x0002e20000000800 */
[C---:B------:R-:W-:Y:S08]  /*c950*/  HMMA.16816.F32 R136, R8.reuse, R24, R136 ;  /* 0x000000180888723c */ /* 0x040ff00000001888 */
[----:B------:R-:W-:Y:S01]  /*c960*/  HMMA.16816.F32 R144, R8, R26, R144 ;  /* 0x0000001a0890723c */ /* 0x000fe20000001890 */
[----:B-1----:R-:W-:-:S07]  /*c970*/  FFMA.FTZ R3, R203, c[0x0][0x23c], -R2 ;  /* 0x00008f00cb037a23 */ /* 0x002fce0000010802 */
[C---:B----4-:R-:W-:Y:S01]  /*c980*/  HMMA.16816.F32 R156, R8.reuse, R20, R48 ;  /* 0x00000014089c723c */ /* 0x050fe20000001830 */
[----:B------:R1:W-:Y:S07]  /*c990*/  MUFU.EX2 R69, R3 ;  /* 0x0000000300457308 */ /* 0x0003ee0000000800 */
[----:B------:R-:W-:Y:S01]  /*c9a0*/  HMMA.16816.F32 R40, R8, R22, R52 ;  /* 0x000000160828723c */ /* 0x000fe20000001834 */
[----:B------:R-:W4:Y:S01]  /*c9b0*/  LDSM.16.MT88.4 R8, [R186+0x5800] ;  /* 0x00580000ba08783b */ /* 0x000f220000004200 */
[----:B-1----:R-:W-:-:S02]  /*c9c0*/  FFMA.FTZ R3, R205, c[0x0][0x23c], -R2 ;  /* 0x00008f00cd037a23 */ /* 0x002fc40000010802 */
[----:B------:R-:W-:Y:S02]  /*c9d0*/  FFMA.FTZ R2, R213, c[0x0][0x23c], -R0 ;  /* 0x00008f00d5027a23 */ /* 0x000fe40000010800 */
[----:B------:R1:W-:Y:S01]  /*c9e0*/  MUFU.EX2 R68, R3 ;  /* 0x0000000300447308 */ /* 0x0003e20000000800 */
[----:B------:R-:W-:Y:S02]  /*c9f0*/  MOV R168, R6 ;  /* 0x0000000600a87202 */ /* 0x000fe40000000f00 */
[----:B------:R-:W-:-:S05]  /*ca00*/  F2FP.PACK_AB R4, R99, R132 ;  /* 0x000000846304723e */ /* 0x000fca00000000ff */
[----:B------:R3:W-:Y:S01]  /*ca10*/  MUFU.EX2 R54, R2 ;  /* 0x0000000200367308 */ /* 0x0007e20000000800 */
[----:B-1----:R-:W-:-:S07]  /*ca20*/  FFMA.FTZ R3, R211, c[0x0][0x23c], -R0 ;  /* 0x00008f00d3037a23 */ /* 0x002fce0000010800 */
[----:B------:R1:W-:Y:S01]  /*ca30*/  MUFU.EX2 R67, R3 ;  /* 0x0000000300437308 */ /* 0x0003e20000000800 */
[----:B---3--:R-:W-:Y:S01]  /*ca40*/  FFMA.FTZ R2, R214, c[0x0][0x23c], -R0 ;  /* 0x00008f00d6027a23 */ /* 0x008fe20000010800 */
[----:B------:R-:W-:Y:S02]  /*ca50*/  F2FP.PACK_AB R5, R236, R234 ;  /* 0x000000eaec05723e */ /* 0x000fe400000000ff */
[----:B------:R-:W-:-:S04]  /*ca60*/  F2FP.PACK_AB R6, R171, R178 ;  /* 0x000000b2ab06723e */ /* 0x000fc800000000ff */
[----:B------:R-:W-:Y:S01]  /*ca70*/  MUFU.EX2 R53, R2 ;  /* 0x0000000200357308 */ /* 0x000fe20000000800 */
[----:B------:R-:W-:Y:S01]  /*ca80*/  F2FP.PACK_AB R7, R129, R128 ;  /* 0x000000808107723e */ /* 0x000fe200000000ff */
[----:B-1----:R-:W-:-:S06]  /*ca90*/  FFMA.FTZ R3, R212, c[0x0][0x23c], -R0 ;  /* 0x00008f00d4037a23 */ /* 0x002fcc0000010800 */
[----:B------:R1:W3:Y:S01]  /*caa0*/  MUFU.EX2 R66, R3 ;  /* 0x0000000300427308 */ /* 0x0002e20000000800 */
[C---:B------:R-:W-:Y:S07]  /*cab0*/  HMMA.16816.F32 R36, R4.reuse, R20, R36 ;  /* 0x000000140424723c */ /* 0x040fee0000001824 */
[----:B------:R3:W2:Y:S01]  /*cac0*/  MUFU.EX2 R52, R17 ;  /* 0x0000001100347308 */ /* 0x0006a20000000800 */
[C---:B------:R-:W-:Y:S08]  /*cad0*/  HMMA.16816.F32 R140, R4.reuse, R24, R140 ;  /* 0x00000018048c723c */ /* 0x040ff0000000188c */
[----:B------:R-:W-:Y:S01]  /*cae0*/  HMMA.16816.F32 R44, R4, R26, R44 ;  /* 0x0000001a042c723c */ /* 0x000fe2000000182c */
[----:B------:R4:W-:Y:S01]  /*caf0*/  MUFU.EX2 R51, R16 ;  /* 0x0000001000337308 */ /* 0x0009e20000000800 */
[----:B-1----:R-:W-:-:S02]  /*cb00*/  FFMA.FTZ R3, R218, c[0x0][0x23c], -R0 ;  /* 0x00008f00da037a23 */ /* 0x002fc40000010800 */
[----:B------:R-:W-:Y:S01]  /*cb10*/  FADD.FTZ R35, R227, R35 ;  /* 0x00000023e3237221 */ /* 0x000fe20000010000 */
[----:B------:R-:W-:Y:S01]  /*cb20*/  MOV R198, R163 ;  /* 0x000000a300c67202 */ /* 0x000fe20000000f00 */
[--C-:B------:R-:W-:Y:S01]  /*cb30*/  FFMA.FTZ R2, R217, c[0x0][0x23c], -R0.reuse ;  /* 0x00008f00d9027a23 */ /* 0x100fe20000010800 */
[----:B------:R-:W-:Y:S01]  /*cb40*/  MOV R183, R162 ;  /* 0x000000a200b77202 */ /* 0x000fe20000000f00 */
[----:B------:R-:W-:Y:S01]  /*cb50*/  HMMA.16816.F32 R20, R4, R22, R28 ;  /* 0x000000160414723c */ /* 0x000fe2000000181c */
[----:B------:R1:W-:Y:S01]  /*cb60*/  MUFU.EX2 R50, R18 ;  /* 0x0000001200327308 */ /* 0x0003e20000000800 */
[----:B---3--:R-:W-:Y:S01]  /*cb70*/  FFMA.FTZ R17, R216, c[0x0][0x23c], -R0 ;  /* 0x00008f00d8117a23 */ /* 0x008fe20000010800 */
[----:B------:R-:W-:Y:S01]  /*cb80*/  MOV R182, R161 ;  /* 0x000000a100b67202 */ /* 0x000fe20000000f00 */
[----:B------:R-:W-:Y:S03]  /*cb90*/  LDSM.16.MT88.4 R24, [R186+0x5c00] ;  /* 0x005c0000ba18783b */ /* 0x000fe60000004200 */
[----:B------:R-:W-:-:S02]  /*cba0*/  F2FP.PACK_AB R4, R70, R75 ;  /* 0x0000004b4604723e */ /* 0x000fc400000000ff */
[----:B------:R-:W-:Y:S02]  /*cbb0*/  F2FP.PACK_AB R5, R66, R67 ;  /* 0x000000434205723e */ /* 0x000fe400000000ff */
[----:B------:R-:W-:Y:S02]  /*cbc0*/  F2FP.PACK_AB R6, R68, R69 ;  /* 0x000000454406723e */ /* 0x000fe400000000ff */
[----:B------:R-:W-:Y:S01]  /*cbd0*/  F2FP.PACK_AB R7, R53, R54 ;  /* 0x000000363507723e */ /* 0x000fe200000000ff */
[----:B----4-:R-:W-:Y:S01]  /*cbe0*/  FFMA.FTZ R16, R215, c[0x0][0x23c], -R0 ;  /* 0x00008f00d7107a23 */ /* 0x010fe20000010800 */
[----:B------:R-:W-:Y:S01]  /*cbf0*/  MUFU.EX2 R48, R32 ;  /* 0x0000002000307308 */ /* 0x000fe20000000800 */
[----:B-1----:R-:W-:-:S04]  /*cc00*/  FADD.FTZ R18, R246, R33 ;  /* 0x00000021f6127221 */ /* 0x002fc80000010000 */
[----:B-----5:R-:W-:Y:S01]  /*cc10*/  HMMA.16816.F32 R136, R4, R12, R136 ;  /* 0x0000000c0488723c */ /* 0x020fe20000001888 */
[----:B--2---:R-:W-:-:S07]  /*cc20*/  FFMA.FTZ R0, R149, R65, R108 ;  /* 0x0000004195007223 */ /* 0x004fce000001006c */
[C---:B------:R-:W-:Y:S01]  /*cc30*/  HMMA.16816.F32 R144, R4.reuse, R14, R144 ;  /* 0x0000000e0490723c */ /* 0x040fe20000001890 */
[----:B------:R1:W-:Y:S07]  /*cc40*/  MUFU.EX2 R49, R19 ;  /* 0x0000001300317308 */ /* 0x0003ee0000000800 */
[C---:B------:R-:W-:Y:S01]  /*cc50*/  HMMA.16816.F32 R156, R4.reuse, R8, R156 ;  /* 0x00000008049c723c */ /* 0x040fe2000000189c */
[----:B------:R2:W-:Y:S07]  /*cc60*/  MUFU.EX2 R32, R3 ;  /* 0x0000000300207308 */ /* 0x0005ee0000000800 */
[----:B------:R-:W-:Y:S01]  /*cc70*/  HMMA.16816.F32 R28, R4, R10, R40 ;  /* 0x0000000a041c723c */ /* 0x000fe20000001828 */
[----:B-1----:R-:W-:-:S02]  /*cc80*/  FADD.FTZ R19, R109, R0 ;  /* 0x000000006d137221 */ /* 0x002fc40000010000 */
[----:B------:R-:W-:-:S04]  /*cc90*/  FADD.FTZ R0, R247, R18 ;  /* 0x00000012f7007221 */ /* 0x000fc80000010000 */
[----:B------:R-:W-:Y:S02]  /*cca0*/  F2FP.PACK_AB R4, R169, R170 ;  /* 0x000000aaa904723e */ /* 0x000fe400000000ff */
[----:B------:R-:W-:Y:S02]  /*ccb0*/  F2FP.PACK_AB R5, R107, R131 ;  /* 0x000000836b05723e */ /* 0x000fe400000000ff */
[----:B------:R-:W-:Y:S02]  /*ccc0*/  F2FP.PACK_AB R6, R124, R133 ;  /* 0x000000857c06723e */ /* 0x000fe400000000ff */
[----:B------:R-:W-:Y:S01]  /*ccd0*/  F2FP.PACK_AB R7, R52, R96 ;  /* 0x000000603407723e */ /* 0x000fe200000000ff */
[----:B--2---:R-:W-:Y:S01]  /*cce0*/  FADD.FTZ R3, R114, R34 ;  /* 0x0000002272037221 */ /* 0x004fe20000010000 */
[----:B------:R1:W-:Y:S01]  /*ccf0*/  MUFU.EX2 R18, R2 ;  /* 0x0000000200127308 */ /* 0x0003e20000000800 */
[----:B------:R-:W-:Y:S02]  /*cd00*/  FADD.FTZ R0, R248, R0 ;  /* 0x00000000f8007221 */ /* 0x000fe40000010000 */
[----:B------:R-:W-:-:S02]  /*cd10*/  FADD.FTZ R3, R116, R3 ;  /* 0x0000000374037221 */ /* 0x000fc40000010000 */
[----:B------:R-:W-:Y:S02]  /*cd20*/  HMMA.16816.F32 R152, R4, R8, R36 ;  /* 0x000000080498723c */ /* 0x000fe40000001824 */
[----:B------:R-:W-:-:S05]  /*cd30*/  FADD.FTZ R3, R122, R3 ;  /* 0x000000037a037221 */ /* 0x000fca0000010000 */
[----:B------:R-:W-:Y:S01]  /*cd40*/  FADD.FTZ R8, R115, R19 ;  /* 0x0000001373087221 */ /* 0x000fe20000010000 */
[----:B------:R-:W-:Y:S01]  /*cd50*/  HMMA.16816.F32 R140, R4, R12, R140 ;  /* 0x0000000c048c723c */ /* 0x000fe2000000188c */
[----:B-1----:R-:W-:-:S07]  /*cd60*/  FADD.FTZ R2, R237, R35 ;  /* 0x00000023ed027221 */ /* 0x002fce0000010000 */
[----:B------:R-:W-:Y:S01]  /*cd70*/  HMMA.16816.F32 R12, R4, R14, R44 ;  /* 0x0000000e040c723c */ /* 0x000fe2000000182c */
[----:B------:R-:W-:-:S07]  /*cd80*/  FADD.FTZ R0, R252, R0 ;  /* 0x00000000fc007221 */ /* 0x000fce0000010000 */
[----:B------:R-:W-:Y:S07]  /*cd90*/  HMMA.16816.F32 R20, R4, R10, R20 ;  /* 0x0000000a0414723c */ /* 0x000fee0000001814 */
        /* <DEDUP_REMOVED lines=15> */
[----:B------:R-:W-:Y:S01]  /*ce90*/  MOV R180, R160 ;  /* 0x000000a000b47202 */ /* 0x000fe20000000f00 */
[----:B------:R-:W-:-:S02]  /*cea0*/  FADD.FTZ R0, R121, R6 ;  /* 0x0000000679007221 */ /* 0x000fc40000010000 */
[----:B------:R-:W-:Y:S02]  /*ceb0*/  FADD.FTZ R4, R110, R4 ;  /* 0x000000046e047221 */ /* 0x000fe40000010000 */
[----:B------:R-:W-:Y:S02]  /*cec0*/  FADD.FTZ R6, R182, R5 ;  /* 0x00000005b6067221 */ /* 0x000fe40000010000 */
[----:B------:R-:W-:Y:S01]  /*ced0*/  FADD.FTZ R2, R239, R2 ;  /* 0x00000002ef027221 */ /* 0x000fe20000010000 */
[----:B------:R-:W-:Y:S01]  /*cee0*/  MOV R181, R151 ;  /* 0x0000009700b57202 */ /* 0x000fe20000000f00 */
[----:B------:R-:W-:Y:S02]  /*cef0*/  FADD.FTZ R0, R106, R0 ;  /* 0x000000006a007221 */ /* 0x000fe40000010000 */
[----:B------:R-:W-:Y:S02]  /*cf00*/  FADD.FTZ R4, R101, R4 ;  /* 0x0000000465047221 */ /* 0x000fe40000010000 */
[----:B------:R-:W-:-:S02]  /*cf10*/  FADD.FTZ R6, R180, R6 ;  /* 0x00000006b4067221 */ /* 0x000fc40000010000 */
[----:B------:R-:W-:Y:S01]  /*cf20*/  FADD.FTZ R2, R238, R2 ;  /* 0x00000002ee027221 */ /* 0x000fe20000010000 */
[----:B------:R-:W-:Y:S01]  /*cf30*/  MOV R179, R150 ;  /* 0x0000009600b37202 */ /* 0x000fe20000000f00 */
[----:B------:R-:W-:Y:S01]  /*cf40*/  FADD.FTZ R0, R105, R0 ;  /* 0x0000000069007221 */ /* 0x000fe20000010000 */
[----:B------:R-:W1:Y:S01]  /*cf50*/  MUFU.EX2 R56, R56 ;  /* 0x0000003800387308 */ /* 0x000e620000000800 */
[----:B------:R-:W-:Y:S01]  /*cf60*/  FADD.FTZ R4, R102, R4 ;  /* 0x0000000466047221 */ /* 0x000fe20000010000 */
[----:B------:R-:W2:Y:S01]  /*cf70*/  LDSM.16.MT88.4 R148, [R185+0x5c00] ;  /* 0x005c0000b994783b */ /* 0x000ea20000004200 */
        /* <DEDUP_REMOVED lines=60> */
[----:B------:R-:W3:Y:S01]  /*d340*/  MUFU.EX2 R59, R59 ;  /* 0x0000003b003b7308 */ /* 0x000ee20000000800 */
[----:B------:R-:W-:Y:S02]  /*d350*/  FADD.FTZ R5, R169, R5 ;  /* 0x00000005a9057221 */ /* 0x000fe40000010000 */
[----:B------:R-:W-:Y:S02]  /*d360*/  FADD.FTZ R4, R107, R4 ;  /* 0x000000046b047221 */ /* 0x000fe40000010000 */
[----:B------:R-:W-:-:S02]  /*d370*/  FADD.FTZ R2, R70, R2 ;  /* 0x0000000246027221 */ /* 0x000fc40000010000 */
[----:B------:R-:W-:Y:S01]  /*d380*/  FADD.FTZ R0, R66, R0 ;  /* 0x0000000042007221 */ /* 0x000fe20000010000 */
[----:B------:R-:W4:Y:S01]  /*d390*/  MUFU.EX2 R60, R60 ;  /* 0x0000003c003c7308 */ /* 0x000f220000000800 */
[----:B------:R-:W-:Y:S02]  /*d3a0*/  FADD.FTZ R5, R133, R5 ;  /* 0x0000000585057221 */ /* 0x000fe40000010000 */
[----:B------:R-:W-:Y:S02]  /*d3b0*/  FADD.FTZ R4, R96, R4 ;  /* 0x0000000460047221 */ /* 0x000fe40000010000 */
[----:B------:R-:W-:Y:S02]  /*d3c0*/  FADD.FTZ R2, R69, R2 ;  /* 0x0000000245027221 */ /* 0x000fe40000010000 */
[----:B------:R-:W-:Y:S01]  /*d3d0*/  FADD.FTZ R0, R54, R0 ;  /* 0x0000000036007221 */ /* 0x000fe20000010000 */
[----:B------:R-:W5:Y:S01]  /*d3e0*/  MUFU.EX2 R17, R17 ;  /* 0x0000001100117308 */ /* 0x000f620000000800 */
[----:B------:R-:W-:-:S02]  /*d3f0*/  FADD.FTZ R5, R124, R5 ;  /* 0x000000057c057221 */ /* 0x000fc40000010000 */
[----:B------:R-:W-:Y:S02]  /*d400*/  FADD.FTZ R4, R52, R4 ;  /* 0x0000000434047221 */ /* 0x000fe40000010000 */
[----:B------:R-:W-:-:S03]  /*d410*/  FADD.FTZ R2, R68, R2 ;  /* 0x0000000244027221 */ /* 0x000fc60000010000 */
[----:B------:R-:W2:Y:S01]  /*d420*/  MUFU.EX2 R61, R61 ;  /* 0x0000003d003d7308 */ /* 0x000ea20000000800 */
[----:B------:R-:W-:Y:S02]  /*d430*/  FADD.FTZ R0, R53, R0 ;  /* 0x0000000035007221 */ /* 0x000fe40000010000 */
[----:B------:R-:W-:Y:S02]  /*d440*/  FADD.FTZ R5, R135, R5 ;  /* 0x0000000587057221 */ /* 0x000fe40000010000 */
[----:B-1----:R-:W-:-:S03]  /*d450*/  FADD.FTZ R4, R56, R4 ;  /* 0x0000000438047221 */ /* 0x002fc60000010000 */
[----:B------:R-:W1:Y:S01]  /*d460*/  MUFU.EX2 R16, R16 ;  /* 0x0000001000107308 */ /* 0x000e620000000800 */
[----:B------:R-:W-:Y:S02]  /*d470*/  FADD.FTZ R2, R51, R2 ;  /* 0x0000000233027221 */ /* 0x000fe40000010000 */
[----:B------:R-:W-:Y:S02]  /*d480*/  FADD.FTZ R0, R32, R0 ;  /* 0x0000000020007221 */ /* 0x000fe40000010000 */
[----:B------:R-:W-:Y:S02]  /*d490*/  FADD.FTZ R5, R134, R5 ;  /* 0x0000000586057221 */ /* 0x000fe40000010000 */
[----:B---3--:R-:W-:Y:S02]  /*d4a0*/  FADD.FTZ R4, R59, R4 ;  /* 0x000000043b047221 */ /* 0x008fe40000010000 */
[----:B------:R-:W-:Y:S02]  /*d4b0*/  FADD.FTZ R2, R50, R2 ;  /* 0x0000000232027221 */ /* 0x000fe40000010000 */
[----:B------:R-:W-:-:S02]  /*d4c0*/  FADD.FTZ R0, R18, R0 ;  /* 0x0000000012007221 */ /* 0x000fc40000010000 */
[----:B------:R-:W-:Y:S02]  /*d4d0*/  FADD.FTZ R5, R168, R5 ;  /* 0x00000005a8057221 */ /* 0x000fe40000010000 */
[----:B----4-:R-:W-:Y:S02]  /*d4e0*/  FADD.FTZ R4, R60, R4 ;  /* 0x000000043c047221 */ /* 0x010fe40000010000 */
[----:B------:R-:W-:Y:S02]  /*d4f0*/  FADD.FTZ R2, R49, R2 ;  /* 0x0000000231027221 */ /* 0x000fe40000010000 */
[----:B-----5:R-:W-:Y:S02]  /*d500*/  FADD.FTZ R0, R17, R0 ;  /* 0x0000000011007221 */ /* 0x020fe40000010000 */
[----:B------:R-:W-:Y:S02]  /*d510*/  FADD.FTZ R6, R125, R5 ;  /* 0x000000057d067221 */ /* 0x000fe40000010000 */
[----:B--2---:R-:W-:-:S02]  /*d520*/  FADD.FTZ R5, R61, R4 ;  /* 0x000000043d057221 */ /* 0x004fc40000010000 */
[----:B------:R-:W-:Y:S02]  /*d530*/  FADD.FTZ R4, R48, R2 ;  /* 0x0000000230047221 */ /* 0x000fe40000010000 */
[----:B-1----:R-:W-:Y:S01]  /*d540*/  FADD.FTZ R2, R16, R0 ;  /* 0x0000000010027221 */ /* 0x002fe20000010000 */
[----:B------:R1:W-:Y:S04]  /*d550*/  STL [R1], R6 ;  /* 0x0000000601007387 */ /* 0x0003e80000100800 */
[----:B------:R1:W-:Y:S04]  /*d560*/  STL [R1+0x4], R5 ;  /* 0x0000040501007387 */ /* 0x0003e80000100800 */
[----:B------:R1:W-:Y:S04]  /*d570*/  STL [R1+0x8], R4 ;  /* 0x0000080401007387 */ /* 0x0003e80000100800 */
[----:B------:R1:W-:Y:S01]  /*d580*/  STL [R1+0xc], R2 ;  /* 0x00000c0201007387 */ /* 0x0003e20000100800 */
[----:B------:R-:W-:-:S02]  /*d590*/  F2FP.PACK_AB R160, R50, R51 ;  /* 0x0000003332a0723e */ /* 0x000fc400000000ff */
[----:B------:R-:W-:Y:S02]  /*d5a0*/  F2FP.PACK_AB R161, R18, R32 ;  /* 0x0000002012a1723e */ /* 0x000fe400000000ff */
[----:B------:R-:W-:Y:S02]  /*d5b0*/  F2FP.PACK_AB R162, R48, R49 ;  /* 0x0000003130a2723e */ /* 0x000fe400000000ff */
[----:B------:R-:W-:Y:S02]  /*d5c0*/  F2FP.PACK_AB R163, R16, R17 ;  /* 0x0000001110a3723e */ /* 0x000fe400000000ff */
[----:B------:R-:W-:Y:S02]  /*d5d0*/  F2FP.PACK_AB R164, R134, R135 ;  /* 0x0000008786a4723e */ /* 0x000fe400000000ff */
[----:B------:R-:W-:Y:S02]  /*d5e0*/  F2FP.PACK_AB R165, R59, R56 ;  /* 0x000000383ba5723e */ /* 0x000fe400000000ff */
[----:B------:R-:W-:-:S02]  /*d5f0*/  F2FP.PACK_AB R166, R125, R168 ;  /* 0x000000a87da6723e */ /* 0x000fc400000000ff */
[----:B------:R-:W-:Y:S01]  /*d600*/  F2FP.PACK_AB R167, R61, R60 ;  /* 0x0000003c3da7723e */ /* 0x000fe200000000ff */
[----:B------:R-:W-:Y:S01]  /*d610*/  HMMA.16816.F32 R136, R160, R148, R136 ;  /* 0x00000094a088723c */ /* 0x000fe20000001888 */
[----:B------:R-:W-:Y:S02]  /*d620*/  MOV R37, R62 ;  /* 0x0000003e00257202 */ /* 0x000fe40000000f00 */
[----:B------:R-:W-:-:S05]  /*d630*/  MOV R38, R63 ;  /* 0x0000003f00267202 */ /* 0x000fca0000000f00 */
[----:B------:R-:W-:Y:S01]  /*d640*/  HMMA.16816.F32 R144, R160, R150, R144 ;  /* 0x00000096a090723c */ /* 0x000fe20000001890 */
[----:B------:R-:W-:Y:S02]  /*d650*/  MOV R3, R57 ;  /* 0x0000003900037202 */ /* 0x000fe40000000f00 */
[----:B------:R-:W-:-:S05]  /*d660*/  MOV R36, R58 ;  /* 0x0000003a00247202 */ /* 0x000fca0000000f00 */
[----:B------:R-:W-:Y:S01]  /*d670*/  HMMA.16816.F32 R140, R164, R148, R140 ;  /* 0x00000094a48c723c */ /* 0x000fe2000000188c */
[----:B------:R-:W-:Y:S02]  /*d680*/  @P1 MOV R37, R62 ;  /* 0x0000003e00251202 */ /* 0x000fe40000000f00 */
[----:B------:R-:W-:-:S05]  /*d690*/  @P1 MOV R38, R63 ;  /* 0x0000003f00261202 */ /* 0x000fca0000000f00 */
[----:B------:R-:W-:Y:S01]  /*d6a0*/  HMMA.16816.F32 R156, R160, R24, R156 ;  /* 0x00000018a09c723c */ /* 0x000fe2000000189c */
[----:B------:R-:W-:Y:S02]  /*d6b0*/  @P1 MOV R3, R57 ;  /* 0x0000003900031202 */ /* 0x000fe40000000f00 */
[----:B------:R-:W-:-:S05]  /*d6c0*/  @P1 MOV R36, R58 ;  /* 0x0000003a00241202 */ /* 0x000fca0000000f00 */
[----:B------:R-:W-:Y:S01]  /*d6d0*/  HMMA.16816.F32 R148, R164, R150, R12 ;  /* 0x00000096a494723c */ /* 0x000fe2000000180c */
[----:B------:R-:W-:Y:S02]  /*d6e0*/  MOV R0, R225 ;  /* 0x000000e100007202 */ /* 0x000fe40000000f00 */
[----:B------:R-:W-:-:S05]  /*d6f0*/  @P1 IADD3 R198, R224, -0x3, RZ ;  /* 0xfffffffde0c61810 */ /* 0x000fca0007ffe0ff */
[----:B------:R-:W-:Y:S08]  /*d700*/  HMMA.16816.F32 R152, R164, R24, R152 ;  /* 0x00000018a498723c */ /* 0x000ff00000001898 */
[-C--:B------:R-:W-:Y:S08]  /*d710*/  HMMA.16816.F32 R160, R160, R26.reuse, R28 ;  /* 0x0000001aa0a0723c */ /* 0x080ff0000000181c */
[----:B------:R-:W-:Y:S01]  /*d720*/  HMMA.16816.F32 R164, R164, R26, R20 ;  /* 0x0000001aa4a4723c */ /* 0x000fe20000001814 */
[----:B------:R-:W-:Y:S05]  /*d730*/  @!UPT UIADD3 URZ, URZ, URZ, URZ ;  /* 0x0000003f3f3ff290 */ /* 0x000fea000fffe03f */
[----:B------:R-:W-:Y:S11]  /*d740*/  @P1 BRA `(.L_x_443) ;  /* 0x0000001000001947 */ /* 0x000ff60003800000 */
.L_x_439:
[----:B-1----:R-:W-:-:S07]  /*d750*/  IADD3 R198, R0, -0x1, RZ ;  /* 0xffffffff00c67810 */ /* 0x002fce0007ffe0ff */
.L_x_443:
[----:B-1----:R-:W-:-:S13]  /*d760*/  ISETP.GE.AND P0, PT, R198, RZ, PT ;  /* 0x000000ffc600720c */ /* 0x002fda0003f06270 */
[----:B------:R-:W-:Y:S05]  /*d770*/  @!P0 BRA `(.L_x_444) ;  /* 0x00004cd000008947 */ /* 0x000fea0003800000 */
[----:B------:R-:W2:Y:S01]  /*d780*/  LDL.LU.64 R4, [R1+0x40] ;  /* 0x0000400001047983 */ /* 0x000ea20000300a00 */
[----:B------:R-:W-:Y:S01]  /*d790*/  MOV R135, R3 ;  /* 0x0000000300877202 */ /* 0x000fe20000000f00 */
[----:B------:R-:W-:Y:S01]  /*d7a0*/  ULDC.64 UR4, c[0x0][0x1a0] ;  /* 0x0000680000047ab9 */ /* 0x000fe20000000a00 */
[----:B------:R-:W-:Y:S01]  /*d7b0*/  IMAD.MOV.U32 R133, RZ, RZ, R37 ;  /* 0x000000ffff857224 */ /* 0x000fe200078e0025 */
[----:B------:R-:W3:Y:S01]  /*d7c0*/  LDL.64 R6, [R1+0x18] ;  /* 0x0000180001067983 */ /* 0x000ee20000100a00 */
[----:B------:R-:W-:Y:S01]  /*d7d0*/  MOV R3, R251 ;  /* 0x000000fb00037202 */ /* 0x000fe20000000f00 */
[----:B------:R-:W-:Y:S01]  /*d7e0*/  USHF.L.U64.HI UR6, UR4, 0x6, UR5 ;  /* 0x0000000604067899 */ /* 0x000fe20008010205 */
[----:B------:R-:W-:Y:S01]  /*d7f0*/  IMAD.MOV.U32 R132, RZ, RZ, R38 ;  /* 0x000000ffff847224 */ /* 0x000fe200078e0026 */
[----:B------:R-:W-:Y:S01]  /*d800*/  USHF.L.U32 UR7, UR4, 0x6, URZ ;  /* 0x0000000604077899 */ /* 0x000fe2000800063f */
[----:B------:R-:W-:Y:S01]  /*d810*/  IMAD.MOV.U32 R134, RZ, RZ, R36 ;  /* 0x000000ffff867224 */ /* 0x000fe200078e0024 */
[----:B------:R-:W-:-:S02]  /*d820*/  UIMAD.WIDE.U32 UR12, UR4, 0x60, URZ ;  /* 0x00000060040c78a5 */ /* 0x000fc4000f8e003f */
[----:B------:R-:W-:-:S03]  /*d830*/  UIMAD UR10, UR5, 0x60, URZ ;  /* 0x00000060050a78a4 */ /* 0x000fc6000f8e023f */
[----:B------:R-:W-:Y:S02]  /*d840*/  ULDC.64 UR4, c[0x0][0x198] ;  /* 0x0000660000047ab9 */ /* 0x000fe40000000a00 */
[----:B------:R-:W-:Y:S02]  /*d850*/  USHF.L.U64.HI UR11, UR4, 0x6, UR5 ;  /* 0x00000006040b7899 */ /* 0x000fe40008010205 */
[----:B------:R-:W-:Y:S02]  /*d860*/  UIMAD.WIDE.U32 UR14, UR4, 0x60, URZ ;  /* 0x00000060040e78a5 */ /* 0x000fe4000f8e003f */
[----:B------:R-:W-:Y:S02]  /*d870*/  UIMAD UR5, UR5, 0x60, URZ ;  /* 0x00000060050578a4 */ /* 0x000fe4000f8e023f */
[----:B------:R-:W-:Y:S02]  /*d880*/  USHF.L.U32 UR4, UR4, 0x6, URZ ;  /* 0x0000000604047899 */ /* 0x000fe4000800063f */
[----:B------:R-:W-:-:S02]  /*d890*/  UIADD3 UR10, UR10, UR13, URZ ;  /* 0x0000000d0a0a7290 */ /* 0x000fc4000fffe03f */
[----:B------:R-:W-:Y:S01]  /*d8a0*/  UIADD3 UR5, UR5, UR15, URZ ;  /* 0x0000000f05057290 */ /* 0x000fe2000fffe03f */
[----:B--2---:R-:W-:-:S05]  /*d8b0*/  MOV R2, R4 ;  /* 0x0000000400027202 */ /* 0x004fca0000000f00 */
[----:B------:R1:W-:Y:S01]  /*d8c0*/  STL.64 [R1+0x10], R2 ;  /* 0x0000100201007387 */ /* 0x0003e20000100a00 */
[----:B---3--:R-:W-:Y:S01]  /*d8d0*/  ISETP.GE.AND P0, PT, R6, c[0x0][0x220], PT ;  /* 0x0000880006007a0c */ /* 0x008fe20003f06270 */
[----:B------:R-:W-:Y:S05]  /*d8e0*/  BRA `(.L_x_445) ;  /* 0x0000035000007947 */ /* 0x000fea0003800000 */
.L_x_447:
[----:B------:R-:W2:Y:S01]  /*d8f0*/  LDL.64 R216, [R1+0x28] ;  /* 0x0000280001d87983 */ /* 0x000ea20000100a00 */
[----:B------:R-:W-:Y:S01]  /*d900*/  IADD3 R0, R198, -0x1, RZ ;  /* 0xffffffffc6007810 */ /* 0x000fe20007ffe0ff */
[----:B------:R-:W-:Y:S02]  /*d910*/  IMAD.MOV.U32 R214, RZ, RZ, c[0x0][0x198] ;  /* 0x00006600ffd67624 */ /* 0x000fe400078e00ff */
[----:B------:R-:W3:Y:S01]  /*d920*/  LDL.64 R212, [R1+0x20] ;  /* 0x0000200001d47983 */ /* 0x000ee20000100a00 */
        /* <DEDUP_REMOVED lines=9> */
[----:B---3--:R-:W-:Y:S01]  /*d9c0*/  IMAD.MOV.U32 R212, RZ, RZ, c[0x0][0x198] ;  /* 0x00006600ffd47624 */ /* 0x008fe200078e00ff */
[C---:B--2---:R-:W-:Y:S04]  /*d9d0*/  LEA R0, P3, R2.reuse, R216, 0x7 ;  /* 0x000000d802007211 */ /* 0x044fe800078638ff */
[----:B------:R-:W-:Y:S01]  /*d9e0*/  LEA.HI.X R2, R2, R213, R4, 0x7, P3 ;  /* 0x000000d502027211 */ /* 0x000fe200018f3c04 */
[----:B------:R-:W-:Y:S01]  /*d9f0*/  IMAD.MOV.U32 R213, RZ, RZ, 0x5 ;  /* 0x00000005ffd57424 */ /* 0x000fe200078e00ff */
[----:B------:R-:W-:Y:S02]  /*da00*/  @!P0 LEA R10, P6, R0, c[0x0][0x168], 0x1 ;  /* 0x00005a00000a8a11 */ /* 0x000fe400078c08ff */
[----:B------:R-:W-:Y:S02]  /*da10*/  @!P0 IADD3 R5, P4, R214, R0, RZ ;  /* 0x00000000d6058210 */ /* 0x000fe40007f9e0ff */
[----:B------:R-:W-:Y:S02]  /*da20*/  SHF.L.U64.HI R212, R212, R213, c[0x0][0x19c] ;  /* 0x00006700d4d47619 */ /* 0x000fe400000102d5 */
[--C-:B------:R-:W-:Y:S02]  /*da30*/  @!P0 LEA.HI.X R11, R0, c[0x0][0x16c], R2.reuse, 0x1, P6 ;  /* 0x00005b00000b8a11 */ /* 0x100fe400030f0c02 */
[C---:B------:R-:W-:Y:S01]  /*da40*/  @!P0 LEA R8, P5, R5.reuse, c[0x0][0x168], 0x1 ;  /* 0x00005a0005088a11 */ /* 0x040fe200078a08ff */
        /* <DEDUP_REMOVED lines=10> */
[C---:B------:R-:W-:Y:S01]  /*daf0*/  @!P0 IADD3.X R12, R2.reuse, UR11, RZ, P2, !PT ;  /* 0x0000000b020c8c10 */ /* 0x040fe200097fe4ff */
        /* <DEDUP_REMOVED lines=20> */
.L_x_445:
[----:B-1----:R-:W2:Y:S01]  /*dc40*/  LDL.64 R2, [R1+0x10] ;  /* 0x0000100001027983 */ /* 0x002ea20000100a00 */
[----:B------:R-:W-:Y:S04]  /*dc50*/  DEPBAR.LE SB0, 0x0 ;  /* 0x000080000000791a */ /* 0x000fe80000000000 */
[----:B------:R-:W-:Y:S01]  /*dc60*/  SHF.R.S32.HI R4, RZ, 0x1f, R198 ;  /* 0x0000001fff047819 */ /* 0x000fe200000114c6 */
[----:B------:R-:W-:Y:S01]  /*dc70*/  BAR.SYNC.DEFER_BLOCKING 0x0 ;  /* 0x0000000000007b1d */ /* 0x000fe20000010000 */
[----:B------:R-:W-:Y:S02]  /*dc80*/  MOV R7, 0x7 ;  /* 0x0000000700077802 */ /* 0x000fe40000000f00 */
[----:B------:R-:W-:Y:S02]  /*dc90*/  MOV R6, c[0x0][0x1a0] ;  /* 0x0000680000067a02 */ /* 0x000fe40000000f00 */
[----:B------:R-:W-:Y:S02]  /*dca0*/  MOV R14, 0x5 ;  /* 0x00000005000e7802 */ /* 0x000fe40000000f00 */
[----:B------:R-:W-:Y:S02]  /*dcb0*/  SHF.L.U32 R6, R6, 0x7, RZ ;  /* 0x0000000706067819 */ /* 0x000fe400000006ff */
[----:B------:R-:W-:Y:S02]  /*dcc0*/  MOV R0, c[0x0][0x1a0] ;  /* 0x0000680000007a02 */ /* 0x000fe40000000f00 */
[----:B------:R-:W-:Y:S02]  /*dcd0*/  MOV R5, c[0x0][0x1a0] ;  /* 0x0000680000057a02 */ /* 0x000fe40000000f00 */
[----:B------:R-:W-:Y:S02]  /*dce0*/  SHF.L.U64.HI R0, R0, R7, c[0x0][0x1a4] ;  /* 0x0000690000007619 */ /* 0x000fe40000010207 */
[----:B------:R-:W-:Y:S02]  /*dcf0*/  SHF.L.U32 R5, R5, 0x5, RZ ;  /* 0x0000000505057819 */ /* 0x000fe400000006ff */
[----:B------:R-:W-:Y:S01]  /*dd00*/  MOV R13, c[0x0][0x1a0] ;  /* 0x00006800000d7a02 */ /* 0x000fe20000000f00 */
[----:B------:R-:W-:Y:S03]  /*dd10*/  IMAD R0, R0, R198, RZ ;  /* 0x000000c600007224 */ /* 0x000fe600078e02ff */
[----:B------:R-:W-:Y:S01]  /*dd20*/  SHF.L.U64.HI R13, R13, R14, c[0x0][0x1a4] ;  /* 0x000069000d0d7619 */ /* 0x000fe2000001020e */
[-C--:B------:R-:W-:Y:S01]  /*dd30*/  IMAD R0, R4, R6.reuse, R0 ;  /* 0x0000000604007224 */ /* 0x080fe200078e0200 */
[----:B------:R-:W-:Y:S06]  /*dd40*/  @P0 STS.64 [R197+0x4008], RZ ;  /* 0x004008ffc5000388 */ /* 0x000fec0000000a00 */
[----:B------:R-:W-:Y:S04]  /*dd50*/  @P0 STS [R197+0x4000], RZ ;  /* 0x004000ffc5000388 */ /* 0x000fe80000000800 */
[----:B------:R-:W-:Y:S01]  /*dd60*/  @P0 STS [R197+0x4004], RZ ;  /* 0x004004ffc5000388 */ /* 0x000fe20000000800 */
[----:B--2---:R-:W-:Y:S05]  /*dd70*/  IMAD.WIDE.U32 R2, R198, R6, R2 ;  /* 0x00000006c6027225 */ /* 0x004fea00078e0002 */
[C---:B------:R-:W-:Y:S02]  /*dd80*/  @!P0 LEA R10, P6, R2.reuse, c[0x0][0x170], 0x1 ;  /* 0x00005c00020a8a11 */ /* 0x040fe400078c08ff */
[----:B------:R-:W-:Y:S02]  /*dd90*/  IADD3 R0, R3, R0, RZ ;  /* 0x0000000003007210 */ /* 0x000fe40007ffe0ff */
[----:B------:R-:W-:Y:S02]  /*dda0*/  @!P0 IADD3 R5, P1, R5, R2, RZ ;  /* 0x0000000205058210 */ /* 0x000fe40007f3e0ff */
[C---:B------:R-:W-:Y:S02]  /*ddb0*/  @!P0 LEA.HI.X R11, R2.reuse, c[0x0][0x174], R0, 0x1, P6 ;  /* 0x00005d00020b8a11 */ /* 0x040fe400030f0c00 */
[----:B------:R-:W-:Y:S02]  /*ddc0*/  @!P0 LEA R8, P5, R5, c[0x0][0x170], 0x1 ;  /* 0x00005c0005088a11 */ /* 0x000fe400078a08ff */
[----:B------:R-:W-:Y:S01]  /*ddd0*/  @!P0 IADD3.X R3, R13, R0, RZ, P1, !PT ;  /* 0x000000000d038210 */ /* 0x000fe20000ffe4ff */
[----:B------:R-:W-:Y:S01]  /*dde0*/  @!PT LDS RZ, [RZ] ;  /* 0x00000000fffff984 */ /* 0x000fe20000000800 */
[----:B------:R-:W-:Y:S01]  /*ddf0*/  @!PT LDS RZ, [RZ] ;  /* 0x00000000fffff984 */ /* 0x000fe20000000800 */
[----:B------:R-:W-:Y:S01]  /*de00*/  @!PT LDS RZ, [RZ] ;  /* 0x00000000fffff984 */ /* 0x000fe20000000800 */
[----:B------:R1:W-:Y:S01]  /*de10*/  @!P0 LDGSTS.E.BYPASS.LTC128B.128 [R197+0x4000], [R10.64] ;  /* 0x040000000ac58fae */ /* 0x0003e2000b901d48 */
[----:B------:R-:W-:Y:S02]  /*de20*/  @!P0 IADD3 R7, P4, R2, UR7, RZ ;  /* 0x0000000702078c10 */ /* 0x000fe4000ff9e0ff */
[----:B------:R-:W-:Y:S02]  /*de30*/  @!P0 LEA.HI.X R9, R5, c[0x0][0x174], R3, 0x1, P5 ;  /* 0x00005d0005098a11 */ /* 0x000fe400028f0c03 */
[C---:B------:R-:W-:Y:S02]  /*de40*/  @!P0 LEA R6, P3, R7.reuse, c[0x0][0x170], 0x1 ;  /* 0x00005c0007068a11 */ /* 0x040fe400078608ff */
[----:B------:R-:W-:Y:S01]  /*de50*/  @!P0 IADD3.X R13, R0, UR6, RZ, P4, !PT ;  /* 0x00000006000d8c10 */ /* 0x000fe2000a7fe4ff */
[----:B------:R-:W-:Y:S01]  /*de60*/  @P0 STS.128 [R197+0x4800], RZ ;  /* 0x004800ffc5000388 */ /* 0x000fe20000000c00 */
[----:B------:R-:W-:Y:S02]  /*de70*/  @!P0 IADD3 R12, P2, R2, UR12, RZ ;  /* 0x0000000c020c8c10 */ /* 0x000fe4000ff5e0ff */
[----:B------:R-:W-:Y:S02]  /*de80*/  @!P0 LEA.HI.X R7, R7, c[0x0][0x174], R13, 0x1, P3 ;  /* 0x00005d0007078a11 */ /* 0x000fe400018f0c0d */
[----:B------:R-:W-:Y:S02]  /*de90*/  @!P0 LEA R4, P1, R12, c[0x0][0x170], 0x1 ;  /* 0x00005c000c048a11 */ /* 0x000fe400078208ff */
[----:B------:R-:W-:Y:S01]  /*dea0*/  @!P0 IADD3.X R14, R0, UR10, RZ, P2, !PT ;  /* 0x0000000a000e8c10 */ /* 0x000fe200097fe4ff */
[----:B------:R-:W-:Y:S01]  /*deb0*/  @!PT LDS RZ, [RZ] ;  /* 0x00000000fffff984 */ /* 0x000fe20000000800 */
[----:B------:R-:W-:Y:S01]  /*dec0*/  @!PT LDS RZ, [RZ] ;  /* 0x00000000fffff984 */ /* 0x000fe20000000800 */
[----:B------:R-:W-:Y:S01]  /*ded0*/  @!PT LDS RZ, [RZ] ;  /* 0x00000000fffff984 */ /* 0x000fe20000000800 */
[----:B------:R1:W-:Y:S03]  /*dee0*/  @!P0 LDGSTS.E.BYPASS.LTC128B.128 [R197+0x4800], [R8.64] ;  /* 0x0480000008c58fae */ /* 0x0003e6000b901d48 */
[----:B------:R-:W-:Y:S02]  /*def0*/  @!P0 LEA.HI.X R5, R12, c[0x0][0x174], R14, 0x1, P1 ;  /* 0x00005d000c058a11 */ /* 0x000fe400008f0c0e */
[----:B------:R-:W-:Y:S03]  /*df00*/  ISETP.GT.AND P1, PT, R198, RZ, PT ;  /* 0x000000ffc600720c */ /* 0x000fe60003f24270 */
[----:B------:R-:W-:Y:S08]  /*df10*/  @P0 STS.128 [R197+0x5000], RZ ;  /* 0x005000ffc5000388 */ /* 0x000ff00000000c00 */
[----:B------:R-:W-:Y:S01]  /*df20*/  @!PT LDS RZ, [RZ] ;  /* 0x00000000fffff984 */ /* 0x000fe20000000800 */
[----:B------:R-:W-:Y:S01]  /*df30*/  @!PT LDS RZ, [RZ] ;  /* 0x00000000fffff984 */ /* 0x000fe20000000800 */
[----:B------:R-:W-:Y:S01]  /*df40*/  @!PT LDS RZ, [RZ] ;  /* 0x00000000fffff984 */ /* 0x000fe20000000800 */
[----:B------:R2:W-:Y:S08]  /*df50*/  @!P0 LDGSTS.E.BYPASS.LTC128B.128 [R197+0x5000], [R6.64] ;  /* 0x0500000006c58fae */ /* 0x0005f0000b901d48 */
[----:B------:R-:W-:Y:S08]  /*df60*/  @P0 STS.128 [R197+0x5800], RZ ;  /* 0x005800ffc5000388 */ /* 0x000ff00000000c00 */
[----:B------:R-:W-:Y:S01]  /*df70*/  @!PT LDS RZ, [RZ] ;  /* 0x00000000fffff984 */ /* 0x000fe20000000800 */
[----:B------:R-:W-:Y:S01]  /*df80*/  @!PT LDS RZ, [RZ] ;  /* 0x00000000fffff984 */ /* 0x000fe20000000800 */
[----:B------:R-:W-:Y:S01]  /*df90*/  @!PT LDS RZ, [RZ] ;  /* 0x00000000fffff984 */ /* 0x000fe20000000800 */
[----:B------:R2:W-:Y:S08]  /*dfa0*/  @!P0 LDGSTS.E.BYPASS.LTC128B.128 [R197+0x5800], [R4.64] ;  /* 0x0580000004c58fae */ /* 0x0005f0000b901d48 */
[----:B------:R-:W-:Y:S08]  /*dfb0*/  LDSM.16.M88.4 R128, [R187] ;  /* 0x00000000bb80783b */ /* 0x000ff00000000200 */
[----:B------:R-:W0:Y:S08]  /*dfc0*/  LDGDEPBAR ;  /* 0x00000000000079af */ /* 0x000e300000000000 */
[----:B------:R-:W2:Y:S08]  /*dfd0*/  LDSM.16.M88.4 R16, [R184+0x2000] ;  /* 0x00200000b810783b */ /* 0x000eb00000000200 */
[----:B------:R-:W1:Y:S08]  /*dfe0*/  LDSM.16.M88.4 R124, [R187+0x1000] ;  /* 0x00100000bb7c783b */ /* 0x000e700000000200 */
[----:B------:R-:W3:Y:S08]  /*dff0*/  LDSM.16.M88.4 R32, [R184+0x2400] ;  /* 0x00240000b820783b */ /* 0x000ef00000000200 */
[----:B------:R-:W4:Y:S08]  /*e000*/  LDSM.16.M88.4 R48, [R184+0x2800] ;  /* 0x00280000b830783b */ /* 0x000f300000000200 */
[----:B------:R-:W5:Y:S08]  /*e010*/  LDSM.16.M88.4 R64, [R184+0x2c00] ;  /* 0x002c0000b840783b */ /* 0x000f700000000200 */
        /* <DEDUP_REMOVED lines=8> */
[----:B------:R-:W-:Y:S01]  /*e0a0*/  LDSM.16.M88.4 R172, [R188] ;  /* 0x00000000bcac783b */ /* 0x000fe20000000200 */
[-C--:B---3--:R-:W-:Y:S07]  /*e0b0*/  HMMA.16816.F32 R20, R128, R32.reuse, RZ ;  /* 0x000000208014723c */ /* 0x088fee00000018ff */
[----:B------:R-:W3:Y:S01]  /*e0c0*/  LDSM.16.M88.4 R176, [R189] ;  /* 0x00000000bdb0783b */ /* 0x000ee20000000200 */
[C---:B------:R-:W-:Y:S07]  /*e0d0*/  HMMA.16816.F32 R24, R124.reuse, R32, RZ ;  /* 0x000000207c18723c */ /* 0x040fee00000018ff */
[----:B------:R-:W1:Y:S01]  /*e0e0*/  LDSM.16.M88.4 R180, [R188+0x1000] ;  /* 0x00100000bcb4783b */ /* 0x000e620000000200 */
[-C--:B------:R-:W-:Y:S08]  /*e0f0*/  HMMA.16816.F32 R28, R124, R34.reuse, RZ ;  /* 0x000000227c1c723c */ /* 0x080ff000000018ff */
[C---:B------:R-:W-:Y:S08]  /*e100*/  HMMA.16816.F32 R32, R128.reuse, R34, RZ ;  /* 0x000000228020723c */ /* 0x040ff000000018ff */
        /* <DEDUP_REMOVED lines=23> */
[----:B------:R-:W-:Y:S08]  /*e280*/  HMMA.16816.F32 R128, R128, R170, RZ ;  /* 0x000000aa8080723c */ /* 0x000ff000000018ff */
[-C--:B---3--:R-:W-:Y:S08]  /*e290*/  HMMA.16816.F32 R4, R172, R176.reuse, R4 ;  /* 0x000000b0ac04723c */ /* 0x088ff00000001804 */
        /* <DEDUP_REMOVED lines=80> */
[----:B------:R1:W1:Y:S01]  /*e7a0*/  MUFU.TANH R170, R23 ;  /* 0x0000001700aa7308 */ /* 0x0002620000002400 */
[-C--:B-----5:R-:W-:Y:S03]  /*e7b0*/  HMMA.16816.F32 R68, R172, R8.reuse, R68 ;  /* 0x00000008ac44723c */ /* 0x0a0fe60000001844 */
[----:B------:R-:W-:Y:S02]  /*e7c0*/  FMUL.FTZ R50, R50, c[0x0][0x2ec] ;  /* 0x0000bb0032327a20 */ /* 0x000fe40000410000 */
[----:B------:R-:W-:Y:S02]  /*e7d0*/  FMUL.FTZ R51, R51, c[0x0][0x2ec] ;  /* 0x0000bb0033337a20 */ /* 0x000fe40000410000 */
[----:B------:R-:W-:Y:S01]  /*e7e0*/  FMUL.FTZ R52, R52, c[0x0][0x2ec] ;  /* 0x0000bb0034347a20 */ /* 0x000fe20000410000 */
[C---:B------:R-:W-:Y:S01]  /*e7f0*/  HMMA.16816.F32 R72, R180.reuse, R8, R72 ;  /* 0x00000008b448723c */ /* 0x040fe20000001848 */
[----:B------:R2:W2:Y:S03]  /*e800*/  MUFU.TANH R178, R24 ;  /* 0x0000001800b27308 */ /* 0x0004a60000002400 */
        /* <DEDUP_REMOVED lines=210> */
.L_x_446:
        /* <DEDUP_REMOVED lines=146> */
[----:B------:R-:W-:Y:S01]  /*fe50*/  FFMA.FTZ R8, R179, c[0x0][0x23c], -R43 ;  /* 0x00008f00b3087a23 */ /* 0x000fe2000001082b */
        /* <DEDUP_REMOVED lines=11> */
[----:B--2---:R-:W-:Y:S03]  /*ff10*/  FFMA.FTZ R5, R168, c[0x0][0x23c], -R65 ;  /* 0x00008f00a8057a23 */ /* 0x004fe60000010841 */
[----:B------:R-:W-:Y:S04]  /*ff20*/  FMNMX.FTZ R0, R42, R0, !PT ;  /* 0x000000002a007209 */ /* 0x000fe80007810000 */
[----:B------:R-:W-:Y:S01]  /*ff30*/  FMNMX.FTZ R0, R41, R0, !PT ;  /* 0x0000000029007209 */ /* 0x000fe20007810000 */
[----:B------:R2:W-:Y:S04]  /*ff40*/  MUFU.EX2 R239, R5 ;  /* 0x0000000500ef7308 */ /* 0x0005e80000000800 */
[----:B------:R-:W4:Y:S01]  /*ff50*/  SHFL.BFLY PT, R2, R0, 0x2, 0x1f ;  /* 0x0c401f0000027f89 */ /* 0x000f2200000e0000 */
[----:B---3--:R-:W-:Y:S05]  /*ff60*/  FFMA.FTZ R7, R48, c[0x0][0x23c], -R43 ;  /* 0x00008f0030077a23 */ /* 0x008fea000001082b */
[----:B------:R3:W-:Y:S01]  /*ff70*/  MUFU.EX2 R246, R7 ;  /* 0x0000000700f67308 */ /* 0x0007e20000000800 */
[----:B-1----:R-:W-:Y:S09]  /*ff80*/  FFMA.FTZ R4, R209, c[0x0][0x23c], -R65 ;  /* 0x00008f00d1047a23 */ /* 0x002ff20000010841 */
[----:B------:R1:W-:Y:S01]  /*ff90*/  MUFU.EX2 R227, R4 ;  /* 0x0000000400e37308 */ /* 0x0003e20000000800 */
[----:B--2---:R-:W-:Y:S01]  /*ffa0*/  FFMA.FTZ R5, R207, c[0x0][0x23c], -R64 ;  /* 0x00008f00cf057a23 */ /* 0x004fe20000010840 */
[----:B----4-:R-:W-:Y:S01]  /*ffb0*/  FMNMX.FTZ R2, R0, R2, !PT ;  /* 0x0000000200027209 */ /* 0x010fe20007810000 */
[----:B------:R-:W-:Y:S07]  /*ffc0*/  FADD.FTZ R0, -R38, R132 ;  /* 0x0000008426007221 */ /* 0x000fee0000010100 */
[----:B------:R2:W-:Y:S01]  /*ffd0*/  MUFU.EX2 R182, R5 ;  /* 0x0000000500b67308 */ /* 0x0005e20000000800 */
[----:B------:R-:W4:Y:S01]  /*ffe0*/  SHFL.BFLY PT, R3, R2, 0x1, 0x1f ;  /* 0x0c201f0002037f89 */ /* 0x000f2200000e0000 */
[----:B------:R-:W-:Y:S02]  /*fff0*/  FMUL.FTZ R0, R0, c[0x0][0x23c] ;  /* 0x00008f0000007a20 */ /* 0x000fe40000410000 */
[--C-:B---3--:R-:W-:Y:S06]  /*10000*/  FFMA.FTZ R7, R16, c[0x0][0x23c], -R43.reuse ;  /* 0x00008f0010077a23 */ /* 0x108fec000001082b */
[----:B------:R3:W5:Y:S01]  /*10010*/  MUFU.EX2 R40, R0 ;  /* 0x0000000000287308 */ /* 0x0007620000000800 */
[----:B-1----:R-:W-:Y:S09]  /*10020*/  FFMA.FTZ R4, R199, c[0x0][0x23c], -R43 ;  /* 0x00008f00c7047a23 */ /* 0x002ff2000001082b */
[----:B------:R1:W-:Y:S01]  /*10030*/  MUFU.EX2 R229, R4 ;  /* 0x0000000400e57308 */ /* 0x0003e20000000800 */
[----:B--2---:R-:W-:Y:S01]  /*10040*/  FFMA.FTZ R5, R176, c[0x0][0x23c], -R65 ;  /* 0x00008f00b0057a23 */ /* 0x004fe20000010841 */
[----:B----4-:R-:W-:Y:S08]  /*10050*/  FMNMX.FTZ R3, R2, R3, !PT ;  /* 0x0000000302037209 */ /* 0x010ff00007810000 */
[----:B------:R2:W-:Y:S01]  /*10060*/  MUFU.EX2 R179, R5 ;  /* 0x0000000500b37308 */ /* 0x0005e20000000800 */
[C---:B------:R-:W-:Y:S01]  /*10070*/  FSETP.NEU.FTZ.AND P2, PT, R3.reuse, -INF , PT ;  /* 0xff8000000300780b */ /* 0x040fe20003f5d000 */
[----:B------:R-:W-:Y:S02]  /*10080*/  FMUL.FTZ R66, R3, c[0x0][0x23c] ;  /* 0x00008f0003427a20 */ /* 0x000fe40000410000 */
[----:B---3--:R-:W-:Y:S02]  /*10090*/  FADD.FTZ R0, -R37, R133 ;  /* 0x0000008525007221 */ /* 0x008fe40000010100 */
[----:B-----5:R-:W-:Y:S01]  /*100a0*/  FMUL.FTZ R16, R40, R148 ;  /* 0x0000009428107220 */ /* 0x020fe20000410000 */
[----:B------:R-:W-:Y:S01]  /*100b0*/  FSEL R66, R66, RZ, P2 ;  /* 0x000000ff42427208 */ /* 0x000fe20001000000 */
[----:B------:R-:W-:Y:S01]  /*100c0*/  FMUL.FTZ R0, R0, c[0x0][0x23c] ;  /* 0x00008f0000007a20 */ /* 0x000fe20000410000 */
[----:B------:R-:W-:Y:S01]  /*100d0*/  MOV R148, R126 ;  /* 0x0000007e00947202 */ /* 0x000fe20000000f00 */
[----:B------:R3:W-:Y:S02]  /*100e0*/  MUFU.EX2 R127, R6 ;  /* 0x00000006007f7308 */ /* 0x0007e40000000800 */
[----:B------:R-:W-:Y:S02]  /*100f0*/  FFMA.FTZ R12, R79, c[0x0][0x23c], -R66 ;  /* 0x00008f004f0c7a23 */ /* 0x000fe40000010842 */
[--C-:B-1----:R-:W-:Y:S06]  /*10100*/  FFMA.FTZ R4, R171, c[0x0][0x23c], -R43.reuse ;  /* 0x00008f00ab047a23 */ /* 0x102fec000001082b */
[----:B------:R1:W-:Y:S01]  /*10110*/  MUFU.EX2 R247, R4 ;  /* 0x0000000400f77308 */ /* 0x0003e20000000800 */
[----:B--2---:R-:W-:Y:S09]  /*10120*/  FFMA.FTZ R5, R28, c[0x0][0x23c], -R64 ;  /* 0x00008f001c057a23 */ /* 0x004ff20000010840 */
[----:B------:R2:W-:Y:S01]  /*10130*/  MUFU.EX2 R39, R0 ;  /* 0x0000000000277308 */ /* 0x0005e20000000800 */
[----:B---3--:R-:W-:Y:S09]  /*10140*/  FFMA.FTZ R6, R49, c[0x0][0x23c], -R43 ;  /* 0x00008f0031067a23 */ /* 0x008ff2000001082b */
[----:B------:R3:W-:Y:S01]  /*10150*/  MUFU.EX2 R225, R5 ;  /* 0x0000000500e17308 */ /* 0x0007e20000000800 */
[--C-:B-1----:R-:W-:Y:S09]  /*10160*/  FFMA.FTZ R4, R169, c[0x0][0x23c], -R65.reuse ;  /* 0x00008f00a9047a23 */ /* 0x102ff20000010841 */
[----:B------:R1:W-:Y:S01]  /*10170*/  MUFU.EX2 R219, R4 ;  /* 0x0000000400db7308 */ /* 0x0003e20000000800 */
[----:B--2---:R-:W-:Y:S04]  /*10180*/  FADD.FTZ R0, -R36, R134 ;  /* 0x0000008624007221 */ /* 0x004fe80000010100 */
[----:B------:R-:W-:Y:S05]  /*10190*/  FMUL.FTZ R0, R0, c[0x0][0x23c] ;  /* 0x00008f0000007a20 */ /* 0x000fea0000410000 */
[----:B------:R2:W-:Y:S01]  /*101a0*/  MUFU.EX2 R249, R7 ;  /* 0x0000000700f97308 */ /* 0x0005e20000000800 */
[----:B---3--:R-:W-:Y:S09]  /*101b0*/  FFMA.FTZ R5, R21, c[0x0][0x23c], -R65 ;  /* 0x00008f0015057a23 */ /* 0x008ff20000010841 */
[----:B------:R3:W-:Y:S01]  /*101c0*/  MUFU.EX2 R226, R5 ;  /* 0x0000000500e27308 */ /* 0x0007e20000000800 */
[--C-:B-1----:R-:W-:Y:S09]  /*101d0*/  FFMA.FTZ R4, R203, c[0x0][0x23c], -R64.reuse ;  /* 0x00008f00cb047a23 */ /* 0x102ff20000010840 */
[----:B------:R1:W-:Y:S01]  /*101e0*/  MUFU.EX2 R171, R4 ;  /* 0x0000000400ab7308 */ /* 0x0003e20000000800 */
[--C-:B--2---:R-:W-:Y:S09]  /*101f0*/  FFMA.FTZ R7, R80, c[0x0][0x23c], -R43.reuse ;  /* 0x00008f0050077a23 */ /* 0x104ff2000001082b */
[----:B------:R2:W-:Y:S01]  /*10200*/  MUFU.EX2 R203, R8 ;  /* 0x0000000800cb7308 */ /* 0x0005e20000000800 */
[--C-:B---3--:R-:W-:Y:S01]  /*10210*/  FFMA.FTZ R5, R44, c[0x0][0x23c], -R64.reuse ;  /* 0x00008f002c057a23 */ /* 0x108fe20000010840 */
[----:B------:R-:W-:Y:S08]  /*10220*/  F2FP.PACK_AB R44, R236, R173 ;  /* 0x000000adec2c723e */ /* 0x000ff000000000ff */
[----:B------:R3:W-:Y:S01]  /*10230*/  MUFU.EX2 R220, R5 ;  /* 0x0000000500dc7308 */ /* 0x0007e20000000800 */
[----:B-1----:R-:W-:Y:S09]  /*10240*/  FFMA.FTZ R4, R210, c[0x0][0x23c], -R64 ;  /* 0x00008f00d2047a23 */ /* 0x002ff20000010840 */
[----:B------:R1:W4:Y:S01]  /*10250*/  MUFU.EX2 R180, R4 ;  /* 0x0000000400b47308 */ /* 0x0003220000000800 */
[----:B--2---:R-:W-:Y:S02]  /*10260*/  FFMA.FTZ R8, R24, c[0x0][0x23c], -R43 ;  /* 0x00008f0018087a23 */ /* 0x004fe4000001082b */
[--C-:B------:R-:W-:Y:S07]  /*10270*/  FFMA.FTZ R24, R87, c[0x0][0x23c], -R65.reuse ;  /* 0x00008f0057187a23 */ /* 0x100fee0000010841 */
[----:B------:R2:W-:Y:S01]  /*10280*/  MUFU.EX2 R234, R8 ;  /* 0x0000000800ea7308 */ /* 0x0005e20000000800 */
[----:B---3--:R-:W-:Y:S09]  /*10290*/  FFMA.FTZ R5, R54, c[0x0][0x23c], -R65 ;  /* 0x00008f0036057a23 */ /* 0x008ff20000010841 */
[----:B------:R3:W-:Y:S01]  /*102a0*/  MUFU.EX2 R233, R5 ;  /* 0x0000000500e97308 */ /* 0x0007e20000000800 */
[----:B-1----:R-:W-:Y:S01]  /*102b0*/  FFMA.FTZ R4, R200, c[0x0][0x23c], -R66 ;  /* 0x00008f00c8047a23 */ /* 0x002fe20000010842 */
[----:B----4-:R-:W-:Y:S08]  /*102c0*/  F2FP.PACK_AB R32, R180, R171 ;  /* 0x000000abb420723e */ /* 0x010ff000000000ff */
[----:B------:R1:W-:Y:S01]  /*102d0*/  MUFU.EX2 R169, R4 ;  /* 0x0000000400a97308 */ /* 0x0003e20000000800 */
[--C-:B--2---:R-:W-:Y:S09]  /*102e0*/  FFMA.FTZ R8, R52, c[0x0][0x23c], -R43.reuse ;  /* 0x00008f0034087a23 */ /* 0x104ff2000001082b */
[----:B------:R2:W-:Y:S01]  /*102f0*/  MUFU.EX2 R133, R6 ;  /* 0x0000000600857308 */ /* 0x0005e20000000800 */
[--C-:B---3--:R-:W-:Y:S02]  /*10300*/  FFMA.FTZ R5, R60, c[0x0][0x23c], -R64.reuse ;  /* 0x00008f003c057a23 */ /* 0x108fe40000010840 */
[----:B------:R-:W-:Y:S07]  /*10310*/  FFMA.FTZ R60, R89, c[0x0][0x23c], -R64 ;  /* 0x00008f00593c7a23 */ /* 0x000fee0000010840 */
[----:B------:R-:W3:Y:S01]  /*10320*/  MUFU.EX2 R2, R0 ;  /* 0x0000000000027308 */ /* 0x000ee20000000800 */
[----:B-1----:R-:W-:Y:S09]  /*10330*/  FFMA.FTZ R4, R208, c[0x0][0x23c], -R66 ;  /* 0x00008f00d0047a23 */ /* 0x002ff20000010842 */
[----:B------:R1:W4:Y:S01]  /*10340*/  MUFU.EX2 R174, R4 ;  /* 0x0000000400ae7308 */ /* 0x0003220000000800 */
[----:B--2---:R-:W-:Y:S09]  /*10350*/  FFMA.FTZ R6, R15, c[0x0][0x23c], -R43 ;  /* 0x00008f000f067a23 */ /* 0x004ff2000001082b */
[----:B------:R2:W-:Y:S01]  /*10360*/  MUFU.EX2 R240, R8 ;  /* 0x0000000800f07308 */ /* 0x0005e20000000800 */
[C---:B---3--:R-:W-:Y:S02]  /*10370*/  FMUL.FTZ R9, R2.reuse, R137 ;  /* 0x0000008902097220 */ /* 0x048fe40000410000 */
[----:B------:R-:W-:Y:S02]  /*10380*/  FMUL.FTZ R13, R2, R145 ;  /* 0x00000091020d7220 */ /* 0x000fe40000410000 */
[----:B------:R-:W-:Y:S05]  /*10390*/  FADD.FTZ R0, -R3, R135 ;  /* 0x0000008703007221 */ /* 0x000fea0000010100 */
[----:B------:R3:W-:Y:S01]  /*103a0*/  MUFU.EX2 R215, R5 ;  /* 0x0000000500d77308 */ /* 0x0007e20000000800 */
[----:B------:R-:W-:Y:S02]  /*103b0*/  FMUL.FTZ R0, R0, c[0x0][0x23c] ;  /* 0x00008f0000007a20 */ /* 0x000fe40000410000 */
[--C-:B-1----:R-:W-:Y:S01]  /*103c0*/  FFMA.FTZ R4, R206, c[0x0][0x23c], -R64.reuse ;  /* 0x00008f00ce047a23 */ /* 0x102fe20000010840 */
[----:B----4-:R-:W-:Y:S06]  /*103d0*/  F2FP.PACK_AB R33, R174, R169 ;  /* 0x000000a9ae21723e */ /* 0x010fec00000000ff */
[----:B------:R1:W-:Y:S01]  /*103e0*/  MUFU.EX2 R201, R4 ;  /* 0x0000000400c97308 */ /* 0x0003e20000000800 */
[----:B--2---:R-:W-:Y:S02]  /*103f0*/  FFMA.FTZ R8, R68, c[0x0][0x23c], -R43 ;  /* 0x00008f0044087a23 */ /* 0x004fe4000001082b */
[--C-:B------:R-:W-:Y:S07]  /*10400*/  FFMA.FTZ R68, R120, c[0x0][0x23c], -R64.reuse ;  /* 0x00008f0078447a23 */ /* 0x100fee0000010840 */
[----:B------:R2:W4:Y:S01]  /*10410*/  MUFU.EX2 R135, R6 ;  /* 0x0000000600877308 */ /* 0x0005220000000800 */
[----:B---3--:R-:W-:Y:S02]  /*10420*/  FFMA.FTZ R5, R70, c[0x0][0x23c], -R65 ;  /* 0x00008f0046057a23 */ /* 0x008fe40000010841 */
[----:B------:R-:W-:Y:S07]  /*10430*/  FFMA.FTZ R70, R121, c[0x0][0x23c], -R64 ;  /* 0x00008f0079467a23 */ /* 0x000fee0000010840 */
[----:B------:R3:W-:Y:S01]  /*10440*/  MUFU.EX2 R221, R8 ;  /* 0x0000000800dd7308 */ /* 0x0007e20000000800 */
[----:B-1----:R-:W-:Y:S09]  /*10450*/  FFMA.FTZ R4, R205, c[0x0][0x23c], -R66 ;  /* 0x00008f00cd047a23 */ /* 0x002ff20000010842 */
[----:B------:R1:W-:Y:S01]  /*10460*/  MUFU.EX2 R175, R4 ;  /* 0x0000000400af7308 */ /* 0x0003e20000000800 */
[--C-:B--2---:R-:W-:Y:S09]  /*10470*/  FFMA.FTZ R6, R81, c[0x0][0x23c], -R43.reuse ;  /* 0x00008f0051067a23 */ /* 0x104ff2000001082b */
[----:B------:R2:W-:Y:S01]  /*10480*/  MUFU.EX2 R222, R12 ;  /* 0x0000000c00de7308 */ /* 0x0005e20000000800 */
[----:B---3--:R-:W-:Y:S09]  /*10490*/  FFMA.FTZ R8, R76, c[0x0][0x23c], -R64 ;  /* 0x00008f004c087a23 */ /* 0x008ff20000010840 */
[----:B------:R3:W-:Y:S01]  /*104a0*/  MUFU.EX2 R212, R5 ;  /* 0x0000000500d47308 */ /* 0x0007e20000000800 */
[----:B-1----:R-:W-:Y:S09]  /*104b0*/  FFMA.FTZ R4, R204, c[0x0][0x23c], -R66 ;  /* 0x00008f00cc047a23 */ /* 0x002ff20000010842 */
[----:B------:R1:W-:Y:S01]  /*104c0*/  MUFU.EX2 R181, R4 ;  /* 0x0000000400b57308 */ /* 0x0003e20000000800 */
[--C-:B--2---:R-:W-:Y:S09]  /*104d0*/  FFMA.FTZ R12, R84, c[0x0][0x23c], -R43.reuse ;  /* 0x00008f00540c7a23 */ /* 0x104ff2000001082b */
[----:B------:R2:W-:Y:S01]  /*104e0*/  MUFU.EX2 R28, R6 ;  /* 0x00000006001c7308 */ /* 0x0005e20000000800 */
[----:B---3--:R-:W-:Y:S09]  /*104f0*/  FMUL.FTZ R5, R40, R141 ;  /* 0x0000008d28057220 */ /* 0x008ff20000410000 */
[----:B------:R-:W3:Y:S01]  /*10500*/  MUFU.EX2 R0, R0 ;  /* 0x0000000000007308 */ /* 0x000ee20000000800 */
[----:B-1----:R-:W-:Y:S09]  /*10510*/  FFMA.FTZ R4, R177, c[0x0][0x23c], -R43 ;  /* 0x00008f00b1047a23 */ /* 0x002ff2000001082b */
[----:B------:R1:W-:Y:S01]  /*10520*/  MUFU.EX2 R209, R4 ;  /* 0x0000000400d17308 */ /* 0x0003e20000000800 */
[----:B--2---:R-:W-:Y:S01]  /*10530*/  FMUL.FTZ R6, R39, R142 ;  /* 0x0000008e27067220 */ /* 0x004fe20000410000 */
[----:B----4-:R-:W-:Y:S08]  /*10540*/  MOV R142, R135 ;  /* 0x00000087008e7202 */ /* 0x010ff00000000f00 */
[----:B------:R2:W-:Y:S01]  /*10550*/  MUFU.EX2 R228, R8 ;  /* 0x0000000800e47308 */ /* 0x0005e20000000800 */
[C---:B---3--:R-:W-:Y:S01]  /*10560*/  FMUL.FTZ R10, R0.reuse, R138 ;  /* 0x0000008a000a7220 */ /* 0x048fe20000410000 */
[----:B------:R-:W-:Y:S01]  /*10570*/  MOV R138, R133 ;  /* 0x00000085008a7202 */ /* 0x000fe20000000f00 */
[C---:B------:R-:W-:Y:S02]  /*10580*/  FMUL.FTZ R11, R0.reuse, R139 ;  /* 0x0000008b000b7220 */ /* 0x040fe40000410000 */
[----:B------:R-:W-:Y:S01]  /*10590*/  FMUL.FTZ R15, R0, R147 ;  /* 0x00000093000f7220 */ /* 0x000fe20000410000 */
[----:B------:R-:W-:Y:S04]  /*105a0*/  MOV R147, R127 ;  /* 0x0000007f00937202 */ /* 0x000fe80000000f00 */
[----:B------:R3:W-:Y:S01]  /*105b0*/  MUFU.EX2 R208, R12 ;  /* 0x0000000c00d07308 */ /* 0x0007e20000000800 */
[--C-:B-1----:R-:W-:Y:S09]  /*105c0*/  FFMA.FTZ R4, R170, c[0x0][0x23c], -R65.reuse ;  /* 0x00008f00aa047a23 */ /* 0x102ff20000010841 */
[----:B------:R1:W-:Y:S01]  /*105d0*/  MUFU.EX2 R202, R4 ;  /* 0x0000000400ca7308 */ /* 0x0003e20000000800 */
[C---:B--2---:R-:W-:Y:S09]  /*105e0*/  FMUL.FTZ R8, R2.reuse, R136 ;  /* 0x0000008802087220 */ /* 0x044ff20000410000 */
[----:B------:R-:W-:Y:S01]  /*105f0*/  MUFU.EX2 R68, R68 ;  /* 0x0000004400447308 */ /* 0x000fe20000000800 */
[----:B---3--:R-:W-:Y:S09]  /*10600*/  FMUL.FTZ R12, R2, R144 ;  /* 0x00000090020c7220 */ /* 0x008ff20000410000 */
[----:B------:R-:W-:Y:S01]  /*10610*/  MUFU.EX2 R70, R70 ;  /* 0x0000004600467308 */ /* 0x000fe20000000800 */
[--C-:B-1----:R-:W-:Y:S01]  /*10620*/  FFMA.FTZ R4, R34, c[0x0][0x23c], -R65.reuse ;  /* 0x00008f0022047a23 */ /* 0x102fe20000010841 */
[----:B------:R-:W-:Y:S08]  /*10630*/  F2FP.PACK_AB R34, R201, R182 ;  /* 0x000000b6c922723e */ /* 0x000ff000000000ff */
[----:B------:R1:W-:Y:S02]  /*10640*/  MUFU.EX2 R251, R4 ;  /* 0x0000000400fb7308 */ /* 0x0003e40000000800 */
[----:B-1----:R-:W-:Y:S01]  /*10650*/  FFMA.FTZ R4, R35, c[0x0][0x23c], -R65 ;  /* 0x00008f0023047a23 */ /* 0x002fe20000010841 */
[----:B------:R-:W-:Y:S07]  /*10660*/  F2FP.PACK_AB R35, R181, R175 ;  /* 0x000000afb523723e */ /* 0x000fee00000000ff */
[----:B------:R1:W2:Y:S02]  /*10670*/  MUFU.EX2 R132, R4 ;  /* 0x0000000400847308 */ /* 0x0002a40000000800 */
[--C-:B-1----:R-:W-:Y:S01]  /*10680*/  FFMA.FTZ R4, R178, c[0x0][0x23c], -R64.reuse ;  /* 0x00008f00b2047a23 */ /* 0x102fe20000010840 */
[----:B--2---:R-:W-:Y:S07]  /*10690*/  MOV R139, R132 ;  /* 0x00000084008b7202 */ /* 0x004fee0000000f00 */
[----:B------:R-:W-:Y:S10]  /*106a0*/  MUFU.EX2 R132, R60 ;  /* 0x0000003c00847308 */ /* 0x000ff40000000800 */
[----:B------:R1:W-:Y:S02]  /*106b0*/  MUFU.EX2 R170, R4 ;  /* 0x0000000400aa7308 */ /* 0x0003e40000000800 */
[----:B-1----:R-:W-:Y:S08]  /*106c0*/  FFMA.FTZ R4, R25, c[0x0][0x23c], -R64 ;  /* 0x00008f0019047a23 */ /* 0x002ff00000010840 */
[----:B------:R1:W-:Y:S02]  /*106d0*/  MUFU.EX2 R205, R4 ;  /* 0x0000000400cd7308 */ /* 0x0003e40000000800 */
[--C-:B-1----:R-:W-:Y:S08]  /*106e0*/  FFMA.FTZ R4, R26, c[0x0][0x23c], -R66.reuse ;  /* 0x00008f001a047a23 */ /* 0x102ff00000010842 */
[----:B------:R1:W-:Y:S02]  /*106f0*/  MUFU.EX2 R168, R4 ;  /* 0x0000000400a87308 */ /* 0x0003e40000000800 */
[--C-:B-1----:R-:W-:Y:S08]  /*10700*/  FFMA.FTZ R4, R27, c[0x0][0x23c], -R66.reuse ;  /* 0x00008f001b047a23 */ /* 0x102ff00000010842 */
[----:B------:R1:W2:Y:S10]  /*10710*/  MUFU.EX2 R27, R7 ;  /* 0x00000007001b7308 */ /* 0x0002b40000000800 */
[----:B------:R3:W-:Y:S01]  /*10720*/  MUFU.EX2 R199, R4 ;  /* 0x0000000400c77308 */ /* 0x0007e20000000800 */
[----:B-1----:R-:W-:Y:S01]  /*10730*/  FFMA.FTZ R7, R75, c[0x0][0x23c], -R66 ;  /* 0x00008f004b077a23 */ /* 0x002fe20000010842 */
[----:B--2---:R-:W-:Y:S01]  /*10740*/  MOV R136, R27 ;  /* 0x0000001b00887202 */ /* 0x004fe20000000f00 */
[----:B------:R-:W-:Y:S07]  /*10750*/  FMUL.FTZ R27, R0, R159 ;  /* 0x0000009f001b7220 */ /* 0x000fee0000410000 */
[----:B------:R1:W-:Y:S01]  /*10760*/  MUFU.EX2 R223, R7 ;  /* 0x0000000700df7308 */ /* 0x0003e20000000800 */
[----:B---3--:R-:W-:Y:S09]  /*10770*/  FFMA.FTZ R4, R29, c[0x0][0x23c], -R64 ;  /* 0x00008f001d047a23 */ /* 0x008ff20000010840 */
[----:B------:R2:W-:Y:S01]  /*10780*/  MUFU.EX2 R242, R4 ;  /* 0x0000000400f27308 */ /* 0x0005e20000000800 */
[--C-:B-1----:R-:W-:Y:S09]  /*10790*/  FFMA.FTZ R7, R78, c[0x0][0x23c], -R66.reuse ;  /* 0x00008f004e077a23 */ /* 0x102ff20000010842 */
[----:B------:R1:W-:Y:S01]  /*107a0*/  MUFU.EX2 R213, R7 ;  /* 0x0000000700d57308 */ /* 0x0003e20000000800 */
[--C-:B--2---:R-:W-:Y:S02]  /*107b0*/  FFMA.FTZ R4, R30, c[0x0][0x23c], -R66.reuse ;  /* 0x00008f001e047a23 */ /* 0x104fe40000010842 */
[--C-:B------:R-:W-:Y:S07]  /*107c0*/  FFMA.FTZ R30, R97, c[0x0][0x23c], -R43.reuse ;  /* 0x00008f00611e7a23 */ /* 0x100fee000001082b */
[----:B------:R2:W-:Y:S01]  /*107d0*/  MUFU.EX2 R217, R4 ;  /* 0x0000000400d97308 */ /* 0x0005e20000000800 */
[----:B-1----:R-:W-:Y:S02]  /*107e0*/  FMUL.FTZ R7, R39, R143 ;  /* 0x0000008f27077220 */ /* 0x002fe40000410000 */
[----:B--2---:R-:W-:Y:S02]  /*107f0*/  FFMA.FTZ R4, R31, c[0x0][0x23c], -R66 ;  /* 0x00008f001f047a23 */ /* 0x004fe40000010842 */
[----:B------:R-:W-:Y:S05]  /*10800*/  FMUL.FTZ R31, R0, R163 ;  /* 0x000000a3001f7220 */ /* 0x000fea0000410000 */
[----:B------:R1:W-:Y:S02]  /*10810*/  MUFU.EX2 R235, R4 ;  /* 0x0000000400eb7308 */ /* 0x0003e40000000800 */
[----:B-1----:R-:W-:Y:S08]  /*10820*/  FFMA.FTZ R4, R22, c[0x0][0x23c], -R43 ;  /* 0x00008f0016047a23 */ /* 0x002ff0000001082b */
[----:B------:R1:W-:Y:S02]  /*10830*/  MUFU.EX2 R250, R4 ;  /* 0x0000000400fa7308 */ /* 0x0003e40000000800 */
[--C-:B-1----:R-:W-:Y:S08]  /*10840*/  FFMA.FTZ R4, R20, c[0x0][0x23c], -R65.reuse ;  /* 0x00008f0014047a23 */ /* 0x102ff00000010841 */
[----:B------:R1:W-:Y:S02]  /*10850*/  MUFU.EX2 R243, R4 ;  /* 0x0000000400f37308 */ /* 0x0003e40000000800 */
[--C-:B-1----:R-:W-:Y:S08]  /*10860*/  FFMA.FTZ R4, R50, c[0x0][0x23c], -R65.reuse ;  /* 0x00008f0032047a23 */ /* 0x102ff00000010841 */
[----:B------:R1:W-:Y:S02]  /*10870*/  MUFU.EX2 R238, R4 ;  /* 0x0000000400ee7308 */ /* 0x0003e40000000800 */
[----:B-1----:R-:W-:Y:S02]  /*10880*/  FFMA.FTZ R4, R51, c[0x0][0x23c], -R65 ;  /* 0x00008f0033047a23 */ /* 0x002fe40000010841 */
[----:B------:R-:W-:Y:S06]  /*10890*/  LDSM.16.MT88.4 R48, [R186+0x4000] ;  /* 0x00400000ba30783b */ /* 0x000fec0000004200 */
[----:B------:R1:W2:Y:S02]  /*108a0*/  MUFU.EX2 R134, R4 ;  /* 0x0000000400867308 */ /* 0x0002a40000000800 */
[--C-:B-1----:R-:W-:Y:S01]  /*108b0*/  FFMA.FTZ R4, R23, c[0x0][0x23c], -R64.reuse ;  /* 0x00008f0017047a23 */ /* 0x102fe20000010840 */
[----:B--2---:R-:W-:Y:S01]  /*108c0*/  MOV R143, R134 ;  /* 0x00000086008f7202 */ /* 0x004fe20000000f00 */
[----:B------:R-:W1:Y:S06]  /*108d0*/  LDSM.16.MT88.4 R20, [R185+0x4000] ;  /* 0x00400000b914783b */ /* 0x000e6c0000004200 */
[----:B------:R2:W-:Y:S02]  /*108e0*/  MUFU.EX2 R177, R4 ;  /* 0x0000000400b17308 */ /* 0x0005e40000000800 */
[----:B--2---:R-:W-:Y:S02]  /*108f0*/  FFMA.FTZ R4, R19, c[0x0][0x23c], -R64 ;  /* 0x00008f0013047a23 */ /* 0x004fe40000010840 */
[C---:B------:R-:W-:Y:S06]  /*10900*/  FMUL.FTZ R19, R39.reuse, R151 ;  /* 0x0000009727137220 */ /* 0x040fec0000410000 */
[----:B------:R2:W-:Y:S02]  /*10910*/  MUFU.EX2 R211, R4 ;  /* 0x0000000400d37308 */ /* 0x0005e40000000800 */
[--C-:B--2---:R-:W-:Y:S02]  /*10920*/  FFMA.FTZ R4, R18, c[0x0][0x23c], -R66.reuse ;  /* 0x00008f0012047a23 */ /* 0x104fe40000010842 */
[----:B------:R-:W-:Y:S06]  /*10930*/  FMUL.FTZ R18, R39, R150 ;  /* 0x0000009627127220 */ /* 0x000fec0000410000 */
[----:B------:R2:W-:Y:S02]  /*10940*/  MUFU.EX2 R183, R4 ;  /* 0x0000000400b77308 */ /* 0x0005e40000000800 */
[----:B--2---:R-:W-:Y:S02]  /*10950*/  FFMA.FTZ R4, R17, c[0x0][0x23c], -R66 ;  /* 0x00008f0011047a23 */ /* 0x004fe40000010842 */
[--C-:B------:R-:W-:Y:S06]  /*10960*/  FFMA.FTZ R17, R85, c[0x0][0x23c], -R43.reuse ;  /* 0x00008f0055117a23 */ /* 0x100fec000001082b */
[----:B------:R2:W-:Y:S02]  /*10970*/  MUFU.EX2 R204, R4 ;  /* 0x0000000400cc7308 */ /* 0x0005e40000000800 */
[----:B--2---:R-:W-:Y:S01]  /*10980*/  FFMA.FTZ R4, R45, c[0x0][0x23c], -R64 ;  /* 0x00008f002d047a23 */ /* 0x004fe20000010840 */
[----:B------:R-:W-:Y:S07]  /*10990*/  F2FP.PACK_AB R45, R227, R172 ;  /* 0x000000ace32d723e */ /* 0x000fee00000000ff */
[----:B------:R2:W-:Y:S02]  /*109a0*/  MUFU.EX2 R237, R4 ;  /* 0x0000000400ed7308 */ /* 0x0005e40000000800 */
[--C-:B--2---:R-:W-:Y:S01]  /*109b0*/  FFMA.FTZ R4, R46, c[0x0][0x23c], -R66.reuse ;  /* 0x00008f002e047a23 */ /* 0x104fe20000010842 */
[----:B------:R-:W-:Y:S07]  /*109c0*/  F2FP.PACK_AB R46, R247, R229 ;  /* 0x000000e5f72e723e */ /* 0x000fee00000000ff */
[----:B------:R2:W-:Y:S02]  /*109d0*/  MUFU.EX2 R210, R4 ;  /* 0x0000000400d27308 */ /* 0x0005e40000000800 */
[----:B--2---:R-:W-:Y:S01]  /*109e0*/  FFMA.FTZ R4, R47, c[0x0][0x23c], -R66 ;  /* 0x00008f002f047a23 */ /* 0x004fe20000010842 */
[----:B------:R-:W-:Y:S07]  /*109f0*/  F2FP.PACK_AB R47, R239, R219 ;  /* 0x000000dbef2f723e */ /* 0x000fee00000000ff */
[----:B------:R2:W-:Y:S02]  /*10a00*/  MUFU.EX2 R241, R4 ;  /* 0x0000000400f17308 */ /* 0x0005e40000000800 */
[----:B--2---:R-:W-:Y:S08]  /*10a10*/  FFMA.FTZ R4, R53, c[0x0][0x23c], -R43 ;  /* 0x00008f0035047a23 */ /* 0x004ff0000001082b */
[----:B------:R2:W-:Y:S02]  /*10a20*/  MUFU.EX2 R245, R4 ;  /* 0x0000000400f57308 */ /* 0x0005e40000000800 */
[--C-:B--2---:R-:W-:Y:S02]  /*10a30*/  FFMA.FTZ R4, R55, c[0x0][0x23c], -R65.reuse ;  /* 0x00008f0037047a23 */ /* 0x104fe40000010841 */
[----:B------:R-:W2:Y:S06]  /*10a40*/  LDSM.16.MT88.4 R52, [R185+0x4400] ;  /* 0x00440000b934783b */ /* 0x000eac0000004200 */
[----:B------:R3:W-:Y:S02]  /*10a50*/  MUFU.EX2 R248, R4 ;  /* 0x0000000400f87308 */ /* 0x0007e40000000800 */
[----:B---3--:R-:W-:Y:S02]  /*10a60*/  FFMA.FTZ R4, R14, c[0x0][0x23c], -R65 ;  /* 0x00008f000e047a23 */ /* 0x008fe40000010841 */
[----:B------:R-:W-:Y:S01]  /*10a70*/  FMUL.FTZ R14, R0, R146 ;  /* 0x00000092000e7220 */ /* 0x000fe20000410000 */
[----:B------:R-:W-:Y:S05]  /*10a80*/  MOV R146, R28 ;  /* 0x0000001c00927202 */ /* 0x000fea0000000f00 */
[----:B------:R3:W-:Y:S01]  /*10a90*/  MUFU.EX2 R244, R4 ;  /* 0x0000000400f47308 */ /* 0x0007e20000000800 */
[----:B------:R-:W-:Y:S02]  /*10aa0*/  FFMA.FTZ R28, R96, c[0x0][0x23c], -R43 ;  /* 0x00008f00601c7a23 */ /* 0x000fe4000001082b */
[----:B---3--:R-:W-:Y:S07]  /*10ab0*/  FFMA.FTZ R4, R67, c[0x0][0x23c], -R65 ;  /* 0x00008f0043047a23 */ /* 0x008fee0000010841 */
[----:B------:R3:W4:Y:S02]  /*10ac0*/  MUFU.EX2 R178, R4 ;  /* 0x0000000400b27308 */ /* 0x0007240000000800 */
[--C-:B---3--:R-:W-:Y:S01]  /*10ad0*/  FFMA.FTZ R4, R56, c[0x0][0x23c], -R64.reuse ;  /* 0x00008f0038047a23 */ /* 0x108fe20000010840 */
[----:B----4-:R-:W-:Y:S07]  /*10ae0*/  MOV R141, R178 ;  /* 0x000000b2008d7202 */ /* 0x010fee0000000f00 */
[----:B------:R3:W-:Y:S10]  /*10af0*/  MUFU.EX2 R178, R17 ;  /* 0x0000001100b27308 */ /* 0x0007f40000000800 */
[----:B------:R4:W-:Y:S01]  /*10b00*/  MUFU.EX2 R200, R4 ;  /* 0x0000000400c87308 */ /* 0x0009e20000000800 */
[----:B---3--:R-:W-:Y:S02]  /*10b10*/  FMUL.FTZ R17, R40, R149 ;  /* 0x0000009528117220 */ /* 0x008fe40000410000 */
[----:B----4-:R-:W-:Y:S07]  /*10b20*/  FFMA.FTZ R4, R57, c[0x0][0x23c], -R64 ;  /* 0x00008f0039047a23 */ /* 0x010fee0000010840 */
[----:B------:R3:W-:Y:S02]  /*10b30*/  MUFU.EX2 R218, R4 ;  /* 0x0000000400da7308 */ /* 0x0007e40000000800 */
[--C-:B---3--:R-:W-:Y:S08]  /*10b40*/  FFMA.FTZ R4, R58, c[0x0][0x23c], -R66.reuse ;  /* 0x00008f003a047a23 */ /* 0x108ff00000010842 */
[----:B------:R3:W-:Y:S02]  /*10b50*/  MUFU.EX2 R176, R4 ;  /* 0x0000000400b07308 */ /* 0x0007e40000000800 */
[----:B---3--:R-:W-:Y:S02]  /*10b60*/  FFMA.FTZ R4, R59, c[0x0][0x23c], -R66 ;  /* 0x00008f003b047a23 */ /* 0x008fe40000010842 */
[----:B------:R-:W3:Y:S06]  /*10b70*/  LDSM.16.MT88.4 R56, [R186+0x4400] ;  /* 0x00440000ba38783b */ /* 0x000eec0000004200 */
[----:B------:R4:W-:Y:S02]  /*10b80*/  MUFU.EX2 R207, R4 ;  /* 0x0000000400cf7308 */ /* 0x0009e40000000800 */
[----:B----4-:R-:W-:Y:S08]  /*10b90*/  FFMA.FTZ R4, R61, c[0x0][0x23c], -R64 ;  /* 0x00008f003d047a23 */ /* 0x010ff00000010840 */
[----:B------:R4:W-:Y:S02]  /*10ba0*/  MUFU.EX2 R232, R4 ;  /* 0x0000000400e87308 */ /* 0x0009e40000000800 */
[--C-:B----4-:R-:W-:Y:S08]  /*10bb0*/  FFMA.FTZ R4, R62, c[0x0][0x23c], -R66.reuse ;  /* 0x00008f003e047a23 */ /* 0x110ff00000010842 */
[----:B------:R4:W-:Y:S02]  /*10bc0*/  MUFU.EX2 R216, R4 ;  /* 0x0000000400d87308 */ /* 0x0009e40000000800 */
[--C-:B----4-:R-:W-:Y:S02]  /*10bd0*/  FFMA.FTZ R4, R63, c[0x0][0x23c], -R66.reuse ;  /* 0x00008f003f047a23 */ /* 0x110fe40000010842 */
[----:B------:R-:W4:Y:S06]  /*10be0*/  LDSM.16.MT88.4 R60, [R185+0x4800] ;  /* 0x00480000b93c783b */ /* 0x000f2c0000004200 */
[----:B------:R5:W-:Y:S02]  /*10bf0*/  MUFU.EX2 R224, R4 ;  /* 0x0000000400e07308 */ /* 0x000be40000000800 */
[----:B-----5:R-:W-:Y:S02]  /*10c00*/  FFMA.FTZ R4, R69, c[0x0][0x23c], -R43 ;  /* 0x00008f0045047a23 */ /* 0x020fe4000001082b */
[----:B------:R-:W5:Y:S06]  /*10c10*/  LDL.LU R69, [R1] ;  /* 0x0000000001457983 */ /* 0x000f6c0000300800 */
[----:B------:R1:W-:Y:S01]  /*10c20*/  MUFU.EX2 R25, R4 ;  /* 0x0000000400197308 */ /* 0x0003e20000000800 */
[----:B------:R-:W2:Y:S04]  /*10c30*/  LDL.LU R67, [R1+0x4] ;  /* 0x0000040001437983 */ /* 0x000ea80000300800 */
[----:B------:R-:W2:Y:S04]  /*10c40*/  LDL.LU R149, [R1+0xc] ;  /* 0x00000c0001957983 */ /* 0x000ea80000300800 */
[----:B------:R-:W3:Y:S01]  /*10c50*/  LDL.LU R150, [R1+0x8] ;  /* 0x0000080001967983 */ /* 0x000ee20000300800 */
[--C-:B-1----:R-:W-:Y:S02]  /*10c60*/  FFMA.FTZ R4, R71, c[0x0][0x23c], -R65.reuse ;  /* 0x00008f0047047a23 */ /* 0x102fe40000010841 */
[----:B------:R-:W-:Y:S02]  /*10c70*/  FFMA.FTZ R71, R42, c[0x0][0x23c], -R66 ;  /* 0x00008f002a477a23 */ /* 0x000fe40000010842 */
[----:B------:R1:W1:Y:S10]  /*10c80*/  MUFU.EX2 R26, R4 ;  /* 0x00000004001a7308 */ /* 0x0002740000000800 */
[----:B------:R-:W-:Y:S01]  /*10c90*/  MUFU.EX2 R71, R71 ;  /* 0x0000004700477308 */ /* 0x000fe20000000800 */
[--C-:B-1----:R-:W-:Y:S01]  /*10ca0*/  FFMA.FTZ R4, R82, c[0x0][0x23c], -R65.reuse ;  /* 0x00008f0052047a23 */ /* 0x102fe20000010841 */
[----:B------:R-:W-:Y:S01]  /*10cb0*/  MOV R137, R26 ;  /* 0x0000001a00897202 */ /* 0x000fe20000000f00 */
[----:B------:R-:W-:Y:S07]  /*10cc0*/  FMUL.FTZ R26, R0, R158 ;  /* 0x0000009e001a7220 */ /* 0x000fee0000410000 */
[----:B------:R1:W-:Y:S02]  /*10cd0*/  MUFU.EX2 R252, R4 ;  /* 0x0000000400fc7308 */ /* 0x0003e40000000800 */
[--C-:B-1----:R-:W-:Y:S08]  /*10ce0*/  FFMA.FTZ R4, R83, c[0x0][0x23c], -R65.reuse ;  /* 0x00008f0053047a23 */ /* 0x102ff00000010841 */
[----:B------:R1:W1:Y:S02]  /*10cf0*/  MUFU.EX2 R29, R4 ;  /* 0x00000004001d7308 */ /* 0x0002640000000800 */
[--C-:B-1----:R-:W-:Y:S01]  /*10d00*/  FFMA.FTZ R4, R72, c[0x0][0x23c], -R64.reuse ;  /* 0x00008f0048047a23 */ /* 0x102fe20000010840 */
[----:B------:R-:W-:Y:S01]  /*10d10*/  MOV R145, R29 ;  /* 0x0000001d00917202 */ /* 0x000fe20000000f00 */
[----:B------:R-:W-:Y:S06]  /*10d20*/  FMUL.FTZ R29, R2, R161 ;  /* 0x000000a1021d7220 */ /* 0x000fec0000410000 */
[----:B------:R1:W-:Y:S01]  /*10d30*/  MUFU.EX2 R214, R4 ;  /* 0x0000000400d67308 */ /* 0x0003e20000000800 */
[--C-:B------:R-:W-:Y:S09]  /*10d40*/  FFMA.FTZ R72, R124, c[0x0][0x23c], -R64.reuse ;  /* 0x00008f007c487a23 */ /* 0x100ff20000010840 */
[----:B------:R-:W-:Y:S01]  /*10d50*/  MUFU.EX2 R72, R72 ;  /* 0x0000004800487308 */ /* 0x000fe20000000800 */
[----:B-1----:R-:W-:Y:S09]  /*10d60*/  FFMA.FTZ R4, R73, c[0x0][0x23c], -R64 ;  /* 0x00008f0049047a23 */ /* 0x002ff20000010840 */
[----:B------:R1:W-:Y:S02]  /*10d70*/  MUFU.EX2 R231, R4 ;  /* 0x0000000400e77308 */ /* 0x0003e40000000800 */
[----:B-1----:R-:W-:Y:S08]  /*10d80*/  FFMA.FTZ R4, R74, c[0x0][0x23c], -R66 ;  /* 0x00008f004a047a23 */ /* 0x002ff00000010842 */
[----:B------:R1:W-:Y:S02]  /*10d90*/  MUFU.EX2 R206, R4 ;  /* 0x0000000400ce7308 */ /* 0x0003e40000000800 */
[----:B-1----:R-:W-:Y:S08]  /*10da0*/  FFMA.FTZ R4, R77, c[0x0][0x23c], -R64 ;  /* 0x00008f004d047a23 */ /* 0x002ff00000010840 */
[----:B------:R1:W-:Y:S02]  /*10db0*/  MUFU.EX2 R230, R4 ;  /* 0x0000000400e67308 */ /* 0x0003e40000000800 */
[----:B-1----:R-:W-:Y:S01]  /*10dc0*/  FMUL.FTZ R4, R40, R140 ;  /* 0x0000008c28047220 */ /* 0x002fe20000410000 */
[----:B------:R-:W-:Y:S01]  /*10dd0*/  MOV R140, R25 ;  /* 0x00000019008c7202 */ /* 0x000fe20000000f00 */
[----:B------:R-:W-:Y:S05]  /*10de0*/  FMUL.FTZ R25, R2, R157 ;  /* 0x0000009d02197220 */ /* 0x000fea0000410000 */
[-C--:B------:R-:W-:Y:S08]  /*10df0*/  HMMA.16816.F32 R4, R44, R20.reuse, R4 ;  /* 0x000000142c04723c */ /* 0x080ff00000001804 */
[C---:B------:R-:W-:Y:S07]  /*10e00*/  HMMA.16816.F32 R8, R32.reuse, R20, R8 ;  /* 0x000000142008723c */ /* 0x040fee0000001808 */
[----:B------:R-:W-:Y:S01]  /*10e10*/  FMUL.FTZ R21, R40, R153 ;  /* 0x0000009928157220 */ /* 0x000fe20000410000 */
[-C--:B------:R-:W-:Y:S01]  /*10e20*/  HMMA.16816.F32 R12, R32, R22.reuse, R12 ;  /* 0x00000016200c723c */ /* 0x080fe2000000180c */
[----:B------:R1:W-:Y:S03]  /*10e30*/  MUFU.EX2 R153, R28 ;  /* 0x0000001c00997308 */ /* 0x0003e60000000800 */
[--C-:B------:R-:W-:Y:S04]  /*10e40*/  FFMA.FTZ R20, R86, c[0x0][0x23c], -R65.reuse ;  /* 0x00008f0056147a23 */ /* 0x100fe80000010841 */
[C---:B------:R-:W-:Y:S03]  /*10e50*/  HMMA.16816.F32 R16, R44.reuse, R22, R16 ;  /* 0x000000162c10723c */ /* 0x040fe60000001810 */
[----:B------:R4:W-:Y:S04]  /*10e60*/  MUFU.EX2 R144, R20 ;  /* 0x0000001400907308 */ /* 0x0009e80000000800 */
[C---:B------:R-:W-:Y:S02]  /*10e70*/  FMUL.FTZ R22, R39.reuse, R154 ;  /* 0x0000009a27167220 */ /* 0x040fe40000410000 */
[----:B------:R-:W-:Y:S04]  /*10e80*/  FMUL.FTZ R23, R39, R155 ;  /* 0x0000009b27177220 */ /* 0x000fe80000410000 */
[----:B------:R4:W-:Y:S01]  /*10e90*/  MUFU.EX2 R154, R24 ;  /* 0x00000018009a7308 */ /* 0x0009e20000000800 */
[----:B-1----:R-:W-:Y:S01]  /*10ea0*/  FMUL.FTZ R28, R2, R160 ;  /* 0x000000a0021c7220 */ /* 0x002fe20000410000 */
[----:B------:R-:W-:Y:S01]  /*10eb0*/  F2FP.PACK_AB R160, R70, R68 ;  /* 0x0000004446a0723e */ /* 0x000fe200000000ff */
[----:B----4-:R-:W-:Y:S07]  /*10ec0*/  FMUL.FTZ R20, R40, R152 ;  /* 0x0000009828147220 */ /* 0x010fee0000410000 */
[----:B------:R1:W-:Y:S01]  /*10ed0*/  MUFU.EX2 R152, R30 ;  /* 0x0000001e00987308 */ /* 0x0003e20000000800 */
[-C--:B------:R-:W-:Y:S03]  /*10ee0*/  HMMA.16816.F32 R20, R44, R48.reuse, R20 ;  /* 0x000000302c14723c */ /* 0x080fe60000001814 */
[----:B------:R-:W-:Y:S07]  /*10ef0*/  FMUL.FTZ R24, R2, R156 ;  /* 0x0000009c02187220 */ /* 0x000fee0000410000 */
[C---:B------:R-:W-:Y:S07]  /*10f00*/  HMMA.16816.F32 R24, R32.reuse, R48, R24 ;  /* 0x000000302018723c */ /* 0x040fee0000001818 */
[----:B------:R-:W-:Y:S01]  /*10f10*/  FFMA.FTZ R48, R98, c[0x0][0x23c], -R65 ;  /* 0x00008f0062307a23 */ /* 0x000fe20000010841 */
[----:B------:R-:W-:Y:S01]  /*10f20*/  F2FP.PACK_AB R49, R199, R168 ;  /* 0x000000a8c731723e */ /* 0x000fe200000000ff */
[C---:B-1----:R-:W-:Y:S02]  /*10f30*/  FMUL.FTZ R30, R0.reuse, R162 ;  /* 0x000000a2001e7220 */ /* 0x042fe40000410000 */
[----:B------:R1:W-:Y:S01]  /*10f40*/  MUFU.EX2 R135, R48 ;  /* 0x0000003000877308 */ /* 0x0003e20000000800 */
[----:B--2---:R-:W-:Y:S02]  /*10f50*/  FFMA.FTZ R0, R0, R149, R169 ;  /* 0x0000009500007223 */ /* 0x004fe400000100a9 */
[----:B---3--:R-:W-:Y:S02]  /*10f60*/  FFMA.FTZ R2, R2, R150, R171 ;  /* 0x0000009602027223 */ /* 0x008fe400000100ab */
[-C--:B------:R-:W-:Y:S03]  /*10f70*/  HMMA.16816.F32 R28, R32, R50.reuse, R28 ;  /* 0x00000032201c723c */ /* 0x080fe6000000181c */
[----:B------:R-:W-:Y:S04]  /*10f80*/  FADD.FTZ R0, R174, R0 ;  /* 0x00000000ae007221 */ /* 0x000fe80000010000 */
[C---:B------:R-:W-:Y:S02]  /*10f90*/  FMUL.FTZ R32, R40.reuse, R164 ;  /* 0x000000a428207220 */ /* 0x040fe40000410000 */
[----:B------:R-:W-:Y:S03]  /*10fa0*/  FMUL.FTZ R33, R40, R165 ;  /* 0x000000a528217220 */ /* 0x000fe60000410000 */
[C---:B------:R-:W-:Y:S02]  /*10fb0*/  FMUL.FTZ R34, R39.reuse, R166 ;  /* 0x000000a627227220 */ /* 0x040fe40000410000 */
[----:B------:R-:W-:Y:S02]  /*10fc0*/  FMUL.FTZ R35, R39, R167 ;  /* 0x000000a727237220 */ /* 0x000fe40000410000 */
[----:B------:R-:W-:Y:S02]  /*10fd0*/  FADD.FTZ R0, R175, R0 ;  /* 0x00000000af007221 */ /* 0x000fe40000010000 */
[----:B-1----:R-:W-:Y:S03]  /*10fe0*/  FFMA.FTZ R48, R99, c[0x0][0x23c], -R65 ;  /* 0x00008f0063307a23 */ /* 0x002fe60000010841 */
[----:B------:R-:W-:Y:S01]  /*10ff0*/  HMMA.16816.F32 R32, R44, R50, R32 ;  /* 0x000000322c20723c */ /* 0x000fe20000001820 */
[----:B------:R1:W-:Y:S06]  /*11000*/  MUFU.EX2 R134, R48 ;  /* 0x0000003000867308 */ /* 0x0003ec0000000800 */
[----:B------:R-:W-:Y:S02]  /*11010*/  F2FP.PACK_AB R46, R147, R148 ;  /* 0x00000094932e723e */ /* 0x000fe400000000ff */
[----:B------:R-:W-:Y:S03]  /*11020*/  F2FP.PACK_AB R44, R209, R203 ;  /* 0x000000cbd12c723e */ /* 0x000fe600000000ff */
[----:B------:R-:W-:Y:S02]  /*11030*/  F2FP.PACK_AB R45, R202, R179 ;  /* 0x000000b3ca2d723e */ /* 0x000fe400000000ff */
[----:B------:R-:W-:Y:S02]  /*11040*/  F2FP.PACK_AB R47, R139, R251 ;  /* 0x000000fb8b2f723e */ /* 0x000fe400000000ff */
        /* <DEDUP_REMOVED lines=26> */
[----:B-1----:R-:W-:Y:S01]  /*111f0*/  FFMA.FTZ R52, R92, c[0x0][0x23c], -R64 ;  /* 0x00008f005c347a23 */ /* 0x002fe20000010840 */
[----:B------:R-:W-:Y:S03]  /*11200*/  F2FP.PACK_AB R51, R241, R210 ;  /* 0x000000d2f133723e */ /* 0x000fe600000000ff */
[----:B------:R1:W-:Y:S02]  /*11210*/  MUFU.EX2 R126, R52 ;  /* 0x00000034007e7308 */ /* 0x0003e40000000800 */
[-C--:B------:R-:W-:Y:S03]  /*11220*/  HMMA.16816.F32 R4, R44, R60.reuse, R4 ;  /* 0x0000003c2c04723c */ /* 0x080fe60000001804 */
[----:B--2---:R-:W-:Y:S05]  /*11230*/  FFMA.FTZ R48, R95, c[0x0][0x23c], -R66 ;  /* 0x00008f005f307a23 */ /* 0x004fea0000010842 */
[----:B------:R2:W-:Y:S10]  /*11240*/  MUFU.EX2 R96, R48 ;  /* 0x0000003000607308 */ /* 0x0005f40000000800 */
[----:B------:R3:W-:Y:S01]  /*11250*/  MUFU.EX2 R95, R56 ;  /* 0x00000038005f7308 */ /* 0x0007e20000000800 */
[--C-:B-1----:R-:W-:Y:S09]  /*11260*/  FFMA.FTZ R52, R93, c[0x0][0x23c], -R64.reuse ;  /* 0x00008f005d347a23 */ /* 0x102ff20000010840 */
[----:B------:R1:W-:Y:S01]  /*11270*/  MUFU.EX2 R98, R52 ;  /* 0x0000003400627308 */ /* 0x0003e20000000800 */
[----:B--2---:R-:W-:Y:S07]  /*11280*/  F2FP.PACK_AB R48, R211, R177 ;  /* 0x000000b1d330723e */ /* 0x004fee00000000ff */
[C---:B------:R-:W-:Y:S04]  /*11290*/  HMMA.16816.F32 R8, R48.reuse, R60, R8 ;  /* 0x0000003c3008723c */ /* 0x040fe80000001808 */
[----:B---3--:R-:W-:Y:S03]  /*112a0*/  FFMA.FTZ R56, R101, c[0x0][0x23c], -R43 ;  /* 0x00008f0065387a23 */ /* 0x008fe6000001082b */
[--C-:B------:R-:W-:Y:S01]  /*112b0*/  FFMA.FTZ R60, R102, c[0x0][0x23c], -R65.reuse ;  /* 0x00008f00663c7a23 */ /* 0x100fe20000010841 */
[-C--:B------:R-:W-:Y:S01]  /*112c0*/  HMMA.16816.F32 R12, R48, R62.reuse, R12 ;  /* 0x0000003e300c723c */ /* 0x080fe2000000180c */
[----:B------:R2:W-:Y:S01]  /*112d0*/  MUFU.EX2 R94, R56 ;  /* 0x00000038005e7308 */ /* 0x0005e20000000800 */
[----:B-1----:R-:W1:Y:S06]  /*112e0*/  LDSM.16.MT88.4 R52, [R186+0x4800] ;  /* 0x00480000ba34783b */ /* 0x002e6c0000004200 */
[C---:B------:R-:W-:Y:S03]  /*112f0*/  HMMA.16816.F32 R16, R44.reuse, R62, R16 ;  /* 0x0000003e2c10723c */ /* 0x040fe60000001810 */
[----:B------:R3:W-:Y:S01]  /*11300*/  MUFU.EX2 R93, R60 ;  /* 0x0000003c005d7308 */ /* 0x0007e20000000800 */
[----:B--2---:R-:W2:Y:S01]  /*11310*/  LDSM.16.MT88.4 R56, [R185+0x4c00] ;  /* 0x004c0000b938783b */ /* 0x004ea20000004200 */
[----:B---3--:R-:W-:Y:S08]  /*11320*/  FFMA.FTZ R60, R103, c[0x0][0x23c], -R65 ;  /* 0x00008f00673c7a23 */ /* 0x008ff00000010841 */
[----:B------:R3:W-:Y:S01]  /*11330*/  MUFU.EX2 R92, R60 ;  /* 0x0000003c005c7308 */ /* 0x0007e20000000800 */
[-C--:B-1----:R-:W-:Y:S08]  /*11340*/  HMMA.16816.F32 R20, R44, R52.reuse, R20 ;  /* 0x000000342c14723c */ /* 0x082ff00000001814 */
[C---:B------:R-:W-:Y:S07]  /*11350*/  HMMA.16816.F32 R24, R48.reuse, R52, R24 ;  /* 0x000000343018723c */ /* 0x040fee0000001818 */
[--C-:B------:R-:W-:Y:S01]  /*11360*/  FFMA.FTZ R52, R112, c[0x0][0x23c], -R43.reuse ;  /* 0x00008f0070347a23 */ /* 0x100fe2000001082b */
[-C--:B------:R-:W-:Y:S01]  /*11370*/  HMMA.16816.F32 R28, R48, R54.reuse, R28 ;  /* 0x00000036301c723c */ /* 0x080fe2000000181c */
[----:B---3--:R-:W1:Y:S02]  /*11380*/  LDSM.16.MT88.4 R60, [R186+0x4c00] ;  /* 0x004c0000ba3c783b */ /* 0x008e640000004200 */
[----:B------:R3:W-:Y:S04]  /*11390*/  MUFU.EX2 R91, R52 ;  /* 0x00000034005b7308 */ /* 0x0007e80000000800 */
[----:B------:R-:W-:Y:S01]  /*113a0*/  FFMA.FTZ R48, R113, c[0x0][0x23c], -R43 ;  /* 0x00008f0071307a23 */ /* 0x000fe2000001082b */
[----:B------:R-:W-:Y:S04]  /*113b0*/  HMMA.16816.F32 R32, R44, R54, R32 ;  /* 0x000000362c20723c */ /* 0x000fe80000001820 */
[----:B------:R-:W-:Y:S01]  /*113c0*/  F2FP.PACK_AB R49, R207, R176 ;  /* 0x000000b0cf31723e */ /* 0x000fe200000000ff */
[----:B------:R4:W4:Y:S01]  /*113d0*/  MUFU.EX2 R90, R48 ;  /* 0x00000030005a7308 */ /* 0x0009220000000800 */
        /* <DEDUP_REMOVED lines=9> */
[----:B----4-:R-:W-:Y:S01]  /*11470*/  FFMA.FTZ R48, R114, c[0x0][0x23c], -R65 ;  /* 0x00008f0072307a23 */ /* 0x010fe20000010841 */
[----:B------:R-:W-:Y:S07]  /*11480*/  F2FP.PACK_AB R42, R90, R91 ;  /* 0x0000005b5a2a723e */ /* 0x000fee00000000ff */
[----:B------:R3:W-:Y:S01]  /*11490*/  MUFU.EX2 R89, R48 ;  /* 0x0000003000597308 */ /* 0x0007e20000000800 */
[--C-:B--2---:R-:W-:Y:S09]  /*114a0*/  FFMA.FTZ R52, R104, c[0x0][0x23c], -R64.reuse ;  /* 0x00008f0068347a23 */ /* 0x104ff20000010840 */
[----:B------:R2:W-:Y:S01]  /*114b0*/  MUFU.EX2 R87, R52 ;  /* 0x0000003400577308 */ /* 0x0005e20000000800 */
[----:B---3--:R-:W-:Y:S07]  /*114c0*/  F2FP.PACK_AB R48, R218, R200 ;  /* 0x000000c8da30723e */ /* 0x008fee00000000ff */
[C---:B------:R-:W-:Y:S07]  /*114d0*/  HMMA.16816.F32 R8, R48.reuse, R56, R8 ;  /* 0x000000383008723c */ /* 0x040fee0000001808 */
[----:B------:R-:W-:Y:S01]  /*114e0*/  FFMA.FTZ R56, R105, c[0x0][0x23c], -R64 ;  /* 0x00008f0069387a23 */ /* 0x000fe20000010840 */
[-C--:B------:R-:W-:Y:S01]  /*114f0*/  HMMA.16816.F32 R12, R48, R58.reuse, R12 ;  /* 0x0000003a300c723c */ /* 0x080fe2000000180c */
[----:B--2---:R-:W2:Y:S02]  /*11500*/  LDSM.16.MT88.4 R52, [R185+0x5000] ;  /* 0x00500000b934783b */ /* 0x004ea40000004200 */
[----:B------:R3:W-:Y:S05]  /*11510*/  MUFU.EX2 R86, R56 ;  /* 0x0000003800567308 */ /* 0x0007ea0000000800 */
[C---:B------:R-:W-:Y:S08]  /*11520*/  HMMA.16816.F32 R16, R44.reuse, R58, R16 ;  /* 0x0000003a2c10723c */ /* 0x040ff00000001810 */
[-C--:B-1----:R-:W-:Y:S08]  /*11530*/  HMMA.16816.F32 R20, R44, R60.reuse, R20 ;  /* 0x0000003c2c14723c */ /* 0x082ff00000001814 */
[C---:B------:R-:W-:Y:S04]  /*11540*/  HMMA.16816.F32 R24, R48.reuse, R60, R24 ;  /* 0x0000003c3018723c */ /* 0x040fe80000001818 */
[--C-:B---3--:R-:W-:Y:S03]  /*11550*/  FFMA.FTZ R56, R106, c[0x0][0x23c], -R66.reuse ;  /* 0x00008f006a387a23 */ /* 0x108fe60000010842 */
[----:B------:R-:W-:Y:S01]  /*11560*/  FFMA.FTZ R60, R110, c[0x0][0x23c], -R66 ;  /* 0x00008f006e3c7a23 */ /* 0x000fe20000010842 */
        /* <DEDUP_REMOVED lines=12> */
[----:B-1----:R-:W-:Y:S01]  /*11630*/  FFMA.FTZ R56, R107, c[0x0][0x23c], -R66 ;  /* 0x00008f006b387a23 */ /* 0x002fe20000010842 */
[----:B------:R-:W-:Y:S05]  /*11640*/  F2FP.PACK_AB R51, R222, R213 ;  /* 0x000000d5de33723e */ /* 0x000fea00000000ff */
[-C--:B--2---:R-:W-:Y:S01]  /*11650*/  HMMA.16816.F32 R4, R44, R52.reuse, R4 ;  /* 0x000000342c04723c */ /* 0x084fe20000001804 */
[----:B------:R1:W-:Y:S02]  /*11660*/  MUFU.EX2 R84, R56 ;  /* 0x0000003800547308 */ /* 0x0003e40000000800 */
[--C-:B---3--:R-:W-:Y:S02]  /*11670*/  FFMA.FTZ R48, R109, c[0x0][0x23c], -R64.reuse ;  /* 0x00008f006d307a23 */ /* 0x108fe40000010840 */
[----:B------:R-:W-:Y:S06]  /*11680*/  FFMA.FTZ R64, R125, c[0x0][0x23c], -R64 ;  /* 0x00008f007d407a23 */ /* 0x000fec0000010840 */
[----:B------:R2:W-:Y:S01]  /*11690*/  MUFU.EX2 R82, R48 ;  /* 0x0000003000527308 */ /* 0x0005e20000000800 */
[----:B----4-:R-:W-:Y:S09]  /*116a0*/  FFMA.FTZ R60, R117, c[0x0][0x23c], -R43 ;  /* 0x00008f00753c7a23 */ /* 0x010ff2000001082b */
[----:B------:R3:W-:Y:S01]  /*116b0*/  MUFU.EX2 R78, R60 ;  /* 0x0000003c004e7308 */ /* 0x0007e20000000800 */
[----:B-1----:R-:W1:Y:S09]  /*116c0*/  LDSM.16.MT88.4 R56, [R186+0x5000] ;  /* 0x00500000ba38783b */ /* 0x002e720000004200 */
[----:B------:R-:W4:Y:S01]  /*116d0*/  MUFU.EX2 R64, R64 ;  /* 0x0000004000407308 */ /* 0x000f220000000800 */
[----:B--2---:R-:W-:Y:S07]  /*116e0*/  F2FP.PACK_AB R48, R231, R214 ;  /* 0x000000d6e730723e */ /* 0x004fee00000000ff */
[C---:B------:R-:W-:Y:S04]  /*116f0*/  HMMA.16816.F32 R8, R48.reuse, R52, R8 ;  /* 0x000000343008723c */ /* 0x040fe80000001808 */
[--C-:B---3--:R-:W-:Y:S03]  /*11700*/  FFMA.FTZ R60, R118, c[0x0][0x23c], -R65.reuse ;  /* 0x00008f00763c7a23 */ /* 0x108fe60000010841 */
[----:B------:R-:W-:Y:S01]  /*11710*/  FFMA.FTZ R52, R111, c[0x0][0x23c], -R66 ;  /* 0x00008f006f347a23 */ /* 0x000fe20000010842 */
[-C--:B------:R-:W-:Y:S01]  /*11720*/  HMMA.16816.F32 R12, R48, R54.reuse, R12 ;  /* 0x00000036300c723c */ /* 0x080fe2000000180c */
[----:B------:R2:W-:Y:S03]  /*11730*/  MUFU.EX2 R77, R60 ;  /* 0x0000003c004d7308 */ /* 0x0005e60000000800 */
[----:B----4-:R-:W-:Y:S04]  /*11740*/  F2FP.PACK_AB R162, R64, R72 ;  /* 0x0000004840a2723e */ /* 0x010fe800000000ff */
[C---:B------:R-:W-:Y:S03]  /*11750*/  HMMA.16816.F32 R16, R44.reuse, R54, R16 ;  /* 0x000000362c10723c */ /* 0x040fe60000001810 */
[----:B------:R3:W-:Y:S05]  /*11760*/  MUFU.EX2 R80, R52 ;  /* 0x0000003400507308 */ /* 0x0007ea0000000800 */
[-C--:B-1----:R-:W-:Y:S08]  /*11770*/  HMMA.16816.F32 R20, R44, R56.reuse, R20 ;  /* 0x000000382c14723c */ /* 0x082ff00000001814 */
[C---:B------:R-:W-:Y:S01]  /*11780*/  HMMA.16816.F32 R24, R48.reuse, R56, R24 ;  /* 0x000000383018723c */ /* 0x040fe20000001818 */
[----:B--2---:R-:W-:Y:S06]  /*11790*/  LDSM.16.MT88.4 R60, [R186+0x5400] ;  /* 0x00540000ba3c783b */ /* 0x004fec0000004200 */
[----:B------:R-:W-:Y:S01]  /*117a0*/  FFMA.FTZ R56, R119, c[0x0][0x23c], -R65 ;  /* 0x00008f0077387a23 */ /* 0x000fe20000010841 */
[-C--:B------:R-:W-:Y:S03]  /*117b0*/  HMMA.16816.F32 R28, R48, R58.reuse, R28 ;  /* 0x0000003a301c723c */ /* 0x080fe6000000181c */
[----:B------:R1:W2:Y:S01]  /*117c0*/  MUFU.EX2 R76, R56 ;  /* 0x00000038004c7308 */ /* 0x0002a20000000800 */
[----:B---3--:R-:W-:Y:S02]  /*117d0*/  FFMA.FTZ R52, R116, c[0x0][0x23c], -R43 ;  /* 0x00008f0074347a23 */ /* 0x008fe4000001082b */
[--C-:B------:R-:W-:Y:S01]  /*117e0*/  FFMA.FTZ R57, R130, c[0x0][0x23c], -R65.reuse ;  /* 0x00008f0082397a23 */ /* 0x100fe20000010841 */
[----:B------:R-:W-:Y:S01]  /*117f0*/  F2FP.PACK_AB R48, R132, R133 ;  /* 0x000000858430723e */ /* 0x000fe200000000ff */
[----:B------:R-:W-:Y:S01]  /*11800*/  FFMA.FTZ R65, R131, c[0x0][0x23c], -R65 ;  /* 0x00008f0083417a23 */ /* 0x000fe20000010841 */
[----:B------:R-:W-:Y:S01]  /*11810*/  F2FP.PACK_AB R49, R99, R127 ;  /* 0x0000007f6331723e */ /* 0x000fe200000000ff */
[----:B------:R-:W-:Y:S03]  /*11820*/  HMMA.16816.F32 R32, R44, R58, R32 ;  /* 0x0000003a2c20723c */ /* 0x000fe60000001820 */
[----:B------:R3:W4:Y:S01]  /*11830*/  MUFU.EX2 R79, R52 ;  /* 0x00000034004f7308 */ /* 0x0007220000000800 */
[----:B------:R-:W-:Y:S02]  /*11840*/  F2FP.PACK_AB R50, R98, R126 ;  /* 0x0000007e6232723e */ /* 0x000fe400000000ff */
[----:B------:R-:W-:Y:S02]  /*11850*/  F2FP.PACK_AB R51, R96, R97 ;  /* 0x000000616033723e */ /* 0x000fe400000000ff */
[----:B------:R-:W-:Y:S04]  /*11860*/  F2FP.PACK_AB R44, R178, R208 ;  /* 0x000000d0b22c723e */ /* 0x000fe800000000ff */
[----:B------:R-:W-:Y:S01]  /*11870*/  F2FP.PACK_AB R45, R154, R144 ;  /* 0x000000909a2d723e */ /* 0x000fe200000000ff */
[----:B------:R-:W-:Y:S01]  /*11880*/  MUFU.EX2 R65, R65 ;  /* 0x0000004100417308 */ /* 0x000fe20000000800 */
[----:B------:R-:W-:Y:S02]  /*11890*/  F2FP.PACK_AB R46, R152, R153 ;  /* 0x00000099982e723e */ /* 0x000fe400000000ff */
[----:B------:R-:W-:Y:S01]  /*118a0*/  F2FP.PACK_AB R47, R134, R135 ;  /* 0x00000087862f723e */ /* 0x000fe200000000ff */
[--C-:B-1----:R-:W-:Y:S01]  /*118b0*/  FFMA.FTZ R56, R128, c[0x0][0x23c], -R43.reuse ;  /* 0x00008f0080387a23 */ /* 0x102fe2000001082b */
[----:B--2---:R-:W-:Y:S01]  /*118c0*/  F2FP.PACK_AB R165, R76, R77 ;  /* 0x0000004d4ca5723e */ /* 0x004fe200000000ff */
[----:B------:R-:W-:Y:S04]  /*118d0*/  FFMA.FTZ R43, R129, c[0x0][0x23c], -R43 ;  /* 0x00008f00812b7a23 */ /* 0x000fe8000001082b */
[----:B------:R1:W-:Y:S01]  /*118e0*/  MUFU.EX2 R74, R43 ;  /* 0x0000002b004a7308 */ /* 0x0003e20000000800 */
[----:B---3--:R-:W2:Y:S01]  /*118f0*/  LDSM.16.MT88.4 R52, [R185+0x5400] ;  /* 0x00540000b934783b */ /* 0x008ea20000004200 */
[----:B----4-:R-:W-:Y:S08]  /*11900*/  F2FP.PACK_AB R164, R78, R79 ;  /* 0x0000004f4ea4723e */ /* 0x010ff000000000ff */
[----:B------:R5:W3:Y:S10]  /*11910*/  MUFU.EX2 R75, R56 ;  /* 0x00000038004b7308 */ /* 0x000af40000000800 */
[----:B------:R-:W4:Y:S01]  /*11920*/  MUFU.EX2 R73, R57 ;  /* 0x0000003900497308 */ /* 0x000f220000000800 */
[----:B-1----:R-:W-:Y:S01]  /*11930*/  F2FP.PACK_AB R43, R88, R89 ;  /* 0x00000059582b723e */ /* 0x002fe200000000ff */
[----:B-----5:R-:W-:Y:S01]  /*11940*/  FFMA.FTZ R56, R40, R69, R173 ;  /* 0x0000004528387223 */ /* 0x020fe200000100ad */
[----:B---3--:R-:W-:Y:S01]  /*11950*/  F2FP.PACK_AB R166, R74, R75 ;  /* 0x0000004b4aa6723e */ /* 0x008fe200000000ff */
[----:B------:R-:W-:Y:S02]  /*11960*/  FFMA.FTZ R40, R39, R67, R172 ;  /* 0x0000004327287223 */ /* 0x000fe400000100ac */
[----:B------:R-:W-:Y:S02]  /*11970*/  FADD.FTZ R39, R236, R56 ;  /* 0x00000038ec277221 */ /* 0x000fe40000010000 */
[----:B------:R-:W-:Y:S02]  /*11980*/  FADD.FTZ R40, R227, R40 ;  /* 0x00000028e3287221 */ /* 0x000fe40000010000 */
[----:B------:R-:W-:Y:S02]  /*11990*/  FFMA.FTZ R67, R122, c[0x0][0x23c], -R66 ;  /* 0x00008f007a437a23 */ /* 0x000fe40000010842 */
[----:B------:R-:W-:Y:S01]  /*119a0*/  FADD.FTZ R40, R219, R40 ;  /* 0x00000028db287221 */ /* 0x000fe20000010000 */
[-C--:B--2---:R-:W-:Y:S03]  /*119b0*/  HMMA.16816.F32 R4, R44, R52.reuse, R4 ;  /* 0x000000342c04723c */ /* 0x084fe60000001804 */
[----:B------:R-:W-:Y:S01]  /*119c0*/  FADD.FTZ R40, R239, R40 ;  /* 0x00000028ef287221 */ /* 0x000fe20000010000 */
[----:B------:R-:W-:Y:S01]  /*119d0*/  MUFU.EX2 R67, R67 ;  /* 0x0000004300437308 */ /* 0x000fe20000000800 */
[--C-:B------:R-:W-:Y:S01]  /*119e0*/  FFMA.FTZ R69, R123, c[0x0][0x23c], -R66.reuse ;  /* 0x00008f007b457a23 */ /* 0x100fe20000010842 */
[----:B----4-:R-:W-:Y:S01]  /*119f0*/  F2FP.PACK_AB R167, R65, R73 ;  /* 0x0000004941a7723e */ /* 0x010fe200000000ff */
[----:B------:R-:W-:Y:S01]  /*11a00*/  FFMA.FTZ R66, R41, c[0x0][0x23c], -R66 ;  /* 0x00008f0029427a23 */ /* 0x000fe20000010842 */
[----:B------:R-:W-:Y:S01]  /*11a10*/  F2FP.PACK_AB R41, R92, R93 ;  /* 0x0000005d5c29723e */ /* 0x000fe200000000ff */
[----:B------:R-:W-:Y:S01]  /*11a20*/  FADD.FTZ R57, R180, R2 ;  /* 0x00000002b4397221 */ /* 0x000fe20000010000 */
[C---:B------:R-:W-:Y:S04]  /*11a30*/  HMMA.16816.F32 R8, R48.reuse, R52, R8 ;  /* 0x000000343008723c */ /* 0x040fe80000001808 */
[----:B------:R-:W-:Y:S01]  /*11a40*/  FADD.FTZ R2, R229, R39 ;  /* 0x00000027e5027221 */ /* 0x000fe20000010000 */
[----:B------:R-:W1:Y:S01]  /*11a50*/  MUFU.EX2 R66, R66 ;  /* 0x0000004200427308 */ /* 0x000e620000000800 */
[----:B------:R-:W-:Y:S02]  /*11a60*/  FADD.FTZ R39, R181, R0 ;  /* 0x00000000b5277221 */ /* 0x000fe40000010000 */
[----:B------:R-:W-:Y:S01]  /*11a70*/  FADD.FTZ R0, R179, R40 ;  /* 0x00000028b3007221 */ /* 0x000fe20000010000 */
[-C--:B------:R-:W-:Y:S03]  /*11a80*/  HMMA.16816.F32 R12, R48, R54.reuse, R12 ;  /* 0x00000036300c723c */ /* 0x080fe6000000180c */
[----:B------:R-:W-:Y:S01]  /*11a90*/  FADD.FTZ R2, R247, R2 ;  /* 0x00000002f7027221 */ /* 0x000fe20000010000 */
[----:B------:R-:W-:Y:S01]  /*11aa0*/  F2FP.PACK_AB R40, R94, R95 ;  /* 0x0000005f5e28723e */ /* 0x000fe200000000ff */
[----:B------:R-:W-:Y:S01]  /*11ab0*/  FADD.FTZ R58, R202, R0 ;  /* 0x00000000ca3a7221 */ /* 0x000fe20000010000 */
[----:B------:R-:W2:Y:S01]  /*11ac0*/  MUFU.EX2 R69, R69 ;  /* 0x0000004500457308 */ /* 0x000ea20000000800 */
[----:B------:R-:W-:Y:S01]  /*11ad0*/  FADD.FTZ R2, R203, R2 ;  /* 0x00000002cb027221 */ /* 0x000fe20000010000 */
[C---:B------:R-:W-:Y:S01]  /*11ae0*/  HMMA.16816.F32 R16, R44.reuse, R54, R16 ;  /* 0x000000362c10723c */ /* 0x040fe20000001810 */
[----:B------:R-:W3:Y:S03]  /*11af0*/  LDSM.16.MT88.4 R52, [R185+0x5800] ;  /* 0x00580000b934783b */ /* 0x000ee60000004200 */
[----:B------:R-:W-:Y:S02]  /*11b00*/  FADD.FTZ R59, R209, R2 ;  /* 0x00000002d13b7221 */ /* 0x000fe40000010000 */
[----:B------:R-:W-:Y:S02]  /*11b10*/  FADD.FTZ R57, R182, R57 ;  /* 0x00000039b6397221 */ /* 0x000fe40000010000 */
[----:B------:R-:W-:Y:S01]  /*11b20*/  FADD.FTZ R0, R148, R59 ;  /* 0x0000003b94007221 */ /* 0x000fe20000010000 */
[-C--:B------:R-:W-:Y:S01]  /*11b30*/  HMMA.16816.F32 R20, R44, R60.reuse, R20 ;  /* 0x0000003c2c14723c */ /* 0x080fe20000001814 */
[----:B------:R-:W-:Y:S02]  /*11b40*/  LDSM.16.MT88.4 R148, [R185+0x5c00] ;  /* 0x005c0000b994783b */ /* 0x000fe40000004200 */
[----:B------:R-:W-:Y:S01]  /*11b50*/  FADD.FTZ R57, R201, R57 ;  /* 0x00000039c9397221 */ /* 0x000fe20000010000 */
[----:B-1----:R-:W-:Y:S01]  /*11b60*/  F2FP.PACK_AB R163, R66, R71 ;  /* 0x0000004742a3723e */ /* 0x002fe200000000ff */
[----:B------:R-:W-:Y:S02]  /*11b70*/  FADD.FTZ R56, R168, R39 ;  /* 0x00000027a8387221 */ /* 0x000fe40000010000 */
[----:B------:R-:W-:Y:S01]  /*11b80*/  FADD.FTZ R57, R170, R57 ;  /* 0x00000039aa397221 */ /* 0x000fe20000010000 */
[C---:B------:R-:W-:Y:S04]  /*11b90*/  HMMA.16816.F32 R24, R48.reuse, R60, R24 ;  /* 0x0000003c3018723c */ /* 0x040fe80000001818 */
[----:B------:R-:W-:Y:S01]  /*11ba0*/  FADD.FTZ R39, R205, R57 ;  /* 0x00000039cd277221 */ /* 0x000fe20000010000 */
[----:B--2---:R-:W-:Y:S01]  /*11bb0*/  F2FP.PACK_AB R161, R69, R67 ;  /* 0x0000004345a1723e */ /* 0x004fe200000000ff */
[----:B------:R-:W-:Y:S02]  /*11bc0*/  FADD.FTZ R2, R199, R56 ;  /* 0x00000038c7027221 */ /* 0x000fe40000010000 */
[----:B------:R-:W-:Y:S01]  /*11bd0*/  FADD.FTZ R57, R251, R58 ;  /* 0x0000003afb397221 */ /* 0x000fe20000010000 */
[-C--:B------:R-:W-:Y:S01]  /*11be0*/  HMMA.16816.F32 R28, R48, R62.reuse, R28 ;  /* 0x0000003e301c723c */ /* 0x080fe2000000181c */
[----:B------:R-:W1:Y:S02]  /*11bf0*/  LDSM.16.MT88.4 R48, [R186+0x5800] ;  /* 0x00580000ba30783b */ /* 0x000e640000004200 */
[----:B------:R-:W-:Y:S02]  /*11c00*/  FADD.FTZ R56, R225, R39 ;  /* 0x00000027e1387221 */ /* 0x000fe40000010000 */
[----:B------:R-:W-:Y:S02]  /*11c10*/  FADD.FTZ R39, R217, R2 ;  /* 0x00000002d9277221 */ /* 0x000fe40000010000 */
[----:B------:R-:W-:Y:S01]  /*11c20*/  FADD.FTZ R58, R147, R0 ;  /* 0x00000000933a7221 */ /* 0x000fe20000010000 */
[----:B------:R-:W-:Y:S04]  /*11c30*/  HMMA.16816.F32 R32, R44, R62, R32 ;  /* 0x0000003e2c20723c */ /* 0x000fe80000001820 */
[----:B------:R-:W-:Y:S02]  /*11c40*/  FADD.FTZ R2, R139, R57 ;  /* 0x000000398b027221 */ /* 0x000fe40000010000 */
[----:B------:R-:W-:Y:S01]  /*11c50*/  FADD.FTZ R0, R242, R56 ;  /* 0x00000038f2007221 */ /* 0x000fe20000010000 */
[----:B------:R-:W-:Y:S01]  /*11c60*/  F2FP.PACK_AB R44, R86, R87 ;  /* 0x00000057562c723e */ /* 0x000fe200000000ff */
[----:B------:R-:W-:Y:S01]  /*11c70*/  FADD.FTZ R39, R235, R39 ;  /* 0x00000027eb277221 */ /* 0x000fe20000010000 */
[-C--:B---3--:R-:W-:Y:S05]  /*11c80*/  HMMA.16816.F32 R4, R40, R52.reuse, R4 ;  /* 0x000000342804723c */ /* 0x088fea0000001804 */
[----:B------:R-:W-:Y:S01]  /*11c90*/  FADD.FTZ R2, R226, R2 ;  /* 0x00000002e2027221 */ /* 0x000fe20000010000 */
[----:B------:R-:W-:Y:S02]  /*11ca0*/  F2FP.PACK_AB R45, R84, R85 ;  /* 0x00000055542d723e */ /* 0x000fe400000000ff */
[----:B------:R-:W-:Y:S01]  /*11cb0*/  F2FP.PACK_AB R46, R82, R83 ;  /* 0x00000053522e723e */ /* 0x000fe200000000ff */
[----:B------:R-:W-:Y:S03]  /*11cc0*/  FADD.FTZ R2, R243, R2 ;  /* 0x00000002f3027221 */ /* 0x000fe60000010000 */
[----:B------:R-:W-:Y:S07]  /*11cd0*/  F2FP.PACK_AB R47, R80, R81 ;  /* 0x00000051502f723e */ /* 0x000fee00000000ff */
        /* <DEDUP_REMOVED lines=41> */
[-C--:B------:R-:W-:Y:S05]  /*11f70*/  HMMA.16816.F32 R140, R164, R148.reuse, R4 ;  /* 0x00000094a48c723c */ /* 0x080fea0000001804 */
        /* <DEDUP_REMOVED lines=19> */
[-C--:B------:R-:W-:Y:S03]  /*120b0*/  HMMA.16816.F32 R144, R160, R150.reuse, R12 ;  /* 0x00000096a090723c */ /* 0x080fe6000000180c */
[----:B------:R-:W-:Y:S02]  /*120c0*/  FADD.FTZ R0, R127, R0 ;  /* 0x000000007f007221 */ /* 0x000fe40000010000 */
[----:B------:R-:W-:Y:S02]  /*120d0*/  FADD.FTZ R5, R154, R6 ;  /* 0x000000069a057221 */ /* 0x000fe40000010000 */
[----:B------:R-:W-:Y:S01]  /*120e0*/  FADD.FTZ R2, R132, R2 ;  /* 0x0000000284027221 */ /* 0x000fe20000010000 */
[C---:B------:R-:W-:Y:S04]  /*120f0*/  HMMA.16816.F32 R148, R164.reuse, R150, R16 ;  /* 0x00000096a494723c */ /* 0x040fe80000001810 */
[----:B------:R-:W-:Y:S01]  /*12100*/  FADD.FTZ R8, R153, R4 ;  /* 0x0000000499087221 */ /* 0x000fe20000010000 */
[----:B------:R-:W-:Y:S01]  /*12110*/  MOV R132, R38 ;  /* 0x0000002600847202 */ /* 0x000fe20000000f00 */
[----:B------:R-:W-:Y:S02]  /*12120*/  FADD.FTZ R0, R99, R0 ;  /* 0x0000000063007221 */ /* 0x000fe40000010000 */
[----:B------:R-:W-:Y:S01]  /*12130*/  FADD.FTZ R4, R135, R5 ;  /* 0x0000000587047221 */ /* 0x000fe20000010000 */
[----:B------:R-:W-:Y:S03]  /*12140*/  MOV R135, R3 ;  /* 0x0000000300877202 */ /* 0x000fe60000000f00 */
        /* <DEDUP_REMOVED lines=48> */
.L_x_444:
[----:B------:R-:W2:Y:S04]  /*12450*/  LDL.LU R5, [R1] ;  /* 0x0000000001057983 */ /* 0x000ea80000300800 */
[----:B------:R-:W3:Y:S04]  /*12460*/  LDL.LU R7, [R1+0x4] ;  /* 0x0000040001077983 */ /* 0x000ee80000300800 */
[----:B------:R-:W4:Y:S04]  /*12470*/  LDL.LU R6, [R1+0x8] ;  /* 0x0000080001067983 */ /* 0x000f280000300800 */
[----:B------:R-:W4:Y:S04]  /*12480*/  LDL.LU R9, [R1+0xc] ;  /* 0x00000c0001097983 */ /* 0x000f280000300800 */
[----:B------:R-:W4:Y:S01]  /*12490*/  LDL.LU R48, [R1+0x30] ;  /* 0x0000300001307983 */ /* 0x000f220000300800 */
[----:B------:R-:W1:Y:S03]  /*124a0*/  LDC.U8 R25, c[0x0][0x329] ;  /* 0x0000ca40ff197b82 */ /* 0x000e660000000000 */
[----:B------:R-:W1:Y:S05]  /*124b0*/  S2R R47, SR_TID.X ;  /* 0x00000000002f7919 */ /* 0x000e6a0000002100 */
[----:B------:R-:W2:Y:S01]  /*124c0*/  LDC.U8 R26, c[0x0][0x328] ;  /* 0x0000ca00ff1a7b82 */ /* 0x000ea20000000000 */
[----:B-1----:R-:W-:-:S04]  /*124d0*/  SHF.R.S32.HI R24, RZ, 0x1f, R47 ;  /* 0x0000001fff187819 */ /* 0x002fc8000001142f */
[CC--:B------:R-:W-:Y:S02]  /*124e0*/  LEA.HI R44, R24.reuse, R47.reuse, RZ, 0x2 ;  /* 0x0000002f182c7211 */ /* 0x0c0fe400078f10ff */
[----:B------:R-:W-:Y:S02]  /*124f0*/  LEA.HI R24, R24, R47, RZ, 0x5 ;  /* 0x0000002f18187211 */ /* 0x000fe400078f28ff */
[----:B------:R-:W-:Y:S02]  /*12500*/  SHF.R.S32.HI R46, RZ, 0x2, R44 ;  /* 0x00000002ff2e7819 */ /* 0x000fe4000001142c */
[----:B------:R-:W-:Y:S01]  /*12510*/  SHF.R.S32.HI R19, RZ, 0x5, R24 ;  /* 0x00000005ff137819 */ /* 0x000fe20000011418 */
        /* <DEDUP_REMOVED lines=24> */
[----:B------:R-:W-:-:S07]  /*126a0*/  @P0 IMAD.MOV.U32 R39, RZ, RZ, R6 ;  /* 0x000000ffff270224 */ /* 0x000fce00078e0006 */
[----:B------:R-:W3:Y:S01]  /*126b0*/  @P5 MUFU.RCP R4, R22 ;  /* 0x0000001600045308 */ /* 0x000ee20000001000 */
[----:B-1----:R-:W-:Y:S01]  /*126c0*/  FADD.FTZ R23, R5, R2 ;  /* 0x0000000205177221 */ /* 0x002fe20000010000 */
[----:B------:R-:W-:Y:S02]  /*126d0*/  MOV R2, 0x3f800000 ;  /* 0x3f80000000027802 */ /* 0x000fe40000000f00 */
[----:B------:R-:W-:Y:S02]  /*126e0*/  LOP3.LUT R5, R44, 0xfffffffc, RZ, 0xc0, !PT ;  /* 0xfffffffc2c057812 */ /* 0x000fe400078ec0ff */
[----:B------:R-:W-:Y:S01]  /*126f0*/  FSETP.NE.FTZ.AND P3, PT, R23, RZ, PT ;  /* 0x000000ff1700720b */ /* 0x000fe20003f75000 */
[C---:B--2---:R-:W-:Y:S01]  /*12700*/  FMUL.FTZ R140, R0.reuse, R140 ;  /* 0x0000008c008c7220 */ /* 0x044fe20000410000 */
        /* <DEDUP_REMOVED lines=11> */
[C---:B---3--:R-:W-:Y:S01]  /*127c0*/  FMUL.FTZ R142, R4.reuse, R142 ;  /* 0x0000008e048e7220 */ /* 0x048fe20000410000 */
        /* <DEDUP_REMOVED lines=70> */
[----:B------:R-:W-:Y:S04]  /*12c30*/  STS [R4+0x1000], R14 ;  /* 0x0010000e04007388 */ /* 0x000fe80000000800 */
[----:B------:R4:W-:Y:S04]  /*12c40*/  STS [R4+0x1200], R146 ;  /* 0x0012009204007388 */ /* 0x0009e80000000800 */
[----:B------:R4:W-:Y:S04]  /*12c50*/  STS [R2+0x200], R12 ;  /* 0x0002000c02007388 */ /* 0x0009e80000000800 */
[----:B-1----:R-:W1:Y:S04]  /*12c60*/  S2R R17, SR_CTAID.Y ;  /* 0x0000000000117919 */ /* 0x002e680000002600 */
[----:B------:R1:W-:Y:S04]  /*12c70*/  STS [R2], R13 ;  /* 0x0000000d02007388 */ /* 0x0003e80000000800 */
[----:B--2---:R-:W2:Y:S01]  /*12c80*/  S2R R18, SR_CTAID.Z ;  /* 0x0000000000127919 */ /* 0x004ea20000002700 */
[----:B---3--:R-:W-:-:S05]  /*12c90*/  IMAD.IADD R0, R5, 0x1, R2 ;  /* 0x0000000105007824 */ /* 0x008fca00078e0202 */
[----:B------:R-:W-:Y:S01]  /*12ca0*/  STS [R0], R9 ;  /* 0x0000000900007388 */ /* 0x000fe20000000800 */
[----:B----4-:R-:W-:-:S03]  /*12cb0*/  @P1 MOV R4, c[0x0][0x210] ;  /* 0x0000840000041a02 */ /* 0x010fc60000000f00 */
[----:B------:R3:W-:Y:S01]  /*12cc0*/  STS [R0+0x200], R6 ;  /* 0x0002000600007388 */ /* 0x0007e20000000800 */
[----:B------:R4:W-:Y:S03]  /*12cd0*/  @P4 MUFU.LG2 R12, R21 ;  /* 0x00000015000c4308 */ /* 0x0009e60000000c00 */
[----:B------:R-:W-:Y:S04]  /*12ce0*/  STS [R2+0x1000], R11 ;  /* 0x0010000b02007388 */ /* 0x000fe80000000800 */
[----:B------:R2:W-:Y:S01]  /*12cf0*/  STS [R2+0x1200], R10 ;  /* 0x0012000a02007388 */ /* 0x0005e20000000800 */
[----:B-1----:R-:W-:Y:S03]  /*12d00*/  @P5 MUFU.LG2 R13, R22 ;  /* 0x00000016000d5308 */ /* 0x002fe60000000c00 */
[----:B------:R1:W-:Y:S04]  /*12d10*/  STS [R0+0x1000], R8 ;  /* 0x0010000800007388 */ /* 0x0003e80000000800 */
[----:B------:R1:W-:Y:S04]  /*12d20*/  STS [R0+0x1200], R7 ;  /* 0x0012000700007388 */ /* 0x0003e80000000800 */
[----:B----4-:R4:W5:Y:S04]  /*12d30*/  LDL R21, [R1+0x34] ;  /* 0x0000340001157983 */ /* 0x0109680000100800 */
[----:B------:R-:W-:Y:S01]  /*12d40*/  BAR.SYNC.DEFER_BLOCKING 0x0 ;  /* 0x0000000000007b1d */ /* 0x000fe20000010000 */
[----:B---3--:R-:W-:-:S02]  /*12d50*/  @P1 IMAD R6, R4, c[0x0][0x214], RZ ;  /* 0x0000850004061a24 */ /* 0x008fc400078e02ff */
[----:B------:R-:W-:-:S05]  /*12d60*/  @!P1 IMAD.MOV.U32 R4, RZ, RZ, c[0x0][0x214] ;  /* 0x00008500ff049624 */ /* 0x000fca00078e00ff */
[----:B------:R-:W-:Y:S01]  /*12d70*/  @!P1 SEL R6, R4, c[0x0][0x234], !P2 ;  /* 0x00008d0004069a07 */ /* 0x000fe20005000000 */
[----:B--2---:R2:W3:Y:S01]  /*12d80*/  @P6 MUFU.LG2 R10, R20 ;  /* 0x00000014000a6308 */ /* 0x0044e20000000c00 */
[----:B------:R-:W-:Y:S02]  /*12d90*/  @!P0 SHF.R.S32.HI R2, RZ, 0x1f, R17 ;  /* 0x0000001fff028819 */ /* 0x000fe40000011411 */
[----:B------:R-:W-:Y:S01]  /*12da0*/  ISETP.NE.OR P2, PT, R25, RZ, !P2 ;  /* 0x000000ff1900720c */ /* 0x000fe20005745670 */
[----:B-1----:R-:W-:-:S04]  /*12db0*/  @!P0 IMAD.WIDE.U32 R8, R17, c[0x0][0x1e0], RZ ;  /* 0x0000780011088a25 */ /* 0x002fc800078e00ff */
[----:B------:R-:W-:Y:S01]  /*12dc0*/  @!P0 IMAD R4, R2, c[0x0][0x1e0], RZ ;  /* 0x0000780002048a24 */ /* 0x000fe200078e02ff */
[----:B------:R-:W-:Y:S01]  /*12dd0*/  LOP3.LUT R2, R24, 0xffffffe0, RZ, 0xc0, !PT ;  /* 0xffffffe018027812 */ /* 0x000fe200078ec0ff */
[----:B------:R-:W1:Y:S01]  /*12de0*/  @P3 MUFU.LG2 R11, R23 ;  /* 0x00000017000b3308 */ /* 0x000e620000000c00 */
[----:B------:R-:W-:Y:S01]  /*12df0*/  @P1 MOV R0, 0x1 ;  /* 0x0000000100001802 */ /* 0x000fe20000000f00 */
[----:B------:R-:W-:Y:S02]  /*12e00*/  @!P0 IMAD R4, R17, c[0x0][0x1e4], R4 ;  /* 0x0000790011048a24 */ /* 0x000fe400078e0204 */
[----:B------:R-:W-:Y:S01]  /*12e10*/  @!P1 IMAD R0, R6, c[0x0][0x1c0], RZ ;  /* 0x0000700006009a24 */ /* 0x000fe200078e02ff */
[----:B------:R4:W4:Y:S01]  /*12e20*/  LDS.128 R24, [R197] ;  /* 0x00000000c5187984 */ /* 0x0009220000000c00 */
[----:B------:R-:W-:Y:S01]  /*12e30*/  @!P2 IMAD R5, R17, c[0x0][0x214], RZ ;  /* 0x000085001105aa24 */ /* 0x000fe200078e02ff */
[----:B------:R-:W-:Y:S01]  /*12e40*/  @!P0 IADD3 R45, R9, R4, RZ ;  /* 0x00000004092d8210 */ /* 0x000fe20007ffe0ff */
[----:B------:R-:W-:Y:S01]  /*12e50*/  IMAD.IADD R9, R47, 0x1, -R2 ;  /* 0x000000012f097824 */ /* 0x000fe200078e0a02 */
[----:B--2---:R-:W2:Y:S04]  /*12e60*/  S2R R20, SR_CTAID.X ;  /* 0x0000000000147919 */ /* 0x004ea80000002500 */
[----:B------:R1:W4:Y:S04]  /*12e70*/  LDS.128 R28, [R197+0x800] ;  /* 0x00080000c51c7984 */ /* 0x0003280000000c00 */
[----:B------:R4:W4:Y:S04]  /*12e80*/  LDS.128 R32, [R197+0x1000] ;  /* 0x00100000c5207984 */ /* 0x0009280000000c00 */
[----:B------:R4:W4:Y:S01]  /*12e90*/  LDS.128 R40, [R197+0x1800] ;  /* 0x00180000c5287984 */ /* 0x0009220000000c00 */
[----:B------:R-:W-:Y:S01]  /*12ea0*/  IMAD R0, R17, R0, RZ ;  /* 0x0000000011007224 */ /* 0x000fe200078e02ff */
[----:B------:R-:W-:Y:S01]  /*12eb0*/  @P1 MOV R7, c[0x0][0x210] ;  /* 0x0000840000071a02 */ /* 0x000fe20000000f00 */
[----:B------:R-:W-:Y:S01]  /*12ec0*/  @!P1 IMAD.MOV.U32 R7, RZ, RZ, 0x1 ;  /* 0x00000001ff079424 */ /* 0x000fe200078e00ff */
[----:B------:R-:W-:Y:S01]  /*12ed0*/  @!P2 SEL R2, R5, R48, !P0 ;  /* 0x000000300502a207 */ /* 0x000fe20004000000 */
[----:B------:R-:W-:Y:S01]  /*12ee0*/  @!P0 IMAD.MOV.U32 R39, RZ, RZ, R8 ;  /* 0x000000ffff278224 */ /* 0x000fe200078e0008 */
[----:B------:R-:W-:Y:S01]  /*12ef0*/  LOP3.LUT P0, RZ, R9, 0x3, RZ, 0xc0, !PT ;  /* 0x0000000309ff7812 */ /* 0x000fe2000780c0ff */
[----:B---3--:R-:W-:Y:S01]  /*12f00*/  @P6 FMUL.FTZ R8, R10, 0.69314718246459960938 ;  /* 0x3f3172180a086820 */ /* 0x008fe20000410000 */
[----:B------:R-:W-:Y:S01]  /*12f10*/  SEL R10, R0, RZ, P2 ;  /* 0x000000ff000a7207 */ /* 0x000fe20001000000 */
[----:B------:R-:W-:Y:S01]  /*12f20*/  CS2R R4, SRZ ;  /* 0x0000000000047805 */ /* 0x000fe2000001ff00 */
[----:B--2---:R-:W-:Y:S01]  /*12f30*/  IMAD R0, R20, R7, RZ ;  /* 0x0000000714007224 */ /* 0x004fe200078e02ff */
[----:B------:R-:W-:-:S02]  /*12f40*/  @!P2 SHF.R.S32.HI R5, RZ, 0x1f, R2 ;  /* 0x0000001fff05a819 */ /* 0x000fc40000011402 */
[----:B------:R-:W-:Y:S01]  /*12f50*/  @!P2 MOV R4, R2 ;  /* 0x000000020004a202 */ /* 0x000fe20000000f00 */
[----:B------:R-:W-:Y:S01]  /*12f60*/  IMAD R2, R18, R6, R10 ;  /* 0x0000000612027224 */ /* 0x000fe200078e020a */
[----:B------:R-:W-:Y:S01]  /*12f70*/  SHF.L.U32 R0, R0, 0x7, RZ ;  /* 0x0000000700007819 */ /* 0x000fe200000006ff */
[----:B-1----:R-:W-:Y:S01]  /*12f80*/  @P3 FMUL.FTZ R6, R11, 0.69314718246459960938 ;  /* 0x3f3172180b063820 */ /* 0x002fe20000410000 */
[----:B------:R-:W-:Y:S01]  /*12f90*/  MOV R17, 0x7f800000 ;  /* 0x7f80000000117802 */ /* 0x000fe20000000f00 */
[----:B------:R-:W-:Y:S01]  /*12fa0*/  @P6 FFMA.FTZ R17, R38, c[0x0][0x238], R8 ;  /* 0x00008e0026116a23 */ /* 0x000fe20000010008 */
[----:B------:R-:W-:Y:S01]  /*12fb0*/  IADD3 R11, P2, P1, R0, R4, R2 ;  /* 0x00000004000b7210 */ /* 0x000fe2000795e002 */
[----:B------:R-:W-:Y:S01]  /*12fc0*/  @P5 FMUL.FTZ R9, R13, 0.69314718246459960938 ;  /* 0x3f3172180d095820 */ /* 0x000fe20000410000 */
[----:B------:R-:W-:Y:S01]  /*12fd0*/  SHF.R.S32.HI R0, RZ, 0x1f, R0 ;  /* 0x0000001fff007819 */ /* 0x000fe20000011400 */
[----:B------:R-:W-:Y:S01]  /*12fe0*/  @P4 FMUL.FTZ R8, R12, 0.69314718246459960938 ;  /* 0x3f3172180c084820 */ /* 0x000fe20000410000 */
[----:B------:R-:W-:Y:S01]  /*12ff0*/  SHF.R.S32.HI R2, RZ, 0x1f, R2 ;  /* 0x0000001fff027819 */ /* 0x000fe20000011402 */
        /* <DEDUP_REMOVED lines=46> */
.L_x_449:
[----:B------:R-:W-:Y:S05]  /*132e0*/  BSYNC B0 ;  /* 0x0000000000007941 */ /* 0x000fea0003800000 */
.L_x_448:
[----:B-1----:R-:W2:Y:S04]  /*132f0*/  LDL.LU R8, [R1+0x38] ;  /* 0x0000380001087983 */ /* 0x002ea80000300800 */
[----:B------:R-:W3:Y:S01]  /*13300*/  LDL.LU.64 R6, [R1+0x18] ;  /* 0x0000180001067983 */ /* 0x000ee20000300a00 */
[----:B------:R-:W-:Y:S01]  /*13310*/  SHF.R.S32.HI R5, RZ, 0x1f, R18 ;  /* 0x0000001fff057819 */ /* 0x000fe20000011412 */
[----:B------:R-:W-:Y:S02]  /*13320*/  BSSY B0, `(.L_x_450) ;  /* 0x000001e000007945 */ /* 0x000fe40003800000 */
[----:B------:R-:W1:Y:S02]  /*13330*/  S2R R2, SR_TID.X ;  /* 0x0000000000027919 */ /* 0x000e640000002100 */
[----:B-1----:R-:W-:-:S04]  /*13340*/  SHF.R.S32.HI R4, RZ, 0x1f, R2 ;  /* 0x0000001fff047819 */ /* 0x002fc80000011402 */
[----:B------:R-:W-:-:S04]  /*13350*/  LEA.HI R4, R4, R2, RZ, 0x2 ;  /* 0x0000000204047211 */ /* 0x000fc800078f10ff */
[----:B------:R-:W-:Y:S02]  /*13360*/  LOP3.LUT R0, R4, 0xfffffffc, RZ, 0xc0, !PT ;  /* 0xfffffffc04007812 */ /* 0x000fe400078ec0ff */
[----:B------:R-:W-:-:S03]  /*13370*/  SHF.R.S32.HI R10, RZ, 0x2, R4 ;  /* 0x00000002ff0a7819 */ /* 0x000fc60000011404 */
[----:B------:R-:W-:Y:S01]  /*13380*/  IMAD.IADD R0, R2, 0x1, -R0 ;  /* 0x0000000102007824 */ /* 0x000fe200078e0a00 */
[----:B------:R-:W-:-:S03]  /*13390*/  SHF.R.S32.HI R11, RZ, 0x1f, R10 ;  /* 0x0000001fff0b7819 */ /* 0x000fc6000001140a */
[----:B------:R-:W-:-:S05]  /*133a0*/  IMAD.SHL.U32 R0, R0, 0x8, RZ ;  /* 0x0000000800007824 */ /* 0x000fca00078e00ff */
[----:B------:R-:W-:Y:S01]  /*133b0*/  SHF.R.S32.HI R0, RZ, 0x1f, R0 ;  /* 0x0000001fff007819 */ /* 0x000fe20000011400 */
[----:B--2---:R-:W-:Y:S02]  /*133c0*/  IMAD R14, R20, -0x80, R8 ;  /* 0xffffff80140e7824 */ /* 0x004fe400078e0208 */
[----:B------:R-:W1:Y:S01]  /*133d0*/  S2R R8, SR_CTAID.X ;  /* 0x0000000000087919 */ /* 0x000e620000002500 */
[C---:B---3--:R-:W-:Y:S02]  /*133e0*/  IADD3 R2, P0, R6.reuse, R39, RZ ;  /* 0x0000002706027210 */ /* 0x048fe40007f1e0ff */
[----:B------:R-:W-:-:S03]  /*133f0*/  ISETP.GE.AND P1, PT, R6, c[0x0][0x220], PT ;  /* 0x0000880006007a0c */ /* 0x000fc60003f26270 */
[----:B------:R-:W-:Y:S01]  /*13400*/  IMAD.X R3, R0, 0x1, R45, P0 ;  /* 0x0000000100037824 */ /* 0x000fe200000e062d */
[----:B------:R-:W-:Y:S01]  /*13410*/  ISETP.GE.OR P0, PT, R46, R14, P1 ;  /* 0x0000000e2e00720c */ /* 0x000fe20000f06670 */
[----:B------:R-:W-:Y:S02]  /*13420*/  IMAD R0, R5, c[0x0][0x1f0], RZ ;  /* 0x00007c0005007a24 */ /* 0x000fe400078e02ff */
[----:B------:R-:W-:-:S04]  /*13430*/  IMAD.WIDE.U32 R6, R18, c[0x0][0x1f0], R2 ;  /* 0x00007c0012067a25 */ /* 0x000fc800078e0002 */
[----:B------:R-:W-:-:S04]  /*13440*/  IMAD R0, R18, c[0x0][0x1f4], R0 ;  /* 0x00007d0012007a24 */ /* 0x000fc800078e0200 */
[----:B------:R-:W-:Y:S02]  /*13450*/  IMAD.IADD R5, R7, 0x1, R0 ;  /* 0x0000000107057824 */ /* 0x000fe400078e0200 */
[----:B-1----:R-:W-:Y:S01]  /*13460*/  IMAD.WIDE R2, R8, 0x80, R10 ;  /* 0x0000008008027825 */ /* 0x002fe200078e020a */
        /* <DEDUP_REMOVED lines=8> */
[----:B----4-:R1:W-:Y:S02]  /*134f0*/  STG.E.128 [R12.64], R24 ;  /* 0x000000180c007986 */ /* 0x0103e4000c101d08 */
.L_x_451:
[----:B------:R-:W-:Y:S05]  /*13500*/  BSYNC B0 ;  /* 0x0000000000007941 */ /* 0x000fea0003800000 */
.L_x_450:
        /* <DEDUP_REMOVED lines=14> */
[----:B----4-:R1:W-:Y:S02]  /*135f0*/  STG.E.128 [R12.64], R28 ;  /* 0x0000001c0c007986 */ /* 0x0103e4000c101d08 */
.L_x_453:
[----:B------:R-:W-:Y:S05]  /*13600*/  BSYNC B0 ;  /* 0x0000000000007941 */ /* 0x000fea0003800000 */
.L_x_452:
        /* <DEDUP_REMOVED lines=15> */
.L_x_455:
[----:B------:R-:W-:Y:S05]  /*13700*/  BSYNC B0 ;  /* 0x0000000000007941 */ /* 0x000fea0003800000 */
.L_x_454:
        /* <DEDUP_REMOVED lines=13> */
[----:B----4-:R-:W-:Y:S01]  /*137e0*/  STG.E.128 [R2.64], R40 ;  /* 0x0000002802007986 */ /* 0x010fe2000c101d08 */
[----:B------:R-:W-:Y:S05]  /*137f0*/  EXIT ;  /* 0x000000000000794d */ /* 0x000fea0003800000 */
.L_x_409:
[----:B--2---:R-:W2:Y:S04]  /*13800*/  LDL.LU R15, [R1+0x30] ;  /* 0x00003000010f7983 */ /* 0x004ea80000300800 */
[----:B------:R-:W3:Y:S01]  /*13810*/  LDL.LU R14, [R1+0x38] ;  /* 0x00003800010e7983 */ /* 0x000ee20000300800 */
[----:B------:R-:W1:Y:S01]  /*13820*/  LDC.U8 R0, c[0x0][0x328] ;  /* 0x0000ca00ff007b82 */ /* 0x000e620000000000 */
[----:B------:R-:W-:Y:S01]  /*13830*/  SHF.R.S32.HI R8, RZ, 0x1f, R28 ;  /* 0x0000001fff087819 */ /* 0x000fe2000001141c */
[----:B------:R-:W-:Y:S01]  /*13840*/  BSSY B0, `(.L_x_456) ;  /* 0x0000041000007945 */ /* 0x000fe20003800000 */
[----:B------:R-:W-:Y:S02]  /*13850*/  SHF.R.S32.HI R9, RZ, 0x1f, R13 ;  /* 0x0000001fff097819 */ /* 0x000fe4000001140d */
[----:B------:R-:W-:-:S03]  /*13860*/  LEA.HI R8, R8, R28, RZ, 0x2 ;  /* 0x0000001c08087211 */ /* 0x000fc600078f10ff */
[----:B------:R-:W4:Y:S01]  /*13870*/  LDC.U8 R4, c[0x0][0x329] ;  /* 0x0000ca40ff047b82 */ /* 0x000f220000000000 */
[----:B------:R-:W-:Y:S01]  /*13880*/  LOP3.LUT R7, R8, 0xfffffffc, RZ, 0xc0, !PT ;  /* 0xfffffffc08077812 */ /* 0x000fe200078ec0ff */
[----:B------:R-:W-:-:S04]  /*13890*/  IMAD R9, R9, c[0x0][0x1f0], RZ ;  /* 0x00007c0009097a24 */ /* 0x000fc800078e02ff */
[----:B------:R-:W-:Y:S02]  /*138a0*/  IMAD.IADD R19, R28, 0x1, -R7 ;  /* 0x000000011c137824 */ /* 0x000fe400078e0a07 */
[----:B------:R-:W-:Y:S01]  /*138b0*/  IMAD R9, R13, c[0x0][0x1f4], R9 ;  /* 0x00007d000d097a24 */ /* 0x000fe200078e0209 */
[----:B-1----:R-:W-:Y:S02]  /*138c0*/  ISETP.NE.AND P3, PT, R0, RZ, PT ;  /* 0x000000ff0000720c */ /* 0x002fe40003f65270 */
[C---:B----4-:R-:W-:Y:S02]  /*138d0*/  ISETP.NE.AND P0, PT, R4.reuse, RZ, PT ;  /* 0x000000ff0400720c */ /* 0x050fe40003f05270 */
[----:B------:R-:W-:-:S11]  /*138e0*/  ISETP.NE.OR P2, PT, R4, RZ, !P3 ;  /* 0x000000ff0400720c */ /* 0x000fd60005f45670 */
[----:B------:R-:W-:Y:S01]  /*138f0*/  @P0 IMAD.MOV.U32 R5, RZ, RZ, c[0x0][0x210] ;  /* 0x00008400ff050624 */ /* 0x000fe200078e00ff */
[----:B------:R-:W-:Y:S01]  /*13900*/  @P0 MOV R17, c[0x0][0x210] ;  /* 0x0000840000110a02 */ /* 0x000fe20000000f00 */
[----:B------:R-:W-:Y:S02]  /*13910*/  @!P0 IMAD.MOV.U32 R6, RZ, RZ, c[0x0][0x214] ;  /* 0x00008500ff068624 */ /* 0x000fe400078e00ff */
[----:B------:R-:W-:Y:S02]  /*13920*/  @P0 IMAD R5, R5, c[0x0][0x214], RZ ;  /* 0x0000850005050a24 */ /* 0x000fe400078e02ff */
[----:B------:R-:W-:Y:S01]  /*13930*/  @!P0 IMAD.MOV.U32 R17, RZ, RZ, 0x1 ;  /* 0x00000001ff118424 */ /* 0x000fe200078e00ff */
[----:B------:R-:W-:Y:S02]  /*13940*/  @!P0 SEL R5, R6, c[0x0][0x234], !P3 ;  /* 0x00008d0006058a07 */ /* 0x000fe40005800000 */
[----:B------:R-:W-:Y:S01]  /*13950*/  CS2R R6, SRZ ;  /* 0x0000000000067805 */ /* 0x000fe2000001ff00 */
[----:B--2---:R-:W-:-:S02]  /*13960*/  ISETP.NE.AND P4, PT, R15, -0x1, PT ;  /* 0xffffffff0f00780c */ /* 0x004fc40003f85270 */
[----:B------:R-:W-:Y:S02]  /*13970*/  ISETP.NE.OR P1, PT, R15, -0x1, P2 ;  /* 0xffffffff0f00780c */ /* 0x000fe40001725670 */
[----:B---3--:R-:W-:-:S09]  /*13980*/  IADD3 R14, -R29, R14, RZ ;  /* 0x0000000e1d0e7210 */ /* 0x008fd20007ffe1ff */
[----:B------:R-:W-:Y:S01]  /*13990*/  @!P4 SHF.R.S32.HI R0, RZ, 0x1f, R12 ;  /* 0x0000001fff00c819 */ /* 0x000fe2000001140c */
[----:B------:R-:W-:-:S04]  /*139a0*/  @P4 IMAD.WIDE.U32 R2, R15, c[0x0][0x1e8], RZ ;  /* 0x00007a000f024a25 */ /* 0x000fc800078e00ff */
[----:B------:R-:W-:Y:S02]  /*139b0*/  @!P4 IMAD R0, R0, c[0x0][0x1e0], RZ ;  /* 0x000078000000ca24 */ /* 0x000fe400078e02ff */
[----:B------:R-:W-:Y:S02]  /*139c0*/  @P4 IMAD R4, R15, c[0x0][0x1ec], R3 ;  /* 0x00007b000f044a24 */ /* 0x000fe400078e0203 */
[----:B------:R-:W-:Y:S02]  /*139d0*/  @P4 IMAD.MOV.U32 R10, RZ, RZ, R2 ;  /* 0x000000ffff0a4224 */ /* 0x000fe400078e0002 */
[----:B------:R-:W-:-:S04]  /*139e0*/  @!P4 IMAD.WIDE.U32 R2, R12, c[0x0][0x1e0], RZ ;  /* 0x000078000c02ca25 */ /* 0x000fc800078e00ff */
[----:B------:R-:W-:Y:S01]  /*139f0*/  @!P4 IMAD R0, R12, c[0x0][0x1e4], R0 ;  /* 0x000079000c00ca24 */ /* 0x000fe200078e0200 */
[----:B------:R-:W-:Y:S01]  /*13a00*/  @!P4 MOV R10, R2 ;  /* 0x00000002000ac202 */ /* 0x000fe20000000f00 */
[----:B------:R-:W-:Y:S02]  /*13a10*/  @!P1 IMAD R15, R12, c[0x0][0x214], RZ ;  /* 0x000085000c0f9a24 */ /* 0x000fe400078e02ff */
[----:B------:R-:W-:Y:S02]  /*13a20*/  @!P4 IMAD.IADD R4, R3, 0x1, R0 ;  /* 0x000000010304c824 */ /* 0x000fe400078e0200 */
[----:B------:R-:W-:Y:S01]  /*13a30*/  IMAD.SHL.U32 R0, R19, 0x8, RZ ;  /* 0x0000000813007824 */ /* 0x000fe200078e00ff */
[----:B------:R1:W-:Y:S01]  /*13a40*/  @!P1 STL [R1+0x30], R15 ;  /* 0x0000300f01009387 */ /* 0x0003e20000100800 */
[----:B------:R-:W-:Y:S01]  /*13a50*/  @P0 IMAD.MOV.U32 R2, RZ, RZ, 0x1 ;  /* 0x00000001ff020424 */ /* 0x000fe200078e00ff */
[----:B------:R-:W-:Y:S01]  /*13a60*/  @!P2 SHF.R.S32.HI R7, RZ, 0x1f, R15 ;  /* 0x0000001fff07a819 */ /* 0x000fe2000001140f */
[----:B------:R-:W-:Y:S01]  /*13a70*/  @!P0 IMAD R2, R5, c[0x0][0x1c0], RZ ;  /* 0x0000700005028a24 */ /* 0x000fe200078e02ff */
[C---:B------:R-:W-:Y:S01]  /*13a80*/  IADD3 R10, P3, R0.reuse, R10, RZ ;  /* 0x0000000a000a7210 */ /* 0x040fe20007f7e0ff */
[----:B------:R-:W-:Y:S01]  /*13a90*/  @!P2 IMAD.MOV.U32 R6, RZ, RZ, R15 ;  /* 0x000000ffff06a224 */ /* 0x000fe200078e000f */
[----:B------:R-:W-:Y:S01]  /*13aa0*/  ISETP.GE.AND P1, PT, R0, c[0x0][0x220], PT ;  /* 0x0000880000007a0c */ /* 0x000fe20003f26270 */
[----:B------:R-:W-:Y:S01]  /*13ab0*/  IMAD R2, R12, R2, RZ ;  /* 0x000000020c027224 */ /* 0x000fe200078e02ff */
[----:B------:R-:W-:-:S02]  /*13ac0*/  LEA.HI.X.SX32 R11, R0, R4, 0x1, P3 ;  /* 0x00000004000b7211 */ /* 0x000fc400018f0eff */
[----:B------:R-:W-:Y:S02]  /*13ad0*/  SHF.R.S32.HI R4, RZ, 0x2, R8 ;  /* 0x00000002ff047819 */ /* 0x000fe40000011408 */
[----:B------:R-:W-:Y:S01]  /*13ae0*/  SEL R0, R2, RZ, P2 ;  /* 0x000000ff02007207 */ /* 0x000fe20001000000 */
[----:B------:R-:W-:Y:S01]  /*13af0*/  IMAD R2, R29, R17, RZ ;  /* 0x000000111d027224 */ /* 0x000fe200078e02ff */
[CC--:B------:R-:W-:Y:S01]  /*13b00*/  ISETP.GE.OR P3, PT, R4.reuse, R14.reuse, P1 ;  /* 0x0000000e0400720c */ /* 0x0c0fe20000f66670 */
[C---:B------:R-:W-:Y:S01]  /*13b10*/  IMAD.WIDE.U32 R10, R13.reuse, c[0x0][0x1f0], R10 ;  /* 0x00007c000d0a7a25 */ /* 0x040fe200078e000a */
[----:B------:R-:W-:Y:S02]  /*13b20*/  ISETP.GE.AND P6, PT, R4, R14, PT ;  /* 0x0000000e0400720c */ /* 0x000fe40003fc6270 */
[----:B------:R-:W-:Y:S01]  /*13b30*/  SHF.R.S32.HI R8, RZ, 0x1f, R2 ;  /* 0x0000001fff087819 */ /* 0x000fe20000011402 */
[----:B------:R-:W-:Y:S01]  /*13b40*/  IMAD R0, R13, R5, R0 ;  /* 0x000000050d007224 */ /* 0x000fe200078e0200 */
[----:B------:R-:W-:-:S04]  /*13b50*/  SHF.R.S32.HI R5, RZ, 0x1f, R4 ;  /* 0x0000001fff057819 */ /* 0x000fc80000011404 */
[--C-:B------:R-:W-:Y:S01]  /*13b60*/  IADD3 R20, P2, P0, R2, R6, R0.reuse ;  /* 0x0000000602147210 */ /* 0x100fe2000785e000 */
[----:B-1----:R-:W1:Y:S01]  /*13b70*/  S2R R15, SR_CTAID.X ;  /* 0x00000000000f7919 */ /* 0x002e620000002500 */
[----:B------:R-:W-:-:S04]  /*13b80*/  SHF.R.S32.HI R0, RZ, 0x1f, R0 ;  /* 0x0000001fff007819 */ /* 0x000fc80000011400 */
[----:B------:R-:W-:Y:S01]  /*13b90*/  IADD3.X R18, R8, R7, R0, P2, P0 ;  /* 0x0000000708127210 */ /* 0x000fe200017e0400 */
        /* <DEDUP_REMOVED lines=11> */
.L_x_457:
[----:B------:R-:W-:Y:S05]  /*13c50*/  BSYNC B0 ;  /* 0x0000000000007941 */ /* 0x000fea0003800000 */
.L_x_456:
        /* <DEDUP_REMOVED lines=16> */
.L_x_459:
[----:B------:R-:W-:Y:S05]  /*13d60*/  BSYNC B0 ;  /* 0x0000000000007941 */ /* 0x000fea0003800000 */
.L_x_458:
        /* <DEDUP_REMOVED lines=16> */
.L_x_461:
[----:B------:R-:W-:Y:S05]  /*13e70*/  BSYNC B0 ;  /* 0x0000000000007941 */ /* 0x000fea0003800000 */
.L_x_460:
        /* <DEDUP_REMOVED lines=15> */
.L_x_463:
[----:B------:R-:W-:Y:S05]  /*13f70*/  BSYNC B0 ;  /* 0x0000000000007941 */ /* 0x000fea0003800000 */
.L_x_462:
        /* <DEDUP_REMOVED lines=34> */
.L_x_464:
        /* <DEDUP_REMOVED lines=14> */
.L_x_619:


//--------------------- .text._ZN5flash16flash_fwd_kernelI23Flash_fwd_kernel_traitsILi32ELi128ELi128ELi4ELb0ELb0EN7cutlass6half_tE19Flash_kernel_traitsILi32ELi128ELi128ELi4ES3_EELb1ELb1ELb0ELb1ELb0ELb0ELb0ELb1EEEvNS_16Flash_fwd_paramsE --------------------------
	.section	.text._ZN5flash16flash_fwd_kernelI23Flash_fwd_kernel_traitsILi32ELi128ELi128ELi4ELb0ELb0EN7cutlass6half_tE19Flash_kernel_traitsILi32ELi128ELi128ELi4ES3_EELb1ELb1ELb0ELb1ELb0ELb0ELb0ELb1EEEvNS_16Flash_fwd_paramsE,"ax",@progbits
	.sectioninfo	@"SHI_REGISTERS=255"
	.align	128
        .global         _ZN5flash16flash_fwd_kernelI23Flash_fwd_kernel_traitsILi32ELi128ELi128ELi4ELb0ELb0EN7cutlass6half_tE19Flash_kernel_traitsILi32ELi128ELi128ELi4ES3_EELb1ELb1ELb0ELb1ELb0ELb0ELb0ELb1EEEvNS_16Flash_fwd_paramsE
        .type           _ZN5flash16flash_fwd_kernelI23Flash_fwd_kernel_traitsILi32ELi128ELi128ELi4ELb0ELb0EN7cutlass6half_tE19Flash_kernel_traitsILi32ELi128ELi128ELi4ES3_EELb1ELb1ELb0ELb1ELb0ELb0ELb0ELb1EEEvNS_16Flash_fwd_paramsE,@function
        .size           _ZN5flash16flash_fwd_kernelI23Flash_fwd_kernel_traitsILi32ELi128ELi128ELi4ELb0ELb0EN7cutlass6half_tE19Flash_kernel_traitsILi32ELi128ELi128ELi4ES3_EELb1ELb1ELb0ELb1ELb0ELb0ELb0ELb1EEEvNS_16Flash_fwd_paramsE,(.L_x_607 - _ZN5flash16flash_fwd_kernelI23Flash_fwd_kernel_traitsILi32ELi128ELi128ELi4ELb0ELb0EN7cutlass6half_tE19Flash_kernel_traitsILi32ELi128ELi128ELi4ES3_EELb1ELb1ELb0ELb1ELb0ELb0ELb0ELb1EEEvNS_16Flash_fwd_paramsE)
        .other          _ZN5flash16flash_fwd_kernelI23Flash_fwd_kernel_traitsILi32ELi128ELi128ELi4ELb0ELb0EN7cutlass6half_tE19Flash_kernel_traitsILi32ELi128ELi128ELi4ES3_EELb1ELb1ELb0ELb1ELb0ELb0ELb0ELb1EEEvNS_16Flash_fwd_paramsE,@"STO_CUDA_ENTRY STV_DEFAULT"
_ZN5flash16flash_fwd_kernelI23Flash_fwd_kernel_traitsILi32ELi128ELi128ELi4ELb0ELb0EN7cutlass6half_tE19Flash_kernel_traitsILi32ELi128ELi128ELi4ES3_EELb1ELb1ELb0ELb1ELb0ELb0ELb0ELb1EEEvNS_16Flash_fwd_paramsE:
.text._ZN5flash16flash_fwd_kernelI23Flash_fwd_kernel_traitsILi32ELi128ELi128ELi4ELb0ELb0EN7cutlass6half_tE19Flash_kernel_traitsILi32ELi128ELi128ELi4ES3_EELb1ELb1ELb0ELb1ELb0ELb0ELb0ELb1EEEvNS_16Flash_fwd_paramsE:
[----:B------:R-:W-:Y:S02]  /*0000*/  MOV R1, c[0x0][0x28] ;  /* 0x00000a0000017a02 */ /* 0x000fe40000000f00 */
[----:B------:R-:W-:Y:S01]  /*0010*/  ULDC.64 UR4, c[0x0][0x40] ;  /* 0x0000100000047ab9 */ /* 0x000fe20000000a00 */
[----:B------:R-:W-:Y:S01]  /*0020*/  BSSY B3, `(.L_x_465) ;  /* 0x0000005000037945 */ /* 0x000fe20003800000 */
[----:B------:R-:W-:Y:S01]  /*0030*/  UIADD3 UR6, UP0, UR4, 0x160, URZ ;  /* 0x0000016004067890 */ /* 0x000fe2000ff1e03f */
[----:B------:R-:W-:-:S03]  /*0040*/  IADD3 R1, R1, -0x408, RZ ;  /* 0xfffffbf801017810 */ /* 0x000fc60007ffe0ff */
[----:B------:R-:W-:-:S07]  /*0050*/  UIADD3.X UR7, URZ, UR5, URZ, UP0, !UPT ;  /* 0x000000053f077290 */ /* 0x000fce00087fe43f */
[----:B------:R-:W-:Y:S05]  /*0060*/  CALL.REL.NOINC `($_ZN5flash16flash_fwd_kernelI23Flash_fwd_kernel_traitsILi32ELi128ELi128ELi4ELb0ELb0EN7cutlass6half_tE19Flash_kernel_traitsILi32ELi128ELi128ELi4ES3_EELb1ELb1ELb0ELb1ELb0ELb0ELb0ELb1EEEvNS_16Flash_fwd_paramsE$_ZN5flash22compute_attn_1rowblockI23Flash_fwd_kernel_traitsILi32ELi128ELi128ELi4ELb0ELb0EN7cutlass6half_tE19Flash_kernel_traitsILi32ELi128ELi128ELi4ES3_EELb1ELb1ELb0ELb1ELb0ELb0ELb0ELb1ENS_16Flash_fwd_paramsEEEvRKT8_iii) ;  /* 0x0000002000007944 */ /* 0x000fea0003c00000 */
[----:B------:R-:W-:Y:S05]  /*0070*/  BSYNC B3 ;  /* 0x0000000000037941 */ /* 0x000fea0003800000 */
.L_x_465:
[----:B------:R-:W-:Y:S05]  /*0080*/  EXIT ;  /* 0x000000000000794d */ /* 0x000fea0003800000 */
        .type           $_ZN5flash16flash_fwd_kernelI23Flash_fwd_kernel_traitsILi32ELi128ELi128ELi4ELb0ELb0EN7cutlass6half_tE19Flash_kernel_traitsILi32ELi128ELi128ELi4ES3_EELb1ELb1ELb0ELb1ELb0ELb0ELb0ELb1EEEvNS_16Flash_fwd_paramsE$_ZN5flash22compute_attn_1rowblockI23Flash_fwd_kernel_traitsILi32ELi128ELi128ELi4ELb0ELb0EN7cutlass6half_tE19Flash_kernel_traitsILi32ELi128ELi128ELi4ES3_EELb1ELb1ELb0ELb1ELb0ELb0ELb0ELb1ENS_16Flash_fwd_paramsEEEvRKT8_iii,@function
        .size           $_ZN5flash16flash_fwd_kernelI23Flash_fwd_kernel_traitsILi32ELi128ELi128ELi4ELb0ELb0EN7cutlass6half_tE19Flash_kernel_traitsILi32ELi128ELi128ELi4ES3_EELb1ELb1ELb0ELb1ELb0ELb0ELb0ELb1EEEvNS_16Flash_fwd_paramsE$_ZN5flash22compute_attn_1rowblockI23Flash_fwd_kernel_traitsILi32ELi128ELi128ELi4ELb0ELb0EN7cutlass6half_tE19Flash_kernel_traitsILi32ELi128ELi128ELi4ES3_EELb1ELb1ELb0ELb1ELb0ELb0ELb0ELb1ENS_16Flash_fwd_paramsEEEvRKT8_iii,($__internal_0_$__cuda_sm70_shflsync_bfly_p - $_ZN5flash16flash_fwd_kernelI23Flash_fwd_kernel_traitsILi32ELi128ELi128ELi4ELb0ELb0EN7cutlass6half_tE19Flash_kernel_traitsILi32ELi128ELi128ELi4ES3_EELb1ELb1ELb0ELb1ELb0ELb0ELb0ELb1EEEvNS_16Flash_fwd_paramsE$_ZN5flash22compute_attn_1rowblockI23Flash_fwd_kernel_traitsILi32ELi128ELi128ELi4ELb0ELb0EN7cutlass6half_tE19Flash_kernel_traitsILi32ELi128ELi128ELi4ES3_EELb1ELb1ELb0ELb1ELb0ELb0ELb0ELb1ENS_16Flash_fwd_paramsEEEvRKT8_iii)
$_ZN5flash16flash_fwd_kernelI23Flash_fwd_kernel_traitsILi32ELi128ELi128ELi4ELb0ELb0EN7cutlass6half_tE19Flash_kernel_traitsILi32ELi128ELi128ELi4ES3_EELb1ELb1ELb0ELb1ELb0ELb0ELb0ELb1EEEvNS_16Flash_fwd_paramsE$_ZN5flash22compute_attn_1rowblockI23Flash_fwd_kernel_traitsILi32ELi128ELi128ELi4ELb0ELb0EN7cutlass6half_tE19Flash_kernel_traitsILi32ELi128ELi128ELi4ES3_EELb1ELb1ELb0ELb1ELb0ELb0ELb0ELb1ENS_16Flash_fwd_paramsEEEvRKT8_iii:
[----:B------:R-:W-:Y:S01]  /*0090*/  IMAD.U32 R2, RZ, RZ, UR6 ;  /* 0x00000006ff027e24 */ /* 0x000fe2000f8e00ff */
[----:B------:R-:W-:Y:S01]  /*00a0*/  ULDC.64 UR10, c[0x0][0x118] ;  /* 0x00004600000a7ab9 */ /* 0x000fe20000000a00 */
[----:B------:R-:W-:-:S05]  /*00b0*/  IMAD.U32 R3, RZ, RZ, UR7 ;  /* 0x00000007ff037e24 */ /* 0x000fca000f8e00ff */
[----:B------:R-:W2:Y:S04]  /*00c0*/  LD.E.U8 R0, [R2.64+0x1a4] ;  /* 0x0001a40a02007980 */ /* 0x000ea8000c101100 */
[----:B------:R-:W3:Y:S01]  /*00d0*/  LD.E.64 R246, [R2.64+0x190] ;  /* 0x0001900a02f67980 */ /* 0x000ee2000c101b00 */
[----:B------:R-:W1:Y:S03]  /*00e0*/  S2UR UR8, SR_CTAID.Y ;  /* 0x00000000000879c3 */ /* 0x000e660000002600 */
[----:B------:R-:W4:Y:S04]  /*00f0*/  S2R R43, SR_TID.X ;  /* 0x00000000002b7919 */ /* 0x000f280000002100 */
[----:B------:R-:W3:Y:S01]  /*0100*/  LD.E.64 R6, [R2.64+0x198] ;  /* 0x0001980a02067980 */ /* 0x000ee2000c101b00 */
[----:B------:R-:W1:Y:S08]  /*0110*/  S2UR UR5, SR_CTAID.X ;  /* 0x00000000000579c3 */ /* 0x000e700000002500 */
[----:B------:R-:W1:Y:S02]  /*0120*/  S2UR UR4, SR_CTAID.Z ;  /* 0x00000000000479c3 */ /* 0x000e640000002700 */
[----:B-1----:R-:W-:-:S06]  /*0130*/  ULOP3.LUT UR4, UR4, UR5, UR8, 0xfe, !UPT ;  /* 0x0000000504047292 */ /* 0x002fcc000f8efe08 */
[----:B----4-:R-:W-:-:S13]  /*0140*/  LOP3.LUT P2, RZ, R43, UR4, RZ, 0xfc, !PT ;  /* 0x000000042bff7c12 */ /* 0x010fda000f84fcff */
[----:B------:R1:W4:Y:S01]  /*0150*/  @!P2 LD.E.64 R12, [R2.64+0x1a8] ;  /* 0x0001a80a020ca980 */ /* 0x000322000c101b00 */
[----:B--2---:R-:W-:-:S13]  /*0160*/  ISETP.NE.AND P1, PT, R0, RZ, PT ;  /* 0x000000ff0000720c */ /* 0x004fda0003f25270 */
[----:B---3--:R-:W4:Y:S04]  /*0170*/  @P1 LD.E.64 R246, [R246.64] ;  /* 0x0000000af6f61980 */ /* 0x008f28000c101b00 */
[----:B------:R1:W2:Y:S01]  /*0180*/  @P1 LD.E R0, [R2.64+0x1a0] ;  /* 0x0001a00a02001980 */ /* 0x0002a2000c101900 */
[----:B------:R-:W-:Y:S01]  /*0190*/  IMAD.U32 R10, RZ, RZ, UR6 ;  /* 0x00000006ff0a7e24 */ /* 0x000fe2000f8e00ff */
[----:B------:R-:W-:Y:S01]  /*01a0*/  MOV R5, UR7 ;  /* 0x0000000700057c02 */ /* 0x000fe20008000f00 */
[----:B------:R-:W-:Y:S01]  /*01b0*/  IMAD.U32 R4, RZ, RZ, UR6 ;  /* 0x00000006ff047e24 */ /* 0x000fe2000f8e00ff */
[----:B------:R-:W-:Y:S01]  /*01c0*/  MOV R9, UR7 ;  /* 0x0000000700097c02 */ /* 0x000fe20008000f00 */
[----:B------:R-:W-:Y:S02]  /*01d0*/  IMAD.U32 R11, RZ, RZ, UR7 ;  /* 0x00000007ff0b7e24 */ /* 0x000fe4000f8e00ff */
[----:B------:R-:W-:Y:S01]  /*01e0*/  IMAD.U32 R8, RZ, RZ, UR6 ;  /* 0x00000006ff087e24 */ /* 0x000fe2000f8e00ff */
[----:B------:R3:W5:Y:S04]  /*01f0*/  LD.E.U8 R191, [R4.64+0x178] ;  /* 0x0001780a04bf7980 */ /* 0x000768000c101100 */
[----:B------:R-:W2:Y:S04]  /*0200*/  LD.E R10, [R10.64+0x60] ;  /* 0x0000600a0a0a7980 */ /* 0x000ea8000c101900 */
[----:B-1----:R-:W2:Y:S04]  /*0210*/  @P1 LD.E.64 R2, [R6.64] ;  /* 0x0000000a06021980 */ /* 0x002ea8000c101b00 */
[----:B----4-:R-:W-:Y:S04]  /*0220*/  @!P2 ST.E.64 [R12.64], R246 ;  /* 0x000000f60c00a985 */ /* 0x010fe8000c101b0a */
[----:B------:R-:W4:Y:S01]  /*0230*/  @!P2 LD.E.64 R8, [R8.64+0x1a8] ;  /* 0x0001a80a0808a980 */ /* 0x000f22000c101b00 */
[----:B--2---:R-:W-:-:S05]  /*0240*/  @P1 IADD3 R0, P0, R0, R2, RZ ;  /* 0x0000000200001210 */ /* 0x004fca0007f1e0ff */
[----:B------:R-:W-:Y:S02]  /*0250*/  @P1 IMAD.X R2, RZ, RZ, R3, P0 ;  /* 0x000000ffff021224 */ /* 0x000fe400000e0603 */
[----:B------:R-:W-:Y:S02]  /*0260*/  @P1 IMAD.MOV.U32 R6, RZ, RZ, R0 ;  /* 0x000000ffff061224 */ /* 0x000fe400078e0000 */
[----:B------:R-:W-:-:S03]  /*0270*/  @P1 IMAD.MOV.U32 R7, RZ, RZ, R2 ;  /* 0x000000ffff071224 */ /* 0x000fc600078e0002 */
[----:B------:R-:W-:Y:S01]  /*0280*/  @!P2 MOV R2, R6 ;  /* 0x000000060002a202 */ /* 0x000fe20000000f00 */
[----:B------:R-:W-:-:S05]  /*0290*/  @!P2 IMAD.MOV.U32 R3, RZ, RZ, R7 ;  /* 0x000000ffff03a224 */ /* 0x000fca00078e0007 */
[----:B----4-:R1:W-:Y:S04]  /*02a0*/  @!P2 ST.E.64 [R8.64+0x8], R2 ;  /* 0x000008020800a985 */ /* 0x0103e8000c101b0a */
[----:B---3--:R-:W2:Y:S04]  /*02b0*/  LD.E.64 R4, [R4.64+0xe0] ;  /* 0x0000e00a04047980 */ /* 0x008ea8000c101b00 */
[----:B------:R-:W3:Y:S01]  /*02c0*/  S2R R55, SR_CTAID.Y ;  /* 0x0000000000377919 */ /* 0x000ee20000002600 */
[----:B------:R-:W-:Y:S02]  /*02d0*/  IMAD.MOV.U32 R52, RZ, RZ, -0x1 ;  /* 0xffffffffff347424 */ /* 0x000fe400078e00ff */
[----:B-1----:R-:W-:Y:S01]  /*02e0*/  IMAD.U32 R2, RZ, RZ, UR6 ;  /* 0x00000006ff027e24 */ /* 0x002fe2000f8e00ff */
[----:B------:R-:W-:-:S06]  /*02f0*/  MOV R3, UR7 ;  /* 0x0000000700037c02 */ /* 0x000fcc0008000f00 */
[----:B------:R-:W4:Y:S01]  /*0300*/  LD.E.64 R2, [R2.64+0xe8] ;  /* 0x0000e80a02027980 */ /* 0x000f22000c101b00 */
[----:B--2---:R-:W-:-:S04]  /*0310*/  ISETP.NE.U32.AND P3, PT, R4, RZ, PT ;  /* 0x000000ff0400720c */ /* 0x004fc80003f65070 */
[----:B------:R-:W-:Y:S01]  /*0320*/  ISETP.NE.AND.EX P3, PT, R5, RZ, PT, P3 ;  /* 0x000000ff0500720c */ /* 0x000fe20003f65330 */
[----:B---3--:R-:W-:-:S12]  /*0330*/  IMAD.WIDE R4, R55, 0x4, R4 ;  /* 0x0000000437047825 */ /* 0x008fd800078e0204 */
[----:B------:R-:W2:Y:S04]  /*0340*/  @P3 LD.E R52, [R4.64] ;  /* 0x0000000a04343980 */ /* 0x000ea8000c101900 */
[----:B------:R-:W1:Y:S01]  /*0350*/  S2R R56, SR_CTAID.Z ;  /* 0x0000000000387919 */ /* 0x000e620000002700 */
[----:B------:R-:W-:-:S04]  /*0360*/  SHF.R.S32.HI R40, RZ, 0x1f, R43 ;  /* 0x0000001fff287819 */ /* 0x000fc8000001142b */
[----:B------:R-:W-:-:S04]  /*0370*/  LEA.HI R37, R40, R43, RZ, 0x5 ;  /* 0x0000002b28257211 */ /* 0x000fc800078f28ff */
[----:B------:R-:W-:-:S05]  /*0380*/  LOP3.LUT R0, R37, 0xffffffe0, RZ, 0xc0, !PT ;  /* 0xffffffe025007812 */ /* 0x000fca00078ec0ff */
[----:B------:R-:W-:Y:S02]  /*0390*/  IMAD.IADD R31, R43, 0x1, -R0 ;  /* 0x000000012b1f7824 */ /* 0x000fe400078e0a00 */
[----:B-1----:R-:W-:-:S05]  /*03a0*/  IMAD R8, R55, R10, R56 ;  /* 0x0000000a37087224 */ /* 0x002fca00078e0238 */
[----:B------:R-:W-:-:S04]  /*03b0*/  SHF.L.U32 R8, R8, 0x5, RZ ;  /* 0x0000000508087819 */ /* 0x000fc800000006ff */
[----:B------:R-:W-:Y:S02]  /*03c0*/  IADD3 R244, P2, P1, R8, R6, R31 ;  /* 0x0000000608f47210 */ /* 0x000fe4000795e01f */
[----:B----4-:R-:W-:-:S03]  /*03d0*/  ISETP.NE.U32.AND P0, PT, R2, RZ, PT ;  /* 0x000000ff0200720c */ /* 0x010fc60003f05070 */
[----:B------:R1:W-:Y:S01]  /*03e0*/  STL [R1+0x2f8], R244 ;  /* 0x0002f8f401007387 */ /* 0x0003e20000100800 */
[----:B------:R-:W-:Y:S02]  /*03f0*/  ISETP.NE.AND.EX P0, PT, R3, RZ, PT, P0 ;  /* 0x000000ff0300720c */ /* 0x000fe40003f05300 */
[----:B------:R-:W-:Y:S02]  /*0400*/  SHF.R.S32.HI R0, RZ, 0x1f, R31 ;  /* 0x0000001fff007819 */ /* 0x000fe4000001141f */
[----:B------:R-:W-:Y:S01]  /*0410*/  SHF.R.S32.HI R9, RZ, 0x1f, R8 ;  /* 0x0000001fff097819 */ /* 0x000fe20000011408 */
[----:B------:R-:W-:Y:S01]  /*0420*/  BSSY B0, `(.L_x_466) ;  /* 0x000000c000007945 */ /* 0x000fe20003800000 */
[----:B------:R-:W-:Y:S02]  /*0430*/  IMAD.MOV.U32 R21, RZ, RZ, -0x1 ;  /* 0xffffffffff157424 */ /* 0x000fe400078e00ff */
[----:B------:R-:W-:Y:S01]  /*0440*/  IADD3.X R221, R9, R7, R0, P2, P1 ;  /* 0x0000000709dd7210 */ /* 0x000fe200017e2400 */
[----:B------:R-:W-:Y:S01]  /*0450*/  IMAD.WIDE R6, R55, 0x4, R2 ;  /* 0x0000000437067825 */ /* 0x000fe200078e0202 */
[----:B--2---:R1:W-:Y:S03]  /*0460*/  STL [R1+0x2fc], R52 ;  /* 0x0002fc3401007387 */ /* 0x0043e60000100800 */
[----:B------:R-:W-:Y:S05]  /*0470*/  @!P0 BRA `(.L_x_467) ;  /* 0x0000006000008947 */ /* 0x000fea0003800000 */
[----:B------:R-:W-:Y:S01]  /*0480*/  IMAD.U32 R2, RZ, RZ, UR6 ;  /* 0x00000006ff027e24 */ /* 0x000fe2000f8e00ff */
[----:B------:R-:W-:-:S05]  /*0490*/  MOV R3, UR7 ;  /* 0x0000000700037c02 */ /* 0x000fca0008000f00 */
[----:B------:R-:W2:Y:S02]  /*04a0*/  LD.E.U8 R2, [R2.64+0x1b2] ;  /* 0x0001b20a02027980 */ /* 0x000ea4000c101100 */
[----:B--2---:R-:W-:-:S13]  /*04b0*/  ISETP.NE.AND P1, PT, R2, RZ, PT ;  /* 0x000000ff0200720c */ /* 0x004fda0003f25270 */
[----:B------:R-:W-:Y:S05]  /*04c0*/  @!P1 BRA `(.L_x_467) ;  /* 0x0000001000009947 */ /* 0x000fea0003800000 */
[----:B------:R2:W5:Y:S02]  /*04d0*/  LD.E R21, [R6.64] ;  /* 0x0000000a06157980 */ /* 0x000564000c101900 */
.L_x_467:
[----:B------:R-:W-:Y:S05]  /*04e0*/  BSYNC B0 ;  /* 0x0000000000007941 */ /* 0x000fea0003800000 */
.L_x_466:
[----:B------:R3:W4:Y:S01]  /*04f0*/  @P3 LD.E R0, [R4.64+0x4] ;  /* 0x0000040a04003980 */ /* 0x000722000c101900 */
[----:B------:R-:W-:Y:S02]  /*0500*/  IMAD.U32 R2, RZ, RZ, UR6 ;  /* 0x00000006ff027e24 */ /* 0x000fe4000f8e00ff */
[----:B------:R-:W-:-:S06]  /*0510*/  IMAD.U32 R3, RZ, RZ, UR7 ;  /* 0x00000007ff037e24 */ /* 0x000fcc000f8e00ff */
[----:B--2---:R-:W2:Y:S01]  /*0520*/  LD.E.64 R2, [R2.64+0xf0] ;  /* 0x0000f00a02027980 */ /* 0x004ea2000c101b00 */
[----:B---3--:R-:W-:Y:S01]  /*0530*/  IMAD.U32 R4, RZ, RZ, UR6 ;  /* 0x00000006ff047e24 */ /* 0x008fe2000f8e00ff */
[----:B------:R-:W-:Y:S02]  /*0540*/  MOV R5, UR7 ;  /* 0x0000000700057c02 */ /* 0x000fe40008000f00 */
[----:B------:R-:W-:Y:S02]  /*0550*/  MOV R20, RZ ;  /* 0x000000ff00147202 */ /* 0x000fe40000000f00 */
[----:B----4-:R-:W-:-:S06]  /*0560*/  @P3 IADD3 R51, -R52, R0, RZ ;  /* 0x0000000034333210 */ /* 0x010fcc0007ffe1ff */
[----:B------:R-:W3:Y:S01]  /*0570*/  @!P3 LD.E R51, [R4.64+0xb4] ;  /* 0x0000b40a0433b980 */ /* 0x000ee2000c101900 */
[----:B--2---:R-:W-:-:S04]  /*0580*/  ISETP.NE.U32.AND P1, PT, R2, RZ, PT ;  /* 0x000000ff0200720c */ /* 0x004fc80003f25070 */
[----:B------:R-:W-:-:S13]  /*0590*/  ISETP.NE.AND.EX P1, PT, R3, RZ, PT, P1 ;  /* 0x000000ff0300720c */ /* 0x000fda0003f25310 */
[----:B------:R-:W-:-:S05]  /*05a0*/  @P1 IMAD.WIDE R2, R55, 0x4, R2 ;  /* 0x0000000437021825 */ /* 0x000fca00078e0202 */
[----:B------:R2:W5:Y:S01]  /*05b0*/  @P1 LD.E R20, [R2.64] ;  /* 0x0000000a02141980 */ /* 0x000562000c101900 */
[----:B------:R-:W-:Y:S03]  /*05c0*/  BSSY B0, `(.L_x_468) ;  /* 0x000000e000007945 */ /* 0x000fe60003800000 */
[----:B---3--:R2:W-:Y:S01]  /*05d0*/  STL [R1+0x30c], R51 ;  /* 0x00030c3301007387 */ /* 0x0085e20000100800 */
[----:B------:R-:W-:Y:S05]  /*05e0*/  @!P0 BRA `(.L_x_469) ;  /* 0x0000008000008947 */ /* 0x000fea0003800000 */
[----:B--2---:R-:W-:Y:S01]  /*05f0*/  IMAD.U32 R2, RZ, RZ, UR6 ;  /* 0x00000006ff027e24 */ /* 0x004fe2000f8e00ff */
[----:B------:R-:W-:-:S05]  /*0600*/  MOV R3, UR7 ;  /* 0x0000000700037c02 */ /* 0x000fca0008000f00 */
[----:B------:R-:W2:Y:S02]  /*0610*/  LD.E.U8 R2, [R2.64+0x1b2] ;  /* 0x0001b20a02027980 */ /* 0x000ea4000c101100 */
[----:B--2---:R-:W-:-:S13]  /*0620*/  ISETP.NE.AND P0, PT, R2, RZ, PT ;  /* 0x000000ff0200720c */ /* 0x004fda0003f05270 */
[----:B------:R-:W2:Y:S02]  /*0630*/  @P0 LD.E R0, [R6.64+0x4] ;  /* 0x0000040a06000980 */ /* 0x000ea4000c101900 */
[----:B--2--5:R-:W-:-:S06]  /*0640*/  @P0 IMAD.IADD R4, R0, 0x1, -R21 ;  /* 0x0000000100040824 */ /* 0x024fcc00078e0a15 */
[----:B------:R2:W5:Y:S01]  /*0650*/  @!P0 LD.E R4, [R6.64] ;  /* 0x0000000a06048980 */ /* 0x000562000c101900 */
[----:B------:R-:W-:Y:S05]  /*0660*/  BRA `(.L_x_470) ;  /* 0x0000003000007947 */ /* 0x000fea0003800000 */
.L_x_469:
[----:B--2---:R-:W-:Y:S02]  /*0670*/  MOV R2, UR6 ;  /* 0x0000000600027c02 */ /* 0x004fe40008000f00 */
[----:B------:R-:W-:-:S05]  /*0680*/  MOV R3, UR7 ;  /* 0x0000000700037c02 */ /* 0x000fca0008000f00 */
[----:B------:R2:W5:Y:S02]  /*0690*/  LD.E R4, [R2.64+0xb8] ;  /* 0x0000b80a02047980 */ /* 0x000564000c101900 */
.L_x_470:
[----:B------:R-:W-:Y:S05]  /*06a0*/  BSYNC B0 ;  /* 0x0000000000007941 */ /* 0x000fea0003800000 */
.L_x_468:
[----:B--2---:R-:W-:Y:S02]  /*06b0*/  IMAD.U32 R2, RZ, RZ, UR6 ;  /* 0x00000006ff027e24 */ /* 0x004fe4000f8e00ff */
[----:B------:R-:W-:-:S06]  /*06c0*/  IMAD.U32 R3, RZ, RZ, UR7 ;  /* 0x00000007ff037e24 */ /* 0x000fcc000f8e00ff */
[----:B------:R-:W2:Y:S01]  /*06d0*/  LD.E.64 R2, [R2.64+0xf8] ;  /* 0x0000f80a02027980 */ /* 0x000ea2000c101b00 */
[----:B------:R-:W-:Y:S01]  /*06e0*/  BSSY B1, `(.L_x_471) ;  /* 0x0000015000017945 */ /* 0x000fe20003800000 */
[----:B--2---:R-:W-:-:S04]  /*06f0*/  ISETP.NE.U32.AND P0, PT, R2, RZ, PT ;  /* 0x000000ff0200720c */ /* 0x004fc80003f05070 */
[----:B------:R-:W-:-:S13]  /*0700*/  ISETP.NE.AND.EX P0, PT, R3, RZ, PT, P0 ;  /* 0x000000ff0300720c */ /* 0x000fda0003f05300 */
[----:B------:R-:W-:Y:S05]  /*0710*/  @!P0 BRA `(.L_x_472) ;  /* 0x0000004000008947 */ /* 0x000fea0003800000 */
[----:B------:R-:W-:-:S05]  /*0720*/  IMAD.WIDE R2, R55, 0x4, R2 ;  /* 0x0000000437027825 */ /* 0x000fca00078e0202 */
[----:B------:R-:W2:Y:S02]  /*0730*/  LD.E R0, [R2.64] ;  /* 0x0000000a02007980 */ /* 0x000ea4000c101900 */
[----:B--2--5:R-:W-:Y:S01]  /*0740*/  IADD3 R42, R0, -R20, RZ ;  /* 0x80000014002a7210 */ /* 0x024fe20007ffe0ff */
[----:B------:R-:W-:Y:S05]  /*0750*/  BRA `(.L_x_473) ;  /* 0x000000d000007947 */ /* 0x000fea0003800000 */
.L_x_472:
[----:B------:R-:W-:Y:S01]  /*0760*/  IMAD.U32 R2, RZ, RZ, UR6 ;  /* 0x00000006ff027e24 */ /* 0x000fe2000f8e00ff */
[----:B------:R-:W-:-:S06]  /*0770*/  MOV R3, UR7 ;  /* 0x0000000700037c02 */ /* 0x000fcc0008000f00 */
[----:B------:R-:W2:Y:S01]  /*0780*/  LD.E.64 R2, [R2.64+0x108] ;  /* 0x0001080a02027980 */ /* 0x000ea2000c101b00 */
[----:B------:R-:W-:Y:S01]  /*0790*/  BSSY B0, `(.L_x_474) ;  /* 0x0000008000007945 */ /* 0x000fe20003800000 */
[----:B------:R-:W-:Y:S01]  /*07a0*/  IMAD.MOV.U32 R0, RZ, RZ, RZ ;  /* 0x000000ffff007224 */ /* 0x000fe200078e00ff */
[----:B--2---:R-:W-:-:S04]  /*07b0*/  ISETP.NE.U32.AND P0, PT, R2, RZ, PT ;  /* 0x000000ff0200720c */ /* 0x004fc80003f05070 */
[----:B------:R-:W-:-:S13]  /*07c0*/  ISETP.NE.AND.EX P0, PT, R3, RZ, PT, P0 ;  /* 0x000000ff0300720c */ /* 0x000fda0003f05300 */
[----:B------:R-:W-:Y:S05]  /*07d0*/  @!P0 BRA `(.L_x_475) ;  /* 0x0000003000008947 */ /* 0x000fea0003800000 */
[----:B------:R-:W-:Y:S02]  /*07e0*/  MOV R2, UR6 ;  /* 0x0000000600027c02 */ /* 0x000fe40008000f00 */
[----:B------:R-:W-:-:S05]  /*07f0*/  MOV R3, UR7 ;  /* 0x0000000700037c02 */ /* 0x000fca0008000f00 */
[----:B------:R2:W5:Y:S02]  /*0800*/  LD.E R0, [R2.64+0xbc] ;  /* 0x0000bc0a02007980 */ /* 0x000564000c101900 */
.L_x_475:
[----:B------:R-:W-:Y:S05]  /*0810*/  BSYNC B0 ;  /* 0x0000000000007941 */ /* 0x000fea0003800000 */
.L_x_474:
[----:B-----5:R-:W-:Y:S02]  /*0820*/  IADD3 R42, R0, R4, -R20 ;  /* 0x00000004002a7210 */ /* 0x020fe40007ffe814 */
.L_x_473:
[----:B------:R-:W-:Y:S05]  /*0830*/  BSYNC B1 ;  /* 0x0000000000017941 */ /* 0x000fea0003800000 */
.L_x_471:
[----:B------:R-:W3:Y:S01]  /*0840*/  S2R R50, SR_CTAID.X ;  /* 0x0000000000327919 */ /* 0x000ee20000002500 */
[----:B------:R-:W-:Y:S01]  /*0850*/  MOV R0, 0x70 ;  /* 0x0000007000007802 */ /* 0x000fe20000000f00 */
[----:B--2---:R-:W-:-:S03]  /*0860*/  IMAD.MOV.U32 R3, RZ, RZ, 0x0 ;  /* 0x00000000ff037424 */ /* 0x004fc600078e00ff */
[----:B------:R-:W-:Y:S01]  /*0870*/  MOV R2, R0 ;  /* 0x0000000000027202 */ /* 0x000fe20000000f00 */
[----:B---3--:R-:W-:-:S05]  /*0880*/  IMAD.SHL.U32 R44, R50, 0x80, RZ ;  /* 0x00000080322c7824 */ /* 0x008fca00078e00ff */
[----:B------:R-:W-:-:S13]  /*0890*/  ISETP.GT.AND P0, PT, R51, R44, PT ;  /* 0x0000002c3300720c */ /* 0x000fda0003f04270 */
[----:B------:R-:W-:Y:S05]  /*08a0*/  @!P0 RET.REL.NODEC R2 `(_ZN5flash16flash_fwd_kernelI23Flash_fwd_kernel_traitsILi32ELi128ELi128ELi4ELb0ELb0EN7cutlass6half_tE19Flash_kernel_traitsILi32ELi128ELi128ELi4ES3_EELb1ELb1ELb0ELb1ELb0ELb0ELb0ELb1EEEvNS_16Flash_fwd_paramsE) ;  /* 0xfffff75002008950 */ /* 0x000fea0003c3ffff */
[----:B------:R-:W-:Y:S02]  /*08b0*/  IMAD.U32 R2, RZ, RZ, UR6 ;  /* 0x00000006ff027e24 */ /* 0x000fe4000f8e00ff */
[----:B------:R-:W-:-:S05]  /*08c0*/  IMAD.U32 R3, RZ, RZ, UR7 ;  /* 0x00000007ff037e24 */ /* 0x000fca000f8e00ff */
[----:B------:R2:W3:Y:S02]  /*08d0*/  LD.E R0, [R2.64+0x188] ;  /* 0x0001880a02007980 */ /* 0x0004e4000c101900 */
[----:B--2---:R-:W-:Y:S02]  /*08e0*/  IADD3 R2, -R51, 0xff, R44 ;  /* 0x000000ff33027810 */ /* 0x004fe40007ffe12c */
[----:B------:R-:W-:Y:S02]  /*08f0*/  IADD3 R3, R42, 0x7f, RZ ;  /* 0x0000007f2a037810 */ /* 0x000fe40007ffe0ff */
[----:B---3--:R-:W-:Y:S02]  /*0900*/  IADD3 R0, R0, R2, R42 ;  /* 0x0000000200007210 */ /* 0x008fe40007ffe02a */
[----:B------:R-:W-:Y:S02]  /*0910*/  SHF.R.S32.HI R2, RZ, 0x1f, R3 ;  /* 0x0000001fff027819 */ /* 0x000fe40000011403 */
[----:B------:R-:W-:-:S02]  /*0920*/  SHF.R.S32.HI R4, RZ, 0x1f, R0 ;  /* 0x0000001fff047819 */ /* 0x000fc40000011400 */
[----:B------:R-:W-:Y:S02]  /*0930*/  LEA.HI R2, R2, R3, RZ, 0x7 ;  /* 0x0000000302027211 */ /* 0x000fe400078f38ff */
[----:B------:R-:W-:Y:S02]  /*0940*/  LEA.HI R0, R4, R0, RZ, 0x7 ;  /* 0x0000000004007211 */ /* 0x000fe400078f38ff */
[----:B------:R-:W-:Y:S02]  /*0950*/  SHF.R.S32.HI R2, RZ, 0x7, R2 ;  /* 0x00000007ff027819 */ /* 0x000fe40000011402 */
[----:B------:R-:W-:-:S04]  /*0960*/  SHF.R.S32.HI R0, RZ, 0x7, R0 ;  /* 0x00000007ff007819 */ /* 0x000fc80000011400 */
[----:B------:R-:W-:-:S04]  /*0970*/  IMNMX R148, R2, R0, PT ;  /* 0x0000000002947217 */ /* 0x000fc80003800200 */
[----:B------:R-:W-:Y:S01]  /*0980*/  ISETP.GE.AND P0, PT, R148, 0x1, PT ;  /* 0x000000019400780c */ /* 0x000fe20003f06270 */
[----:B------:R2:W-:-:S12]  /*0990*/  STL [R1+0x198], R148 ;  /* 0x0001989401007387 */ /* 0x0005d80000100800 */
[----:B------:R-:W-:Y:S05]  /*09a0*/  @!P0 BRA `(.L_x_476) ;  /* 0x0002c3a000008947 */ /* 0x000fea0003800000 */
[----:B------:R-:W-:Y:S01]  /*09b0*/  IMAD.U32 R2, RZ, RZ, UR6 ;  /* 0x00000006ff027e24 */ /* 0x000fe2000f8e00ff */
[----:B------:R-:W-:Y:S01]  /*09c0*/  MOV R4, UR6 ;  /* 0x0000000600047c02 */ /* 0x000fe20008000f00 */
[----:B------:R-:W-:Y:S01]  /*09d0*/  IMAD.U32 R3, RZ, RZ, UR7 ;  /* 0x00000007ff037e24 */ /* 0x000fe2000f8e00ff */
[----:B------:R-:W-:Y:S01]  /*09e0*/  MOV R15, UR7 ;  /* 0x00000007000f7c02 */ /* 0x000fe20008000f00 */
[----:B------:R-:W-:Y:S02]  /*09f0*/  IMAD.U32 R5, RZ, RZ, UR7 ;  /* 0x00000007ff057e24 */ /* 0x000fe4000f8e00ff */
[----:B------:R-:W-:Y:S01]  /*0a00*/  IMAD.U32 R14, RZ, RZ, UR6 ;  /* 0x00000006ff0e7e24 */ /* 0x000fe2000f8e00ff */
[----:B------:R-:W3:Y:S01]  /*0a10*/  LD.E.64 R250, [R2.64+0x38] ;  /* 0x0000380a02fa7980 */ /* 0x000ee2000c101b00 */
[----:B------:R-:W-:-:S03]  /*0a20*/  ISETP.NE.AND P0, PT, R21, -0x1, PT ;  /* 0xffffffff1500780c */ /* 0x000fc60003f05270 */
[----:B--2---:R4:W2:Y:S04]  /*0a30*/  LD.E.64 R22, [R4.64+0x30] ;  /* 0x0000300a04167980 */ /* 0x0048a8000c101b00 */
[----:B------:R4:W2:Y:S04]  /*0a40*/  LD.E.64 R28, [R4.64+0x48] ;  /* 0x0000480a041c7980 */ /* 0x0008a8000c101b00 */
[----:B------:R4:W5:Y:S01]  /*0a50*/  LD.E.64 R34, [R4.64+0x58] ;  /* 0x0000580a04227980 */ /* 0x000962000c101b00 */
[----:B------:R-:W-:Y:S01]  /*0a60*/  IMAD.U32 R6, RZ, RZ, UR6 ;  /* 0x00000006ff067e24 */ /* 0x000fe2000f8e00ff */
[----:B------:R-:W-:Y:S01]  /*0a70*/  MOV R7, UR7 ;  /* 0x0000000700077c02 */ /* 0x000fe20008000f00 */
[----:B------:R-:W-:Y:S01]  /*0a80*/  IMAD.U32 R8, RZ, RZ, UR6 ;  /* 0x00000006ff087e24 */ /* 0x000fe2000f8e00ff */
[----:B------:R-:W-:Y:S01]  /*0a90*/  MOV R9, UR7 ;  /* 0x0000000700097c02 */ /* 0x000fe20008000f00 */
[----:B------:R1:W2:Y:S04]  /*0aa0*/  LD.E.64 R48, [R2.64+0x40] ;  /* 0x0000400a02307980 */ /* 0x0002a8000c101b00 */
[----:B------:R1:W2:Y:S04]  /*0ab0*/  LD.E R54, [R6.64+0xc8] ;  /* 0x0000c80a06367980 */ /* 0x0002a8000c101900 */
[----:B------:R1:W5:Y:S04]  /*0ac0*/  LD.E R39, [R8.64+0x60] ;  /* 0x0000600a08277980 */ /* 0x000368000c101900 */
[----:B------:R1:W5:Y:S04]  /*0ad0*/  LD.E.64 R32, [R8.64+0x50] ;  /* 0x0000500a08207980 */ /* 0x000368000c101b00 */
[----:B------:R3:W2:Y:S04]  /*0ae0*/  @!P0 LD.E.64 R18, [R2.64+0x20] ;  /* 0x0000200a02128980 */ /* 0x0006a8000c101b00 */
[----:B----4-:R-:W4:Y:S01]  /*0af0*/  LD.E.64 R4, [R14.64+0xc0] ;  /* 0x0000c00a0e047980 */ /* 0x010f22000c101b00 */
[----:B------:R-:W-:-:S03]  /*0b00*/  ISETP.NE.AND P1, PT, R52, -0x1, PT ;  /* 0xffffffff3400780c */ /* 0x000fc60003f25270 */
[----:B------:R3:W2:Y:S01]  /*0b10*/  @!P0 LD.E.64 R24, [R2.64+0x28] ;  /* 0x0000280a02188980 */ /* 0x0006a2000c101b00 */
[----:B------:R-:W-:Y:S01]  /*0b20*/  IMAD.U32 R10, RZ, RZ, UR6 ;  /* 0x00000006ff0a7e24 */ /* 0x000fe2000f8e00ff */
[----:B------:R-:W-:Y:S02]  /*0b30*/  MOV R11, UR7 ;  /* 0x00000007000b7c02 */ /* 0x000fe40008000f00 */
[----:B------:R1:W2:Y:S04]  /*0b40*/  LD.E.64 R46, [R6.64+0x10] ;  /* 0x0000100a062e7980 */ /* 0x0002a8000c101b00 */
[----:B------:R3:W2:Y:S04]  /*0b50*/  LD.E.64 R248, [R10.64+0x8] ;  /* 0x0000080a0af87980 */ /* 0x0006a8000c101b00 */
[----:B------:R3:W2:Y:S04]  /*0b60*/  @!P1 LD.E.64 R26, [R2.64+0x18] ;  /* 0x0000180a021a9980 */ /* 0x0006a8000c101b00 */
[----:B-1----:R1:W2:Y:S01]  /*0b70*/  LD.E.64 R8, [R2.64+0x98] ;  /* 0x0000980a02087980 */ /* 0x0022a2000c101b00 */
[----:B------:R-:W-:Y:S01]  /*0b80*/  LEA.HI R41, R40, R43, RZ, 0x3 ;  /* 0x0000002b28297211 */ /* 0x000fe200078f18ff */
[----:B------:R-:W-:Y:S01]  /*0b90*/  IMAD.U32 R12, RZ, RZ, UR6 ;  /* 0x00000006ff0c7e24 */ /* 0x000fe2000f8e00ff */
[----:B------:R-:W-:Y:S01]  /*0ba0*/  MOV R13, UR7 ;  /* 0x00000007000d7c02 */ /* 0x000fe20008000f00 */
[----:B------:R1:W5:Y:S01]  /*0bb0*/  LD.E R30, [R2.64+0x68] ;  /* 0x0000680a021e7980 */ /* 0x000362000c101900 */
[----:B------:R-:W-:-:S03]  /*0bc0*/  SHF.R.S32.HI R38, RZ, 0x3, R41 ;  /* 0x00000003ff267819 */ /* 0x000fc60000011429 */
[----:B------:R1:W5:Y:S02]  /*0bd0*/  LD.E.64 R16, [R12.64] ;  /* 0x0000000a0c107980 */ /* 0x000364000c101b00 */
[----:B------:R-:W-:-:S05]  /*0be0*/  IMAD.SHL.U32 R0, R38, 0x40, RZ ;  /* 0x0000004026007824 */ /* 0x000fca00078e00ff */
[----:B------:R-:W-:Y:S02]  /*0bf0*/  LOP3.LUT R0, R0, 0xc0, RZ, 0xc0, !PT ;  /* 0x000000c000007812 */ /* 0x000fe400078ec0ff */
[----:B------:R-:W-:Y:S02]  /*0c00*/  SHF.R.S32.HI R36, RZ, 0x5, R37 ;  /* 0x00000005ff247819 */ /* 0x000fe40000011425 */
[----:B------:R-:W-:Y:S01]  /*0c10*/  @!P0 SHF.R.S32.HI R7, RZ, 0x1f, R55 ;  /* 0x0000001fff078819 */ /* 0x000fe20000011437 */
[----:B------:R-:W-:Y:S01]  /*0c20*/  IMAD.IADD R57, R51, 0x1, -R44 ;  /* 0x0000000133397824 */ /* 0x000fe200078e0a2c */
[----:B------:R-:W-:Y:S01]  /*0c30*/  BSSY B0, `(.L_x_477) ;  /* 0x000006a000007945 */ /* 0x000fe20003800000 */
[----:B---3--:R-:W-:Y:S01]  /*0c40*/  STL.64 [R1+0x20], R250 ;  /* 0x000020fa01007387 */ /* 0x008fe20000100a00 */
[----:B-1----:R-:W-:-:S03]  /*0c50*/  @!P0 IMAD R3, R251, R20, RZ ;  /* 0x00000014fb038224 */ /* 0x002fc600078e02ff */
[----:B----4-:R1:W-:Y:S01]  /*0c60*/  STL.64 [R1+0x2a0], R4 ;  /* 0x0002a00401007387 */ /* 0x0103e20000100a00 */
[----:B------:R-:W-:-:S03]  /*0c70*/  IMAD.MOV.U32 R11, RZ, RZ, R4 ;  /* 0x000000ffff0b7224 */ /* 0x000fc600078e0004 */
[----:B--2---:R-:W-:Y:S04]  /*0c80*/  STL.64 [R1+0x28], R48 ;  /* 0x0000283001007387 */ /* 0x004fe80000100a00 */
[----:B------:R-:W-:Y:S01]  /*0c90*/  STL [R1+0x2d4], R54 ;  /* 0x0002d43601007387 */ /* 0x000fe20000100800 */
[----:B-1----:R-:W-:-:S04]  /*0ca0*/  LEA.HI R5, R40, R43, RZ, 0x2 ;  /* 0x0000002b28057211 */ /* 0x002fc800078f10ff */
[C---:B------:R-:W-:Y:S02]  /*0cb0*/  LOP3.LUT R2, R5.reuse, 0xfffffffc, RZ, 0xc0, !PT ;  /* 0xfffffffc05027812 */ /* 0x040fe400078ec0ff */
[----:B------:R-:W-:Y:S02]  /*0cc0*/  SHF.R.S32.HI R12, RZ, 0x2, R5 ;  /* 0x00000002ff0c7819 */ /* 0x000fe40000011405 */
[----:B------:R-:W-:Y:S02]  /*0cd0*/  IADD3 R2, -R2, R43, RZ ;  /* 0x0000002b02027210 */ /* 0x000fe40007ffe1ff */
[----:B------:R-:W-:Y:S02]  /*0ce0*/  @!P0 SHF.R.S32.HI R4, RZ, 0x1f, R20 ;  /* 0x0000001fff048819 */ /* 0x000fe40000011414 */
[----:B------:R-:W-:Y:S02]  /*0cf0*/  LEA.HI R5, R5, R12, RZ, 0x1 ;  /* 0x0000000c05057211 */ /* 0x000fe400078f08ff */
[----:B------:R-:W-:Y:S01]  /*0d00*/  SHF.L.U32 R45, R2, 0x3, RZ ;  /* 0x00000003022d7819 */ /* 0x000fe200000006ff */
[C---:B------:R-:W-:Y:S01]  /*0d10*/  @!P0 IMAD R6, R250.reuse, R4, R3 ;  /* 0x00000004fa068224 */ /* 0x040fe200078e0203 */
[----:B------:R-:W-:Y:S01]  /*0d20*/  LOP3.LUT R5, R5, 0x7fffffe, RZ, 0xc0, !PT ;  /* 0x07fffffe05057812 */ /* 0x000fe200078ec0ff */
[----:B------:R-:W-:Y:S01]  /*0d30*/  @!P0 IMAD.WIDE.U32 R2, R250, R20, RZ ;  /* 0x00000014fa028225 */ /* 0x000fe200078e00ff */
[----:B------:R-:W-:-:S02]  /*0d40*/  LOP3.LUT R4, R0, 0x18, R45, 0xf8, !PT ;  /* 0x0000001800047812 */ /* 0x000fc400078ef82d */
[----:B------:R-:W-:Y:S01]  /*0d50*/  SHF.R.U32.HI R0, RZ, 0x3, R0 ;  /* 0x00000003ff007819 */ /* 0x000fe20000011600 */
[----:B------:R-:W-:Y:S01]  /*0d60*/  IMAD.IADD R5, R12, 0x1, -R5 ;  /* 0x000000010c057824 */ /* 0x000fe200078e0a05 */
[----:B------:R-:W-:Y:S01]  /*0d70*/  STL [R1+0x2cc], R45 ;  /* 0x0002cc2d01007387 */ /* 0x000fe20000100800 */
[----:B------:R-:W-:Y:S02]  /*0d80*/  @!P0 IADD3 R3, R3, R6, RZ ;  /* 0x0000000603038210 */ /* 0x000fe40007ffe0ff */
[----:B------:R-:W-:Y:S01]  /*0d90*/  LOP3.LUT R0, R4, R0, RZ, 0x3c, !PT ;  /* 0x0000000004007212 */ /* 0x000fe200078e3cff */
[----:B------:R1:W-:Y:S01]  /*0da0*/  STL.64 [R1+0x1c8], R8 ;  /* 0x0001c80801007387 */ /* 0x0003e20000100a00 */
[----:B------:R-:W-:Y:S01]  /*0db0*/  @P0 IADD3 R4, R20, R21, RZ ;  /* 0x0000001514040210 */ /* 0x000fe20007ffe0ff */
[----:B------:R-:W-:-:S04]  /*0dc0*/  IMAD R5, R36, 0x8, R5 ;  /* 0x0000000824057824 */ /* 0x000fc800078e0205 */
[----:B------:R-:W-:Y:S01]  /*0dd0*/  IMAD.U32 R194, R5, 0x20, R0 ;  /* 0x0000002005c27824 */ /* 0x000fe200078e0000 */
[----:B------:R-:W-:Y:S01]  /*0de0*/  @P0 IADD3 R0, R20, R21, RZ ;  /* 0x0000001514000210 */ /* 0x000fe20007ffe0ff */
[----:B-1----:R-:W-:Y:S02]  /*0df0*/  @!P0 IMAD R9, R19, R55, RZ ;  /* 0x0000003713098224 */ /* 0x002fe400078e02ff */
[----:B------:R-:W-:Y:S02]  /*0e00*/  @P0 IMAD R8, R251, R4, RZ ;  /* 0x00000004fb080224 */ /* 0x000fe400078e02ff */
[----:B------:R-:W-:Y:S02]  /*0e10*/  @!P0 IMAD R9, R18, R7, R9 ;  /* 0x0000000712098224 */ /* 0x000fe400078e0209 */
[----:B------:R-:W-:Y:S01]  /*0e20*/  @!P0 IMAD.WIDE.U32 R6, R55, R18, R2 ;  /* 0x0000001237068225 */ /* 0x000fe200078e0002 */
[----:B------:R-:W-:-:S03]  /*0e30*/  @!P0 SHF.R.S32.HI R2, RZ, 0x1f, R20 ;  /* 0x0000001fff028819 */ /* 0x000fc60000011414 */
[----:B------:R-:W-:-:S04]  /*0e40*/  @P0 IMAD.WIDE.U32 R4, R250, R4, RZ ;  /* 0x00000004fa040225 */ /* 0x000fc800078e00ff */
[----:B------:R-:W-:Y:S02]  /*0e50*/  @!P0 IMAD R3, R49, R20, RZ ;  /* 0x0000001431038224 */ /* 0x000fe400078e02ff */
[----:B------:R-:W-:Y:S02]  /*0e60*/  @P0 IMAD.IADD R21, R5, 0x1, R8 ;  /* 0x0000000105150824 */ /* 0x000fe400078e0208 */
[----:B------:R-:W-:Y:S01]  /*0e70*/  @!P0 IMAD R8, R48, R2, R3 ;  /* 0x0000000230088224 */ /* 0x000fe200078e0203 */
[----:B------:R-:W-:Y:S01]  /*0e80*/  @P0 MOV R18, R4 ;  /* 0x0000000400120202 */ /* 0x000fe20000000f00 */
[----:B------:R-:W-:Y:S01]  /*0e90*/  @!P0 IMAD.WIDE.U32 R2, R48, R20, RZ ;  /* 0x0000001430028225 */ /* 0x000fe200078e00ff */
[----:B------:R-:W-:-:S03]  /*0ea0*/  @!P0 MOV R18, R6 ;  /* 0x0000000600128202 */ /* 0x000fc60000000f00 */
[----:B------:R-:W-:Y:S01]  /*0eb0*/  @!P0 IMAD.IADD R21, R7, 0x1, R9 ;  /* 0x0000000107158824 */ /* 0x000fe200078e0209 */
[----:B------:R-:W-:Y:S01]  /*0ec0*/  @!P0 SHF.R.S32.HI R6, RZ, 0x1f, R55 ;  /* 0x0000001fff068819 */ /* 0x000fe20000011437 */
[-C--:B------:R-:W-:Y:S02]  /*0ed0*/  @P0 IMAD R7, R49, R0.reuse, RZ ;  /* 0x0000000031070224 */ /* 0x080fe400078e02ff */
[----:B------:R-:W-:Y:S01]  /*0ee0*/  @P0 IMAD.WIDE.U32 R4, R48, R0, RZ ;  /* 0x0000000030040225 */ /* 0x000fe200078e00ff */
[----:B------:R-:W-:-:S03]  /*0ef0*/  SHF.R.S32.HI R13, RZ, 0x1f, R12 ;  /* 0x0000001fff0d7819 */ /* 0x000fc6000001140c */
[----:B------:R-:W-:Y:S02]  /*0f00*/  @!P0 IMAD.IADD R3, R3, 0x1, R8 ;  /* 0x0000000103038824 */ /* 0x000fe400078e0208 */
[----:B------:R-:W-:Y:S01]  /*0f10*/  @!P0 IMAD R0, R25, R55, RZ ;  /* 0x0000003719008224 */ /* 0x000fe200078e02ff */
[----:B------:R-:W-:Y:S01]  /*0f20*/  @P0 IADD3 R15, R5, R7, RZ ;  /* 0x00000007050f0210 */ /* 0x000fe20007ffe0ff */
[----:B------:R-:W-:Y:S02]  /*0f30*/  @P0 IMAD.MOV.U32 R14, RZ, RZ, R4 ;  /* 0x000000ffff0e0224 */ /* 0x000fe400078e0004 */
[----:B------:R-:W-:Y:S02]  /*0f40*/  @!P0 IMAD R0, R24, R6, R0 ;  /* 0x0000000618008224 */ /* 0x000fe400078e0200 */
[----:B------:R-:W-:Y:S01]  /*0f50*/  @!P0 IMAD.WIDE.U32 R4, R55, R24, R2 ;  /* 0x0000001837048225 */ /* 0x000fe200078e0002 */
[----:B------:R-:W-:-:S03]  /*0f60*/  @!P1 SHF.R.S32.HI R3, RZ, 0x1f, R55 ;  /* 0x0000001fff039819 */ /* 0x000fc60000011437 */
[----:B------:R-:W-:Y:S02]  /*0f70*/  @!P1 IMAD R2, R27, R55, RZ ;  /* 0x000000371b029224 */ /* 0x000fe400078e02ff */
[-C--:B------:R-:W-:Y:S02]  /*0f80*/  @P1 IMAD R10, R23, R52.reuse, RZ ;  /* 0x00000034170a1224 */ /* 0x080fe400078e02ff */
[----:B------:R-:W-:Y:S01]  /*0f90*/  @P1 IMAD.WIDE.U32 R6, R22, R52, RZ ;  /* 0x0000003416061225 */ /* 0x000fe200078e00ff */
[----:B------:R-:W-:Y:S01]  /*0fa0*/  @!P0 IADD3 R15, R5, R0, RZ ;  /* 0x00000000050f8210 */ /* 0x000fe20007ffe0ff */
[----:B------:R1:W-:Y:S02]  /*0fb0*/  STL.64 [R1+0x50], R248 ;  /* 0x000050f801007387 */ /* 0x0003e40000100a00 */
[----:B------:R-:W-:Y:S02]  /*0fc0*/  IMAD.WIDE R52, R50, 0x80, R12 ;  /* 0x0000008032347825 */ /* 0x000fe400078e020c */
[----:B------:R1:W-:Y:S02]  /*0fd0*/  STL.64 [R1+0x58], R46 ;  /* 0x0000582e01007387 */ /* 0x0003e40000100a00 */
[----:B------:R-:W-:-:S02]  /*0fe0*/  @!P1 IMAD R0, R26, R3, R2 ;  /* 0x000000031a009224 */ /* 0x000fc400078e0202 */
[----:B------:R-:W-:Y:S01]  /*0ff0*/  @!P1 IMAD.WIDE.U32 R8, R26, R55, RZ ;  /* 0x000000371a089225 */ /* 0x000fe200078e00ff */
[----:B------:R1:W-:Y:S03]  /*1000*/  STL [R1+0x308], R57 ;  /* 0x0003083901007387 */ /* 0x0003e60000100800 */
[----:B------:R-:W-:Y:S01]  /*1010*/  @P1 IMAD.IADD R5, R7, 0x1, R10 ;  /* 0x0000000107051824 */ /* 0x000fe200078e020a */
[----:B------:R1:W-:Y:S01]  /*1020*/  STL.64 [R1+0x300], R52 ;  /* 0x0003003401007387 */ /* 0x0003e20000100a00 */
[----:B------:R-:W-:Y:S01]  /*1030*/  @!P1 IMAD.IADD R5, R9, 0x1, R0 ;  /* 0x0000000109059824 */ /* 0x000fe200078e0200 */
[----:B------:R-:W-:Y:S01]  /*1040*/  @!P1 MOV R6, R8 ;  /* 0x0000000800069202 */ /* 0x000fe20000000f00 */
[--C-:B------:R-:W-:Y:S01]  /*1050*/  @P1 IMAD.MOV.U32 R2, RZ, RZ, R22.reuse ;  /* 0x000000ffff021224 */ /* 0x100fe200078e0016 */
[----:B------:R-:W-:Y:S01]  /*1060*/  SHF.R.S32.HI R0, RZ, 0x1f, R37 ;  /* 0x0000001fff007819 */ /* 0x000fe20000011425 */
[----:B------:R-:W-:Y:S01]  /*1070*/  @!P1 IMAD.MOV.U32 R2, RZ, RZ, R22 ;  /* 0x000000ffff029224 */ /* 0x000fe200078e0016 */
[----:B------:R-:W-:-:S02]  /*1080*/  @P1 MOV R3, R23 ;  /* 0x0000001700031202 */ /* 0x000fc40000000f00 */
[----:B------:R-:W-:Y:S02]  /*1090*/  @!P1 MOV R3, R23 ;  /* 0x0000001700039202 */ /* 0x000fe40000000f00 */
[----:B------:R-:W-:Y:S02]  /*10a0*/  @!P0 MOV R14, R4 ;  /* 0x00000004000e8202 */ /* 0x000fe40000000f00 */
[----:B------:R-:W-:Y:S02]  /*10b0*/  ISETP.GE.AND P1, PT, R12, R57, PT ;  /* 0x000000390c00720c */ /* 0x000fe40003f26270 */
[----:B------:R-:W-:Y:S02]  /*10c0*/  SHF.R.S32.HI R4, RZ, 0x1f, R31 ;  /* 0x0000001fff047819 */ /* 0x000fe4000001141f */
[----:B------:R-:W-:Y:S02]  /*10d0*/  LEA.HI R0, R0, R36, RZ, 0x2 ;  /* 0x0000002400007211 */ /* 0x000fe400078f10ff */
[----:B------:R-:W-:-:S02]  /*10e0*/  SHF.R.S32.HI R20, RZ, 0x1f, R45 ;  /* 0x0000001fff147819 */ /* 0x000fc4000001142d */
[----:B------:R-:W-:Y:S02]  /*10f0*/  IADD3 R6, P0, R45, R6, RZ ;  /* 0x000000062d067210 */ /* 0x000fe40007f1e0ff */
[----:B------:R-:W-:Y:S02]  /*1100*/  SHF.R.S32.HI R19, RZ, 0x1f, R56 ;  /* 0x0000001fff137819 */ /* 0x000fe40000011438 */
[----:B------:R-:W-:Y:S01]  /*1110*/  LEA.HI R26, R4, R31, RZ, 0x2 ;  /* 0x0000001f041a7211 */ /* 0x000fe200078f10ff */
[----:B------:R-:W-:Y:S01]  /*1120*/  IMAD R4, R29, R56, RZ ;  /* 0x000000381d047224 */ /* 0x000fe200078e02ff */
[----:B------:R-:W-:Y:S02]  /*1130*/  LOP3.LUT R0, R0, 0xffffffc, RZ, 0xc0, !PT ;  /* 0x0ffffffc00007812 */ /* 0x000fe400078ec0ff */
[----:B------:R-:W-:Y:S01]  /*1140*/  IADD3.X R7, R20, R5, RZ, P0, !PT ;  /* 0x0000000514077210 */ /* 0x000fe200007fe4ff */
[----:B------:R-:W-:Y:S01]  /*1150*/  IMAD R4, R28, R19, R4 ;  /* 0x000000131c047224 */ /* 0x000fe200078e0204 */
[----:B------:R-:W-:Y:S01]  /*1160*/  SHF.R.S32.HI R25, RZ, 0x2, R26 ;  /* 0x00000002ff197819 */ /* 0x000fe2000001141a */
[----:B------:R-:W-:-:S02]  /*1170*/  IMAD.IADD R0, R36, 0x1, -R0 ;  /* 0x0000000124007824 */ /* 0x000fc400078e0a00 */
[----:B------:R-:W-:-:S03]  /*1180*/  IMAD.WIDE.U32 R6, R56, R28, R6 ;  /* 0x0000001c38067225 */ /* 0x000fc600078e0006 */
[----:B------:R-:W-:Y:S01]  /*1190*/  LEA R28, R0, R25, 0x4 ;  /* 0x00000019001c7211 */ /* 0x000fe200078e20ff */
[----:B------:R-:W-:Y:S01]  /*11a0*/  IMAD.SHL.U32 R194, R194, 0x2, RZ ;  /* 0x00000002c2c27824 */ /* 0x000fe200078e00ff */
[----:B------:R-:W-:Y:S01]  /*11b0*/  IADD3 R5, R7, R4, RZ ;  /* 0x0000000407057210 */ /* 0x000fe20007ffe0ff */
[----:B------:R-:W-:Y:S05]  /*11c0*/  @P1 BRA `(.L_x_478) ;  /* 0x0000010000001947 */ /* 0x000fea0003800000 */
[----:B-1----:R-:W-:-:S13]  /*11d0*/  ISETP.GE.AND P0, PT, R45, R11, PT ;  /* 0x0000000b2d00720c */ /* 0x002fda0003f06270 */
[----:B------:R1:W-:Y:S04]  /*11e0*/  @P0 STS [R194], RZ ;  /* 0x000000ffc2000388 */ /* 0x0003e80000000800 */
[----:B------:R1:W-:Y:S04]  /*11f0*/  @P0 STS [R194+0x4], RZ ;  /* 0x000004ffc2000388 */ /* 0x0003e80000000800 */
[----:B------:R1:W-:Y:S01]  /*1200*/  @P0 STS.64 [R194+0x8], RZ ;  /* 0x000008ffc2000388 */ /* 0x0003e20000000a00 */
[----:B------:R-:W-:Y:S05]  /*1210*/  @P0 BRA `(.L_x_478) ;  /* 0x000000b000000947 */ /* 0x000fea0003800000 */
[----:B------:R-:W-:Y:S01]  /*1220*/  MOV R4, R6 ;  /* 0x0000000600047202 */ /* 0x000fe20000000f00 */
[----:B------:R-:W-:-:S04]  /*1230*/  IMAD R0, R53, R2, RZ ;  /* 0x0000000235007224 */ /* 0x000fc800078e02ff */
[----:B------:R-:W-:-:S04]  /*1240*/  IMAD.WIDE.U32 R8, R52, R2, R4 ;  /* 0x0000000234087225 */ /* 0x000fc800078e0004 */
[----:B------:R-:W-:Y:S01]  /*1250*/  IMAD R0, R52, R3, R0 ;  /* 0x0000000334007224 */ /* 0x000fe200078e0200 */
[----:B-----5:R-:W-:-:S04]  /*1260*/  LEA R10, P0, R8, R16, 0x1 ;  /* 0x00000010080a7211 */ /* 0x020fc800078008ff */
[----:B------:R-:W-:-:S04]  /*1270*/  IADD3 R0, R9, R0, RZ ;  /* 0x0000000009007210 */ /* 0x000fc80007ffe0ff */
[----:B------:R-:W-:-:S05]  /*1280*/  LEA.HI.X R11, R8, R17, R0, 0x1, P0 ;  /* 0x00000011080b7211 */ /* 0x000fca00000f0c00 */
[----:B------:R-:W-:Y:S01]  /*1290*/  @!PT LDS RZ, [RZ] ;  /* 0x00000000fffff984 */ /* 0x000fe20000000800 */
[----:B------:R-:W-:Y:S01]  /*12a0*/  @!PT LDS RZ, [RZ] ;  /* 0x00000000fffff984 */ /* 0x000fe20000000800 */
[----:B------:R-:W-:Y:S01]  /*12b0*/  @!PT LDS RZ, [RZ] ;  /* 0x00000000fffff984 */ /* 0x000fe20000000800 */
[----:B------:R2:W-:Y:S02]  /*12c0*/  LDGSTS.E.BYPASS.LTC128B.128 [R194], [R10.64] ;  /* 0x000000000ac27fae */ /* 0x0005e4000b901d4a */
.L_x_478:
[----:B-1----:R-:W-:Y:S05]  /*12d0*/  BSYNC B0 ;  /* 0x0000000000007941 */ /* 0x002fea0003800000 */
.L_x_477:
[----:B------:R-:W-:Y:S01]  /*12e0*/  IADD3 R24, R12, 0x20, RZ ;  /* 0x000000200c187810 */ /* 0x000fe20007ffe0ff */
[----:B------:R-:W-:Y:S03]  /*12f0*/  BSSY B0, `(.L_x_479) ;  /* 0x0000015000007945 */ /* 0x000fe60003800000 */
[----:B------:R-:W-:-:S13]  /*1300*/  ISETP.GE.AND P0, PT, R24, R57, PT ;  /* 0x000000391800720c */ /* 0x000fda0003f06270 */
[----:B------:R-:W-:Y:S05]  /*1310*/  @P0 BRA `(.L_x_480) ;  /* 0x0000012000000947 */ /* 0x000fea0003800000 */
[----:B------:R-:W3:Y:S02]  /*1320*/  LDL R0, [R1+0x2a0] ;  /* 0x0002a00001007983 */ /* 0x000ee40000100800 */
[----:B---3--:R-:W-:-:S13]  /*1330*/  ISETP.GE.AND P0, PT, R45, R0, PT ;  /* 0x000000002d00720c */ /* 0x008fda0003f06270 */
[----:B------:R1:W-:Y:S01]  /*1340*/  @P0 STS.128 [R194+0x800], RZ ;  /* 0x000800ffc2000388 */ /* 0x0003e20000000c00 */
[----:B------:R-:W-:Y:S05]  /*1350*/  @P0 BRA `(.L_x_480) ;  /* 0x000000e000000947 */ /* 0x000fea0003800000 */
[----:B------:R-:W-:Y:S02]  /*1360*/  IADD3 R0, P0, R52, 0x20, RZ ;  /* 0x0000002034007810 */ /* 0x000fe40007f1e0ff */
[----:B------:R-:W-:-:S03]  /*1370*/  MOV R9, R5 ;  /* 0x0000000500097202 */ /* 0x000fc60000000f00 */
[----:B------:R-:W-:-:S04]  /*1380*/  IMAD.X R8, RZ, RZ, R53, P0 ;  /* 0x000000ffff087224 */ /* 0x000fc800000e0635 */
[----:B--2---:R-:W-:Y:S02]  /*1390*/  IMAD R10, R8, R2, RZ ;  /* 0x00000002080a7224 */ /* 0x004fe400078e02ff */
[----:B------:R-:W-:-:S04]  /*13a0*/  IMAD.MOV.U32 R8, RZ, RZ, R6 ;  /* 0x000000ffff087224 */ /* 0x000fc800078e0006 */
        /* <DEDUP_REMOVED lines=8> */
[----:B------:R2:W-:Y:S02]  /*1430*/  LDGSTS.E.BYPASS.LTC128B.128 [R194+0x800], [R10.64] ;  /* 0x008000000ac27fae */ /* 0x0005e4000b901d4a */
.L_x_480:
[----:B------:R-:W-:Y:S05]  /*1440*/  BSYNC B0 ;  /* 0x0000000000007941 */ /* 0x000fea0003800000 */
.L_x_479:
        /* <DEDUP_REMOVED lines=22> */
.L_x_482:
[----:B------:R-:W-:Y:S05]  /*15b0*/  BSYNC B0 ;  /* 0x0000000000007941 */ /* 0x000fea0003800000 */
.L_x_481:
[----:B------:R-:W-:Y:S01]  /*15c0*/  IADD3 R22, R12, 0x60, RZ ;  /* 0x000000600c167810 */ /* 0x000fe20007ffe0ff */
[----:B------:R-:W-:Y:S03]  /*15d0*/  BSSY B0, `(.L_x_483) ;  /* 0x0000014000007945 */ /* 0x000fe60003800000 */
[----:B------:R-:W-:-:S13]  /*15e0*/  ISETP.GE.AND P0, PT, R22, R57, PT ;  /* 0x000000391600720c */ /* 0x000fda0003f06270 */
[----:B------:R-:W-:Y:S05]  /*15f0*/  @P0 BRA `(.L_x_484) ;  /* 0x0000011000000947 */ /* 0x000fea0003800000 */
[----:B------:R-:W4:Y:S02]  /*1600*/  LDL R0, [R1+0x2a0] ;  /* 0x0002a00001007983 */ /* 0x000f240000100800 */
[----:B----4-:R-:W-:-:S13]  /*1610*/  ISETP.GE.AND P0, PT, R45, R0, PT ;  /* 0x000000002d00720c */ /* 0x010fda0003f06270 */
[----:B------:R4:W-:Y:S01]  /*1620*/  @P0 STS.128 [R194+0x1800], RZ ;  /* 0x001800ffc2000388 */ /* 0x0009e20000000c00 */
[----:B------:R-:W-:Y:S05]  /*1630*/  @P0 BRA `(.L_x_484) ;  /* 0x000000d000000947 */ /* 0x000fea0003800000 */
[----:B------:R-:W-:-:S04]  /*1640*/  IADD3 R0, P0, R52, 0x60, RZ ;  /* 0x0000006034007810 */ /* 0x000fc80007f1e0ff */
[----:B------:R-:W-:-:S05]  /*1650*/  IADD3.X R4, RZ, R53, RZ, P0, !PT ;  /* 0x00000035ff047210 */ /* 0x000fca00007fe4ff */
[----:B------:R-:W-:Y:S01]  /*1660*/  IMAD R7, R4, R2, RZ ;  /* 0x0000000204077224 */ /* 0x000fe200078e02ff */
[----:B------:R-:W-:-:S03]  /*1670*/  MOV R4, R6 ;  /* 0x0000000600047202 */ /* 0x000fc60000000f00 */
[-C--:B------:R-:W-:Y:S02]  /*1680*/  IMAD R3, R3, R0.reuse, R7 ;  /* 0x0000000003037224 */ /* 0x080fe400078e0207 */
[----:B------:R-:W-:-:S05]  /*1690*/  IMAD.WIDE.U32 R4, R2, R0, R4 ;  /* 0x0000000002047225 */ /* 0x000fca00078e0004 */
[----:B-----5:R-:W-:Y:S02]  /*16a0*/  LEA R2, P0, R4, R16, 0x1 ;  /* 0x0000001004027211 */ /* 0x020fe400078008ff */
[----:B------:R-:W-:-:S04]  /*16b0*/  IADD3 R3, R5, R3, RZ ;  /* 0x0000000305037210 */ /* 0x000fc80007ffe0ff */
[----:B------:R-:W-:-:S05]  /*16c0*/  LEA.HI.X R3, R4, R17, R3, 0x1, P0 ;  /* 0x0000001104037211 */ /* 0x000fca00000f0c03 */
[----:B------:R-:W-:Y:S01]  /*16d0*/  @!PT LDS RZ, [RZ] ;  /* 0x00000000fffff984 */ /* 0x000fe20000000800 */
[----:B------:R-:W-:Y:S01]  /*16e0*/  @!PT LDS RZ, [RZ] ;  /* 0x00000000fffff984 */ /* 0x000fe20000000800 */
[----:B------:R-:W-:Y:S01]  /*16f0*/  @!PT LDS RZ, [RZ] ;  /* 0x00000000fffff984 */ /* 0x000fe20000000800 */
[----:B------:R1:W-:Y:S02]  /*1700*/  LDGSTS.E.BYPASS.LTC128B.128 [R194+0x1800], [R2.64] ;  /* 0x0180000002c27fae */ /* 0x0003e4000b901d4a */
.L_x_484:
[----:B------:R-:W-:Y:S05]  /*1710*/  BSYNC B0 ;  /* 0x0000000000007941 */ /* 0x000fea0003800000 */
.L_x_483:
[----:B-----5:R-:W-:Y:S01]  /*1720*/  IABS R0, R30 ;  /* 0x0000001e00007213 */ /* 0x020fe20000000000 */
[----:B------:R-:W-:Y:S01]  /*1730*/  IMAD R7, R251, R12, RZ ;  /* 0x0000000cfb077224 */ /* 0x000fe200078e02ff */
[----:B------:R-:W-:Y:S01]  /*1740*/  IABS R5, R30 ;  /* 0x0000001e00057213 */ /* 0x000fe20000000000 */
[----:B------:R-:W-:Y:S01]  /*1750*/  BSSY B0, `(.L_x_485) ;  /* 0x0000058000007945 */ /* 0x000fe20003800000 */
[----:B------:R-:W-:Y:S01]  /*1760*/  IABS R6, R56 ;  /* 0x0000003800067213 */ /* 0x000fe20000000000 */
[----:B------:R-:W-:Y:S01]  /*1770*/  IMAD.MOV.U32 R4, RZ, RZ, R0 ;  /* 0x000000ffff047224 */ /* 0x000fe200078e0000 */
[----:B------:R-:W-:Y:S01]  /*1780*/  LEA.HI R27, R40, R43, RZ, 0x4 ;  /* 0x0000002b281b7211 */ /* 0x000fe200078f20ff */
[C---:B--2---:R-:W-:Y:S01]  /*1790*/  IMAD R10, R250.reuse, R13, R7 ;  /* 0x0000000dfa0a7224 */ /* 0x044fe200078e0207 */
[C---:B------:R-:W-:Y:S01]  /*17a0*/  SHF.L.U64.HI R252, R250.reuse, 0x7, R251 ;  /* 0x00000007fafc7819 */ /* 0x040fe200000102fb */
[----:B-1----:R-:W1:Y:S01]  /*17b0*/  I2F.RP R2, R4 ;  /* 0x0000000400027306 */ /* 0x002e620000209400 */
[----:B------:R-:W-:-:S02]  /*17c0*/  SHF.L.U32 R245, R250, 0x7, RZ ;  /* 0x00000007faf57819 */ /* 0x000fc400000006ff */
[----:B------:R-:W-:-:S04]  /*17d0*/  IADD3 R195, R148, -0x1, RZ ;  /* 0xffffffff94c37810 */ /* 0x000fc80007ffe0ff */
[----:B------:R-:W-:Y:S01]  /*17e0*/  SHF.R.S32.HI R16, RZ, 0x1f, R195 ;  /* 0x0000001fff107819 */ /* 0x000fe200000114c3 */
[----:B-1----:R-:W1:Y:S02]  /*17f0*/  MUFU.RCP R2, R2 ;  /* 0x0000000200027308 */ /* 0x002e640000001000 */
[----:B-1----:R-:W-:-:S06]  /*1800*/  IADD3 R2, R2, 0xffffffe, RZ ;  /* 0x0ffffffe02027810 */ /* 0x002fcc0007ffe0ff */
[----:B------:R-:W1:Y:S02]  /*1810*/  F2I.FTZ.U32.TRUNC.NTZ R3, R2 ;  /* 0x0000000200037305 */ /* 0x000e64000021f000 */
[----:B-1----:R-:W-:Y:S01]  /*1820*/  IMAD.MOV R0, RZ, RZ, -R3 ;  /* 0x000000ffff007224 */ /* 0x002fe200078e0a03 */
[----:B------:R-:W-:-:S03]  /*1830*/  MOV R2, RZ ;  /* 0x000000ff00027202 */ /* 0x000fc60000000f00 */
[----:B------:R-:W-:-:S04]  /*1840*/  IMAD R0, R0, R4, RZ ;  /* 0x0000000400007224 */ /* 0x000fc800078e02ff */
[----:B------:R-:W-:-:S04]  /*1850*/  IMAD.HI.U32 R3, R3, R0, R2 ;  /* 0x0000000003037227 */ /* 0x000fc800078e0002 */
[----:B------:R-:W-:-:S04]  /*1860*/  IMAD.MOV R0, RZ, RZ, -R5 ;  /* 0x000000ffff007224 */ /* 0x000fc800078e0a05 */
[----:B------:R-:W-:Y:S02]  /*1870*/  IMAD.MOV.U32 R2, RZ, RZ, R0 ;  /* 0x000000ffff027224 */ /* 0x000fe400078e0000 */
[----:B------:R-:W-:Y:S01]  /*1880*/  IMAD.HI.U32 R0, R3, R6, RZ ;  /* 0x0000000603007227 */ /* 0x000fe200078e00ff */
[----:B------:R-:W-:-:S03]  /*1890*/  LOP3.LUT R3, R56, R30, RZ, 0x3c, !PT ;  /* 0x0000001e38037212 */ /* 0x000fc600078e3cff */
[----:B------:R-:W-:Y:S01]  /*18a0*/  IMAD R2, R0, R2, R6 ;  /* 0x0000000200027224 */ /* 0x000fe200078e0206 */
[----:B------:R-:W-:Y:S01]  /*18b0*/  ISETP.GE.AND P2, PT, R3, RZ, PT ;  /* 0x000000ff0300720c */ /* 0x000fe20003f46270 */
[----:B------:R-:W-:-:S03]  /*18c0*/  IMAD R6, R49, R12, RZ ;  /* 0x0000000c31067224 */ /* 0x000fc600078e02ff */
[----:B------:R-:W-:Y:S01]  /*18d0*/  ISETP.GT.U32.AND P3, PT, R4, R2, PT ;  /* 0x000000020400720c */ /* 0x000fe20003f64070 */
[----:B------:R-:W-:Y:S01]  /*18e0*/  IMAD R9, R48, R13, R6 ;  /* 0x0000000d30097224 */ /* 0x000fe200078e0206 */
[----:B------:R-:W-:-:S04]  /*18f0*/  LOP3.LUT R6, R27, 0xfffffff0, RZ, 0xc0, !PT ;  /* 0xfffffff01b067812 */ /* 0x000fc800078ec0ff */
[----:B------:R-:W-:-:S07]  /*1900*/  IADD3 R11, -R6, R43, RZ ;  /* 0x0000002b060b7210 */ /* 0x000fce0007ffe1ff */
[-C--:B------:R-:W-:Y:S02]  /*1910*/  @!P3 IADD3 R2, R2, -R4.reuse, RZ ;  /* 0x800000040202b210 */ /* 0x080fe40007ffe0ff */
[----:B------:R-:W-:Y:S02]  /*1920*/  @!P3 IADD3 R0, R0, 0x1, RZ ;  /* 0x000000010000b810 */ /* 0x000fe40007ffe0ff */
[----:B------:R-:W-:Y:S02]  /*1930*/  ISETP.GE.U32.AND P4, PT, R2, R4, PT ;  /* 0x000000040200720c */ /* 0x000fe40003f86070 */
[C---:B------:R-:W-:Y:S02]  /*1940*/  IADD3 R4, P0, R45.reuse, R18, RZ ;  /* 0x000000122d047210 */ /* 0x040fe40007f1e0ff */
[----:B------:R-:W-:Y:S01]  /*1950*/  IADD3 R2, P1, R45, R14, RZ ;  /* 0x0000000e2d027210 */ /* 0x000fe20007f3e0ff */
[----:B------:R-:W-:Y:S02]  /*1960*/  IMAD R14, R195, -0x80, R42 ;  /* 0xffffff80c30e7824 */ /* 0x000fe400078e022a */
[----:B------:R-:W-:Y:S01]  /*1970*/  IMAD.X R5, R20, 0x1, R21, P0 ;  /* 0x0000000114057824 */ /* 0x000fe200000e0615 */
[----:B------:R-:W-:Y:S01]  /*1980*/  ISETP.NE.AND P0, PT, R30, RZ, PT ;  /* 0x000000ff1e00720c */ /* 0x000fe20003f05270 */
[----:B------:R-:W-:Y:S01]  /*1990*/  IMAD.X R3, R20, 0x1, R15, P1 ;  /* 0x0000000114037824 */ /* 0x000fe200008e060f */
[----:B------:R-:W-:Y:S01]  /*19a0*/  LEA.HI R15, R11, R11, RZ, 0x1 ;  /* 0x0000000b0b0f7211 */ /* 0x000fe200078f08ff */
[----:B------:R-:W-:-:S02]  /*19b0*/  IMAD.MOV.U32 R21, RZ, RZ, 0x10 ;  /* 0x00000010ff157424 */ /* 0x000fc400078e00ff */
[----:B------:R-:W-:Y:S01]  /*19c0*/  @P4 IADD3 R0, R0, 0x1, RZ ;  /* 0x0000000100004810 */ /* 0x000fe20007ffe0ff */
[----:B------:R-:W-:Y:S01]  /*19d0*/  IMAD.WIDE.U32 R6, R48, R12, R2 ;  /* 0x0000000c30067225 */ /* 0x000fe200078e0002 */
[----:B------:R-:W-:-:S03]  /*19e0*/  SHF.R.S32.HI R8, RZ, 0x1, R15 ;  /* 0x00000001ff087819 */ /* 0x000fc6000001140f */
[----:B------:R-:W-:Y:S01]  /*19f0*/  IMAD.WIDE.U32 R2, R250, R12, R4 ;  /* 0x0000000cfa027225 */ /* 0x000fe200078e0004 */
[----:B------:R-:W-:-:S03]  /*1a00*/  SHF.R.S32.HI R4, RZ, 0x1f, R15 ;  /* 0x0000001fff047819 */ /* 0x000fc6000001140f */
[----:B------:R-:W-:Y:S01]  /*1a10*/  @!P2 IMAD.MOV R0, RZ, RZ, -R0 ;  /* 0x000000ffff00a224 */ /* 0x000fe200078e0a00 */
[----:B------:R-:W-:Y:S01]  /*1a20*/  @!P0 LOP3.LUT R0, RZ, R30, RZ, 0x33, !PT ;  /* 0x0000001eff008212 */ /* 0x000fe200078e33ff */
[----:B------:R-:W-:Y:S01]  /*1a30*/  IMAD.IADD R5, R7, 0x1, R9 ;  /* 0x0000000107057824 */ /* 0x000fe200078e0209 */
[----:B------:R-:W-:Y:S02]  /*1a40*/  IADD3 R3, R3, R10, RZ ;  /* 0x0000000a03037210 */ /* 0x000fe40007ffe0ff */
[----:B------:R-:W-:Y:S01]  /*1a50*/  LEA.HI R9, R4, R8, RZ, 0x2 ;  /* 0x0000000804097211 */ /* 0x000fe200078f10ff */
[----:B------:R-:W-:Y:S01]  /*1a60*/  IMAD.MOV.U32 R4, RZ, RZ, R6 ;  /* 0x000000ffff047224 */ /* 0x000fe200078e0006 */
[----:B------:R-:W-:Y:S01]  /*1a70*/  SHF.R.S32.HI R6, RZ, 0x1f, R0 ;  /* 0x0000001fff067819 */ /* 0x000fe20000011400 */
[----:B------:R-:W-:Y:S01]  /*1a80*/  IMAD R7, R33, R0, RZ ;  /* 0x0000000021077224 */ /* 0x000fe200078e02ff */
[----:B------:R-:W-:Y:S01]  /*1a90*/  ISETP.GE.AND P0, PT, R12, R14, PT ;  /* 0x0000000e0c00720c */ /* 0x000fe20003f06270 */
[----:B------:R-:W-:Y:S01]  /*1aa0*/  IMAD.WIDE.U32 R60, R32, R0, R2 ;  /* 0x00000000203c7225 */ /* 0x000fe200078e0002 */
[----:B------:R-:W-:-:S03]  /*1ab0*/  LOP3.LUT R9, R9, 0xfffffffc, RZ, 0xc0, !PT ;  /* 0xfffffffc09097812 */ /* 0x000fc600078ec0ff */
[----:B------:R-:W-:Y:S01]  /*1ac0*/  IMAD R2, R35, R0, RZ ;  /* 0x0000000023027224 */ /* 0x000fe200078e02ff */
[----:B------:R-:W-:Y:S01]  /*1ad0*/  MOV R58, R60 ;  /* 0x0000003c003a7202 */ /* 0x000fe20000000f00 */
[----:B------:R-:W-:Y:S01]  /*1ae0*/  IMAD R3, R32, R6, R7 ;  /* 0x0000000620037224 */ /* 0x000fe200078e0207 */
[----:B------:R1:W-:Y:S01]  /*1af0*/  STL.64 [R1+0x2f0], R60 ;  /* 0x0002f03c01007387 */ /* 0x0003e20000100a00 */
[----:B------:R-:W-:-:S03]  /*1b00*/  IMAD.WIDE.U32 R52, R34, R0, R4 ;  /* 0x0000000022347225 */ /* 0x000fc600078e0004 */
[----:B------:R1:W-:Y:S01]  /*1b10*/  STL [R1+0x200], R252 ;  /* 0x000200fc01007387 */ /* 0x0003e20000100800 */
[----:B------:R-:W-:Y:S02]  /*1b20*/  IMAD R5, R34, R6, R2 ;  /* 0x0000000622057224 */ /* 0x000fe400078e0202 */
[----:B------:R-:W-:Y:S01]  /*1b30*/  IMAD.IADD R59, R61, 0x1, R3 ;  /* 0x000000013d3b7824 */ /* 0x000fe200078e0203 */
[----:B------:R1:W-:Y:S01]  /*1b40*/  STL.64 [R1+0x2e8], R52 ;  /* 0x0002e83401007387 */ /* 0x0003e20000100a00 */
[----:B------:R-:W-:Y:S02]  /*1b50*/  IMAD.IADD R33, R53, 0x1, R5 ;  /* 0x0000000135217824 */ /* 0x000fe400078e0205 */
[----:B------:R-:W-:Y:S01]  /*1b60*/  IMAD.IADD R17, R8, 0x1, -R9 ;  /* 0x0000000108117824 */ /* 0x000fe200078e0a09 */
[----:B------:R1:W-:Y:S01]  /*1b70*/  STL [R1+0x144], R245 ;  /* 0x000144f501007387 */ /* 0x0003e20000100800 */
[----:B------:R-:W-:Y:S02]  /*1b80*/  IMAD R0, R252, R195, RZ ;  /* 0x000000c3fc007224 */ /* 0x000fe400078e02ff */
[----:B------:R-:W-:Y:S01]  /*1b90*/  IMAD.WIDE.U32 R2, R195, R245, R58 ;  /* 0x000000f5c3027225 */ /* 0x000fe200078e003a */
[----:B------:R1:W-:Y:S01]  /*1ba0*/  STL.64 [R1+0x2d8], R58 ;  /* 0x0002d83a01007387 */ /* 0x0003e20000100a00 */
[----:B------:R-:W-:-:S02]  /*1bb0*/  LOP3.LUT P1, RZ, R17, 0x2, RZ, 0xc0, !PT ;  /* 0x0000000211ff7812 */ /* 0x000fc4000782c0ff */
[----:B------:R-:W-:Y:S01]  /*1bc0*/  IMAD R0, R16, R245, R0 ;  /* 0x000000f510007224 */ /* 0x000fe200078e0200 */
[----:B------:R1:W-:Y:S01]  /*1bd0*/  STL [R1+0x2e4], R33 ;  /* 0x0002e42101007387 */ /* 0x0003e20000100800 */
[----:B------:R-:W-:-:S03]  /*1be0*/  SEL R4, R21, 0xfffffff0, !P1 ;  /* 0xfffffff015047807 */ /* 0x000fc60004800000 */
[----:B------:R-:W-:Y:S01]  /*1bf0*/  IADD3 R7, R3, R0, RZ ;  /* 0x0000000003077210 */ /* 0x000fe20007ffe0ff */
[----:B------:R-:W-:Y:S05]  /*1c00*/  @P0 BRA `(.L_x_486) ;  /* 0x000000c000000947 */ /* 0x000fea0003800000 */
[----:B------:R-:W2:Y:S02]  /*1c10*/  LDL R29, [R1+0x2a0] ;  /* 0x0002a000011d7983 */ /* 0x000ea40000100800 */
[----:B--2---:R-:W-:-:S13]  /*1c20*/  ISETP.GE.AND P0, PT, R45, R29, PT ;  /* 0x0000001d2d00720c */ /* 0x004fda0003f06270 */
[----:B------:R2:W-:Y:S04]  /*1c30*/  @P0 STS [R194+0x2000], RZ ;  /* 0x002000ffc2000388 */ /* 0x0005e80000000800 */
[----:B------:R2:W-:Y:S04]  /*1c40*/  @P0 STS [R194+0x2004], RZ ;  /* 0x002004ffc2000388 */ /* 0x0005e80000000800 */
[----:B------:R2:W-:Y:S01]  /*1c50*/  @P0 STS.64 [R194+0x2008], RZ ;  /* 0x002008ffc2000388 */ /* 0x0005e20000000a00 */
[----:B------:R-:W-:Y:S05]  /*1c60*/  @P0 BRA `(.L_x_486) ;  /* 0x0000006000000947 */ /* 0x000fea0003800000 */
[----:B------:R-:W-:-:S04]  /*1c70*/  LEA R8, P0, R2, R248, 0x1 ;  /* 0x000000f802087211 */ /* 0x000fc800078008ff */
[----:B------:R-:W-:-:S05]  /*1c80*/  LEA.HI.X R9, R2, R249, R7, 0x1, P0 ;  /* 0x000000f902097211 */ /* 0x000fca00000f0c07 */
[----:B------:R-:W-:Y:S01]  /*1c90*/  @!PT LDS RZ, [RZ] ;  /* 0x00000000fffff984 */ /* 0x000fe20000000800 */
[----:B------:R-:W-:Y:S01]  /*1ca0*/  @!PT LDS RZ, [RZ] ;  /* 0x00000000fffff984 */ /* 0x000fe20000000800 */
[----:B------:R-:W-:Y:S01]  /*1cb0*/  @!PT LDS RZ, [RZ] ;  /* 0x00000000fffff984 */ /* 0x000fe20000000800 */
[----:B------:R1:W-:Y:S04]  /*1cc0*/  LDGSTS.E.BYPASS.LTC128B.128 [R194+0x2000], [R8.64] ;  /* 0x0200000008c27fae */ /* 0x0003e8000b901d4a */
.L_x_486:
[----:B------:R-:W-:Y:S05]  /*1cd0*/  BSYNC B0 ;  /* 0x0000000000007941 */ /* 0x000fea0003800000 */
.L_x_485:
[----:B------:R-:W-:Y:S01]  /*1ce0*/  ISETP.GE.AND P0, PT, R24, R14, PT ;  /* 0x0000000e1800720c */ /* 0x000fe20003f06270 */
[----:B------:R-:W-:Y:S01]  /*1cf0*/  BSSY B0, `(.L_x_487) ;  /* 0x0000010000007945 */ /* 0x000fe20003800000 */
[C---:B------:R-:W-:Y:S01]  /*1d00*/  SHF.L.U64.HI R220, R250.reuse, 0x5, R251 ;  /* 0x00000005fadc7819 */ /* 0x040fe200000102fb */
[----:B------:R-:W-:-:S10]  /*1d10*/  IMAD.SHL.U32 R211, R250, 0x20, RZ ;  /* 0x00000020fad37824 */ /* 0x000fd400078e00ff */
[----:B------:R-:W-:Y:S05]  /*1d20*/  @P0 BRA `(.L_x_488) ;  /* 0x000000c000000947 */ /* 0x000fea0003800000 */
[----:B------:R-:W5:Y:S02]  /*1d30*/  LDL R0, [R1+0x2a0] ;  /* 0x0002a00001007983 */ /* 0x000f640000100800 */
[----:B-----5:R-:W-:-:S13]  /*1d40*/  ISETP.GE.AND P0, PT, R45, R0, PT ;  /* 0x000000002d00720c */ /* 0x020fda0003f06270 */
[----:B------:R1:W-:Y:S01]  /*1d50*/  @P0 STS.128 [R194+0x2800], RZ ;  /* 0x002800ffc2000388 */ /* 0x0003e20000000c00 */
[----:B------:R-:W-:Y:S05]  /*1d60*/  @P0 BRA `(.L_x_488) ;  /* 0x0000008000000947 */ /* 0x000fea0003800000 */
[----:B------:R-:W-:-:S05]  /*1d70*/  IADD3 R0, P0, R211, R2, RZ ;  /* 0x00000002d3007210 */ /* 0x000fca0007f1e0ff */
[----:B------:R-:W-:Y:S01]  /*1d80*/  IMAD.X R5, R220, 0x1, R7, P0 ;  /* 0x00000001dc057824 */ /* 0x000fe200000e0607 */
[----:B-1----:R-:W-:-:S04]  /*1d90*/  LEA R8, P0, R0, R248, 0x1 ;  /* 0x000000f800087211 */ /* 0x002fc800078008ff */
[----:B------:R-:W-:-:S05]  /*1da0*/  LEA.HI.X R9, R0, R249, R5, 0x1, P0 ;  /* 0x000000f900097211 */ /* 0x000fca00000f0c05 */
[----:B------:R-:W-:Y:S01]  /*1db0*/  @!PT LDS RZ, [RZ] ;  /* 0x00000000fffff984 */ /* 0x000fe20000000800 */
[----:B------:R-:W-:Y:S01]  /*1dc0*/  @!PT LDS RZ, [RZ] ;  /* 0x00000000fffff984 */ /* 0x000fe20000000800 */
[----:B------:R-:W-:Y:S01]  /*1dd0*/  @!PT LDS RZ, [RZ] ;  /* 0x00000000fffff984 */ /* 0x000fe20000000800 */
[----:B------:R1:W-:Y:S04]  /*1de0*/  LDGSTS.E.BYPASS.LTC128B.128 [R194+0x2800], [R8.64] ;  /* 0x0280000008c27fae */ /* 0x0003e8000b901d4a */
.L_x_488:
[----:B------:R-:W-:Y:S05]  /*1df0*/  BSYNC B0 ;  /* 0x0000000000007941 */ /* 0x000fea0003800000 */
.L_x_487:
[----:B------:R-:W-:Y:S01]  /*1e00*/  ISETP.GE.AND P0, PT, R23, R14, PT ;  /* 0x0000000e1700720c */ /* 0x000fe20003f06270 */
[----:B------:R-:W-:-:S12]  /*1e10*/  BSSY B0, `(.L_x_489) ;  /* 0x000000e000007945 */ /* 0x000fd80003800000 */
[----:B------:R-:W-:Y:S05]  /*1e20*/  @P0 BRA `(.L_x_490) ;  /* 0x000000c000000947 */ /* 0x000fea0003800000 */
[----:B------:R-:W5:Y:S02]  /*1e30*/  LDL R0, [R1+0x2a0] ;  /* 0x0002a00001007983 */ /* 0x000f640000100800 */
[----:B-----5:R-:W-:-:S13]  /*1e40*/  ISETP.GE.AND P0, PT, R45, R0, PT ;  /* 0x000000002d00720c */ /* 0x020fda0003f06270 */
[----:B------:R1:W-:Y:S01]  /*1e50*/  @P0 STS.128 [R194+0x3000], RZ ;  /* 0x003000ffc2000388 */ /* 0x0003e20000000c00 */
[----:B------:R-:W-:Y:S05]  /*1e60*/  @P0 BRA `(.L_x_490) ;  /* 0x0000008000000947 */ /* 0x000fea0003800000 */
[----:B------:R-:W-:-:S04]  /*1e70*/  LEA R0, P0, R250, R2, 0x6 ;  /* 0x00000002fa007211 */ /* 0x000fc800078030ff */
[----:B------:R-:W-:Y:S02]  /*1e80*/  LEA.HI.X R5, R250, R7, R251, 0x6, P0 ;  /* 0x00000007fa057211 */ /* 0x000fe400000f34fb */
[----:B-1----:R-:W-:-:S04]  /*1e90*/  LEA R8, P0, R0, R248, 0x1 ;  /* 0x000000f800087211 */ /* 0x002fc800078008ff */
[----:B------:R-:W-:-:S05]  /*1ea0*/  LEA.HI.X R9, R0, R249, R5, 0x1, P0 ;  /* 0x000000f900097211 */ /* 0x000fca00000f0c05 */
[----:B------:R-:W-:Y:S01]  /*1eb0*/  @!PT LDS RZ, [RZ] ;  /* 0x00000000fffff984 */ /* 0x000fe20000000800 */
[----:B------:R-:W-:Y:S01]  /*1ec0*/  @!PT LDS RZ, [RZ] ;  /* 0x00000000fffff984 */ /* 0x000fe20000000800 */
[----:B------:R-:W-:Y:S01]  /*1ed0*/  @!PT LDS RZ, [RZ] ;  /* 0x00000000fffff984 */ /* 0x000fe20000000800 */
[----:B------:R1:W-:Y:S04]  /*1ee0*/  LDGSTS.E.BYPASS.LTC128B.128 [R194+0x3000], [R8.64] ;  /* 0x0300000008c27fae */ /* 0x0003e8000b901d4a */
.L_x_490:
[----:B------:R-:W-:Y:S05]  /*1ef0*/  BSYNC B0 ;  /* 0x0000000000007941 */ /* 0x000fea0003800000 */
.L_x_489:
[----:B------:R-:W-:Y:S01]  /*1f00*/  ISETP.GE.AND P0, PT, R22, R14, PT ;  /* 0x0000000e1600720c */ /* 0x000fe20003f06270 */
[----:B------:R-:W-:-:S12]  /*1f10*/  BSSY B0, `(.L_x_491) ;  /* 0x0000010000007945 */ /* 0x000fd80003800000 */
[----:B------:R-:W-:Y:S05]  /*1f20*/  @P0 BRA `(.L_x_492) ;  /* 0x000000e000000947 */ /* 0x000fea0003800000 */
[----:B------:R-:W5:Y:S02]  /*1f30*/  LDL R0, [R1+0x2a0] ;  /* 0x0002a00001007983 */ /* 0x000f640000100800 */
[----:B-----5:R-:W-:-:S13]  /*1f40*/  ISETP.GE.AND P0, PT, R45, R0, PT ;  /* 0x000000002d00720c */ /* 0x020fda0003f06270 */
[----:B------:R1:W-:Y:S01]  /*1f50*/  @P0 STS.128 [R194+0x3800], RZ ;  /* 0x003800ffc2000388 */ /* 0x0003e20000000c00 */
[----:B------:R-:W-:Y:S05]  /*1f60*/  @P0 BRA `(.L_x_492) ;  /* 0x000000a000000947 */ /* 0x000fea0003800000 */
[----:B------:R-:W-:Y:S01]  /*1f70*/  MOV R6, R2 ;  /* 0x0000000200067202 */ /* 0x000fe20000000f00 */
[----:B------:R-:W-:-:S04]  /*1f80*/  IMAD R0, R251, 0x60, RZ ;  /* 0x00000060fb007824 */ /* 0x000fc800078e02ff */
[----:B------:R-:W-:-:S05]  /*1f90*/  IMAD.WIDE.U32 R6, R250, 0x60, R6 ;  /* 0x00000060fa067825 */ /* 0x000fca00078e0006 */
[----:B------:R-:W-:Y:S02]  /*1fa0*/  IADD3 R0, R7, R0, RZ ;  /* 0x0000000007007210 */ /* 0x000fe40007ffe0ff */
[----:B------:R-:W-:-:S04]  /*1fb0*/  LEA R2, P0, R6, R248, 0x1 ;  /* 0x000000f806027211 */ /* 0x000fc800078008ff */
[----:B------:R-:W-:-:S05]  /*1fc0*/  LEA.HI.X R3, R6, R249, R0, 0x1, P0 ;  /* 0x000000f906037211 */ /* 0x000fca00000f0c00 */
[----:B------:R-:W-:Y:S01]  /*1fd0*/  @!PT LDS RZ, [RZ] ;  /* 0x00000000fffff984 */ /* 0x000fe20000000800 */
[----:B------:R-:W-:Y:S01]  /*1fe0*/  @!PT LDS RZ, [RZ] ;  /* 0x00000000fffff984 */ /* 0x000fe20000000800 */
[----:B------:R-:W-:Y:S01]  /*1ff0*/  @!PT LDS RZ, [RZ] ;  /* 0x00000000fffff984 */ /* 0x000fe20000000800 */
[----:B------:R1:W-:Y:S04]  /*2000*/  LDGSTS.E.BYPASS.LTC128B.128 [R194+0x3800], [R2.64] ;  /* 0x0380000002c27fae */ /* 0x0003e8000b901d4a */
.L_x_492:
[----:B------:R-:W-:Y:S05]  /*2010*/  BSYNC B0 ;  /* 0x0000000000007941 */ /* 0x000fea0003800000 */
.L_x_491:
[----:B-1----:R-:W-:Y:S01]  /*2020*/  IMAD.U32 R2, RZ, RZ, UR6 ;  /* 0x00000006ff027e24 */ /* 0x002fe2000f8e00ff */
[----:B------:R-:W5:Y:S01]  /*2030*/  LDL.LU R10, [R1+0x2a4] ;  /* 0x0002a400010a7983 */ /* 0x000f620000300800 */
[----:B------:R-:W-:Y:S02]  /*2040*/  IMAD.U32 R3, RZ, RZ, UR7 ;  /* 0x00000007ff037e24 */ /* 0x000fe4000f8e00ff */
[----:B------:R-:W-:Y:S02]  /*2050*/  IMAD.U32 R6, RZ, RZ, UR6 ;  /* 0x00000006ff067e24 */ /* 0x000fe4000f8e00ff */
[----:B------:R-:W-:Y:S01]  /*2060*/  IMAD.U32 R7, RZ, RZ, UR7 ;  /* 0x00000007ff077e24 */ /* 0x000fe2000f8e00ff */
[----:B------:R-:W-:Y:S01]  /*2070*/  MOV R9, UR7 ;  /* 0x0000000700097c02 */ /* 0x000fe20008000f00 */
[----:B--2---:R-:W2:Y:S01]  /*2080*/  LD.E.64 R2, [R2.64+0x1b8] ;  /* 0x0001b80a02027980 */ /* 0x004ea2000c101b00 */
[----:B------:R-:W-:-:S03]  /*2090*/  IMAD.U32 R8, RZ, RZ, UR6 ;  /* 0x00000006ff087e24 */ /* 0x000fc6000f8e00ff */
[----:B------:R-:W0:Y:S01]  /*20a0*/  LDGDEPBAR ;  /* 0x00000000000079af */ /* 0x000e220000000000 */
[----:B--2---:R-:W-:-:S04]  /*20b0*/  ISETP.NE.U32.AND P3, PT, R2, RZ, PT ;  /* 0x000000ff0200720c */ /* 0x004fc80003f65070 */
[----:B------:R-:W-:-:S13]  /*20c0*/  ISETP.NE.AND.EX P3, PT, R3, RZ, PT, P3 ;  /* 0x000000ff0300720c */ /* 0x000fda0003f65330 */
[----:B------:R-:W2:Y:S01]  /*20d0*/  @P3 LD.E.64 R6, [R6.64+0x1c0] ;  /* 0x0001c00a06063980 */ /* 0x000ea2000c101b00 */
[----:B------:R-:W-:Y:S01]  /*20e0*/  @P3 SHF.R.S32.HI R5, RZ, 0x1f, R55 ;  /* 0x0000001fff053819 */ /* 0x000fe20000011437 */
[----:B------:R-:W-:Y:S02]  /*20f0*/  @P3 IMAD.MOV.U32 R18, RZ, RZ, R56 ;  /* 0x000000ffff123224 */ /* 0x000fe400078e0038 */
[----:B---3--:R1:W3:Y:S01]  /*2100*/  @P3 LD.E R20, [R8.64+0xd8] ;  /* 0x0000d80a08143980 */ /* 0x0082e2000c101900 */
[----:B------:R-:W-:Y:S01]  /*2110*/  ISETP.GE.AND P1, PT, R12, R14, PT ;  /* 0x0000000e0c00720c */ /* 0x000fe20003f26270 */
[----:B------:R-:W-:Y:S02]  /*2120*/  IMAD.MOV.U32 R32, RZ, RZ, R52 ;  /* 0x000000ffff207224 */ /* 0x000fe400078e0034 */
[----:B--2---:R-:W-:Y:S02]  /*2130*/  @P3 IMAD R0, R7, R55, RZ ;  /* 0x0000003707003224 */ /* 0x004fe400078e02ff */
[----:B-1----:R-:W-:-:S04]  /*2140*/  @P3 IMAD.WIDE.U32 R8, R55, R6, R18 ;  /* 0x0000000637083225 */ /* 0x002fc800078e0012 */
[----:B------:R-:W-:Y:S01]  /*2150*/  @P3 IMAD R6, R6, R5, R0 ;  /* 0x0000000506063224 */ /* 0x000fe200078e0200 */
[----:B------:R-:W-:-:S03]  /*2160*/  @P3 LEA R2, P0, R8, R2, 0x2 ;  /* 0x0000000208023211 */ /* 0x000fc600078010ff */
[----:B------:R-:W-:Y:S02]  /*2170*/  @P3 IMAD.IADD R6, R9, 0x1, R6 ;  /* 0x0000000109063824 */ /* 0x000fe400078e0206 */
[----:B------:R-:W-:-:S03]  /*2180*/  IMAD.U32 R7, RZ, RZ, UR7 ;  /* 0x00000007ff077e24 */ /* 0x000fc6000f8e00ff */
[----:B------:R-:W-:Y:S01]  /*2190*/  @P3 LEA.HI.X R3, R8, R3, R6, 0x2, P0 ;  /* 0x0000000308033211 */ /* 0x000fe200000f1406 */
[----:B------:R-:W-:-:S04]  /*21a0*/  IMAD.U32 R6, RZ, RZ, UR6 ;  /* 0x00000006ff067e24 */ /* 0x000fc8000f8e00ff */
[----:B------:R1:W2:Y:S04]  /*21b0*/  @P3 LD.E R18, [R2.64] ;  /* 0x0000000a02123980 */ /* 0x0002a8000c101900 */
[----:B------:R4:W2:Y:S01]  /*21c0*/  LD.E R40, [R6.64+0x188] ;  /* 0x0001880a06287980 */ /* 0x0008a2000c101900 */
[----:B------:R-:W-:Y:S01]  /*21d0*/  IMAD R0, R55, R39, R56 ;  /* 0x0000002737007224 */ /* 0x000fe200078e0238 */
[----:B------:R-:W-:Y:S01]  /*21e0*/  SHF.R.S32.HI R5, RZ, 0x1f, R11 ;  /* 0x0000001fff057819 */ /* 0x000fe2000001140b */
[----:B------:R-:W-:Y:S01]  /*21f0*/  IMAD.SHL.U32 R19, R48, 0x80, RZ ;  /* 0x0000008030137824 */ /* 0x000fe200078e00ff */
[----:B------:R-:W-:-:S04]  /*2200*/  DEPBAR.LE SB0, 0x0 ;  /* 0x000080000000791a */ /* 0x000fc80000000000 */
[----:B-----5:R-:W-:Y:S01]  /*2210*/  IMAD R8, R10, R0, R44 ;  /* 0x000000000a087224 */ /* 0x020fe200078e022c */
[----:B------:R-:W-:Y:S02]  /*2220*/  LOP3.LUT R0, R26, 0x7ffffffc, RZ, 0xc0, !PT ;  /* 0x7ffffffc1a007812 */ /* 0x000fe400078ec0ff */
[----:B------:R-:W-:Y:S02]  /*2230*/  LEA.HI R9, R5, R11, RZ, 0x3 ;  /* 0x0000000b05097211 */ /* 0x000fe400078f18ff */
[----:B-1----:R-:W-:Y:S01]  /*2240*/  LOP3.LUT R3, R15, 0x7fffffe, RZ, 0xc0, !PT ;  /* 0x07fffffe0f037812 */ /* 0x002fe200078ec0ff */
[----:B----4-:R-:W-:Y:S01]  /*2250*/  IMAD.IADD R6, R31, 0x1, -R0 ;  /* 0x000000011f067824 */ /* 0x010fe200078e0a00 */
[----:B------:R-:W-:-:S03]  /*2260*/  LOP3.LUT R0, R41, 0xfffffff8, RZ, 0xc0, !PT ;  /* 0xfffffff829007812 */ /* 0x000fc600078ec0ff */
[----:B------:R-:W-:Y:S01]  /*2270*/  IMAD.IADD R10, R11, 0x1, -R3 ;  /* 0x000000010b0a7824 */ /* 0x000fe200078e0a03 */
[----:B------:R-:W-:Y:S02]  /*2280*/  LEA R2, R36, R25, 0x4 ;  /* 0x0000001924027211 */ /* 0x000fe400078e20ff */
[----:B------:R-:W-:Y:S02]  /*2290*/  SHF.L.U64.HI R7, R48, 0x7, R49 ;  /* 0x0000000730077819 */ /* 0x000fe40000010231 */
[----:B------:R-:W-:Y:S02]  /*22a0*/  SHF.R.S32.HI R11, RZ, 0x4, R27 ;  /* 0x00000004ff0b7819 */ /* 0x000fe4000001141b */
[----:B------:R-:W-:Y:S01]  /*22b0*/  IADD3 R0, -R0, R43, RZ ;  /* 0x0000002b00007210 */ /* 0x000fe20007ffe1ff */
[----:B------:R-:W-:Y:S01]  /*22c0*/  IMAD.SHL.U32 R3, R148, 0x80, RZ ;  /* 0x0000008094037824 */ /* 0x000fe200078e00ff */
[----:B------:R-:W-:Y:S01]  /*22d0*/  IADD3 R15, R2, 0x1, R44 ;  /* 0x00000001020f7810 */ /* 0x000fe20007ffe02c */
[----:B------:R1:W-:Y:S01]  /*22e0*/  STL [R1+0x204], R7 ;  /* 0x0002040701007387 */ /* 0x0003e20000100800 */
[----:B------:R-:W-:Y:S01]  /*22f0*/  IMAD R2, R7, R195, RZ ;  /* 0x000000c307027224 */ /* 0x000fe200078e02ff */
[----:B------:R-:W-:Y:S01]  /*2300*/  LEA.HI R5, R27, R11, RZ, 0x1 ;  /* 0x0000000b1b057211 */ /* 0x000fe200078f08ff */
[----:B------:R-:W-:-:S02]  /*2310*/  IMAD.SHL.U32 R6, R6, 0x2, RZ ;  /* 0x0000000206067824 */ /* 0x000fc400078e00ff */
[----:B------:R-:W-:Y:S01]  /*2320*/  IMAD R12, R54, R8, R3 ;  /* 0x00000008360c7224 */ /* 0x000fe200078e0203 */
[----:B------:R-:W-:Y:S01]  /*2330*/  LOP3.LUT R5, R5, 0xfffffffe, RZ, 0xc0, !PT ;  /* 0xfffffffe05057812 */ /* 0x000fe200078ec0ff */
[----:B------:R-:W-:Y:S02]  /*2340*/  IMAD R13, R16, R19, R2 ;  /* 0x00000013100d7224 */ /* 0x000fe400078e0202 */
[----:B------:R-:W-:Y:S02]  /*2350*/  IMAD R8, R54, R28, R6 ;  /* 0x0000001c36087224 */ /* 0x000fe400078e0206 */
[----:B------:R-:W-:Y:S01]  /*2360*/  IMAD.SHL.U32 R6, R9, 0x20, RZ ;  /* 0x0000002009067824 */ /* 0x000fe200078e00ff */
[----:B------:R-:W-:Y:S01]  /*2370*/  WARPSYNC 0xffffffff ;  /* 0xffffffff00007948 */ /* 0x000fe20003800000 */
[----:B------:R-:W-:Y:S01]  /*2380*/  IMAD.IADD R5, R11, 0x1, -R5 ;  /* 0x000000010b057824 */ /* 0x000fe200078e0a05 */
[----:B------:R-:W-:Y:S01]  /*2390*/  BAR.SYNC.DEFER_BLOCKING 0x0 ;  /* 0x0000000000007b1d */ /* 0x000fe20000010000 */
[----:B-1----:R-:W-:-:S04]  /*23a0*/  LEA.HI R7, R0, R0, RZ, 0x1 ;  /* 0x0000000000077211 */ /* 0x002fc800078f08ff */
[----:B------:R-:W-:-:S04]  /*23b0*/  LOP3.LUT R2, R7, 0x7fffffe, RZ, 0xc0, !PT ;  /* 0x07fffffe07027812 */ /* 0x000fc800078ec0ff */
[----:B------:R-:W-:Y:S02]  /*23c0*/  IADD3 R0, R0, -R2, RZ ;  /* 0x8000000200007210 */ /* 0x000fe40007ffe0ff */
[----:B------:R-:W-:Y:S01]  /*23d0*/  LOP3.LUT R2, R6, 0xffffff00, RZ, 0xc0, !PT ;  /* 0xffffff0006027812 */ /* 0x000fe200078ec0ff */
[C---:B------:R-:W-:Y:S02]  /*23e0*/  IMAD.SHL.U32 R6, R5.reuse, 0x8, RZ ;  /* 0x0000000805067824 */ /* 0x040fe400078e00ff */
[----:B------:R-:W-:Y:S02]  /*23f0*/  IMAD R11, R5, 0x8, R0 ;  /* 0x00000008050b7824 */ /* 0x000fe400078e0200 */
[--C-:B------:R-:W-:Y:S01]  /*2400*/  IMAD R5, R36, 0x200, R2.reuse ;  /* 0x0000020024057824 */ /* 0x100fe200078e0202 */
[----:B------:R-:W-:Y:S01]  /*2410*/  SHF.R.S32.HI R0, RZ, 0x1, R7 ;  /* 0x00000001ff007819 */ /* 0x000fe20000011407 */
[----:B------:R-:W-:-:S03]  /*2420*/  IMAD R9, R10, 0x20, R2 ;  /* 0x000000200a097824 */ /* 0x000fc600078e0202 */
[----:B------:R-:W-:Y:S02]  /*2430*/  LEA R7, R10, R5, 0x5 ;  /* 0x000000050a077211 */ /* 0x000fe400078e28ff */
[----:B------:R-:W-:Y:S01]  /*2440*/  IADD3 R10, R12, -0x80, RZ ;  /* 0xffffff800c0a7810 */ /* 0x000fe20007ffe0ff */
[----:B------:R-:W-:Y:S01]  /*2450*/  IMAD.SHL.U32 R3, R17, 0x40, RZ ;  /* 0x0000004011037824 */ /* 0x000fe200078e00ff */
[----:B------:R-:W-:Y:S02]  /*2460*/  SHF.R.S32.HI R5, RZ, 0x1f, R8 ;  /* 0x0000001fff057819 */ /* 0x000fe40000011408 */
[----:B------:R-:W-:Y:S01]  /*2470*/  IADD3 R8, P0, R8, R10, RZ ;  /* 0x0000000a08087210 */ /* 0x000fe20007f1e0ff */
[----:B------:R-:W-:Y:S01]  /*2480*/  IMAD R223, R50, 0x8, R36 ;  /* 0x0000000832df7824 */ /* 0x000fe200078e0224 */
[----:B------:R-:W-:Y:S02]  /*2490*/  LOP3.LUT R3, R3, 0xc0, RZ, 0xc0, !PT ;  /* 0x000000c003037812 */ /* 0x000fe400078ec0ff */
[----:B------:R-:W-:Y:S01]  /*24a0*/  LEA.HI.X.SX32 R5, R10, R5, 0x1, P0 ;  /* 0x000000050a057211 */ /* 0x000fe200000f0eff */
[----:B------:R-:W-:Y:S01]  /*24b0*/  STL [R1+0x184], R19 ;  /* 0x0001841301007387 */ /* 0x000fe20000100800 */
[C---:B------:R-:W-:Y:S01]  /*24c0*/  LOP3.LUT P2, RZ, R0.reuse, 0x2, RZ, 0xc0, !PT ;  /* 0x0000000200ff7812 */ /* 0x040fe2000784c0ff */
[----:B------:R-:W-:Y:S01]  /*24d0*/  IMAD.SHL.U32 R0, R0, 0x40, RZ ;  /* 0x0000004000007824 */ /* 0x000fe200078e00ff */
[----:B------:R-:W-:Y:S01]  /*24e0*/  LOP3.LUT R6, R3, 0x8, R6, 0xf8, !PT ;  /* 0x0000000803067812 */ /* 0x000fe200078ef806 */
[----:B------:R-:W-:Y:S01]  /*24f0*/  STL [R1+0x164], R8 ;  /* 0x0001640801007387 */ /* 0x000fe20000100800 */
[----:B------:R-:W-:-:S03]  /*2500*/  SHF.R.U32.HI R3, RZ, 0x3, R3 ;  /* 0x00000003ff037819 */ /* 0x000fc60000011603 */
[----:B------:R1:W-:Y:S01]  /*2510*/  STL [R1+0x168], R5 ;  /* 0x0001680501007387 */ /* 0x0003e20000100800 */
[----:B------:R-:W-:-:S03]  /*2520*/  IMAD.SHL.U32 R2, R38, 0x8, RZ ;  /* 0x0000000826027824 */ /* 0x000fc600078e00ff */
[----:B------:R4:W-:Y:S01]  /*2530*/  STL.64 [R1+0x2e0], R32 ;  /* 0x0002e02001007387 */ /* 0x0009e20000100a00 */
[----:B------:R-:W-:-:S03]  /*2540*/  LOP3.LUT R3, R6, R3, RZ, 0x3c, !PT ;  /* 0x0000000306037212 */ /* 0x000fc600078e3cff */
[----:B------:R4:W-:Y:S01]  /*2550*/  @P1 STS [R194+0x4000], RZ ;  /* 0x004000ffc2001388 */ /* 0x0009e20000000800 */
[----:B------:R-:W-:-:S03]  /*2560*/  LOP3.LUT R0, R0, 0xc0, RZ, 0xc0, !PT ;  /* 0x000000c000007812 */ /* 0x000fc600078ec0ff */
[----:B------:R4:W-:Y:S04]  /*2570*/  @P1 STS [R194+0x4004], RZ ;  /* 0x004004ffc2001388 */ /* 0x0009e80000000800 */
[----:B------:R4:W-:Y:S04]  /*2580*/  @P1 STS.64 [R194+0x4008], RZ ;  /* 0x004008ffc2001388 */ /* 0x0009e80000000a00 */
[----:B------:R4:W-:Y:S01]  /*2590*/  STL [R1+0x2a4], R223 ;  /* 0x0002a4df01007387 */ /* 0x0009e20000100800 */
[----:B---3--:R-:W2:Y:S01]  /*25a0*/  @P3 MUFU.RCP R6, R20 ;  /* 0x0000001400063308 */ /* 0x008ea20000001000 */
[----:B------:R-:W-:-:S02]  /*25b0*/  LOP3.LUT R2, R0, 0x8, R2, 0xf8, !PT ;  /* 0x0000000800027812 */ /* 0x000fc400078ef802 */
[----:B------:R-:W-:Y:S01]  /*25c0*/  SHF.R.U32.HI R0, RZ, 0x3, R0 ;  /* 0x00000003ff007819 */ /* 0x000fe20000011600 */
[----:B------:R-:W-:-:S03]  /*25d0*/  IMAD.IADD R222, R3, 0x1, R9 ;  /* 0x0000000103de7824 */ /* 0x000fc600078e0209 */
[----:B------:R-:W-:Y:S02]  /*25e0*/  LOP3.LUT R2, R2, R0, RZ, 0x3c, !PT ;  /* 0x0000000002027212 */ /* 0x000fe400078e3cff */
[----:B------:R-:W-:Y:S01]  /*25f0*/  IADD3 R0, R3, R7, RZ ;  /* 0x0000000703007210 */ /* 0x000fe20007ffe0ff */
[----:B------:R-:W-:Y:S01]  /*2600*/  IMAD.SHL.U32 R3, R43, 0x2, RZ ;  /* 0x000000022b037824 */ /* 0x000fe200078e00ff */
[----:B-1----:R-:W-:Y:S01]  /*2610*/  IADD3 R5, R42, R15, -R51 ;  /* 0x0000000f2a057210 */ /* 0x002fe20007ffe833 */
[----:B------:R-:W-:Y:S01]  /*2620*/  IMAD.WIDE.U32 R8, R195, R19, R32 ;  /* 0x00000013c3087225 */ /* 0x000fe200078e0020 */
[----:B------:R-:W-:Y:S01]  /*2630*/  BSSY B0, `(.L_x_493) ;  /* 0x0000016000007945 */ /* 0x000fe20003800000 */
[----:B------:R-:W-:Y:S02]  /*2640*/  IADD3 R177, R246, -0x4ab325aa, RZ ;  /* 0xb54cda56f6b17810 */ /* 0x000fe40007ffe0ff */
[----:B------:R-:W-:Y:S01]  /*2650*/  IMAD.MOV.U32 R180, RZ, RZ, RZ ;  /* 0x000000ffffb47224 */ /* 0x000fe200078e00ff */
[----:B------:R-:W-:Y:S01]  /*2660*/  LOP3.LUT R190, R3, 0x6, RZ, 0xc0, !PT ;  /* 0x0000000603be7812 */ /* 0x000fe200078ec0ff */
[----:B------:R-:W-:Y:S01]  /*2670*/  IMAD.U32 R2, R11, 0x20, R2 ;  /* 0x000000200b027824 */ /* 0x000fe200078e0002 */
[----:B------:R-:W-:Y:S01]  /*2680*/  SEL R3, R21, 0xfffffff0, !P2 ;  /* 0xfffffff015037807 */ /* 0x000fe20005000000 */
[----:B------:R-:W-:-:S02]  /*2690*/  IMAD.IADD R7, R9, 0x1, R13 ;  /* 0x0000000109077824 */ /* 0x000fc400078e020d */
[----:B--2---:R-:W-:Y:S01]  /*26a0*/  @P3 FMUL.FTZ R180, R18, R6 ;  /* 0x0000000612b43220 */ /* 0x004fe20000410000 */
[----:B------:R-:W-:Y:S01]  /*26b0*/  IADD3 R40, R5, R40, RZ ;  /* 0x0000002805287210 */ /* 0x000fe20007ffe0ff */
[----:B------:R-:W-:Y:S05]  /*26c0*/  @P1 BRA `(.L_x_494) ;  /* 0x000000c000001947 */ /* 0x000fea0003800000 */
[----:B----4-:R-:W2:Y:S02]  /*26d0*/  LDL R29, [R1+0x2a0] ;  /* 0x0002a000011d7983 */ /* 0x010ea40000100800 */
        /* <DEDUP_REMOVED lines=11> */
.L_x_494:
[----:B----4-:R-:W-:Y:S05]  /*2790*/  BSYNC B0 ;  /* 0x0000000000007941 */ /* 0x010fea0003800000 */
.L_x_493:
[----:B------:R-:W-:Y:S01]  /*27a0*/  ISETP.GE.AND P0, PT, R24, R14, PT ;  /* 0x0000000e1800720c */ /* 0x000fe20003f06270 */
[----:B------:R-:W-:-:S12]  /*27b0*/  BSSY B0, `(.L_x_495) ;  /* 0x000000f000007945 */ /* 0x000fd80003800000 */
[----:B------:R3:W-:Y:S01]  /*27c0*/  @P0 STS.128 [R194+0x4800], RZ ;  /* 0x004800ffc2000388 */ /* 0x0007e20000000c00 */
[----:B------:R-:W-:Y:S05]  /*27d0*/  @P0 BRA `(.L_x_496) ;  /* 0x000000c000000947 */ /* 0x000fea0003800000 */
[----:B------:R-:W4:Y:S02]  /*27e0*/  LDL R5, [R1+0x2a0] ;  /* 0x0002a00001057983 */ /* 0x000f240000100800 */
[----:B----4-:R-:W-:-:S13]  /*27f0*/  ISETP.GE.AND P0, PT, R45, R5, PT ;  /* 0x000000052d00720c */ /* 0x010fda0003f06270 */
[----:B------:R4:W-:Y:S01]  /*2800*/  @P0 STS.128 [R194+0x4800], RZ ;  /* 0x004800ffc2000388 */ /* 0x0009e20000000c00 */
[----:B------:R-:W-:Y:S05]  /*2810*/  @P0 BRA `(.L_x_496) ;  /* 0x0000008000000947 */ /* 0x000fea0003800000 */
[----:B------:R-:W-:-:S04]  /*2820*/  LEA R5, P0, R48, R8, 0x5 ;  /* 0x0000000830057211 */ /* 0x000fc800078028ff */
[----:B--2---:R-:W-:Y:S02]  /*2830*/  LEA.HI.X R11, R48, R7, R49, 0x5, P0 ;  /* 0x00000007300b7211 */ /* 0x004fe400000f2c31 */
[----:B------:R-:W-:-:S04]  /*2840*/  LEA R10, P0, R5, R46, 0x1 ;  /* 0x0000002e050a7211 */ /* 0x000fc800078008ff */
[----:B------:R-:W-:-:S05]  /*2850*/  LEA.HI.X R11, R5, R47, R11, 0x1, P0 ;  /* 0x0000002f050b7211 */ /* 0x000fca00000f0c0b */
[----:B------:R-:W-:Y:S01]  /*2860*/  @!PT LDS RZ, [RZ] ;  /* 0x00000000fffff984 */ /* 0x000fe20000000800 */
[----:B------:R-:W-:Y:S01]  /*2870*/  @!PT LDS RZ, [RZ] ;  /* 0x00000000fffff984 */ /* 0x000fe20000000800 */
[----:B------:R-:W-:Y:S01]  /*2880*/  @!PT LDS RZ, [RZ] ;  /* 0x00000000fffff984 */ /* 0x000fe20000000800 */
[----:B------:R2:W-:Y:S04]  /*2890*/  LDGSTS.E.BYPASS.LTC128B.128 [R194+0x4800], [R10.64] ;  /* 0x048000000ac27fae */ /* 0x0005e8000b901d4a */
.L_x_496:
[----:B------:R-:W-:Y:S05]  /*28a0*/  BSYNC B0 ;  /* 0x0000000000007941 */ /* 0x000fea0003800000 */
.L_x_495:
[----:B------:R-:W-:Y:S01]  /*28b0*/  ISETP.GE.AND P0, PT, R23, R14, PT ;  /* 0x0000000e1700720c */ /* 0x000fe20003f06270 */
[----:B------:R-:W-:-:S12]  /*28c0*/  BSSY B0, `(.L_x_497) ;  /* 0x000000f000007945 */ /* 0x000fd80003800000 */
[----:B------:R1:W-:Y:S01]  /*28d0*/  @P0 STS.128 [R194+0x5000], RZ ;  /* 0x005000ffc2000388 */ /* 0x0003e20000000c00 */
[----:B------:R-:W-:Y:S05]  /*28e0*/  @P0 BRA `(.L_x_498) ;  /* 0x000000c000000947 */ /* 0x000fea0003800000 */
[----:B------:R-:W5:Y:S02]  /*28f0*/  LDL R5, [R1+0x2a0] ;  /* 0x0002a00001057983 */ /* 0x000f640000100800 */
[----:B-----5:R-:W-:-:S13]  /*2900*/  ISETP.GE.AND P0, PT, R45, R5, PT ;  /* 0x000000052d00720c */ /* 0x020fda0003f06270 */
        /* <DEDUP_REMOVED lines=10> */
.L_x_498:
[----:B------:R-:W-:Y:S05]  /*29b0*/  BSYNC B0 ;  /* 0x0000000000007941 */ /* 0x000fea0003800000 */
.L_x_497:
        /* <DEDUP_REMOVED lines=18> */
.L_x_500:
[----:B------:R-:W-:Y:S05]  /*2ae0*/  BSYNC B0 ;  /* 0x0000000000007941 */ /* 0x000fea0003800000 */
.L_x_499:
[----:B------:R-:W-:Y:S01]  /*2af0*/  IMAD.SHL.U32 R138, R0, 0x2, RZ ;  /* 0x00000002008a7824 */ /* 0x000fe200078e00ff */
[----:B------:R-:W-:Y:S01]  /*2b00*/  IADD3 R7, R40, 0x40, RZ ;  /* 0x0000004028077810 */ /* 0x000fe20007ffe0ff */
[----:B------:R-:W-:Y:S01]  /*2b10*/  IMAD.SHL.U32 R136, R2, 0x2, RZ ;  /* 0x0000000202887824 */ /* 0x000fe200078e00ff */
[----:B------:R-:W-:Y:S01]  /*2b20*/  IADD3 R2, R40, 0x48, RZ ;  /* 0x0000004828027810 */ /* 0x000fe20007ffe0ff */
[----:B------:R-:W-:Y:S01]  /*2b30*/  IMAD R139, R4, 0x2, R138 ;  /* 0x00000002048b7824 */ /* 0x000fe200078e028a */
[----:B------:R-:W-:Y:S01]  /*2b40*/  LDSM.16.M88.4 R12, [R138] ;  /* 0x000000008a0c783b */ /* 0x000fe20000000200 */
[C---:B------:R-:W-:Y:S01]  /*2b50*/  IMAD R41, R3.reuse, 0x2, R136 ;  /* 0x0000000203297824 */ /* 0x040fe200078e0288 */
[----:B------:R-:W-:Y:S01]  /*2b60*/  IADD3 R0, R136, 0x2000, RZ ;  /* 0x0000200088007810 */ /* 0x000fe20007ffe0ff */
[----:B------:R-:W-:Y:S01]  /*2b70*/  BSSY B1, `(.L_x_501) ;  /* 0x0000254000017945 */ /* 0x000fe20003800000 */
[----:B------:R-:W5:Y:S03]  /*2b80*/  LDSM.16.M88.4 R16, [R136+0x2000] ;  /* 0x002000008810783b */ /* 0x000f660000000200 */
[----:B------:R-:W-:Y:S01]  /*2b90*/  IMAD R137, R3, 0x2, R0 ;  /* 0x0000000203897824 */ /* 0x000fe200078e0200 */
[----:B-12---:R-:W1:Y:S04]  /*2ba0*/  LDSM.16.M88.4 R8, [R138+0x1000] ;  /* 0x001000008a08783b */ /* 0x006e680000000200 */
[----:B------:R-:W2:Y:S04]  /*2bb0*/  LDSM.16.M88.4 R52, [R136+0x2400] ;  /* 0x002400008834783b */ /* 0x000ea80000000200 */
[----:B------:R-:W3:Y:S04]  /*2bc0*/  LDSM.16.M88.4 R48, [R136+0x2800] ;  /* 0x002800008830783b */ /* 0x000ee80000000200 */
[----:B------:R-:W4:Y:S04]  /*2bd0*/  LDSM.16.M88.4 R44, [R136+0x2c00] ;  /* 0x002c0000882c783b */ /* 0x000f280000000200 */
[----:B------:R-:W2:Y:S04]  /*2be0*/  LDSM.16.M88.4 R36, [R136+0x3000] ;  /* 0x003000008824783b */ /* 0x000ea80000000200 */
[----:B------:R-:W2:Y:S04]  /*2bf0*/  LDSM.16.M88.4 R32, [R136+0x3400] ;  /* 0x003400008820783b */ /* 0x000ea80000000200 */
[----:B------:R-:W2:Y:S04]  /*2c00*/  LDSM.16.M88.4 R28, [R136+0x3800] ;  /* 0x00380000881c783b */ /* 0x000ea80000000200 */
[----:B------:R-:W2:Y:S04]  /*2c10*/  LDSM.16.M88.4 R24, [R136+0x3c00] ;  /* 0x003c00008818783b */ /* 0x000ea80000000200 */
[----:B------:R-:W-:Y:S04]  /*2c20*/  LDSM.16.M88.4 R20, [R139] ;  /* 0x000000008b14783b */ /* 0x000fe80000000200 */
[----:B------:R-:W3:Y:S01]  /*2c30*/  LDSM.16.M88.4 R56, [R41+0x2000] ;  /* 0x002000002938783b */ /* 0x000ee20000000200 */
[-C--:B-----5:R-:W-:Y:S03]  /*2c40*/  HMMA.16816.F32 R60, R12, R16.reuse, RZ ;  /* 0x000000100c3c723c */ /* 0x0a0fe600000018ff */
[----:B------:R-:W0:Y:S05]  /*2c50*/  LDGDEPBAR ;  /* 0x00000000000079af */ /* 0x000e2a0000000000 */
[C---:B-1----:R-:W-:Y:S08]  /*2c60*/  HMMA.16816.F32 R64, R8.reuse, R16, RZ ;  /* 0x000000100840723c */ /* 0x042ff000000018ff */
        /* <DEDUP_REMOVED lines=16> */
[----:B------:R-:W-:Y:S07]  /*2d70*/  HMMA.16816.F32 R240, R8, R26, RZ ;  /* 0x0000001a08f0723c */ /* 0x000fee00000018ff */
[----:B------:R-:W-:Y:S01]  /*2d80*/  IMAD R11, R195, 0x80, R190 ;  /* 0x00000080c30b7824 */ /* 0x000fe200078e02be */
[----:B------:R-:W-:Y:S01]  /*2d90*/  HMMA.16816.F32 R76, R12, R52, RZ ;  /* 0x000000340c4c723c */ /* 0x000fe200000018ff */
[----:B------:R-:W-:-:S03]  /*2da0*/  IADD3 R8, R40, 0x8, RZ ;  /* 0x0000000828087810 */ /* 0x000fc60007ffe0ff */
[C---:B------:R-:W-:Y:S02]  /*2db0*/  IADD3 R5, R11.reuse, 0x1, RZ ;  /* 0x000000010b057810 */ /* 0x040fe40007ffe0ff */
[----:B------:R-:W-:Y:S02]  /*2dc0*/  IADD3 R0, R11, 0x9, RZ ;  /* 0x000000090b007810 */ /* 0x000fe40007ffe0ff */
[C---:B------:R-:W-:Y:S01]  /*2dd0*/  HMMA.16816.F32 R88, R12.reuse, R48, RZ ;  /* 0x000000300c58723c */ /* 0x040fe200000018ff */
[----:B------:R-:W2:Y:S07]  /*2de0*/  I2F R6, R5 ;  /* 0x0000000500067306 */ /* 0x000eae0000201400 */
        /* <DEDUP_REMOVED lines=12> */
[----:B------:R-:W3:Y:S07]  /*2eb0*/  LDSM.16.M88.4 R12, [R41+0x2400] ;  /* 0x00240000290c783b */ /* 0x000eee0000000200 */
[-C--:B------:R-:W-:Y:S07]  /*2ec0*/  HMMA.16816.F32 R132, R20, R56.reuse, R60 ;  /* 0x000000381484723c */ /* 0x080fee000000183c */
[-C--:B------:R-:W-:Y:S01]  /*2ed0*/  IMNMX R61, R40, R42.reuse, PT ;  /* 0x0000002a283d7217 */ /* 0x080fe20003800200 */
[----:B-1----:R-:W-:Y:S01]  /*2ee0*/  HMMA.16816.F32 R128, R16, R56, R64 ;  /* 0x000000381080723c */ /* 0x002fe20000001840 */
[----:B------:R-:W-:-:S02]  /*2ef0*/  IMNMX R60, R8, R42, PT ;  /* 0x0000002a083c7217 */ /* 0x000fc40003800200 */
[-C--:B------:R-:W-:Y:S02]  /*2f00*/  IMNMX R63, R7, R42.reuse, PT ;  /* 0x0000002a073f7217 */ /* 0x080fe40003800200 */
[----:B------:R-:W-:Y:S02]  /*2f10*/  IMNMX R62, R2, R42, PT ;  /* 0x0000002a023e7217 */ /* 0x000fe40003800200 */
[----:B------:R-:W-:Y:S01]  /*2f20*/  IADD3 R2, R11, 0x8, RZ ;  /* 0x000000080b027810 */ /* 0x000fe20007ffe0ff */
[----:B------:R-:W-:Y:S01]  /*2f30*/  HMMA.16816.F32 R24, R20, R58, R68 ;  /* 0x0000003a1418723c */ /* 0x000fe20000001844 */
[C---:B------:R-:W-:Y:S02]  /*2f40*/  ISETP.GE.AND P2, PT, R5.reuse, R61, PT ;  /* 0x0000003d0500720c */ /* 0x040fe40003f46270 */
[C---:B------:R-:W-:Y:S01]  /*2f50*/  ISETP.GE.AND P0, PT, R5.reuse, R60, PT ;  /* 0x0000003c0500720c */ /* 0x040fe20003f06270 */
[----:B------:R1:W4:Y:S01]  /*2f60*/  I2F R3, R2 ;  /* 0x0000000200037306 */ /* 0x0003220000201400 */
[----:B------:R-:W-:-:S02]  /*2f70*/  ISETP.GE.AND P6, PT, R5, R63, PT ;  /* 0x0000003f0500720c */ /* 0x000fc40003fc6270 */
[----:B------:R-:W-:Y:S01]  /*2f80*/  ISETP.GE.AND P3, PT, R5, R62, PT ;  /* 0x0000003e0500720c */ /* 0x000fe20003f66270 */
[----:B------:R-:W-:Y:S01]  /*2f90*/  HMMA.16816.F32 R28, R16, R58, R72 ;  /* 0x0000003a101c723c */ /* 0x000fe20000001848 */
[-C--:B--2---:R-:W-:Y:S01]  /*2fa0*/  FFMA.FTZ R5, R6, R180.reuse, R133 ;  /* 0x000000b406057223 */ /* 0x084fe20000010085 */
[----:B------:R-:W-:Y:S01]  /*2fb0*/  ISETP.GE.AND P1, PT, R2, R61, PT ;  /* 0x0000003d0200720c */ /* 0x000fe20003f26270 */
[----:B------:R-:W-:Y:S01]  /*2fc0*/  FFMA.FTZ R8, R6, R180, R135 ;  /* 0x000000b406087223 */ /* 0x000fe20000010087 */
[C---:B------:R-:W-:Y:S01]  /*2fd0*/  ISETP.GE.AND P5, PT, R2.reuse, R60, PT ;  /* 0x0000003c0200720c */ /* 0x040fe20003fa6270 */
[----:B------:R-:W-:Y:S01]  /*2fe0*/  IMAD.MOV.U32 R135, RZ, RZ, R148 ;  /* 0x000000ffff877224 */ /* 0x000fe200078e0094 */
[----:B------:R-:W-:Y:S02]  /*2ff0*/  FSEL R202, R5, -INF , !P2 ;  /* 0xff80000005ca7808 */ /* 0x000fe40005000000 */
[----:B------:R-:W2:Y:S01]  /*3000*/  I2F R5, R0 ;  /* 0x0000000000057306 */ /* 0x000ea20000201400 */
[----:B------:R-:W-:Y:S01]  /*3010*/  ISETP.GE.AND P4, PT, R2, R63, PT ;  /* 0x0000003f0200720c */ /* 0x000fe20003f86270 */
[----:B------:R-:W-:Y:S01]  /*3020*/  FFMA.FTZ R7, R6, R180, R129 ;  /* 0x000000b406077223 */ /* 0x000fe20000010081 */
[----:B------:R-:W-:Y:S01]  /*3030*/  ISETP.GE.AND P2, PT, R2, R62, PT ;  /* 0x0000003e0200720c */ /* 0x000fe20003f46270 */
[----:B-1----:R-:W-:Y:S01]  /*3040*/  FFMA.FTZ R2, R6, R180, R131 ;  /* 0x000000b406027223 */ /* 0x002fe20000010083 */
[----:B---3--:R-:W-:Y:S01]  /*3050*/  HMMA.16816.F32 R44, R20, R12, R76 ;  /* 0x0000000c142c723c */ /* 0x008fe2000000184c */
[----:B------:R-:W-:-:S02]  /*3060*/  FSEL R207, R8, -INF , !P0 ;  /* 0xff80000008cf7808 */ /* 0x000fc40004000000 */
[CC--:B----4-:R-:W-:Y:S01]  /*3070*/  FFMA.FTZ R6, R3.reuse, R180.reuse, R24 ;  /* 0x000000b403067223 */ /* 0x0d0fe20000010018 */
[----:B------:R-:W-:Y:S01]  /*3080*/  FSEL R192, R2, -INF , !P3 ;  /* 0xff80000002c07808 */ /* 0x000fe20005800000 */
[-C--:B------:R-:W-:Y:S01]  /*3090*/  FFMA.FTZ R9, R3, R180.reuse, R26 ;  /* 0x000000b403097223 */ /* 0x080fe2000001001a */
[----:B------:R-:W-:Y:S02]  /*30a0*/  IADD3 R2, R11, 0x10, RZ ;  /* 0x000000100b027810 */ /* 0x000fe40007ffe0ff */
[----:B------:R-:W-:Y:S01]  /*30b0*/  FSEL R209, R7, -INF , !P6 ;  /* 0xff80000007d17808 */ /* 0x000fe20007000000 */
[----:B------:R-:W-:Y:S01]  /*30c0*/  HMMA.16816.F32 R36, R16, R12, R80 ;  /* 0x0000000c1024723c */ /* 0x000fe20000001850 */
[----:B------:R-:W-:Y:S01]  /*30d0*/  FSEL R203, R6, -INF , !P1 ;  /* 0xff80000006cb7808 */ /* 0x000fe20004800000 */
[CC--:B------:R-:W-:Y:S01]  /*30e0*/  FFMA.FTZ R8, R3.reuse, R180.reuse, R28 ;  /* 0x000000b403087223 */ /* 0x0c0fe2000001001c */
[C---:B------:R-:W-:Y:S01]  /*30f0*/  ISETP.GE.AND P0, PT, R0.reuse, R61, PT ;  /* 0x0000003d0000720c */ /* 0x040fe20003f06270 */
[----:B------:R-:W-:Y:S01]  /*3100*/  FFMA.FTZ R6, R3, R180, R30 ;  /* 0x000000b403067223 */ /* 0x000fe2000001001e */
[C---:B------:R-:W-:Y:S01]  /*3110*/  ISETP.GE.AND P6, PT, R0.reuse, R60, PT ;  /* 0x0000003c0000720c */ /* 0x040fe20003fc6270 */
[CC--:B--2---:R-:W-:Y:S01]  /*3120*/  FFMA.FTZ R7, R5.reuse, R180.reuse, R25 ;  /* 0x000000b405077223 */ /* 0x0c4fe20000010019 */
[----:B------:R-:W1:Y:S01]  /*3130*/  I2F R3, R2 ;  /* 0x0000000200037306 */ /* 0x000e620000201400 */
[----:B------:R-:W-:Y:S01]  /*3140*/  FFMA.FTZ R10, R5, R180, R27 ;  /* 0x000000b4050a7223 */ /* 0x000fe2000001001b */
[C---:B------:R-:W-:Y:S01]  /*3150*/  ISETP.GE.AND P3, PT, R0.reuse, R63, PT ;  /* 0x0000003f0000720c */ /* 0x040fe20003f66270 */
[----:B------:R-:W2:Y:S01]  /*3160*/  LDSM.16.M88.4 R24, [R41+0x2800] ;  /* 0x002800002918783b */ /* 0x000ea20000000200 */
[----:B------:R-:W-:Y:S01]  /*3170*/  ISETP.GE.AND P1, PT, R0, R62, PT ;  /* 0x0000003e0000720c */ /* 0x000fe20003f26270 */
[----:B------:R-:W-:Y:S01]  /*3180*/  HMMA.16816.F32 R32, R20, R14, R52 ;  /* 0x0000000e1420723c */ /* 0x000fe20000001834 */
[----:B------:R-:W-:-:S02]  /*3190*/  IADD3 R0, R11, 0x11, RZ ;  /* 0x000000110b007810 */ /* 0x000fc40007ffe0ff */
[----:B------:R-:W-:Y:S02]  /*31a0*/  FSEL R206, R9, -INF , !P5 ;  /* 0xff80000009ce7808 */ /* 0x000fe40006800000 */
[----:B------:R-:W-:Y:S02]  /*31b0*/  FSEL R210, R8, -INF , !P4 ;  /* 0xff80000008d27808 */ /* 0x000fe40006000000 */
[----:B------:R-:W-:Y:S02]  /*31c0*/  FSEL R189, R6, -INF , !P2 ;  /* 0xff80000006bd7808 */ /* 0x000fe40005000000 */
[----:B------:R-:W-:Y:S01]  /*31d0*/  FSEL R200, R7, -INF , !P0 ;  /* 0xff80000007c87808 */ /* 0x000fe20004000000 */
[-C--:B------:R-:W-:Y:S01]  /*31e0*/  FFMA.FTZ R7, R5, R180.reuse, R29 ;  /* 0x000000b405077223 */ /* 0x080fe2000001001d */
[C---:B------:R-:W-:Y:S01]  /*31f0*/  ISETP.GE.AND P5, PT, R2.reuse, R61, PT ;  /* 0x0000003d0200720c */ /* 0x040fe20003fa6270 */
[C---:B-1----:R-:W-:Y:S01]  /*3200*/  FFMA.FTZ R6, R3.reuse, R180, R44 ;  /* 0x000000b403067223 */ /* 0x042fe2000001002c */
[C---:B------:R-:W-:Y:S01]  /*3210*/  ISETP.GE.AND P4, PT, R2.reuse, R60, PT ;  /* 0x0000003c0200720c */ /* 0x040fe20003f86270 */
[CC--:B------:R-:W-:Y:S01]  /*3220*/  FFMA.FTZ R9, R3.reuse, R180.reuse, R46 ;  /* 0x000000b403097223 */ /* 0x0c0fe2000001002e */
[C---:B------:R-:W-:Y:S01]  /*3230*/  ISETP.GE.AND P2, PT, R2.reuse, R63, PT ;  /* 0x0000003f0200720c */ /* 0x040fe20003f46270 */
[----:B------:R-:W-:Y:S01]  /*3240*/  FFMA.FTZ R8, R3, R180, R36 ;  /* 0x000000b403087223 */ /* 0x000fe20000010024 */
[----:B------:R-:W-:Y:S01]  /*3250*/  ISETP.GE.AND P0, PT, R2, R62, PT ;  /* 0x0000003e0200720c */ /* 0x000fe20003f06270 */
[-C--:B------:R-:W-:Y:S01]  /*3260*/  FFMA.FTZ R2, R5, R180.reuse, R31 ;  /* 0x000000b405027223 */ /* 0x080fe2000001001f */
[----:B------:R-:W-:Y:S01]  /*3270*/  FSEL R208, R7, -INF , !P3 ;  /* 0xff80000007d07808 */ /* 0x000fe20005800000 */
[----:B------:R-:W1:Y:S01]  /*3280*/  I2F R5, R0 ;  /* 0x0000000000057306 */ /* 0x000e620000201400 */
[----:B------:R-:W-:Y:S01]  /*3290*/  FSEL R183, R6, -INF , !P5 ;  /* 0xff80000006b77808 */ /* 0x000fe20006800000 */
[----:B------:R-:W-:Y:S01]  /*32a0*/  HMMA.16816.F32 R28, R16, R14, R84 ;  /* 0x0000000e101c723c */ /* 0x000fe20000001854 */
[----:B------:R-:W-:Y:S01]  /*32b0*/  FSEL R181, R2, -INF , !P1 ;  /* 0xff80000002b57808 */ /* 0x000fe20004800000 */
[----:B------:R-:W-:Y:S01]  /*32c0*/  FFMA.FTZ R6, R3, R180, R38 ;  /* 0x000000b403067223 */ /* 0x000fe20000010026 */
[----:B------:R-:W-:Y:S01]  /*32d0*/  IADD3 R2, R11, 0x18, RZ ;  /* 0x000000180b027810 */ /* 0x000fe20007ffe0ff */
[----:B------:R-:W3:Y:S01]  /*32e0*/  LDSM.16.M88.4 R12, [R41+0x2c00] ;  /* 0x002c0000290c783b */ /* 0x000ee20000000200 */
[----:B------:R-:W-:-:S02]  /*32f0*/  FSEL R205, R10, -INF , !P6 ;  /* 0xff8000000acd7808 */ /* 0x000fc40007000000 */
[C---:B------:R-:W-:Y:S01]  /*3300*/  ISETP.GE.AND P6, PT, R0.reuse, R61, PT ;  /* 0x0000003d0000720c */ /* 0x040fe20003fc6270 */
[----:B------:R-:W4:Y:S01]  /*3310*/  I2F R3, R2 ;  /* 0x0000000200037306 */ /* 0x000f220000201400 */
[C---:B------:R-:W-:Y:S02]  /*3320*/  ISETP.GE.AND P3, PT, R0.reuse, R60, PT ;  /* 0x0000003c0000720c */ /* 0x040fe40003f66270 */
[C---:B------:R-:W-:Y:S02]  /*3330*/  ISETP.GE.AND P1, PT, R0.reuse, R63, PT ;  /* 0x0000003f0000720c */ /* 0x040fe40003f26270 */
[----:B------:R-:W-:Y:S01]  /*3340*/  ISETP.GE.AND P5, PT, R0, R62, PT ;  /* 0x0000003e0000720c */ /* 0x000fe20003fa6270 */
[-C--:B-1----:R-:W-:Y:S01]  /*3350*/  FFMA.FTZ R7, R5, R180.reuse, R45 ;  /* 0x000000b405077223 */ /* 0x082fe2000001002d */
[----:B------:R-:W-:Y:S01]  /*3360*/  IADD3 R0, R11, 0x19, RZ ;  /* 0x000000190b007810 */ /* 0x000fe20007ffe0ff */
[----:B------:R-:W-:Y:S01]  /*3370*/  FFMA.FTZ R10, R5, R180, R47 ;  /* 0x000000b4050a7223 */ /* 0x000fe2000001002f */
[----:B------:R-:W-:Y:S01]  /*3380*/  FSEL R193, R9, -INF , !P4 ;  /* 0xff80000009c17808 */ /* 0x000fe20006000000 */
[----:B--2---:R-:W-:Y:S01]  /*3390*/  HMMA.16816.F32 R44, R20, R24, R88 ;  /* 0x00000018142c723c */ /* 0x004fe20000001858 */
[----:B------:R-:W-:-:S02]  /*33a0*/  FSEL R204, R8, -INF , !P2 ;  /* 0xff80000008cc7808 */ /* 0x000fc40005000000 */
[----:B------:R-:W-:Y:S02]  /*33b0*/  FSEL R175, R6, -INF , !P0 ;  /* 0xff80000006af7808 */ /* 0x000fe40004000000 */
[----:B------:R-:W-:Y:S01]  /*33c0*/  FSEL R178, R7, -INF , !P6 ;  /* 0xff80000007b27808 */ /* 0x000fe20007000000 */
[-C--:B------:R-:W-:Y:S01]  /*33d0*/  FFMA.FTZ R7, R5, R180.reuse, R37 ;  /* 0x000000b405077223 */ /* 0x080fe20000010025 */
[C---:B------:R-:W-:Y:S01]  /*33e0*/  ISETP.GE.AND P4, PT, R2.reuse, R61, PT ;  /* 0x0000003d0200720c */ /* 0x040fe20003f86270 */
[C---:B----4-:R-:W-:Y:S01]  /*33f0*/  FFMA.FTZ R6, R3.reuse, R180, R32 ;  /* 0x000000b403067223 */ /* 0x050fe20000010020 */
        /* <DEDUP_REMOVED lines=12> */
[----:B------:R-:W-:-:S02]  /*34c0*/  IADD3 R2, R11, 0x20, RZ ;  /* 0x000000200b027810 */ /* 0x000fc40007ffe0ff */
[----:B------:R-:W-:Y:S02]  /*34d0*/  FSEL R188, R10, -INF , !P3 ;  /* 0xff8000000abc7808 */ /* 0x000fe40005800000 */
[C---:B------:R-:W-:Y:S01]  /*34e0*/  ISETP.GE.AND P3, PT, R0.reuse, R61, PT ;  /* 0x0000003d0000720c */ /* 0x040fe20003f66270 */
[----:B------:R-:W2:Y:S01]  /*34f0*/  I2F R3, R2 ;  /* 0x0000000200037306 */ /* 0x000ea20000201400 */
[C---:B------:R-:W-:Y:S02]  /*3500*/  ISETP.GE.AND P1, PT, R0.reuse, R60, PT ;  /* 0x0000003c0000720c */ /* 0x040fe40003f26270 */
[C---:B------:R-:W-:Y:S02]  /*3510*/  ISETP.GE.AND P5, PT, R0.reuse, R63, PT ;  /* 0x0000003f0000720c */ /* 0x040fe40003fa6270 */
[----:B------:R-:W-:Y:S01]  /*3520*/  ISETP.GE.AND P4, PT, R0, R62, PT ;  /* 0x0000003e0000720c */ /* 0x000fe20003f86270 */
[-C--:B-1----:R-:W-:Y:S01]  /*3530*/  FFMA.FTZ R7, R5, R180.reuse, R33 ;  /* 0x000000b405077223 */ /* 0x082fe20000010021 */
[----:B------:R-:W-:Y:S01]  /*3540*/  IADD3 R0, R11, 0x21, RZ ;  /* 0x000000210b007810 */ /* 0x000fe20007ffe0ff */
[----:B------:R-:W-:Y:S01]  /*3550*/  FFMA.FTZ R10, R5, R180, R35 ;  /* 0x000000b4050a7223 */ /* 0x000fe20000010023 */
[----:B------:R-:W-:Y:S01]  /*3560*/  FSEL R176, R9, -INF , !P2 ;  /* 0xff80000009b07808 */ /* 0x000fe20005000000 */
[----:B------:R-:W-:Y:S01]  /*3570*/  HMMA.16816.F32 R32, R20, R26, R48 ;  /* 0x0000001a1420723c */ /* 0x000fe20000001830 */
[----:B------:R-:W-:-:S02]  /*3580*/  FSEL R182, R8, -INF , !P0 ;  /* 0xff80000008b67808 */ /* 0x000fc40004000000 */
[----:B------:R-:W-:Y:S02]  /*3590*/  FSEL R159, R6, -INF , !P6 ;  /* 0xff800000069f7808 */ /* 0x000fe40007000000 */
[----:B------:R-:W-:Y:S01]  /*35a0*/  FSEL R170, R7, -INF , !P3 ;  /* 0xff80000007aa7808 */ /* 0x000fe20005800000 */
[-C--:B------:R-:W-:Y:S01]  /*35b0*/  FFMA.FTZ R7, R5, R180.reuse, R29 ;  /* 0x000000b405077223 */ /* 0x080fe2000001001d */
[C---:B------:R-:W-:Y:S01]  /*35c0*/  ISETP.GE.AND P2, PT, R2.reuse, R61, PT ;  /* 0x0000003d0200720c */ /* 0x040fe20003f46270 */
[C---:B--2---:R-:W-:Y:S01]  /*35d0*/  FFMA.FTZ R6, R3.reuse, R180, R44 ;  /* 0x000000b403067223 */ /* 0x044fe2000001002c */
        /* <DEDUP_REMOVED lines=8> */
[----:B------:R-:W-:Y:S01]  /*3660*/  HMMA.16816.F32 R28, R16, R26, R96 ;  /* 0x0000001a101c723c */ /* 0x000fe20000001860 */
[----:B------:R-:W-:Y:S01]  /*3670*/  FSEL R179, R7, -INF , !P5 ;  /* 0xff80000007b37808 */ /* 0x000fe20006800000 */
[----:B------:R-:W-:Y:S01]  /*3680*/  FFMA.FTZ R6, R3, R180, R38 ;  /* 0x000000b403067223 */ /* 0x000fe20000010026 */
[----:B------:R-:W-:Y:S01]  /*3690*/  FSEL R156, R2, -INF , !P4 ;  /* 0xff800000029c7808 */ /* 0x000fe20006000000 */
[----:B------:R-:W2:Y:S01]  /*36a0*/  LDSM.16.M88.4 R24, [R41+0x3000] ;  /* 0x003000002918783b */ /* 0x000ea20000000200 */
[----:B------:R-:W-:-:S02]  /*36b0*/  IADD3 R2, R11, 0x28, RZ ;  /* 0x000000280b027810 */ /* 0x000fc40007ffe0ff */
[----:B------:R-:W-:Y:S02]  /*36c0*/  FSEL R173, R10, -INF , !P1 ;  /* 0xff8000000aad7808 */ /* 0x000fe40004800000 */
[----:B------:R-:W4:Y:S01]  /*36d0*/  I2F R3, R2 ;  /* 0x0000000200037306 */ /* 0x000f220000201400 */
[C---:B------:R-:W-:Y:S02]  /*36e0*/  ISETP.GE.AND P1, PT, R0.reuse, R61, PT ;  /* 0x0000003d0000720c */ /* 0x040fe40003f26270 */
[C---:B------:R-:W-:Y:S02]  /*36f0*/  ISETP.GE.AND P5, PT, R0.reuse, R60, PT ;  /* 0x0000003c0000720c */ /* 0x040fe40003fa6270 */
[C---:B------:R-:W-:Y:S01]  /*3700*/  ISETP.GE.AND P4, PT, R0.reuse, R63, PT ;  /* 0x0000003f0000720c */ /* 0x040fe20003f86270 */
[C---:B-1----:R-:W-:Y:S01]  /*3710*/  FFMA.FTZ R7, R5.reuse, R180, R45 ;  /* 0x000000b405077223 */ /* 0x042fe2000001002d */
[----:B------:R-:W-:Y:S01]  /*3720*/  ISETP.GE.AND P2, PT, R0, R62, PT ;  /* 0x0000003e0000720c */ /* 0x000fe20003f46270 */
[----:B------:R-:W-:Y:S01]  /*3730*/  FFMA.FTZ R10, R5, R180, R47 ;  /* 0x000000b4050a7223 */ /* 0x000fe2000001002f */
[----:B------:R-:W-:Y:S01]  /*3740*/  IADD3 R0, R11, 0x29, RZ ;  /* 0x000000290b007810 */ /* 0x000fe20007ffe0ff */
[----:B---3--:R-:W-:Y:S01]  /*3750*/  HMMA.16816.F32 R44, R20, R12, R100 ;  /* 0x0000000c142c723c */ /* 0x008fe20000001864 */
[----:B------:R-:W-:-:S02]  /*3760*/  FSEL R169, R9, -INF , !P0 ;  /* 0xff80000009a97808 */ /* 0x000fc40004000000 */
[----:B------:R-:W-:Y:S02]  /*3770*/  FSEL R172, R8, -INF , !P6 ;  /* 0xff80000008ac7808 */ /* 0x000fe40007000000 */
[----:B------:R-:W-:Y:S01]  /*3780*/  FSEL R150, R6, -INF , !P3 ;  /* 0xff80000006967808 */ /* 0x000fe20005800000 */
[-C--:B----4-:R-:W-:Y:S01]  /*3790*/  FFMA.FTZ R6, R3, R180.reuse, R32 ;  /* 0x000000b403067223 */ /* 0x090fe20000010020 */
[----:B------:R-:W-:Y:S01]  /*37a0*/  FSEL R154, R7, -INF , !P1 ;  /* 0xff800000079a7808 */ /* 0x000fe20004800000 */
[-C--:B------:R-:W-:Y:S01]  /*37b0*/  FFMA.FTZ R7, R5, R180.reuse, R37 ;  /* 0x000000b405077223 */ /* 0x080fe20000010025 */
[C---:B------:R-:W-:Y:S01]  /*37c0*/  ISETP.GE.AND P0, PT, R2.reuse, R61, PT ;  /* 0x0000003d0200720c */ /* 0x040fe20003f06270 */
[C---:B------:R-:W-:Y:S01]  /*37d0*/  FFMA.FTZ R8, R3.reuse, R180, R28 ;  /* 0x000000b403087223 */ /* 0x040fe2000001001c */
[C---:B------:R-:W-:Y:S01]  /*37e0*/  ISETP.GE.AND P6, PT, R2.reuse, R60, PT ;  /* 0x0000003c0200720c */ /* 0x040fe20003fc6270 */
[----:B------:R-:W-:Y:S01]  /*37f0*/  FFMA.FTZ R9, R3, R180, R34 ;  /* 0x000000b403097223 */ /* 0x000fe20000010022 */
[----:B------:R-:W-:-:S02]  /*3800*/  ISETP.GE.AND P3, PT, R2, R63, PT ;  /* 0x0000003f0200720c */ /* 0x000fc40003f66270 */
[----:B------:R-:W-:Y:S01]  /*3810*/  ISETP.GE.AND P1, PT, R2, R62, PT ;  /* 0x0000003e0200720c */ /* 0x000fe20003f26270 */
[-C--:B------:R-:W-:Y:S01]  /*3820*/  FFMA.FTZ R2, R5, R180.reuse, R39 ;  /* 0x000000b405027223 */ /* 0x080fe20000010027 */
[----:B------:R-:W-:Y:S01]  /*3830*/  FSEL R152, R6, -INF , !P0 ;  /* 0xff80000006987808 */ /* 0x000fe20004000000 */
[----:B------:R-:W1:Y:S01]  /*3840*/  I2F R5, R0 ;  /* 0x0000000000057306 */ /* 0x000e620000201400 */
[----:B------:R-:W-:Y:S01]  /*3850*/  HMMA.16816.F32 R36, R16, R12, R104 ;  /* 0x0000000c1024723c */ /* 0x000fe20000001868 */
[----:B------:R-:W-:Y:S01]  /*3860*/  FFMA.FTZ R6, R3, R180, R30 ;  /* 0x000000b403067223 */ /* 0x000fe2000001001e */
[----:B------:R-:W-:Y:S02]  /*3870*/  FSEL R148, R2, -INF , !P2 ;  /* 0xff80000002947808 */ /* 0x000fe40005000000 */
[----:B------:R-:W-:Y:S02]  /*3880*/  IADD3 R2, R11, 0x30, RZ ;  /* 0x000000300b027810 */ /* 0x000fe40007ffe0ff */
[----:B------:R-:W-:-:S02]  /*3890*/  FSEL R168, R7, -INF , !P4 ;  /* 0xff80000007a87808 */ /* 0x000fc40006000000 */
[----:B------:R-:W3:Y:S01]  /*38a0*/  I2F R3, R2 ;  /* 0x0000000200037306 */ /* 0x000ee20000201400 */
[----:B------:R-:W-:Y:S02]  /*38b0*/  FSEL R157, R10, -INF , !P5 ;  /* 0xff8000000a9d7808 */ /* 0x000fe40006800000 */
[C---:B------:R-:W-:Y:S02]  /*38c0*/  ISETP.GE.AND P5, PT, R0.reuse, R61, PT ;  /* 0x0000003d0000720c */ /* 0x040fe40003fa6270 */
[C---:B------:R-:W-:Y:S01]  /*38d0*/  ISETP.GE.AND P4, PT, R0.reuse, R60, PT ;  /* 0x0000003c0000720c */ /* 0x040fe20003f86270 */
[CC--:B-1----:R-:W-:Y:S01]  /*38e0*/  FFMA.FTZ R7, R5.reuse, R180.reuse, R33 ;  /* 0x000000b405077223 */ /* 0x0c2fe20000010021 */
[C---:B------:R-:W-:Y:S01]  /*38f0*/  ISETP.GE.AND P2, PT, R0.reuse, R63, PT ;  /* 0x0000003f0000720c */ /* 0x040fe20003f46270 */
[----:B------:R-:W-:Y:S01]  /*3900*/  FFMA.FTZ R10, R5, R180, R35 ;  /* 0x000000b4050a7223 */ /* 0x000fe20000010023 */
[----:B------:R-:W-:Y:S01]  /*3910*/  ISETP.GE.AND P0, PT, R0, R62, PT ;  /* 0x0000003e0000720c */ /* 0x000fe20003f06270 */
[----:B------:R-:W-:Y:S01]  /*3920*/  HMMA.16816.F32 R32, R20, R14, R108 ;  /* 0x0000000e1420723c */ /* 0x000fe2000000186c */
[----:B------:R-:W-:-:S02]  /*3930*/  IADD3 R0, R11, 0x31, RZ ;  /* 0x000000310b007810 */ /* 0x000fc40007ffe0ff */
[----:B------:R-:W-:Y:S02]  /*3940*/  FSEL R153, R9, -INF , !P6 ;  /* 0xff80000009997808 */ /* 0x000fe40007000000 */
[----:B------:R-:W-:Y:S01]  /*3950*/  FSEL R155, R8, -INF , !P3 ;  /* 0xff800000089b7808 */ /* 0x000fe20005800000 */
[CC--:B---3--:R-:W-:Y:S01]  /*3960*/  FFMA.FTZ R9, R3.reuse, R180.reuse, R46 ;  /* 0x000000b403097223 */ /* 0x0c8fe2000001002e */
[----:B------:R-:W-:Y:S01]  /*3970*/  FSEL R129, R6, -INF , !P1 ;  /* 0xff80000006817808 */ /* 0x000fe20004800000 */
[-C--:B------:R-:W-:Y:S01]  /*3980*/  FFMA.FTZ R6, R3, R180.reuse, R44 ;  /* 0x000000b403067223 */ /* 0x080fe2000001002c */
[----:B------:R-:W-:Y:S01]  /*3990*/  FSEL R133, R7, -INF , !P5 ;  /* 0xff80000007857808 */ /* 0x000fe20006800000 */
[-C--:B------:R-:W-:Y:S01]  /*39a0*/  FFMA.FTZ R7, R5, R180.reuse, R29 ;  /* 0x000000b405077223 */ /* 0x080fe2000001001d */
[C---:B------:R-:W-:Y:S01]  /*39b0*/  ISETP.GE.AND P6, PT, R2.reuse, R61, PT ;  /* 0x0000003d0200720c */ /* 0x040fe20003fc6270 */
[----:B------:R-:W-:Y:S01]  /*39c0*/  FFMA.FTZ R8, R3, R180, R36 ;  /* 0x000000b403087223 */ /* 0x000fe20000010024 */
[----:B------:R-:W-:-:S02]  /*39d0*/  ISETP.GE.AND P3, PT, R2, R60, PT ;  /* 0x0000003c0200720c */ /* 0x000fc40003f66270 */
[C---:B------:R-:W-:Y:S02]  /*39e0*/  ISETP.GE.AND P1, PT, R2.reuse, R63, PT ;  /* 0x0000003f0200720c */ /* 0x040fe40003f26270 */
[----:B------:R-:W-:Y:S01]  /*39f0*/  ISETP.GE.AND P5, PT, R2, R62, PT ;  /* 0x0000003e0200720c */ /* 0x000fe20003fa6270 */
[-C--:B------:R-:W-:Y:S01]  /*3a00*/  FFMA.FTZ R2, R5, R180.reuse, R31 ;  /* 0x000000b405027223 */ /* 0x080fe2000001001f */
[----:B------:R-:W-:Y:S01]  /*3a10*/  FSEL R131, R6, -INF , !P6 ;  /* 0xff80000006837808 */ /* 0x000fe20007000000 */
[----:B------:R-:W1:Y:S01]  /*3a20*/  I2F R5, R0 ;  /* 0x0000000000057306 */ /* 0x000e620000201400 */
[----:B------:R-:W-:Y:S01]  /*3a30*/  HMMA.16816.F32 R28, R16, R14, R116 ;  /* 0x0000000e101c723c */ /* 0x000fe20000001874 */
[----:B------:R-:W-:Y:S01]  /*3a40*/  FFMA.FTZ R6, R3, R180, R38 ;  /* 0x000000b403067223 */ /* 0x000fe20000010026 */
[----:B------:R-:W-:Y:S01]  /*3a50*/  FSEL R109, R2, -INF , !P0 ;  /* 0xff800000026d7808 */ /* 0x000fe20004000000 */
[----:B------:R-:W3:Y:S01]  /*3a60*/  LDSM.16.M88.4 R12, [R41+0x3400] ;  /* 0x00340000290c783b */ /* 0x000ee20000000200 */
[----:B------:R-:W-:-:S02]  /*3a70*/  IADD3 R2, R11, 0x38, RZ ;  /* 0x000000380b027810 */ /* 0x000fc40007ffe0ff */
[----:B------:R-:W-:Y:S02]  /*3a80*/  FSEL R151, R7, -INF , !P2 ;  /* 0xff80000007977808 */ /* 0x000fe40005000000 */
[----:B------:R-:W4:Y:S01]  /*3a90*/  I2F R3, R2 ;  /* 0x0000000200037306 */ /* 0x000f220000201400 */
[----:B------:R-:W-:Y:S02]  /*3aa0*/  FSEL R149, R10, -INF , !P4 ;  /* 0xff8000000a957808 */ /* 0x000fe40006000000 */
[C---:B------:R-:W-:Y:S02]  /*3ab0*/  ISETP.GE.AND P4, PT, R0.reuse, R61, PT ;  /* 0x0000003d0000720c */ /* 0x040fe40003f86270 */
[C---:B------:R-:W-:Y:S01]  /*3ac0*/  ISETP.GE.AND P2, PT, R0.reuse, R60, PT ;  /* 0x0000003c0000720c */ /* 0x040fe20003f46270 */
[CC--:B-1----:R-:W-:Y:S01]  /*3ad0*/  FFMA.FTZ R7, R5.reuse, R180.reuse, R45 ;  /* 0x000000b405077223 */ /* 0x0c2fe2000001002d */
[C---:B------:R-:W-:Y:S01]  /*3ae0*/  ISETP.GE.AND P0, PT, R0.reuse, R63, PT ;  /* 0x0000003f0000720c */ /* 0x040fe20003f06270 */
[----:B------:R-:W-:Y:S01]  /*3af0*/  FFMA.FTZ R10, R5, R180, R47 ;  /* 0x000000b4050a7223 */ /* 0x000fe2000001002f */
[----:B------:R-:W-:Y:S01]  /*3b00*/  ISETP.GE.AND P6, PT, R0, R62, PT ;  /* 0x0000003e0000720c */ /* 0x000fe20003fc6270 */
[----:B--2---:R-:W-:Y:S01]  /*3b10*/  HMMA.16816.F32 R44, R20, R24, R112 ;  /* 0x00000018142c723c */ /* 0x004fe20000001870 */
[----:B------:R-:W-:-:S02]  /*3b20*/  IADD3 R0, R11, 0x39, RZ ;  /* 0x000000390b007810 */ /* 0x000fc40007ffe0ff */
[----:B------:R-:W-:Y:S02]  /*3b30*/  FSEL R116, R9, -INF , !P3 ;  /* 0xff80000009747808 */ /* 0x000fe40005800000 */
[----:B------:R-:W-:Y:S01]  /*3b40*/  FSEL R117, R8, -INF , !P1 ;  /* 0xff80000008757808 */ /* 0x000fe20004800000 */
[CC--:B----4-:R-:W-:Y:S01]  /*3b50*/  FFMA.FTZ R8, R3.reuse, R180.reuse, R28 ;  /* 0x000000b403087223 */ /* 0x0d0fe2000001001c */
        /* <DEDUP_REMOVED lines=14> */
[----:B------:R-:W-:Y:S02]  /*3c40*/  FSEL R101, R2, -INF , !P6 ;  /* 0xff80000002657808 */ /* 0x000fe40007000000 */
[----:B------:R-:W-:-:S02]  /*3c50*/  IADD3 R2, R11, 0x40, RZ ;  /* 0x000000400b027810 */ /* 0x000fc40007ffe0ff */
[----:B------:R-:W-:Y:S02]  /*3c60*/  FSEL R111, R7, -INF , !P0 ;  /* 0xff800000076f7808 */ /* 0x000fe40004000000 */
[----:B------:R-:W2:Y:S01]  /*3c70*/  I2F R3, R2 ;  /* 0x0000000200037306 */ /* 0x000ea20000201400 */
        /* <DEDUP_REMOVED lines=11> */
[CC--:B--2---:R-:W-:Y:S01]  /*3d30*/  FFMA.FTZ R9, R3.reuse, R180.reuse, R46 ;  /* 0x000000b403097223 */ /* 0x0c4fe2000001002e */
        /* <DEDUP_REMOVED lines=15> */
[----:B------:R-:W2:Y:S01]  /*3e30*/  LDSM.16.M88.4 R24, [R41+0x3800] ;  /* 0x003800002918783b */ /* 0x000ea20000000200 */
        /* <DEDUP_REMOVED lines=10> */
[----:B---3--:R-:W-:Y:S01]  /*3ee0*/  HMMA.16816.F32 R44, R20, R12, R140 ;  /* 0x0000000c142c723c */ /* 0x008fe2000000188c */
        /* <DEDUP_REMOVED lines=50> */
[----:B------:R-:W-:Y:S01]  /*4210*/  IADD3 R2, R11, 0x58, RZ ;  /* 0x000000580b027810 */ /* 0x000fe20007ffe0ff */
[----:B------:R-:W-:-:S04]  /*4220*/  DEPBAR.LE SB0, 0x0 ;  /* 0x000080000000791a */ /* 0x000fc80000000000 */
[----:B------:R-:W4:Y:S01]  /*4230*/  I2F R3, R2 ;  /* 0x0000000200037306 */ /* 0x000f220000201400 */
[----:B------:R-:W-:Y:S02]  /*4240*/  FSEL R88, R7, -INF , !P1 ;  /* 0xff80000007587808 */ /* 0x000fe40004800000 */
[----:B------:R-:W-:Y:S02]  /*4250*/  FSEL R87, R10, -INF , !P3 ;  /* 0xff8000000a577808 */ /* 0x000fe40005800000 */
[C---:B------:R-:W-:Y:S01]  /*4260*/  ISETP.GE.AND P3, PT, R0.reuse, R61, PT ;  /* 0x0000003d0000720c */ /* 0x040fe20003f66270 */
[C---:B-1----:R-:W-:Y:S01]  /*4270*/  FFMA.FTZ R7, R5.reuse, R180, R45 ;  /* 0x000000b405077223 */ /* 0x042fe2000001002d */
[C---:B------:R-:W-:Y:S01]  /*4280*/  ISETP.GE.AND P1, PT, R0.reuse, R60, PT ;  /* 0x0000003c0000720c */ /* 0x040fe20003f26270 */
[----:B------:R-:W-:Y:S01]  /*4290*/  FFMA.FTZ R10, R5, R180, R47 ;  /* 0x000000b4050a7223 */ /* 0x000fe2000001002f */
[C---:B------:R-:W-:Y:S01]  /*42a0*/  ISETP.GE.AND P5, PT, R0.reuse, R63, PT ;  /* 0x0000003f0000720c */ /* 0x040fe20003fa6270 */
[----:B--2---:R-:W-:Y:S01]  /*42b0*/  HMMA.16816.F32 R44, R20, R24, R184 ;  /* 0x00000018142c723c */ /* 0x004fe200000018b8 */
[----:B------:R-:W-:Y:S01]  /*42c0*/  BAR.SYNC.DEFER_BLOCKING 0x0 ;  /* 0x0000000000007b1d */ /* 0x000fe20000010000 */
[----:B------:R-:W-:-:S02]  /*42d0*/  ISETP.GE.AND P4, PT, R0, R62, PT ;  /* 0x0000003e0000720c */ /* 0x000fc40003f86270 */
[----:B------:R-:W-:Y:S02]  /*42e0*/  IADD3 R0, R11, 0x59, RZ ;  /* 0x000000590b007810 */ /* 0x000fe40007ffe0ff */
[----:B------:R-:W-:Y:S01]  /*42f0*/  FSEL R82, R9, -INF , !P2 ;  /* 0xff80000009527808 */ /* 0x000fe20005000000 */
[CC--:B----4-:R-:W-:Y:S01]  /*4300*/  FFMA.FTZ R9, R3.reuse, R180.reuse, R34 ;  /* 0x000000b403097223 */ /* 0x0d0fe20000010022 */
[----:B------:R-:W-:Y:S01]  /*4310*/  FSEL R85, R8, -INF , !P0 ;  /* 0xff80000008557808 */ /* 0x000fe20004000000 */
[CC--:B------:R-:W-:Y:S01]  /*4320*/  FFMA.FTZ R8, R3.reuse, R180.reuse, R28 ;  /* 0x000000b403087223 */ /* 0x0c0fe2000001001c */
[----:B------:R-:W-:Y:S01]  /*4330*/  FSEL R70, R6, -INF , !P6 ;  /* 0xff80000006467808 */ /* 0x000fe20007000000 */
[-C--:B------:R-:W-:Y:S01]  /*4340*/  FFMA.FTZ R6, R3, R180.reuse, R32 ;  /* 0x000000b403067223 */ /* 0x080fe20000010020 */
[----:B------:R-:W-:Y:S01]  /*4350*/  FSEL R76, R7, -INF , !P3 ;  /* 0xff800000074c7808 */ /* 0x000fe20005800000 */
[----:B------:R-:W-:Y:S01]  /*4360*/  FFMA.FTZ R7, R5, R180, R37 ;  /* 0x000000b405077223 */ /* 0x000fe20000010025 */
[----:B------:R-:W-:-:S02]  /*4370*/  ISETP.GE.AND P2, PT, R2, R61, PT ;  /* 0x0000003d0200720c */ /* 0x000fc40003f46270 */
[C---:B------:R-:W-:Y:S02]  /*4380*/  ISETP.GE.AND P0, PT, R2.reuse, R60, PT ;  /* 0x0000003c0200720c */ /* 0x040fe40003f06270 */
[C---:B------:R-:W-:Y:S02]  /*4390*/  ISETP.GE.AND P6, PT, R2.reuse, R63, PT ;  /* 0x0000003f0200720c */ /* 0x040fe40003fc6270 */
[----:B------:R-:W-:Y:S01]  /*43a0*/  ISETP.GE.AND P3, PT, R2, R62, PT ;  /* 0x0000003e0200720c */ /* 0x000fe20003f66270 */
[-C--:B------:R-:W-:Y:S01]  /*43b0*/  FFMA.FTZ R2, R5, R180.reuse, R39 ;  /* 0x000000b405027223 */ /* 0x080fe20000010027 */
[----:B------:R-:W-:Y:S01]  /*43c0*/  FSEL R73, R6, -INF , !P2 ;  /* 0xff80000006497808 */ /* 0x000fe20005000000 */
[----:B------:R-:W1:Y:S01]  /*43d0*/  I2F R5, R0 ;  /* 0x0000000000057306 */ /* 0x000e620000201400 */
[----:B------:R-:W-:Y:S01]  /*43e0*/  FFMA.FTZ R6, R3, R180, R30 ;  /* 0x000000b403067223 */ /* 0x000fe2000001001e */
[----:B------:R-:W-:Y:S01]  /*43f0*/  HMMA.16816.F32 R36, R16, R24, R216 ;  /* 0x000000181024723c */ /* 0x000fe200000018d8 */
[----:B------:R-:W-:-:S02]  /*4400*/  FSEL R67, R2, -INF , !P4 ;  /* 0xff80000002437808 */ /* 0x000fc40006000000 */
[----:B------:R-:W-:Y:S02]  /*4410*/  IADD3 R2, R11, 0x60, RZ ;  /* 0x000000600b027810 */ /* 0x000fe40007ffe0ff */
        /* <DEDUP_REMOVED lines=13> */
[CC--:B--2---:R-:W-:Y:S01]  /*44f0*/  FFMA.FTZ R8, R3.reuse, R180.reuse, R46 ;  /* 0x000000b403087223 */ /* 0x0c4fe2000001002e */
[----:B------:R-:W-:Y:S01]  /*4500*/  FSEL R58, R6, -INF , !P3 ;  /* 0xff800000063a7808 */ /* 0x000fe20005800000 */
[-C--:B------:R-:W-:Y:S01]  /*4510*/  FFMA.FTZ R6, R3, R180.reuse, R44 ;  /* 0x000000b403067223 */ /* 0x080fe2000001002c */
[----:B------:R-:W-:Y:S01]  /*4520*/  FSEL R68, R7, -INF , !P1 ;  /* 0xff80000007447808 */ /* 0x000fe20004800000 */
[CC--:B------:R-:W-:Y:S01]  /*4530*/  FFMA.FTZ R7, R5.reuse, R180.reuse, R29 ;  /* 0x000000b405077223 */ /* 0x0c0fe2000001001d */
[C---:B------:R-:W-:Y:S01]  /*4540*/  ISETP.GE.AND P0, PT, R2.reuse, R61, PT ;  /* 0x0000003d0200720c */ /* 0x040fe20003f06270 */
[----:B------:R-:W-:Y:S01]  /*4550*/  FFMA.FTZ R5, R5, R180, R31 ;  /* 0x000000b405057223 */ /* 0x000fe2000001001f */
[C---:B------:R-:W-:Y:S01]  /*4560*/  ISETP.GE.AND P6, PT, R2.reuse, R60, PT ;  /* 0x0000003c0200720c */ /* 0x040fe20003fc6270 */
[----:B------:R-:W-:Y:S01]  /*4570*/  HMMA.16816.F32 R28, R20, R26, R212 ;  /* 0x0000001a141c723c */ /* 0x000fe200000018d4 */
[----:B------:R-:W-:-:S02]  /*4580*/  ISETP.GE.AND P3, PT, R2, R63, PT ;  /* 0x0000003f0200720c */ /* 0x000fc40003f66270 */
[----:B------:R-:W-:Y:S02]  /*4590*/  ISETP.GE.AND P1, PT, R2, R62, PT ;  /* 0x0000003e0200720c */ /* 0x000fe40003f26270 */
[----:B------:R-:W1:Y:S01]  /*45a0*/  I2F R2, R0 ;  /* 0x0000000000027306 */ /* 0x000e620000201400 */
[----:B------:R-:W-:Y:S02]  /*45b0*/  FSEL R71, R10, -INF , !P5 ;  /* 0xff8000000a477808 */ /* 0x000fe40006800000 */
[----:B------:R-:W-:Y:S01]  /*45c0*/  FSEL R72, R7, -INF , !P4 ;  /* 0xff80000007487808 */ /* 0x000fe20006000000 */
[-C--:B------:R-:W-:Y:S01]  /*45d0*/  FFMA.FTZ R7, R3, R180.reuse, R36 ;  /* 0x000000b403077223 */ /* 0x080fe20000010024 */
[----:B------:R-:W-:Y:S01]  /*45e0*/  FSEL R55, R5, -INF , !P2 ;  /* 0xff80000005377808 */ /* 0x000fe20005000000 */
[----:B------:R-:W-:Y:S01]  /*45f0*/  FFMA.FTZ R5, R3, R180, R38 ;  /* 0x000000b403057223 */ /* 0x000fe20000010026 */
[----:B------:R-:W-:Y:S01]  /*4600*/  FSEL R64, R6, -INF , !P0 ;  /* 0xff80000006407808 */ /* 0x000fe20004000000 */
[----:B------:R-:W-:Y:S01]  /*4610*/  HMMA.16816.F32 R24, R16, R26, R228 ;  /* 0x0000001a1018723c */ /* 0x000fe200000018e4 */
[----:B------:R-:W-:-:S02]  /*4620*/  ISETP.GE.AND P5, PT, R0, R61, PT ;  /* 0x0000003d0000720c */ /* 0x000fc40003fa6270 */
[C---:B------:R-:W-:Y:S02]  /*4630*/  ISETP.GE.AND P4, PT, R0.reuse, R60, PT ;  /* 0x0000003c0000720c */ /* 0x040fe40003f86270 */
[C---:B------:R-:W-:Y:S02]  /*4640*/  ISETP.GE.AND P2, PT, R0.reuse, R63, PT ;  /* 0x0000003f0000720c */ /* 0x040fe40003f46270 */
[----:B------:R-:W-:Y:S01]  /*4650*/  ISETP.GE.AND P0, PT, R0, R62, PT ;  /* 0x0000003e0000720c */ /* 0x000fe20003f06270 */
[CC--:B-1----:R-:W-:Y:S01]  /*4660*/  FFMA.FTZ R6, R2.reuse, R180.reuse, R45 ;  /* 0x000000b402067223 */ /* 0x0c2fe2000001002d */
[----:B------:R-:W-:Y:S01]  /*4670*/  IADD3 R0, R11, 0x68, RZ ;  /* 0x000000680b007810 */ /* 0x000fe20007ffe0ff */
[-C--:B------:R-:W-:Y:S01]  /*4680*/  FFMA.FTZ R9, R2, R180.reuse, R47 ;  /* 0x000000b402097223 */ /* 0x080fe2000001002f */
[----:B------:R-:W-:Y:S01]  /*4690*/  FSEL R66, R8, -INF , !P6 ;  /* 0xff80000008427808 */ /* 0x000fe20007000000 */
[----:B------:R-:W-:Y:S01]  /*46a0*/  HMMA.16816.F32 R16, R16, R14, R240 ;  /* 0x0000000e1010723c */ /* 0x000fe200000018f0 */
[----:B------:R-:W1:Y:S01]  /*46b0*/  I2F R3, R0 ;  /* 0x0000000000037306 */ /* 0x000e620000201400 */
[----:B------:R-:W-:Y:S01]  /*46c0*/  FSEL R69, R7, -INF , !P3 ;  /* 0xff80000007457808 */ /* 0x000fe20005800000 */
[CC--:B------:R-:W-:Y:S01]  /*46d0*/  FFMA.FTZ R7, R2.reuse, R180.reuse, R37 ;  /* 0x000000b402077223 */ /* 0x0c0fe20000010025 */
[----:B------:R-:W-:Y:S01]  /*46e0*/  FSEL R51, R5, -INF , !P1 ;  /* 0xff80000005337808 */ /* 0x000fe20004800000 */
[----:B------:R-:W-:Y:S01]  /*46f0*/  FFMA.FTZ R5, R2, R180, R39 ;  /* 0x000000b402057223 */ /* 0x000fe20000010027 */
[----:B------:R-:W-:-:S02]  /*4700*/  FSEL R56, R6, -INF , !P5 ;  /* 0xff80000006387808 */ /* 0x000fc40006800000 */
[C---:B------:R-:W-:Y:S01]  /*4710*/  ISETP.GE.AND P6, PT, R0.reuse, R61, PT ;  /* 0x0000003d0000720c */ /* 0x040fe20003fc6270 */
[C---:B------:R-:W-:Y:S01]  /*4720*/  HMMA.16816.F32 R36, R20.reuse, R12, R224 ;  /* 0x0000000c1424723c */ /* 0x040fe200000018e0 */
[C---:B------:R-:W-:Y:S02]  /*4730*/  ISETP.GE.AND P3, PT, R0.reuse, R60, PT ;  /* 0x0000003c0000720c */ /* 0x040fe40003f66270 */
[C---:B------:R-:W-:Y:S02]  /*4740*/  ISETP.GE.AND P1, PT, R0.reuse, R63, PT ;  /* 0x0000003f0000720c */ /* 0x040fe40003f26270 */
[----:B------:R-:W-:Y:S02]  /*4750*/  ISETP.GE.AND P5, PT, R0, R62, PT ;  /* 0x0000003e0000720c */ /* 0x000fe40003fa6270 */
[----:B------:R-:W-:Y:S01]  /*4760*/  FSEL R59, R9, -INF , !P4 ;  /* 0xff800000093b7808 */ /* 0x000fe20006000000 */
[-C--:B-1----:R-:W-:Y:S01]  /*4770*/  FFMA.FTZ R6, R3, R180.reuse, R28 ;  /* 0x000000b403067223 */ /* 0x082fe2000001001c */
        /* <DEDUP_REMOVED lines=9> */
[----:B------:R-:W-:-:S02]  /*4810*/  ISETP.GE.AND P4, PT, R0, R61, PT ;  /* 0x0000003d0000720c */ /* 0x000fc40003f86270 */
[C---:B------:R-:W-:Y:S02]  /*4820*/  ISETP.GE.AND P2, PT, R0.reuse, R60, PT ;  /* 0x0000003c0000720c */ /* 0x040fe40003f46270 */
[C---:B------:R-:W-:Y:S02]  /*4830*/  ISETP.GE.AND P0, PT, R0.reuse, R63, PT ;  /* 0x0000003f0000720c */ /* 0x040fe40003f06270 */
[----:B------:R-:W-:Y:S02]  /*4840*/  ISETP.GE.AND P6, PT, R0, R62, PT ;  /* 0x0000003e0000720c */ /* 0x000fe40003fc6270 */
[----:B------:R-:W-:Y:S02]  /*4850*/  FSEL R54, R5, -INF , !P3 ;  /* 0xff80000005367808 */ /* 0x000fe40005800000 */
[----:B------:R-:W-:Y:S01]  /*4860*/  FSEL R57, R8, -INF , !P1 ;  /* 0xff80000008397808 */ /* 0x000fe20004800000 */
[CC--:B-1----:R-:W-:Y:S01]  /*4870*/  FFMA.FTZ R3, R2.reuse, R180.reuse, R29 ;  /* 0x000000b402037223 */ /* 0x0c2fe2000001001d */
[----:B------:R-:W-:Y:S01]  /*4880*/  IADD3 R0, R11, 0x70, RZ ;  /* 0x000000700b007810 */ /* 0x000fe20007ffe0ff */
[----:B------:R-:W-:Y:S01]  /*4890*/  FFMA.FTZ R5, R2, R180, R25 ;  /* 0x000000b402057223 */ /* 0x000fe20000010019 */
[----:B------:R-:W-:-:S02]  /*48a0*/  FSEL R41, R6, -INF , !P5 ;  /* 0xff80000006297808 */ /* 0x000fc40006800000 */
[----:B------:R-:W1:Y:S01]  /*48b0*/  I2F R7, R0 ;  /* 0x0000000000077306 */ /* 0x000e620000201400 */
[----:B------:R-:W-:Y:S01]  /*48c0*/  FSEL R49, R3, -INF , !P4 ;  /* 0xff80000003317808 */ /* 0x000fe20006000000 */
[-C--:B------:R-:W-:Y:S01]  /*48d0*/  FFMA.FTZ R3, R2, R180.reuse, R31 ;  /* 0x000000b402037223 */ /* 0x080fe2000001001f */
[----:B------:R-:W-:Y:S01]  /*48e0*/  ISETP.GE.AND P3, PT, R0, R61, PT ;  /* 0x0000003d0000720c */ /* 0x000fe20003f66270 */
[----:B------:R-:W-:Y:S01]  /*48f0*/  FFMA.FTZ R2, R2, R180, R27 ;  /* 0x000000b402027223 */ /* 0x000fe2000001001b */
[C---:B------:R-:W-:Y:S02]  /*4900*/  ISETP.GE.AND P1, PT, R0.reuse, R60, PT ;  /* 0x0000003c0000720c */ /* 0x040fe40003f26270 */
[C---:B------:R-:W-:Y:S02]  /*4910*/  ISETP.GE.AND P5, PT, R0.reuse, R63, PT ;  /* 0x0000003f0000720c */ /* 0x040fe40003fa6270 */
[----:B------:R-:W-:Y:S02]  /*4920*/  ISETP.GE.AND P4, PT, R0, R62, PT ;  /* 0x0000003e0000720c */ /* 0x000fe40003f86270 */
[----:B------:R-:W-:-:S02]  /*4930*/  FSEL R50, R3, -INF , !P2 ;  /* 0xff80000003327808 */ /* 0x000fc40005000000 */
[----:B------:R-:W-:Y:S02]  /*4940*/  FSEL R52, R5, -INF , !P0 ;  /* 0xff80000005347808 */ /* 0x000fe40004000000 */
[----:B------:R-:W-:Y:S01]  /*4950*/  FSEL R31, R2, -INF , !P6 ;  /* 0xff800000021f7808 */ /* 0x000fe20007000000 */
[-C--:B-1----:R-:W-:Y:S01]  /*4960*/  FFMA.FTZ R3, R7, R180.reuse, R36 ;  /* 0x000000b407037223 */ /* 0x082fe20000010024 */
[----:B------:R-:W-:Y:S01]  /*4970*/  IADD3 R0, R11, 0x71, RZ ;  /* 0x000000710b007810 */ /* 0x000fe20007ffe0ff */
[CC--:B------:R-:W-:Y:S02]  /*4980*/  FFMA.FTZ R6, R7.reuse, R180.reuse, R38 ;  /* 0x000000b407067223 */ /* 0x0c0fe40000010026 */
[-C--:B------:R-:W-:Y:S01]  /*4990*/  FFMA.FTZ R5, R7, R180.reuse, R32 ;  /* 0x000000b407057223 */ /* 0x080fe20000010020 */
[----:B------:R1:W2:Y:S01]  /*49a0*/  I2F R8, R0 ;  /* 0x0000000000087306 */ /* 0x0002a20000201400 */
[----:B------:R-:W-:Y:S01]  /*49b0*/  FSEL R43, R3, -INF , !P3 ;  /* 0xff800000032b7808 */ /* 0x000fe20005800000 */
[----:B------:R-:W-:Y:S01]  /*49c0*/  FFMA.FTZ R3, R7, R180, R34 ;  /* 0x000000b407037223 */ /* 0x000fe20000010022 */
[----:B------:R-:W-:-:S02]  /*49d0*/  ISETP.GE.AND P2, PT, R0, R61, PT ;  /* 0x0000003d0000720c */ /* 0x000fc40003f46270 */
[C---:B------:R-:W-:Y:S02]  /*49e0*/  ISETP.GE.AND P0, PT, R0.reuse, R60, PT ;  /* 0x0000003c0000720c */ /* 0x040fe40003f06270 */
[C---:B------:R-:W-:Y:S02]  /*49f0*/  ISETP.GE.AND P6, PT, R0.reuse, R63, PT ;  /* 0x0000003f0000720c */ /* 0x040fe40003fc6270 */
[----:B------:R-:W-:Y:S02]  /*4a00*/  ISETP.GE.AND P3, PT, R0, R62, PT ;  /* 0x0000003e0000720c */ /* 0x000fe40003f66270 */
[----:B------:R-:W-:Y:S02]  /*4a10*/  FSEL R46, R6, -INF , !P1 ;  /* 0xff800000062e7808 */ /* 0x000fe40004800000 */
[----:B------:R-:W-:Y:S01]  /*4a20*/  I2F R6, R11 ;  /* 0x0000000b00067306 */ /* 0x000fe20000201400 */
[----:B------:R-:W-:Y:S02]  /*4a30*/  FSEL R47, R5, -INF , !P5 ;  /* 0xff800000052f7808 */ /* 0x000fe40006800000 */
[----:B-1----:R-:W-:Y:S01]  /*4a40*/  IADD3 R0, R11, 0x78, RZ ;  /* 0x000000780b007810 */ /* 0x002fe20007ffe0ff */
[CC--:B--2---:R-:W-:Y:S01]  /*4a50*/  FFMA.FTZ R7, R8.reuse, R180.reuse, R37 ;  /* 0x000000b408077223 */ /* 0x0c4fe20000010025 */
[----:B------:R-:W-:Y:S01]  /*4a60*/  FSEL R29, R3, -INF , !P4 ;  /* 0xff800000031d7808 */ /* 0x000fe20006000000 */
[-C--:B------:R-:W-:Y:S01]  /*4a70*/  FFMA.FTZ R3, R8, R180.reuse, R33 ;  /* 0x000000b408037223 */ /* 0x080fe20000010021 */
[----:B------:R-:W-:Y:S01]  /*4a80*/  ISETP.GE.AND P1, PT, R0, R61, PT ;  /* 0x0000003d0000720c */ /* 0x000fe20003f26270 */
[----:B------:R1:W2:Y:S01]  /*4a90*/  I2F R2, R0 ;  /* 0x0000000000027306 */ /* 0x0002a20000201400 */
[----:B------:R-:W-:Y:S01]  /*4aa0*/  FSEL R30, R7, -INF , !P2 ;  /* 0xff800000071e7808 */ /* 0x000fe20005000000 */
[----:B------:R-:W-:Y:S01]  /*4ab0*/  FFMA.FTZ R9, R8, R180, R39 ;  /* 0x000000b408097223 */ /* 0x000fe20000010027 */
[----:B------:R-:W-:-:S02]  /*4ac0*/  ISETP.GE.AND P5, PT, R0, R60, PT ;  /* 0x0000003c0000720c */ /* 0x000fc40003fa6270 */
[C---:B------:R-:W-:Y:S02]  /*4ad0*/  ISETP.GE.AND P4, PT, R0.reuse, R63, PT ;  /* 0x0000003f0000720c */ /* 0x040fe40003f86270 */
[----:B------:R-:W-:Y:S02]  /*4ae0*/  ISETP.GE.AND P2, PT, R0, R62, PT ;  /* 0x0000003e0000720c */ /* 0x000fe40003f46270 */
[----:B------:R-:W-:Y:S02]  /*4af0*/  FSEL R45, R3, -INF , !P6 ;  /* 0xff800000032d7808 */ /* 0x000fe40007000000 */
[----:B------:R-:W-:Y:S02]  /*4b00*/  ISETP.GE.AND P6, PT, R11, R60, PT ;  /* 0x0000003c0b00720c */ /* 0x000fe40003fc6270 */
[----:B------:R-:W-:Y:S02]  /*4b10*/  FSEL R44, R9, -INF , !P0 ;  /* 0xff800000092c7808 */ /* 0x000fe40004000000 */
[----:B------:R-:W-:Y:S01]  /*4b20*/  ISETP.GE.AND P0, PT, R11, R61, PT ;  /* 0x0000003d0b00720c */ /* 0x000fe20003f06270 */
[----:B-1----:R-:W-:-:S02]  /*4b30*/  FFMA.FTZ R0, R8, R180, R35 ;  /* 0x000000b408007223 */ /* 0x002fc40000010023 */
[CC--:B--2---:R-:W-:Y:S02]  /*4b40*/  FFMA.FTZ R5, R2.reuse, R180.reuse, R20 ;  /* 0x000000b402057223 */ /* 0x0c4fe40000010014 */
[-C--:B------:R-:W-:Y:S01]  /*4b50*/  FFMA.FTZ R7, R2, R180.reuse, R22 ;  /* 0x000000b402077223 */ /* 0x080fe20000010016 */
[----:B------:R-:W-:Y:S01]  /*4b60*/  FSEL R26, R0, -INF , !P3 ;  /* 0xff800000001a7808 */ /* 0x000fe20005800000 */
[-C--:B------:R-:W-:Y:S01]  /*4b70*/  FFMA.FTZ R3, R2, R180.reuse, R18 ;  /* 0x000000b402037223 */ /* 0x080fe20000010012 */
[----:B------:R-:W-:Y:S01]  /*4b80*/  IADD3 R0, R11, 0x79, RZ ;  /* 0x000000790b007810 */ /* 0x000fe20007ffe0ff */
[-C--:B------:R-:W-:Y:S01]  /*4b90*/  FFMA.FTZ R8, R6, R180.reuse, R134 ;  /* 0x000000b406087223 */ /* 0x080fe20000010086 */
[----:B------:R-:W-:Y:S01]  /*4ba0*/  FSEL R22, R5, -INF , !P1 ;  /* 0xff80000005167808 */ /* 0x000fe20004800000 */
[-C--:B------:R-:W-:Y:S01]  /*4bb0*/  FFMA.FTZ R5, R2, R180.reuse, R16 ;  /* 0x000000b402057223 */ /* 0x080fe20000010010 */
[----:B------:R-:W-:Y:S01]  /*4bc0*/  FSEL R18, R3, -INF , !P2 ;  /* 0xff80000003127808 */ /* 0x000fe20005000000 */
[----:B------:R-:W1:Y:S01]  /*4bd0*/  I2F R2, R0 ;  /* 0x0000000000027306 */ /* 0x000e620000201400 */
[----:B------:R-:W-:Y:S01]  /*4be0*/  FSEL R20, R8, -INF , !P6 ;  /* 0xff80000008147808 */ /* 0x000fe20007000000 */
[----:B------:R-:W-:Y:S01]  /*4bf0*/  FFMA.FTZ R3, R6, R180, R132 ;  /* 0x000000b406037223 */ /* 0x000fe20000010084 */
[----:B------:R-:W-:-:S02]  /*4c00*/  ISETP.GE.AND P6, PT, R135, 0x2, PT ;  /* 0x000000028700780c */ /* 0x000fc40003fc6270 */
[----:B------:R-:W-:Y:S01]  /*4c10*/  FSEL R40, R7, -INF , !P5 ;  /* 0xff80000007287808 */ /* 0x000fe20006800000 */
[----:B------:R-:W-:Y:S01]  /*4c20*/  FFMA.FTZ R7, R6, R180, R128 ;  /* 0x000000b406077223 */ /* 0x000fe20000010080 */
[----:B------:R-:W-:Y:S02]  /*4c30*/  FSEL R42, R5, -INF , !P4 ;  /* 0xff800000052a7808 */ /* 0x000fe40006000000 */
[----:B------:R-:W-:Y:S02]  /*4c40*/  FSEL R16, R3, -INF , !P0 ;  /* 0xff80000003107808 */ /* 0x000fe40004000000 */
[C---:B------:R-:W-:Y:S02]  /*4c50*/  ISETP.GE.AND P5, PT, R0.reuse, R61, PT ;  /* 0x0000003d0000720c */ /* 0x040fe40003fa6270 */
[C---:B------:R-:W-:Y:S02]  /*4c60*/  ISETP.GE.AND P4, PT, R0.reuse, R60, PT ;  /* 0x0000003c0000720c */ /* 0x040fe40003f86270 */
[-C--:B------:R-:W-:Y:S01]  /*4c70*/  ISETP.GE.AND P2, PT, R0, R63.reuse, PT ;  /* 0x0000003f0000720c */ /* 0x080fe20003f46270 */
[----:B-1----:R-:W-:Y:S01]  /*4c80*/  FFMA.FTZ R5, R2, R180, R23 ;  /* 0x000000b402057223 */ /* 0x002fe20000010017 */
[----:B------:R-:W-:Y:S01]  /*4c90*/  ISETP.GE.AND P0, PT, R0, R62, PT ;  /* 0x0000003e0000720c */ /* 0x000fe20003f06270 */
[-C--:B------:R-:W-:Y:S01]  /*4ca0*/  FFMA.FTZ R0, R6, R180.reuse, R130 ;  /* 0x000000b406007223 */ /* 0x080fe20000010082 */
[C---:B------:R-:W-:Y:S01]  /*4cb0*/  ISETP.GE.AND P3, PT, R11.reuse, R63, PT ;  /* 0x0000003f0b00720c */ /* 0x040fe20003f66270 */
[C---:B------:R-:W-:Y:S01]  /*4cc0*/  FFMA.FTZ R6, R2.reuse, R180, R21 ;  /* 0x000000b402067223 */ /* 0x040fe20000010015 */
[----:B------:R-:W-:Y:S01]  /*4cd0*/  ISETP.GE.AND P1, PT, R11, R62, PT ;  /* 0x0000003e0b00720c */ /* 0x000fe20003f26270 */
[CC--:B------:R-:W-:Y:S01]  /*4ce0*/  FFMA.FTZ R3, R2.reuse, R180.reuse, R17 ;  /* 0x000000b402037223 */ /* 0x0c0fe20000010011 */
[----:B------:R-:W-:Y:S01]  /*4cf0*/  FSEL R33, R7, -INF , !P3 ;  /* 0xff80000007217808 */ /* 0x000fe20005800000 */
[----:B------:R-:W-:Y:S01]  /*4d00*/  FFMA.FTZ R2, R2, R180, R19 ;  /* 0x000000b402027223 */ /* 0x000fe20000010013 */
[----:B------:R-:W-:-:S02]  /*4d10*/  FSEL R24, R0, -INF , !P1 ;  /* 0xff80000000187808 */ /* 0x000fc40004800000 */
[----:B------:R-:W-:Y:S02]  /*4d20*/  FSEL R19, R6, -INF , !P5 ;  /* 0xff80000006137808 */ /* 0x000fe40006800000 */
[----:B------:R-:W-:Y:S02]  /*4d30*/  FSEL R34, R5, -INF , !P4 ;  /* 0xff80000005227808 */ /* 0x000fe40006000000 */
[----:B------:R-:W-:Y:S02]  /*4d40*/  FSEL R35, R3, -INF , !P2 ;  /* 0xff80000003237808 */ /* 0x000fe40005000000 */
[----:B------:R-:W-:Y:S01]  /*4d50*/  FSEL R15, R2, -INF , !P0 ;  /* 0xff800000020f7808 */ /* 0x000fe20004000000 */
[----:B------:R-:W-:Y:S05]  /*4d60*/  @!P6 BRA `(.L_x_502) ;  /* 0x000003400000e947 */ /* 0x000fea0003800000 */
[----:B------:R-:W2:Y:S04]  /*4d70*/  LDL R114, [R1+0x2a0] ;  /* 0x0002a00001727983 */ /* 0x000ea80000100800 */
[----:B------:R-:W2:Y:S04]  /*4d80*/  LDL R115, [R1+0x2cc] ;  /* 0x0002cc0001737983 */ /* 0x000ea80000100800 */
[----:B------:R-:W3:Y:S01]  /*4d90*/  LDL.64 R118, [R1+0x2d8] ;  /* 0x0002d80001767983 */ /* 0x000ee20000100a00 */
[----:B------:R-:W-:-:S04]  /*4da0*/  IADD3 R2, R135, -0x2, RZ ;  /* 0xfffffffe87027810 */ /* 0x000fc80007ffe0ff */
[----:B------:R-:W-:Y:S01]  /*4db0*/  SHF.R.S32.HI R0, RZ, 0x1f, R2 ;  /* 0x0000001fff007819 */ /* 0x000fe20000011402 */
[----:B------:R-:W-:-:S04]  /*4dc0*/  IMAD R6, R252, R2, RZ ;  /* 0x00000002fc067224 */ /* 0x000fc800078e02ff */
[-C--:B------:R-:W-:Y:S01]  /*4dd0*/  IMAD R6, R0, R245.reuse, R6 ;  /* 0x000000f500067224 */ /* 0x080fe200078e0206 */
[----:B------:R-:W-:Y:S01]  /*4de0*/  BSSY B0, `(.L_x_503) ;  /* 0x000002b000007945 */ /* 0x000fe20003800000 */
[----:B--2---:R-:W-:Y:S01]  /*4df0*/  ISETP.GE.AND P0, PT, R115, R114, PT ;  /* 0x000000727300720c */ /* 0x004fe20003f06270 */
[----:B---3--:R-:W-:-:S04]  /*4e00*/  IMAD.WIDE.U32 R2, R2, R245, R118 ;  /* 0x000000f502027225 */ /* 0x008fc800078e0076 */
[----:B------:R-:W-:-:S08]  /*4e10*/  IMAD.IADD R7, R3, 0x1, R6 ;  /* 0x0000000103077824 */ /* 0x000fd000078e0206 */
[-C--:B------:R-:W-:Y:S02]  /*4e20*/  @!P0 IADD3 R5, P1, R211, R2.reuse, RZ ;  /* 0x00000002d3058210 */ /* 0x080fe40007f3e0ff */
[----:B------:R-:W-:Y:S02]  /*4e30*/  @!P0 LEA R0, P2, R250, R2, 0x6 ;  /* 0x00000002fa008211 */ /* 0x000fe400078430ff */
[-C--:B------:R-:W-:Y:S01]  /*4e40*/  @!P0 LEA R12, P4, R2, R248.reuse, 0x1 ;  /* 0x000000f8020c8211 */ /* 0x080fe200078808ff */
[----:B------:R-:W-:Y:S01]  /*4e50*/  @!P0 IMAD.X R9, R220, 0x1, R7, P1 ;  /* 0x00000001dc098824 */ /* 0x000fe200008e0607 */
[-C--:B------:R-:W-:Y:S02]  /*4e60*/  @!P0 LEA R10, P3, R5, R248.reuse, 0x1 ;  /* 0x000000f8050a8211 */ /* 0x080fe400078608ff */
[----:B------:R-:W-:Y:S02]  /*4e70*/  @!P0 LEA R8, P1, R0, R248, 0x1 ;  /* 0x000000f800088211 */ /* 0x000fe400078208ff */
[----:B------:R-:W-:-:S02]  /*4e80*/  @!P0 LEA.HI.X R14, R250, R7, R251, 0x6, P2 ;  /* 0x00000007fa0e8211 */ /* 0x000fc400010f34fb */
[-C--:B------:R-:W-:Y:S02]  /*4e90*/  @!P0 LEA.HI.X R13, R2, R249.reuse, R7, 0x1, P4 ;  /* 0x000000f9020d8211 */ /* 0x080fe400020f0c07 */
[-C--:B------:R-:W-:Y:S01]  /*4ea0*/  @!P0 LEA.HI.X R11, R5, R249.reuse, R9, 0x1, P3 ;  /* 0x000000f9050b8211 */ /* 0x080fe200018f0c09 */
[----:B------:R1:W-:Y:S01]  /*4eb0*/  @P0 STS [R194+0x2000], RZ ;  /* 0x002000ffc2000388 */ /* 0x0003e20000000800 */
[----:B------:R-:W-:-:S03]  /*4ec0*/  @!P0 LEA.HI.X R9, R0, R249, R14, 0x1, P1 ;  /* 0x000000f900098211 */ /* 0x000fc600008f0c0e */
[----:B------:R1:W-:Y:S04]  /*4ed0*/  @P0 STS [R194+0x2004], RZ ;  /* 0x002004ffc2000388 */ /* 0x0003e80000000800 */
[----:B------:R1:W-:Y:S04]  /*4ee0*/  @P0 STS.64 [R194+0x2008], RZ ;  /* 0x002008ffc2000388 */ /* 0x0003e80000000a00 */
        /* <DEDUP_REMOVED lines=26> */
.L_x_504:
[----:B------:R-:W-:Y:S05]  /*5090*/  BSYNC B0 ;  /* 0x0000000000007941 */ /* 0x000fea0003800000 */
.L_x_503:
[----:B------:R-:W0:Y:S02]  /*50a0*/  LDGDEPBAR ;  /* 0x00000000000079af */ /* 0x000e240000000000 */
.L_x_502:
[----:B------:R-:W-:Y:S05]  /*50b0*/  BSYNC B1 ;  /* 0x0000000000017941 */ /* 0x000fea0003800000 */
.L_x_501:
[----:B--2---:R-:W-:Y:S01]  /*50c0*/  IMAD.U32 R2, RZ, RZ, UR6 ;  /* 0x00000006ff027e24 */ /* 0x004fe2000f8e00ff */
[----:B------:R-:W-:Y:S01]  /*50d0*/  STL [R1+0x3b0], R161 ;  /* 0x0003b0a101007387 */ /* 0x000fe20000100800 */
[----:B------:R-:W-:Y:S01]  /*50e0*/  IMAD.U32 R3, RZ, RZ, UR7 ;  /* 0x00000007ff037e24 */ /* 0x000fe2000f8e00ff */
[----:B-1----:R-:W-:Y:S02]  /*50f0*/  FMNMX.FTZ R12, R24, R192, !PT ;  /* 0x000000c0180c7209 */ /* 0x002fe40007810000 */
[----:B------:R-:W-:Y:S01]  /*5100*/  FMNMX.FTZ R5, R33, R209, !PT ;  /* 0x000000d121057209 */ /* 0x000fe20007810000 */
[----:B------:R-:W-:Y:S04]  /*5110*/  STL [R1+0x3ac], R160 ;  /* 0x0003aca001007387 */ /* 0x000fe80000100800 */
[----:B------:R1:W2:Y:S01]  /*5120*/  LD.E R0, [R2.64+0xdc] ;  /* 0x0000dc0a02007980 */ /* 0x0002a2000c101900 */
        /* <DEDUP_REMOVED lines=10> */
[----:B-1----:R-:W-:-:S03]  /*51d0*/  FMNMX.FTZ R3, R16, R202, !PT ;  /* 0x000000ca10037209 */ /* 0x002fc60007810000 */
        /* <DEDUP_REMOVED lines=30> */
[----:B------:R-:W-:Y:S01]  /*53c0*/  STL.64 [R1+0x358], R234 ;  /* 0x000358ea01007387 */ /* 0x000fe20000100a00 */
        /* <DEDUP_REMOVED lines=20> */
[----:B------:R-:W-:Y:S01]  /*5510*/  STL.64 [R1+0x328], R138 ;  /* 0x0003288a01007387 */ /* 0x000fe20000100a00 */
        /* <DEDUP_REMOVED lines=72> */
[----:B------:R-:W1:Y:S01]  /*59a0*/  SHFL.BFLY PT, R7, R12, 0x2, 0x1f ;  /* 0x0c401f000c077f89 */ /* 0x000e6200000e0000 */
        /* <DEDUP_REMOVED lines=10> */
[----:B------:R-:W3:Y:S01]  /*5a50*/  SHFL.BFLY PT, R5, R135, 0x2, 0x1f ;  /* 0x0c401f0087057f89 */ /* 0x000ee200000e0000 */
[----:B------:R-:W-:Y:S02]  /*5a60*/  FMNMX.FTZ R3, R34, R3, !PT ;  /* 0x0000000322037209 */ /* 0x000fe40007810000 */
[----:B------:R-:W-:-:S03]  /*5a70*/  FMNMX.FTZ R2, R47, R2, !PT ;  /* 0x000000022f027209 */ /* 0x000fc60007810000 */
[----:B------:R-:W4:Y:S01]  /*5a80*/  SHFL.BFLY PT, R6, R3, 0x2, 0x1f ;  /* 0x0c401f0003067f89 */ /* 0x000f2200000e0000 */
[----:B------:R-:W-:Y:S02]  /*5a90*/  FMNMX.FTZ R2, R45, R2, !PT ;  /* 0x000000022d027209 */ /* 0x000fe40007810000 */
[----:B-1----:R-:W-:Y:S02]  /*5aa0*/  FMNMX.FTZ R12, R12, R7, !PT ;  /* 0x000000070c0c7209 */ /* 0x002fe40007810000 */
[----:B------:R-:W-:-:S03]  /*5ab0*/  FMNMX.FTZ R2, R42, R2, !PT ;  /* 0x000000022a027209 */ /* 0x000fc60007810000 */
[----:B------:R-:W1:Y:S01]  /*5ac0*/  SHFL.BFLY PT, R7, R12, 0x1, 0x1f ;  /* 0x0c201f000c077f89 */ /* 0x000e6200000e0000 */
[----:B------:R-:W-:-:S05]  /*5ad0*/  FMNMX.FTZ R2, R35, R2, !PT ;  /* 0x0000000223027209 */ /* 0x000fca0007810000 */
[----:B------:R-:W1:Y:S01]  /*5ae0*/  SHFL.BFLY PT, R13, R2, 0x2, 0x1f ;  /* 0x0c401f00020d7f89 */ /* 0x000e6200000e0000 */
[----:B---3--:R-:W-:-:S05]  /*5af0*/  FMNMX.FTZ R135, R135, R5, !PT ;  /* 0x0000000587877209 */ /* 0x008fca0007810000 */
[----:B------:R-:W3:Y:S01]  /*5b00*/  SHFL.BFLY PT, R5, R135, 0x1, 0x1f ;  /* 0x0c201f0087057f89 */ /* 0x000ee200000e0000 */
[----:B----4-:R-:W-:-:S05]  /*5b10*/  FMNMX.FTZ R3, R3, R6, !PT ;  /* 0x0000000603037209 */ /* 0x010fca0007810000 */
[----:B------:R-:W4:Y:S01]  /*5b20*/  SHFL.BFLY PT, R134, R3, 0x1, 0x1f ;  /* 0x0c201f0003867f89 */ /* 0x000f2200000e0000 */
[----:B-1----:R-:W-:-:S04]  /*5b30*/  FMNMX.FTZ R12, R12, R7, !PT ;  /* 0x000000070c0c7209 */ /* 0x002fc80007810000 */
[----:B------:R-:W-:Y:S02]  /*5b40*/  FSETP.NEU.FTZ.AND P0, PT, R12, -INF , PT ;  /* 0xff8000000c00780b */ /* 0x000fe40003f1d000 */
[----:B------:R-:W-:Y:S01]  /*5b50*/  FMNMX.FTZ R13, R2, R13, !PT ;  /* 0x0000000d020d7209 */ /* 0x000fe20007810000 */
[----:B--2---:R-:W-:-:S04]  /*5b60*/  FMUL.FTZ R2, R0, R12 ;  /* 0x0000000c00027220 */ /* 0x004fc80000410000 */
[----:B------:R-:W1:Y:S01]  /*5b70*/  SHFL.BFLY PT, R6, R13, 0x1, 0x1f ;  /* 0x0c201f000d067f89 */ /* 0x000e6200000e0000 */
[----:B---3--:R-:W-:Y:S02]  /*5b80*/  FMNMX.FTZ R135, R135, R5, !PT ;  /* 0x0000000587877209 */ /* 0x008fe40007810000 */
[----:B------:R-:W-:Y:S01]  /*5b90*/  FSEL R2, R2, RZ, P0 ;  /* 0x000000ff02027208 */ /* 0x000fe20000000000 */
[----:B------:R-:W-:Y:S01]  /*5ba0*/  STL [R1+0x340], R12 ;  /* 0x0003400c01007387 */ /* 0x000fe20000100800 */
[----:B----4-:R-:W-:-:S03]  /*5bb0*/  FMNMX.FTZ R134, R3, R134, !PT ;  /* 0x0000008603867209 */ /* 0x010fc60007810000 */
[-CC-:B------:R-:W-:Y:S01]  /*5bc0*/  FFMA.FTZ R199, R159, R0.reuse, -R2.reuse ;  /* 0x000000009fc77223 */ /* 0x180fe20000010802 */
[----:B------:R-:W-:Y:S01]  /*5bd0*/  STL [R1+0x344], R135 ;  /* 0x0003448701007387 */ /* 0x000fe20000100800 */
[-CC-:B------:R-:W-:Y:S02]  /*5be0*/  FFMA.FTZ R211, R156, R0.reuse, -R2.reuse ;  /* 0x000000009cd37223 */ /* 0x180fe40000010802 */
[-CC-:B------:R-:W-:Y:S01]  /*5bf0*/  FFMA.FTZ R213, R148, R0.reuse, -R2.reuse ;  /* 0x0000000094d57223 */ /* 0x180fe20000010802 */
[----:B------:R-:W-:Y:S01]  /*5c00*/  STL [R1+0x384], R192 ;  /* 0x000384c001007387 */ /* 0x000fe20000100800 */
[-CC-:B------:R-:W-:Y:S02]  /*5c10*/  FFMA.FTZ R3, R109, R0.reuse, -R2.reuse ;  /* 0x000000006d037223 */ /* 0x180fe40000010802 */
[-CC-:B------:R-:W-:Y:S01]  /*5c20*/  FFMA.FTZ R196, R94, R0.reuse, -R2.reuse ;  /* 0x000000005ec47223 */ /* 0x180fe20000010802 */
[----:B------:R-:W-:Y:S01]  /*5c30*/  STL [R1+0x3c4], R199 ;  /* 0x0003c4c701007387 */ /* 0x000fe20000100800 */
[----:B------:R-:W-:-:S03]  /*5c40*/  FFMA.FTZ R197, R91, R0, -R2 ;  /* 0x000000005bc57223 */ /* 0x000fc60000010802 */
[----:B------:R-:W-:Y:S01]  /*5c50*/  STL [R1+0x3b8], R159 ;  /* 0x0003b89f01007387 */ /* 0x000fe20000100800 */
[----:B------:R-:W-:-:S03]  /*5c60*/  FFMA.FTZ R198, R86, R0, -R2 ;  /* 0x0000000056c67223 */ /* 0x000fc60000010802 */
[----:B------:R-:W-:Y:S04]  /*5c70*/  STL [R1+0x3c0], R211 ;  /* 0x0003c0d301007387 */ /* 0x000fe80000100800 */
[----:B------:R-:W-:Y:S04]  /*5c80*/  STL [R1+0x3bc], R213 ;  /* 0x0003bcd501007387 */ /* 0x000fe80000100800 */
[----:B------:R-:W-:Y:S01]  /*5c90*/  STL [R1+0xc], R3 ;  /* 0x00000c0301007387 */ /* 0x000fe20000100800 */
[----:B------:R-:W-:-:S03]  /*5ca0*/  FMUL.FTZ R5, R0, R135 ;  /* 0x0000008700057220 */ /* 0x000fc60000410000 */
[----:B------:R2:W-:Y:S01]  /*5cb0*/  STL [R1+0x398], R196 ;  /* 0x000398c401007387 */ /* 0x0005e20000100800 */
[----:B------:R-:W-:-:S03]  /*5cc0*/  FSETP.NEU.FTZ.AND P0, PT, R135, -INF , PT ;  /* 0xff8000008700780b */ /* 0x000fc60003f1d000 */
[----:B------:R3:W-:Y:S01]  /*5cd0*/  STL [R1+0x3a4], R197 ;  /* 0x0003a4c501007387 */ /* 0x0007e20000100800 */
[----:B------:R-:W-:-:S03]  /*5ce0*/  FFMA.FTZ R24, R24, R0, -R2 ;  /* 0x0000000018187223 */ /* 0x000fc60000010802 */
[----:B------:R-:W-:Y:S01]  /*5cf0*/  STL [R1+0x3a8], R198 ;  /* 0x0003a8c601007387 */ /* 0x000fe20000100800 */
[-CC-:B------:R-:W-:Y:S02]  /*5d00*/  FFMA.FTZ R25, R192, R0.reuse, -R2.reuse ;  /* 0x00000000c0197223 */ /* 0x180fe40000010802 */
[-CC-:B------:R-:W-:Y:S02]  /*5d10*/  FFMA.FTZ R27, R189, R0.reuse, -R2.reuse ;  /* 0x00000000bd1b7223 */ /* 0x180fe40000010802 */
[-CC-:B------:R-:W-:Y:S02]  /*5d20*/  FFMA.FTZ R28, R181, R0.reuse, -R2.reuse ;  /* 0x00000000b51c7223 */ /* 0x180fe40000010802 */
[-CC-:B------:R-:W-:Y:S02]  /*5d30*/  FFMA.FTZ R175, R175, R0.reuse, -R2.reuse ;  /* 0x00000000afaf7223 */ /* 0x180fe40000010802 */
[-CC-:B------:R-:W-:Y:S02]  /*5d40*/  FFMA.FTZ R171, R171, R0.reuse, -R2.reuse ;  /* 0x00000000abab7223 */ /* 0x180fe40000010802 */
[----:B------:R-:W-:-:S02]  /*5d50*/  FFMA.FTZ R212, R150, R0, -R2 ;  /* 0x0000000096d47223 */ /* 0x000fc40000010802 */
[-CC-:B--2---:R-:W-:Y:S02]  /*5d60*/  FFMA.FTZ R196, R78, R0.reuse, -R2.reuse ;  /* 0x000000004ec47223 */ /* 0x184fe40000010802 */
[-CC-:B------:R-:W-:Y:S02]  /*5d70*/  FFMA.FTZ R248, R129, R0.reuse, -R2.reuse ;  /* 0x0000000081f87223 */ /* 0x180fe40000010802 */
[-CC-:B------:R-:W-:Y:S01]  /*5d80*/  FFMA.FTZ R211, R104, R0.reuse, -R2.reuse ;  /* 0x0000000068d37223 */ /* 0x180fe20000010802 */
[----:B------:R2:W-:Y:S01]  /*5d90*/  STL [R1+0x3b4], R196 ;  /* 0x0003b4c401007387 */ /* 0x0005e20000100800 */
[-CC-:B------:R-:W-:Y:S02]  /*5da0*/  FFMA.FTZ R12, R101, R0.reuse, -R2.reuse ;  /* 0x00000000650c7223 */ /* 0x180fe40000010802 */
[-CC-:B------:R-:W-:Y:S02]  /*5db0*/  FFMA.FTZ R229, R83, R0.reuse, -R2.reuse ;  /* 0x0000000053e57223 */ /* 0x180fe40000010802 */
[----:B------:R-:W-:-:S02]  /*5dc0*/  FFMA.FTZ R62, R75, R0, -R2 ;  /* 0x000000004b3e7223 */ /* 0x000fc40000010802 */
[-CC-:B------:R-:W-:Y:S02]  /*5dd0*/  FFMA.FTZ R187, R70, R0.reuse, -R2.reuse ;  /* 0x0000000046bb7223 */ /* 0x180fe40000010802 */
[-CC-:B------:R-:W-:Y:S02]  /*5de0*/  FFMA.FTZ R162, R67, R0.reuse, -R2.reuse ;  /* 0x0000000043a27223 */ /* 0x180fe40000010802 */
[-CC-:B------:R-:W-:Y:S02]  /*5df0*/  FFMA.FTZ R159, R58, R0.reuse, -R2.reuse ;  /* 0x000000003a9f7223 */ /* 0x180fe40000010802 */
[-CC-:B------:R-:W-:Y:S02]  /*5e00*/  FFMA.FTZ R135, R55, R0.reuse, -R2.reuse ;  /* 0x0000000037877223 */ /* 0x180fe40000010802 */
[-CC-:B---3--:R-:W-:Y:S02]  /*5e10*/  FFMA.FTZ R197, R51, R0.reuse, -R2.reuse ;  /* 0x0000000033c57223 */ /* 0x188fe40000010802 */
[----:B------:R-:W-:-:S02]  /*5e20*/  FFMA.FTZ R63, R41, R0, -R2 ;  /* 0x00000000293f7223 */ /* 0x000fc40000010802 */
[-CC-:B------:R-:W-:Y:S02]  /*5e30*/  FFMA.FTZ R199, R31, R0.reuse, -R2.reuse ;  /* 0x000000001fc77223 */ /* 0x180fe40000010802 */
[-CC-:B------:R-:W-:Y:S02]  /*5e40*/  FFMA.FTZ R194, R29, R0.reuse, -R2.reuse ;  /* 0x000000001dc27223 */ /* 0x180fe40000010802 */
[-CC-:B------:R-:W-:Y:S02]  /*5e50*/  FFMA.FTZ R238, R26, R0.reuse, -R2.reuse ;  /* 0x000000001aee7223 */ /* 0x180fe40000010802 */
[-CC-:B--2---:R-:W-:Y:S02]  /*5e60*/  FFMA.FTZ R196, R48, R0.reuse, -R2.reuse ;  /* 0x0000000030c47223 */ /* 0x184fe40000010802 */
[-CC-:B------:R-:W-:Y:S02]  /*5e70*/  FFMA.FTZ R4, R18, R0.reuse, -R2.reuse ;  /* 0x0000000012047223 */ /* 0x180fe40000010802 */
[----:B------:R-:W-:Y:S01]  /*5e80*/  FFMA.FTZ R198, R15, R0, -R2 ;  /* 0x000000000fc67223 */ /* 0x000fe20000010802 */
[----:B------:R-:W-:-:S02]  /*5e90*/  FSEL R2, R5, RZ, P0 ;  /* 0x000000ff05027208 */ /* 0x000fc40000000000 */
[----:B-1----:R-:W-:Y:S01]  /*5ea0*/  FMNMX.FTZ R13, R13, R6, !PT ;  /* 0x000000060d0d7209 */ /* 0x002fe20007810000 */
[----:B------:R-:W-:Y:S02]  /*5eb0*/  IMAD.SHL.U32 R192, R195, 0x4, RZ ;  /* 0x00000004c3c07824 */ /* 0x000fe400078e00ff */
[-CC-:B------:R-:W-:Y:S02]  /*5ec0*/  FFMA.FTZ R8, R16, R0.reuse, -R2.reuse ;  /* 0x0000000010087223 */ /* 0x180fe40000010802 */
[--C-:B------:R-:W-:Y:S01]  /*5ed0*/  FFMA.FTZ R7, R202, R0, -R2.reuse ;  /* 0x00000000ca077223 */ /* 0x100fe20000010802 */
[----:B------:R-:W-:Y:S01]  /*5ee0*/  FSETP.NEU.FTZ.AND P1, PT, R134, -INF , PT ;  /* 0xff8000008600780b */ /* 0x000fe20003f3d000 */
[C---:B------:R-:W-:Y:S01]  /*5ef0*/  FMUL.FTZ R3, R0.reuse, R134 ;  /* 0x0000008600037220 */ /* 0x040fe20000410000 */
[----:B------:R-:W-:Y:S01]  /*5f00*/  FSETP.NEU.FTZ.AND P0, PT, R13, -INF , PT ;  /* 0xff8000000d00780b */ /* 0x000fe20003f1d000 */
[----:B------:R-:W-:Y:S01]  /*5f10*/  FMUL.FTZ R6, R0, R13 ;  /* 0x0000000d00067220 */ /* 0x000fe20000410000 */
[----:B------:R-:W-:Y:S01]  /*5f20*/  LOP3.LUT R5, R247, R192, RZ, 0x3c, !PT ;  /* 0x000000c0f7057212 */ /* 0x000fe200078e3cff */
[----:B------:R-:W-:Y:S01]  /*5f30*/  IMAD.WIDE.U32 R216, R244, -0x2daee0ad, RZ ;  /* 0xd2511f53f4d87825 */ /* 0x000fe200078e00ff */
[----:B------:R-:W-:Y:S01]  /*5f40*/  FSEL R3, R3, RZ, P1 ;  /* 0x000000ff03037208 */ /* 0x000fe20000800000 */
[----:B------:R-:W-:Y:S02]  /*5f50*/  MUFU.EX2 R8, R8 ;  /* 0x0000000800087308 */ /* 0x000fe40000000800 */
[----:B------:R-:W-:-:S02]  /*5f60*/  FFMA.FTZ R18, R178, R0, -R2 ;  /* 0x00000000b2127223 */ /* 0x000fc40000010802 */
[-CC-:B------:R-:W-:Y:S02]  /*5f70*/  FFMA.FTZ R26, R174, R0.reuse, -R2.reuse ;  /* 0x00000000ae1a7223 */ /* 0x180fe40000010802 */
[----:B------:R-:W-:Y:S02]  /*5f80*/  IMAD.MOV.U32 R61, RZ, RZ, R223 ;  /* 0x000000ffff3d7224 */ /* 0x000fe400078e00df */
[-CC-:B------:R-:W-:Y:S01]  /*5f90*/  FFMA.FTZ R15, R203, R0.reuse, -R2.reuse ;  /* 0x00000000cb0f7223 */ /* 0x180fe20000010802 */
[----:B------:R-:W1:Y:S01]  /*5fa0*/  MUFU.EX2 R7, R7 ;  /* 0x0000000700077308 */ /* 0x000e620000000800 */
[-CC-:B------:R-:W-:Y:S02]  /*5fb0*/  FFMA.FTZ R16, R200, R0.reuse, -R2.reuse ;  /* 0x00000000c8107223 */ /* 0x180fe40000010802 */
[-CC-:B------:R-:W-:Y:S02]  /*5fc0*/  FFMA.FTZ R17, R183, R0.reuse, -R2.reuse ;  /* 0x00000000b7117223 */ /* 0x180fe40000010802 */
[----:B------:R-:W-:-:S02]  /*5fd0*/  FFMA.FTZ R29, R170, R0, -R2 ;  /* 0x00000000aa1d7223 */ /* 0x000fc40000010802 */
[-CC-:B------:R-:W-:Y:S02]  /*5fe0*/  FFMA.FTZ R31, R158, R0.reuse, -R2.reuse ;  /* 0x000000009e1f7223 */ /* 0x180fe40000010802 */
[-CC-:B------:R-:W-:Y:S02]  /*5ff0*/  FFMA.FTZ R36, R154, R0.reuse, -R2.reuse ;  /* 0x000000009a247223 */ /* 0x180fe40000010802 */
[-CC-:B------:R-:W-:Y:S02]  /*6000*/  FFMA.FTZ R37, R152, R0.reuse, -R2.reuse ;  /* 0x0000000098257223 */ /* 0x180fe40000010802 */
        /* <DEDUP_REMOVED lines=20> */
[----:B------:R-:W-:Y:S01]  /*6150*/  FFMA.FTZ R228, R19, R0, -R2 ;  /* 0x0000000013e47223 */ /* 0x000fe20000010802 */
[----:B------:R-:W-:Y:S01]  /*6160*/  FSEL R2, R6, RZ, P0 ;  /* 0x000000ff06027208 */ /* 0x000fe20000000000 */
[----:B------:R-:W-:Y:S01]  /*6170*/  IMAD.WIDE.U32 R234, R61, -0x326172a9, RZ ;  /* 0xcd9e8d573dea7825 */ /* 0x000fe200078e00ff */
[----:B------:R-:W-:-:S02]  /*6180*/  LOP3.LUT R5, R5, R217, RZ, 0x3c, !PT ;  /* 0x000000d905057212 */ /* 0x000fc400078e3cff */
[----:B------:R-:W-:Y:S01]  /*6190*/  LOP3.LUT R60, R246, R221, RZ, 0x3c, !PT ;  /* 0x000000ddf63c7212 */ /* 0x000fe200078e3cff */
[----:B------:R-:W-:Y:S01]  /*61a0*/  IMAD.MOV.U32 R160, RZ, RZ, R222 ;  /* 0x000000ffffa07224 */ /* 0x000fe200078e00de */
[----:B------:R2:W-:Y:S01]  /*61b0*/  STL [R1+0x348], R135 ;  /* 0x0003488701007387 */ /* 0x0005e20000100800 */
        /* <DEDUP_REMOVED lines=10> */
[-C--:B------:R-:W-:Y:S01]  /*6260*/  FFMA.FTZ R44, R210, R0.reuse, -R2 ;  /* 0x00000000d22c7223 */ /* 0x080fe20000010802 */
[----:B------:R-:W-:Y:S01]  /*6270*/  IADD3 R240, R246, -0x61c88647, RZ ;  /* 0x9e3779b9f6f07810 */ /* 0x000fe20007ffe0ff */
        /* <DEDUP_REMOVED lines=21> */
[-C--:B------:R-:W-:Y:S02]  /*63d0*/  FFMA.FTZ R188, R54, R0.reuse, -R3 ;  /* 0x0000000036bc7223 */ /* 0x080fe40000010803 */
        /* <DEDUP_REMOVED lines=30> */
[----:B------:R-:W-:Y:S01]  /*65c0*/  FFMA.FTZ R161, R35, R0, -R2 ;  /* 0x0000000023a17223 */ /* 0x000fe20000010802 */
[----:B------:R-:W-:Y:S01]  /*65d0*/  LOP3.LUT R0, R60, R235, RZ, 0x3c, !PT ;  /* 0x000000eb3c007212 */ /* 0x000fe200078e3cff */
[----:B------:R-:W-:Y:S01]  /*65e0*/  IMAD.WIDE.U32 R50, R5, -0x326172a9, RZ ;  /* 0xcd9e8d5705327825 */ /* 0x000fe200078e00ff */
[----:B------:R-:W-:-:S03]  /*65f0*/  IADD3 R190, R247, -0x4498517b, RZ ;  /* 0xbb67ae85f7be7810 */ /* 0x000fc60007ffe0ff */
[----:B------:R-:W-:Y:S01]  /*6600*/  IMAD.WIDE.U32 R138, R0, -0x2daee0ad, RZ ;  /* 0xd2511f53008a7825 */ /* 0x000fe200078e00ff */
[----:B------:R-:W-:Y:S02]  /*6610*/  LOP3.LUT R6, R51, R240, R234, 0x96, !PT ;  /* 0x000000f033067212 */ /* 0x000fe400078e96ea */
[----:B-1----:R-:W-:Y:S01]  /*6620*/  F2FP.PACK_AB R20, R7, R8 ;  /* 0x000000080714723e */ /* 0x002fe200000000ff */
[----:B------:R-:W-:Y:S01]  /*6630*/  FADD.FTZ R33, R8, R7 ;  /* 0x0000000708217221 */ /* 0x000fe20000010000 */
[----:B------:R-:W-:Y:S01]  /*6640*/  LOP3.LUT R0, R139, R190, R216, 0x96, !PT ;  /* 0x000000be8b007212 */ /* 0x000fe200078e96d8 */
[----:B------:R-:W-:Y:S01]  /*6650*/  IMAD.WIDE.U32 R6, R6, -0x2daee0ad, RZ ;  /* 0xd2511f5306067825 */ /* 0x000fe200078e00ff */
[----:B------:R-:W-:Y:S02]  /*6660*/  IADD3 R241, R247, 0x76cf5d0a, RZ ;  /* 0x76cf5d0af7f17810 */ /* 0x000fe40007ffe0ff */
[----:B------:R-:W-:Y:S01]  /*6670*/  IADD3 R239, R246, 0x3c6ef372, RZ ;  /* 0x3c6ef372f6ef7810 */ /* 0x000fe20007ffe0ff */
[----:B------:R-:W-:Y:S01]  /*6680*/  IMAD.WIDE.U32 R132, R0, -0x326172a9, RZ ;  /* 0xcd9e8d5700847825 */ /* 0x000fe200078e00ff */
[----:B------:R-:W-:-:S02]  /*6690*/  LOP3.LUT R10, R7, R241, R138, 0x96, !PT ;  /* 0x000000f1070a7212 */ /* 0x000fc400078e968a */
[----:B------:R-:W-:Y:S02]  /*66a0*/  IADD3 R233, R246, -0x255992d5, RZ ;  /* 0xdaa66d2bf6e97810 */ /* 0x000fe40007ffe0ff */
[----:B------:R-:W-:Y:S01]  /*66b0*/  LOP3.LUT R2, R133, R239, R50, 0x96, !PT ;  /* 0x000000ef85027212 */ /* 0x000fe200078e9632 */
[----:B------:R-:W-:Y:S01]  /*66c0*/  IMAD.WIDE.U32 R10, R10, -0x326172a9, RZ ;  /* 0xcd9e8d570a0a7825 */ /* 0x000fe200078e00ff */
[----:B------:R-:W-:-:S03]  /*66d0*/  IADD3 R242, R247, 0x32370b8f, RZ ;  /* 0x32370b8ff7f27810 */ /* 0x000fc60007ffe0ff */
[----:B------:R-:W-:Y:S01]  /*66e0*/  IMAD.WIDE.U32 R2, R2, -0x2daee0ad, RZ ;  /* 0xd2511f5302027825 */ /* 0x000fe200078e00ff */
[----:B------:R-:W-:Y:S02]  /*66f0*/  LOP3.LUT R8, R11, R233, R132, 0x96, !PT ;  /* 0x000000e90b087212 */ /* 0x000fe400078e9684 */
[----:B------:R-:W-:Y:S02]  /*6700*/  IADD3 R251, R247, -0x126145ec, RZ ;  /* 0xed9eba14f7fb7810 */ /* 0x000fe40007ffe0ff */
[----:B------:R-:W-:Y:S01]  /*6710*/  LOP3.LUT R3, R3, R242, R6, 0x96, !PT ;  /* 0x000000f203037212 */ /* 0x000fe200078e9606 */
[----:B------:R-:W-:Y:S01]  /*6720*/  IMAD.WIDE.U32 R8, R8, -0x2daee0ad, RZ ;  /* 0xd2511f5308087825 */ /* 0x000fe200078e00ff */
[----:B------:R-:W-:-:S04]  /*6730*/  IADD3 R249, R246, 0x78dde6e4, RZ ;  /* 0x78dde6e4f6f97810 */ /* 0x000fc80007ffe0ff */
[----:B------:R-:W-:Y:S01]  /*6740*/  LOP3.LUT R6, R9, R251, R2, 0x96, !PT ;  /* 0x000000fb09067212 */ /* 0x000fe200078e9602 */
[----:B------:R-:W-:-:S05]  /*6750*/  IMAD.WIDE.U32 R2, R3, -0x326172a9, RZ ;  /* 0xcd9e8d5703027825 */ /* 0x000fca00078e00ff */
[----:B------:R-:W-:Y:S01]  /*6760*/  LOP3.LUT R10, R3, R249, R10, 0x96, !PT ;  /* 0x000000f9030a7212 */ /* 0x000fe200078e960a */
[----:B------:R-:W-:Y:S01]  /*6770*/  IMAD.WIDE.U32 R6, R6, -0x326172a9, RZ ;  /* 0xcd9e8d5706067825 */ /* 0x000fe200078e00ff */
[----:B------:R-:W-:Y:S02]  /*6780*/  IADD3 R245, R246, 0x1715609d, RZ ;  /* 0x1715609df6f57810 */ /* 0x000fe40007ffe0ff */
[----:B------:R-:W-:Y:S01]  /*6790*/  IADD3 R243, R247, -0x56f99767, RZ ;  /* 0xa9066899f7f37810 */ /* 0x000fe20007ffe0ff */
[----:B------:R-:W-:Y:S01]  /*67a0*/  IMAD.WIDE.U32 R10, R10, -0x2daee0ad, RZ ;  /* 0xd2511f530a0a7825 */ /* 0x000fe200078e00ff */
[----:B------:R-:W-:-:S04]  /*67b0*/  LOP3.LUT R14, R7, R245, R2, 0x96, !PT ;  /* 0x000000f5070e7212 */ /* 0x000fc800078e9602 */
[----:B------:R-:W-:-:S05]  /*67c0*/  LOP3.LUT R2, R11, R243, R8, 0x96, !PT ;  /* 0x000000f30b027212 */ /* 0x000fca00078e9608 */
[----:B------:R-:W-:-:S05]  /*67d0*/  IMAD.WIDE.U32 R2, R2, -0x326172a9, RZ ;  /* 0xcd9e8d5702027825 */ /* 0x000fca00078e00ff */
[----:B------:R-:W-:-:S04]  /*67e0*/  LOP3.LUT R0, R3, R177, R6, 0x96, !PT ;  /* 0x000000b103007212 */ /* 0x000fc800078e9606 */
[----:B------:R-:W-:-:S04]  /*67f0*/  LOP3.LUT R5, R0, 0xff, RZ, 0xc0, !PT ;  /* 0x000000ff00057812 */ /* 0x000fc800078ec0ff */
[----:B------:R-:W-:Y:S02]  /*6800*/  ISETP.GE.U32.AND P2, PT, R191, R5, PT ;  /* 0x00000005bf00720c */ /* 0x000fe40003f46070 */
[----:B------:R-:W-:-:S04]  /*6810*/  LOP3.LUT R5, R0, 0xffff, RZ, 0xc0, !PT ;  /* 0x0000ffff00057812 */ /* 0x000fc800078ec0ff */
[----:B------:R-:W-:Y:S01]  /*6820*/  SHF.R.U32.HI R5, RZ, 0x8, R5 ;  /* 0x00000008ff057819 */ /* 0x000fe20000011605 */
[----:B------:R-:W1:Y:S03]  /*6830*/  MUFU.EX2 R15, R15 ;  /* 0x0000000f000f7308 */ /* 0x000e660000000800 */
[----:B------:R-:W-:-:S04]  /*6840*/  LOP3.LUT R5, R5, 0xffff, RZ, 0xc0, !PT ;  /* 0x0000ffff05057812 */ /* 0x000fc800078ec0ff */
[----:B------:R-:W-:Y:S01]  /*6850*/  ISETP.GE.U32.AND P1, PT, R191, R5, PT ;  /* 0x00000005bf00720c */ /* 0x000fe20003f26070 */
[----:B------:R-:W2:Y:S01]  /*6860*/  MUFU.EX2 R7, R16 ;  /* 0x0000001000077308 */ /* 0x000ea20000000800 */
[--C-:B------:R-:W-:Y:S02]  /*6870*/  SHF.R.U32.HI R5, RZ, 0x10, R0.reuse ;  /* 0x00000010ff057819 */ /* 0x100fe40000011600 */
[----:B------:R-:W-:-:S05]  /*6880*/  SHF.R.U32.HI R0, RZ, 0x18, R0 ;  /* 0x00000018ff007819 */ /* 0x000fca0000011600 */
[----:B------:R-:W3:Y:S01]  /*6890*/  MUFU.EX2 R17, R17 ;  /* 0x0000001100117308 */ /* 0x000ee20000000800 */
[----:B------:R-:W-:Y:S02]  /*68a0*/  ISETP.GE.U32.AND P0, PT, R191, R0, PT ;  /* 0x00000000bf00720c */ /* 0x000fe40003f06070 */
[----:B------:R-:W-:-:S05]  /*68b0*/  LOP3.LUT R0, R2, 0xff, RZ, 0xc0, !PT ;  /* 0x000000ff02007812 */ /* 0x000fca00078ec0ff */
[----:B------:R-:W4:Y:S01]  /*68c0*/  MUFU.EX2 R9, R18 ;  /* 0x0000001200097308 */ /* 0x000f220000000800 */
[----:B------:R-:W-:Y:S01]  /*68d0*/  ISETP.GE.U32.AND P5, PT, R191, R0, PT ;  /* 0x00000000bf00720c */ /* 0x000fe20003fa6070 */
[----:B-1----:R-:W-:-:S06]  /*68e0*/  FADD.FTZ R0, R15, R33 ;  /* 0x000000210f007221 */ /* 0x002fcc0000010000 */
[----:B------:R-:W-:Y:S01]  /*68f0*/  MUFU.EX2 R19, R19 ;  /* 0x0000001300137308 */ /* 0x000fe20000000800 */
[----:B--2---:R-:W-:-:S07]  /*6900*/  FADD.FTZ R0, R7, R0 ;  /* 0x0000000007007221 */ /* 0x004fce0000010000 */
[----:B------:R-:W1:Y:S01]  /*6910*/  MUFU.EX2 R8, R21 ;  /* 0x0000001500087308 */ /* 0x000e620000000800 */
[----:B------:R-:W-:Y:S01]  /*6920*/  LOP3.LUT R5, R5, 0xff, RZ, 0xc0, !PT ;  /* 0x000000ff05057812 */ /* 0x000fe200078ec0ff */
[----:B---3--:R-:W-:Y:S01]  /*6930*/  FADD.FTZ R0, R17, R0 ;  /* 0x0000000011007221 */ /* 0x008fe20000010000 */
[----:B------:R-:W-:Y:S02]  /*6940*/  PRMT R157, R20, 0x7610, R157 ;  /* 0x00007610149d7816 */ /* 0x000fe4000000009d */
[----:B------:R-:W-:Y:S01]  /*6950*/  ISETP.GE.U32.AND P4, PT, R191, R5, PT ;  /* 0x00000005bf00720c */ /* 0x000fe20003f86070 */
[----:B----4-:R-:W-:Y:S01]  /*6960*/  FADD.FTZ R11, R9, R0 ;  /* 0x00000000090b7221 */ /* 0x010fe20000010000 */
[----:B------:R-:W-:Y:S01]  /*6970*/  LOP3.LUT R3, R2, 0xffff, RZ, 0xc0, !PT ;  /* 0x0000ffff02037812 */ /* 0x000fe200078ec0ff */
[----:B------:R-:W2:Y:S01]  /*6980*/  MUFU.EX2 R16, R22 ;  /* 0x0000001600107308 */ /* 0x000ea20000000800 */
[--C-:B------:R-:W-:Y:S02]  /*6990*/  SHF.R.U32.HI R5, RZ, 0x10, R2.reuse ;  /* 0x00000010ff057819 */ /* 0x100fe40000011602 */
[----:B------:R-:W-:-:S02]  /*69a0*/  SHF.R.U32.HI R2, RZ, 0x18, R2 ;  /* 0x00000018ff027819 */ /* 0x000fc40000011602 */
[----:B------:R-:W-:Y:S01]  /*69b0*/  F2FP.PACK_AB R7, R7, R15 ;  /* 0x0000000f0707723e */ /* 0x000fe200000000ff */
[----:B------:R-:W-:Y:S01]  /*69c0*/  @!P2 HADD2 R42, -R157.H0_H0, -RZ.H0_H0 ;  /* 0xa00000ff9d2aa230 */ /* 0x000fe20000000900 */
[----:B-1----:R-:W-:Y:S01]  /*69d0*/  F2FP.PACK_AB R0, R8, R19 ;  /* 0x000000130800723e */ /* 0x002fe200000000ff */
[----:B------:R-:W1:Y:S01]  /*69e0*/  MUFU.EX2 R15, R23 ;  /* 0x00000017000f7308 */ /* 0x000e620000000800 */
[----:B------:R-:W-:Y:S02]  /*69f0*/  PRMT R156, R20, 0x7632, R156 ;  /* 0x00007632149c7816 */ /* 0x000fe4000000009c */
[----:B------:R-:W-:Y:S02]  /*6a00*/  ISETP.GE.U32.AND P3, PT, R191, R2, PT ;  /* 0x00000002bf00720c */ /* 0x000fe40003f66070 */
[C---:B------:R-:W-:Y:S02]  /*6a10*/  PRMT R155, R0.reuse, 0x7632, R155 ;  /* 0x00007632009b7816 */ /* 0x040fe4000000009b */
[----:B------:R-:W-:-:S02]  /*6a20*/  PRMT R154, R0, 0x7610, R154 ;  /* 0x00007610009a7816 */ /* 0x000fc4000000009a */
[----:B------:R-:W-:Y:S02]  /*6a30*/  LOP3.LUT R2, R5, 0xff, RZ, 0xc0, !PT ;  /* 0x000000ff05027812 */ /* 0x000fe400078ec0ff */
[----:B------:R-:W-:Y:S01]  /*6a40*/  SHF.R.U32.HI R0, RZ, 0x8, R3 ;  /* 0x00000008ff007819 */ /* 0x000fe20000011603 */
[----:B------:R-:W-:Y:S01]  /*6a50*/  @!P1 HADD2 R35, -R156.H0_H0, -RZ.H0_H0 ;  /* 0xa00000ff9c239230 */ /* 0x000fe20000000900 */
[----:B------:R-:W-:Y:S02]  /*6a60*/  PRMT R232, R157, 0x5410, R156 ;  /* 0x000054109de87816 */ /* 0x000fe4000000009c */
[----:B------:R-:W-:Y:S01]  /*6a70*/  @!P2 PRMT R157, R42, 0x5410, RZ ;  /* 0x000054102a9da816 */ /* 0x000fe200000000ff */
[----:B------:R-:W-:Y:S01]  /*6a80*/  FADD.FTZ R6, R19, R8 ;  /* 0x0000000813067221 */ /* 0x000fe20000010000 */
[----:B------:R-:W-:Y:S01]  /*6a90*/  ISETP.GE.U32.AND P2, PT, R191, R2, PT ;  /* 0x00000002bf00720c */ /* 0x000fe20003f46070 */
[----:B------:R-:W-:Y:S01]  /*6aa0*/  IMAD.WIDE.U32 R2, R14, -0x2daee0ad, RZ ;  /* 0xd2511f530e027825 */ /* 0x000fe200078e00ff */
[----:B------:R-:W-:-:S02]  /*6ab0*/  LOP3.LUT R0, R0, 0xffff, RZ, 0xc0, !PT ;  /* 0x0000ffff00007812 */ /* 0x000fc400078ec0ff */
[----:B------:R-:W-:Y:S01]  /*6ac0*/  IADD3 R173, R247, 0x646e171e, RZ ;  /* 0x646e171ef7ad7810 */ /* 0x000fe20007ffe0ff */
[----:B--2---:R-:W-:Y:S01]  /*6ad0*/  FADD.FTZ R5, R16, R6 ;  /* 0x0000000610057221 */ /* 0x004fe20000010000 */
[----:B------:R-:W-:Y:S02]  /*6ae0*/  @!P1 PRMT R156, R35, 0x5410, RZ ;  /* 0x00005410239c9816 */ /* 0x000fe400000000ff */
[----:B------:R-:W-:Y:S02]  /*6af0*/  ISETP.GE.U32.AND P1, PT, R191, R0, PT ;  /* 0x00000000bf00720c */ /* 0x000fe40003f26070 */
[----:B------:R-:W-:Y:S01]  /*6b00*/  LOP3.LUT R0, R3, R173, R10, 0x96, !PT ;  /* 0x000000ad03007212 */ /* 0x000fe200078e960a */
[----:B------:R-:W-:Y:S01]  /*6b10*/  @!P0 HADD2 R45, -R155.H0_H0, -RZ.H0_H0 ;  /* 0xa00000ff9b2d8230 */ /* 0x000fe20000000900 */
[----:B-1----:R-:W-:Y:S02]  /*6b20*/  FADD.FTZ R8, R15, R5 ;  /* 0x000000050f087221 */ /* 0x002fe40000010000 */
[----:B------:R-:W-:Y:S01]  /*6b30*/  LOP3.LUT R5, R0, 0xff, RZ, 0xc0, !PT ;  /* 0x000000ff00057812 */ /* 0x000fe200078ec0ff */
[----:B------:R-:W-:Y:S01]  /*6b40*/  @!P4 HADD2 R47, -R154.H0_H0, -RZ.H0_H0 ;  /* 0xa00000ff9a2fc230 */ /* 0x000fe20000000900 */
[----:B------:R-:W-:-:S02]  /*6b50*/  PRMT R136, R154, 0x5410, R155 ;  /* 0x000054109a887816 */ /* 0x000fc4000000009b */
[----:B------:R-:W-:Y:S02]  /*6b60*/  @!P0 PRMT R155, R45, 0x5410, RZ ;  /* 0x000054102d9b8816 */ /* 0x000fe400000000ff */
[----:B------:R-:W-:Y:S02]  /*6b70*/  ISETP.GE.U32.AND P0, PT, R191, R5, PT ;  /* 0x00000005bf00720c */ /* 0x000fe40003f06070 */
[--C-:B------:R-:W-:Y:S02]  /*6b80*/  SHF.R.U32.HI R5, RZ, 0x18, R0.reuse ;  /* 0x00000018ff057819 */ /* 0x100fe40000011600 */
[----:B------:R-:W-:Y:S02]  /*6b90*/  @!P4 PRMT R154, R47, 0x5410, RZ ;  /* 0x000054102f9ac816 */ /* 0x000fe400000000ff */
[----:B------:R-:W-:Y:S02]  /*6ba0*/  ISETP.GE.U32.AND P4, PT, R191, R5, PT ;  /* 0x00000005bf00720c */ /* 0x000fe40003f86070 */
[----:B------:R-:W-:-:S02]  /*6bb0*/  SHF.R.U32.HI R5, RZ, 0x10, R0 ;  /* 0x00000010ff057819 */ /* 0x000fc40000011600 */
[----:B------:R-:W-:Y:S01]  /*6bc0*/  LOP3.LUT R0, R0, 0xffff, RZ, 0xc0, !PT ;  /* 0x0000ffff00007812 */ /* 0x000fe200078ec0ff */
[----:B------:R-:W1:Y:S01]  /*6bd0*/  MUFU.EX2 R10, R30 ;  /* 0x0000001e000a7308 */ /* 0x000e620000000800 */
[----:B------:R-:W-:Y:S02]  /*6be0*/  PRMT R153, R7, 0x7632, R153 ;  /* 0x0000763207997816 */ /* 0x000fe40000000099 */
[----:B------:R-:W-:Y:S02]  /*6bf0*/  F2FP.PACK_AB R6, R15, R16 ;  /* 0x000000100f06723e */ /* 0x000fe400000000ff */
[----:B------:R-:W-:Y:S01]  /*6c00*/  SHF.R.U32.HI R0, RZ, 0x8, R0 ;  /* 0x00000008ff007819 */ /* 0x000fe20000011600 */
[----:B------:R-:W-:Y:S01]  /*6c10*/  @!P1 HADD2 R54, -R153.H0_H0, -RZ.H0_H0 ;  /* 0xa00000ff99369230 */ /* 0x000fe20000000900 */
[----:B------:R-:W-:Y:S02]  /*6c20*/  PRMT R152, R7, 0x7610, R152 ;  /* 0x0000761007987816 */ /* 0x000fe40000000098 */
[----:B------:R-:W-:Y:S01]  /*6c30*/  PRMT R151, R6, 0x7632, R151 ;  /* 0x0000763206977816 */ /* 0x000fe20000000097 */
[----:B------:R-:W2:Y:S01]  /*6c40*/  MUFU.EX2 R7, R32 ;  /* 0x0000002000077308 */ /* 0x000ea20000000800 */
[----:B------:R-:W-:-:S02]  /*6c50*/  LOP3.LUT R0, R0, 0xffff, RZ, 0xc0, !PT ;  /* 0x0000ffff00007812 */ /* 0x000fc400078ec0ff */
[----:B------:R-:W-:Y:S01]  /*6c60*/  PRMT R163, R152, 0x5410, R153 ;  /* 0x0000541098a37816 */ /* 0x000fe20000000099 */
[----:B------:R-:W-:Y:S01]  /*6c70*/  @!P3 HADD2 R55, -R151.H0_H0, -RZ.H0_H0 ;  /* 0xa00000ff9737b230 */ /* 0x000fe20000000900 */
[----:B------:R-:W-:Y:S02]  /*6c80*/  @!P1 PRMT R153, R54, 0x5410, RZ ;  /* 0x0000541036999816 */ /* 0x000fe400000000ff */
[----:B------:R-:W-:Y:S02]  /*6c90*/  PRMT R150, R6, 0x7610, R150 ;  /* 0x0000761006967816 */ /* 0x000fe40000000096 */
[----:B------:R-:W-:Y:S02]  /*6ca0*/  ISETP.GE.U32.AND P1, PT, R191, R0, PT ;  /* 0x00000000bf00720c */ /* 0x000fe40003f26070 */
[----:B------:R-:W-:Y:S02]  /*6cb0*/  LOP3.LUT R0, R2, 0xff, RZ, 0xc0, !PT ;  /* 0x000000ff02007812 */ /* 0x000fe400078ec0ff */
[----:B------:R-:W-:-:S02]  /*6cc0*/  PRMT R250, R150, 0x5410, R151 ;  /* 0x0000541096fa7816 */ /* 0x000fc40000000097 */
[----:B------:R-:W-:Y:S02]  /*6cd0*/  @!P3 PRMT R151, R55, 0x5410, RZ ;  /* 0x000054103797b816 */ /* 0x000fe400000000ff */
[----:B------:R-:W-:Y:S01]  /*6ce0*/  ISETP.GE.U32.AND P3, PT, R191, R0, PT ;  /* 0x00000000bf00720c */ /* 0x000fe20003f66070 */
[----:B-1----:R-:W-:Y:S01]  /*6cf0*/  FADD.FTZ R0, R10, R8 ;  /* 0x000000080a007221 */ /* 0x002fe20000010000 */
[----:B------:R-:W-:Y:S01]  /*6d00*/  F2FP.PACK_AB R9, R9, R17 ;  /* 0x000000110909723e */ /* 0x000fe200000000ff */
[----:B------:R-:W1:Y:S01]  /*6d10*/  MUFU.EX2 R16, R26 ;  /* 0x0000001a00107308 */ /* 0x000e620000000800 */
[----:B------:R-:W-:Y:S01]  /*6d20*/  @!P5 HADD2 R52, -R152.H0_H0, -RZ.H0_H0 ;  /* 0xa00000ff9834d230 */ /* 0x000fe20000000900 */
[----:B------:R-:W-:Y:S01]  /*6d30*/  LOP3.LUT R3, R2, 0xffff, RZ, 0xc0, !PT ;  /* 0x0000ffff02037812 */ /* 0x000fe200078ec0ff */
[----:B--2---:R-:W-:Y:S01]  /*6d40*/  FADD.FTZ R6, R7, R0 ;  /* 0x0000000007067221 */ /* 0x004fe20000010000 */
[C---:B------:R-:W-:Y:S02]  /*6d50*/  PRMT R149, R9.reuse, 0x7610, R149 ;  /* 0x0000761009957816 */ /* 0x040fe40000000095 */
[----:B------:R-:W-:-:S02]  /*6d60*/  PRMT R148, R9, 0x7632, R148 ;  /* 0x0000763209947816 */ /* 0x000fc40000000094 */
[----:B------:R-:W2:Y:S01]  /*6d70*/  MUFU.EX2 R15, R29 ;  /* 0x0000001d000f7308 */ /* 0x000ea20000000800 */
[----:B------:R-:W-:Y:S02]  /*6d80*/  F2FP.PACK_AB R0, R7, R10 ;  /* 0x0000000a0700723e */ /* 0x000fe400000000ff */
[----:B------:R-:W-:Y:S02]  /*6d90*/  LOP3.LUT R5, R5, 0xff, RZ, 0xc0, !PT ;  /* 0x000000ff05057812 */ /* 0x000fe400078ec0ff */
[----:B------:R-:W-:-:S03]  /*6da0*/  SHF.R.U32.HI R3, RZ, 0x8, R3 ;  /* 0x00000008ff037819 */ /* 0x000fc60000011603 */
[----:B------:R-:W3:Y:S01]  /*6db0*/  MUFU.EX2 R7, R38 ;  /* 0x0000002600077308 */ /* 0x000ee20000000800 */
[----:B------:R-:W-:Y:S01]  /*6dc0*/  @!P5 PRMT R152, R52, 0x5410, RZ ;  /* 0x000054103498d816 */ /* 0x000fe200000000ff */
[----:B------:R-:W-:Y:S01]  /*6dd0*/  @!P2 HADD2 R56, -R150.H0_H0, -RZ.H0_H0 ;  /* 0xa00000ff9638a230 */ /* 0x000fe20000000900 */
[----:B------:R-:W-:Y:S01]  /*6de0*/  ISETP.GE.U32.AND P5, PT, R191, R5, PT ;  /* 0x00000005bf00720c */ /* 0x000fe20003fa6070 */
[----:B------:R-:W-:-:S04]  /*6df0*/  @!P0 HADD2 R58, -R149.H0_H0, -RZ.H0_H0 ;  /* 0xa00000ff953a8230 */ /* 0x000fc80000000900 */
[----:B------:R-:W4:Y:S01]  /*6e00*/  MUFU.EX2 R9, R41 ;  /* 0x0000002900097308 */ /* 0x000f220000000800 */
[----:B------:R-:W-:Y:S02]  /*6e10*/  SHF.R.U32.HI R5, RZ, 0x10, R2 ;  /* 0x00000010ff057819 */ /* 0x000fe40000011602 */
[C---:B------:R-:W-:Y:S02]  /*6e20*/  PRMT R144, R0.reuse, 0x7632, R144 ;  /* 0x0000763200907816 */ /* 0x040fe40000000090 */
[----:B------:R-:W-:Y:S02]  /*6e30*/  PRMT R142, R0, 0x7610, R142 ;  /* 0x00007610008e7816 */ /* 0x000fe4000000008e */
[----:B------:R-:W-:Y:S01]  /*6e40*/  SHF.R.U32.HI R2, RZ, 0x18, R2 ;  /* 0x00000018ff027819 */ /* 0x000fe20000011602 */
[----:B------:R2:W-:Y:S01]  /*6e50*/  MUFU.EX2 R18, R31 ;  /* 0x0000001f00127308 */ /* 0x0005e20000000800 */
[----:B------:R-:W-:Y:S01]  /*6e60*/  LOP3.LUT R0, R3, 0xffff, RZ, 0xc0, !PT ;  /* 0x0000ffff03007812 */ /* 0x000fe200078ec0ff */
[----:B------:R-:W-:Y:S01]  /*6e70*/  @!P1 HADD2 R57, -R148.H0_H0, -RZ.H0_H0 ;  /* 0xa00000ff94399230 */ /* 0x000fe20000000900 */
[----:B------:R-:W-:-:S02]  /*6e80*/  @!P2 PRMT R150, R56, 0x5410, RZ ;  /* 0x000054103896a816 */ /* 0x000fc400000000ff */
[----:B------:R-:W-:Y:S01]  /*6e90*/  ISETP.GE.U32.AND P2, PT, R191, R0, PT ;  /* 0x00000000bf00720c */ /* 0x000fe20003f46070 */
[----:B-1----:R-:W-:Y:S02]  /*6ea0*/  FADD.FTZ R0, R16, R11 ;  /* 0x0000000b10007221 */ /* 0x002fe40000010000 */
[----:B------:R-:W-:Y:S01]  /*6eb0*/  MUFU.EX2 R24, R24 ;  /* 0x0000001800187308 */ /* 0x000fe20000000800 */
[----:B--2---:R-:W-:Y:S01]  /*6ec0*/  IMAD.MOV.U32 R31, RZ, RZ, R211 ;  /* 0x000000ffff1f7224 */ /* 0x004fe200078e00d3 */
[----:B------:R-:W-:-:S06]  /*6ed0*/  PRMT R211, R149, 0x5410, R148 ;  /* 0x0000541095d37816 */ /* 0x000fcc0000000094 */
[----:B------:R-:W1:Y:S01]  /*6ee0*/  MUFU.EX2 R25, R25 ;  /* 0x0000001900197308 */ /* 0x000e620000000800 */
[----:B------:R-:W-:Y:S02]  /*6ef0*/  @!P0 PRMT R149, R58, 0x5410, RZ ;  /* 0x000054103a958816 */ /* 0x000fe400000000ff */
[----:B------:R-:W-:Y:S02]  /*6f00*/  ISETP.GE.U32.AND P0, PT, R191, R2, PT ;  /* 0x00000002bf00720c */ /* 0x000fe40003f06070 */
[----:B------:R-:W-:Y:S01]  /*6f10*/  LOP3.LUT R2, R5, 0xff, RZ, 0xc0, !PT ;  /* 0x000000ff05027812 */ /* 0x000fe200078ec0ff */
[----:B------:R-:W-:Y:S01]  /*6f20*/  FADD.FTZ R5, R15, R0 ;  /* 0x000000000f057221 */ /* 0x000fe20000010000 */
[----:B------:R-:W-:Y:S01]  /*6f30*/  @!P1 PRMT R148, R57, 0x5410, RZ ;  /* 0x0000541039949816 */ /* 0x000fe200000000ff */
[----:B------:R-:W-:Y:S01]  /*6f40*/  MUFU.EX2 R10, R34 ;  /* 0x00000022000a7308 */ /* 0x000fe20000000800 */
[----:B------:R-:W-:Y:S01]  /*6f50*/  ISETP.GE.U32.AND P1, PT, R191, R2, PT ;  /* 0x00000002bf00720c */ /* 0x000fe20003f26070 */
[----:B---3--:R-:W-:Y:S01]  /*6f60*/  FADD.FTZ R2, R7, R6 ;  /* 0x0000000607027221 */ /* 0x008fe20000010000 */
[----:B----4-:R-:W-:-:S05]  /*6f70*/  F2FP.PACK_AB R0, R9, R7 ;  /* 0x000000070900723e */ /* 0x010fca00000000ff */
[----:B------:R-:W2:Y:S08]  /*6f80*/  MUFU.EX2 R8, R40 ;  /* 0x0000002800087308 */ /* 0x000eb00000000800 */
[----:B------:R-:W3:Y:S01]  /*6f90*/  MUFU.EX2 R27, R27 ;  /* 0x0000001b001b7308 */ /* 0x000ee20000000800 */
[----:B------:R-:W-:-:S07]  /*6fa0*/  F2FP.PACK_AB R3, R15, R16 ;  /* 0x000000100f03723e */ /* 0x000fce00000000ff */
[----:B------:R-:W4:Y:S01]  /*6fb0*/  MUFU.EX2 R7, R44 ;  /* 0x0000002c00077308 */ /* 0x000f220000000800 */
[----:B------:R-:W-:-:S07]  /*6fc0*/  PRMT R145, R0, 0x7610, R145 ;  /* 0x0000761000917816 */ /* 0x000fce0000000091 */
[----:B------:R-:W2:Y:S01]  /*6fd0*/  MUFU.EX2 R28, R28 ;  /* 0x0000001c001c7308 */ /* 0x000ea20000000800 */
[----:B------:R-:W-:Y:S01]  /*6fe0*/  PRMT R143, R0, 0x7632, R143 ;  /* 0x00007632008f7816 */ /* 0x000fe2000000008f */
[----:B------:R-:W-:Y:S02]  /*6ff0*/  FADD.FTZ R0, R9, R2 ;  /* 0x0000000209007221 */ /* 0x000fe40000010000 */
[----:B-1----:R-:W-:-:S04]  /*7000*/  FADD.FTZ R2, R24, R25 ;  /* 0x0000001918027221 */ /* 0x002fc80000010000 */
[----:B------:R-:W1:Y:S01]  /*7010*/  MUFU.EX2 R6, R46 ;  /* 0x0000002e00067308 */ /* 0x000e620000000800 */
[C---:B------:R-:W-:Y:S02]  /*7020*/  PRMT R147, R3.reuse, 0x7610, R147 ;  /* 0x0000761003937816 */ /* 0x040fe40000000093 */
[----:B------:R-:W-:-:S05]  /*7030*/  PRMT R146, R3, 0x7632, R146 ;  /* 0x0000763203927816 */ /* 0x000fca0000000092 */
[----:B------:R1:W1:Y:S01]  /*7040*/  MUFU.EX2 R17, R36 ;  /* 0x0000002400117308 */ /* 0x0002620000000800 */
[----:B--2---:R-:W-:Y:S02]  /*7050*/  FADD.FTZ R3, R10, R8 ;  /* 0x000000080a037221 */ /* 0x004fe40000010000 */
[----:B---3--:R-:W-:-:S05]  /*7060*/  FADD.FTZ R2, R27, R2 ;  /* 0x000000021b027221 */ /* 0x008fca0000010000 */
[----:B------:R-:W-:Y:S01]  /*7070*/  MUFU.EX2 R19, R37 ;  /* 0x0000002500137308 */ /* 0x000fe20000000800 */
[----:B----4-:R-:W-:-:S07]  /*7080*/  FADD.FTZ R3, R7, R3 ;  /* 0x0000000307037221 */ /* 0x010fce0000010000 */
[----:B------:R-:W2:Y:S01]  /*7090*/  MUFU.EX2 R14, R43 ;  /* 0x0000002b000e7308 */ /* 0x000ea20000000800 */
[----:B-1----:R-:W-:Y:S01]  /*70a0*/  F2FP.PACK_AB R36, R25, R24 ;  /* 0x000000181924723e */ /* 0x002fe200000000ff */
[----:B------:R-:W-:Y:S01]  /*70b0*/  FADD.FTZ R25, R28, R2 ;  /* 0x000000021c197221 */ /* 0x000fe20000010000 */
[----:B------:R-:W-:Y:S01]  /*70c0*/  F2FP.PACK_AB R41, R8, R10 ;  /* 0x0000000a0829723e */ /* 0x000fe200000000ff */
[----:B------:R-:W-:-:S04]  /*70d0*/  FADD.FTZ R2, R18, R5 ;  /* 0x0000000512027221 */ /* 0x000fc80000010000 */
[----:B------:R-:W-:Y:S01]  /*70e0*/  MUFU.EX2 R20, R39 ;  /* 0x0000002700147308 */ /* 0x000fe20000000800 */
[----:B------:R-:W-:-:S07]  /*70f0*/  FADD.FTZ R24, R6, R3 ;  /* 0x0000000306187221 */ /* 0x000fce0000010000 */
[----:B------:R-:W1:Y:S01]  /*7100*/  MUFU.EX2 R9, R48 ;  /* 0x0000003000097308 */ /* 0x000e620000000800 */
[----:B------:R-:W-:-:S07]  /*7110*/  FADD.FTZ R2, R17, R2 ;  /* 0x0000000211027221 */ /* 0x000fce0000010000 */
[----:B------:R-:W3:Y:S01]  /*7120*/  MUFU.EX2 R8, R49 ;  /* 0x0000003100087308 */ /* 0x000ee20000000800 */
[----:B--2---:R-:W-:Y:S02]  /*7130*/  FADD.FTZ R0, R14, R0 ;  /* 0x000000000e007221 */ /* 0x004fe40000010000 */
[----:B------:R-:W-:-:S05]  /*7140*/  FADD.FTZ R2, R19, R2 ;  /* 0x0000000213027221 */ /* 0x000fca0000010000 */
[----:B------:R-:W2:Y:S01]  /*7150*/  MUFU.EX2 R3, R53 ;  /* 0x0000003500037308 */ /* 0x000ea20000000800 */
[----:B------:R-:W-:Y:S01]  /*7160*/  PRMT R21, R145, 0x5410, R143 ;  /* 0x0000541091157816 */ /* 0x000fe2000000008f */
[----:B-1----:R-:W-:Y:S02]  /*7170*/  FADD.FTZ R0, R9, R0 ;  /* 0x0000000009007221 */ /* 0x002fe40000010000 */
[----:B------:R-:W-:Y:S01]  /*7180*/  FADD.FTZ R15, R20, R2 ;  /* 0x00000002140f7221 */ /* 0x000fe20000010000 */
[----:B------:R-:W-:Y:S01]  /*7190*/  IADD3 R2, R192, 0x1, RZ ;  /* 0x00000001c0027810 */ /* 0x000fe20007ffe0ff */
[----:B------:R-:W-:Y:S02]  /*71a0*/  IMAD.MOV.U32 R46, RZ, RZ, R21 ;  /* 0x000000ffff2e7224 */ /* 0x000fe400078e0015 */
[----:B------:R-:W-:Y:S01]  /*71b0*/  IMAD.MOV.U32 R21, RZ, RZ, R186 ;  /* 0x000000ffff157224 */ /* 0x000fe200078e00ba */
[----:B------:R-:W-:Y:S01]  /*71c0*/  LOP3.LUT R186, R247, R2, RZ, 0x3c, !PT ;  /* 0x00000002f7ba7212 */ /* 0x000fe200078e3cff */
[----:B---3--:R-:W-:Y:S01]  /*71d0*/  FADD.FTZ R0, R8, R0 ;  /* 0x0000000008007221 */ /* 0x008fe20000010000 */
[----:B------:R-:W-:-:S02]  /*71e0*/  F2FP.PACK_AB R17, R17, R18 ;  /* 0x000000121111723e */ /* 0x000fc400000000ff */
[----:B------:R-:W-:Y:S01]  /*71f0*/  F2FP.PACK_AB R18, R9, R14 ;  /* 0x0000000e0912723e */ /* 0x000fe200000000ff */
[----:B--2---:R-:W-:Y:S01]  /*7200*/  FADD.FTZ R14, R3, R0 ;  /* 0x00000000030e7221 */ /* 0x004fe20000010000 */
[----:B------:R-:W-:Y:S02]  /*7210*/  LOP3.LUT R0, R186, R217, RZ, 0x3c, !PT ;  /* 0x000000d9ba007212 */ /* 0x000fe400078e3cff */
[----:B------:R-:W-:-:S03]  /*7220*/  F2FP.PACK_AB R48, R28, R27 ;  /* 0x0000001b1c30723e */ /* 0x000fc600000000ff */
[----:B------:R-:W-:Y:S01]  /*7230*/  IMAD.WIDE.U32 R28, R0, -0x326172a9, RZ ;  /* 0xcd9e8d57001c7825 */ /* 0x000fe200078e00ff */
[----:B------:R-:W-:-:S04]  /*7240*/  F2FP.PACK_AB R34, R6, R7 ;  /* 0x000000070622723e */ /* 0x000fc800000000ff */
[----:B------:R-:W-:Y:S02]  /*7250*/  LOP3.LUT R2, R29, R240, R234, 0x96, !PT ;  /* 0x000000f01d027212 */ /* 0x000fe400078e96ea */
[----:B------:R-:W-:Y:S02]  /*7260*/  LOP3.LUT R6, R133, R239, R28, 0x96, !PT ;  /* 0x000000ef85067212 */ /* 0x000fe400078e961c */
[----:B------:R-:W-:Y:S02]  /*7270*/  F2FP.PACK_AB R20, R20, R19 ;  /* 0x000000131414723e */ /* 0x000fe400000000ff */
[----:B------:R-:W-:Y:S01]  /*7280*/  F2FP.PACK_AB R19, R3, R8 ;  /* 0x000000080313723e */ /* 0x000fe200000000ff */
[----:B------:R-:W-:-:S04]  /*7290*/  IMAD.WIDE.U32 R2, R2, -0x2daee0ad, RZ ;  /* 0xd2511f5302027825 */ /* 0x000fc800078e00ff */
[----:B------:R-:W-:Y:S01]  /*72a0*/  IMAD.WIDE.U32 R6, R6, -0x2daee0ad, RZ ;  /* 0xd2511f5306067825 */ /* 0x000fe200078e00ff */
[----:B------:R-:W-:-:S04]  /*72b0*/  LOP3.LUT R10, R3, R241, R138, 0x96, !PT ;  /* 0x000000f1030a7212 */ /* 0x000fc800078e968a */
[----:B------:R-:W-:Y:S01]  /*72c0*/  LOP3.LUT R8, R7, R242, R2, 0x96, !PT ;  /* 0x000000f207087212 */ /* 0x000fe200078e9602 */
        /* <DEDUP_REMOVED lines=10> */
[----:B------:R-:W-:-:S04]  /*7370*/  @!P5 HADD2 R59, -R142.H0_H0, -RZ.H0_H0 ;  /* 0xa00000ff8e3bd230 */ /* 0x000fc80000000900 */
[----:B------:R-:W-:Y:S02]  /*7380*/  LOP3.LUT R0, R3, R177, R6, 0x96, !PT ;  /* 0x000000b103007212 */ /* 0x000fe400078e9606 */
[----:B------:R-:W-:Y:S02]  /*7390*/  PRMT R45, R142, 0x5410, R144 ;  /* 0x000054108e2d7816 */ /* 0x000fe40000000090 */
[C---:B------:R-:W-:Y:S02]  /*73a0*/  LOP3.LUT R5, R0.reuse, 0xff, RZ, 0xc0, !PT ;  /* 0x000000ff00057812 */ /* 0x040fe400078ec0ff */
[----:B------:R-:W-:Y:S02]  /*73b0*/  @!P5 PRMT R142, R59, 0x5410, RZ ;  /* 0x000054103b8ed816 */ /* 0x000fe400000000ff */
[----:B------:R-:W-:Y:S02]  /*73c0*/  ISETP.GE.U32.AND P5, PT, R191, R5, PT ;  /* 0x00000005bf00720c */ /* 0x000fe40003fa6070 */
[----:B------:R-:W-:Y:S01]  /*73d0*/  LOP3.LUT R5, R0, 0xffff, RZ, 0xc0, !PT ;  /* 0x0000ffff00057812 */ /* 0x000fe200078ec0ff */
[----:B------:R-:W-:-:S03]  /*73e0*/  @!P4 HADD2 R64, -R144.H0_H0, -RZ.H0_H0 ;  /* 0xa00000ff9040c230 */ /* 0x000fc60000000900 */
[----:B------:R-:W-:-:S04]  /*73f0*/  SHF.R.U32.HI R5, RZ, 0x8, R5 ;  /* 0x00000008ff057819 */ /* 0x000fc80000011605 */
[----:B------:R-:W-:Y:S02]  /*7400*/  LOP3.LUT R5, R5, 0xffff, RZ, 0xc0, !PT ;  /* 0x0000ffff05057812 */ /* 0x000fe400078ec0ff */
[----:B------:R-:W-:Y:S02]  /*7410*/  @!P4 PRMT R144, R64, 0x5410, RZ ;  /* 0x000054104090c816 */ /* 0x000fe400000000ff */
[----:B------:R-:W-:Y:S02]  /*7420*/  ISETP.GE.U32.AND P4, PT, R191, R5, PT ;  /* 0x00000005bf00720c */ /* 0x000fe40003f86070 */
[----:B------:R-:W-:Y:S01]  /*7430*/  SHF.R.U32.HI R5, RZ, 0x10, R0 ;  /* 0x00000010ff057819 */ /* 0x000fe20000011600 */
[----:B------:R-:W-:Y:S01]  /*7440*/  @!P2 HADD2 R67, -R146.H0_H0, -RZ.H0_H0 ;  /* 0xa00000ff9243a230 */ /* 0x000fe20000000900 */
[----:B------:R-:W-:Y:S01]  /*7450*/  IMAD.MOV.U32 R182, RZ, RZ, R62 ;  /* 0x000000ffffb67224 */ /* 0x000fe200078e003e */
[----:B------:R-:W-:Y:S01]  /*7460*/  @!P3 HADD2 R68, -R147.H0_H0, -RZ.H0_H0 ;  /* 0xa00000ff9344b230 */ /* 0x000fe20000000900 */
[----:B------:R-:W-:Y:S01]  /*7470*/  LOP3.LUT R5, R5, 0xff, RZ, 0xc0, !PT ;  /* 0x000000ff05057812 */ /* 0x000fe200078ec0ff */
[----:B------:R-:W1:Y:S01]  /*7480*/  MUFU.EX2 R9, R70 ;  /* 0x0000004600097308 */ /* 0x000e620000000800 */
[----:B------:R-:W-:-:S02]  /*7490*/  PRMT R62, R147, 0x5410, R146 ;  /* 0x00005410933e7816 */ /* 0x000fc40000000092 */
[----:B------:R-:W-:Y:S02]  /*74a0*/  SHF.R.U32.HI R0, RZ, 0x18, R0 ;  /* 0x00000018ff007819 */ /* 0x000fe40000011600 */
[----:B------:R-:W-:-:S03]  /*74b0*/  @!P2 PRMT R146, R67, 0x5410, RZ ;  /* 0x000054104392a816 */ /* 0x000fc600000000ff */
[----:B------:R-:W2:Y:S01]  /*74c0*/  MUFU.EX2 R16, R75 ;  /* 0x0000004b00107308 */ /* 0x000ea20000000800 */
[C---:B------:R-:W-:Y:S01]  /*74d0*/  ISETP.GE.U32.AND P2, PT, R191.reuse, R5, PT ;  /* 0x00000005bf00720c */ /* 0x040fe20003f46070 */
[----:B------:R-:W-:Y:S01]  /*74e0*/  @!P1 HADD2 R66, -R145.H0_H0, -RZ.H0_H0 ;  /* 0xa00000ff91429230 */ /* 0x000fe20000000900 */
[----:B------:R-:W-:Y:S02]  /*74f0*/  @!P3 PRMT R147, R68, 0x5410, RZ ;  /* 0x000054104493b816 */ /* 0x000fe400000000ff */
[----:B------:R-:W-:-:S03]  /*7500*/  ISETP.GE.U32.AND P3, PT, R191, R0, PT ;  /* 0x00000000bf00720c */ /* 0x000fc60003f66070 */
[----:B------:R-:W3:Y:S01]  /*7510*/  MUFU.EX2 R5, R73 ;  /* 0x0000004900057308 */ /* 0x000ee20000000800 */
[----:B------:R-:W-:Y:S01]  /*7520*/  LOP3.LUT R0, R2, 0xff, RZ, 0xc0, !PT ;  /* 0x000000ff02007812 */ /* 0x000fe200078ec0ff */
[----:B------:R-:W-:Y:S01]  /*7530*/  @!P0 HADD2 R65, -R143.H0_H0, -RZ.H0_H0 ;  /* 0xa00000ff8f418230 */ /* 0x000fe20000000900 */
[----:B------:R-:W-:-:S05]  /*7540*/  @!P1 PRMT R145, R66, 0x5410, RZ ;  /* 0x0000541042919816 */ /* 0x000fca00000000ff */
[----:B------:R-:W4:Y:S01]  /*7550*/  MUFU.EX2 R11, R78 ;  /* 0x0000004e000b7308 */ /* 0x000f220000000800 */
[----:B------:R-:W-:Y:S02]  /*7560*/  ISETP.GE.U32.AND P1, PT, R191, R0, PT ;  /* 0x00000000bf00720c */ /* 0x000fe40003f26070 */
[----:B------:R-:W-:Y:S02]  /*7570*/  SHF.R.U32.HI R0, RZ, 0x18, R2 ;  /* 0x00000018ff007819 */ /* 0x000fe40000011602 */
[----:B------:R-:W-:Y:S02]  /*7580*/  @!P0 PRMT R143, R65, 0x5410, RZ ;  /* 0x00005410418f8816 */ /* 0x000fe400000000ff */
[----:B------:R-:W-:Y:S02]  /*7590*/  LOP3.LUT R6, R2, 0xffff, RZ, 0xc0, !PT ;  /* 0x0000ffff02067812 */ /* 0x000fe400078ec0ff */
[----:B------:R-:W-:Y:S01]  /*75a0*/  ISETP.GE.U32.AND P0, PT, R191, R0, PT ;  /* 0x00000000bf00720c */ /* 0x000fe20003f06070 */
[----:B-1----:R-:W-:Y:S01]  /*75b0*/  FADD.FTZ R0, R9, R14 ;  /* 0x0000000e09007221 */ /* 0x002fe20000010000 */
[----:B------:R-:W-:-:S02]  /*75c0*/  PRMT R141, R17, 0x7610, R141 ;  /* 0x00007610118d7816 */ /* 0x000fc4000000008d */
[----:B------:R-:W-:Y:S01]  /*75d0*/  SHF.R.U32.HI R3, RZ, 0x10, R2 ;  /* 0x00000010ff037819 */ /* 0x000fe20000011602 */
[----:B--2---:R-:W-:Y:S01]  /*75e0*/  FADD.FTZ R2, R16, R15 ;  /* 0x0000000f10027221 */ /* 0x004fe20000010000 */
[----:B------:R-:W-:Y:S01]  /*75f0*/  LOP3.LUT R8, R7, R245, R8, 0x96, !PT ;  /* 0x000000f507087212 */ /* 0x000fe200078e9608 */
[----:B---3--:R-:W-:Y:S01]  /*7600*/  FADD.FTZ R15, R5, R0 ;  /* 0x00000000050f7221 */ /* 0x008fe20000010000 */
[----:B------:R-:W-:Y:S01]  /*7610*/  @!P5 HADD2 R69, -R141.H0_H0, -RZ.H0_H0 ;  /* 0xa00000ff8d45d230 */ /* 0x000fe20000000900 */
[----:B------:R-:W-:Y:S01]  /*7620*/  PRMT R140, R17, 0x7632, R140 ;  /* 0x00007632118c7816 */ /* 0x000fe2000000008c */
[----:B----4-:R-:W-:Y:S01]  /*7630*/  FADD.FTZ R7, R11, R2 ;  /* 0x000000020b077221 */ /* 0x010fe20000010000 */
[----:B------:R-:W-:Y:S01]  /*7640*/  LOP3.LUT R0, R3, 0xff, RZ, 0xc0, !PT ;  /* 0x000000ff03007812 */ /* 0x000fe200078ec0ff */
[----:B------:R-:W-:Y:S02]  /*7650*/  IMAD.MOV.U32 R47, RZ, RZ, R182 ;  /* 0x000000ffff2f7224 */ /* 0x000fe400078e00b6 */
[----:B------:R-:W-:Y:S01]  /*7660*/  IMAD.WIDE.U32 R2, R8, -0x2daee0ad, RZ ;  /* 0xd2511f5308027825 */ /* 0x000fe200078e00ff */
[----:B------:R-:W-:-:S03]  /*7670*/  F2FP.PACK_AB R14, R5, R9 ;  /* 0x00000009050e723e */ /* 0x000fc600000000ff */
[----:B------:R-:W-:Y:S01]  /*7680*/  IMAD.MOV.U32 R182, RZ, RZ, R160 ;  /* 0x000000ffffb67224 */ /* 0x000fe200078e00a0 */
[----:B------:R-:W-:Y:S02]  /*7690*/  PRMT R160, R141, 0x5410, R140 ;  /* 0x000054108da07816 */ /* 0x000fe4000000008c */
[----:B------:R-:W-:Y:S02]  /*76a0*/  @!P5 PRMT R141, R69, 0x5410, RZ ;  /* 0x00005410458dd816 */ /* 0x000fe400000000ff */
[----:B------:R-:W-:Y:S02]  /*76b0*/  ISETP.GE.U32.AND P5, PT, R191, R0, PT ;  /* 0x00000000bf00720c */ /* 0x000fe40003fa6070 */
[----:B------:R-:W-:Y:S02]  /*76c0*/  LOP3.LUT R0, R3, R173, R10, 0x96, !PT ;  /* 0x000000ad03007212 */ /* 0x000fe400078e960a */
[----:B------:R-:W-:Y:S02]  /*76d0*/  LOP3.LUT R9, R2, 0xffff, RZ, 0xc0, !PT ;  /* 0x0000ffff02097812 */ /* 0x000fe400078ec0ff */
[----:B------:R-:W-:-:S02]  /*76e0*/  PRMT R131, R18, 0x7632, R131 ;  /* 0x0000763212837816 */ /* 0x000fc40000000083 */
[----:B------:R-:W-:Y:S02]  /*76f0*/  LOP3.LUT R5, R2, 0xff, RZ, 0xc0, !PT ;  /* 0x000000ff02057812 */ /* 0x000fe400078ec0ff */
[--C-:B------:R-:W-:Y:S02]  /*7700*/  SHF.R.U32.HI R8, RZ, 0x10, R2.reuse ;  /* 0x00000010ff087819 */ /* 0x100fe40000011602 */
[----:B------:R-:W-:Y:S02]  /*7710*/  SHF.R.U32.HI R3, RZ, 0x18, R2 ;  /* 0x00000018ff037819 */ /* 0x000fe40000011602 */
[----:B------:R-:W-:Y:S01]  /*7720*/  SHF.R.U32.HI R2, RZ, 0x8, R6 ;  /* 0x00000008ff027819 */ /* 0x000fe20000011606 */
[----:B------:R-:W-:Y:S01]  /*7730*/  @!P4 HADD2 R71, -R140.H0_H0, -RZ.H0_H0 ;  /* 0xa00000ff8c47c230 */ /* 0x000fe20000000900 */
[----:B------:R-:W-:Y:S01]  /*7740*/  PRMT R130, R18, 0x7610, R130 ;  /* 0x0000761012827816 */ /* 0x000fe20000000082 */
[----:B------:R-:W-:Y:S01]  /*7750*/  @!P3 HADD2 R72, -R131.H0_H0, -RZ.H0_H0 ;  /* 0xa00000ff8348b230 */ /* 0x000fe20000000900 */
[----:B------:R-:W-:Y:S01]  /*7760*/  LOP3.LUT R2, R2, 0xffff, RZ, 0xc0, !PT ;  /* 0x0000ffff02027812 */ /* 0x000fe200078ec0ff */
[----:B------:R-:W-:Y:S01]  /*7770*/  IMAD.MOV.U32 R26, RZ, RZ, R229 ;  /* 0x000000ffff1a7224 */ /* 0x000fe200078e00e5 */
[----:B------:R-:W1:Y:S01]  /*7780*/  MUFU.EX2 R10, R105 ;  /* 0x00000069000a7308 */ /* 0x000e620000000800 */
[----:B------:R-:W-:-:S02]  /*7790*/  @!P4 PRMT R140, R71, 0x5410, RZ ;  /* 0x00005410478cc816 */ /* 0x000fc400000000ff */
[----:B------:R-:W-:Y:S02]  /*77a0*/  PRMT R229, R130, 0x5410, R131 ;  /* 0x0000541082e57816 */ /* 0x000fe40000000083 */
[C---:B------:R-:W-:Y:S02]  /*77b0*/  ISETP.GE.U32.AND P4, PT, R191.reuse, R2, PT ;  /* 0x00000002bf00720c */ /* 0x040fe40003f86070 */
[----:B------:R-:W-:Y:S02]  /*77c0*/  @!P3 PRMT R131, R72, 0x5410, RZ ;  /* 0x000054104883b816 */ /* 0x000fe400000000ff */
[----:B------:R-:W-:Y:S02]  /*77d0*/  ISETP.GE.U32.AND P3, PT, R191, R5, PT ;  /* 0x00000005bf00720c */ /* 0x000fe40003f66070 */
[----:B------:R-:W-:Y:S01]  /*77e0*/  LOP3.LUT R2, R0, 0xffff, RZ, 0xc0, !PT ;  /* 0x0000ffff00027812 */ /* 0x000fe200078ec0ff */
[----:B------:R-:W2:Y:S01]  /*77f0*/  MUFU.EX2 R5, R100 ;  /* 0x0000006400057308 */ /* 0x000ea20000000800 */
[----:B------:R-:W-:-:S02]  /*7800*/  @!P2 HADD2 R74, -R130.H0_H0, -RZ.H0_H0 ;  /* 0xa00000ff824aa230 */ /* 0x000fc40000000900 */
[----:B------:R-:W-:-:S04]  /*7810*/  SHF.R.U32.HI R2, RZ, 0x8, R2 ;  /* 0x00000008ff027819 */ /* 0x000fc80000011602 */
[----:B------:R-:W-:Y:S02]  /*7820*/  LOP3.LUT R2, R2, 0xffff, RZ, 0xc0, !PT ;  /* 0x0000ffff02027812 */ /* 0x000fe400078ec0ff */
[----:B------:R-:W-:Y:S02]  /*7830*/  @!P2 PRMT R130, R74, 0x5410, RZ ;  /* 0x000054104a82a816 */ /* 0x000fe400000000ff */
[----:B------:R-:W-:Y:S02]  /*7840*/  PRMT R128, R20, 0x7610, R128 ;  /* 0x0000761014807816 */ /* 0x000fe40000000080 */
[----:B------:R-:W-:Y:S01]  /*7850*/  ISETP.GE.U32.AND P2, PT, R191, R2, PT ;  /* 0x00000002bf00720c */ /* 0x000fe20003f46070 */
[----:B-1----:R-:W-:Y:S01]  /*7860*/  FADD.FTZ R2, R10, R7 ;  /* 0x000000070a027221 */ /* 0x002fe20000010000 */
[----:B------:R-:W-:Y:S01]  /*7870*/  PRMT R124, R20, 0x7632, R124 ;  /* 0x00007632147c7816 */ /* 0x000fe2000000007c */
[----:B------:R-:W-:Y:S01]  /*7880*/  @!P1 HADD2 R77, -R128.H0_H0, -RZ.H0_H0 ;  /* 0xa00000ff804d9230 */ /* 0x000fe20000000900 */
[----:B------:R-:W-:Y:S01]  /*7890*/  F2FP.PACK_AB R11, R11, R16 ;  /* 0x000000100b0b723e */ /* 0x000fe200000000ff */
[----:B--2---:R-:W-:Y:S01]  /*78a0*/  FADD.FTZ R6, R5, R2 ;  /* 0x0000000205067221 */ /* 0x004fe20000010000 */
[----:B------:R-:W-:Y:S01]  /*78b0*/  LOP3.LUT R2, R0, 0xff, RZ, 0xc0, !PT ;  /* 0x000000ff00027812 */ /* 0x000fe200078ec0ff */
[----:B------:R1:W-:Y:S01]  /*78c0*/  MUFU.EX2 R16, R171 ;  /* 0x000000ab00107308 */ /* 0x0003e20000000800 */
[----:B------:R-:W-:-:S02]  /*78d0*/  PRMT R120, R19, 0x7610, R120 ;  /* 0x0000761013787816 */ /* 0x000fc40000000078 */
[----:B------:R-:W-:Y:S02]  /*78e0*/  PRMT R122, R19, 0x7632, R122 ;  /* 0x00007632137a7816 */ /* 0x000fe4000000007a */
[----:B------:R-:W-:Y:S01]  /*78f0*/  PRMT R119, R11, 0x7610, R119 ;  /* 0x000076100b777816 */ /* 0x000fe20000000077 */
[----:B------:R-:W-:Y:S01]  /*7900*/  @!P5 HADD2 R82, -R120.H0_H0, -RZ.H0_H0 ;  /* 0xa00000ff7852d230 */ /* 0x000fe20000000900 */
[----:B-1----:R-:W-:Y:S02]  /*7910*/  PRMT R171, R128, 0x5410, R124 ;  /* 0x0000541080ab7816 */ /* 0x002fe4000000007c */
[----:B------:R-:W-:Y:S02]  /*7920*/  @!P1 PRMT R128, R77, 0x5410, RZ ;  /* 0x000054104d809816 */ /* 0x000fe400000000ff */
[----:B------:R-:W-:Y:S02]  /*7930*/  ISETP.GE.U32.AND P1, PT, R191, R2, PT ;  /* 0x00000002bf00720c */ /* 0x000fe40003f26070 */
[----:B------:R-:W-:-:S02]  /*7940*/  SHF.R.U32.HI R2, RZ, 0x18, R0 ;  /* 0x00000018ff027819 */ /* 0x000fc40000011600 */
[----:B------:R-:W-:Y:S01]  /*7950*/  SHF.R.U32.HI R0, RZ, 0x10, R0 ;  /* 0x00000010ff007819 */ /* 0x000fe20000011600 */
[----:B------:R1:W-:Y:S01]  /*7960*/  MUFU.EX2 R23, R175 ;  /* 0x000000af00177308 */ /* 0x0003e20000000800 */
[----:B------:R-:W-:Y:S02]  /*7970*/  @!P4 HADD2 R79, -R124.H0_H0, -RZ.H0_H0 ;  /* 0xa00000ff7c4fc230 */ /* 0x000fe40000000900 */
[----:B------:R-:W-:Y:S02]  /*7980*/  LOP3.LUT R0, R0, 0xff, RZ, 0xc0, !PT ;  /* 0x000000ff00007812 */ /* 0x000fe400078ec0ff */
[----:B------:R-:W-:-:S03]  /*7990*/  PRMT R118, R11, 0x7632, R118 ;  /* 0x000076320b767816 */ /* 0x000fc60000000076 */
[----:B------:R-:W2:Y:S01]  /*79a0*/  MUFU.EX2 R7, R106 ;  /* 0x0000006a00077308 */ /* 0x000ea20000000800 */
[----:B------:R-:W-:Y:S01]  /*79b0*/  @!P1 HADD2 R84, -R119.H0_H0, -RZ.H0_H0 ;  /* 0xa00000ff77549230 */ /* 0x000fe20000000900 */
[----:B------:R-:W-:Y:S01]  /*79c0*/  @!P4 PRMT R124, R79, 0x5410, RZ ;  /* 0x000054104f7cc816 */ /* 0x000fe200000000ff */
[----:B------:R-:W-:Y:S02]  /*79d0*/  IMAD.MOV.U32 R32, RZ, RZ, R248 ;  /* 0x000000ffff207224 */ /* 0x000fe400078e00f8 */
[----:B-1----:R-:W-:Y:S01]  /*79e0*/  IMAD.MOV.U32 R175, RZ, RZ, R182 ;  /* 0x000000ffffaf7224 */ /* 0x002fe200078e00b6 */
[----:B------:R-:W-:Y:S02]  /*79f0*/  PRMT R182, R120, 0x5410, R122 ;  /* 0x0000541078b67816 */ /* 0x000fe4000000007a */
[----:B------:R-:W-:Y:S02]  /*7a00*/  @!P5 PRMT R120, R82, 0x5410, RZ ;  /* 0x000054105278d816 */ /* 0x000fe400000000ff */
[----:B------:R-:W-:-:S02]  /*7a10*/  ISETP.GE.U32.AND P5, PT, R191, R0, PT ;  /* 0x00000000bf00720c */ /* 0x000fc40003fa6070 */
[----:B------:R-:W-:Y:S02]  /*7a20*/  LOP3.LUT R0, R8, 0xff, RZ, 0xc0, !PT ;  /* 0x000000ff08007812 */ /* 0x000fe400078ec0ff */
[----:B------:R-:W-:Y:S02]  /*7a30*/  ISETP.GE.U32.AND P4, PT, R191, R2, PT ;  /* 0x00000002bf00720c */ /* 0x000fe40003f86070 */
[----:B------:R-:W1:Y:S01]  /*7a40*/  MUFU.EX2 R2, R103 ;  /* 0x0000006700027308 */ /* 0x000e620000000800 */
[----:B------:R-:W-:Y:S02]  /*7a50*/  PRMT R248, R119, 0x5410, R118 ;  /* 0x0000541077f87816 */ /* 0x000fe40000000076 */
[----:B------:R-:W-:Y:S02]  /*7a60*/  @!P1 PRMT R119, R84, 0x5410, RZ ;  /* 0x0000541054779816 */ /* 0x000fe400000000ff */
[----:B------:R-:W-:Y:S02]  /*7a70*/  ISETP.GE.U32.AND P1, PT, R191, R0, PT ;  /* 0x00000000bf00720c */ /* 0x000fe40003f26070 */
[----:B------:R-:W-:Y:S01]  /*7a80*/  SHF.R.U32.HI R0, RZ, 0x8, R9 ;  /* 0x00000008ff007819 */ /* 0x000fe20000011609 */
[----:B------:R-:W-:Y:S01]  /*7a90*/  @!P2 HADD2 R83, -R118.H0_H0, -RZ.H0_H0 ;  /* 0xa00000ff7653a230 */ /* 0x000fe20000000900 */
[----:B------:R-:W-:-:S02]  /*7aa0*/  F2FP.PACK_AB R5, R5, R10 ;  /* 0x0000000a0505723e */ /* 0x000fc400000000ff */
[----:B------:R-:W-:Y:S01]  /*7ab0*/  LOP3.LUT R0, R0, 0xffff, RZ, 0xc0, !PT ;  /* 0x0000ffff00007812 */ /* 0x000fe200078ec0ff */
[----:B------:R-:W-:Y:S01]  /*7ac0*/  @!P0 HADD2 R81, -R122.H0_H0, -RZ.H0_H0 ;  /* 0xa00000ff7a518230 */ /* 0x000fe20000000900 */
[----:B------:R-:W-:Y:S01]  /*7ad0*/  @!P2 PRMT R118, R83, 0x5410, RZ ;  /* 0x000054105376a816 */ /* 0x000fe200000000ff */
[----:B------:R-:W3:Y:S01]  /*7ae0*/  MUFU.EX2 R10, R76 ;  /* 0x0000004c000a7308 */ /* 0x000ee20000000800 */
[----:B------:R-:W-:Y:S01]  /*7af0*/  ISETP.GE.U32.AND P2, PT, R191, R0, PT ;  /* 0x00000000bf00720c */ /* 0x000fe20003f46070 */
[----:B--2---:R-:W-:Y:S01]  /*7b00*/  FADD.FTZ R0, R7, R15 ;  /* 0x0000000f07007221 */ /* 0x004fe20000010000 */
[----:B------:R-:W-:Y:S02]  /*7b10*/  @!P0 PRMT R122, R81, 0x5410, RZ ;  /* 0x00005410517a8816 */ /* 0x000fe400000000ff */
[----:B------:R-:W-:Y:S01]  /*7b20*/  ISETP.GE.U32.AND P0, PT, R191, R3, PT ;  /* 0x00000003bf00720c */ /* 0x000fe20003f06070 */
[C---:B-1----:R-:W-:Y:S02]  /*7b30*/  FADD.FTZ R3, R2.reuse, R0 ;  /* 0x0000000002037221 */ /* 0x042fe40000010000 */
[----:B------:R-:W1:Y:S01]  /*7b40*/  MUFU.EX2 R8, R80 ;  /* 0x0000005000087308 */ /* 0x000e620000000800 */
[----:B------:R-:W-:Y:S01]  /*7b50*/  F2FP.PACK_AB R0, R2, R7 ;  /* 0x000000070200723e */ /* 0x000fe200000000ff */
[----:B------:R-:W-:Y:S01]  /*7b60*/  IMAD.MOV.U32 R78, RZ, RZ, R21 ;  /* 0x000000ffff4e7224 */ /* 0x000fe200078e0015 */
[----:B------:R-:W-:-:S02]  /*7b70*/  PRMT R129, R5, 0x7610, R129 ;  /* 0x0000761005817816 */ /* 0x000fc40000000081 */
[----:B------:R-:W-:-:S03]  /*7b80*/  PRMT R126, R5, 0x7632, R126 ;  /* 0x00007632057e7816 */ /* 0x000fc6000000007e */
[----:B------:R-:W2:Y:S01]  /*7b90*/  MUFU.EX2 R7, R87 ;  /* 0x0000005700077308 */ /* 0x000ea20000000800 */
[----:B------:R-:W-:-:S07]  /*7ba0*/  PRMT R125, R0, 0x7610, R125 ;  /* 0x00007610007d7816 */ /* 0x000fce000000007d */
[----:B------:R-:W4:Y:S01]  /*7bb0*/  MUFU.EX2 R21, R97 ;  /* 0x0000006100157308 */ /* 0x000f220000000800 */
[----:B------:R-:W-:Y:S01]  /*7bc0*/  PRMT R127, R0, 0x7632, R127 ;  /* 0x00007632007f7816 */ /* 0x000fe2000000007f */
[----:B---3--:R-:W-:-:S06]  /*7bd0*/  FADD.FTZ R0, R10, R24 ;  /* 0x000000180a007221 */ /* 0x008fcc0000010000 */
[----:B------:R-:W3:Y:S01]  /*7be0*/  MUFU.EX2 R5, R93 ;  /* 0x0000005d00057308 */ /* 0x000ee20000000800 */
[----:B------:R-:W-:-:S07]  /*7bf0*/  FADD.FTZ R2, R23, R25 ;  /* 0x0000001917027221 */ /* 0x000fce0000010000 */
[----:B------:R-:W2:Y:S01]  /*7c00*/  MUFU.EX2 R17, R94 ;  /* 0x0000005e00117308 */ /* 0x000ea20000000800 */
[----:B-1----:R-:W-:Y:S01]  /*7c10*/  FADD.FTZ R0, R8, R0 ;  /* 0x0000000008007221 */ /* 0x002fe20000010000 */
[C---:B------:R-:W-:Y:S02]  /*7c20*/  PRMT R123, R14.reuse, 0x7610, R123 ;  /* 0x000076100e7b7816 */ /* 0x040fe4000000007b */
[----:B------:R-:W-:-:S04]  /*7c30*/  PRMT R121, R14, 0x7632, R121 ;  /* 0x000076320e797816 */ /* 0x000fc80000000079 */
[----:B------:R-:W-:Y:S01]  /*7c40*/  MUFU.EX2 R22, R101 ;  /* 0x0000006500167308 */ /* 0x000fe20000000800 */
[----:B------:R-:W-:-:S07]  /*7c50*/  IMAD.MOV.U32 R14, RZ, RZ, R26 ;  /* 0x000000ffff0e7224 */ /* 0x000fce00078e001a */
[----:B------:R-:W1:Y:S01]  /*7c60*/  MUFU.EX2 R18, R98 ;  /* 0x0000006200127308 */ /* 0x000e620000000800 */
[----:B------:R-:W-:Y:S01]  /*7c70*/  IMAD.MOV.U32 R26, RZ, RZ, R165 ;  /* 0x000000ffff1a7224 */ /* 0x000fe200078e00a5 */
[----:B------:R-:W-:Y:S01]  /*7c80*/  F2FP.PACK_AB R83, R8, R10 ;  /* 0x0000000a0853723e */ /* 0x000fe200000000ff */
[----:B------:R-:W-:Y:S02]  /*7c90*/  FADD.FTZ R27, R16, R2 ;  /* 0x00000002101b7221 */ /* 0x000fe40000010000 */
[----:B--2---:R-:W-:-:S03]  /*7ca0*/  FADD.FTZ R0, R7, R0 ;  /* 0x0000000007007221 */ /* 0x004fc60000010000 */
[----:B------:R-:W-:Y:S01]  /*7cb0*/  MUFU.EX2 R20, R104 ;  /* 0x0000006800147308 */ /* 0x000fe20000000800 */
[----:B----4-:R-:W-:-:S07]  /*7cc0*/  FADD.FTZ R2, R21, R6 ;  /* 0x0000000615027221 */ /* 0x010fce0000010000 */
[----:B------:R-:W2:Y:S01]  /*7cd0*/  MUFU.EX2 R9, R95 ;  /* 0x0000005f00097308 */ /* 0x000ea20000000800 */
[----:B------:R-:W-:Y:S01]  /*7ce0*/  IMAD.MOV.U32 R24, RZ, RZ, R26 ;  /* 0x000000ffff187224 */ /* 0x000fe200078e001a */
[C---:B---3--:R-:W-:Y:S01]  /*7cf0*/  F2FP.PACK_AB R80, R5.reuse, R7 ;  /* 0x000000070550723e */ /* 0x048fe200000000ff */
[----:B------:R-:W-:-:S05]  /*7d00*/  FADD.FTZ R26, R5, R0 ;  /* 0x00000000051a7221 */ /* 0x000fca0000010000 */
[----:B------:R-:W3:Y:S01]  /*7d10*/  MUFU.EX2 R8, R108 ;  /* 0x0000006c00087308 */ /* 0x000ee20000000800 */
[----:B------:R-:W-:Y:S02]  /*7d20*/  FADD.FTZ R2, R17, R2 ;  /* 0x0000000211027221 */ /* 0x000fe40000010000 */
[----:B-1----:R-:W-:-:S05]  /*7d30*/  FADD.FTZ R0, R18, R3 ;  /* 0x0000000312007221 */ /* 0x002fca0000010000 */
[----:B------:R-:W1:Y:S01]  /*7d40*/  MUFU.EX2 R5, R109 ;  /* 0x0000006d00057308 */ /* 0x000e620000000800 */
[----:B------:R-:W-:Y:S02]  /*7d50*/  FADD.FTZ R2, R22, R2 ;  /* 0x0000000216027221 */ /* 0x000fe40000010000 */
[----:B--2---:R-:W-:Y:S02]  /*7d60*/  FADD.FTZ R0, R9, R0 ;  /* 0x0000000009007221 */ /* 0x004fe40000010000 */
[----:B------:R-:W-:Y:S01]  /*7d70*/  FADD.FTZ R15, R20, R2 ;  /* 0x00000002140f7221 */ /* 0x000fe20000010000 */
[----:B------:R-:W-:Y:S02]  /*7d80*/  IADD3 R2, R192, 0x2, RZ ;  /* 0x00000002c0027810 */ /* 0x000fe40007ffe0ff */
[----:B------:R-:W-:Y:S01]  /*7d90*/  F2FP.PACK_AB R17, R17, R21 ;  /* 0x000000151111723e */ /* 0x000fe200000000ff */
[----:B------:R-:W-:Y:S01]  /*7da0*/  IMAD.MOV.U32 R21, RZ, RZ, R78 ;  /* 0x000000ffff157224 */ /* 0x000fe200078e004e */
[----:B------:R-:W-:Y:S01]  /*7db0*/  LOP3.LUT R78, R247, R2, RZ, 0x3c, !PT ;  /* 0x00000002f74e7212 */ /* 0x000fe200078e3cff */
[----:B---3--:R-:W-:Y:S01]  /*7dc0*/  FADD.FTZ R0, R8, R0 ;  /* 0x0000000008007221 */ /* 0x008fe20000010000 */
[----:B------:R-:W-:Y:S01]  /*7dd0*/  F2FP.PACK_AB R84, R16, R23 ;  /* 0x000000171054723e */ /* 0x000fe200000000ff */
[----:B------:R-:W-:-:S02]  /*7de0*/  IMAD.MOV.U32 R16, RZ, RZ, R14 ;  /* 0x000000ffff107224 */ /* 0x000fc400078e000e */
[----:B-1----:R-:W-:Y:S01]  /*7df0*/  FADD.FTZ R14, R5, R0 ;  /* 0x00000000050e7221 */ /* 0x002fe20000010000 */
[----:B------:R-:W-:Y:S02]  /*7e00*/  LOP3.LUT R0, R78, R217, RZ, 0x3c, !PT ;  /* 0x000000d94e007212 */ /* 0x000fe400078e3cff */
[----:B------:R-:W-:Y:S01]  /*7e10*/  F2FP.PACK_AB R20, R20, R22 ;  /* 0x000000161414723e */ /* 0x000fe200000000ff */
[----:B------:R-:W-:Y:S02]  /*7e20*/  IMAD.MOV.U32 R22, RZ, RZ, R24 ;  /* 0x000000ffff167224 */ /* 0x000fe400078e0018 */
[----:B------:R-:W-:-:S05]  /*7e30*/  IMAD.WIDE.U32 R24, R0, -0x326172a9, RZ ;  /* 0xcd9e8d5700187825 */ /* 0x000fca00078e00ff */
[----:B------:R-:W-:Y:S02]  /*7e40*/  LOP3.LUT R2, R25, R240, R234, 0x96, !PT ;  /* 0x000000f019027212 */ /* 0x000fe400078e96ea */
[----:B------:R-:W-:-:S03]  /*7e50*/  LOP3.LUT R6, R133, R239, R24, 0x96, !PT ;  /* 0x000000ef85067212 */ /* 0x000fc600078e9618 */
[----:B------:R-:W-:-:S04]  /*7e60*/  IMAD.WIDE.U32 R2, R2, -0x2daee0ad, RZ ;  /* 0xd2511f5302027825 */ /* 0x000fc800078e00ff */
[----:B------:R-:W-:Y:S01]  /*7e70*/  IMAD.WIDE.U32 R6, R6, -0x2daee0ad, RZ ;  /* 0xd2511f5306067825 */ /* 0x000fe200078e00ff */
[----:B------:R-:W-:Y:S02]  /*7e80*/  PRMT R11, R129, 0x5410, R126 ;  /* 0x00005410810b7816 */ /* 0x000fe4000000007e */
[----:B------:R-:W-:Y:S02]  /*7e90*/  F2FP.PACK_AB R19, R5, R8 ;  /* 0x000000080513723e */ /* 0x000fe400000000ff */
[----:B------:R-:W-:Y:S02]  /*7ea0*/  LOP3.LUT R10, R3, R241, R138, 0x96, !PT ;  /* 0x000000f1030a7212 */ /* 0x000fe400078e968a */
[----:B------:R-:W-:Y:S01]  /*7eb0*/  LOP3.LUT R8, R7, R242, R2, 0x96, !PT ;  /* 0x000000f207087212 */ /* 0x000fe200078e9602 */
[----:B------:R-:W-:Y:S01]  /*7ec0*/  IMAD.MOV.U32 R23, RZ, RZ, R11 ;  /* 0x000000ffff177224 */ /* 0x000fe200078e000b */
        /* <DEDUP_REMOVED lines=12> */
[----:B------:R-:W-:Y:S01]  /*7f90*/  LOP3.LUT R0, R3, R177, R6, 0x96, !PT ;  /* 0x000000b103007212 */ /* 0x000fe200078e9606 */
[----:B------:R-:W-:Y:S01]  /*7fa0*/  IMAD.MOV.U32 R30, RZ, RZ, R12 ;  /* 0x000000ffff1e7224 */ /* 0x000fe200078e000c */
[----:B------:R-:W-:Y:S02]  /*7fb0*/  PRMT R12, R123, 0x5410, R121 ;  /* 0x000054107b0c7816 */ /* 0x000fe40000000079 */
[----:B------:R-:W-:Y:S02]  /*7fc0*/  LOP3.LUT R5, R0, 0xff, RZ, 0xc0, !PT ;  /* 0x000000ff00057812 */ /* 0x000fe400078ec0ff */
[----:B------:R-:W-:Y:S02]  /*7fd0*/  @!P5 PRMT R123, R86, 0x5410, RZ ;  /* 0x00005410567bd816 */ /* 0x000fe400000000ff */
[----:B------:R-:W-:Y:S02]  /*7fe0*/  ISETP.GE.U32.AND P5, PT, R191, R5, PT ;  /* 0x00000005bf00720c */ /* 0x000fe40003fa6070 */
[----:B------:R-:W-:Y:S01]  /*7ff0*/  LOP3.LUT R5, R0, 0xffff, RZ, 0xc0, !PT ;  /* 0x0000ffff00057812 */ /* 0x000fe200078ec0ff */
[----:B------:R-:W-:-:S03]  /*8000*/  @!P4 HADD2 R85, -R121.H0_H0, -RZ.H0_H0 ;  /* 0xa00000ff7955c230 */ /* 0x000fc60000000900 */
[----:B------:R-:W-:Y:S02]  /*8010*/  SHF.R.U32.HI R5, RZ, 0x8, R5 ;  /* 0x00000008ff057819 */ /* 0x000fe40000011605 */
[----:B------:R-:W-:Y:S01]  /*8020*/  LOP3.LUT R8, R7, R245, R8, 0x96, !PT ;  /* 0x000000f507087212 */ /* 0x000fe200078e9608 */
[----:B------:R-:W-:Y:S01]  /*8030*/  IMAD.MOV.U32 R7, RZ, RZ, R16 ;  /* 0x000000ffff077224 */ /* 0x000fe200078e0010 */
[----:B------:R-:W-:Y:S01]  /*8040*/  LOP3.LUT R5, R5, 0xffff, RZ, 0xc0, !PT ;  /* 0x0000ffff05057812 */ /* 0x000fe200078ec0ff */
[----:B------:R-:W1:Y:S01]  /*8050*/  MUFU.EX2 R16, R114 ;  /* 0x0000007200107308 */ /* 0x000e620000000800 */
[----:B------:R-:W-:Y:S01]  /*8060*/  @!P4 PRMT R121, R85, 0x5410, RZ ;  /* 0x000054105579c816 */ /* 0x000fe200000000ff */
[----:B------:R-:W-:Y:S01]  /*8070*/  @!P3 HADD2 R91, -R129.H0_H0, -RZ.H0_H0 ;  /* 0xa00000ff815bb230 */ /* 0x000fe20000000900 */
[----:B------:R-:W-:Y:S02]  /*8080*/  ISETP.GE.U32.AND P4, PT, R191, R5, PT ;  /* 0x00000005bf00720c */ /* 0x000fe40003f86070 */
[----:B------:R-:W-:-:S02]  /*8090*/  SHF.R.U32.HI R5, RZ, 0x10, R0 ;  /* 0x00000010ff057819 */ /* 0x000fc40000011600 */
[----:B------:R-:W-:Y:S01]  /*80a0*/  SHF.R.U32.HI R0, RZ, 0x18, R0 ;  /* 0x00000018ff007819 */ /* 0x000fe20000011600 */
[----:B------:R-:W2:Y:S01]  /*80b0*/  MUFU.EX2 R11, R115 ;  /* 0x00000073000b7308 */ /* 0x000ea20000000800 */
[----:B------:R-:W-:Y:S01]  /*80c0*/  @!P1 HADD2 R89, -R125.H0_H0, -RZ.H0_H0 ;  /* 0xa00000ff7d599230 */ /* 0x000fe20000000900 */
[----:B------:R-:W-:Y:S02]  /*80d0*/  @!P3 PRMT R129, R91, 0x5410, RZ ;  /* 0x000054105b81b816 */ /* 0x000fe400000000ff */
[----:B------:R-:W-:Y:S02]  /*80e0*/  ISETP.GE.U32.AND P3, PT, R191, R0, PT ;  /* 0x00000000bf00720c */ /* 0x000fe40003f66070 */
[----:B------:R-:W-:Y:S02]  /*80f0*/  LOP3.LUT R0, R2, 0xff, RZ, 0xc0, !PT ;  /* 0x000000ff02007812 */ /* 0x000fe400078ec0ff */
[----:B------:R-:W-:Y:S02]  /*8100*/  PRMT R165, R125, 0x5410, R127 ;  /* 0x000054107da57816 */ /* 0x000fe4000000007f */
[----:B------:R-:W-:-:S02]  /*8110*/  @!P1 PRMT R125, R89, 0x5410, RZ ;  /* 0x00005410597d9816 */ /* 0x000fc400000000ff */
[----:B------:R-:W-:Y:S02]  /*8120*/  ISETP.GE.U32.AND P1, PT, R191, R0, PT ;  /* 0x00000000bf00720c */ /* 0x000fe40003f26070 */
[----:B------:R-:W-:Y:S02]  /*8130*/  LOP3.LUT R6, R2, 0xffff, RZ, 0xc0, !PT ;  /* 0x0000ffff02067812 */ /* 0x000fe400078ec0ff */
[--C-:B------:R-:W-:Y:S02]  /*8140*/  SHF.R.U32.HI R0, RZ, 0x18, R2.reuse ;  /* 0x00000018ff007819 */ /* 0x100fe40000011602 */
[----:B------:R-:W-:Y:S01]  /*8150*/  SHF.R.U32.HI R3, RZ, 0x10, R2 ;  /* 0x00000010ff037819 */ /* 0x000fe20000011602 */
[----:B-1----:R-:W-:Y:S01]  /*8160*/  FADD.FTZ R2, R16, R15 ;  /* 0x0000000f10027221 */ /* 0x002fe20000010000 */
[----:B------:R1:W-:Y:S01]  /*8170*/  STL [R1+0x140], R192 ;  /* 0x000140c001007387 */ /* 0x0003e20000100800 */
[----:B------:R-:W-:-:S03]  /*8180*/  IMAD.MOV.U32 R15, RZ, RZ, R7 ;  /* 0x000000ffff0f7224 */ /* 0x000fc600078e0007 */
[----:B------:R-:W-:Y:S01]  /*8190*/  STL [R1+0x2c4], R60 ;  /* 0x0002c43c01007387 */ /* 0x000fe20000100800 */
[----:B--2---:R-:W-:-:S03]  /*81a0*/  FADD.FTZ R7, R11, R2 ;  /* 0x000000020b077221 */ /* 0x004fc60000010000 */
[----:B------:R2:W-:Y:S01]  /*81b0*/  STL.64 [R1+0x260], R234 ;  /* 0x000260ea01007387 */ /* 0x0005e20000100a00 */
[----:B------:R-:W-:-:S03]  /*81c0*/  IMAD.MOV.U32 R2, RZ, RZ, R199 ;  /* 0x000000ffff027224 */ /* 0x000fc600078e00c7 */
[----:B------:R-:W-:Y:S04]  /*81d0*/  STL [R1+0x2c8], R190 ;  /* 0x0002c8be01007387 */ /* 0x000fe80000100800 */
[----:B------:R3:W-:Y:S04]  /*81e0*/  STL.64 [R1+0xc0], R138 ;  /* 0x0000c08a01007387 */ /* 0x0007e80000100a00 */
[----:B------:R-:W4:Y:S01]  /*81f0*/  LDL.LU R199, [R1+0x3c4] ;  /* 0x0003c40001c77983 */ /* 0x000f220000300800 */
[----:B------:R-:W-:Y:S01]  /*8200*/  @!P2 HADD2 R90, -R126.H0_H0, -RZ.H0_H0 ;  /* 0xa00000ff7e5aa230 */ /* 0x000fe20000000900 */
[----:B------:R-:W-:Y:S01]  /*8210*/  LOP3.LUT R5, R5, 0xff, RZ, 0xc0, !PT ;  /* 0x000000ff05057812 */ /* 0x000fe200078ec0ff */
[----:B------:R-:W1:Y:S03]  /*8220*/  MUFU.EX2 R9, R112 ;  /* 0x0000007000097308 */ /* 0x000e660000000800 */
[----:B------:R-:W-:-:S02]  /*8230*/  @!P2 PRMT R126, R90, 0x5410, RZ ;  /* 0x000054105a7ea816 */ /* 0x000fc400000000ff */
[----:B------:R-:W-:-:S03]  /*8240*/  ISETP.GE.U32.AND P2, PT, R191, R5, PT ;  /* 0x00000005bf00720c */ /* 0x000fc60003f46070 */
[----:B------:R-:W2:Y:S01]  /*8250*/  MUFU.EX2 R5, R113 ;  /* 0x0000007100057308 */ /* 0x000ea20000000800 */
[----:B------:R-:W-:Y:S01]  /*8260*/  @!P0 HADD2 R88, -R127.H0_H0, -RZ.H0_H0 ;  /* 0xa00000ff7f588230 */ /* 0x000fe20000000900 */
[----:B------:R-:W-:-:S04]  /*8270*/  PRMT R117, R17, 0x7610, R117 ;  /* 0x0000761011757816 */ /* 0x000fc80000000075 */
[----:B------:R-:W-:Y:S02]  /*8280*/  @!P0 PRMT R127, R88, 0x5410, RZ ;  /* 0x00005410587f8816 */ /* 0x000fe400000000ff */
[----:B------:R-:W-:Y:S01]  /*8290*/  ISETP.GE.U32.AND P0, PT, R191, R0, PT ;  /* 0x00000000bf00720c */ /* 0x000fe20003f06070 */
[----:B-1----:R-:W-:Y:S01]  /*82a0*/  FADD.FTZ R0, R9, R14 ;  /* 0x0000000e09007221 */ /* 0x002fe20000010000 */
[----:B------:R-:W-:Y:S01]  /*82b0*/  F2FP.PACK_AB R11, R11, R16 ;  /* 0x000000100b0b723e */ /* 0x000fe200000000ff */
[----:B------:R-:W-:Y:S01]  /*82c0*/  IMAD.MOV.U32 R16, RZ, RZ, R15 ;  /* 0x000000ffff107224 */ /* 0x000fe200078e000f */
[----:B------:R-:W-:Y:S01]  /*82d0*/  @!P5 HADD2 R92, -R117.H0_H0, -RZ.H0_H0 ;  /* 0xa00000ff755cd230 */ /* 0x000fe20000000900 */
[----:B------:R-:W-:Y:S01]  /*82e0*/  PRMT R116, R17, 0x7632, R116 ;  /* 0x0000763211747816 */ /* 0x000fe20000000074 */
[----:B------:R-:W-:Y:S02]  /*82f0*/  IMAD.MOV.U32 R17, RZ, RZ, R21 ;  /* 0x000000ffff117224 */ /* 0x000fe400078e0015 */
[C---:B--2---:R-:W-:Y:S01]  /*8300*/  FADD.FTZ R15, R5.reuse, R0 ;  /* 0x00000000050f7221 */ /* 0x044fe20000010000 */
[----:B------:R-:W-:Y:S01]  /*8310*/  F2FP.PACK_AB R14, R5, R9 ;  /* 0x00000009050e723e */ /* 0x000fe200000000ff */
[----:B------:R-:W-:Y:S01]  /*8320*/  IMAD.MOV.U32 R5, RZ, RZ, R2 ;  /* 0x000000ffff057224 */ /* 0x000fe200078e0002 */
[----:B------:R-:W-:Y:S01]  /*8330*/  LOP3.LUT R0, R3, 0xff, RZ, 0xc0, !PT ;  /* 0x000000ff03007812 */ /* 0x000fe200078ec0ff */
[----:B------:R-:W-:-:S04]  /*8340*/  IMAD.WIDE.U32 R2, R8, -0x2daee0ad, RZ ;  /* 0xd2511f5308027825 */ /* 0x000fc800078e00ff */
[----:B------:R-:W-:Y:S01]  /*8350*/  IMAD.MOV.U32 R21, RZ, RZ, R182 ;  /* 0x000000ffff157224 */ /* 0x000fe200078e00b6 */
[----:B------:R-:W-:Y:S02]  /*8360*/  PRMT R182, R117, 0x5410, R116 ;  /* 0x0000541075b67816 */ /* 0x000fe40000000074 */
[----:B------:R-:W-:Y:S02]  /*8370*/  @!P5 PRMT R117, R92, 0x5410, RZ ;  /* 0x000054105c75d816 */ /* 0x000fe400000000ff */
[----:B------:R-:W-:Y:S02]  /*8380*/  ISETP.GE.U32.AND P5, PT, R191, R0, PT ;  /* 0x00000000bf00720c */ /* 0x000fe40003fa6070 */
[----:B------:R-:W-:Y:S01]  /*8390*/  LOP3.LUT R0, R3, R173, R10, 0x96, !PT ;  /* 0x000000ad03007212 */ /* 0x000fe200078e960a */
[----:B------:R-:W-:Y:S01]  /*83a0*/  IMAD.MOV.U32 R10, RZ, RZ, R5 ;  /* 0x000000ffff0a7224 */ /* 0x000fe200078e0005 */
[C---:B------:R-:W-:Y:S02]  /*83b0*/  LOP3.LUT R9, R2.reuse, 0xffff, RZ, 0xc0, !PT ;  /* 0x0000ffff02097812 */ /* 0x040fe400078ec0ff */
[----:B------:R-:W-:-:S02]  /*83c0*/  LOP3.LUT R5, R2, 0xff, RZ, 0xc0, !PT ;  /* 0x000000ff02057812 */ /* 0x000fc400078ec0ff */
[--C-:B------:R-:W-:Y:S02]  /*83d0*/  SHF.R.U32.HI R8, RZ, 0x10, R2.reuse ;  /* 0x00000010ff087819 */ /* 0x100fe40000011602 */
[----:B------:R-:W-:Y:S02]  /*83e0*/  SHF.R.U32.HI R3, RZ, 0x18, R2 ;  /* 0x00000018ff037819 */ /* 0x000fe40000011602 */
[----:B------:R-:W-:Y:S01]  /*83f0*/  SHF.R.U32.HI R2, RZ, 0x8, R6 ;  /* 0x00000008ff027819 */ /* 0x000fe20000011606 */
[----:B------:R-:W-:Y:S02]  /*8400*/  IMAD.MOV.U32 R6, RZ, RZ, R23 ;  /* 0x000000ffff067224 */ /* 0x000fe400078e0017 */
[----:B----4-:R1:W-:Y:S02]  /*8410*/  MUFU.EX2 R23, R199 ;  /* 0x000000c700177308 */ /* 0x0103e40000000800 */
[----:B-1----:R-:W-:Y:S02]  /*8420*/  IMAD.MOV.U32 R199, RZ, RZ, R211 ;  /* 0x000000ffffc77224 */ /* 0x002fe400078e00d3 */
[----:B------:R-:W2:Y:S01]  /*8430*/  LDL.LU R211, [R1+0x3c0] ;  /* 0x0003c00001d37983 */ /* 0x000ea20000300800 */
[----:B------:R-:W-:-:S02]  /*8440*/  PRMT R115, R18, 0x7632, R115 ;  /* 0x0000763212737816 */ /* 0x000fc40000000073 */
[----:B------:R-:W-:Y:S01]  /*8450*/  PRMT R114, R18, 0x7610, R114 ;  /* 0x0000761012727816 */ /* 0x000fe20000000072 */
[----:B------:R-:W-:Y:S02]  /*8460*/  IMAD.MOV.U32 R18, RZ, RZ, R10 ;  /* 0x000000ffff127224 */ /* 0x000fe400078e000a */
[----:B------:R-:W-:Y:S01]  /*8470*/  @!P3 HADD2 R99, -R115.H0_H0, -RZ.H0_H0 ;  /* 0xa00000ff7363b230 */ /* 0x000fe20000000900 */
[----:B------:R1:W4:Y:S02]  /*8480*/  MUFU.EX2 R10, R174 ;  /* 0x000000ae000a7308 */ /* 0x0003240000000800 */
[----:B-1----:R-:W-:Y:S01]  /*8490*/  IMAD.MOV.U32 R174, RZ, RZ, R136 ;  /* 0x000000ffffae7224 */ /* 0x002fe200078e0088 */
[----:B------:R-:W-:Y:S02]  /*84a0*/  PRMT R136, R114, 0x5410, R115 ;  /* 0x0000541072887816 */ /* 0x000fe40000000073 */
[----:B------:R-:W-:Y:S02]  /*84b0*/  @!P3 PRMT R115, R99, 0x5410, RZ ;  /* 0x000054106373b816 */ /* 0x000fe400000000ff */
[----:B------:R-:W-:-:S02]  /*84c0*/  ISETP.GE.U32.AND P3, PT, R191, R5, PT ;  /* 0x00000005bf00720c */ /* 0x000fc40003f66070 */
[----:B------:R1:W1:Y:S02]  /*84d0*/  MUFU.EX2 R5, R178 ;  /* 0x000000b200057308 */ /* 0x0002640000000800 */
[----:B-1----:R-:W-:-:S06]  /*84e0*/  IMAD.MOV.U32 R178, RZ, RZ, R21 ;  /* 0x000000ffffb27224 */ /* 0x002fcc00078e0015 */
[----:B--2---:R1:W-:Y:S02]  /*84f0*/  MUFU.EX2 R21, R211 ;  /* 0x000000d300157308 */ /* 0x0043e40000000800 */
[----:B-1----:R-:W-:Y:S02]  /*8500*/  IMAD.MOV.U32 R211, RZ, RZ, R213 ;  /* 0x000000ffffd37224 */ /* 0x002fe400078e00d5 */
[----:B------:R-:W2:Y:S01]  /*8510*/  LDL.LU R213, [R1+0x3bc] ;  /* 0x0003bc0001d57983 */ /* 0x000ea20000300800 */
[----:B------:R-:W-:Y:S01]  /*8520*/  @!P4 HADD2 R96, -R116.H0_H0, -RZ.H0_H0 ;  /* 0xa00000ff7460c230 */ /* 0x000fe20000000900 */
[----:B------:R-:W-:-:S04]  /*8530*/  LOP3.LUT R2, R2, 0xffff, RZ, 0xc0, !PT ;  /* 0x0000ffff02027812 */ /* 0x000fc800078ec0ff */
[----:B------:R-:W-:Y:S02]  /*8540*/  @!P4 PRMT R116, R96, 0x5410, RZ ;  /* 0x000054106074c816 */ /* 0x000fe400000000ff */
[----:B------:R-:W-:Y:S02]  /*8550*/  ISETP.GE.U32.AND P4, PT, R191, R2, PT ;  /* 0x00000002bf00720c */ /* 0x000fe40003f86070 */
[----:B------:R-:W-:Y:S01]  /*8560*/  LOP3.LUT R2, R0, 0xffff, RZ, 0xc0, !PT ;  /* 0x0000ffff00027812 */ /* 0x000fe200078ec0ff */
[----:B------:R-:W-:-:S03]  /*8570*/  @!P2 HADD2 R102, -R114.H0_H0, -RZ.H0_H0 ;  /* 0xa00000ff7266a230 */ /* 0x000fc60000000900 */
[----:B------:R-:W-:-:S04]  /*8580*/  SHF.R.U32.HI R2, RZ, 0x8, R2 ;  /* 0x00000008ff027819 */ /* 0x000fc80000011602 */
[----:B------:R-:W-:Y:S02]  /*8590*/  LOP3.LUT R2, R2, 0xffff, RZ, 0xc0, !PT ;  /* 0x0000ffff02027812 */ /* 0x000fe400078ec0ff */
[----:B------:R-:W-:Y:S02]  /*85a0*/  @!P2 PRMT R114, R102, 0x5410, RZ ;  /* 0x000054106672a816 */ /* 0x000fe400000000ff */
[----:B------:R-:W-:Y:S01]  /*85b0*/  ISETP.GE.U32.AND P2, PT, R191, R2, PT ;  /* 0x00000002bf00720c */ /* 0x000fe20003f46070 */
[----:B------:R-:W-:Y:S02]  /*85c0*/  IMAD.MOV.U32 R2, RZ, RZ, R22 ;  /* 0x000000ffff027224 */ /* 0x000fe400078e0016 */
[----:B------:R1:W-:Y:S01]  /*85d0*/  MUFU.EX2 R22, R212 ;  /* 0x000000d400167308 */ /* 0x0003e20000000800 */
[C---:B------:R-:W-:Y:S02]  /*85e0*/  PRMT R113, R20.reuse, 0x7610, R113 ;  /* 0x0000761014717816 */ /* 0x040fe40000000071 */
[----:B------:R-:W-:Y:S01]  /*85f0*/  PRMT R112, R20, 0x7632, R112 ;  /* 0x0000763214707816 */ /* 0x000fe20000000070 */
[----:B------:R-:W-:-:S02]  /*8600*/  IMAD.MOV.U32 R20, RZ, RZ, R6 ;  /* 0x000000ffff147224 */ /* 0x000fc400078e0006 */
[----:B------:R-:W-:Y:S01]  /*8610*/  @!P1 HADD2 R107, -R113.H0_H0, -RZ.H0_H0 ;  /* 0xa00000ff716b9230 */ /* 0x000fe20000000900 */
[----:B-1----:R-:W-:Y:S02]  /*8620*/  IMAD.MOV.U32 R212, RZ, RZ, R2 ;  /* 0x000000ffffd47224 */ /* 0x002fe400078e0002 */
[----:B----4-:R-:W-:Y:S02]  /*8630*/  FADD.FTZ R2, R10, R7 ;  /* 0x000000070a027221 */ /* 0x010fe40000010000 */
[----:B------:R-:W-:Y:S02]  /*8640*/  IMAD.MOV.U32 R7, RZ, RZ, R159 ;  /* 0x000000ffff077224 */ /* 0x000fe400078e009f */
[C---:B------:R-:W-:Y:S01]  /*8650*/  FADD.FTZ R6, R5.reuse, R2 ;  /* 0x0000000205067221 */ /* 0x040fe20000010000 */
[----:B------:R-:W-:Y:S01]  /*8660*/  F2FP.PACK_AB R5, R5, R10 ;  /* 0x0000000a0505723e */ /* 0x000fe200000000ff */
[----:B------:R-:W-:Y:S01]  /*8670*/  IMAD.MOV.U32 R10, RZ, RZ, R20 ;  /* 0x000000ffff0a7224 */ /* 0x000fe200078e0014 */
[----:B------:R-:W-:Y:S01]  /*8680*/  @!P4 HADD2 R110, -R112.H0_H0, -RZ.H0_H0 ;  /* 0xa00000ff706ec230 */ /* 0x000fe20000000900 */
[----:B------:R-:W-:Y:S01]  /*8690*/  IMAD.MOV.U32 R20, RZ, RZ, R7 ;  /* 0x000000ffff147224 */ /* 0x000fe200078e0007 */
[----:B------:R-:W-:Y:S01]  /*86a0*/  LOP3.LUT R2, R0, 0xff, RZ, 0xc0, !PT ;  /* 0x000000ff00027812 */ /* 0x000fe200078ec0ff */
[----:B------:R-:W-:Y:S01]  /*86b0*/  IMAD.MOV.U32 R7, RZ, RZ, R18 ;  /* 0x000000ffff077224 */ /* 0x000fe200078e0012 */
[----:B------:R-:W-:Y:S01]  /*86c0*/  PRMT R111, R19, 0x7632, R111 ;  /* 0x00007632136f7816 */ /* 0x000fe2000000006f */
[----:B------:R1:W4:Y:S04]  /*86d0*/  LDL.LU R159, [R1+0x3b8] ;  /* 0x0003b800019f7983 */ /* 0x0003280000300800 */
[----:B------:R-:W-:Y:S01]  /*86e0*/  @!P0 HADD2 R158, -R111.H0_H0, -RZ.H0_H0 ;  /* 0xa00000ff6f9e8230 */ /* 0x000fe20000000900 */
[----:B--2---:R2:W-:Y:S02]  /*86f0*/  MUFU.EX2 R18, R213 ;  /* 0x000000d500127308 */ /* 0x0045e40000000800 */
[----:B--2---:R-:W-:Y:S01]  /*8700*/  IMAD.MOV.U32 R213, RZ, RZ, R212 ;  /* 0x000000ffffd57224 */ /* 0x004fe200078e00d4 */
[----:B------:R-:W-:-:S02]  /*8710*/  PRMT R212, R113, 0x5410, R112 ;  /* 0x0000541071d47816 */ /* 0x000fc40000000070 */
[----:B------:R-:W-:Y:S02]  /*8720*/  @!P1 PRMT R113, R107, 0x5410, RZ ;  /* 0x000054106b719816 */ /* 0x000fe400000000ff */
[----:B------:R-:W-:Y:S01]  /*8730*/  ISETP.GE.U32.AND P1, PT, R191, R2, PT ;  /* 0x00000002bf00720c */ /* 0x000fe20003f26070 */
[----:B------:R-:W-:Y:S02]  /*8740*/  IMAD.MOV.U32 R2, RZ, RZ, R16 ;  /* 0x000000ffff027224 */ /* 0x000fe400078e0010 */
[----:B------:R2:W-:Y:S01]  /*8750*/  MUFU.EX2 R16, R181 ;  /* 0x000000b500107308 */ /* 0x0005e20000000800 */
[----:B------:R-:W-:Y:S02]  /*8760*/  @!P4 PRMT R112, R110, 0x5410, RZ ;  /* 0x000054106e70c816 */ /* 0x000fe400000000ff */
[----:B------:R-:W-:Y:S01]  /*8770*/  PRMT R110, R19, 0x7610, R110 ;  /* 0x00007610136e7816 */ /* 0x000fe2000000006e */
[----:B------:R-:W-:-:S04]  /*8780*/  IMAD.MOV.U32 R19, RZ, RZ, R17 ;  /* 0x000000ffff137224 */ /* 0x000fc800078e0011 */
[----:B------:R1:W-:Y:S01]  /*8790*/  MUFU.EX2 R17, R184 ;  /* 0x000000b800117308 */ /* 0x0003e20000000800 */
[----:B--2---:R-:W-:Y:S01]  /*87a0*/  IMAD.MOV.U32 R181, RZ, RZ, R2 ;  /* 0x000000ffffb57224 */ /* 0x004fe200078e0002 */
[----:B------:R-:W-:-:S04]  /*87b0*/  SHF.R.U32.HI R2, RZ, 0x18, R0 ;  /* 0x00000018ff027819 */ /* 0x000fc80000011600 */
[----:B------:R-:W-:Y:S01]  /*87c0*/  ISETP.GE.U32.AND P4, PT, R191, R2, PT ;  /* 0x00000002bf00720c */ /* 0x000fe20003f86070 */
[----:B------:R-:W-:Y:S01]  /*87d0*/  IMAD.MOV.U32 R2, RZ, RZ, R211 ;  /* 0x000000ffff027224 */ /* 0x000fe200078e00d3 */
[----:B------:R-:W-:Y:S01]  /*87e0*/  PRMT R211, R110, 0x5410, R111 ;  /* 0x000054106ed37816 */ /* 0x000fe2000000006f */
[----:B-1----:R-:W-:Y:S01]  /*87f0*/  IMAD.MOV.U32 R184, RZ, RZ, R196 ;  /* 0x000000ffffb87224 */ /* 0x002fe200078e00c4 */
[----:B------:R-:W-:Y:S01]  /*8800*/  @!P0 PRMT R111, R158, 0x5410, RZ ;  /* 0x000054109e6f8816 */ /* 0x000fe200000000ff */
[----:B------:R-:W2:Y:S01]  /*8810*/  LDL.LU R196, [R1+0x3b4] ;  /* 0x0003b40001c47983 */ /* 0x000ea20000300800 */
[----:B------:R-:W-:-:S03]  /*8820*/  IMAD.MOV.U32 R158, RZ, RZ, R161 ;  /* 0x000000ffff9e7224 */ /* 0x000fc600078e00a1 */
[----:B------:R1:W2:Y:S01]  /*8830*/  LDL.LU R161, [R1+0x3b0] ;  /* 0x0003b00001a17983 */ /* 0x0002a20000300800 */
[----:B------:R-:W-:Y:S01]  /*8840*/  ISETP.GE.U32.AND P0, PT, R191, R3, PT ;  /* 0x00000003bf00720c */ /* 0x000fe20003f06070 */
[----:B------:R-:W-:Y:S02]  /*8850*/  IMAD.MOV.U32 R3, RZ, RZ, R19 ;  /* 0x000000ffff037224 */ /* 0x000fe400078e0013 */
[----:B------:R3:W-:Y:S01]  /*8860*/  MUFU.EX2 R19, R185 ;  /* 0x000000b900137308 */ /* 0x0007e20000000800 */
[----:B------:R-:W-:Y:S01]  /*8870*/  SHF.R.U32.HI R0, RZ, 0x10, R0 ;  /* 0x00000010ff007819 */ /* 0x000fe20000011600 */
[----:B----4-:R-:W-:-:S03]  /*8880*/  @!P5 HADD2 R159, -R110.H0_H0, -RZ.H0_H0 ;  /* 0xa00000ff6e9fd230 */ /* 0x010fc60000000900 */
[----:B------:R-:W-:Y:S01]  /*8890*/  LOP3.LUT R0, R0, 0xff, RZ, 0xc0, !PT ;  /* 0x000000ff00007812 */ /* 0x000fe200078ec0ff */
[----:B---3--:R-:W-:Y:S02]  /*88a0*/  IMAD.MOV.U32 R185, RZ, RZ, R160 ;  /* 0x000000ffffb97224 */ /* 0x008fe400078e00a0 */
[----:B------:R1:W3:Y:S01]  /*88b0*/  LDL.LU R160, [R1+0x3ac] ;  /* 0x0003ac0001a07983 */ /* 0x0002e20000300800 */
[----:B------:R-:W-:Y:S02]  /*88c0*/  @!P5 PRMT R110, R159, 0x5410, RZ ;  /* 0x000054109f6ed816 */ /* 0x000fe400000000ff */
[----:B------:R-:W-:Y:S02]  /*88d0*/  PRMT R109, R11, 0x7610, R109 ;  /* 0x000076100b6d7816 */ /* 0x000fe4000000006d */
[----:B------:R-:W-:Y:S01]  /*88e0*/  ISETP.GE.U32.AND P5, PT, R191, R0, PT ;  /* 0x00000000bf00720c */ /* 0x000fe20003fa6070 */
[----:B------:R-:W-:Y:S01]  /*88f0*/  IMAD.MOV.U32 R0, RZ, RZ, R2 ;  /* 0x000000ffff007224 */ /* 0x000fe200078e0002 */
[----:B------:R-:W-:Y:S01]  /*8900*/  PRMT R108, R11, 0x7632, R108 ;  /* 0x000076320b6c7816 */ /* 0x000fe2000000006c */
[----:B------:R-:W-:Y:S01]  /*8910*/  IMAD.MOV.U32 R159, RZ, RZ, R3 ;  /* 0x000000ffff9f7224 */ /* 0x000fe200078e0003 */
[----:B------:R4:W-:Y:S01]  /*8920*/  MUFU.EX2 R2, R170 ;  /* 0x000000aa00027308 */ /* 0x0009e20000000800 */
[----:B------:R-:W-:-:S02]  /*8930*/  IMAD.MOV.U32 R3, RZ, RZ, R181 ;  /* 0x000000ffff037224 */ /* 0x000fc400078e00b5 */
[----:B------:R-:W-:Y:S02]  /*8940*/  IMAD.MOV.U32 R181, RZ, RZ, R10 ;  /* 0x000000ffffb57224 */ /* 0x000fe400078e000a */
[----:B------:R-:W-:-:S03]  /*8950*/  IMAD.MOV.U32 R11, RZ, RZ, R197 ;  /* 0x000000ffff0b7224 */ /* 0x000fc600078e00c5 */
[----:B------:R1:W1:Y:S01]  /*8960*/  MUFU.EX2 R10, R169 ;  /* 0x000000a9000a7308 */ /* 0x0002620000000800 */
[----:B----4-:R-:W-:Y:S01]  /*8970*/  IMAD.MOV.U32 R170, RZ, RZ, R0 ;  /* 0x000000ffffaa7224 */ /* 0x010fe200078e0000 */
[----:B------:R-:W-:Y:S01]  /*8980*/  LOP3.LUT R0, R8, 0xff, RZ, 0xc0, !PT ;  /* 0x000000ff08007812 */ /* 0x000fe200078ec0ff */
[----:B------:R-:W-:Y:S01]  /*8990*/  IMAD.MOV.U32 R8, RZ, RZ, R185 ;  /* 0x000000ffff087224 */ /* 0x000fe200078e00b9 */
[----:B------:R-:W-:Y:S01]  /*89a0*/  PRMT R185, R109, 0x5410, R108 ;  /* 0x000054106db97816 */ /* 0x000fe2000000006c */
[----:B-1----:R-:W-:Y:S02]  /*89b0*/  IMAD.MOV.U32 R169, RZ, RZ, R198 ;  /* 0x000000ffffa97224 */ /* 0x002fe400078e00c6 */
[----:B------:R-:W4:Y:S04]  /*89c0*/  LDL.LU R198, [R1+0x3a8] ;  /* 0x0003a80001c67983 */ /* 0x000f280000300800 */
[----:B------:R-:W4:Y:S01]  /*89d0*/  LDL.LU R197, [R1+0x3a4] ;  /* 0x0003a40001c57983 */ /* 0x000f220000300800 */
[----:B--2---:R-:W-:-:S05]  /*89e0*/  @!P1 HADD2 R161, -R109.H0_H0, -RZ.H0_H0 ;  /* 0xa00000ff6da19230 */ /* 0x004fca0000000900 */
[----:B------:R-:W-:Y:S01]  /*89f0*/  @!P1 PRMT R109, R161, 0x5410, RZ ;  /* 0x00005410a16d9816 */ /* 0x000fe200000000ff */
[----:B------:R-:W-:Y:S02]  /*8a00*/  IMAD.MOV.U32 R161, RZ, RZ, R163 ;  /* 0x000000ffffa17224 */ /* 0x000fe400078e00a3 */
[----:B------:R1:W2:Y:S01]  /*8a10*/  LDL.LU R163, [R1+0x3a0] ;  /* 0x0003a00001a37983 */ /* 0x0002a20000300800 */
[----:B------:R-:W-:Y:S01]  /*8a20*/  ISETP.GE.U32.AND P1, PT, R191, R0, PT ;  /* 0x00000000bf00720c */ /* 0x000fe20003f26070 */
[----:B------:R-:W-:Y:S02]  /*8a30*/  IMAD.MOV.U32 R0, RZ, RZ, R162 ;  /* 0x000000ffff007224 */ /* 0x000fe400078e00a2 */
[----:B------:R1:W4:Y:S01]  /*8a40*/  LDL.LU R162, [R1+0x39c] ;  /* 0x00039c0001a27983 */ /* 0x0003220000300800 */
[----:B---3--:R-:W-:-:S05]  /*8a50*/  @!P2 HADD2 R160, -R108.H0_H0, -RZ.H0_H0 ;  /* 0xa00000ff6ca0a230 */ /* 0x008fca0000000900 */
[----:B------:R-:W-:Y:S01]  /*8a60*/  @!P2 PRMT R108, R160, 0x5410, RZ ;  /* 0x00005410a06ca816 */ /* 0x000fe200000000ff */
[----:B------:R-:W-:Y:S01]  /*8a70*/  IMAD.MOV.U32 R160, RZ, RZ, R0 ;  /* 0x000000ffffa07224 */ /* 0x000fe200078e0000 */
[----:B------:R-:W-:-:S04]  /*8a80*/  SHF.R.U32.HI R0, RZ, 0x8, R9 ;  /* 0x00000008ff007819 */ /* 0x000fc80000011609 */
[----:B------:R-:W-:Y:S02]  /*8a90*/  LOP3.LUT R0, R0, 0xffff, RZ, 0xc0, !PT ;  /* 0x0000ffff00007812 */ /* 0x000fe400078ec0ff */
[C---:B------:R-:W-:Y:S02]  /*8aa0*/  PRMT R107, R14.reuse, 0x7610, R107 ;  /* 0x000076100e6b7816 */ /* 0x040fe4000000006b */
[----:B------:R-:W-:Y:S01]  /*8ab0*/  ISETP.GE.U32.AND P2, PT, R191, R0, PT ;  /* 0x00000000bf00720c */ /* 0x000fe20003f46070 */
[----:B------:R-:W-:Y:S02]  /*8ac0*/  IMAD.MOV.U32 R0, RZ, RZ, R7 ;  /* 0x000000ffff007224 */ /* 0x000fe400078e0007 */
[----:B------:R-:W-:Y:S01]  /*8ad0*/  IMAD.MOV.U32 R9, RZ, RZ, R11 ;  /* 0x000000ffff097224 */ /* 0x000fe200078e000b */
[----:B------:R3:W1:Y:S01]  /*8ae0*/  MUFU.EX2 R7, R172 ;  /* 0x000000ac00077308 */ /* 0x0006620000000800 */
[----:B------:R-:W-:Y:S01]  /*8af0*/  PRMT R106, R14, 0x7632, R106 ;  /* 0x000076320e6a7816 */ /* 0x000fe2000000006a */
[----:B------:R-:W-:-:S06]  /*8b00*/  IMAD.MOV.U32 R14, RZ, RZ, R167 ;  /* 0x000000ffff0e7224 */ /* 0x000fcc00078e00a7 */
[----:B------:R1:W-:Y:S01]  /*8b10*/  MUFU.EX2 R11, R189 ;  /* 0x000000bd000b7308 */ /* 0x0003e20000000800 */
[----:B---3--:R-:W-:Y:S02]  /*8b20*/  IMAD.MOV.U32 R172, RZ, RZ, R0 ;  /* 0x000000ffffac7224 */ /* 0x008fe400078e0000 */
[----:B------:R-:W-:Y:S02]  /*8b30*/  FADD.FTZ R0, R10, R15 ;  /* 0x0000000f0a007221 */ /* 0x000fe40000010000 */
[----:B------:R-:W-:Y:S02]  /*8b40*/  IMAD.MOV.U32 R15, RZ, RZ, R9 ;  /* 0x000000ffff0f7224 */ /* 0x000fe400078e0009 */
[----:B------:R-:W-:Y:S02]  /*8b50*/  IMAD.MOV.U32 R9, RZ, RZ, R213 ;  /* 0x000000ffff097224 */ /* 0x000fe400078e00d5 */
[----:B-1----:R-:W-:Y:S02]  /*8b60*/  IMAD.MOV.U32 R189, RZ, RZ, R196 ;  /* 0x000000ffffbd7224 */ /* 0x002fe400078e00c4 */
[----:B------:R-:W3:Y:S01]  /*8b70*/  LDL.LU R196, [R1+0x398] ;  /* 0x0003980001c47983 */ /* 0x000ee20000300800 */
[----:B------:R-:W-:Y:S01]  /*8b80*/  IMAD.MOV.U32 R213, RZ, RZ, R178 ;  /* 0x000000ffffd57224 */ /* 0x000fe200078e00b2 */
[----:B------:R-:W-:-:S02]  /*8b90*/  PRMT R178, R107, 0x5410, R106 ;  /* 0x000054106bb27816 */ /* 0x000fc4000000006a */
[----:B------:R1:W3:Y:S01]  /*8ba0*/  LDL.LU R167, [R1+0x394] ;  /* 0x0003940001a77983 */ /* 0x0002e20000300800 */
[C---:B------:R-:W-:Y:S02]  /*8bb0*/  PRMT R105, R5.reuse, 0x7610, R105 ;  /* 0x0000761005697816 */ /* 0x040fe40000000069 */
[----:B------:R-:W-:Y:S02]  /*8bc0*/  PRMT R104, R5, 0x7632, R104 ;  /* 0x0000763205687816 */ /* 0x000fe40000000068 */
[----:B------:R1:W1:Y:S01]  /*8bd0*/  MUFU.EX2 R5, R168 ;  /* 0x000000a800057308 */ /* 0x0002620000000800 */
[----:B--2---:R-:W-:Y:S02]  /*8be0*/  @!P5 HADD2 R163, -R107.H0_H0, -RZ.H0_H0 ;  /* 0xa00000ff6ba3d230 */ /* 0x004fe40000000900 */
[----:B----4-:R-:W-:-:S03]  /*8bf0*/  @!P4 HADD2 R162, -R106.H0_H0, -RZ.H0_H0 ;  /* 0xa00000ff6aa2c230 */ /* 0x010fc60000000900 */
[----:B------:R-:W-:Y:S01]  /*8c00*/  @!P5 PRMT R107, R163, 0x5410, RZ ;  /* 0x00005410a36bd816 */ /* 0x000fe200000000ff */
[----:B------:R-:W-:Y:S02]  /*8c10*/  IMAD.MOV.U32 R163, RZ, RZ, R166 ;  /* 0x000000ffffa37224 */ /* 0x000fe400078e00a6 */
[----:B------:R2:W4:Y:S01]  /*8c20*/  LDL.LU R166, [R1+0x390] ;  /* 0x0003900001a67983 */ /* 0x0005220000300800 */
[----:B------:R-:W-:Y:S01]  /*8c30*/  @!P4 PRMT R106, R162, 0x5410, RZ ;  /* 0x00005410a26ac816 */ /* 0x000fe200000000ff */
[----:B------:R-:W-:Y:S02]  /*8c40*/  IMAD.MOV.U32 R162, RZ, RZ, R163 ;  /* 0x000000ffffa27224 */ /* 0x000fe400078e00a3 */
[----:B------:R-:W-:Y:S02]  /*8c50*/  IMAD.MOV.U32 R163, RZ, RZ, R3 ;  /* 0x000000ffffa37224 */ /* 0x000fe400078e0003 */
[C---:B------:R-:W-:Y:S01]  /*8c60*/  FADD.FTZ R3, R2.reuse, R0 ;  /* 0x0000000002037221 */ /* 0x040fe20000010000 */
[----:B------:R-:W-:Y:S01]  /*8c70*/  F2FP.PACK_AB R0, R2, R10 ;  /* 0x0000000a0200723e */ /* 0x000fe200000000ff */
[----:B------:R-:W-:-:S02]  /*8c80*/  IMAD.MOV.U32 R10, RZ, RZ, R165 ;  /* 0x000000ffff0a7224 */ /* 0x000fc400078e00a5 */
[----:B------:R2:W2:Y:S01]  /*8c90*/  LDL.LU R165, [R1+0x38c] ;  /* 0x00038c0001a57983 */ /* 0x0004a20000300800 */
[----:B------:R-:W-:-:S03]  /*8ca0*/  IMAD.MOV.U32 R2, RZ, RZ, R164 ;  /* 0x000000ffff027224 */ /* 0x000fc600078e00a4 */
[----:B------:R2:W2:Y:S04]  /*8cb0*/  LDL.LU R164, [R1+0x388] ;  /* 0x0003880001a47983 */ /* 0x0004a80000300800 */
[----:B-1----:R-:W2:Y:S01]  /*8cc0*/  LDL.LU R168, [R1+0xc] ;  /* 0x00000c0001a87983 */ /* 0x002ea20000300800 */
[C---:B------:R-:W-:Y:S02]  /*8cd0*/  PRMT R103, R0.reuse, 0x7610, R103 ;  /* 0x0000761000677816 */ /* 0x040fe40000000067 */
[----:B------:R-:W-:Y:S01]  /*8ce0*/  PRMT R102, R0, 0x7632, R102 ;  /* 0x0000763200667816 */ /* 0x000fe20000000066 */
[----:B------:R-:W-:Y:S02]  /*8cf0*/  IMAD.MOV.U32 R0, RZ, RZ, R9 ;  /* 0x000000ffff007224 */ /* 0x000fe400078e0009 */
[----:B------:R1:W1:Y:S02]  /*8d00*/  MUFU.EX2 R9, R183 ;  /* 0x000000b700097308 */ /* 0x0002640000000800 */
[----:B-1----:R-:W-:Y:S01]  /*8d10*/  IMAD.MOV.U32 R183, RZ, RZ, R248 ;  /* 0x000000ffffb77224 */ /* 0x002fe200078e00f8 */
[----:B------:R-:W-:Y:S01]  /*8d20*/  PRMT R248, R105, 0x5410, R104 ;  /* 0x0000541069f87816 */ /* 0x000fe20000000068 */
[----:B---3--:R-:W-:-:S05]  /*8d30*/  @!P3 HADD2 R167, -R105.H0_H0, -RZ.H0_H0 ;  /* 0xa00000ff69a7b230 */ /* 0x008fca0000000900 */
[----:B------:R-:W-:Y:S01]  /*8d40*/  @!P3 PRMT R105, R167, 0x5410, RZ ;  /* 0x00005410a769b816 */ /* 0x000fe200000000ff */
[----:B------:R-:W-:Y:S02]  /*8d50*/  IMAD.MOV.U32 R167, RZ, RZ, R10 ;  /* 0x000000ffffa77224 */ /* 0x000fe400078e000a */
[----:B------:R-:W-:Y:S02]  /*8d60*/  IMAD.MOV.U32 R10, RZ, RZ, R2 ;  /* 0x000000ffff0a7224 */ /* 0x000fe400078e0002 */
[----:B------:R-:W-:-:S04]  /*8d70*/  FADD.FTZ R2, R7, R26 ;  /* 0x0000001a07027221 */ /* 0x000fc80000010000 */
[----:B------:R-:W-:Y:S02]  /*8d80*/  FADD.FTZ R26, R5, R2 ;  /* 0x00000002051a7221 */ /* 0x000fe40000010000 */
[----:B------:R-:W-:-:S04]  /*8d90*/  FADD.FTZ R2, R16, R6 ;  /* 0x0000000610027221 */ /* 0x000fc80000010000 */
[----:B------:R-:W-:-:S04]  /*8da0*/  FADD.FTZ R2, R17, R2 ;  /* 0x0000000211027221 */ /* 0x000fc80000010000 */
[----:B------:R-:W-:Y:S01]  /*8db0*/  FADD.FTZ R2, R19, R2 ;  /* 0x0000000213027221 */ /* 0x000fe20000010000 */
[----:B------:R-:W-:Y:S02]  /*8dc0*/  F2FP.PACK_AB R70, R5, R7 ;  /* 0x000000070546723e */ /* 0x000fe400000000ff */
[----:B------:R-:W-:Y:S01]  /*8dd0*/  MUFU.EX2 R7, R188 ;  /* 0x000000bc00077308 */ /* 0x000fe20000000800 */
[----:B------:R-:W-:-:S07]  /*8de0*/  F2FP.PACK_AB R82, R21, R23 ;  /* 0x000000171552723e */ /* 0x000fce00000000ff */
[----:B------:R1:W-:Y:S01]  /*8df0*/  MUFU.EX2 R5, R193 ;  /* 0x000000c100057308 */ /* 0x0003e20000000800 */
[----:B------:R-:W-:Y:S02]  /*8e00*/  F2FP.PACK_AB R65, R18, R22 ;  /* 0x000000161241723e */ /* 0x000fe400000000ff */
[----:B------:R-:W-:Y:S02]  /*8e10*/  F2FP.PACK_AB R17, R17, R16 ;  /* 0x000000101111723e */ /* 0x000fe400000000ff */
[----:B------:R-:W-:Y:S02]  /*8e20*/  F2FP.PACK_AB R19, R11, R19 ;  /* 0x000000130b13723e */ /* 0x000fe400000000ff */
[C---:B------:R-:W-:Y:S02]  /*8e30*/  PRMT R101, R17.reuse, 0x7610, R101 ;  /* 0x0000761011657816 */ /* 0x040fe40000000065 */
[----:B------:R-:W-:Y:S01]  /*8e40*/  PRMT R100, R17, 0x7632, R100 ;  /* 0x0000763211647816 */ /* 0x000fe20000000064 */
[----:B------:R-:W-:Y:S01]  /*8e50*/  IMAD.MOV.U32 R17, RZ, RZ, R198 ;  /* 0x000000ffff117224 */ /* 0x000fe200078e00c6 */
[----:B----4-:R-:W-:-:S05]  /*8e60*/  @!P2 HADD2 R166, -R104.H0_H0, -RZ.H0_H0 ;  /* 0xa00000ff68a6a230 */ /* 0x010fca0000000900 */
[----:B------:R-:W-:Y:S01]  /*8e70*/  @!P2 PRMT R104, R166, 0x5410, RZ ;  /* 0x00005410a668a816 */ /* 0x000fe200000000ff */
[----:B--2---:R-:W-:Y:S02]  /*8e80*/  @!P1 HADD2 R165, -R103.H0_H0, -RZ.H0_H0 ;  /* 0xa00000ff67a59230 */ /* 0x004fe40000000900 */
[----:B------:R-:W-:Y:S01]  /*8e90*/  @!P0 HADD2 R164, -R102.H0_H0, -RZ.H0_H0 ;  /* 0xa00000ff66a48230 */ /* 0x000fe20000000900 */
[----:B------:R-:W-:Y:S01]  /*8ea0*/  IMAD.MOV.U32 R166, RZ, RZ, R168 ;  /* 0x000000ffffa67224 */ /* 0x000fe200078e00a8 */
[----:B------:R-:W-:-:S03]  /*8eb0*/  PRMT R168, R103, 0x5410, R102 ;  /* 0x0000541067a87816 */ /* 0x000fc60000000066 */
[----:B------:R-:W-:Y:S01]  /*8ec0*/  @!P0 PRMT R102, R164, 0x5410, RZ ;  /* 0x00005410a4668816 */ /* 0x000fe200000000ff */
[----:B------:R-:W-:Y:S02]  /*8ed0*/  IMAD.MOV.U32 R164, RZ, RZ, R172 ;  /* 0x000000ffffa47224 */ /* 0x000fe400078e00ac */
[----:B------:R-:W-:Y:S01]  /*8ee0*/  IMAD.MOV.U32 R172, RZ, RZ, R8 ;  /* 0x000000ffffac7224 */ /* 0x000fe200078e0008 */
[----:B------:R-:W-:Y:S01]  /*8ef0*/  @!P1 PRMT R103, R165, 0x5410, RZ ;  /* 0x00005410a5679816 */ /* 0x000fe200000000ff */
[----:B------:R2:W3:Y:S01]  /*8f00*/  MUFU.EX2 R8, R176 ;  /* 0x000000b000087308 */ /* 0x0004e20000000800 */
[----:B------:R-:W-:Y:S02]  /*8f10*/  IMAD.MOV.U32 R165, RZ, RZ, R183 ;  /* 0x000000ffffa57224 */ /* 0x000fe400078e00b7 */
[----:B------:R-:W-:Y:S02]  /*8f20*/  IMAD.MOV.U32 R183, RZ, RZ, R14 ;  /* 0x000000ffffb77224 */ /* 0x000fe400078e000e */
[----:B------:R-:W-:Y:S01]  /*8f30*/  FADD.FTZ R14, R11, R2 ;  /* 0x000000020b0e7221 */ /* 0x000fe20000010000 */
[----:B------:R-:W-:Y:S01]  /*8f40*/  IADD3 R2, R192, 0x3, RZ ;  /* 0x00000003c0027810 */ /* 0x000fe20007ffe0ff */
[----:B-1----:R-:W-:Y:S01]  /*8f50*/  IMAD.MOV.U32 R193, RZ, RZ, R164 ;  /* 0x000000ffffc17224 */ /* 0x002fe200078e00a4 */
[----:B------:R1:W4:Y:S01]  /*8f60*/  LDL.LU R192, [R1+0x384] ;  /* 0x0003840001c07983 */ /* 0x0003220000300800 */
[----:B--2---:R-:W-:-:S02]  /*8f70*/  IMAD.MOV.U32 R176, RZ, RZ, R0 ;  /* 0x000000ffffb07224 */ /* 0x004fc400078e0000 */
[----:B------:R-:W-:Y:S01]  /*8f80*/  FADD.FTZ R0, R23, R27 ;  /* 0x0000001b17007221 */ /* 0x000fe20000010000 */
[----:B------:R-:W-:-:S03]  /*8f90*/  LOP3.LUT R188, R217, R247, R2, 0x96, !PT ;  /* 0x000000f7d9bc7212 */ /* 0x000fc600078e9602 */
[----:B------:R-:W-:-:S04]  /*8fa0*/  FADD.FTZ R0, R21, R0 ;  /* 0x0000000015007221 */ /* 0x000fc80000010000 */
[----:B------:R-:W-:Y:S02]  /*8fb0*/  FADD.FTZ R0, R22, R0 ;  /* 0x0000000016007221 */ /* 0x000fe40000010000 */
[----:B------:R-:W-:-:S04]  /*8fc0*/  IMAD.WIDE.U32 R22, R188, -0x326172a9, RZ ;  /* 0xcd9e8d57bc167825 */ /* 0x000fc800078e00ff */
[----:B------:R-:W-:Y:S02]  /*8fd0*/  FADD.FTZ R21, R18, R0 ;  /* 0x0000000012157221 */ /* 0x000fe40000010000 */
[----:B------:R-:W-:Y:S01]  /*8fe0*/  FADD.FTZ R0, R9, R3 ;  /* 0x0000000309007221 */ /* 0x000fe20000010000 */
[----:B------:R-:W-:Y:S02]  /*8ff0*/  LOP3.LUT R2, R23, R240, R234, 0x96, !PT ;  /* 0x000000f017027212 */ /* 0x000fe400078e96ea */
[----:B------:R-:W-:Y:S01]  /*9000*/  LOP3.LUT R6, R133, R239, R22, 0x96, !PT ;  /* 0x000000ef85067212 */ /* 0x000fe200078e9616 */
[----:B---3--:R-:W-:Y:S01]  /*9010*/  FADD.FTZ R0, R8, R0 ;  /* 0x0000000008007221 */ /* 0x008fe20000010000 */
[----:B------:R-:W-:Y:S01]  /*9020*/  F2FP.PACK_AB R18, R5, R7 ;  /* 0x000000070512723e */ /* 0x000fe200000000ff */
[----:B------:R-:W-:-:S04]  /*9030*/  IMAD.WIDE.U32 R2, R2, -0x2daee0ad, RZ ;  /* 0xd2511f5302027825 */ /* 0x000fc800078e00ff */
[----:B------:R-:W-:Y:S02]  /*9040*/  FADD.FTZ R0, R7, R0 ;  /* 0x0000000007007221 */ /* 0x000fe40000010000 */
[----:B------:R-:W-:Y:S01]  /*9050*/  IMAD.WIDE.U32 R6, R6, -0x2daee0ad, RZ ;  /* 0xd2511f5306067825 */ /* 0x000fe200078e00ff */
[----:B------:R-:W-:-:S03]  /*9060*/  F2FP.PACK_AB R16, R8, R9 ;  /* 0x000000090810723e */ /* 0x000fc600000000ff */
[----:B------:R-:W-:Y:S02]  /*9070*/  IMAD.MOV.U32 R164, RZ, RZ, R162 ;  /* 0x000000ffffa47224 */ /* 0x000fe400078e00a2 */
[----:B------:R-:W-:Y:S02]  /*9080*/  IMAD.MOV.U32 R162, RZ, RZ, R15 ;  /* 0x000000ffffa27224 */ /* 0x000fe400078e000f */
[----:B------:R-:W-:Y:S01]  /*9090*/  FADD.FTZ R15, R5, R0 ;  /* 0x00000000050f7221 */ /* 0x000fe20000010000 */
[----:B------:R-:W-:Y:S01]  /*90a0*/  LOP3.LUT R8, R7, R242, R2, 0x96, !PT ;  /* 0x000000f207087212 */ /* 0x000fe200078e9602 */
[----:B------:R-:W-:Y:S01]  /*90b0*/  IMAD.MOV.U32 R0, RZ, RZ, R10 ;  /* 0x000000ffff007224 */ /* 0x000fe200078e000a */
[----:B------:R-:W-:-:S03]  /*90c0*/  LOP3.LUT R10, R3, R241, R138, 0x96, !PT ;  /* 0x000000f1030a7212 */ /* 0x000fc600078e968a */
[----:B------:R-:W-:-:S04]  /*90d0*/  IMAD.WIDE.U32 R8, R8, -0x326172a9, RZ ;  /* 0xcd9e8d5708087825 */ /* 0x000fc800078e00ff */
[----:B------:R-:W-:-:S05]  /*90e0*/  IMAD.WIDE.U32 R10, R10, -0x326172a9, RZ ;  /* 0xcd9e8d570a0a7825 */ /* 0x000fca00078e00ff */
[----:B------:R-:W-:Y:S02]  /*90f0*/  LOP3.LUT R3, R11, R233, R132, 0x96, !PT ;  /* 0x000000e90b037212 */ /* 0x000fe400078e9684 */
[----:B------:R-:W-:-:S03]  /*9100*/  LOP3.LUT R10, R9, R249, R10, 0x96, !PT ;  /* 0x000000f9090a7212 */ /* 0x000fc600078e960a */
[----:B------:R-:W-:-:S04]  /*9110*/  IMAD.WIDE.U32 R2, R3, -0x2daee0ad, RZ ;  /* 0xd2511f5303027825 */ /* 0x000fc800078e00ff */
[----:B------:R-:W-:Y:S01]  /*9120*/  IMAD.WIDE.U32 R10, R10, -0x2daee0ad, RZ ;  /* 0xd2511f530a0a7825 */ /* 0x000fe200078e00ff */
[----:B------:R-:W-:-:S04]  /*9130*/  LOP3.LUT R6, R3, R251, R6, 0x96, !PT ;  /* 0x000000fb03067212 */ /* 0x000fc800078e9606 */
[----:B------:R-:W-:Y:S01]  /*9140*/  LOP3.LUT R2, R11, R243, R2, 0x96, !PT ;  /* 0x000000f30b027212 */ /* 0x000fe200078e9602 */
[----:B------:R-:W-:-:S04]  /*9150*/  IMAD.WIDE.U32 R6, R6, -0x326172a9, RZ ;  /* 0xcd9e8d5706067825 */ /* 0x000fc800078e00ff */
[----:B------:R-:W-:-:S04]  /*9160*/  IMAD.WIDE.U32 R2, R2, -0x326172a9, RZ ;  /* 0xcd9e8d5702027825 */ /* 0x000fc800078e00ff */
[----:B------:R-:W-:Y:S01]  /*9170*/  IMAD.MOV.U32 R11, RZ, RZ, R0 ;  /* 0x000000ffff0b7224 */ /* 0x000fe200078e0000 */
[----:B------:R-:W-:-:S04]  /*9180*/  LOP3.LUT R0, R3, R177, R6, 0x96, !PT ;  /* 0x000000b103007212 */ /* 0x000fc800078e9606 */
[----:B------:R-:W-:-:S04]  /*9190*/  LOP3.LUT R5, R0, 0xff, RZ, 0xc0, !PT ;  /* 0x000000ff00057812 */ /* 0x000fc800078ec0ff */
[----:B------:R-:W-:Y:S02]  /*91a0*/  ISETP.GE.U32.AND P1, PT, R191, R5, PT ;  /* 0x00000005bf00720c */ /* 0x000fe40003f26070 */
[----:B------:R-:W-:-:S04]  /*91b0*/  LOP3.LUT R5, R0, 0xffff, RZ, 0xc0, !PT ;  /* 0x0000ffff00057812 */ /* 0x000fc800078ec0ff */
[----:B------:R-:W-:Y:S01]  /*91c0*/  SHF.R.U32.HI R5, RZ, 0x8, R5 ;  /* 0x00000008ff057819 */ /* 0x000fe20000011605 */
[----:B------:R-:W-:Y:S01]  /*91d0*/  IMAD.MOV.U32 R27, RZ, RZ, R166 ;  /* 0x000000ffff1b7224 */ /* 0x000fe200078e00a6 */
[----:B------:R-:W-:Y:S01]  /*91e0*/  LOP3.LUT R8, R7, R245, R8, 0x96, !PT ;  /* 0x000000f507087212 */ /* 0x000fe200078e9608 */
[----:B------:R2:W-:Y:S01]  /*91f0*/  MUFU.EX2 R9, R219 ;  /* 0x000000db00097308 */ /* 0x0005e20000000800 */
[----:B------:R-:W-:Y:S01]  /*9200*/  LOP3.LUT R5, R5, 0xffff, RZ, 0xc0, !PT ;  /* 0x0000ffff05057812 */ /* 0x000fe200078ec0ff */
[----:B------:R-:W-:Y:S02]  /*9210*/  IMAD.MOV.U32 R166, RZ, RZ, R160 ;  /* 0x000000ffffa67224 */ /* 0x000fe400078e00a0 */
[----:B------:R-:W-:-:S04]  /*9220*/  IMAD.MOV.U32 R160, RZ, RZ, R161 ;  /* 0x000000ffffa07224 */ /* 0x000fc800078e00a1 */
[----:B------:R-:W3:Y:S01]  /*9230*/  MUFU.EX2 R7, R218 ;  /* 0x000000da00077308 */ /* 0x000ee20000000800 */
[----:B------:R-:W-:Y:S01]  /*9240*/  IMAD.MOV.U32 R161, RZ, RZ, R187 ;  /* 0x000000ffffa17224 */ /* 0x000fe200078e00bb */
[----:B------:R-:W-:Y:S01]  /*9250*/  ISETP.GE.U32.AND P4, PT, R191, R5, PT ;  /* 0x00000005bf00720c */ /* 0x000fe20003f86070 */
[----:B------:R1:W4:Y:S01]  /*9260*/  LDL.LU R187, [R1+0x380] ;  /* 0x0003800001bb7983 */ /* 0x0003220000300800 */
[----:B------:R-:W-:Y:S01]  /*9270*/  SHF.R.U32.HI R5, RZ, 0x10, R0 ;  /* 0x00000010ff057819 */ /* 0x000fe20000011600 */
[----:B--2---:R-:W-:-:S03]  /*9280*/  IMAD.MOV.U32 R219, RZ, RZ, R11 ;  /* 0x000000ffffdb7224 */ /* 0x004fc600078e000b */
[----:B------:R2:W1:Y:S01]  /*9290*/  MUFU.EX2 R6, R214 ;  /* 0x000000d600067308 */ /* 0x0004620000000800 */
[----:B------:R-:W-:-:S04]  /*92a0*/  SHF.R.U32.HI R0, RZ, 0x18, R0 ;  /* 0x00000018ff007819 */ /* 0x000fc80000011600 */
[----:B------:R-:W-:-:S03]  /*92b0*/  ISETP.GE.U32.AND P3, PT, R191, R0, PT ;  /* 0x00000000bf00720c */ /* 0x000fc60003f66070 */
[----:B------:R1:W1:Y:S01]  /*92c0*/  MUFU.EX2 R11, R215 ;  /* 0x000000d7000b7308 */ /* 0x0002620000000800 */
[----:B------:R-:W-:Y:S01]  /*92d0*/  LOP3.LUT R0, R2, 0xff, RZ, 0xc0, !PT ;  /* 0x000000ff02007812 */ /* 0x000fe200078ec0ff */
[----:B--2---:R-:W-:Y:S02]  /*92e0*/  IMAD.MOV.U32 R214, RZ, RZ, R219 ;  /* 0x000000ffffd67224 */ /* 0x004fe400078e00db */
[----:B------:R-:W-:Y:S02]  /*92f0*/  IMAD.MOV.U32 R219, RZ, RZ, R163 ;  /* 0x000000ffffdb7224 */ /* 0x000fe400078e00a3 */
[----:B-1----:R-:W-:Y:S02]  /*9300*/  IMAD.MOV.U32 R215, RZ, RZ, R214 ;  /* 0x000000ffffd77224 */ /* 0x002fe400078e00d6 */
[----:B------:R-:W-:Y:S02]  /*9310*/  IMAD.MOV.U32 R214, RZ, RZ, R219 ;  /* 0x000000ffffd67224 */ /* 0x000fe400078e00db */
[----:B------:R-:W-:-:S02]  /*9320*/  IMAD.MOV.U32 R219, RZ, RZ, R213 ;  /* 0x000000ffffdb7224 */ /* 0x000fc400078e00d5 */
[----:B------:R-:W-:Y:S02]  /*9330*/  IMAD.MOV.U32 R213, RZ, RZ, R20 ;  /* 0x000000ffffd57224 */ /* 0x000fe400078e0014 */
[----:B------:R-:W-:Y:S01]  /*9340*/  IMAD.MOV.U32 R20, RZ, RZ, R196 ;  /* 0x000000ffff147224 */ /* 0x000fe200078e00c4 */
[----:B------:R-:W-:Y:S01]  /*9350*/  ISETP.GE.U32.AND P2, PT, R191, R0, PT ;  /* 0x00000000bf00720c */ /* 0x000fe20003f46070 */
[----:B------:R1:W2:Y:S01]  /*9360*/  LDL.LU R196, [R1+0x37c] ;  /* 0x00037c0001c47983 */ /* 0x0002a20000300800 */
[----:B---3--:R-:W-:Y:S02]  /*9370*/  FADD.FTZ R0, R7, R14 ;  /* 0x0000000e07007221 */ /* 0x008fe40000010000 */
[----:B------:R-:W-:Y:S02]  /*9380*/  IMAD.MOV.U32 R14, RZ, RZ, R215 ;  /* 0x000000ffff0e7224 */ /* 0x000fe400078e00d7 */
[----:B------:R-:W-:Y:S02]  /*9390*/  IMAD.MOV.U32 R215, RZ, RZ, R197 ;  /* 0x000000ffffd77224 */ /* 0x000fe400078e00c5 */
[----:B------:R1:W3:Y:S04]  /*93a0*/  LDL.LU R197, [R1+0x378] ;  /* 0x0003780001c57983 */ /* 0x0002e80000300800 */
[----:B------:R1:W3:Y:S01]  /*93b0*/  LDL.LU R198, [R1+0x374] ;  /* 0x0003740001c67983 */ /* 0x0002e20000300800 */
[----:B------:R-:W-:Y:S01]  /*93c0*/  IMAD.MOV.U32 R218, RZ, RZ, R193 ;  /* 0x000000ffffda7224 */ /* 0x000fe200078e00c1 */
[----:B------:R-:W-:Y:S01]  /*93d0*/  LOP3.LUT R5, R5, 0xff, RZ, 0xc0, !PT ;  /* 0x000000ff05057812 */ /* 0x000fe200078ec0ff */
[----:B------:R-:W-:-:S02]  /*93e0*/  IMAD.MOV.U32 R193, RZ, RZ, R176 ;  /* 0x000000ffffc17224 */ /* 0x000fc400078e00b0 */
[----:B------:R-:W-:Y:S01]  /*93f0*/  IMAD.MOV.U32 R176, RZ, RZ, R167 ;  /* 0x000000ffffb07224 */ /* 0x000fe200078e00a7 */
[----:B------:R-:W-:Y:S01]  /*9400*/  ISETP.GE.U32.AND P5, PT, R191, R5, PT ;  /* 0x00000005bf00720c */ /* 0x000fe20003fa6070 */
[----:B------:R-:W-:Y:S01]  /*9410*/  IMAD.MOV.U32 R167, RZ, RZ, R169 ;  /* 0x000000ffffa77224 */ /* 0x000fe200078e00a9 */
[----:B------:R-:W-:Y:S01]  /*9420*/  LOP3.LUT R5, R2, 0xffff, RZ, 0xc0, !PT ;  /* 0x0000ffff02057812 */ /* 0x000fe200078ec0ff */
[----:B------:R-:W-:Y:S01]  /*9430*/  IMAD.MOV.U32 R169, RZ, RZ, R181 ;  /* 0x000000ffffa97224 */ /* 0x000fe200078e00b5 */
[----:B------:R-:W-:Y:S01]  /*9440*/  SHF.R.U32.HI R3, RZ, 0x10, R2 ;  /* 0x00000010ff037819 */ /* 0x000fe20000011602 */
[C---:B------:R-:W-:Y:S01]  /*9450*/  FADD.FTZ R181, R9.reuse, R0 ;  /* 0x0000000009b57221 */ /* 0x040fe20000010000 */
[----:B------:R-:W-:Y:S01]  /*9460*/  SHF.R.U32.HI R2, RZ, 0x18, R2 ;  /* 0x00000018ff027819 */ /* 0x000fe20000011602 */
[----:B------:R-:W-:Y:S01]  /*9470*/  FADD.FTZ R0, R6, R15 ;  /* 0x0000000f06007221 */ /* 0x000fe20000010000 */
[----:B------:R-:W-:Y:S01]  /*9480*/  @!P1 HADD2 R179, -R101.H0_H0, -RZ.H0_H0 ;  /* 0xa00000ff65b39230 */ /* 0x000fe20000000900 */
[----:B------:R-:W-:Y:S01]  /*9490*/  IMAD.MOV.U32 R163, RZ, RZ, R182 ;  /* 0x000000ffffa37224 */ /* 0x000fe200078e00b6 */
[----:B------:R-:W-:Y:S01]  /*94a0*/  F2FP.PACK_AB R9, R9, R7 ;  /* 0x000000070909723e */ /* 0x000fe200000000ff */
[----:B------:R-:W-:Y:S01]  /*94b0*/  FADD.FTZ R182, R11, R0 ;  /* 0x000000000bb67221 */ /* 0x000fe20000010000 */
[----:B------:R-:W-:Y:S01]  /*94c0*/  ISETP.GE.U32.AND P0, PT, R191, R2, PT ;  /* 0x00000002bf00720c */ /* 0x000fe20003f06070 */
[----:B------:R-:W-:Y:S01]  /*94d0*/  IMAD.MOV.U32 R7, RZ, RZ, R214 ;  /* 0x000000ffff077224 */ /* 0x000fe200078e00d6 */
[----:B------:R-:W-:Y:S01]  /*94e0*/  LOP3.LUT R0, R3, 0xff, RZ, 0xc0, !PT ;  /* 0x000000ff03007812 */ /* 0x000fe200078ec0ff */
[----:B------:R-:W-:Y:S01]  /*94f0*/  IMAD.MOV.U32 R214, RZ, RZ, R218 ;  /* 0x000000ffffd67224 */ /* 0x000fe200078e00da */
[----:B------:R-:W-:Y:S01]  /*9500*/  PRMT R218, R101, 0x5410, R100 ;  /* 0x0000541065da7816 */ /* 0x000fe20000000064 */
[----:B------:R-:W-:Y:S01]  /*9510*/  IMAD.WIDE.U32 R2, R8, -0x2daee0ad, RZ ;  /* 0xd2511f5308027825 */ /* 0x000fe200078e00ff */
[----:B------:R-:W-:-:S02]  /*9520*/  @!P1 PRMT R101, R179, 0x5410, RZ ;  /* 0x00005410b3659816 */ /* 0x000fc400000000ff */
[----:B------:R-:W-:Y:S01]  /*9530*/  ISETP.GE.U32.AND P1, PT, R191, R0, PT ;  /* 0x00000000bf00720c */ /* 0x000fe20003f26070 */
[----:B------:R-:W-:Y:S01]  /*9540*/  IMAD.MOV.U32 R179, RZ, RZ, R215 ;  /* 0x000000ffffb37224 */ /* 0x000fe200078e00d7 */
[----:B------:R-:W-:Y:S01]  /*9550*/  LOP3.LUT R0, R3, R173, R10, 0x96, !PT ;  /* 0x000000ad03007212 */ /* 0x000fe200078e960a */
[----:B------:R-:W-:Y:S01]  /*9560*/  IMAD.MOV.U32 R15, RZ, RZ, R7 ;  /* 0x000000ffff0f7224 */ /* 0x000fe200078e0007 */
[C---:B------:R-:W-:Y:S02]  /*9570*/  PRMT R98, R16.reuse, 0x7610, R98 ;  /* 0x0000761010627816 */ /* 0x040fe40000000062 */
[----:B------:R-:W-:Y:S02]  /*9580*/  F2FP.PACK_AB R11, R11, R6 ;  /* 0x000000060b0b723e */ /* 0x000fe400000000ff */
[----:B------:R-:W-:Y:S02]  /*9590*/  PRMT R99, R16, 0x7632, R99 ;  /* 0x0000763210637816 */ /* 0x000fe40000000063 */
[----:B------:R-:W-:-:S02]  /*95a0*/  LOP3.LUT R7, R2, 0xffff, RZ, 0xc0, !PT ;  /* 0x0000ffff02077812 */ /* 0x000fc400078ec0ff */
[----:B------:R-:W-:Y:S02]  /*95b0*/  LOP3.LUT R6, R2, 0xff, RZ, 0xc0, !PT ;  /* 0x000000ff02067812 */ /* 0x000fe400078ec0ff */
[--C-:B------:R-:W-:Y:S02]  /*95c0*/  SHF.R.U32.HI R8, RZ, 0x10, R2.reuse ;  /* 0x00000010ff087819 */ /* 0x100fe40000011602 */
[----:B------:R-:W-:Y:S02]  /*95d0*/  SHF.R.U32.HI R3, RZ, 0x18, R2 ;  /* 0x00000018ff037819 */ /* 0x000fe40000011602 */
[----:B------:R-:W-:Y:S02]  /*95e0*/  SHF.R.U32.HI R2, RZ, 0x10, R0 ;  /* 0x00000010ff027819 */ /* 0x000fe40000011600 */
[----:B------:R-:W-:Y:S02]  /*95f0*/  PRMT R97, R19, 0x7610, R97 ;  /* 0x0000761013617816 */ /* 0x000fe40000000061 */
[----:B------:R-:W-:-:S02]  /*9600*/  SHF.R.U32.HI R5, RZ, 0x8, R5 ;  /* 0x00000008ff057819 */ /* 0x000fc40000011605 */
[----:B------:R-:W-:Y:S02]  /*9610*/  LOP3.LUT R2, R2, 0xff, RZ, 0xc0, !PT ;  /* 0x000000ff02027812 */ /* 0x000fe400078ec0ff */
[----:B------:R-:W-:Y:S02]  /*9620*/  PRMT R215, R98, 0x5410, R99 ;  /* 0x0000541062d77816 */ /* 0x000fe40000000063 */
[----:B------:R-:W-:Y:S02]  /*9630*/  LOP3.LUT R5, R5, 0xffff, RZ, 0xc0, !PT ;  /* 0x0000ffff05057812 */ /* 0x000fe400078ec0ff */
[----:B------:R-:W-:Y:S01]  /*9640*/  PRMT R96, R19, 0x7632, R96 ;  /* 0x0000763213607816 */ /* 0x000fe20000000060 */
[----:B------:R-:W1:Y:S01]  /*9650*/  MUFU.EX2 R10, R226 ;  /* 0x000000e2000a7308 */ /* 0x000e620000000800 */
[C---:B------:R-:W-:Y:S02]  /*9660*/  PRMT R94, R18.reuse, 0x7610, R94 ;  /* 0x00007610125e7816 */ /* 0x040fe4000000005e */
[----:B------:R-:W-:-:S03]  /*9670*/  PRMT R95, R18, 0x7632, R95 ;  /* 0x00007632125f7816 */ /* 0x000fc6000000005f */
[----:B------:R-:W-:Y:S01]  /*9680*/  @!P1 HADD2 R201, -R94.H0_H0, -RZ.H0_H0 ;  /* 0xa00000ff5ec99230 */ /* 0x000fe20000000900 */
[C---:B------:R-:W-:Y:S01]  /*9690*/  PRMT R93, R9.reuse, 0x7610, R93 ;  /* 0x00007610095d7816 */ /* 0x040fe2000000005d */
[----:B-1----:R-:W-:Y:S01]  /*96a0*/  FADD.FTZ R181, R10, R181 ;  /* 0x000000b50ab57221 */ /* 0x002fe20000010000 */
[----:B------:R-:W-:Y:S01]  /*96b0*/  PRMT R92, R9, 0x7632, R92 ;  /* 0x00007632095c7816 */ /* 0x000fe2000000005c */
[----:B------:R-:W-:Y:S08]  /*96c0*/  MUFU.EX2 R32, R32 ;  /* 0x0000002000207308 */ /* 0x000ff00000000800 */
[----:B------:R-:W-:Y:S01]  /*96d0*/  MUFU.EX2 R27, R27 ;  /* 0x0000001b001b7308 */ /* 0x000fe20000000800 */
[----:B----4-:R-:W-:-:S05]  /*96e0*/  @!P3 HADD2 R192, -R99.H0_H0, -RZ.H0_H0 ;  /* 0xa00000ff63c0b230 */ /* 0x010fca0000000900 */
[----:B------:R-:W-:Y:S02]  /*96f0*/  @!P3 PRMT R99, R192, 0x5410, RZ ;  /* 0x00005410c063b816 */ /* 0x000fe400000000ff */
[----:B------:R-:W-:Y:S08]  /*9700*/  MUFU.EX2 R31, R31 ;  /* 0x0000001f001f7308 */ /* 0x000ff00000000800 */
[----:B------:R-:W-:Y:S08]  /*9710*/  MUFU.EX2 R30, R30 ;  /* 0x0000001e001e7308 */ /* 0x000ff00000000800 */
[----:B------:R-:W-:Y:S08]  /*9720*/  MUFU.EX2 R20, R20 ;  /* 0x0000001400147308 */ /* 0x000ff00000000800 */
[----:B------:R-:W-:Y:S01]  /*9730*/  MUFU.EX2 R17, R17 ;  /* 0x0000001100117308 */ /* 0x000fe20000000800 */
[----:B------:R-:W-:-:S05]  /*9740*/  @!P4 HADD2 R187, -R100.H0_H0, -RZ.H0_H0 ;  /* 0xa00000ff64bbc230 */ /* 0x000fca0000000900 */
[----:B------:R-:W-:Y:S01]  /*9750*/  @!P4 PRMT R100, R187, 0x5410, RZ ;  /* 0x00005410bb64c816 */ /* 0x000fe200000000ff */
[----:B------:R-:W-:Y:S02]  /*9760*/  IMAD.MOV.U32 R187, RZ, RZ, R179 ;  /* 0x000000ffffbb7224 */ /* 0x000fe400078e00b3 */
[----:B------:R-:W-:Y:S02]  /*9770*/  IMAD.MOV.U32 R179, RZ, RZ, R14 ;  /* 0x000000ffffb37224 */ /* 0x000fe400078e000e */
[----:B------:R-:W-:Y:S01]  /*9780*/  IMAD.MOV.U32 R14, RZ, RZ, R170 ;  /* 0x000000ffff0e7224 */ /* 0x000fe200078e00aa */
[----:B------:R1:W-:Y:S01]  /*9790*/  MUFU.EX2 R16, R187 ;  /* 0x000000bb00107308 */ /* 0x0003e20000000800 */
[----:B------:R-:W-:Y:S02]  /*97a0*/  ISETP.GE.U32.AND P4, PT, R191, R5, PT ;  /* 0x00000005bf00720c */ /* 0x000fe40003f86070 */
[----:B-1----:R-:W-:Y:S02]  /*97b0*/  IMAD.MOV.U32 R187, RZ, RZ, R14 ;  /* 0x000000ffffbb7224 */ /* 0x002fe400078e000e */
[----:B------:R-:W-:-:S02]  /*97c0*/  IMAD.MOV.U32 R14, RZ, RZ, R214 ;  /* 0x000000ffff0e7224 */ /* 0x000fc400078e00d6 */
[----:B------:R-:W-:Y:S02]  /*97d0*/  IMAD.MOV.U32 R214, RZ, RZ, R172 ;  /* 0x000000ffffd67224 */ /* 0x000fe400078e00ac */
[----:B------:R-:W-:Y:S01]  /*97e0*/  IMAD.MOV.U32 R192, RZ, RZ, R187 ;  /* 0x000000ffffc07224 */ /* 0x000fe200078e00bb */
[----:B--2---:R-:W-:Y:S01]  /*97f0*/  @!P5 HADD2 R196, -R98.H0_H0, -RZ.H0_H0 ;  /* 0xa00000ff62c4d230 */ /* 0x004fe20000000900 */
[----:B------:R-:W-:-:S04]  /*9800*/  IMAD.MOV.U32 R187, RZ, RZ, R214 ;  /* 0x000000ffffbb7224 */ /* 0x000fc800078e00d6 */
[----:B------:R-:W-:Y:S01]  /*9810*/  @!P5 PRMT R98, R196, 0x5410, RZ ;  /* 0x00005410c462d816 */ /* 0x000fe200000000ff */
[----:B---3--:R-:W-:Y:S01]  /*9820*/  @!P2 HADD2 R197, -R97.H0_H0, -RZ.H0_H0 ;  /* 0xa00000ff61c5a230 */ /* 0x008fe20000000900 */
[----:B------:R-:W-:Y:S02]  /*9830*/  ISETP.GE.U32.AND P5, PT, R191, R2, PT ;  /* 0x00000002bf00720c */ /* 0x000fe40003fa6070 */
[----:B------:R-:W-:Y:S02]  /*9840*/  LOP3.LUT R2, R0, 0xff, RZ, 0xc0, !PT ;  /* 0x000000ff00027812 */ /* 0x000fe400078ec0ff */
[----:B------:R-:W-:Y:S01]  /*9850*/  PRMT R214, R97, 0x5410, R96 ;  /* 0x0000541061d67816 */ /* 0x000fe20000000060 */
[----:B------:R-:W1:Y:S01]  /*9860*/  MUFU.EX2 R5, R228 ;  /* 0x000000e400057308 */ /* 0x000e620000000800 */
[----:B------:R-:W-:Y:S02]  /*9870*/  @!P2 PRMT R97, R197, 0x5410, RZ ;  /* 0x00005410c561a816 */ /* 0x000fe400000000ff */
[----:B------:R-:W-:-:S02]  /*9880*/  ISETP.GE.U32.AND P2, PT, R191, R2, PT ;  /* 0x00000002bf00720c */ /* 0x000fc40003f46070 */
[----:B------:R-:W-:Y:S02]  /*9890*/  SHF.R.U32.HI R2, RZ, 0x18, R0 ;  /* 0x00000018ff027819 */ /* 0x000fe40000011600 */
[----:B------:R-:W-:Y:S01]  /*98a0*/  LOP3.LUT R0, R0, 0xffff, RZ, 0xc0, !PT ;  /* 0x0000ffff00007812 */ /* 0x000fe200078ec0ff */
[----:B------:R-:W-:-:S03]  /*98b0*/  IMAD.MOV.U32 R19, RZ, RZ, R192 ;  /* 0x000000ffff137224 */ /* 0x000fc600078e00c0 */
[----:B------:R-:W-:Y:S01]  /*98c0*/  SHF.R.U32.HI R0, RZ, 0x8, R0 ;  /* 0x00000008ff007819 */ /* 0x000fe20000011600 */
[----:B------:R-:W-:Y:S01]  /*98d0*/  IMAD.MOV.U32 R192, RZ, RZ, R187 ;  /* 0x000000ffffc07224 */ /* 0x000fe200078e00bb */
[----:B------:R-:W-:Y:S01]  /*98e0*/  @!P4 HADD2 R198, -R96.H0_H0, -RZ.H0_H0 ;  /* 0xa00000ff60c6c230 */ /* 0x000fe20000000900 */
[----:B------:R-:W-:Y:S01]  /*98f0*/  IMAD.MOV.U32 R187, RZ, RZ, R213 ;  /* 0x000000ffffbb7224 */ /* 0x000fe200078e00d5 */
[----:B------:R-:W-:Y:S02]  /*9900*/  LOP3.LUT R0, R0, 0xffff, RZ, 0xc0, !PT ;  /* 0x0000ffff00007812 */ /* 0x000fe400078ec0ff */
[----:B------:R-:W-:Y:S02]  /*9910*/  PRMT R213, R94, 0x5410, R95 ;  /* 0x000054105ed57816 */ /* 0x000fe4000000005f */
[----:B------:R-:W-:Y:S02]  /*9920*/  @!P1 PRMT R94, R201, 0x5410, RZ ;  /* 0x00005410c95e9816 */ /* 0x000fe400000000ff */
[----:B------:R-:W-:Y:S01]  /*9930*/  ISETP.GE.U32.AND P1, PT, R191, R0, PT ;  /* 0x00000000bf00720c */ /* 0x000fe20003f26070 */
[C---:B-1----:R-:W-:Y:S01]  /*9940*/  FADD.FTZ R181, R5.reuse, R181 ;  /* 0x000000b505b57221 */ /* 0x042fe20000010000 */
[----:B------:R-:W-:Y:S01]  /*9950*/  @!P4 PRMT R96, R198, 0x5410, RZ ;  /* 0x00005410c660c816 */ /* 0x000fe200000000ff */
[----:B------:R-:W-:Y:S01]  /*9960*/  IMAD.MOV.U32 R226, RZ, RZ, R14 ;  /* 0x000000ffffe27224 */ /* 0x000fe200078e000e */
[----:B------:R-:W-:Y:S01]  /*9970*/  F2FP.PACK_AB R5, R5, R10 ;  /* 0x0000000a0505723e */ /* 0x000fe200000000ff */
[----:B------:R-:W-:Y:S01]  /*9980*/  IMAD.MOV.U32 R14, RZ, RZ, R193 ;  /* 0x000000ffff0e7224 */ /* 0x000fe200078e00c1 */
[----:B------:R-:W-:Y:S01]  /*9990*/  ISETP.GE.U32.AND P4, PT, R191, R2, PT ;  /* 0x00000002bf00720c */ /* 0x000fe20003f86070 */
[----:B------:R-:W-:Y:S01]  /*99a0*/  MUFU.EX2 R10, R222 ;  /* 0x000000de000a7308 */ /* 0x000fe20000000800 */
[----:B------:R-:W-:Y:S01]  /*99b0*/  SHF.R.U32.HI R0, RZ, 0x8, R7 ;  /* 0x00000008ff007819 */ /* 0x000fe20000011607 */
[----:B------:R-:W-:Y:S01]  /*99c0*/  IMAD.MOV.U32 R196, RZ, RZ, R14 ;  /* 0x000000ffffc47224 */ /* 0x000fe200078e000e */
[----:B------:R-:W-:-:S05]  /*99d0*/  @!P2 HADD2 R202, -R93.H0_H0, -RZ.H0_H0 ;  /* 0xa00000ff5dcaa230 */ /* 0x000fca0000000900 */
[----:B------:R-:W1:Y:S01]  /*99e0*/  MUFU.EX2 R2, R225 ;  /* 0x000000e100027308 */ /* 0x000e620000000800 */
[----:B------:R-:W-:Y:S01]  /*99f0*/  LOP3.LUT R0, R0, 0xffff, RZ, 0xc0, !PT ;  /* 0x0000ffff00007812 */ /* 0x000fe200078ec0ff */
[----:B------:R-:W-:Y:S01]  /*9a00*/  IMAD.MOV.U32 R228, RZ, RZ, R219 ;  /* 0x000000ffffe47224 */ /* 0x000fe200078e00db */
[----:B------:R-:W-:Y:S01]  /*9a10*/  PRMT R219, R93, 0x5410, R92 ;  /* 0x000054105ddb7816 */ /* 0x000fe2000000005c */
[----:B------:R-:W-:-:S04]  /*9a20*/  @!P1 HADD2 R204, -R92.H0_H0, -RZ.H0_H0 ;  /* 0xa00000ff5ccc9230 */ /* 0x000fc80000000900 */
[----:B------:R-:W2:Y:S01]  /*9a30*/  MUFU.EX2 R14, R210 ;  /* 0x000000d2000e7308 */ /* 0x000ea20000000800 */
[----:B------:R-:W-:Y:S02]  /*9a40*/  @!P2 PRMT R93, R202, 0x5410, RZ ;  /* 0x00005410ca5da816 */ /* 0x000fe400000000ff */
[----:B------:R-:W-:Y:S02]  /*9a50*/  ISETP.GE.U32.AND P2, PT, R191, R0, PT ;  /* 0x00000000bf00720c */ /* 0x000fe40003f46070 */
[----:B------:R-:W-:-:S03]  /*9a60*/  LOP3.LUT R0, R8, 0xff, RZ, 0xc0, !PT ;  /* 0x000000ff08007812 */ /* 0x000fc600078ec0ff */
[----:B------:R-:W3:Y:S01]  /*9a70*/  MUFU.EX2 R7, R220 ;  /* 0x000000dc00077308 */ /* 0x000ee20000000800 */
[----:B------:R-:W-:Y:S02]  /*9a80*/  @!P1 PRMT R92, R204, 0x5410, RZ ;  /* 0x00005410cc5c9816 */ /* 0x000fe400000000ff */
[----:B------:R-:W-:Y:S02]  /*9a90*/  ISETP.GE.U32.AND P1, PT, R191, R0, PT ;  /* 0x00000000bf00720c */ /* 0x000fe40003f26070 */
[----:B-1----:R-:W-:Y:S01]  /*9aa0*/  F2FP.PACK_AB R0, R2, R10 ;  /* 0x0000000a0200723e */ /* 0x002fe200000000ff */
[----:B------:R-:W-:-:S03]  /*9ab0*/  FADD.FTZ R182, R10, R182 ;  /* 0x000000b60ab67221 */ /* 0x000fc60000010000 */
[C---:B------:R-:W-:Y:S02]  /*9ac0*/  PRMT R87, R0.reuse, 0x7610, R87 ;  /* 0x0000761000577816 */ /* 0x040fe40000000057 */
[----:B------:R-:W-:Y:S01]  /*9ad0*/  PRMT R86, R0, 0x7632, R86 ;  /* 0x0000763200567816 */ /* 0x000fe20000000056 */
[----:B--2---:R-:W-:Y:S02]  /*9ae0*/  FADD.FTZ R0, R14, R26 ;  /* 0x0000001a0e007221 */ /* 0x004fe40000010000 */
[----:B------:R-:W-:Y:S02]  /*9af0*/  FADD.FTZ R182, R2, R182 ;  /* 0x000000b602b67221 */ /* 0x000fe40000010000 */
[----:B---3--:R-:W-:Y:S02]  /*9b00*/  FADD.FTZ R2, R7, R0 ;  /* 0x0000000007027221 */ /* 0x008fe40000010000 */
[----:B------:R-:W-:-:S04]  /*9b10*/  FADD.FTZ R0, R32, R21 ;  /* 0x0000001520007221 */ /* 0x000fc80000010000 */
[----:B------:R-:W-:-:S04]  /*9b20*/  FADD.FTZ R0, R27, R0 ;  /* 0x000000001b007221 */ /* 0x000fc80000010000 */
[----:B------:R-:W-:Y:S01]  /*9b30*/  FADD.FTZ R0, R31, R0 ;  /* 0x000000001f007221 */ /* 0x000fe20000010000 */
[----:B------:R-:W1:Y:S03]  /*9b40*/  MUFU.EX2 R15, R15 ;  /* 0x0000000f000f7308 */ /* 0x000e660000000800 */
[----:B------:R-:W-:Y:S01]  /*9b50*/  FADD.FTZ R0, R30, R0 ;  /* 0x000000001e007221 */ /* 0x000fe20000010000 */
[----:B------:R-:W-:-:S03]  /*9b60*/  IADD3 R61, R61, 0x4, RZ ;  /* 0x000000043d3d7810 */ /* 0x000fc60007ffe0ff */
[----:B------:R-:W-:Y:S02]  /*9b70*/  FADD.FTZ R0, R20, R0 ;  /* 0x0000000014007221 */ /* 0x000fe40000010000 */
[----:B------:R-:W-:Y:S02]  /*9b80*/  IMAD.MOV.U32 R198, RZ, RZ, R179 ;  /* 0x000000ffffc67224 */ /* 0x000fe400078e00b3 */
[----:B------:R-:W-:Y:S02]  /*9b90*/  FADD.FTZ R0, R16, R0 ;  /* 0x0000000010007221 */ /* 0x000fe40000010000 */
[----:B------:R-:W-:Y:S02]  /*9ba0*/  IMAD.MOV.U32 R179, RZ, RZ, R46 ;  /* 0x000000ffffb37224 */ /* 0x000fe400078e002e */
[----:B------:R-:W-:Y:S01]  /*9bb0*/  IMAD.MOV.U32 R222, RZ, RZ, R47 ;  /* 0x000000ffffde7224 */ /* 0x000fe200078e002f */
[----:B------:R-:W-:Y:S01]  /*9bc0*/  @!P0 HADD2 R200, -R95.H0_H0, -RZ.H0_H0 ;  /* 0xa00000ff5fc88230 */ /* 0x000fe20000000900 */
[----:B------:R-:W-:-:S02]  /*9bd0*/  FADD.FTZ R0, R17, R0 ;  /* 0x0000000011007221 */ /* 0x000fc40000010000 */
[----:B------:R-:W-:Y:S01]  /*9be0*/  IMAD.WIDE.U32 R46, R61, -0x326172a9, RZ ;  /* 0xcd9e8d573d2e7825 */ /* 0x000fe200078e00ff */
[----:B------:R-:W-:-:S03]  /*9bf0*/  F2FP.PACK_AB R68, R16, R20 ;  /* 0x000000141044723e */ /* 0x000fc600000000ff */
[----:B------:R-:W-:Y:S02]  /*9c00*/  IMAD.MOV.U32 R170, RZ, RZ, R229 ;  /* 0x000000ffffaa7224 */ /* 0x000fe400078e00e5 */
[----:B------:R3:W3:Y:S01]  /*9c10*/  LDL.LU R229, [R1+0x370] ;  /* 0x0003700001e57983 */ /* 0x0006e20000300800 */
[----:B-1----:R-:W-:Y:S01]  /*9c20*/  FADD.FTZ R16, R15, R0 ;  /* 0x000000000f107221 */ /* 0x002fe20000010000 */
[----:B------:R-:W-:Y:S02]  /*9c30*/  LOP3.LUT R0, R60, R47, RZ, 0x3c, !PT ;  /* 0x0000002f3c007212 */ /* 0x000fe400078e3cff */
[----:B------:R-:W-:Y:S01]  /*9c40*/  @!P0 PRMT R95, R200, 0x5410, RZ ;  /* 0x00005410c85f8816 */ /* 0x000fe200000000ff */
[----:B------:R-:W-:Y:S02]  /*9c50*/  IMAD.MOV.U32 R200, RZ, RZ, R189 ;  /* 0x000000ffffc87224 */ /* 0x000fe400078e00bd */
[----:B------:R-:W-:Y:S02]  /*9c60*/  IMAD.MOV.U32 R197, RZ, RZ, R19 ;  /* 0x000000ffffc57224 */ /* 0x000fe400078e0013 */
[----:B------:R-:W-:Y:S01]  /*9c70*/  IMAD.WIDE.U32 R18, R0, -0x2daee0ad, RZ ;  /* 0xd2511f5300127825 */ /* 0x000fe200078e00ff */
[----:B------:R1:W-:Y:S03]  /*9c80*/  MUFU.EX2 R20, R200 ;  /* 0x000000c800147308 */ /* 0x0003e60000000800 */
[----:B------:R-:W-:-:S02]  /*9c90*/  IMAD.MOV.U32 R172, RZ, RZ, R232 ;  /* 0x000000ffffac7224 */ /* 0x000fc400078e00e8 */
[----:B------:R-:W-:Y:S01]  /*9ca0*/  IMAD.MOV.U32 R193, RZ, RZ, R162 ;  /* 0x000000ffffc17224 */ /* 0x000fe200078e00a2 */
[----:B------:R3:W4:Y:S01]  /*9cb0*/  LDL.LU R232, [R1+0x36c] ;  /* 0x00036c0001e87983 */ /* 0x0007220000300800 */
[----:B------:R-:W-:Y:S02]  /*9cc0*/  IMAD.MOV.U32 R162, RZ, RZ, R237 ;  /* 0x000000ffffa27224 */ /* 0x000fe400078e00ed */
[----:B------:R-:W-:Y:S01]  /*9cd0*/  IMAD.MOV.U32 R189, RZ, RZ, R199 ;  /* 0x000000ffffbd7224 */ /* 0x000fe200078e00c7 */
[----:B------:R3:W3:Y:S01]  /*9ce0*/  LDL.LU R237, [R1+0x368] ;  /* 0x0003680001ed7983 */ /* 0x0006e20000300800 */
[----:B------:R-:W-:Y:S01]  /*9cf0*/  IMAD.MOV.U32 R199, RZ, RZ, R238 ;  /* 0x000000ffffc77224 */ /* 0x000fe200078e00ee */
[----:B------:R-:W-:Y:S02]  /*9d00*/  LOP3.LUT R0, R19, R190, R216, 0x96, !PT ;  /* 0x000000be13007212 */ /* 0x000fe400078e96d8 */
[----:B------:R3:W3:Y:S01]  /*9d10*/  LDL.LU R238, [R1+0x364] ;  /* 0x0003640001ee7983 */ /* 0x0006e20000300800 */
[----:B-1----:R-:W-:-:S02]  /*9d20*/  IMAD.MOV.U32 R200, RZ, RZ, R222 ;  /* 0x000000ffffc87224 */ /* 0x002fc400078e00de */
[----:B------:R-:W-:Y:S02]  /*9d30*/  IMAD.MOV.U32 R222, RZ, RZ, R198 ;  /* 0x000000ffffde7224 */ /* 0x000fe400078e00c6 */
[----:B------:R-:W-:Y:S01]  /*9d40*/  IMAD.MOV.U32 R198, RZ, RZ, R197 ;  /* 0x000000ffffc67224 */ /* 0x000fe200078e00c5 */
[----:B------:R-:W-:Y:S01]  /*9d50*/  STL [R1+0x2d0], R61 ;  /* 0x0002d03d01007387 */ /* 0x000fe20000100800 */
[----:B------:R-:W-:Y:S01]  /*9d60*/  IMAD.MOV.U32 R197, RZ, RZ, R187 ;  /* 0x000000ffffc57224 */ /* 0x000fe200078e00bb */
[----:B------:R1:W-:Y:S01]  /*9d70*/  MUFU.EX2 R19, R200 ;  /* 0x000000c800137308 */ /* 0x0003e20000000800 */
[----:B------:R-:W-:Y:S02]  /*9d80*/  IMAD.MOV.U32 R187, RZ, RZ, R248 ;  /* 0x000000ffffbb7224 */ /* 0x000fe400078e00f8 */
[----:B------:R3:W3:Y:S01]  /*9d90*/  LDL.LU R248, [R1+0x360] ;  /* 0x0003600001f87983 */ /* 0x0006e20000300800 */
[----:B------:R-:W-:Y:S02]  /*9da0*/  IMAD.MOV.U32 R201, RZ, RZ, R235 ;  /* 0x000000ffffc97224 */ /* 0x000fe400078e00eb */
[----:B-1----:R-:W-:-:S02]  /*9db0*/  IMAD.MOV.U32 R200, RZ, RZ, R234 ;  /* 0x000000ffffc87224 */ /* 0x002fc400078e00ea */
[----:B------:R1:W3:Y:S01]  /*9dc0*/  LDL.LU.64 R234, [R1+0x358] ;  /* 0x0003580001ea7983 */ /* 0x0002e20000300a00 */
[----:B------:R-:W1:Y:S01]  /*9dd0*/  MUFU.EX2 R9, R221 ;  /* 0x000000dd00097308 */ /* 0x000e620000000800 */
[----:B------:R-:W-:Y:S02]  /*9de0*/  ISETP.GE.U32.AND P3, PT, R191, R6, PT ;  /* 0x00000006bf00720c */ /* 0x000fe40003f66070 */
[C---:B------:R-:W-:Y:S02]  /*9df0*/  PRMT R91, R11.reuse, 0x7610, R91 ;  /* 0x000076100b5b7816 */ /* 0x040fe4000000005b */
[----:B------:R-:W-:-:S03]  /*9e00*/  PRMT R90, R11, 0x7632, R90 ;  /* 0x000076320b5a7816 */ /* 0x000fc6000000005a */
[----:B------:R-:W1:Y:S01]  /*9e10*/  MUFU.EX2 R6, R223 ;  /* 0x000000df00067308 */ /* 0x000e620000000800 */
[----:B------:R-:W-:-:S07]  /*9e20*/  ISETP.GE.U32.AND P0, PT, R191, R3, PT ;  /* 0x00000003bf00720c */ /* 0x000fce0003f06070 */
[----:B------:R-:W1:Y:S02]  /*9e30*/  MUFU.EX2 R11, R224 ;  /* 0x000000e0000b7308 */ /* 0x000e640000000800 */
[----:B-1----:R-:W-:-:S06]  /*9e40*/  FADD.FTZ R2, R9, R2 ;  /* 0x0000000209027221 */ /* 0x002fcc0000010000 */
[----:B------:R-:W1:Y:S01]  /*9e50*/  MUFU.EX2 R3, R227 ;  /* 0x000000e300037308 */ /* 0x000e620000000800 */
[----:B------:R-:W-:Y:S01]  /*9e60*/  F2FP.PACK_AB R59, R7, R14 ;  /* 0x0000000e073b723e */ /* 0x000fe200000000ff */
[----:B------:R-:W-:-:S06]  /*9e70*/  FADD.FTZ R2, R6, R2 ;  /* 0x0000000206027221 */ /* 0x000fcc0000010000 */
[----:B------:R-:W1:Y:S01]  /*9e80*/  MUFU.EX2 R8, R230 ;  /* 0x000000e600087308 */ /* 0x000e620000000800 */
[----:B------:R-:W-:Y:S01]  /*9e90*/  PRMT R89, R5, 0x7610, R89 ;  /* 0x0000761005597816 */ /* 0x000fe20000000059 */
[----:B------:R-:W-:Y:S01]  /*9ea0*/  FADD.FTZ R2, R11, R2 ;  /* 0x000000020b027221 */ /* 0x000fe20000010000 */
[----:B------:R-:W-:-:S05]  /*9eb0*/  PRMT R88, R5, 0x7632, R88 ;  /* 0x0000763205587816 */ /* 0x000fca0000000058 */
[----:B------:R-:W1:Y:S02]  /*9ec0*/  MUFU.EX2 R7, R231 ;  /* 0x000000e700077308 */ /* 0x000e640000000800 */
[C---:B-1----:R-:W-:Y:S01]  /*9ed0*/  FADD.FTZ R2, R3.reuse, R2 ;  /* 0x0000000203027221 */ /* 0x042fe20000010000 */
[----:B------:R-:W-:-:S05]  /*9ee0*/  F2FP.PACK_AB R53, R3, R11 ;  /* 0x0000000b0335723e */ /* 0x000fca00000000ff */
[----:B------:R-:W1:Y:S01]  /*9ef0*/  MUFU.EX2 R5, R236 ;  /* 0x000000ec00057308 */ /* 0x000e620000000800 */
[----:B------:R-:W-:-:S07]  /*9f00*/  FADD.FTZ R2, R8, R2 ;  /* 0x0000000208027221 */ /* 0x000fce0000010000 */
[----:B------:R-:W1:Y:S01]  /*9f10*/  MUFU.EX2 R3, R244 ;  /* 0x000000f400037308 */ /* 0x000e620000000800 */
[----:B------:R-:W-:Y:S01]  /*9f20*/  FADD.FTZ R2, R7, R2 ;  /* 0x0000000207027221 */ /* 0x000fe20000010000 */
[----:B------:R-:W-:Y:S01]  /*9f30*/  F2FP.PACK_AB R39, R15, R17 ;  /* 0x000000110f27723e */ /* 0x000fe200000000ff */
[----:B------:R-:W-:Y:S01]  /*9f40*/  IMAD.WIDE.U32 R14, R0, -0x326172a9, RZ ;  /* 0xcd9e8d57000e7825 */ /* 0x000fe200078e00ff */
[----:B------:R-:W-:-:S03]  /*9f50*/  F2FP.PACK_AB R55, R6, R9 ;  /* 0x000000090637723e */ /* 0x000fc600000000ff */
[----:B-1----:R-:W-:Y:S01]  /*9f60*/  FADD.FTZ R2, R5, R2 ;  /* 0x0000000205027221 */ /* 0x002fe20000010000 */
[----:B------:R-:W-:Y:S02]  /*9f70*/  LOP3.LUT R6, R15, R239, R50, 0x96, !PT ;  /* 0x000000ef0f067212 */ /* 0x000fe400078e9632 */
[----:B------:R-:W-:Y:S01]  /*9f80*/  F2FP.PACK_AB R27, R27, R32 ;  /* 0x000000201b1b723e */ /* 0x000fe200000000ff */
[----:B------:R-:W-:Y:S01]  /*9f90*/  FADD.FTZ R17, R3, R2 ;  /* 0x0000000203117221 */ /* 0x000fe20000010000 */
[----:B------:R-:W-:Y:S02]  /*9fa0*/  LOP3.LUT R2, R51, R240, R46, 0x96, !PT ;  /* 0x000000f033027212 */ /* 0x000fe400078e962e */
[----:B------:R-:W-:Y:S01]  /*9fb0*/  F2FP.PACK_AB R32, R7, R8 ;  /* 0x000000080720723e */ /* 0x000fe200000000ff */
[----:B------:R-:W-:Y:S01]  /*9fc0*/  IMAD.WIDE.U32 R6, R6, -0x2daee0ad, RZ ;  /* 0xd2511f5306067825 */ /* 0x000fe200078e00ff */
[----:B------:R-:W-:-:S03]  /*9fd0*/  F2FP.PACK_AB R37, R3, R5 ;  /* 0x000000050325723e */ /* 0x000fc600000000ff */
        /* <DEDUP_REMOVED lines=13> */
[----:B------:R-:W-:Y:S02]  /*a0b0*/  @!P4 HADD2 R205, -R90.H0_H0, -RZ.H0_H0 ;  /* 0xa00000ff5acdc230 */ /* 0x000fe40000000900 */
[----:B------:R-:W-:Y:S02]  /*a0c0*/  @!P3 HADD2 R207, -R89.H0_H0, -RZ.H0_H0 ;  /* 0xa00000ff59cfb230 */ /* 0x000fe40000000900 */
[----:B------:R-:W-:Y:S02]  /*a0d0*/  LOP3.LUT R0, R3, R177, R6, 0x96, !PT ;  /* 0x000000b103007212 */ /* 0x000fe400078e9606 */
[----:B------:R-:W-:Y:S02]  /*a0e0*/  PRMT R210, R91, 0x5410, R90 ;  /* 0x000054105bd27816 */ /* 0x000fe4000000005a */
[----:B------:R-:W-:Y:S02]  /*a0f0*/  LOP3.LUT R5, R0, 0xff, RZ, 0xc0, !PT ;  /* 0x000000ff00057812 */ /* 0x000fe400078ec0ff */
[----:B------:R-:W-:-:S02]  /*a100*/  @!P4 PRMT R90, R205, 0x5410, RZ ;  /* 0x00005410cd5ac816 */ /* 0x000fc400000000ff */
[----:B------:R-:W-:Y:S02]  /*a110*/  PRMT R205, R89, 0x5410, R88 ;  /* 0x0000541059cd7816 */ /* 0x000fe40000000058 */
[----:B------:R-:W-:Y:S02]  /*a120*/  @!P3 PRMT R89, R207, 0x5410, RZ ;  /* 0x00005410cf59b816 */ /* 0x000fe400000000ff */
[----:B------:R-:W-:Y:S02]  /*a130*/  ISETP.GE.U32.AND P3, PT, R191, R5, PT ;  /* 0x00000005bf00720c */ /* 0x000fe40003f66070 */
[----:B------:R-:W-:-:S04]  /*a140*/  LOP3.LUT R5, R0, 0xffff, RZ, 0xc0, !PT ;  /* 0x0000ffff00057812 */ /* 0x000fc800078ec0ff */
[----:B------:R-:W-:-:S04]  /*a150*/  SHF.R.U32.HI R5, RZ, 0x8, R5 ;  /* 0x00000008ff057819 */ /* 0x000fc80000011605 */
[----:B------:R-:W-:-:S04]  /*a160*/  LOP3.LUT R5, R5, 0xffff, RZ, 0xc0, !PT ;  /* 0x0000ffff05057812 */ /* 0x000fc800078ec0ff */
[----:B------:R-:W-:Y:S02]  /*a170*/  ISETP.GE.U32.AND P4, PT, R191, R5, PT ;  /* 0x00000005bf00720c */ /* 0x000fe40003f86070 */
[----:B------:R-:W-:Y:S01]  /*a180*/  SHF.R.U32.HI R5, RZ, 0x10, R0 ;  /* 0x00000010ff057819 */ /* 0x000fe20000011600 */
[----:B------:R-:W-:Y:S01]  /*a190*/  @!P1 HADD2 R209, -R87.H0_H0, -RZ.H0_H0 ;  /* 0xa00000ff57d19230 */ /* 0x000fe20000000900 */
[----:B------:R1:W1:Y:S02]  /*a1a0*/  MUFU.EX2 R11, R222 ;  /* 0x000000de000b7308 */ /* 0x0002640000000800 */
[----:B------:R-:W-:Y:S01]  /*a1b0*/  LOP3.LUT R5, R5, 0xff, RZ, 0xc0, !PT ;  /* 0x000000ff05057812 */ /* 0x000fe200078ec0ff */
[----:B------:R-:W-:Y:S01]  /*a1c0*/  @!P2 HADD2 R206, -R88.H0_H0, -RZ.H0_H0 ;  /* 0xa00000ff58cea230 */ /* 0x000fe20000000900 */
[----:B------:R-:W-:Y:S02]  /*a1d0*/  PRMT R204, R87, 0x5410, R86 ;  /* 0x0000541057cc7816 */ /* 0x000fe40000000056 */
[----:B------:R-:W-:-:S02]  /*a1e0*/  @!P1 PRMT R87, R209, 0x5410, RZ ;  /* 0x00005410d1579816 */ /* 0x000fc400000000ff */
[----:B------:R-:W-:Y:S02]  /*a1f0*/  ISETP.GE.U32.AND P1, PT, R191, R5, PT ;  /* 0x00000005bf00720c */ /* 0x000fe40003f26070 */
[----:B------:R-:W-:Y:S01]  /*a200*/  SHF.R.U32.HI R0, RZ, 0x18, R0 ;  /* 0x00000018ff007819 */ /* 0x000fe20000011600 */
[----:B-1----:R-:W-:Y:S01]  /*a210*/  IMAD.MOV.U32 R222, RZ, RZ, R198 ;  /* 0x000000ffffde7224 */ /* 0x002fe200078e00c6 */
[----:B------:R-:W-:-:S03]  /*a220*/  @!P0 HADD2 R208, -R86.H0_H0, -RZ.H0_H0 ;  /* 0xa00000ff56d08230 */ /* 0x000fc60000000900 */
[----:B------:R-:W1:Y:S01]  /*a230*/  MUFU.EX2 R5, R222 ;  /* 0x000000de00057308 */ /* 0x000e620000000800 */
[----:B------:R-:W-:Y:S02]  /*a240*/  @!P2 PRMT R88, R206, 0x5410, RZ ;  /* 0x00005410ce58a816 */ /* 0x000fe400000000ff */
[C---:B------:R-:W-:Y:S02]  /*a250*/  ISETP.GE.U32.AND P2, PT, R191.reuse, R0, PT ;  /* 0x00000000bf00720c */ /* 0x040fe40003f46070 */
[----:B------:R-:W-:Y:S01]  /*a260*/  LOP3.LUT R0, R2, 0xff, RZ, 0xc0, !PT ;  /* 0x000000ff02007812 */ /* 0x000fe200078ec0ff */
[----:B------:R-:W-:Y:S01]  /*a270*/  @!P5 HADD2 R203, -R91.H0_H0, -RZ.H0_H0 ;  /* 0xa00000ff5bcbd230 */ /* 0x000fe20000000900 */
[----:B------:R-:W-:Y:S02]  /*a280*/  @!P0 PRMT R86, R208, 0x5410, RZ ;  /* 0x00005410d0568816 */ /* 0x000fe400000000ff */
[----:B------:R-:W-:Y:S02]  /*a290*/  ISETP.GE.U32.AND P0, PT, R191, R0, PT ;  /* 0x00000000bf00720c */ /* 0x000fe40003f06070 */
[----:B------:R-:W-:-:S02]  /*a2a0*/  LOP3.LUT R9, R7, R245, R8, 0x96, !PT ;  /* 0x000000f507097212 */ /* 0x000fc400078e9608 */
[--C-:B------:R-:W-:Y:S02]  /*a2b0*/  SHF.R.U32.HI R0, RZ, 0x18, R2.reuse ;  /* 0x00000018ff007819 */ /* 0x100fe40000011602 */
[----:B------:R-:W-:Y:S02]  /*a2c0*/  LOP3.LUT R6, R2, 0xffff, RZ, 0xc0, !PT ;  /* 0x0000ffff02067812 */ /* 0x000fe400078ec0ff */
[----:B------:R-:W-:Y:S01]  /*a2d0*/  SHF.R.U32.HI R7, RZ, 0x10, R2 ;  /* 0x00000010ff077819 */ /* 0x000fe20000011602 */
[----:B------:R-:W-:Y:S01]  /*a2e0*/  FADD.FTZ R2, R11, R17 ;  /* 0x000000110b027221 */ /* 0x000fe20000010000 */
[----:B------:R-:W-:Y:S02]  /*a2f0*/  @!P5 PRMT R91, R203, 0x5410, RZ ;  /* 0x00005410cb5bd816 */ /* 0x000fe400000000ff */
[----:B------:R-:W-:Y:S01]  /*a300*/  ISETP.GE.U32.AND P5, PT, R191, R0, PT ;  /* 0x00000000bf00720c */ /* 0x000fe20003fa6070 */
[----:B------:R-:W-:Y:S02]  /*a310*/  FADD.FTZ R0, R20, R16 ;  /* 0x0000001014007221 */ /* 0x000fe40000010000 */
[----:B-1----:R-:W-:-:S02]  /*a320*/  FADD.FTZ R16, R5, R2 ;  /* 0x0000000205107221 */ /* 0x002fc40000010000 */
[----:B------:R-:W-:Y:S01]  /*a330*/  IMAD.WIDE.U32 R2, R9, -0x2daee0ad, RZ ;  /* 0xd2511f5309027825 */ /* 0x000fe200078e00ff */
[----:B------:R-:W-:Y:S02]  /*a340*/  PRMT R40, R41, 0x7632, R40 ;  /* 0x0000763229287816 */ /* 0x000fe40000000028 */
[----:B------:R-:W-:Y:S01]  /*a350*/  F2FP.PACK_AB R33, R5, R11 ;  /* 0x0000000b0521723e */ /* 0x000fe200000000ff */
[----:B------:R-:W-:Y:S01]  /*a360*/  IMAD.MOV.U32 R220, RZ, RZ, R200 ;  /* 0x000000ffffdc7224 */ /* 0x000fe200078e00c8 */
[C---:B------:R-:W-:Y:S01]  /*a370*/  LOP3.LUT R5, R2.reuse, 0xff, RZ, 0xc0, !PT ;  /* 0x000000ff02057812 */ /* 0x040fe200078ec0ff */
[----:B------:R-:W-:Y:S01]  /*a380*/  IMAD.MOV.U32 R200, RZ, RZ, R161 ;  /* 0x000000ffffc87224 */ /* 0x000fe200078e00a1 */
[----:B------:R-:W-:Y:S01]  /*a390*/  PRMT R161, R41, 0x5410, R40 ;  /* 0x0000541029a17816 */ /* 0x000fe20000000028 */
[----:B------:R-:W-:Y:S01]  /*a3a0*/  FADD.FTZ R8, R19, R0 ;  /* 0x0000000013087221 */ /* 0x000fe20000010000 */
[----:B------:R-:W-:Y:S02]  /*a3b0*/  LOP3.LUT R0, R3, R173, R10, 0x96, !PT ;  /* 0x000000ad03007212 */ /* 0x000fe400078e960a */
[----:B------:R-:W-:-:S02]  /*a3c0*/  LOP3.LUT R9, R2, 0xffff, RZ, 0xc0, !PT ;  /* 0x0000ffff02097812 */ /* 0x000fc400078ec0ff */
[----:B------:R-:W-:Y:S02]  /*a3d0*/  SHF.R.U32.HI R10, RZ, 0x10, R2 ;  /* 0x00000010ff0a7819 */ /* 0x000fe40000011602 */
[C---:B------:R-:W-:Y:S01]  /*a3e0*/  PRMT R74, R36.reuse, 0x7632, R74 ;  /* 0x00007632244a7816 */ /* 0x040fe2000000004a */
[----:B------:R-:W-:Y:S01]  /*a3f0*/  IMAD.MOV.U32 R222, RZ, RZ, R166 ;  /* 0x000000ffffde7224 */ /* 0x000fe200078e00a6 */
[----:B------:R-:W-:Y:S01]  /*a400*/  PRMT R75, R36, 0x7610, R75 ;  /* 0x00007610244b7816 */ /* 0x000fe2000000004b */
[----:B------:R-:W-:Y:S02]  /*a410*/  IMAD.MOV.U32 R198, RZ, RZ, R183 ;  /* 0x000000ffffc67224 */ /* 0x000fe400078e00b7 */
[----:B------:R-:W-:Y:S01]  /*a420*/  IMAD.MOV.U32 R166, RZ, RZ, R160 ;  /* 0x000000ffffa67224 */ /* 0x000fe200078e00a0 */
[----:B------:R-:W-:Y:S01]  /*a430*/  PRMT R160, R75, 0x5410, R74 ;  /* 0x000054104ba07816 */ /* 0x000fe2000000004a */
[----:B------:R-:W-:Y:S02]  /*a440*/  IMAD.MOV.U32 R183, RZ, RZ, R199 ;  /* 0x000000ffffb77224 */ /* 0x000fe400078e00c7 */
[----:B------:R-:W-:-:S02]  /*a450*/  IMAD.MOV.U32 R199, RZ, RZ, R250 ;  /* 0x000000ffffc77224 */ /* 0x000fc400078e00fa */
[----:B------:R1:W2:Y:S01]  /*a460*/  LDL.LU R250, [R1+0x350] ;  /* 0x0003500001fa7983 */ /* 0x0002a20000300800 */
[----:B---3--:R-:W-:-:S05]  /*a470*/  @!P3 HADD2 R229, -R41.H0_H0, -RZ.H0_H0 ;  /* 0xa00000ff29e5b230 */ /* 0x008fca0000000900 */
[----:B------:R-:W-:Y:S02]  /*a480*/  @!P3 PRMT R41, R229, 0x5410, RZ ;  /* 0x00005410e529b816 */ /* 0x000fe400000000ff */
[----:B------:R-:W-:Y:S02]  /*a490*/  ISETP.GE.U32.AND P3, PT, R191, R5, PT ;  /* 0x00000005bf00720c */ /* 0x000fe40003f66070 */
[----:B------:R-:W-:Y:S02]  /*a4a0*/  SHF.R.U32.HI R5, RZ, 0x18, R2 ;  /* 0x00000018ff057819 */ /* 0x000fe40000011602 */
[----:B------:R-:W-:Y:S01]  /*a4b0*/  SHF.R.U32.HI R2, RZ, 0x8, R6 ;  /* 0x00000008ff027819 */ /* 0x000fe20000011606 */
[----:B----4-:R-:W-:-:S03]  /*a4c0*/  @!P4 HADD2 R232, -R40.H0_H0, -RZ.H0_H0 ;  /* 0xa00000ff28e8c230 */ /* 0x010fc60000000900 */
[----:B------:R-:W-:Y:S02]  /*a4d0*/  LOP3.LUT R2, R2, 0xffff, RZ, 0xc0, !PT ;  /* 0x0000ffff02027812 */ /* 0x000fe400078ec0ff */
[----:B------:R-:W-:Y:S02]  /*a4e0*/  @!P4 PRMT R40, R232, 0x5410, RZ ;  /* 0x00005410e828c816 */ /* 0x000fe400000000ff */
[----:B------:R-:W-:Y:S02]  /*a4f0*/  ISETP.GE.U32.AND P4, PT, R191, R2, PT ;  /* 0x00000002bf00720c */ /* 0x000fe40003f86070 */
[----:B------:R-:W-:Y:S02]  /*a500*/  LOP3.LUT R2, R7, 0xff, RZ, 0xc0, !PT ;  /* 0x000000ff07027812 */ /* 0x000fe400078ec0ff */
[----:B------:R3:W4:Y:S02]  /*a510*/  MUFU.EX2 R7, R200 ;  /* 0x000000c800077308 */ /* 0x0007240000000800 */
[----:B---3--:R-:W-:-:S02]  /*a520*/  IMAD.MOV.U32 R200, RZ, RZ, R222 ;  /* 0x000000ffffc87224 */ /* 0x008fc400078e00de */
[----:B------:R-:W-:Y:S01]  /*a530*/  IMAD.MOV.U32 R222, RZ, RZ, R198 ;  /* 0x000000ffffde7224 */ /* 0x000fe200078e00c6 */
[----:B------:R-:W-:Y:S01]  /*a540*/  @!P2 HADD2 R234, -R74.H0_H0, -RZ.H0_H0 ;  /* 0xa00000ff4aeaa230 */ /* 0x000fe20000000900 */
[----:B------:R-:W-:Y:S02]  /*a550*/  IMAD.MOV.U32 R198, RZ, RZ, R197 ;  /* 0x000000ffffc67224 */ /* 0x000fe400078e00c5 */
[----:B------:R-:W3:Y:S01]  /*a560*/  MUFU.EX2 R6, R200 ;  /* 0x000000c800067308 */ /* 0x000ee20000000800 */
[----:B------:R-:W-:Y:S01]  /*a570*/  IMAD.MOV.U32 R197, RZ, RZ, R192 ;  /* 0x000000ffffc57224 */ /* 0x000fe200078e00c0 */
[----:B------:R-:W-:Y:S02]  /*a580*/  @!P2 PRMT R74, R234, 0x5410, RZ ;  /* 0x00005410ea4aa816 */ /* 0x000fe400000000ff */
[----:B------:R-:W-:Y:S01]  /*a590*/  ISETP.GE.U32.AND P2, PT, R191, R2, PT ;  /* 0x00000002bf00720c */ /* 0x000fe20003f46070 */
[----:B------:R-:W-:Y:S01]  /*a5a0*/  IMAD.MOV.U32 R192, RZ, RZ, R226 ;  /* 0x000000ffffc07224 */ /* 0x000fe200078e00e2 */
[----:B------:R-:W-:Y:S01]  /*a5b0*/  LOP3.LUT R2, R0, 0xffff, RZ, 0xc0, !PT ;  /* 0x0000ffff00027812 */ /* 0x000fe200078ec0ff */
[----:B------:R-:W-:-:S02]  /*a5c0*/  IMAD.MOV.U32 R226, RZ, RZ, R165 ;  /* 0x000000ffffe27224 */ /* 0x000fc400078e00a5 */
[----:B------:R-:W-:Y:S01]  /*a5d0*/  IMAD.MOV.U32 R165, RZ, RZ, R168 ;  /* 0x000000ffffa57224 */ /* 0x000fe200078e00a8 */
[----:B------:R-:W-:Y:S01]  /*a5e0*/  SHF.R.U32.HI R2, RZ, 0x8, R2 ;  /* 0x00000008ff027819 */ /* 0x000fe20000011602 */
[----:B------:R-:W-:Y:S01]  /*a5f0*/  IMAD.MOV.U32 R168, RZ, RZ, R170 ;  /* 0x000000ffffa87224 */ /* 0x000fe200078e00aa */
[----:B------:R-:W-:Y:S01]  /*a600*/  @!P1 HADD2 R235, -R75.H0_H0, -RZ.H0_H0 ;  /* 0xa00000ff4beb9230 */ /* 0x000fe20000000900 */
[----:B------:R-:W-:Y:S02]  /*a610*/  IMAD.MOV.U32 R170, RZ, RZ, R174 ;  /* 0x000000ffffaa7224 */ /* 0x000fe400078e00ae */
[----:B------:R-:W-:Y:S01]  /*a620*/  IMAD.MOV.U32 R174, RZ, RZ, R252 ;  /* 0x000000ffffae7224 */ /* 0x000fe200078e00fc */
[----:B------:R-:W-:Y:S01]  /*a630*/  LOP3.LUT R2, R2, 0xffff, RZ, 0xc0, !PT ;  /* 0x0000ffff02027812 */ /* 0x000fe200078ec0ff */
[----:B------:R1:W2:Y:S01]  /*a640*/  LDL.LU R252, [R1+0x34c] ;  /* 0x00034c0001fc7983 */ /* 0x0002a20000300800 */
[----:B------:R-:W-:-:S03]  /*a650*/  @!P1 PRMT R75, R235, 0x5410, RZ ;  /* 0x00005410eb4b9816 */ /* 0x000fc600000000ff */
[----:B------:R1:W2:Y:S01]  /*a660*/  LDL.LU.S16 R202, [R1] ;  /* 0x0000000001ca7983 */ /* 0x0002a20000300600 */
[----:B------:R-:W-:Y:S01]  /*a670*/  ISETP.GE.U32.AND P1, PT, R191, R2, PT ;  /* 0x00000002bf00720c */ /* 0x000fe20003f26070 */
[----:B----4-:R-:W-:Y:S01]  /*a680*/  FADD.FTZ R2, R7, R8 ;  /* 0x0000000807027221 */ /* 0x010fe20000010000 */
[----:B------:R-:W-:Y:S02]  /*a690*/  F2FP.PACK_AB R30, R30, R31 ;  /* 0x0000001f1e1e723e */ /* 0x000fe400000000ff */
[C---:B---3--:R-:W-:Y:S01]  /*a6a0*/  F2FP.PACK_AB R31, R6.reuse, R7 ;  /* 0x00000007061f723e */ /* 0x048fe200000000ff */
[----:B------:R-:W-:Y:S02]  /*a6b0*/  FADD.FTZ R3, R6, R2 ;  /* 0x0000000206037221 */ /* 0x000fe40000010000 */
[----:B------:R3:W-:Y:S02]  /*a6c0*/  MUFU.EX2 R6, R135 ;  /* 0x0000008700067308 */ /* 0x0007e40000000800 */
[----:B---3--:R-:W3:Y:S01]  /*a6d0*/  LDL.LU R135, [R1+0x348] ;  /* 0x0003480001877983 */ /* 0x008ee20000300800 */
[----:B------:R-:W-:-:S02]  /*a6e0*/  PRMT R73, R34, 0x7610, R73 ;  /* 0x0000761022497816 */ /* 0x000fc40000000049 */
[----:B------:R-:W-:-:S03]  /*a6f0*/  PRMT R72, R34, 0x7632, R72 ;  /* 0x0000763222487816 */ /* 0x000fc60000000048 */
[----:B------:R-:W-:Y:S01]  /*a700*/  @!P0 HADD2 R237, -R73.H0_H0, -RZ.H0_H0 ;  /* 0xa00000ff49ed8230 */ /* 0x000fe20000000900 */
[----:B------:R-:W-:Y:S01]  /*a710*/  LOP3.LUT R2, R0, 0xff, RZ, 0xc0, !PT ;  /* 0x000000ff00027812 */ /* 0x000fe200078ec0ff */
[----:B------:R-:W-:Y:S01]  /*a720*/  IMAD.MOV.U32 R200, RZ, RZ, R159 ;  /* 0x000000ffffc87224 */ /* 0x000fe200078e009f */
[----:B------:R-:W-:Y:S02]  /*a730*/  PRMT R159, R73, 0x5410, R72 ;  /* 0x00005410499f7816 */ /* 0x000fe40000000048 */
[----:B------:R-:W-:Y:S02]  /*a740*/  @!P0 PRMT R73, R237, 0x5410, RZ ;  /* 0x00005410ed498816 */ /* 0x000fe400000000ff */
[----:B------:R-:W-:Y:S02]  /*a750*/  PRMT R71, R48, 0x7632, R71 ;  /* 0x0000763230477816 */ /* 0x000fe40000000047 */
[----:B------:R-:W-:Y:S02]  /*a760*/  ISETP.GE.U32.AND P0, PT, R191, R2, PT ;  /* 0x00000002bf00720c */ /* 0x000fe40003f06070 */
[----:B------:R-:W-:-:S02]  /*a770*/  SHF.R.U32.HI R2, RZ, 0x18, R0 ;  /* 0x00000018ff027819 */ /* 0x000fc40000011600 */
[----:B------:R-:W-:Y:S02]  /*a780*/  PRMT R77, R83, 0x7632, R77 ;  /* 0x00007632534d7816 */ /* 0x000fe4000000004d */
[----:B------:R-:W-:Y:S01]  /*a790*/  SHF.R.U32.HI R0, RZ, 0x10, R0 ;  /* 0x00000010ff007819 */ /* 0x000fe20000011600 */
[----:B------:R-:W-:Y:S01]  /*a7a0*/  IMAD.MOV.U32 R225, RZ, RZ, R198 ;  /* 0x000000ffffe17224 */ /* 0x000fe200078e00c6 */
[----:B------:R-:W-:Y:S01]  /*a7b0*/  @!P5 HADD2 R248, -R71.H0_H0, -RZ.H0_H0 ;  /* 0xa00000ff47f8d230 */ /* 0x000fe20000000900 */
[----:B------:R-:W-:Y:S01]  /*a7c0*/  IMAD.MOV.U32 R198, RZ, RZ, R192 ;  /* 0x000000ffffc67224 */ /* 0x000fe200078e00c0 */
[----:B------:R-:W-:Y:S01]  /*a7d0*/  LOP3.LUT R0, R0, 0xff, RZ, 0xc0, !PT ;  /* 0x000000ff00007812 */ /* 0x000fe200078ec0ff */
[----:B------:R-:W-:Y:S02]  /*a7e0*/  IMAD.MOV.U32 R192, RZ, RZ, R166 ;  /* 0x000000ffffc07224 */ /* 0x000fe400078e00a6 */
[----:B------:R-:W-:Y:S01]  /*a7f0*/  IMAD.MOV.U32 R166, RZ, RZ, R158 ;  /* 0x000000ffffa67224 */ /* 0x000fe200078e009e */
[----:B------:R-:W-:Y:S01]  /*a800*/  PRMT R158, R48, 0x5410, R71 ;  /* 0x00005410309e7816 */ /* 0x000fe20000000047 */
[----:B------:R-:W-:Y:S01]  /*a810*/  IMAD.MOV.U32 R221, RZ, RZ, R201 ;  /* 0x000000ffffdd7224 */ /* 0x000fe200078e00c9 */
[----:B------:R-:W-:Y:S01]  /*a820*/  @!P5 PRMT R71, R248, 0x5410, RZ ;  /* 0x00005410f847d816 */ /* 0x000fe200000000ff */
[----:B------:R-:W-:Y:S01]  /*a830*/  IMAD.MOV.U32 R201, RZ, RZ, R222 ;  /* 0x000000ffffc97224 */ /* 0x000fe200078e00de */
[----:B------:R-:W-:Y:S01]  /*a840*/  ISETP.GE.U32.AND P5, PT, R191, R0, PT ;  /* 0x00000000bf00720c */ /* 0x000fe20003fa6070 */
[----:B------:R-:W-:-:S02]  /*a850*/  IMAD.MOV.U32 R222, RZ, RZ, R226 ;  /* 0x000000ffffde7224 */ /* 0x000fc400078e00e2 */
[----:B------:R-:W-:Y:S01]  /*a860*/  IMAD.MOV.U32 R226, RZ, RZ, R165 ;  /* 0x000000ffffe27224 */ /* 0x000fe200078e00a5 */
[----:B------:R-:W-:Y:S01]  /*a870*/  PRMT R165, R83, 0x5410, R77 ;  /* 0x0000541053a57816 */ /* 0x000fe2000000004d */
[----:B--2---:R-:W-:-:S05]  /*a880*/  @!P1 HADD2 R202, -R77.H0_H0, -RZ.H0_H0 ;  /* 0xa00000ff4dca9230 */ /* 0x004fca0000000900 */
[----:B------:R-:W-:Y:S01]  /*a890*/  PRMT R0, R202, 0x7610, R0 ;  /* 0x00007610ca007816 */ /* 0x000fe20000000000 */
[----:B------:R-:W-:Y:S02]  /*a8a0*/  IMAD.MOV.U32 R202, RZ, RZ, R201 ;  /* 0x000000ffffca7224 */ /* 0x000fe400078e00c9 */
[----:B------:R-:W-:Y:S01]  /*a8b0*/  IMAD.MOV.U32 R201, RZ, RZ, R225 ;  /* 0x000000ffffc97224 */ /* 0x000fe200078e00e1 */
[----:B------:R-:W-:Y:S02]  /*a8c0*/  @!P1 PRMT R77, R0, 0x5410, RZ ;  /* 0x00005410004d9816 */ /* 0x000fe400000000ff */
[----:B------:R1:W2:Y:S01]  /*a8d0*/  LDL.LU.S16 R0, [R1+0x8] ;  /* 0x0000080001007983 */ /* 0x0002a20000300600 */
[----:B---3--:R-:W-:-:S03]  /*a8e0*/  IMAD.MOV.U32 R225, RZ, RZ, R135 ;  /* 0x000000ffffe17224 */ /* 0x008fc600078e0087 */
[----:B------:R1:W5:Y:S04]  /*a8f0*/  LDL.LU R135, [R1+0x344] ;  /* 0x0003440001877983 */ /* 0x0003680000300800 */
[----:B------:R1:W3:Y:S01]  /*a900*/  LDL.LU.S16 R8, [R1+0x10] ;  /* 0x0000100001087983 */ /* 0x0002e20000300600 */
[----:B------:R-:W-:-:S05]  /*a910*/  @!P4 HADD2 R238, -R72.H0_H0, -RZ.H0_H0 ;  /* 0xa00000ff48eec230 */ /* 0x000fca0000000900 */
[----:B------:R-:W-:Y:S02]  /*a920*/  @!P4 PRMT R72, R238, 0x5410, RZ ;  /* 0x00005410ee48c816 */ /* 0x000fe400000000ff */
[----:B------:R-:W-:Y:S01]  /*a930*/  ISETP.GE.U32.AND P4, PT, R191, R2, PT ;  /* 0x00000002bf00720c */ /* 0x000fe20003f86070 */
[----:B------:R-:W-:Y:S01]  /*a940*/  @!P0 HADD2 R252, -R83.H0_H0, -RZ.H0_H0 ;  /* 0xa00000ff53fc8230 */ /* 0x000fe20000000900 */
[----:B------:R-:W-:-:S04]  /*a950*/  PRMT R85, R84, 0x7632, R85 ;  /* 0x0000763254557816 */ /* 0x000fc80000000055 */
[----:B------:R-:W-:Y:S02]  /*a960*/  @!P0 PRMT R83, R252, 0x5410, RZ ;  /* 0x00005410fc538816 */ /* 0x000fe400000000ff */
[----:B------:R-:W-:Y:S02]  /*a970*/  ISETP.GE.U32.AND P0, PT, R191, R5, PT ;  /* 0x00000005bf00720c */ /* 0x000fe40003f06070 */
[----:B------:R4:W1:Y:S01]  /*a980*/  MUFU.EX2 R5, R202 ;  /* 0x000000ca00057308 */ /* 0x0008620000000800 */
[----:B------:R-:W-:Y:S01]  /*a990*/  F2FP.PACK_AB R35, R19, R20 ;  /* 0x000000141323723e */ /* 0x000fe200000000ff */
[----:B------:R-:W-:Y:S01]  /*a9a0*/  @!P2 HADD2 R250, -R48.H0_H0, -RZ.H0_H0 ;  /* 0xa00000ff30faa230 */ /* 0x000fe20000000900 */
[----:B----4-:R-:W-:Y:S02]  /*a9b0*/  IMAD.MOV.U32 R202, RZ, RZ, R201 ;  /* 0x000000ffffca7224 */ /* 0x010fe400078e00c9 */
[----:B------:R-:W-:Y:S02]  /*a9c0*/  IMAD.MOV.U32 R201, RZ, RZ, R225 ;  /* 0x000000ffffc97224 */ /* 0x000fe400078e00e1 */
[----:B------:R-:W-:-:S02]  /*a9d0*/  IMAD.MOV.U32 R225, RZ, RZ, R200 ;  /* 0x000000ffffe17224 */ /* 0x000fc400078e00c8 */
[----:B------:R-:W-:Y:S02]  /*a9e0*/  IMAD.MOV.U32 R200, RZ, RZ, R198 ;  /* 0x000000ffffc87224 */ /* 0x000fe400078e00c6 */
[----:B------:R-:W-:Y:S02]  /*a9f0*/  IMAD.MOV.U32 R198, RZ, RZ, R196 ;  /* 0x000000ffffc67224 */ /* 0x000fe400078e00c4 */
[----:B------:R-:W-:Y:S01]  /*aa00*/  IMAD.MOV.U32 R196, RZ, RZ, R193 ;  /* 0x000000ffffc47224 */ /* 0x000fe200078e00c1 */
[----:B------:R-:W-:Y:S01]  /*aa10*/  @!P2 PRMT R48, R250, 0x5410, RZ ;  /* 0x00005410fa30a816 */ /* 0x000fe200000000ff */
[----:B------:R-:W-:Y:S02]  /*aa20*/  IMAD.MOV.U32 R193, RZ, RZ, R162 ;  /* 0x000000ffffc17224 */ /* 0x000fe400078e00a2 */
[----:B------:R-:W-:Y:S02]  /*aa30*/  IMAD.MOV.U32 R162, RZ, RZ, R163 ;  /* 0x000000ffffa27224 */ /* 0x000fe400078e00a3 */
[----:B------:R-:W-:-:S02]  /*aa40*/  IMAD.MOV.U32 R163, RZ, RZ, R184 ;  /* 0x000000ffffa37224 */ /* 0x000fc400078e00b8 */
[----:B------:R-:W-:Y:S01]  /*aa50*/  IMAD.MOV.U32 R184, RZ, RZ, R12 ;  /* 0x000000ffffb87224 */ /* 0x000fe200078e000c */
[----:B------:R-:W-:Y:S01]  /*aa60*/  LOP3.LUT R11, R29, R240, R46, 0x96, !PT ;  /* 0x000000f01d0b7212 */ /* 0x000fe200078e962e */
[----:B------:R4:W5:Y:S01]  /*aa70*/  LDL.LU R12, [R1+0x340] ;  /* 0x00034000010c7983 */ /* 0x0009620000300800 */
[----:B-1----:R-:W-:Y:S01]  /*aa80*/  F2FP.PACK_AB R29, R5, R6 ;  /* 0x00000006051d723e */ /* 0x002fe200000000ff */
[----:B--2---:R-:W-:-:S05]  /*aa90*/  @!P4 HADD2 R0, -R85.H0_H0, -RZ.H0_H0 ;  /* 0xa00000ff5500c230 */ /* 0x004fca0000000900 */
[----:B------:R-:W-:Y:S02]  /*aaa0*/  PRMT R19, R0, 0x7610, R19 ;  /* 0x0000761000137816 */ /* 0x000fe40000000013 */
[----:B------:R-:W-:Y:S01]  /*aab0*/  SHF.R.U32.HI R0, RZ, 0x8, R9 ;  /* 0x00000008ff007819 */ /* 0x000fe20000011609 */
[----:B---3--:R-:W-:-:S05]  /*aac0*/  @!P5 HADD2 R8, -R84.H0_H0, -RZ.H0_H0 ;  /* 0xa00000ff5408d230 */ /* 0x008fca0000000900 */
[----:B------:R-:W-:Y:S02]  /*aad0*/  PRMT R7, R8, 0x7610, R7 ;  /* 0x0000761008077816 */ /* 0x000fe40000000007 */
[----:B------:R1:W-:Y:S01]  /*aae0*/  MUFU.EX2 R8, R202 ;  /* 0x000000ca00087308 */ /* 0x0003e20000000800 */
[----:B------:R-:W-:-:S04]  /*aaf0*/  LOP3.LUT R0, R0, 0xffff, RZ, 0xc0, !PT ;  /* 0x0000ffff00007812 */ /* 0x000fc800078ec0ff */
[----:B------:R-:W-:Y:S01]  /*ab00*/  ISETP.GE.U32.AND P2, PT, R191, R0, PT ;  /* 0x00000000bf00720c */ /* 0x000fe20003f46070 */
[----:B-1----:R-:W-:Y:S02]  /*ab10*/  IMAD.MOV.U32 R202, RZ, RZ, R201 ;  /* 0x000000ffffca7224 */ /* 0x002fe400078e00c9 */
[----:B------:R-:W-:Y:S02]  /*ab20*/  IMAD.MOV.U32 R201, RZ, RZ, R225 ;  /* 0x000000ffffc97224 */ /* 0x000fe400078e00e1 */
[----:B------:R-:W-:Y:S02]  /*ab30*/  IMAD.MOV.U32 R225, RZ, RZ, R200 ;  /* 0x000000ffffe17224 */ /* 0x000fe400078e00c8 */
[----:B------:R-:W-:Y:S02]  /*ab40*/  IMAD.MOV.U32 R200, RZ, RZ, R198 ;  /* 0x000000ffffc87224 */ /* 0x000fe400078e00c6 */
[----:B------:R-:W-:Y:S02]  /*ab50*/  IMAD.MOV.U32 R198, RZ, RZ, R196 ;  /* 0x000000ffffc67224 */ /* 0x000fe400078e00c4 */
[----:B------:R-:W-:-:S02]  /*ab60*/  IMAD.MOV.U32 R196, RZ, RZ, R164 ;  /* 0x000000ffffc47224 */ /* 0x000fc400078e00a4 */
[----:B------:R-:W-:Y:S02]  /*ab70*/  IMAD.MOV.U32 R223, RZ, RZ, R202 ;  /* 0x000000ffffdf7224 */ /* 0x000fe400078e00ca */
[----:B------:R-:W-:Y:S01]  /*ab80*/  IMAD.MOV.U32 R202, RZ, RZ, R201 ;  /* 0x000000ffffca7224 */ /* 0x000fe200078e00c9 */
[----:B------:R-:W-:Y:S01]  /*ab90*/  PRMT R164, R84, 0x5410, R85 ;  /* 0x0000541054a47816 */ /* 0x000fe20000000055 */
[----:B------:R-:W-:Y:S01]  /*aba0*/  IMAD.MOV.U32 R201, RZ, RZ, R200 ;  /* 0x000000ffffc97224 */ /* 0x000fe200078e00c8 */
[----:B------:R-:W-:Y:S01]  /*abb0*/  @!P5 PRMT R84, R7, 0x5410, RZ ;  /* 0x000054100754d816 */ /* 0x000fe200000000ff */
[----:B------:R-:W-:Y:S01]  /*abc0*/  IMAD.MOV.U32 R200, RZ, RZ, R196 ;  /* 0x000000ffffc87224 */ /* 0x000fe200078e00c4 */
[----:B------:R1:W-:Y:S01]  /*abd0*/  MUFU.EX2 R7, R223 ;  /* 0x000000df00077308 */ /* 0x0003e20000000800 */
[----:B------:R-:W-:Y:S02]  /*abe0*/  IMAD.MOV.U32 R196, RZ, RZ, R4 ;  /* 0x000000ffffc47224 */ /* 0x000fe400078e0004 */
[----:B------:R-:W-:Y:S01]  /*abf0*/  FADD.FTZ R0, R6, R16 ;  /* 0x0000001006007221 */ /* 0x000fe20000010000 */
[----:B------:R-:W2:Y:S03]  /*ac00*/  LDL.LU R4, [R1+0x33c] ;  /* 0x00033c0001047983 */ /* 0x000ea60000300800 */
[----:B------:R-:W-:-:S02]  /*ac10*/  FADD.FTZ R0, R5, R0 ;  /* 0x0000000005007221 */ /* 0x000fc40000010000 */
[----:B-1----:R-:W-:Y:S02]  /*ac20*/  IMAD.MOV.U32 R223, RZ, RZ, R202 ;  /* 0x000000ffffdf7224 */ /* 0x002fe400078e00ca */
[----:B------:R-:W-:Y:S02]  /*ac30*/  IMAD.MOV.U32 R202, RZ, RZ, R201 ;  /* 0x000000ffffca7224 */ /* 0x000fe400078e00c9 */
[----:B------:R-:W-:Y:S02]  /*ac40*/  IMAD.MOV.U32 R201, RZ, RZ, R196 ;  /* 0x000000ffffc97224 */ /* 0x000fe400078e00c4 */
[----:B------:R-:W-:Y:S02]  /*ac50*/  IMAD.MOV.U32 R196, RZ, RZ, R194 ;  /* 0x000000ffffc47224 */ /* 0x000fe400078e00c2 */
[----:B------:R4:W5:Y:S04]  /*ac60*/  LDL.LU R194, [R1+0x338] ;  /* 0x0003380001c27983 */ /* 0x0009680000300800 */
[----:B------:R4:W3:Y:S01]  /*ac70*/  LDL.LU.S16 R5, [R1+0x30] ;  /* 0x0000300001057983 */ /* 0x0008e20000300600 */
[----:B------:R1:W1:Y:S01]  /*ac80*/  MUFU.EX2 R6, R223 ;  /* 0x000000df00067308 */ /* 0x0002620000000800 */
[----:B------:R-:W-:Y:S01]  /*ac90*/  @!P4 PRMT R85, R19, 0x5410, RZ ;  /* 0x000054101355c816 */ /* 0x000fe200000000ff */
[----:B-1----:R-:W-:-:S02]  /*aca0*/  IMAD.MOV.U32 R223, RZ, RZ, R202 ;  /* 0x000000ffffdf7224 */ /* 0x002fc400078e00ca */
[----:B------:R-:W-:Y:S01]  /*acb0*/  IMAD.MOV.U32 R202, RZ, RZ, R180 ;  /* 0x000000ffffca7224 */ /* 0x000fe200078e00b4 */
[----:B---3--:R-:W-:-:S05]  /*acc0*/  @!P3 HADD2 R5, -R80.H0_H0, -RZ.H0_H0 ;  /* 0xa00000ff5005b230 */ /* 0x008fca0000000900 */
[----:B------:R-:W-:Y:S02]  /*acd0*/  PRMT R16, R5, 0x7610, R16 ;  /* 0x0000761005107816 */ /* 0x000fe40000000010 */
[----:B------:R4:W3:Y:S04]  /*ace0*/  LDL.LU.S16 R5, [R1+0x1c] ;  /* 0x00001c0001057983 */ /* 0x0008e80000300600 */
[----:B------:R4:W5:Y:S04]  /*acf0*/  LDL.LU R180, [R1+0x334] ;  /* 0x0003340001b47983 */ /* 0x0009680000300800 */
[----:B------:R4:W2:Y:S01]  /*ad00*/  LDL.LU.S16 R19, [R1+0x38] ;  /* 0x0000380001137983 */ /* 0x0008a20000300600 */
[----:B------:R-:W-:-:S04]  /*ad10*/  LOP3.LUT R2, R10, 0xff, RZ, 0xc0, !PT ;  /* 0x000000ff0a027812 */ /* 0x000fc800078ec0ff */
[----:B------:R-:W-:-:S13]  /*ad20*/  ISETP.GE.U32.AND P1, PT, R191, R2, PT ;  /* 0x00000002bf00720c */ /* 0x000fda0003f26070 */
[----:B--2---:R-:W-:-:S05]  /*ad30*/  @!P1 HADD2 R19, -R82.H0_H0, -RZ.H0_H0 ;  /* 0xa00000ff52139230 */ /* 0x004fca0000000900 */
[----:B------:R-:W-:Y:S02]  /*ad40*/  PRMT R9, R19, 0x7610, R9 ;  /* 0x0000761013097816 */ /* 0x000fe40000000009 */
[----:B------:R4:W2:Y:S01]  /*ad50*/  LDL.LU.S16 R19, [R1+0x34] ;  /* 0x0000340001137983 */ /* 0x0008a20000300600 */
[----:B------:R-:W-:Y:S02]  /*ad60*/  PRMT R79, R80, 0x7632, R79 ;  /* 0x00007632504f7816 */ /* 0x000fe4000000004f */
[----:B------:R-:W-:-:S03]  /*ad70*/  PRMT R81, R82, 0x7632, R81 ;  /* 0x0000763252517816 */ /* 0x000fc60000000051 */
[----:B---3--:R-:W-:-:S05]  /*ad80*/  @!P2 HADD2 R5, -R79.H0_H0, -RZ.H0_H0 ;  /* 0xa00000ff4f05a230 */ /* 0x008fca0000000900 */
[----:B------:R-:W-:Y:S02]  /*ad90*/  PRMT R10, R5, 0x7610, R10 ;  /* 0x00007610050a7816 */ /* 0x000fe4000000000a */
[----:B------:R1:W3:Y:S01]  /*ada0*/  MUFU.EX2 R5, R223 ;  /* 0x000000df00057308 */ /* 0x0002e20000000800 */
[----:B------:R-:W-:Y:S01]  /*adb0*/  LOP3.LUT R17, R15, R239, R28, 0x96, !PT ;  /* 0x000000ef0f117212 */ /* 0x000fe200078e961c */
[----:B-1----:R-:W-:-:S04]  /*adc0*/  IMAD.MOV.U32 R223, RZ, RZ, R198 ;  /* 0x000000ffffdf7224 */ /* 0x002fc800078e00c6 */
[----:B------:R-:W-:Y:S02]  /*add0*/  IMAD.MOV.U32 R203, RZ, RZ, R223 ;  /* 0x000000ffffcb7224 */ /* 0x000fe400078e00df */
[----:B------:R-:W-:Y:S01]  /*ade0*/  IMAD.MOV.U32 R223, RZ, RZ, R163 ;  /* 0x000000ffffdf7224 */ /* 0x000fe200078e00a3 */
[----:B------:R-:W-:Y:S01]  /*adf0*/  PRMT R163, R82, 0x5410, R81 ;  /* 0x0000541052a37816 */ /* 0x000fe20000000051 */
[----:B------:R-:W-:Y:S01]  /*ae00*/  IMAD.MOV.U32 R198, RZ, RZ, R162 ;  /* 0x000000ffffc67224 */ /* 0x000fe200078e00a2 */
[----:B------:R-:W-:Y:S01]  /*ae10*/  PRMT R162, R80, 0x5410, R79 ;  /* 0x0000541050a27816 */ /* 0x000fe2000000004f */
[----:B------:R-:W-:Y:S01]  /*ae20*/  FADD.FTZ R0, R6, R0 ;  /* 0x0000000006007221 */ /* 0x000fe20000010000 */
[----:B------:R-:W-:Y:S02]  /*ae30*/  F2FP.PACK_AB R26, R7, R8 ;  /* 0x00000008071a723e */ /* 0x000fe400000000ff */
[----:B---3--:R-:W-:Y:S02]  /*ae40*/  F2FP.PACK_AB R44, R5, R6 ;  /* 0x00000006052c723e */ /* 0x008fe400000000ff */
[----:B------:R-:W-:-:S02]  /*ae50*/  @!P2 PRMT R79, R10, 0x5410, RZ ;  /* 0x000054100a4fa816 */ /* 0x000fc400000000ff */
[----:B------:R-:W-:Y:S01]  /*ae60*/  @!P1 PRMT R82, R9, 0x5410, RZ ;  /* 0x0000541009529816 */ /* 0x000fe200000000ff */
[----:B------:R-:W-:Y:S02]  /*ae70*/  IMAD.MOV.U32 R224, RZ, RZ, R203 ;  /* 0x000000ffffe07224 */ /* 0x000fe400078e00cb */
[----:B------:R-:W-:Y:S02]  /*ae80*/  IMAD.MOV.U32 R203, RZ, RZ, R223 ;  /* 0x000000ffffcb7224 */ /* 0x000fe400078e00df */
[----:B------:R-:W-:Y:S02]  /*ae90*/  IMAD.MOV.U32 R223, RZ, RZ, R137 ;  /* 0x000000ffffdf7224 */ /* 0x000fe400078e0089 */
[----:B------:R-:W-:Y:S01]  /*aea0*/  IMAD.MOV.U32 R206, RZ, RZ, R220 ;  /* 0x000000ffffce7224 */ /* 0x000fe200078e00dc */
[----:B------:R4:W5:Y:S01]  /*aeb0*/  LDL.LU R137, [R1+0x330] ;  /* 0x0003300001897983 */ /* 0x0009620000300800 */
[----:B------:R-:W-:Y:S02]  /*aec0*/  IMAD.MOV.U32 R207, RZ, RZ, R221 ;  /* 0x000000ffffcf7224 */ /* 0x000fe400078e00dd */
[----:B------:R-:W-:-:S02]  /*aed0*/  IMAD.MOV.U32 R220, RZ, RZ, R138 ;  /* 0x000000ffffdc7224 */ /* 0x000fc400078e008a */
[----:B------:R-:W-:Y:S02]  /*aee0*/  IMAD.MOV.U32 R221, RZ, RZ, R139 ;  /* 0x000000ffffdd7224 */ /* 0x000fe400078e008b */
[----:B------:R4:W5:Y:S01]  /*aef0*/  LDL.LU.64 R138, [R1+0x328] ;  /* 0x00032800018a7983 */ /* 0x0009620000300a00 */
[----:B--2---:R-:W-:-:S05]  /*af00*/  @!P0 HADD2 R19, -R81.H0_H0, -RZ.H0_H0 ;  /* 0xa00000ff51138230 */ /* 0x004fca0000000900 */
[----:B------:R-:W-:-:S04]  /*af10*/  PRMT R2, R19, 0x7610, R2 ;  /* 0x0000761013027816 */ /* 0x000fc80000000002 */
[----:B------:R-:W-:Y:S01]  /*af20*/  @!P0 PRMT R81, R2, 0x5410, RZ ;  /* 0x0000541002518816 */ /* 0x000fe200000000ff */
[----:B------:R-:W-:-:S04]  /*af30*/  FADD.FTZ R2, R8, R3 ;  /* 0x0000000308027221 */ /* 0x000fc80000010000 */
[----:B------:R-:W-:Y:S02]  /*af40*/  FADD.FTZ R19, R7, R2 ;  /* 0x0000000207137221 */ /* 0x000fe40000010000 */
        /* <DEDUP_REMOVED lines=12> */
[----:B------:R-:W-:Y:S01]  /*b010*/  IMAD.WIDE.U32 R6, R6, -0x326172a9, RZ ;  /* 0xcd9e8d5706067825 */ /* 0x000fe200078e00ff */
[----:B------:R1:W-:Y:S04]  /*b020*/  MUFU.EX2 R11, R203 ;  /* 0x000000cb000b7308 */ /* 0x0003e80000000800 */
[----:B------:R-:W-:Y:S01]  /*b030*/  LOP3.LUT R9, R7, R245, R8, 0x96, !PT ;  /* 0x000000f507097212 */ /* 0x000fe200078e9608 */
[----:B-1----:R-:W-:Y:S02]  /*b040*/  IMAD.MOV.U32 R203, RZ, RZ, R223 ;  /* 0x000000ffffcb7224 */ /* 0x002fe400078e00df */
[----:B------:R-:W-:Y:S02]  /*b050*/  IMAD.MOV.U32 R223, RZ, RZ, R202 ;  /* 0x000000ffffdf7224 */ /* 0x000fe400078e00ca */
[----:B------:R-:W-:-:S02]  /*b060*/  IMAD.MOV.U32 R202, RZ, RZ, R200 ;  /* 0x000000ffffca7224 */ /* 0x000fc400078e00c8 */
[----:B------:R-:W-:Y:S01]  /*b070*/  IMAD.MOV.U32 R200, RZ, RZ, R198 ;  /* 0x000000ffffc87224 */ /* 0x000fe200078e00c6 */
[----:B------:R1:W2:Y:S01]  /*b080*/  MUFU.EX2 R7, R203 ;  /* 0x000000cb00077308 */ /* 0x0002a20000000800 */
[----:B------:R-:W-:Y:S02]  /*b090*/  IMAD.MOV.U32 R198, RZ, RZ, R193 ;  /* 0x000000ffffc67224 */ /* 0x000fe400078e00c1 */
[----:B------:R-:W-:Y:S02]  /*b0a0*/  IMAD.MOV.U32 R193, RZ, RZ, R136 ;  /* 0x000000ffffc17224 */ /* 0x000fe400078e0088 */
[----:B------:R4:W5:Y:S03]  /*b0b0*/  LDL.LU R136, [R1+0x320] ;  /* 0x0003200001887983 */ /* 0x0009660000300800 */
[----:B------:R3:W2:Y:S01]  /*b0c0*/  MUFU.EX2 R17, R224 ;  /* 0x000000e000117308 */ /* 0x0006a20000000800 */
[----:B-1----:R-:W-:-:S02]  /*b0d0*/  IMAD.MOV.U32 R203, RZ, RZ, R223 ;  /* 0x000000ffffcb7224 */ /* 0x002fc400078e00df */
[----:B------:R-:W-:Y:S02]  /*b0e0*/  IMAD.MOV.U32 R223, RZ, RZ, R202 ;  /* 0x000000ffffdf7224 */ /* 0x000fe400078e00ca */
[----:B------:R-:W-:Y:S02]  /*b0f0*/  IMAD.MOV.U32 R202, RZ, RZ, R198 ;  /* 0x000000ffffca7224 */ /* 0x000fe400078e00c6 */
[----:B------:R-:W-:Y:S02]  /*b100*/  IMAD.MOV.U32 R198, RZ, RZ, R63 ;  /* 0x000000ffffc67224 */ /* 0x000fe400078e003f */
[----:B------:R4:W5:Y:S02]  /*b110*/  LDL.LU R63, [R1+0x31c] ;  /* 0x00031c00013f7983 */ /* 0x0009640000300800 */
[----:B---3--:R-:W-:Y:S02]  /*b120*/  IMAD.MOV.U32 R224, RZ, RZ, R198 ;  /* 0x000000ffffe07224 */ /* 0x008fe400078e00c6 */
[----:B------:R-:W-:-:S02]  /*b130*/  IMAD.MOV.U32 R198, RZ, RZ, R197 ;  /* 0x000000ffffc67224 */ /* 0x000fc400078e00c5 */
[----:B------:R-:W-:Y:S02]  /*b140*/  IMAD.MOV.U32 R197, RZ, RZ, R169 ;  /* 0x000000ffffc57224 */ /* 0x000fe400078e00a9 */
[----:B------:R4:W3:Y:S01]  /*b150*/  LDL.LU.S16 R169, [R1+0x64] ;  /* 0x0000640001a97983 */ /* 0x0008e20000300600 */
[----:B------:R-:W-:Y:S01]  /*b160*/  IMAD.WIDE.U32 R2, R2, -0x326172a9, RZ ;  /* 0xcd9e8d5702027825 */ /* 0x000fe200078e00ff */
[----:B------:R-:W-:Y:S02]  /*b170*/  @!P3 PRMT R80, R16, 0x5410, RZ ;  /* 0x000054101050b816 */ /* 0x000fe400000000ff */
[----:B------:R-:W-:Y:S01]  /*b180*/  PRMT R69, R70, 0x7632, R69 ;  /* 0x0000763246457816 */ /* 0x000fe20000000045 */
[----:B------:R-:W-:Y:S01]  /*b190*/  FADD.FTZ R16, R5, R0 ;  /* 0x0000000005107221 */ /* 0x000fe20000010000 */
[----:B------:R-:W-:Y:S01]  /*b1a0*/  LOP3.LUT R0, R3, R177, R6, 0x96, !PT ;  /* 0x000000b103007212 */ /* 0x000fe200078e9606 */
[----:B------:R4:W4:Y:S03]  /*b1b0*/  LDL.LU.S16 R227, [R1+0x68] ;  /* 0x0000680001e37983 */ /* 0x0009260000300600 */
[----:B------:R-:W-:-:S04]  /*b1c0*/  LOP3.LUT R5, R0, 0xff, RZ, 0xc0, !PT ;  /* 0x000000ff00057812 */ /* 0x000fc800078ec0ff */
[----:B------:R-:W-:Y:S02]  /*b1d0*/  ISETP.GE.U32.AND P5, PT, R191, R5, PT ;  /* 0x00000005bf00720c */ /* 0x000fe40003fa6070 */
[----:B------:R-:W-:-:S04]  /*b1e0*/  LOP3.LUT R5, R0, 0xffff, RZ, 0xc0, !PT ;  /* 0x0000ffff00057812 */ /* 0x000fc800078ec0ff */
[----:B------:R-:W-:-:S04]  /*b1f0*/  SHF.R.U32.HI R5, RZ, 0x8, R5 ;  /* 0x00000008ff057819 */ /* 0x000fc80000011605 */
[----:B------:R-:W-:-:S04]  /*b200*/  LOP3.LUT R5, R5, 0xffff, RZ, 0xc0, !PT ;  /* 0x0000ffff05057812 */ /* 0x000fc800078ec0ff */
[----:B------:R-:W-:Y:S02]  /*b210*/  ISETP.GE.U32.AND P4, PT, R191, R5, PT ;  /* 0x00000005bf00720c */ /* 0x000fe40003f86070 */
[----:B------:R-:W-:-:S04]  /*b220*/  SHF.R.U32.HI R5, RZ, 0x10, R0 ;  /* 0x00000010ff057819 */ /* 0x000fc80000011600 */
[----:B------:R-:W-:Y:S02]  /*b230*/  LOP3.LUT R5, R5, 0xff, RZ, 0xc0, !PT ;  /* 0x000000ff05057812 */ /* 0x000fe400078ec0ff */
[----:B------:R-:W-:Y:S02]  /*b240*/  SHF.R.U32.HI R0, RZ, 0x18, R0 ;  /* 0x00000018ff007819 */ /* 0x000fe40000011600 */
[C---:B------:R-:W-:Y:S02]  /*b250*/  ISETP.GE.U32.AND P1, PT, R191.reuse, R5, PT ;  /* 0x00000005bf00720c */ /* 0x040fe40003f26070 */
[----:B------:R1:W1:Y:S01]  /*b260*/  MUFU.EX2 R5, R203 ;  /* 0x000000cb00057308 */ /* 0x0002620000000800 */
[----:B------:R-:W-:Y:S02]  /*b270*/  ISETP.GE.U32.AND P3, PT, R191, R0, PT ;  /* 0x00000000bf00720c */ /* 0x000fe40003f66070 */
[C---:B------:R-:W-:Y:S02]  /*b280*/  LOP3.LUT R0, R2.reuse, 0xff, RZ, 0xc0, !PT ;  /* 0x000000ff02007812 */ /* 0x040fe400078ec0ff */
[----:B------:R-:W-:-:S02]  /*b290*/  LOP3.LUT R6, R2, 0xffff, RZ, 0xc0, !PT ;  /* 0x0000ffff02067812 */ /* 0x000fc400078ec0ff */
[----:B------:R-:W-:Y:S02]  /*b2a0*/  ISETP.GE.U32.AND P0, PT, R191, R0, PT ;  /* 0x00000000bf00720c */ /* 0x000fe40003f06070 */
[--C-:B------:R-:W-:Y:S02]  /*b2b0*/  SHF.R.U32.HI R0, RZ, 0x18, R2.reuse ;  /* 0x00000018ff007819 */ /* 0x100fe40000011602 */
[----:B------:R-:W-:Y:S01]  /*b2c0*/  SHF.R.U32.HI R3, RZ, 0x10, R2 ;  /* 0x00000010ff037819 */ /* 0x000fe20000011602 */
[----:B--2---:R-:W-:Y:S01]  /*b2d0*/  FADD.FTZ R2, R7, R16 ;  /* 0x0000001007027221 */ /* 0x004fe20000010000 */
[----:B------:R-:W-:Y:S01]  /*b2e0*/  ISETP.GE.U32.AND P2, PT, R191, R0, PT ;  /* 0x00000000bf00720c */ /* 0x000fe20003f46070 */
[----:B------:R-:W-:Y:S02]  /*b2f0*/  FADD.FTZ R0, R17, R19 ;  /* 0x0000001311007221 */ /* 0x000fe40000010000 */
[----:B-1----:R-:W-:Y:S02]  /*b300*/  IMAD.MOV.U32 R203, RZ, RZ, R202 ;  /* 0x000000ffffcb7224 */ /* 0x002fe400078e00ca */
[----:B------:R-:W-:-:S02]  /*b310*/  IMAD.MOV.U32 R202, RZ, RZ, R183 ;  /* 0x000000ffffca7224 */ /* 0x000fc400078e00b7 */
[----:B------:R-:W-:Y:S02]  /*b320*/  FADD.FTZ R183, R5, R2 ;  /* 0x0000000205b77221 */ /* 0x000fe40000010000 */
[----:B------:R-:W-:Y:S01]  /*b330*/  FADD.FTZ R8, R11, R0 ;  /* 0x000000000b087221 */ /* 0x000fe20000010000 */
[----:B------:R-:W-:Y:S02]  /*b340*/  LOP3.LUT R0, R3, 0xff, RZ, 0xc0, !PT ;  /* 0x000000ff03007812 */ /* 0x000fe400078ec0ff */
[----:B------:R-:W-:Y:S01]  /*b350*/  F2FP.PACK_AB R21, R5, R7 ;  /* 0x000000070515723e */ /* 0x000fe200000000ff */
[----:B---3--:R-:W-:-:S05]  /*b360*/  @!P5 HADD2 R169, -R70.H0_H0, -RZ.H0_H0 ;  /* 0xa00000ff46a9d230 */ /* 0x008fca0000000900 */
[----:B------:R-:W-:Y:S02]  /*b370*/  PRMT R2, R169, 0x7610, R2 ;  /* 0x00007610a9027816 */ /* 0x000fe40000000002 */
[----:B------:R-:W-:Y:S02]  /*b380*/  PRMT R169, R70, 0x5410, R69 ;  /* 0x0000541046a97816 */ /* 0x000fe40000000045 */
[----:B------:R-:W-:Y:S01]  /*b390*/  @!P5 PRMT R70, R2, 0x5410, RZ ;  /* 0x000054100246d816 */ /* 0x000fe200000000ff */
[----:B------:R-:W-:Y:S01]  /*b3a0*/  IMAD.WIDE.U32 R2, R9, -0x2daee0ad, RZ ;  /* 0xd2511f5309027825 */ /* 0x000fe200078e00ff */
[----:B------:R-:W-:-:S04]  /*b3b0*/  ISETP.GE.U32.AND P5, PT, R191, R0, PT ;  /* 0x00000000bf00720c */ /* 0x000fc80003fa6070 */
[----:B------:R-:W-:Y:S02]  /*b3c0*/  LOP3.LUT R0, R3, R173, R10, 0x96, !PT ;  /* 0x000000ad03007212 */ /* 0x000fe400078e960a */
[C---:B------:R-:W-:Y:S02]  /*b3d0*/  LOP3.LUT R5, R2.reuse, 0xff, RZ, 0xc0, !PT ;  /* 0x000000ff02057812 */ /* 0x040fe400078ec0ff */
[----:B------:R-:W-:Y:S02]  /*b3e0*/  LOP3.LUT R9, R2, 0xffff, RZ, 0xc0, !PT ;  /* 0x0000ffff02097812 */ /* 0x000fe400078ec0ff */
[--C-:B------:R-:W-:Y:S02]  /*b3f0*/  SHF.R.U32.HI R10, RZ, 0x10, R2.reuse ;  /* 0x00000010ff0a7819 */ /* 0x100fe40000011602 */
[----:B------:R-:W-:Y:S02]  /*b400*/  SHF.R.U32.HI R7, RZ, 0x18, R2 ;  /* 0x00000018ff077819 */ /* 0x000fe40000011602 */
[----:B------:R-:W-:-:S02]  /*b410*/  SHF.R.U32.HI R2, RZ, 0x8, R6 ;  /* 0x00000008ff027819 */ /* 0x000fc40000011606 */
[----:B------:R1:W2:Y:S01]  /*b420*/  LDL.LU.S16 R6, [R1+0x6c] ;  /* 0x00006c0001067983 */ /* 0x0002a20000300600 */
[----:B------:R-:W-:Y:S01]  /*b430*/  PRMT R66, R65, 0x7632, R66 ;  /* 0x0000763241427816 */ /* 0x000fe20000000042 */
[----:B----4-:R-:W-:Y:S01]  /*b440*/  @!P4 HADD2 R227, -R69.H0_H0, -RZ.H0_H0 ;  /* 0xa00000ff45e3c230 */ /* 0x010fe20000000900 */
[----:B------:R-:W-:-:S04]  /*b450*/  F2FP.PACK_AB R20, R11, R17 ;  /* 0x000000110b14723e */ /* 0x000fc800000000ff */
[----:B------:R-:W-:Y:S01]  /*b460*/  PRMT R16, R227, 0x7610, R16 ;  /* 0x00007610e3107816 */ /* 0x000fe20000000010 */
[----:B------:R-:W-:Y:S02]  /*b470*/  IMAD.MOV.U32 R227, RZ, RZ, R224 ;  /* 0x000000ffffe37224 */ /* 0x000fe400078e00e0 */
[----:B------:R-:W-:Y:S02]  /*b480*/  IMAD.MOV.U32 R224, RZ, RZ, R225 ;  /* 0x000000ffffe07224 */ /* 0x000fe400078e00e1 */
[----:B------:R-:W-:Y:S02]  /*b490*/  IMAD.MOV.U32 R230, RZ, RZ, R227 ;  /* 0x000000ffffe67224 */ /* 0x000fe400078e00e3 */
[----:B------:R-:W-:Y:S01]  /*b4a0*/  IMAD.MOV.U32 R225, RZ, RZ, R168 ;  /* 0x000000ffffe17224 */ /* 0x000fe200078e00a8 */
[----:B------:R-:W-:Y:S01]  /*b4b0*/  PRMT R168, R65, 0x5410, R66 ;  /* 0x0000541041a87816 */ /* 0x000fe20000000042 */
[----:B------:R-:W-:Y:S02]  /*b4c0*/  IMAD.MOV.U32 R227, RZ, RZ, R224 ;  /* 0x000000ffffe37224 */ /* 0x000fe400078e00e0 */
[----:B------:R-:W-:-:S02]  /*b4d0*/  IMAD.MOV.U32 R224, RZ, RZ, R174 ;  /* 0x000000ffffe07224 */ /* 0x000fc400078e00ae */
[----:B------:R-:W-:Y:S02]  /*b4e0*/  IMAD.MOV.U32 R174, RZ, RZ, R62 ;  /* 0x000000ffffae7224 */ /* 0x000fe400078e003e */
[----:B------:R1:W5:Y:S01]  /*b4f0*/  LDL.LU R62, [R1+0x318] ;  /* 0x00031800013e7983 */ /* 0x0003620000300800 */
[----:B--2---:R-:W-:-:S05]  /*b500*/  @!P3 HADD2 R6, -R66.H0_H0, -RZ.H0_H0 ;  /* 0xa00000ff4206b230 */ /* 0x004fca0000000900 */
[----:B------:R-:W-:-:S04]  /*b510*/  PRMT R11, R6, 0x7610, R11 ;  /* 0x00007610060b7816 */ /* 0x000fc8000000000b */
[----:B------:R-:W-:Y:S02]  /*b520*/  @!P3 PRMT R66, R11, 0x5410, RZ ;  /* 0x000054100b42b816 */ /* 0x000fe400000000ff */
[----:B------:R-:W-:Y:S02]  /*b530*/  ISETP.GE.U32.AND P3, PT, R191, R5, PT ;  /* 0x00000005bf00720c */ /* 0x000fe40003f66070 */
[----:B------:R1:W2:Y:S01]  /*b540*/  LDL.LU.S16 R5, [R1+0x70] ;  /* 0x0000700001057983 */ /* 0x0002a20000300600 */
[----:B------:R-:W-:Y:S01]  /*b550*/  LOP3.LUT R2, R2, 0xffff, RZ, 0xc0, !PT ;  /* 0x0000ffff02027812 */ /* 0x000fe200078ec0ff */
[----:B------:R-:W3:Y:S01]  /*b560*/  MUFU.EX2 R11, R230 ;  /* 0x000000e6000b7308 */ /* 0x000ee20000000800 */
[----:B------:R-:W-:Y:S01]  /*b570*/  @!P4 PRMT R69, R16, 0x5410, RZ ;  /* 0x000054101045c816 */ /* 0x000fe200000000ff */
[----:B--2---:R-:W-:-:S05]  /*b580*/  @!P1 HADD2 R5, -R65.H0_H0, -RZ.H0_H0 ;  /* 0xa00000ff41059230 */ /* 0x004fca0000000900 */
[----:B------:R-:W-:-:S04]  /*b590*/  PRMT R3, R5, 0x7610, R3 ;  /* 0x0000761005037816 */ /* 0x000fc80000000003 */
[----:B------:R-:W-:Y:S02]  /*b5a0*/  @!P1 PRMT R65, R3, 0x5410, RZ ;  /* 0x0000541003419816 */ /* 0x000fe400000000ff */
[----:B------:R1:W2:Y:S01]  /*b5b0*/  LDL.LU.S16 R3, [R1+0x74] ;  /* 0x0000740001037983 */ /* 0x0002a20000300600 */
[----:B------:R-:W-:Y:S02]  /*b5c0*/  ISETP.GE.U32.AND P4, PT, R191, R2, PT ;  /* 0x00000002bf00720c */ /* 0x000fe40003f86070 */
[----:B------:R-:W-:Y:S01]  /*b5d0*/  LOP3.LUT R2, R0, 0xffff, RZ, 0xc0, !PT ;  /* 0x0000ffff00027812 */ /* 0x000fe200078ec0ff */
[----:B------:R-:W4:Y:S03]  /*b5e0*/  MUFU.EX2 R5, R227 ;  /* 0x000000e300057308 */ /* 0x000f260000000800 */
[----:B------:R-:W-:-:S04]  /*b5f0*/  SHF.R.U32.HI R2, RZ, 0x8, R2 ;  /* 0x00000008ff027819 */ /* 0x000fc80000011602 */
[----:B------:R-:W-:-:S04]  /*b600*/  LOP3.LUT R2, R2, 0xffff, RZ, 0xc0, !PT ;  /* 0x0000ffff02027812 */ /* 0x000fc800078ec0ff */
[----:B------:R-:W-:Y:S01]  /*b610*/  ISETP.GE.U32.AND P1, PT, R191, R2, PT ;  /* 0x00000002bf00720c */ /* 0x000fe20003f26070 */
[----:B---3--:R-:W-:Y:S01]  /*b620*/  FADD.FTZ R2, R11, R8 ;  /* 0x000000080b027221 */ /* 0x008fe20000010000 */
[----:B--2---:R-:W-:-:S05]  /*b630*/  @!P0 HADD2 R3, -R59.H0_H0, -RZ.H0_H0 ;  /* 0xa00000ff3b038230 */ /* 0x004fca0000000900 */
[----:B------:R-:W-:Y:S01]  /*b640*/  PRMT R229, R3, 0x7610, R229 ;  /* 0x0000761003e57816 */ /* 0x000fe200000000e5 */
[----:B----4-:R-:W-:Y:S02]  /*b650*/  FADD.FTZ R3, R5, R2 ;  /* 0x0000000205037221 */ /* 0x010fe40000010000 */
[----:B------:R1:W2:Y:S01]  /*b660*/  LDL.LU.S16 R2, [R1+0x78] ;  /* 0x0000780001027983 */ /* 0x0002a20000300600 */
[C---:B------:R-:W-:Y:S01]  /*b670*/  PRMT R57, R59.reuse, 0x7632, R57 ;  /* 0x000076323b397816 */ /* 0x040fe20000000039 */
[----:B------:R-:W-:Y:S02]  /*b680*/  IMAD.MOV.U32 R227, RZ, RZ, R203 ;  /* 0x000000ffffe37224 */ /* 0x000fe400078e00cb */
[----:B------:R-:W-:Y:S02]  /*b690*/  IMAD.MOV.U32 R203, RZ, RZ, R223 ;  /* 0x000000ffffcb7224 */ /* 0x000fe400078e00df */
[----:B------:R-:W-:Y:S02]  /*b6a0*/  IMAD.MOV.U32 R223, RZ, RZ, R196 ;  /* 0x000000ffffdf7224 */ /* 0x000fe400078e00c4 */
[----:B------:R-:W-:Y:S01]  /*b6b0*/  IMAD.MOV.U32 R196, RZ, RZ, R167 ;  /* 0x000000ffffc47224 */ /* 0x000fe200078e00a7 */
[----:B------:R-:W-:-:S02]  /*b6c0*/  PRMT R167, R59, 0x5410, R57 ;  /* 0x000054103ba77816 */ /* 0x000fc40000000039 */
[----:B------:R-:W-:Y:S01]  /*b6d0*/  @!P0 PRMT R59, R229, 0x5410, RZ ;  /* 0x00005410e53b8816 */ /* 0x000fe200000000ff */
[----:B--2---:R-:W-:-:S05]  /*b6e0*/  @!P4 HADD2 R2, -R57.H0_H0, -RZ.H0_H0 ;  /* 0xa00000ff3902c230 */ /* 0x004fca0000000900 */
[----:B------:R-:W-:Y:S02]  /*b6f0*/  PRMT R209, R2, 0x7610, R209 ;  /* 0x0000761002d17816 */ /* 0x000fe400000000d1 */
[----:B------:R-:W-:-:S04]  /*b700*/  LOP3.LUT R2, R0, 0xff, RZ, 0xc0, !PT ;  /* 0x000000ff00027812 */ /* 0x000fc800078ec0ff */
[----:B------:R-:W-:Y:S02]  /*b710*/  ISETP.GE.U32.AND P0, PT, R191, R2, PT ;  /* 0x00000002bf00720c */ /* 0x000fe40003f06070 */
[----:B------:R1:W2:Y:S01]  /*b720*/  LDL.LU.S16 R2, [R1+0x7c] ;  /* 0x00007c0001027983 */ /* 0x0002a20000300600 */
[C---:B------:R-:W-:Y:S01]  /*b730*/  PRMT R52, R27.reuse, 0x7610, R52 ;  /* 0x000076101b347816 */ /* 0x040fe20000000034 */
[----:B------:R-:W-:Y:S01]  /*b740*/  IMAD.MOV.U32 R230, RZ, RZ, R227 ;  /* 0x000000ffffe67224 */ /* 0x000fe200078e00e3 */
[----:B------:R-:W-:Y:S01]  /*b750*/  PRMT R49, R27, 0x7632, R49 ;  /* 0x000076321b317816 */ /* 0x000fe20000000031 */
[----:B------:R-:W-:Y:S02]  /*b760*/  IMAD.MOV.U32 R227, RZ, RZ, R203 ;  /* 0x000000ffffe37224 */ /* 0x000fe400078e00cb */
[----:B------:R-:W-:Y:S02]  /*b770*/  IMAD.MOV.U32 R203, RZ, RZ, R223 ;  /* 0x000000ffffcb7224 */ /* 0x000fe400078e00df */
[----:B------:R-:W-:Y:S01]  /*b780*/  IMAD.MOV.U32 R223, RZ, RZ, R166 ;  /* 0x000000ffffdf7224 */ /* 0x000fe200078e00a6 */
[----:B------:R-:W-:Y:S01]  /*b790*/  PRMT R166, R52, 0x5410, R49 ;  /* 0x0000541034a67816 */ /* 0x000fe20000000031 */
[----:B--2---:R-:W-:-:S05]  /*b7a0*/  @!P5 HADD2 R2, -R52.H0_H0, -RZ.H0_H0 ;  /* 0xa00000ff3402d230 */ /* 0x004fca0000000900 */
[----:B------:R-:W-:-:S04]  /*b7b0*/  PRMT R8, R2, 0x7610, R8 ;  /* 0x0000761002087816 */ /* 0x000fc80000000008 */
[----:B------:R-:W-:Y:S02]  /*b7c0*/  @!P5 PRMT R52, R8, 0x5410, RZ ;  /* 0x000054100834d816 */ /* 0x000fe400000000ff */
[----:B------:R1:W2:Y:S01]  /*b7d0*/  LDL.LU.S16 R8, [R1+0x80] ;  /* 0x0000800001087983 */ /* 0x0002a20000300600 */
[----:B------:R-:W-:Y:S01]  /*b7e0*/  F2FP.PACK_AB R19, R5, R11 ;  /* 0x0000000b0513723e */ /* 0x000fe200000000ff */
[----:B--2---:R-:W-:-:S05]  /*b7f0*/  @!P2 HADD2 R8, -R49.H0_H0, -RZ.H0_H0 ;  /* 0xa00000ff3108a230 */ /* 0x004fca0000000900 */
[----:B------:R-:W-:Y:S02]  /*b800*/  PRMT R5, R8, 0x7610, R5 ;  /* 0x0000761008057816 */ /* 0x000fe40000000005 */
[----:B------:R1:W2:Y:S01]  /*b810*/  LDL.LU.S16 R8, [R1+0x84] ;  /* 0x0000840001087983 */ /* 0x0002a20000300600 */
[----:B------:R-:W-:Y:S02]  /*b820*/  SHF.R.U32.HI R2, RZ, 0x18, R0 ;  /* 0x00000018ff027819 */ /* 0x000fe40000011600 */
[----:B------:R-:W-:Y:S01]  /*b830*/  @!P4 PRMT R57, R209, 0x5410, RZ ;  /* 0x00005410d139c816 */ /* 0x000fe200000000ff */
[----:B------:R-:W-:Y:S01]  /*b840*/  IMAD.MOV.U32 R209, RZ, RZ, R230 ;  /* 0x000000ffffd17224 */ /* 0x000fe200078e00e6 */
[----:B------:R-:W-:Y:S01]  /*b850*/  ISETP.GE.U32.AND P4, PT, R191, R2, PT ;  /* 0x00000002bf00720c */ /* 0x000fe20003f86070 */
[----:B------:R-:W-:Y:S01]  /*b860*/  IMAD.MOV.U32 R230, RZ, RZ, R227 ;  /* 0x000000ffffe67224 */ /* 0x000fe200078e00e3 */
[----:B------:R-:W-:Y:S01]  /*b870*/  PRMT R54, R55, 0x7632, R54 ;  /* 0x0000763237367816 */ /* 0x000fe20000000036 */
[----:B------:R-:W-:-:S02]  /*b880*/  IMAD.MOV.U32 R227, RZ, RZ, R202 ;  /* 0x000000ffffe37224 */ /* 0x000fc400078e00ca */
[----:B------:R-:W-:Y:S01]  /*b890*/  IMAD.MOV.U32 R202, RZ, RZ, R176 ;  /* 0x000000ffffca7224 */ /* 0x000fe200078e00b0 */
[----:B------:R-:W-:Y:S01]  /*b8a0*/  PRMT R176, R55, 0x5410, R54 ;  /* 0x0000541037b07816 */ /* 0x000fe20000000036 */
[----:B--2---:R-:W-:-:S05]  /*b8b0*/  @!P0 HADD2 R8, -R55.H0_H0, -RZ.H0_H0 ;  /* 0xa00000ff37088230 */ /* 0x004fca0000000900 */
[----:B------:R-:W-:-:S04]  /*b8c0*/  PRMT R2, R8, 0x7610, R2 ;  /* 0x0000761008027816 */ /* 0x000fc80000000002 */
[----:B------:R-:W-:Y:S02]  /*b8d0*/  @!P0 PRMT R55, R2, 0x5410, RZ ;  /* 0x0000541002378816 */ /* 0x000fe400000000ff */
[----:B------:R1:W2:Y:S01]  /*b8e0*/  LDL.LU.S16 R2, [R1+0x88] ;  /* 0x0000880001027983 */ /* 0x0002a20000300600 */
[----:B------:R-:W-:-:S04]  /*b8f0*/  SHF.R.U32.HI R0, RZ, 0x10, R0 ;  /* 0x00000010ff007819 */ /* 0x000fc80000011600 */
[----:B------:R-:W-:-:S04]  /*b900*/  LOP3.LUT R0, R0, 0xff, RZ, 0xc0, !PT ;  /* 0x000000ff00007812 */ /* 0x000fc800078ec0ff */
[----:B------:R-:W-:Y:S01]  /*b910*/  ISETP.GE.U32.AND P5, PT, R191, R0, PT ;  /* 0x00000000bf00720c */ /* 0x000fe20003fa6070 */
[----:B--2---:R-:W-:-:S05]  /*b920*/  @!P1 HADD2 R2, -R54.H0_H0, -RZ.H0_H0 ;  /* 0xa00000ff36029230 */ /* 0x004fca0000000900 */
[----:B------:R-:W-:-:S04]  /*b930*/  PRMT R0, R2, 0x7610, R0 ;  /* 0x0000761002007816 */ /* 0x000fc80000000000 */
[----:B------:R-:W-:Y:S02]  /*b940*/  @!P1 PRMT R54, R0, 0x5410, RZ ;  /* 0x0000541000369816 */ /* 0x000fe400000000ff */
[----:B------:R1:W2:Y:S01]  /*b950*/  LDL.LU.S16 R0, [R1+0x8c] ;  /* 0x00008c0001007983 */ /* 0x0002a20000300600 */
[----:B------:R-:W-:-:S05]  /*b960*/  PRMT R58, R30, 0x7610, R58 ;  /* 0x000076101e3a7816 */ /* 0x000fca000000003a */
[----:B--2---:R-:W-:-:S05]  /*b970*/  @!P5 HADD2 R0, -R58.H0_H0, -RZ.H0_H0 ;  /* 0xa00000ff3a00d230 */ /* 0x004fca0000000900 */
[----:B------:R-:W-:Y:S02]  /*b980*/  PRMT R208, R0, 0x7610, R208 ;  /* 0x0000761000d07816 */ /* 0x000fe400000000d0 */
[----:B------:R-:W-:Y:S02]  /*b990*/  SHF.R.U32.HI R0, RZ, 0x8, R9 ;  /* 0x00000008ff007819 */ /* 0x000fe40000011609 */
[----:B------:R1:W2:Y:S01]  /*b9a0*/  LDL.LU.S16 R9, [R1+0x90] ;  /* 0x0000900001097983 */ /* 0x0002a20000300600 */
[----:B------:R-:W-:Y:S02]  /*b9b0*/  PRMT R56, R30, 0x7632, R56 ;  /* 0x000076321e387816 */ /* 0x000fe40000000038 */
[----:B------:R-:W-:Y:S02]  /*b9c0*/  ISETP.GE.U32.AND P0, PT, R191, R7, PT ;  /* 0x00000007bf00720c */ /* 0x000fe40003f06070 */
[----:B------:R-:W-:-:S04]  /*b9d0*/  LOP3.LUT R2, R10, 0xff, RZ, 0xc0, !PT ;  /* 0x000000ff0a027812 */ /* 0x000fc800078ec0ff */
[----:B------:R-:W-:Y:S01]  /*b9e0*/  ISETP.GE.U32.AND P1, PT, R191, R2, PT ;  /* 0x00000002bf00720c */ /* 0x000fe20003f26070 */
[----:B--2---:R-:W-:-:S05]  /*b9f0*/  @!P4 HADD2 R9, -R56.H0_H0, -RZ.H0_H0 ;  /* 0xa00000ff3809c230 */ /* 0x004fca0000000900 */
[----:B------:R-:W-:Y:S02]  /*ba00*/  PRMT R7, R9, 0x7610, R7 ;  /* 0x0000761009077816 */ /* 0x000fe40000000007 */
[----:B------:R2:W-:Y:S02]  /*ba10*/  MUFU.EX2 R9, R203 ;  /* 0x000000cb00097308 */ /* 0x0005e40000000800 */
[----:B--2---:R-:W-:Y:S02]  /*ba20*/  IMAD.MOV.U32 R203, RZ, RZ, R223 ;  /* 0x000000ffffcb7224 */ /* 0x004fe400078e00df */
[----:B------:R-:W-:Y:S02]  /*ba30*/  IMAD.MOV.U32 R223, RZ, RZ, R198 ;  /* 0x000000ffffdf7224 */ /* 0x000fe400078e00c6 */
[----:B------:R-:W-:Y:S01]  /*ba40*/  IMAD.MOV.U32 R198, RZ, RZ, R172 ;  /* 0x000000ffffc67224 */ /* 0x000fe200078e00ac */
[----:B------:R-:W-:Y:S02]  /*ba50*/  PRMT R172, R58, 0x5410, R56 ;  /* 0x000054103aac7816 */ /* 0x000fe40000000038 */
[----:B------:R-:W-:-:S02]  /*ba60*/  @!P5 PRMT R58, R208, 0x5410, RZ ;  /* 0x00005410d03ad816 */ /* 0x000fc400000000ff */
[----:B------:R1:W3:Y:S04]  /*ba70*/  LDL.LU.S16 R208, [R1+0x98] ;  /* 0x0000980001d07983 */ /* 0x0002e80000300600 */
[----:B------:R1:W3:Y:S01]  /*ba80*/  LDL.LU.S16 R2, [R1+0x94] ;  /* 0x0000940001027983 */ /* 0x0002e20000300600 */
[----:B------:R-:W-:Y:S02]  /*ba90*/  LOP3.LUT R0, R0, 0xffff, RZ, 0xc0, !PT ;  /* 0x0000ffff00007812 */ /* 0x000fe400078ec0ff */
[----:B------:R-:W-:Y:S01]  /*baa0*/  @!P2 PRMT R49, R5, 0x5410, RZ ;  /* 0x000054100531a816 */ /* 0x000fe200000000ff */
[----:B------:R-:W4:Y:S01]  /*bab0*/  MUFU.EX2 R8, R209 ;  /* 0x000000d100087308 */ /* 0x000f220000000800 */
[----:B------:R-:W-:Y:S02]  /*bac0*/  ISETP.GE.U32.AND P2, PT, R191, R0, PT ;  /* 0x00000000bf00720c */ /* 0x000fe40003f46070 */
[----:B------:R-:W-:-:S05]  /*bad0*/  PRMT R64, R53, 0x7632, R64 ;  /* 0x0000763235407816 */ /* 0x000fca0000000040 */
[----:B------:R-:W1:Y:S01]  /*bae0*/  MUFU.EX2 R5, R230 ;  /* 0x000000e600057308 */ /* 0x000e620000000800 */
[----:B----4-:R-:W-:-:S04]  /*baf0*/  FADD.FTZ R183, R8, R183 ;  /* 0x000000b708b77221 */ /* 0x010fc80000010000 */
[C---:B-1----:R-:W-:Y:S01]  /*bb00*/  FADD.FTZ R183, R5.reuse, R183 ;  /* 0x000000b705b77221 */ /* 0x042fe20000010000 */
[----:B------:R-:W-:Y:S02]  /*bb10*/  F2FP.PACK_AB R17, R5, R8 ;  /* 0x000000080511723e */ /* 0x000fe400000000ff */
[----:B------:R1:W4:Y:S02]  /*bb20*/  MUFU.EX2 R5, R224 ;  /* 0x000000e000057308 */ /* 0x0003240000000800 */
[----:B-1----:R-:W-:Y:S01]  /*bb30*/  IMAD.MOV.U32 R224, RZ, RZ, R170 ;  /* 0x000000ffffe07224 */ /* 0x002fe200078e00aa */
[----:B---3--:R-:W-:-:S05]  /*bb40*/  @!P2 HADD2 R2, -R64.H0_H0, -RZ.H0_H0 ;  /* 0xa00000ff4002a230 */ /* 0x008fca0000000900 */
[----:B------:R-:W-:Y:S02]  /*bb50*/  PRMT R10, R2, 0x7610, R10 ;  /* 0x00007610020a7816 */ /* 0x000fe4000000000a */
[----:B------:R1:W3:Y:S02]  /*bb60*/  MUFU.EX2 R2, R203 ;  /* 0x000000cb00027308 */ /* 0x0002e40000000800 */
[----:B-1----:R-:W-:Y:S02]  /*bb70*/  IMAD.MOV.U32 R203, RZ, RZ, R198 ;  /* 0x000000ffffcb7224 */ /* 0x002fe400078e00c6 */
[----:B------:R-:W-:Y:S02]  /*bb80*/  IMAD.MOV.U32 R198, RZ, RZ, R197 ;  /* 0x000000ffffc67224 */ /* 0x000fe400078e00c5 */
[----:B------:R-:W-:Y:S02]  /*bb90*/  IMAD.MOV.U32 R197, RZ, RZ, R171 ;  /* 0x000000ffffc57224 */ /* 0x000fe400078e00ab */
[----:B------:R1:W2:Y:S04]  /*bba0*/  LDL.LU.S16 R171, [R1+0xa0] ;  /* 0x0000a00001ab7983 */ /* 0x0002a80000300600 */
[----:B------:R1:W2:Y:S01]  /*bbb0*/  LDL.LU.S16 R170, [R1+0x9c] ;  /* 0x00009c0001aa7983 */ /* 0x0002a20000300600 */
[----:B------:R-:W-:-:S02]  /*bbc0*/  PRMT R67, R68, 0x7632, R67 ;  /* 0x0000763244437816 */ /* 0x000fc40000000043 */
[----:B------:R-:W-:Y:S02]  /*bbd0*/  @!P4 PRMT R56, R7, 0x5410, RZ ;  /* 0x000054100738c816 */ /* 0x000fe400000000ff */
[----:B------:R1:W1:Y:S01]  /*bbe0*/  MUFU.EX2 R7, R227 ;  /* 0x000000e300077308 */ /* 0x0002620000000800 */
[----:B------:R-:W-:Y:S01]  /*bbf0*/  LOP3.LUT R6, R25, R240, R46, 0x96, !PT ;  /* 0x000000f019067212 */ /* 0x000fe200078e962e */
[----:B----4-:R-:W-:Y:S01]  /*bc00*/  FADD.FTZ R183, R5, R183 ;  /* 0x000000b705b77221 */ /* 0x010fe20000010000 */
[----:B------:R-:W-:Y:S02]  /*bc10*/  LOP3.LUT R16, R15, R239, R24, 0x96, !PT ;  /* 0x000000ef0f107212 */ /* 0x000fe400078e9618 */
[C---:B---3--:R-:W-:Y:S01]  /*bc20*/  F2FP.PACK_AB R43, R2.reuse, R5 ;  /* 0x00000005022b723e */ /* 0x048fe200000000ff */
[----:B------:R-:W-:Y:S01]  /*bc30*/  FADD.FTZ R183, R2, R183 ;  /* 0x000000b702b77221 */ /* 0x000fe20000010000 */
[----:B------:R-:W-:Y:S01]  /*bc40*/  @!P3 HADD2 R208, -R53.H0_H0, -RZ.H0_H0 ;  /* 0xa00000ff35d0b230 */ /* 0x000fe20000000900 */
[----:B-1----:R-:W-:-:S02]  /*bc50*/  IMAD.MOV.U32 R227, RZ, RZ, R201 ;  /* 0x000000ffffe37224 */ /* 0x002fc400078e00c9 */
[----:B------:R-:W-:Y:S02]  /*bc60*/  IMAD.MOV.U32 R201, RZ, RZ, R196 ;  /* 0x000000ffffc97224 */ /* 0x000fe400078e00c4 */
[----:B------:R-:W-:Y:S02]  /*bc70*/  IMAD.MOV.U32 R196, RZ, RZ, R228 ;  /* 0x000000ffffc47224 */ /* 0x000fe400078e00e4 */
[----:B------:R-:W-:Y:S01]  /*bc80*/  IMAD.MOV.U32 R228, RZ, RZ, R193 ;  /* 0x000000ffffe47224 */ /* 0x000fe200078e00c1 */
[----:B------:R-:W-:Y:S01]  /*bc90*/  F2FP.PACK_AB R76, R7, R9 ;  /* 0x00000009074c723e */ /* 0x000fe200000000ff */
[----:B------:R-:W-:Y:S01]  /*bca0*/  IMAD.MOV.U32 R193, RZ, RZ, R184 ;  /* 0x000000ffffc17224 */ /* 0x000fe200078e00b8 */
[----:B------:R-:W-:Y:S01]  /*bcb0*/  PRMT R11, R208, 0x7610, R11 ;  /* 0x00007610d00b7816 */ /* 0x000fe2000000000b */
[----:B--2---:R-:W-:Y:S02]  /*bcc0*/  @!P1 HADD2 R171, -R68.H0_H0, -RZ.H0_H0 ;  /* 0xa00000ff44ab9230 */ /* 0x004fe40000000900 */
[----:B------:R-:W-:-:S03]  /*bcd0*/  @!P0 HADD2 R170, -R67.H0_H0, -RZ.H0_H0 ;  /* 0xa00000ff43aa8230 */ /* 0x000fc60000000900 */
[----:B------:R-:W-:Y:S02]  /*bce0*/  PRMT R8, R171, 0x7610, R8 ;  /* 0x00007610ab087816 */ /* 0x000fe40000000008 */
[----:B------:R-:W-:Y:S02]  /*bcf0*/  PRMT R0, R170, 0x7610, R0 ;  /* 0x00007610aa007816 */ /* 0x000fe40000000000 */
[----:B------:R-:W-:Y:S02]  /*bd00*/  PRMT R171, R68, 0x5410, R67 ;  /* 0x0000541044ab7816 */ /* 0x000fe40000000043 */
[----:B------:R-:W-:Y:S01]  /*bd10*/  @!P0 PRMT R67, R0, 0x5410, RZ ;  /* 0x0000541000438816 */ /* 0x000fe200000000ff */
[----:B------:R-:W-:Y:S02]  /*bd20*/  FADD.FTZ R0, R9, R3 ;  /* 0x0000000309007221 */ /* 0x000fe40000010000 */
[----:B------:R-:W-:-:S04]  /*bd30*/  IMAD.WIDE.U32 R2, R6, -0x2daee0ad, RZ ;  /* 0xd2511f5306027825 */ /* 0x000fc800078e00ff */
[----:B------:R-:W-:Y:S02]  /*bd40*/  FADD.FTZ R184, R7, R0 ;  /* 0x0000000007b87221 */ /* 0x000fe40000010000 */
[----:B------:R-:W-:Y:S01]  /*bd50*/  IMAD.WIDE.U32 R6, R16, -0x2daee0ad, RZ ;  /* 0xd2511f5310067825 */ /* 0x000fe200078e00ff */
[----:B------:R-:W-:Y:S02]  /*bd60*/  PRMT R170, R53, 0x5410, R64 ;  /* 0x0000541035aa7816 */ /* 0x000fe40000000040 */
[----:B------:R-:W-:Y:S02]  /*bd70*/  @!P2 PRMT R64, R10, 0x5410, RZ ;  /* 0x000054100a40a816 */ /* 0x000fe400000000ff */
[----:B------:R-:W-:Y:S02]  /*bd80*/  @!P1 PRMT R68, R8, 0x5410, RZ ;  /* 0x0000541008449816 */ /* 0x000fe400000000ff */
[----:B------:R-:W-:Y:S02]  /*bd90*/  LOP3.LUT R10, R3, R241, R18, 0x96, !PT ;  /* 0x000000f1030a7212 */ /* 0x000fe400078e9612 */
[----:B------:R-:W-:-:S02]  /*bda0*/  LOP3.LUT R8, R7, R242, R2, 0x96, !PT ;  /* 0x000000f207087212 */ /* 0x000fc400078e9602 */
[----:B------:R-:W-:Y:S01]  /*bdb0*/  @!P3 PRMT R53, R11, 0x5410, RZ ;  /* 0x000054100b35b816 */ /* 0x000fe200000000ff */
        /* <DEDUP_REMOVED lines=9> */
[----:B------:R-:W-:-:S05]  /*be50*/  IMAD.WIDE.U32 R2, R2, -0x326172a9, RZ ;  /* 0xcd9e8d5702027825 */ /* 0x000fca00078e00ff */
[----:B------:R-:W-:-:S04]  /*be60*/  LOP3.LUT R0, R3, R177, R6, 0x96, !PT ;  /* 0x000000b103007212 */ /* 0x000fc800078e9606 */
[----:B------:R-:W-:-:S04]  /*be70*/  LOP3.LUT R5, R0, 0xff, RZ, 0xc0, !PT ;  /* 0x000000ff00057812 */ /* 0x000fc800078ec0ff */
[----:B------:R-:W-:Y:S02]  /*be80*/  ISETP.GE.U32.AND P0, PT, R191, R5, PT ;  /* 0x00000005bf00720c */ /* 0x000fe40003f06070 */
[----:B------:R1:W-:Y:S02]  /*be90*/  MUFU.EX2 R5, R201 ;  /* 0x000000c900057308 */ /* 0x0003e40000000800 */
[----:B-1----:R-:W-:Y:S02]  /*bea0*/  IMAD.MOV.U32 R201, RZ, RZ, R228 ;  /* 0x000000ffffc97224 */ /* 0x002fe400078e00e4 */
[----:B------:R-:W-:Y:S02]  /*beb0*/  IMAD.MOV.U32 R228, RZ, RZ, R187 ;  /* 0x000000ffffe47224 */ /* 0x000fe400078e00bb */
[----:B------:R1:W2:Y:S01]  /*bec0*/  LDL.LU.S16 R187, [R1+0xb4] ;  /* 0x0000b40001bb7983 */ /* 0x0002a20000300600 */
[----:B------:R-:W-:-:S03]  /*bed0*/  LOP3.LUT R8, R7, R245, R8, 0x96, !PT ;  /* 0x000000f507087212 */ /* 0x000fc600078e9608 */
[----:B------:R1:W3:Y:S01]  /*bee0*/  LDL.LU.S16 R7, [R1+0xb8] ;  /* 0x0000b80001077983 */ /* 0x0002e20000300600 */
[----:B------:R-:W4:Y:S01]  /*bef0*/  MUFU.EX2 R6, R227 ;  /* 0x000000e300067308 */ /* 0x000f220000000800 */
[C---:B------:R-:W-:Y:S02]  /*bf00*/  PRMT R51, R32.reuse, 0x7610, R51 ;  /* 0x0000761020337816 */ /* 0x040fe40000000033 */
[----:B------:R-:W-:Y:S01]  /*bf10*/  PRMT R50, R32, 0x7632, R50 ;  /* 0x0000763220327816 */ /* 0x000fe20000000032 */
[----:B----4-:R-:W-:Y:S01]  /*bf20*/  FADD.FTZ R184, R6, R184 ;  /* 0x000000b806b87221 */ /* 0x010fe20000010000 */
[----:B------:R-:W-:-:S03]  /*bf30*/  F2FP.PACK_AB R42, R5, R6 ;  /* 0x00000006052a723e */ /* 0x000fc600000000ff */
[----:B------:R-:W-:Y:S01]  /*bf40*/  FADD.FTZ R184, R5, R184 ;  /* 0x000000b805b87221 */ /* 0x000fe20000010000 */
[----:B------:R-:W-:-:S04]  /*bf50*/  LOP3.LUT R5, R0, 0xffff, RZ, 0xc0, !PT ;  /* 0x0000ffff00057812 */ /* 0x000fc800078ec0ff */
[----:B------:R-:W-:-:S04]  /*bf60*/  SHF.R.U32.HI R5, RZ, 0x8, R5 ;  /* 0x00000008ff057819 */ /* 0x000fc80000011605 */
[----:B------:R-:W-:Y:S01]  /*bf70*/  LOP3.LUT R5, R5, 0xffff, RZ, 0xc0, !PT ;  /* 0x0000ffff05057812 */ /* 0x000fe200078ec0ff */
[----:B--2---:R-:W-:-:S05]  /*bf80*/  @!P0 HADD2 R187, -R51.H0_H0, -RZ.H0_H0 ;  /* 0xa00000ff33bb8230 */ /* 0x004fca0000000900 */
[----:B------:R-:W-:Y:S02]  /*bf90*/  PRMT R9, R187, 0x7610, R9 ;  /* 0x00007610bb097816 */ /* 0x000fe40000000009 */
[----:B------:R-:W-:Y:S02]  /*bfa0*/  PRMT R187, R51, 0x5410, R50 ;  /* 0x0000541033bb7816 */ /* 0x000fe40000000032 */
[----:B------:R-:W-:Y:S02]  /*bfb0*/  @!P0 PRMT R51, R9, 0x5410, RZ ;  /* 0x0000541009338816 */ /* 0x000fe400000000ff */
[----:B------:R-:W-:-:S13]  /*bfc0*/  ISETP.GE.U32.AND P0, PT, R191, R5, PT ;  /* 0x00000005bf00720c */ /* 0x000fda0003f06070 */
[----:B---3--:R-:W-:-:S05]  /*bfd0*/  @!P0 HADD2 R7, -R50.H0_H0, -RZ.H0_H0 ;  /* 0xa00000ff32078230 */ /* 0x008fca0000000900 */
[----:B------:R-:W-:Y:S02]  /*bfe0*/  PRMT R5, R7, 0x7610, R5 ;  /* 0x0000761007057816 */ /* 0x000fe40000000005 */
[----:B------:R1:W2:Y:S04]  /*bff0*/  LDL.LU.S16 R7, [R1+0xbc] ;  /* 0x0000bc0001077983 */ /* 0x0002a80000300600 */
[----:B------:R1:W3:Y:S01]  /*c000*/  LDL.LU.S16 R6, [R1+0xcc] ;  /* 0x0000cc0001067983 */ /* 0x0002e20000300600 */
[----:B------:R-:W-:Y:S02]  /*c010*/  @!P0 PRMT R50, R5, 0x5410, RZ ;  /* 0x0000541005328816 */ /* 0x000fe400000000ff */
[--C-:B------:R-:W-:Y:S02]  /*c020*/  SHF.R.U32.HI R5, RZ, 0x18, R0.reuse ;  /* 0x00000018ff057819 */ /* 0x100fe40000011600 */
[----:B------:R-:W-:-:S04]  /*c030*/  SHF.R.U32.HI R0, RZ, 0x10, R0 ;  /* 0x00000010ff007819 */ /* 0x000fc80000011600 */
[----:B------:R-:W-:-:S04]  /*c040*/  LOP3.LUT R0, R0, 0xff, RZ, 0xc0, !PT ;  /* 0x000000ff00007812 */ /* 0x000fc800078ec0ff */
[C---:B------:R-:W-:Y:S02]  /*c050*/  ISETP.GE.U32.AND P1, PT, R191.reuse, R0, PT ;  /* 0x00000000bf00720c */ /* 0x040fe40003f26070 */
[----:B------:R-:W-:Y:S02]  /*c060*/  ISETP.GE.U32.AND P0, PT, R191, R5, PT ;  /* 0x00000005bf00720c */ /* 0x000fe40003f06070 */
[----:B------:R-:W-:Y:S01]  /*c070*/  PRMT R38, R39, 0x7632, R38 ;  /* 0x0000763227267816 */ /* 0x000fe20000000026 */
[----:B------:R-:W-:Y:S02]  /*c080*/  IMAD.MOV.U32 R227, RZ, RZ, R203 ;  /* 0x000000ffffe37224 */ /* 0x000fe400078e00cb */
[----:B------:R-:W-:Y:S02]  /*c090*/  IMAD.MOV.U32 R203, RZ, RZ, R223 ;  /* 0x000000ffffcb7224 */ /* 0x000fe400078e00df */
[----:B------:R-:W-:Y:S02]  /*c0a0*/  IMAD.MOV.U32 R223, RZ, RZ, R201 ;  /* 0x000000ffffdf7224 */ /* 0x000fe400078e00c9 */
[----:B------:R-:W-:-:S02]  /*c0b0*/  IMAD.MOV.U32 R201, RZ, RZ, R196 ;  /* 0x000000ffffc97224 */ /* 0x000fc400078e00c4 */
[----:B------:R-:W-:Y:S01]  /*c0c0*/  IMAD.MOV.U32 R196, RZ, RZ, R185 ;  /* 0x000000ffffc47224 */ /* 0x000fe200078e00b9 */
[----:B------:R-:W-:Y:S01]  /*c0d0*/  PRMT R185, R39, 0x5410, R38 ;  /* 0x0000541027b97816 */ /* 0x000fe20000000026 */
[----:B---3--:R-:W-:-:S05]  /*c0e0*/  @!P1 HADD2 R6, -R39.H0_H0, -RZ.H0_H0 ;  /* 0xa00000ff27069230 */ /* 0x008fca0000000900 */
[----:B------:R-:W-:Y:S02]  /*c0f0*/  PRMT R0, R6, 0x7610, R0 ;  /* 0x0000761006007816 */ /* 0x000fe40000000000 */
[----:B------:R1:W3:Y:S01]  /*c100*/  LDL.LU.S16 R6, [R1+0xd4] ;  /* 0x0000d40001067983 */ /* 0x0002e20000300600 */
[----:B--2---:R-:W-:-:S05]  /*c110*/  @!P0 HADD2 R7, -R38.H0_H0, -RZ.H0_H0 ;  /* 0xa00000ff26078230 */ /* 0x004fca0000000900 */
[----:B------:R-:W-:-:S04]  /*c120*/  PRMT R5, R7, 0x7610, R5 ;  /* 0x0000761007057816 */ /* 0x000fc80000000005 */
[----:B------:R-:W-:Y:S02]  /*c130*/  @!P0 PRMT R38, R5, 0x5410, RZ ;  /* 0x0000541005268816 */ /* 0x000fe400000000ff */
[----:B------:R1:W2:Y:S01]  /*c140*/  LDL.LU.S16 R5, [R1+0xd8] ;  /* 0x0000d80001057983 */ /* 0x0002a20000300600 */
[----:B------:R-:W-:Y:S02]  /*c150*/  @!P1 PRMT R39, R0, 0x5410, RZ ;  /* 0x0000541000279816 */ /* 0x000fe400000000ff */
[----:B------:R-:W-:-:S04]  /*c160*/  LOP3.LUT R0, R2, 0xff, RZ, 0xc0, !PT ;  /* 0x000000ff02007812 */ /* 0x000fc800078ec0ff */
[----:B------:R-:W-:Y:S02]  /*c170*/  ISETP.GE.U32.AND P0, PT, R191, R0, PT ;  /* 0x00000000bf00720c */ /* 0x000fe40003f06070 */
[----:B------:R-:W-:Y:S01]  /*c180*/  PRMT R36, R37, 0x7632, R36 ;  /* 0x0000763225247816 */ /* 0x000fe20000000024 */
[----:B------:R-:W-:-:S03]  /*c190*/  IMAD.MOV.U32 R230, RZ, RZ, R179 ;  /* 0x000000ffffe67224 */ /* 0x000fc600078e00b3 */
[----:B------:R-:W-:-:S07]  /*c1a0*/  PRMT R179, R37, 0x5410, R36 ;  /* 0x0000541025b37816 */ /* 0x000fce0000000024 */
[----:B---3--:R-:W-:-:S05]  /*c1b0*/  @!P0 HADD2 R6, -R37.H0_H0, -RZ.H0_H0 ;  /* 0xa00000ff25068230 */ /* 0x008fca0000000900 */
[----:B------:R-:W-:Y:S02]  /*c1c0*/  PRMT R0, R6, 0x7610, R0 ;  /* 0x0000761006007816 */ /* 0x000fe40000000000 */
[----:B------:R1:W3:Y:S02]  /*c1d0*/  LDL.LU.S16 R6, [R1+0xdc] ;  /* 0x0000dc0001067983 */ /* 0x0002e40000300600 */
[----:B------:R-:W-:Y:S02]  /*c1e0*/  @!P0 PRMT R37, R0, 0x5410, RZ ;  /* 0x0000541000258816 */ /* 0x000fe400000000ff */
[----:B------:R-:W-:-:S04]  /*c1f0*/  LOP3.LUT R0, R2, 0xffff, RZ, 0xc0, !PT ;  /* 0x0000ffff02007812 */ /* 0x000fc800078ec0ff */
[----:B------:R-:W-:-:S04]  /*c200*/  SHF.R.U32.HI R0, RZ, 0x8, R0 ;  /* 0x00000008ff007819 */ /* 0x000fc80000011600 */
[----:B------:R-:W-:-:S04]  /*c210*/  LOP3.LUT R0, R0, 0xffff, RZ, 0xc0, !PT ;  /* 0x0000ffff00007812 */ /* 0x000fc800078ec0ff */
[----:B------:R-:W-:-:S13]  /*c220*/  ISETP.GE.U32.AND P0, PT, R191, R0, PT ;  /* 0x00000000bf00720c */ /* 0x000fda0003f06070 */
[----:B--2---:R-:W-:-:S05]  /*c230*/  @!P0 HADD2 R5, -R36.H0_H0, -RZ.H0_H0 ;  /* 0xa00000ff24058230 */ /* 0x004fca0000000900 */
[----:B------:R-:W-:Y:S02]  /*c240*/  PRMT R0, R5, 0x7610, R0 ;  /* 0x0000761005007816 */ /* 0x000fe40000000000 */
[----:B------:R1:W2:Y:S04]  /*c250*/  LDL.LU.S16 R5, [R1+0xe0] ;  /* 0x0000e00001057983 */ /* 0x0002a80000300600 */
[----:B------:R1:W4:Y:S01]  /*c260*/  LDL.LU.S16 R7, [R1+0xe4] ;  /* 0x0000e40001077983 */ /* 0x0003220000300600 */
[----:B------:R-:W-:Y:S02]  /*c270*/  @!P0 PRMT R36, R0, 0x5410, RZ ;  /* 0x0000541000248816 */ /* 0x000fe400000000ff */
[----:B------:R-:W-:-:S04]  /*c280*/  SHF.R.U32.HI R0, RZ, 0x10, R2 ;  /* 0x00000010ff007819 */ /* 0x000fc80000011602 */
[----:B------:R-:W-:-:S04]  /*c290*/  LOP3.LUT R0, R0, 0xff, RZ, 0xc0, !PT ;  /* 0x000000ff00007812 */ /* 0x000fc800078ec0ff */
[----:B------:R-:W-:Y:S02]  /*c2a0*/  ISETP.GE.U32.AND P1, PT, R191, R0, PT ;  /* 0x00000000bf00720c */ /* 0x000fe40003f26070 */
[----:B------:R-:W-:-:S04]  /*c2b0*/  SHF.R.U32.HI R2, RZ, 0x18, R2 ;  /* 0x00000018ff027819 */ /* 0x000fc80000011602 */
[----:B------:R-:W-:Y:S02]  /*c2c0*/  ISETP.GE.U32.AND P0, PT, R191, R2, PT ;  /* 0x00000002bf00720c */ /* 0x000fe40003f06070 */
[----:B------:R-:W-:Y:S01]  /*c2d0*/  PRMT R34, R35, 0x7632, R34 ;  /* 0x0000763223227816 */ /* 0x000fe20000000022 */
[----:B------:R-:W-:Y:S02]  /*c2e0*/  IMAD.MOV.U32 R209, RZ, RZ, R230 ;  /* 0x000000ffffd17224 */ /* 0x000fe400078e00e6 */
[----:B------:R-:W-:Y:S02]  /*c2f0*/  IMAD.MOV.U32 R230, RZ, RZ, R227 ;  /* 0x000000ffffe67224 */ /* 0x000fe400078e00e3 */
[----:B---3--:R-:W-:-:S05]  /*c300*/  @!P1 HADD2 R6, -R35.H0_H0, -RZ.H0_H0 ;  /* 0xa00000ff23069230 */ /* 0x008fca0000000900 */
[----:B------:R-:W-:Y:S02]  /*c310*/  PRMT R2, R6, 0x7610, R2 ;  /* 0x0000761006027816 */ /* 0x000fe40000000002 */
[----:B------:R1:W3:Y:S01]  /*c320*/  LDL.LU.S16 R6, [R1+0xe8] ;  /* 0x0000e80001067983 */ /* 0x0002e20000300600 */
[----:B------:R-:W-:Y:S02]  /*c330*/  IMAD.MOV.U32 R227, RZ, RZ, R203 ;  /* 0x000000ffffe37224 */ /* 0x000fe400078e00cb */
[----:B------:R-:W-:Y:S02]  /*c340*/  IMAD.MOV.U32 R203, RZ, RZ, R225 ;  /* 0x000000ffffcb7224 */ /* 0x000fe400078e00e1 */
[----:B------:R-:W-:Y:S02]  /*c350*/  IMAD.MOV.U32 R225, RZ, RZ, R222 ;  /* 0x000000ffffe17224 */ /* 0x000fe400078e00de */
[----:B------:R-:W-:Y:S01]  /*c360*/  IMAD.MOV.U32 R222, RZ, RZ, R178 ;  /* 0x000000ffffde7224 */ /* 0x000fe200078e00b2 */
[----:B------:R-:W-:-:S02]  /*c370*/  PRMT R178, R35, 0x5410, R34 ;  /* 0x0000541023b27816 */ /* 0x000fc40000000022 */
[----:B------:R-:W-:Y:S01]  /*c380*/  @!P1 PRMT R35, R2, 0x5410, RZ ;  /* 0x0000541002239816 */ /* 0x000fe200000000ff */
[----:B------:R-:W-:Y:S01]  /*c390*/  IMAD.WIDE.U32 R2, R8, -0x2daee0ad, RZ ;  /* 0xd2511f5308027825 */ /* 0x000fe200078e00ff */
[----:B--2---:R-:W-:-:S05]  /*c3a0*/  @!P0 HADD2 R5, -R34.H0_H0, -RZ.H0_H0 ;  /* 0xa00000ff22058230 */ /* 0x004fca0000000900 */
[----:B------:R-:W-:-:S04]  /*c3b0*/  PRMT R0, R5, 0x7610, R0 ;  /* 0x0000761005007816 */ /* 0x000fc80000000000 */
[----:B------:R-:W-:Y:S02]  /*c3c0*/  @!P0 PRMT R34, R0, 0x5410, RZ ;  /* 0x0000541000228816 */ /* 0x000fe400000000ff */
[----:B------:R-:W-:-:S04]  /*c3d0*/  LOP3.LUT R0, R3, R173, R10, 0x96, !PT ;  /* 0x000000ad03007212 */ /* 0x000fc800078e960a */
[----:B------:R-:W-:-:S04]  /*c3e0*/  LOP3.LUT R5, R0, 0xff, RZ, 0xc0, !PT ;  /* 0x000000ff00057812 */ /* 0x000fc800078ec0ff */
[----:B------:R-:W-:Y:S01]  /*c3f0*/  ISETP.GE.U32.AND P0, PT, R191, R5, PT ;  /* 0x00000005bf00720c */ /* 0x000fe20003f06070 */
[----:B------:R-:W-:Y:S01]  /*c400*/  IMAD.MOV.U32 R208, RZ, RZ, R230 ;  /* 0x000000ffffd07224 */ /* 0x000fe200078e00e6 */
[----:B------:R-:W-:Y:S01]  /*c410*/  PRMT R32, R33, 0x7632, R32 ;  /* 0x0000763221207816 */ /* 0x000fe20000000020 */
[----:B------:R-:W-:Y:S02]  /*c420*/  IMAD.MOV.U32 R230, RZ, RZ, R227 ;  /* 0x000000ffffe67224 */ /* 0x000fe400078e00e3 */
[----:B------:R-:W-:Y:S02]  /*c430*/  IMAD.MOV.U32 R227, RZ, RZ, R203 ;  /* 0x000000ffffe37224 */ /* 0x000fe400078e00cb */
[----:B------:R-:W-:-:S06]  /*c440*/  IMAD.MOV.U32 R203, RZ, RZ, R225 ;  /* 0x000000ffffcb7224 */ /* 0x000fcc00078e00e1 */
[----:B----4-:R-:W-:Y:S01]  /*c450*/  @!P0 HADD2 R7, -R33.H0_H0, -RZ.H0_H0 ;  /* 0xa00000ff21078230 */ /* 0x010fe20000000900 */
[----:B------:R-:W-:Y:S01]  /*c460*/  IMAD.MOV.U32 R225, RZ, RZ, R196 ;  /* 0x000000ffffe17224 */ /* 0x000fe200078e00c4 */
[----:B------:R-:W-:-:S03]  /*c470*/  PRMT R196, R33, 0x5410, R32 ;  /* 0x0000541021c47816 */ /* 0x000fc60000000020 */
[----:B------:R-:W-:Y:S02]  /*c480*/  PRMT R5, R7, 0x7610, R5 ;  /* 0x0000761007057816 */ /* 0x000fe40000000005 */
[----:B------:R1:W2:Y:S02]  /*c490*/  LDL.LU.S16 R7, [R1+0xec] ;  /* 0x0000ec0001077983 */ /* 0x0002a40000300600 */
[----:B------:R-:W-:Y:S02]  /*c4a0*/  @!P0 PRMT R33, R5, 0x5410, RZ ;  /* 0x0000541005218816 */ /* 0x000fe400000000ff */
[----:B------:R-:W-:-:S04]  /*c4b0*/  LOP3.LUT R5, R0, 0xffff, RZ, 0xc0, !PT ;  /* 0x0000ffff00057812 */ /* 0x000fc800078ec0ff */
[----:B------:R-:W-:-:S04]  /*c4c0*/  SHF.R.U32.HI R5, RZ, 0x8, R5 ;  /* 0x00000008ff057819 */ /* 0x000fc80000011605 */
[----:B------:R-:W-:-:S04]  /*c4d0*/  LOP3.LUT R5, R5, 0xffff, RZ, 0xc0, !PT ;  /* 0x0000ffff05057812 */ /* 0x000fc800078ec0ff */
[----:B------:R-:W-:-:S13]  /*c4e0*/  ISETP.GE.U32.AND P0, PT, R191, R5, PT ;  /* 0x00000005bf00720c */ /* 0x000fda0003f06070 */
[----:B---3--:R-:W-:-:S05]  /*c4f0*/  @!P0 HADD2 R6, -R32.H0_H0, -RZ.H0_H0 ;  /* 0xa00000ff20068230 */ /* 0x008fca0000000900 */
[----:B------:R-:W-:Y:S02]  /*c500*/  PRMT R5, R6, 0x7610, R5 ;  /* 0x0000761006057816 */ /* 0x000fe40000000005 */
[----:B------:R1:W3:Y:S02]  /*c510*/  LDL.LU.S16 R6, [R1+0xf0] ;  /* 0x0000f00001067983 */ /* 0x0002e40000300600 */
[----:B------:R-:W-:Y:S02]  /*c520*/  @!P0 PRMT R32, R5, 0x5410, RZ ;  /* 0x0000541005208816 */ /* 0x000fe400000000ff */
[--C-:B------:R-:W-:Y:S02]  /*c530*/  SHF.R.U32.HI R5, RZ, 0x10, R0.reuse ;  /* 0x00000010ff057819 */ /* 0x100fe40000011600 */
[----:B------:R-:W-:-:S04]  /*c540*/  SHF.R.U32.HI R0, RZ, 0x18, R0 ;  /* 0x00000018ff007819 */ /* 0x000fc80000011600 */
[----:B------:R-:W-:Y:S02]  /*c550*/  ISETP.GE.U32.AND P0, PT, R191, R0, PT ;  /* 0x00000000bf00720c */ /* 0x000fe40003f06070 */
[----:B------:R-:W-:Y:S02]  /*c560*/  PRMT R30, R31, 0x7632, R30 ;  /* 0x000076321f1e7816 */ /* 0x000fe4000000001e */
[----:B------:R-:W-:-:S04]  /*c570*/  LOP3.LUT R5, R5, 0xff, RZ, 0xc0, !PT ;  /* 0x000000ff05057812 */ /* 0x000fc800078ec0ff */
[----:B------:R-:W-:Y:S01]  /*c580*/  ISETP.GE.U32.AND P1, PT, R191, R5, PT ;  /* 0x00000005bf00720c */ /* 0x000fe20003f26070 */
[----:B------:R-:W-:Y:S02]  /*c590*/  IMAD.MOV.U32 R231, RZ, RZ, R208 ;  /* 0x000000ffffe77224 */ /* 0x000fe400078e00d0 */
[----:B------:R-:W-:Y:S02]  /*c5a0*/  IMAD.MOV.U32 R208, RZ, RZ, R230 ;  /* 0x000000ffffd07224 */ /* 0x000fe400078e00e6 */
[----:B------:R-:W-:Y:S02]  /*c5b0*/  IMAD.MOV.U32 R230, RZ, RZ, R227 ;  /* 0x000000ffffe67224 */ /* 0x000fe400078e00e3 */
[----:B------:R-:W-:Y:S02]  /*c5c0*/  IMAD.MOV.U32 R227, RZ, RZ, R203 ;  /* 0x000000ffffe37224 */ /* 0x000fe400078e00cb */
[----:B------:R-:W-:Y:S01]  /*c5d0*/  IMAD.MOV.U32 R203, RZ, RZ, R193 ;  /* 0x000000ffffcb7224 */ /* 0x000fe200078e00c1 */
[----:B------:R-:W-:-:S03]  /*c5e0*/  PRMT R193, R31, 0x5410, R30 ;  /* 0x000054101fc17816 */ /* 0x000fc6000000001e */
[----:B--2---:R-:W-:-:S05]  /*c5f0*/  @!P1 HADD2 R7, -R31.H0_H0, -RZ.H0_H0 ;  /* 0xa00000ff1f079230 */ /* 0x004fca0000000900 */
[----:B------:R-:W-:-:S04]  /*c600*/  PRMT R5, R7, 0x7610, R5 ;  /* 0x0000761007057816 */ /* 0x000fc80000000005 */
[----:B------:R-:W-:Y:S01]  /*c610*/  @!P1 PRMT R31, R5, 0x5410, RZ ;  /* 0x00005410051f9816 */ /* 0x000fe200000000ff */
[----:B------:R-:W-:Y:S02]  /*c620*/  IMAD.MOV.U32 R236, RZ, RZ, R208 ;  /* 0x000000ffffec7224 */ /* 0x000fe400078e00d0 */
[----:B------:R-:W-:-:S04]  /*c630*/  IMAD.MOV.U32 R208, RZ, RZ, R230 ;  /* 0x000000ffffd07224 */ /* 0x000fc800078e00e6 */
[----:B------:R-:W-:Y:S02]  /*c640*/  IMAD.MOV.U32 R244, RZ, RZ, R208 ;  /* 0x000000fffff47224 */ /* 0x000fe400078e00d0 */
[----:B------:R-:W-:Y:S02]  /*c650*/  IMAD.MOV.U32 R208, RZ, RZ, R209 ;  /* 0x000000ffffd07224 */ /* 0x000fe400078e00d1 */
[----:B------:R-:W-:Y:S02]  /*c660*/  IMAD.MOV.U32 R209, RZ, RZ, R201 ;  /* 0x000000ffffd17224 */ /* 0x000fe400078e00c9 */
[----:B------:R-:W-:Y:S01]  /*c670*/  IMAD.MOV.U32 R201, RZ, RZ, R189 ;  /* 0x000000ffffc97224 */ /* 0x000fe200078e00bd */
[C---:B------:R-:W-:Y:S02]  /*c680*/  PRMT R25, R44.reuse, 0x7610, R25 ;  /* 0x000076102c197816 */ /* 0x040fe40000000019 */
[----:B------:R-:W-:Y:S01]  /*c690*/  PRMT R24, R44, 0x7632, R24 ;  /* 0x000076322c187816 */ /* 0x000fe20000000018 */
[----:B---3--:R-:W-:-:S05]  /*c6a0*/  @!P0 HADD2 R6, -R30.H0_H0, -RZ.H0_H0 ;  /* 0xa00000ff1e068230 */ /* 0x008fca0000000900 */
[----:B------:R-:W-:Y:S02]  /*c6b0*/  PRMT R0, R6, 0x7610, R0 ;  /* 0x0000761006007816 */ /* 0x000fe40000000000 */
[----:B------:R1:W2:Y:S04]  /*c6c0*/  LDL.LU.S16 R6, [R1+0xf8] ;  /* 0x0000f80001067983 */ /* 0x0002a80000300600 */
[----:B------:R1:W3:Y:S04]  /*c6d0*/  LDL.LU.S16 R5, [R1+0x100] ;  /* 0x0001000001057983 */ /* 0x0002e80000300600 */
[----:B------:R1:W4:Y:S04]  /*c6e0*/  LDL.LU.S16 R189, [R1+0x10c] ;  /* 0x00010c0001bd7983 */ /* 0x0003280000300600 */
[----:B------:R1:W3:Y:S04]  /*c6f0*/  LDL.LU.S16 R232, [R1+0x110] ;  /* 0x0001100001e87983 */ /* 0x0002e80000300600 */
[----:B------:R1:W3:Y:S04]  /*c700*/  LDL.LU.S16 R229, [R1+0x114] ;  /* 0x0001140001e57983 */ /* 0x0002e80000300600 */
[----:B------:R1:W3:Y:S01]  /*c710*/  LDL.LU.S16 R44, [R1+0x118] ;  /* 0x00011800012c7983 */ /* 0x0002e20000300600 */
[----:B------:R-:W-:-:S02]  /*c720*/  @!P0 PRMT R30, R0, 0x5410, RZ ;  /* 0x00005410001e8816 */ /* 0x000fc400000000ff */
[----:B------:R-:W-:-:S04]  /*c730*/  LOP3.LUT R0, R2, 0xff, RZ, 0xc0, !PT ;  /* 0x000000ff02007812 */ /* 0x000fc800078ec0ff */
[----:B------:R-:W-:Y:S01]  /*c740*/  ISETP.GE.U32.AND P0, PT, R191, R0, PT ;  /* 0x00000000bf00720c */ /* 0x000fe20003f06070 */
[----:B------:R-:W-:Y:S01]  /*c750*/  IMAD.MOV.U32 R230, RZ, RZ, R227 ;  /* 0x000000ffffe67224 */ /* 0x000fe200078e00e3 */
[----:B------:R-:W-:Y:S01]  /*c760*/  PRMT R28, R29, 0x7632, R28 ;  /* 0x000076321d1c7816 */ /* 0x000fe2000000001c */
[----:B------:R-:W-:Y:S01]  /*c770*/  IMAD.MOV.U32 R227, RZ, RZ, R203 ;  /* 0x000000ffffe37224 */ /* 0x000fe200078e00cb */
[----:B------:R-:W-:Y:S01]  /*c780*/  LOP3.LUT R10, R15, R239, R22, 0x96, !PT ;  /* 0x000000ef0f0a7212 */ /* 0x000fe200078e9616 */
[----:B------:R-:W-:Y:S01]  /*c790*/  IMAD.MOV.U32 R203, RZ, RZ, R192 ;  /* 0x000000ffffcb7224 */ /* 0x000fe200078e00c0 */
[----:B------:R-:W-:-:S03]  /*c7a0*/  PRMT R192, R29, 0x5410, R28 ;  /* 0x000054101dc07816 */ /* 0x000fc6000000001c */
[----:B------:R-:W-:Y:S01]  /*c7b0*/  IMAD.WIDE.U32 R10, R10, -0x2daee0ad, RZ ;  /* 0xd2511f530a0a7825 */ /* 0x000fe200078e00ff */
[C---:B------:R-:W-:Y:S02]  /*c7c0*/  PRMT R27, R26.reuse, 0x7610, R27 ;  /* 0x000076101a1b7816 */ /* 0x040fe4000000001b */
[----:B------:R-:W-:Y:S01]  /*c7d0*/  PRMT R26, R26, 0x7632, R26 ;  /* 0x000076321a1a7816 */ /* 0x000fe2000000001a */
[----:B--2---:R-:W-:-:S05]  /*c7e0*/  @!P0 HADD2 R6, -R29.H0_H0, -RZ.H0_H0 ;  /* 0xa00000ff1d068230 */ /* 0x004fca0000000900 */
[----:B------:R-:W-:Y:S02]  /*c7f0*/  PRMT R0, R6, 0x7610, R0 ;  /* 0x0000761006007816 */ /* 0x000fe40000000000 */
[----:B------:R-:W-:-:S05]  /*c800*/  LOP3.LUT R6, R23, R240, R46, 0x96, !PT ;  /* 0x000000f017067212 */ /* 0x000fca00078e962e */
[----:B------:R-:W-:Y:S01]  /*c810*/  IMAD.WIDE.U32 R6, R6, -0x2daee0ad, RZ ;  /* 0xd2511f5306067825 */ /* 0x000fe200078e00ff */
[----:B------:R-:W-:Y:S02]  /*c820*/  @!P0 PRMT R29, R0, 0x5410, RZ ;  /* 0x00005410001d8816 */ /* 0x000fe400000000ff */
[----:B------:R-:W-:Y:S02]  /*c830*/  LOP3.LUT R0, R2, 0xffff, RZ, 0xc0, !PT ;  /* 0x0000ffff02007812 */ /* 0x000fe400078ec0ff */
[----:B------:R-:W-:Y:S02]  /*c840*/  LOP3.LUT R8, R7, R241, R18, 0x96, !PT ;  /* 0x000000f107087212 */ /* 0x000fe400078e9612 */
[----:B------:R-:W-:-:S03]  /*c850*/  SHF.R.U32.HI R0, RZ, 0x8, R0 ;  /* 0x00000008ff007819 */ /* 0x000fc60000011600 */
[----:B------:R-:W-:Y:S01]  /*c860*/  IMAD.WIDE.U32 R8, R8, -0x326172a9, RZ ;  /* 0xcd9e8d5708087825 */ /* 0x000fe200078e00ff */
[----:B------:R-:W-:Y:S02]  /*c870*/  LOP3.LUT R11, R11, R242, R6, 0x96, !PT ;  /* 0x000000f20b0b7212 */ /* 0x000fe400078e9606 */
[----:B------:R-:W-:Y:S02]  /*c880*/  LOP3.LUT R0, R0, 0xffff, RZ, 0xc0, !PT ;  /* 0x0000ffff00007812 */ /* 0x000fe400078ec0ff */
[----:B------:R-:W-:Y:S02]  /*c890*/  LOP3.LUT R6, R9, R233, R14, 0x96, !PT ;  /* 0x000000e909067212 */ /* 0x000fe400078e960e */
[----:B------:R-:W-:-:S03]  /*c8a0*/  ISETP.GE.U32.AND P0, PT, R191, R0, PT ;  /* 0x00000000bf00720c */ /* 0x000fc60003f06070 */
[----:B------:R-:W-:-:S05]  /*c8b0*/  IMAD.WIDE.U32 R6, R6, -0x2daee0ad, RZ ;  /* 0xd2511f5306067825 */ /* 0x000fca00078e00ff */
[----:B------:R-:W-:Y:S01]  /*c8c0*/  LOP3.LUT R7, R7, R251, R10, 0x96, !PT ;  /* 0x000000fb07077212 */ /* 0x000fe200078e960a */
[----:B------:R-:W-:-:S04]  /*c8d0*/  IMAD.WIDE.U32 R10, R11, -0x326172a9, RZ ;  /* 0xcd9e8d570b0a7825 */ /* 0x000fc800078e00ff */
[----:B---3--:R-:W-:Y:S01]  /*c8e0*/  @!P0 HADD2 R5, -R28.H0_H0, -RZ.H0_H0 ;  /* 0xa00000ff1c058230 */ /* 0x008fe20000000900 */
[----:B------:R-:W-:-:S04]  /*c8f0*/  LOP3.LUT R8, R11, R249, R8, 0x96, !PT ;  /* 0x000000f90b087212 */ /* 0x000fc800078e9608 */
[----:B------:R-:W-:Y:S01]  /*c900*/  PRMT R0, R5, 0x7610, R0 ;  /* 0x0000761005007816 */ /* 0x000fe20000000000 */
[----:B------:R-:W-:-:S03]  /*c910*/  IMAD.WIDE.U32 R8, R8, -0x2daee0ad, RZ ;  /* 0xd2511f5308087825 */ /* 0x000fc600078e00ff */
[----:B------:R-:W-:Y:S02]  /*c920*/  @!P0 PRMT R28, R0, 0x5410, RZ ;  /* 0x00005410001c8816 */ /* 0x000fe400000000ff */
[----:B------:R-:W-:Y:S02]  /*c930*/  LOP3.LUT R3, R9, R243, R6, 0x96, !PT ;  /* 0x000000f309037212 */ /* 0x000fe400078e9606 */
[--C-:B------:R-:W-:Y:S01]  /*c940*/  SHF.R.U32.HI R0, RZ, 0x10, R2.reuse ;  /* 0x00000010ff007819 */ /* 0x100fe20000011602 */
[----:B------:R-:W-:Y:S01]  /*c950*/  IMAD.WIDE.U32 R6, R7, -0x326172a9, RZ ;  /* 0xcd9e8d5707067825 */ /* 0x000fe200078e00ff */
[----:B------:R-:W-:Y:S02]  /*c960*/  SHF.R.U32.HI R5, RZ, 0x18, R2 ;  /* 0x00000018ff057819 */ /* 0x000fe40000011602 */
[----:B------:R-:W-:Y:S01]  /*c970*/  LOP3.LUT R0, R0, 0xff, RZ, 0xc0, !PT ;  /* 0x000000ff00007812 */ /* 0x000fe200078ec0ff */
[----:B------:R-:W-:-:S03]  /*c980*/  IMAD.WIDE.U32 R2, R3, -0x326172a9, RZ ;  /* 0xcd9e8d5703027825 */ /* 0x000fc600078e00ff */
[----:B------:R-:W-:Y:S02]  /*c990*/  ISETP.GE.U32.AND P2, PT, R191, R0, PT ;  /* 0x00000000bf00720c */ /* 0x000fe40003f46070 */
[----:B------:R-:W-:Y:S02]  /*c9a0*/  LOP3.LUT R0, R3, R177, R6, 0x96, !PT ;  /* 0x000000b103007212 */ /* 0x000fe400078e9606 */
[----:B------:R-:W-:Y:S02]  /*c9b0*/  ISETP.GE.U32.AND P1, PT, R191, R5, PT ;  /* 0x00000005bf00720c */ /* 0x000fe40003f26070 */
[----:B------:R-:W-:-:S04]  /*c9c0*/  LOP3.LUT R5, R0, 0xff, RZ, 0xc0, !PT ;  /* 0x000000ff00057812 */ /* 0x000fc800078ec0ff */
[----:B------:R-:W-:-:S13]  /*c9d0*/  ISETP.GE.U32.AND P0, PT, R191, R5, PT ;  /* 0x00000005bf00720c */ /* 0x000fda0003f06070 */
[----:B------:R-:W-:-:S05]  /*c9e0*/  @!P0 HADD2 R229, -R25.H0_H0, -RZ.H0_H0 ;  /* 0xa00000ff19e58230 */ /* 0x000fca0000000900 */
[----:B------:R-:W-:Y:S01]  /*c9f0*/  PRMT R5, R229, 0x7610, R5 ;  /* 0x00007610e5057816 */ /* 0x000fe20000000005 */
[----:B------:R-:W-:Y:S02]  /*ca00*/  IMAD.MOV.U32 R229, RZ, RZ, R244 ;  /* 0x000000ffffe57224 */ /* 0x000fe400078e00f4 */
[----:B------:R-:W-:Y:S02]  /*ca10*/  IMAD.MOV.U32 R244, RZ, RZ, R236 ;  /* 0x000000fffff47224 */ /* 0x000fe400078e00ec */
[----:B------:R-:W-:Y:S02]  /*ca20*/  IMAD.MOV.U32 R236, RZ, RZ, R231 ;  /* 0x000000ffffec7224 */ /* 0x000fe400078e00e7 */
[----:B------:R-:W-:Y:S02]  /*ca30*/  IMAD.MOV.U32 R231, RZ, RZ, R224 ;  /* 0x000000ffffe77224 */ /* 0x000fe400078e00e0 */
[----:B------:R-:W-:Y:S01]  /*ca40*/  IMAD.MOV.U32 R224, RZ, RZ, R200 ;  /* 0x000000ffffe07224 */ /* 0x000fe200078e00c8 */
[----:B------:R-:W-:-:S02]  /*ca50*/  PRMT R200, R25, 0x5410, R24 ;  /* 0x0000541019c87816 */ /* 0x000fc40000000018 */
[----:B------:R-:W-:Y:S02]  /*ca60*/  @!P0 PRMT R25, R5, 0x5410, RZ ;  /* 0x0000541005198816 */ /* 0x000fe400000000ff */
[----:B------:R-:W-:-:S04]  /*ca70*/  LOP3.LUT R5, R0, 0xffff, RZ, 0xc0, !PT ;  /* 0x0000ffff00057812 */ /* 0x000fc800078ec0ff */
[----:B------:R-:W-:-:S04]  /*ca80*/  SHF.R.U32.HI R5, RZ, 0x8, R5 ;  /* 0x00000008ff057819 */ /* 0x000fc80000011605 */
[----:B------:R-:W-:-:S04]  /*ca90*/  LOP3.LUT R5, R5, 0xffff, RZ, 0xc0, !PT ;  /* 0x0000ffff05057812 */ /* 0x000fc800078ec0ff */
[----:B------:R-:W-:Y:S01]  /*caa0*/  ISETP.GE.U32.AND P0, PT, R191, R5, PT ;  /* 0x00000005bf00720c */ /* 0x000fe20003f06070 */
[----:B------:R-:W-:Y:S02]  /*cab0*/  @!P1 HADD2 R232, -R26.H0_H0, -RZ.H0_H0 ;  /* 0xa00000ff1ae89230 */ /* 0x000fe40000000900 */
[----:B----4-:R-:W-:-:S03]  /*cac0*/  @!P2 HADD2 R189, -R27.H0_H0, -RZ.H0_H0 ;  /* 0xa00000ff1bbda230 */ /* 0x010fc60000000900 */
[----:B------:R-:W-:Y:S02]  /*cad0*/  PRMT R46, R232, 0x7610, R46 ;  /* 0x00007610e82e7816 */ /* 0x000fe4000000002e */
[----:B------:R-:W-:Y:S02]  /*cae0*/  PRMT R47, R189, 0x7610, R47 ;  /* 0x00007610bd2f7816 */ /* 0x000fe4000000002f */
[----:B------:R-:W-:-:S03]  /*caf0*/  PRMT R189, R27, 0x5410, R26 ;  /* 0x000054101bbd7816 */ /* 0x000fc6000000001a */
[----:B------:R-:W-:Y:S01]  /*cb00*/  @!P0 HADD2 R44, -R24.H0_H0, -RZ.H0_H0 ;  /* 0xa00000ff182c8230 */ /* 0x000fe20000000900 */
[----:B------:R-:W-:Y:S02]  /*cb10*/  @!P1 PRMT R26, R46, 0x5410, RZ ;  /* 0x000054102e1a9816 */ /* 0x000fe400000000ff */
[----:B------:R1:W2:Y:S02]  /*cb20*/  LDL.LU.S16 R46, [R1+0x11c] ;  /* 0x00011c00012e7983 */ /* 0x0002a40000300600 */
[----:B------:R-:W-:Y:S02]  /*cb30*/  PRMT R5, R44, 0x7610, R5 ;  /* 0x000076102c057816 */ /* 0x000fe40000000005 */
[----:B------:R1:W3:Y:S02]  /*cb40*/  LDL.LU.S16 R44, [R1+0x120] ;  /* 0x00012000012c7983 */ /* 0x0002e40000300600 */
[----:B------:R-:W-:Y:S02]  /*cb50*/  @!P0 PRMT R24, R5, 0x5410, RZ ;  /* 0x0000541005188816 */ /* 0x000fe400000000ff */
[----:B------:R-:W-:-:S02]  /*cb60*/  SHF.R.U32.HI R5, RZ, 0x10, R0 ;  /* 0x00000010ff057819 */ /* 0x000fc40000011600 */
[----:B------:R-:W-:-:S04]  /*cb70*/  SHF.R.U32.HI R0, RZ, 0x18, R0 ;  /* 0x00000018ff007819 */ /* 0x000fc80000011600 */
[----:B------:R-:W-:Y:S02]  /*cb80*/  ISETP.GE.U32.AND P0, PT, R191, R0, PT ;  /* 0x00000000bf00720c */ /* 0x000fe40003f06070 */
[----:B------:R-:W-:Y:S02]  /*cb90*/  PRMT R22, R20, 0x7632, R22 ;  /* 0x0000763214167816 */ /* 0x000fe40000000016 */
[----:B------:R-:W-:-:S04]  /*cba0*/  LOP3.LUT R5, R5, 0xff, RZ, 0xc0, !PT ;  /* 0x000000ff05057812 */ /* 0x000fc800078ec0ff */
[----:B------:R-:W-:Y:S02]  /*cbb0*/  ISETP.GE.U32.AND P1, PT, R191, R5, PT ;  /* 0x00000005bf00720c */ /* 0x000fe40003f26070 */
[----:B------:R-:W-:Y:S01]  /*cbc0*/  PRMT R23, R20, 0x7610, R23 ;  /* 0x0000761014177816 */ /* 0x000fe20000000017 */
[----:B------:R-:W-:Y:S02]  /*cbd0*/  IMAD.MOV.U32 R232, RZ, RZ, R244 ;  /* 0x000000ffffe87224 */ /* 0x000fe400078e00f4 */
[----:B------:R-:W-:Y:S02]  /*cbe0*/  IMAD.MOV.U32 R244, RZ, RZ, R236 ;  /* 0x000000fffff47224 */ /* 0x000fe400078e00ec */
[----:B------:R-:W-:Y:S02]  /*cbf0*/  IMAD.MOV.U32 R236, RZ, RZ, R231 ;  /* 0x000000ffffec7224 */ /* 0x000fe400078e00e7 */
[----:B------:R-:W-:Y:S02]  /*cc00*/  IMAD.MOV.U32 R231, RZ, RZ, R208 ;  /* 0x000000ffffe77224 */ /* 0x000fe400078e00d0 */
        /* <DEDUP_REMOVED lines=11> */
[----:B------:R-:W-:Y:S01]  /*ccc0*/  ISETP.GE.U32.AND P0, PT, R191, R0, PT ;  /* 0x00000000bf00720c */ /* 0x000fe20003f06070 */
[----:B------:R-:W-:Y:S01]  /*ccd0*/  IMAD.MOV.U32 R234, RZ, RZ, R244 ;  /* 0x000000ffffea7224 */ /* 0x000fe200078e00f4 */
[C---:B------:R-:W-:Y:S01]  /*cce0*/  PRMT R20, R21.reuse, 0x7632, R20 ;  /* 0x0000763215147816 */ /* 0x040fe20000000014 */
[----:B------:R-:W-:Y:S02]  /*ccf0*/  IMAD.MOV.U32 R244, RZ, RZ, R236 ;  /* 0x000000fffff47224 */ /* 0x000fe400078e00ec */
[----:B------:R-:W-:Y:S02]  /*cd00*/  IMAD.MOV.U32 R236, RZ, RZ, R231 ;  /* 0x000000ffffec7224 */ /* 0x000fe400078e00e7 */
[----:B------:R-:W-:Y:S02]  /*cd10*/  IMAD.MOV.U32 R231, RZ, RZ, R209 ;  /* 0x000000ffffe77224 */ /* 0x000fe400078e00d1 */
[----:B------:R-:W-:Y:S01]  /*cd20*/  IMAD.MOV.U32 R209, RZ, RZ, R198 ;  /* 0x000000ffffd17224 */ /* 0x000fe200078e00c6 */
[----:B------:R-:W-:-:S03]  /*cd30*/  PRMT R198, R21, 0x5410, R20 ;  /* 0x0000541015c67816 */ /* 0x000fc60000000014 */
        /* <DEDUP_REMOVED lines=10> */
[----:B------:R1:W2:Y:S02]  /*cde0*/  LDL.LU.S16 R5, [R1+0x130] ;  /* 0x0001300001057983 */ /* 0x0002a40000300600 */
[----:B------:R-:W-:Y:S02]  /*cdf0*/  @!P0 PRMT R20, R0, 0x5410, RZ ;  /* 0x0000541000148816 */ /* 0x000fe400000000ff */
[----:B------:R-:W-:-:S04]  /*ce00*/  SHF.R.U32.HI R0, RZ, 0x10, R2 ;  /* 0x00000010ff007819 */ /* 0x000fc80000011602 */
[----:B------:R-:W-:-:S04]  /*ce10*/  LOP3.LUT R0, R0, 0xff, RZ, 0xc0, !PT ;  /* 0x000000ff00007812 */ /* 0x000fc800078ec0ff */
[----:B------:R-:W-:Y:S02]  /*ce20*/  ISETP.GE.U32.AND P1, PT, R191, R0, PT ;  /* 0x00000000bf00720c */ /* 0x000fe40003f26070 */
[----:B------:R-:W-:-:S04]  /*ce30*/  SHF.R.U32.HI R2, RZ, 0x18, R2 ;  /* 0x00000018ff027819 */ /* 0x000fc80000011602 */
[----:B------:R-:W-:Y:S02]  /*ce40*/  ISETP.GE.U32.AND P0, PT, R191, R2, PT ;  /* 0x00000002bf00720c */ /* 0x000fe40003f06070 */
[----:B------:R-:W-:Y:S01]  /*ce50*/  PRMT R18, R19, 0x7632, R18 ;  /* 0x0000763213127816 */ /* 0x000fe20000000012 */
[----:B------:R-:W-:Y:S01]  /*ce60*/  IMAD.MOV.U32 R235, RZ, RZ, R244 ;  /* 0x000000ffffeb7224 */ /* 0x000fe200078e00f4 */
[----:B------:R-:W-:Y:S01]  /*ce70*/  LOP3.LUT R10, R7, R245, R10, 0x96, !PT ;  /* 0x000000f5070a7212 */ /* 0x000fe200078e960a */
[----:B------:R-:W-:Y:S01]  /*ce80*/  IMAD.MOV.U32 R244, RZ, RZ, R197 ;  /* 0x000000fffff47224 */ /* 0x000fe200078e00c5 */
[----:B------:R-:W-:Y:S01]  /*ce90*/  PRMT R197, R19, 0x5410, R18 ;  /* 0x0000541013c57816 */ /* 0x000fe20000000012 */
[----:B---3--:R-:W-:-:S05]  /*cea0*/  @!P1 HADD2 R44, -R19.H0_H0, -RZ.H0_H0 ;  /* 0xa00000ff132c9230 */ /* 0x008fca0000000900 */
[----:B------:R-:W-:Y:S02]  /*ceb0*/  PRMT R2, R44, 0x7610, R2 ;  /* 0x000076102c027816 */ /* 0x000fe40000000002 */
[----:B------:R1:W3:Y:S02]  /*cec0*/  LDL.LU.S16 R44, [R1+0x134] ;  /* 0x00013400012c7983 */ /* 0x0002e40000300600 */
[----:B------:R-:W-:Y:S01]  /*ced0*/  @!P1 PRMT R19, R2, 0x5410, RZ ;  /* 0x0000541002139816 */ /* 0x000fe200000000ff */
[----:B------:R-:W-:Y:S01]  /*cee0*/  IMAD.WIDE.U32 R2, R10, -0x2daee0ad, RZ ;  /* 0xd2511f530a027825 */ /* 0x000fe200078e00ff */
[----:B--2---:R-:W-:-:S05]  /*cef0*/  @!P0 HADD2 R5, -R18.H0_H0, -RZ.H0_H0 ;  /* 0xa00000ff12058230 */ /* 0x004fca0000000900 */
[----:B------:R-:W-:-:S04]  /*cf00*/  PRMT R0, R5, 0x7610, R0 ;  /* 0x0000761005007816 */ /* 0x000fc80000000000 */
[----:B------:R-:W-:Y:S02]  /*cf10*/  @!P0 PRMT R18, R0, 0x5410, RZ ;  /* 0x0000541000128816 */ /* 0x000fe400000000ff */
[----:B------:R-:W-:Y:S02]  /*cf20*/  LOP3.LUT R0, R3, R173, R8, 0x96, !PT ;  /* 0x000000ad03007212 */ /* 0x000fe400078e9608 */
[----:B------:R1:W2:Y:S02]  /*cf30*/  LDL.LU.S16 R8, [R1+0x138] ;  /* 0x0001380001087983 */ /* 0x0002a40000300600 */
[----:B------:R-:W-:Y:S01]  /*cf40*/  LOP3.LUT R5, R0, 0xff, RZ, 0xc0, !PT ;  /* 0x000000ff00057812 */ /* 0x000fe200078ec0ff */
[----:B------:R-:W-:Y:S01]  /*cf50*/  IMAD.MOV.U32 R237, RZ, RZ, R235 ;  /* 0x000000ffffed7224 */ /* 0x000fe200078e00eb */
[----:B------:R-:W-:Y:S01]  /*cf60*/  PRMT R16, R17, 0x7632, R16 ;  /* 0x0000763211107816 */ /* 0x000fe20000000010 */
[----:B------:R-:W4:Y:S01]  /*cf70*/  LDL R252, [R1+0x2d4] ;  /* 0x0002d40001fc7983 */ /* 0x000f220000100800 */
[----:B------:R-:W-:Y:S01]  /*cf80*/  ISETP.GE.U32.AND P0, PT, R191, R5, PT ;  /* 0x00000005bf00720c */ /* 0x000fe20003f06070 */
[----:B------:R-:W-:-:S02]  /*cf90*/  IMAD.MOV.U32 R235, RZ, RZ, R234 ;  /* 0x000000ffffeb7224 */ /* 0x000fc400078e00ea */
[----:B------:R-:W-:Y:S02]  /*cfa0*/  IMAD.MOV.U32 R234, RZ, RZ, R208 ;  /* 0x000000ffffea7224 */ /* 0x000fe400078e00d0 */
[----:B------:R-:W-:Y:S01]  /*cfb0*/  IMAD.MOV.U32 R208, RZ, RZ, R203 ;  /* 0x000000ffffd07224 */ /* 0x000fe200078e00cb */
        /* <DEDUP_REMOVED lines=13> */
[----:B------:R-:W-:-:S04]  /*d090*/  LOP3.LUT R5, R2, 0xff, RZ, 0xc0, !PT ;  /* 0x000000ff02057812 */ /* 0x000fc800078ec0ff */
[----:B------:R-:W-:Y:S02]  /*d0a0*/  ISETP.GE.U32.AND P0, PT, R191, R5, PT ;  /* 0x00000005bf00720c */ /* 0x000fe40003f06070 */
[C---:B------:R-:W-:Y:S02]  /*d0b0*/  PRMT R15, R43.reuse, 0x7610, R15 ;  /* 0x000076102b0f7816 */ /* 0x040fe4000000000f */
[----:B------:R-:W-:Y:S01]  /*d0c0*/  LOP3.LUT R3, R2, 0xffff, RZ, 0xc0, !PT ;  /* 0x0000ffff02037812 */ /* 0x000fe200078ec0ff */
[----:B------:R-:W-:Y:S01]  /*d0d0*/  IMAD.MOV.U32 R238, RZ, RZ, R235 ;  /* 0x000000ffffee7224 */ /* 0x000fe200078e00eb */
[----:B------:R-:W-:Y:S02]  /*d0e0*/  PRMT R14, R43, 0x7632, R14 ;  /* 0x000076322b0e7816 */ /* 0x000fe4000000000e */
[----:B------:R-:W-:Y:S01]  /*d0f0*/  SHF.R.U32.HI R3, RZ, 0x8, R3 ;  /* 0x00000008ff037819 */ /* 0x000fe20000011603 */
[----:B------:R-:W-:Y:S02]  /*d100*/  IMAD.MOV.U32 R235, RZ, RZ, R234 ;  /* 0x000000ffffeb7224 */ /* 0x000fe400078e00ea */
[----:B------:R-:W-:Y:S01]  /*d110*/  IMAD.MOV.U32 R234, RZ, RZ, R208 ;  /* 0x000000ffffea7224 */ /* 0x000fe200078e00d0 */
[----:B------:R-:W-:Y:S01]  /*d120*/  LOP3.LUT R3, R3, 0xffff, RZ, 0xc0, !PT ;  /* 0x0000ffff03037812 */ /* 0x000fe200078ec0ff */
[----:B------:R-:W-:-:S02]  /*d130*/  IMAD.MOV.U32 R208, RZ, RZ, R209 ;  /* 0x000000ffffd07224 */ /* 0x000fc400078e00d1 */
[----:B------:R-:W-:Y:S01]  /*d140*/  IMAD.MOV.U32 R209, RZ, RZ, R202 ;  /* 0x000000ffffd17224 */ /* 0x000fe200078e00ca */
[----:B------:R-:W-:Y:S01]  /*d150*/  PRMT R202, R15, 0x5410, R14 ;  /* 0x000054100fca7816 */ /* 0x000fe2000000000e */
[----:B------:R-:W-:Y:S02]  /*d160*/  IMAD.MOV.U32 R248, RZ, RZ, R238 ;  /* 0x000000fffff87224 */ /* 0x000fe400078e00ee */
[----:B------:R-:W-:Y:S02]  /*d170*/  IMAD.MOV.U32 R238, RZ, RZ, R234 ;  /* 0x000000ffffee7224 */ /* 0x000fe400078e00ea */
[----:B------:R-:W-:Y:S01]  /*d180*/  IMAD.MOV.U32 R234, RZ, RZ, R45 ;  /* 0x000000ffffea7224 */ /* 0x000fe200078e002d */
[----:B---3--:R-:W-:-:S05]  /*d190*/  @!P0 HADD2 R44, -R15.H0_H0, -RZ.H0_H0 ;  /* 0xa00000ff0f2c8230 */ /* 0x008fca0000000900 */
[----:B------:R-:W-:Y:S02]  /*d1a0*/  PRMT R9, R44, 0x7610, R9 ;  /* 0x000076102c097816 */ /* 0x000fe40000000009 */
[----:B------:R1:W3:Y:S02]  /*d1b0*/  LDL.LU.S16 R44, [R1+0x154] ;  /* 0x00015400012c7983 */ /* 0x0002e40000300600 */
[----:B------:R-:W-:Y:S02]  /*d1c0*/  @!P0 PRMT R15, R9, 0x5410, RZ ;  /* 0x00005410090f8816 */ /* 0x000fe400000000ff */
[----:B------:R-:W-:Y:S01]  /*d1d0*/  ISETP.GE.U32.AND P0, PT, R191, R3, PT ;  /* 0x00000003bf00720c */ /* 0x000fe20003f06070 */
[----:B------:R1:W3:-:S12]  /*d1e0*/  LDL.LU.S16 R43, [R1+0x158] ;  /* 0x00015800012b7983 */ /* 0x0002d80000300600 */
[----:B--2---:R-:W-:-:S05]  /*d1f0*/  @!P0 HADD2 R8, -R14.H0_H0, -RZ.H0_H0 ;  /* 0xa00000ff0e088230 */ /* 0x004fca0000000900 */
[----:B------:R-:W-:-:S04]  /*d200*/  PRMT R7, R8, 0x7610, R7 ;  /* 0x0000761008077816 */ /* 0x000fc80000000007 */
[----:B------:R-:W-:Y:S02]  /*d210*/  @!P0 PRMT R14, R7, 0x5410, RZ ;  /* 0x00005410070e8816 */ /* 0x000fe400000000ff */
[----:B------:R-:W2:Y:S04]  /*d220*/  LDL R7, [R1+0x168] ;  /* 0x0001680001077983 */ /* 0x000ea80000100800 */
[----:B------:R-:W2:Y:S04]  /*d230*/  LDL.LU.64 R8, [R1+0x1c8] ;  /* 0x0001c80001087983 */ /* 0x000ea80000300a00 */
[----:B------:R-:W2:Y:S01]  /*d240*/  LDL R45, [R1+0x164] ;  /* 0x00016400012d7983 */ /* 0x000ea20000100800 */
        /* <DEDUP_REMOVED lines=8> */
[----:B------:R-:W-:Y:S01]  /*d2d0*/  IMAD.MOV.U32 R235, RZ, RZ, R201 ;  /* 0x000000ffffeb7224 */ /* 0x000fe200078e00c9 */
[----:B------:R-:W-:Y:S02]  /*d2e0*/  PRMT R201, R11, 0x5410, R10 ;  /* 0x000054100bc97816 */ /* 0x000fe4000000000a */
[----:B------:R-:W-:Y:S01]  /*d2f0*/  @!P2 PRMT R27, R47, 0x5410, RZ ;  /* 0x000054102f1ba816 */ /* 0x000fe200000000ff */
[----:B---3--:R-:W-:-:S05]  /*d300*/  @!P0 HADD2 R43, -R10.H0_H0, -RZ.H0_H0 ;  /* 0xa00000ff0a2b8230 */ /* 0x008fca0000000900 */
[----:B------:R-:W-:-:S04]  /*d310*/  PRMT R2, R43, 0x7610, R2 ;  /* 0x000076102b027816 */ /* 0x000fc80000000002 */
[----:B------:R-:W-:Y:S01]  /*d320*/  @!P0 PRMT R10, R2, 0x5410, RZ ;  /* 0x00005410020a8816 */ /* 0x000fe200000000ff */
[----:B------:R-:W-:Y:S01]  /*d330*/  @!P1 HADD2 R44, -R11.H0_H0, -RZ.H0_H0 ;  /* 0xa00000ff0b2c9230 */ /* 0x000fe20000000900 */
[----:B----4-:R-:W-:-:S04]  /*d340*/  IMAD.SHL.U32 R2, R252, 0x8, RZ ;  /* 0x00000008fc027824 */ /* 0x010fc800078e00ff */
[----:B------:R-:W-:Y:S01]  /*d350*/  PRMT R3, R44, 0x7610, R3 ;  /* 0x000076102c037816 */ /* 0x000fe20000000003 */
[----:B------:R3:W-:Y:S03]  /*d360*/  STL [R1+0x1b0], R2 ;  /* 0x0001b00201007387 */ /* 0x0007e60000100800 */
[----:B------:R-:W-:Y:S01]  /*d370*/  @!P1 PRMT R11, R3, 0x5410, RZ ;  /* 0x00005410030b9816 */ /* 0x000fe200000000ff */
[----:B------:R-:W-:-:S05]  /*d380*/  IMAD R3, R252, 0x48, RZ ;  /* 0x00000048fc037824 */ /* 0x000fca00078e02ff */
[----:B------:R-:W-:Y:S01]  /*d390*/  STL [R1+0x21c], R3 ;  /* 0x00021c0301007387 */ /* 0x000fe20000100800 */
[----:B--2---:R-:W-:-:S04]  /*d3a0*/  LEA R46, P0, R45, R8, 0x1 ;  /* 0x000000082d2e7211 */ /* 0x004fc800078008ff */
[----:B------:R-:W-:-:S05]  /*d3b0*/  LEA.HI.X R47, R45, R9, R7, 0x1, P0 ;  /* 0x000000092d2f7211 */ /* 0x000fca00000f0c07 */
[----:B------:R-:W-:-:S04]  /*d3c0*/  IMAD.WIDE R44, R2, 0x2, R46 ;  /* 0x00000002022c7825 */ /* 0x000fc800078e022e */
[----:B---3--:R-:W-:Y:S01]  /*d3d0*/  IMAD.SHL.U32 R2, R252, 0x40, RZ ;  /* 0x00000040fc027824 */ /* 0x008fe200078e00ff */
[----:B------:R-:W-:Y:S03]  /*d3e0*/  ST.E.U16 [R46.64], R157 ;  /* 0x0000009d2e007985 */ /* 0x000fe6000c10150a */
[--C-:B------:R-:W-:Y:S01]  /*d3f0*/  IMAD.WIDE R42, R2, 0x2, R46.reuse ;  /* 0x00000002022a7825 */ /* 0x100fe200078e022e */
[----:B------:R-:W-:Y:S04]  /*d400*/  ST.E.U16 [R46.64+0x2], R156 ;  /* 0x0000029c2e007985 */ /* 0x000fe8000c10150a */
[----:B------:R-:W-:Y:S04]  /*d410*/  ST.E.U16 [R44.64], R154 ;  /* 0x0000009a2c007985 */ /* 0x000fe8000c10150a */
[----:B------:R-:W-:Y:S04]  /*d420*/  ST.E.U16 [R44.64+0x2], R155 ;  /* 0x0000029b2c007985 */ /* 0x000fe8000c10150a */
[----:B------:R-:W-:Y:S04]  /*d430*/  ST.E.U16 [R42.64], R41 ;  /* 0x000000292a007985 */ /* 0x000fe8000c10150a */
[----:B------:R2:W-:Y:S02]  /*d440*/  ST.E.U16 [R42.64+0x2], R40 ;  /* 0x000002282a007985 */ /* 0x0005e4000c10150a */
[----:B--2---:R-:W-:-:S02]  /*d450*/  IMAD.WIDE R40, R3, 0x2, R46 ;  /* 0x0000000203287825 */ /* 0x004fc400078e022e */
[----:B------:R1:W2:Y:S04]  /*d460*/  LDL.LU.S16 R3, [R1+0x168] ;  /* 0x0001680001037983 */ /* 0x0002a80000300600 */
[----:B------:R1:W3:Y:S01]  /*d470*/  LDL.LU.S16 R7, [R1+0x164] ;  /* 0x0001640001077983 */ /* 0x0002e20000300600 */
[--C-:B------:R-:W-:Y:S02]  /*d480*/  SHF.R.U32.HI R2, RZ, 0x10, R0.reuse ;  /* 0x00000010ff027819 */ /* 0x100fe40000011600 */
[----:B------:R-:W-:-:S04]  /*d490*/  SHF.R.U32.HI R0, RZ, 0x18, R0 ;  /* 0x00000018ff007819 */ /* 0x000fc80000011600 */
[C---:B------:R-:W-:Y:S02]  /*d4a0*/  ISETP.GE.U32.AND P0, PT, R191.reuse, R0, PT ;  /* 0x00000000bf00720c */ /* 0x040fe40003f06070 */
[----:B------:R-:W-:Y:S02]  /*d4b0*/  LOP3.LUT R2, R2, 0xff, RZ, 0xc0, !PT ;  /* 0x000000ff02027812 */ /* 0x000fe400078ec0ff */
[C---:B------:R-:W-:Y:S02]  /*d4c0*/  PRMT R0, R76.reuse, 0x7632, R0 ;  /* 0x000076324c007816 */ /* 0x040fe40000000000 */
[----:B------:R-:W-:Y:S01]  /*d4d0*/  ISETP.GE.U32.AND P1, PT, R191, R2, PT ;  /* 0x00000002bf00720c */ /* 0x000fe20003f26070 */
[----:B------:R-:W-:Y:S01]  /*d4e0*/  IMAD.WIDE.U32 R154, R61, -0x326172a9, RZ ;  /* 0xcd9e8d573d9a7825 */ /* 0x000fe200078e00ff */
[----:B------:R-:W-:Y:S01]  /*d4f0*/  PRMT R5, R76, 0x7610, R5 ;  /* 0x000076104c057816 */ /* 0x000fe20000000005 */
[----:B------:R-:W-:Y:S04]  /*d500*/  ST.E.U16 [R40.64], R75 ;  /* 0x0000004b28007985 */ /* 0x000fe8000c10150a */
[----:B------:R-:W-:Y:S04]  /*d510*/  ST.E.U16 [R40.64+0x2], R74 ;  /* 0x0000024a28007985 */ /* 0x000fe8000c10150a */
[----:B------:R4:W-:Y:S04]  /*d520*/  ST.E.U16 [R46.64+0x10], R152 ;  /* 0x000010982e007985 */ /* 0x0009e8000c10150a */
[----:B------:R-:W-:Y:S04]  /*d530*/  ST.E.U16 [R46.64+0x12], R153 ;  /* 0x000012992e007985 */ /* 0x000fe8000c10150a */
[----:B------:R-:W-:Y:S04]  /*d540*/  ST.E.U16 [R44.64+0x10], R150 ;  /* 0x000010962c007985 */ /* 0x000fe8000c10150a */
[----:B------:R-:W-:Y:S04]  /*d550*/  ST.E.U16 [R44.64+0x12], R151 ;  /* 0x000012972c007985 */ /* 0x000fe8000c10150a */
[----:B------:R-:W-:Y:S04]  /*d560*/  ST.E.U16 [R42.64+0x10], R73 ;  /* 0x000010492a007985 */ /* 0x000fe8000c10150a */
[----:B------:R-:W-:Y:S01]  /*d570*/  ST.E.U16 [R42.64+0x12], R72 ;  /* 0x000012482a007985 */ /* 0x000fe2000c10150a */
[----:B------:R-:W-:-:S02]  /*d580*/  IMAD.MOV.U32 R157, RZ, RZ, R250 ;  /* 0x000000ffff9d7224 */ /* 0x000fc400078e00fa */
[----:B------:R-:W-:Y:S01]  /*d590*/  IMAD.MOV.U32 R252, RZ, RZ, R248 ;  /* 0x000000fffffc7224 */ /* 0x000fe200078e00f8 */
[----:B------:R1:W5:Y:S01]  /*d5a0*/  LDL.LU R61, [R1+0x314] ;  /* 0x00031400013d7983 */ /* 0x0003620000300800 */
[----:B----4-:R-:W-:-:S03]  /*d5b0*/  PRMT R152, R5, 0x5410, R0 ;  /* 0x0000541005987816 */ /* 0x010fc60000000000 */
[----:B------:R-:W-:Y:S04]  /*d5c0*/  ST.E.U16 [R40.64+0x10], R48 ;  /* 0x0000103028007985 */ /* 0x000fe8000c10150a */
[----:B------:R-:W-:Y:S04]  /*d5d0*/  ST.E.U16 [R40.64+0x12], R71 ;  /* 0x0000124728007985 */ /* 0x000fe8000c10150a */
[----:B------:R-:W-:Y:S04]  /*d5e0*/  ST.E.U16 [R46.64+0x20], R149 ;  /* 0x000020952e007985 */ /* 0x000fe8000c10150a */
[----:B------:R4:W-:Y:S01]  /*d5f0*/  ST.E.U16 [R46.64+0x22], R148 ;  /* 0x000022942e007985 */ /* 0x0009e2000c10150a */
[----:B------:R-:W-:-:S02]  /*d600*/  IMAD.MOV.U32 R250, RZ, RZ, R237 ;  /* 0x000000fffffa7224 */ /* 0x000fc400078e00ed */
[----:B------:R-:W-:Y:S02]  /*d610*/  IMAD.MOV.U32 R237, RZ, RZ, R236 ;  /* 0x000000ffffed7224 */ /* 0x000fe400078e00ec */
[----:B------:R-:W-:Y:S02]  /*d620*/  IMAD.MOV.U32 R248, RZ, RZ, R174 ;  /* 0x000000fffff87224 */ /* 0x000fe400078e00ae */
[----:B------:R-:W-:Y:S01]  /*d630*/  IMAD.MOV.U32 R236, RZ, RZ, R175 ;  /* 0x000000ffffec7224 */ /* 0x000fe200078e00af */
[----:B------:R-:W-:Y:S04]  /*d640*/  ST.E.U16 [R44.64+0x20], R142 ;  /* 0x0000208e2c007985 */ /* 0x000fe8000c10150a */
        /* <DEDUP_REMOVED lines=14> */
[----:B------:R1:W-:Y:S04]  /*d730*/  ST.E.U16 [R46.64+0x42], R140 ;  /* 0x0000428c2e007985 */ /* 0x0003e8000c10150a */
        /* <DEDUP_REMOVED lines=20> */
[----:B------:R1:W-:Y:S04]  /*d880*/  ST.E.U16 [R40.64+0x60], R58 ;  /* 0x0000603a28007985 */ /* 0x0003e8000c10150a */
[----:B------:R1:W-:Y:S04]  /*d890*/  ST.E.U16 [R40.64+0x62], R56 ;  /* 0x0000623828007985 */ /* 0x0003e8000c10150a */
[----:B------:R-:W-:Y:S04]  /*d8a0*/  ST.E.U16 [R46.64+0x70], R129 ;  /* 0x000070812e007985 */ /* 0x000fe8000c10150a */
[----:B------:R-:W-:Y:S01]  /*d8b0*/  ST.E.U16 [R46.64+0x72], R126 ;  /* 0x0000727e2e007985 */ /* 0x000fe2000c10150a */
[----:B--2---:R-:W-:-:S05]  /*d8c0*/  @!P0 HADD2 R3, -R0.H0_H0, -RZ.H0_H0 ;  /* 0xa00000ff00038230 */ /* 0x004fca0000000900 */
[----:B------:R-:W-:Y:S01]  /*d8d0*/  PRMT R2, R3, 0x7610, R2 ;  /* 0x0000761003027816 */ /* 0x000fe20000000002 */
[----:B---3--:R-:W-:-:S03]  /*d8e0*/  @!P1 HADD2 R7, -R5.H0_H0, -RZ.H0_H0 ;  /* 0xa00000ff05079230 */ /* 0x008fc60000000900 */
[----:B------:R-:W-:Y:S02]  /*d8f0*/  @!P0 PRMT R0, R2, 0x5410, RZ ;  /* 0x0000541002008816 */ /* 0x000fe400000000ff */
[----:B------:R-:W-:Y:S02]  /*d900*/  LOP3.LUT R2, R60, R155, RZ, 0x3c, !PT ;  /* 0x0000009b3c027212 */ /* 0x000fe400078e3cff */
[----:B------:R-:W-:-:S03]  /*d910*/  PRMT R6, R7, 0x7610, R6 ;  /* 0x0000761007067816 */ /* 0x000fc60000000006 */
[----:B----4-:R-:W-:Y:S01]  /*d920*/  IMAD.WIDE.U32 R148, R2, -0x2daee0ad, RZ ;  /* 0xd2511f5302947825 */ /* 0x010fe200078e00ff */
[----:B------:R-:W-:Y:S02]  /*d930*/  @!P1 PRMT R5, R6, 0x5410, RZ ;  /* 0x0000541006059816 */ /* 0x000fe400000000ff */
[----:B------:R-:W-:Y:S02]  /*d940*/  LOP3.LUT R2, R78, R217, RZ, 0x3c, !PT ;  /* 0x000000d94e027212 */ /* 0x000fe400078e3cff */
[----:B------:R-:W-:-:S03]  /*d950*/  LOP3.LUT R6, R149, R190, R216, 0x96, !PT ;  /* 0x000000be95067212 */ /* 0x000fc600078e96d8 */
[----:B------:R-:W-:-:S04]  /*d960*/  IMAD.WIDE.U32 R2, R2, -0x326172a9, RZ ;  /* 0xcd9e8d5702027825 */ /* 0x000fc800078e00ff */
[----:B------:R-:W-:Y:S01]  /*d970*/  IMAD.WIDE.U32 R174, R6, -0x326172a9, RZ ;  /* 0xcd9e8d5706ae7825 */ /* 0x000fe200078e00ff */
[----:B------:R-:W-:-:S04]  /*d980*/  LOP3.LUT R71, R133, R239, R2, 0x96, !PT ;  /* 0x000000ef85477212 */ /* 0x000fc800078e9602 */
[----:B------:R-:W-:Y:S01]  /*d990*/  LOP3.LUT R73, R175, R239, R2, 0x96, !PT ;  /* 0x000000efaf497212 */ /* 0x000fe200078e9602 */
[----:B------:R-:W-:Y:S01]  /*d9a0*/  IMAD.SHL.U32 R2, R195, 0x4, RZ ;  /* 0x00000004c3027824 */ /* 0x000fe200078e00ff */
[----:B------:R-:W-:-:S04]  /*d9b0*/  LOP3.LUT R7, R186, R217, RZ, 0x3c, !PT ;  /* 0x000000d9ba077212 */ /* 0x000fc800078e3cff */
[----:B------:R-:W-:Y:S01]  /*d9c0*/  LOP3.LUT R2, R217, R247, R2, 0x96, !PT ;  /* 0x000000f7d9027212 */ /* 0x000fe200078e9602 */
[----:B------:R-:W-:Y:S01]  /*d9d0*/  IMAD.WIDE.U32 R6, R7, -0x326172a9, RZ ;  /* 0xcd9e8d5707067825 */ /* 0x000fe200078e00ff */
[CC--:B------:R-:W-:Y:S02]  /*d9e0*/  LOP3.LUT R8, R3.reuse, R240.reuse, R206, 0x96, !PT ;  /* 0x000000f003087212 */ /* 0x0c0fe400078e96ce */
[-C--:B------:R-:W-:Y:S01]  /*d9f0*/  LOP3.LUT R74, R3, R240.reuse, R154, 0x96, !PT ;  /* 0x000000f0034a7212 */ /* 0x080fe200078e969a */
[----:B------:R-:W-:Y:S01]  /*da00*/  IMAD.WIDE.U32 R2, R2, -0x326172a9, RZ ;  /* 0xcd9e8d5702027825 */ /* 0x000fe200078e00ff */
[-CC-:B------:R-:W-:Y:S02]  /*da10*/  LOP3.LUT R72, R133, R239.reuse, R6.reuse, 0x96, !PT ;  /* 0x000000ef85487212 */ /* 0x180fe400078e9606 */
[----:B------:R-:W-:Y:S02]  /*da20*/  LOP3.LUT R78, R175, R239, R6, 0x96, !PT ;  /* 0x000000efaf4e7212 */ /* 0x000fe400078e9606 */
[-CC-:B------:R-:W-:Y:S01]  /*da30*/  LOP3.LUT R6, R3, R240.reuse, R206.reuse, 0x96, !PT ;  /* 0x000000f003067212 */ /* 0x180fe200078e96ce */
[----:B-1----:R-:W-:Y:S01]  /*da40*/  IMAD.WIDE.U32 R140, R71, -0x2daee0ad, RZ ;  /* 0xd2511f53478c7825 */ /* 0x002fe200078e00ff */
[----:B------:R-:W-:-:S02]  /*da50*/  LOP3.LUT R9, R7, R240, R206, 0x96, !PT ;  /* 0x000000f007097212 */ /* 0x000fc400078e96ce */
[-C--:B------:R-:W-:Y:S02]  /*da60*/  LOP3.LUT R75, R3, R240.reuse, R154, 0x96, !PT ;  /* 0x000000f0034b7212 */ /* 0x080fe400078e969a */
[-CC-:B------:R-:W-:Y:S02]  /*da70*/  LOP3.LUT R48, R133, R239.reuse, R2.reuse, 0x96, !PT ;  /* 0x000000ef85307212 */ /* 0x180fe400078e9602 */
[----:B------:R-:W-:Y:S01]  /*da80*/  LOP3.LUT R77, R175, R239, R2, 0x96, !PT ;  /* 0x000000efaf4d7212 */ /* 0x000fe200078e9602 */
[----:B------:R-:W-:Y:S01]  /*da90*/  IMAD.WIDE.U32 R2, R8, -0x2daee0ad, RZ ;  /* 0xd2511f5308027825 */ /* 0x000fe200078e00ff */
[----:B------:R-:W-:-:S03]  /*daa0*/  LOP3.LUT R76, R7, R240, R154, 0x96, !PT ;  /* 0x000000f0074c7212 */ /* 0x000fc600078e969a */
[----:B------:R-:W-:Y:S01]  /*dab0*/  IMAD.WIDE.U32 R70, R6, -0x2daee0ad, RZ ;  /* 0xd2511f5306467825 */ /* 0x000fe200078e00ff */
[----:B------:R-:W-:Y:S02]  /*dac0*/  LOP3.LUT R66, R3, R241, R220, 0x96, !PT ;  /* 0x000000f103427212 */ /* 0x000fe400078e96dc */
[----:B------:R-:W-:Y:S01]  /*dad0*/  LOP3.LUT R65, R141, R242, R2, 0x96, !PT ;  /* 0x000000f28d417212 */ /* 0x000fe200078e9602 */
[----:B------:R-:W-:-:S04]  /*dae0*/  IMAD.WIDE.U32 R6, R9, -0x2daee0ad, RZ ;  /* 0xd2511f5309067825 */ /* 0x000fc800078e00ff */
[----:B------:R-:W-:Y:S01]  /*daf0*/  IMAD.WIDE.U32 R82, R72, -0x2daee0ad, RZ ;  /* 0xd2511f5348527825 */ /* 0x000fe200078e00ff */
[----:B------:R-:W-:-:S03]  /*db00*/  LOP3.LUT R49, R7, R241, R220, 0x96, !PT ;  /* 0x000000f107317212 */ /* 0x000fc600078e96dc */
[----:B------:R-:W-:Y:S01]  /*db10*/  IMAD.WIDE.U32 R80, R48, -0x2daee0ad, RZ ;  /* 0xd2511f5330507825 */ /* 0x000fe200078e00ff */
[-C--:B------:R-:W-:Y:S02]  /*db20*/  LOP3.LUT R9, R83, R242.reuse, R6, 0x96, !PT ;  /* 0x000000f253097212 */ /* 0x080fe400078e9606 */
[----:B------:R-:W-:Y:S01]  /*db30*/  LOP3.LUT R8, R71, R241, R220, 0x96, !PT ;  /* 0x000000f147087212 */ /* 0x000fe200078e96dc */
[----:B------:R-:W-:Y:S01]  /*db40*/  IMAD.WIDE.U32 R2, R74, -0x2daee0ad, RZ ;  /* 0xd2511f534a027825 */ /* 0x000fe200078e00ff */
[----:B------:R-:W-:-:S03]  /*db50*/  LOP3.LUT R57, R81, R242, R70, 0x96, !PT ;  /* 0x000000f251397212 */ /* 0x000fc600078e9646 */
[----:B------:R-:W-:-:S04]  /*db60*/  IMAD.WIDE.U32 R130, R73, -0x2daee0ad, RZ ;  /* 0xd2511f5349827825 */ /* 0x000fc800078e00ff */
[----:B------:R-:W-:-:S04]  /*db70*/  IMAD.WIDE.U32 R6, R66, -0x326172a9, RZ ;  /* 0xcd9e8d5742067825 */ /* 0x000fc800078e00ff */
[----:B------:R-:W-:Y:S01]  /*db80*/  IMAD.WIDE.U32 R142, R65, -0x326172a9, RZ ;  /* 0xcd9e8d57418e7825 */ /* 0x000fe200078e00ff */
[----:B------:R-:W-:-:S03]  /*db90*/  LOP3.LUT R120, R3, R241, R148, 0x96, !PT ;  /* 0x000000f103787212 */ /* 0x000fc600078e9694 */
[----:B------:R-:W-:Y:S01]  /*dba0*/  IMAD.WIDE.U32 R54, R75, -0x2daee0ad, RZ ;  /* 0xd2511f534b367825 */ /* 0x000fe200078e00ff */
[----:B------:R-:W-:-:S03]  /*dbb0*/  LOP3.LUT R119, R131, R242, R2, 0x96, !PT ;  /* 0x000000f283777212 */ /* 0x000fc600078e9602 */
[----:B------:R-:W-:Y:S01]  /*dbc0*/  IMAD.WIDE.U32 R70, R77, -0x2daee0ad, RZ ;  /* 0xd2511f534d467825 */ /* 0x000fe200078e00ff */
[----:B------:R-:W-:Y:S02]  /*dbd0*/  LOP3.LUT R121, R7, R233, R132, 0x96, !PT ;  /* 0x000000e907797212 */ /* 0x000fe400078e9684 */
[----:B------:R-:W-:Y:S01]  /*dbe0*/  LOP3.LUT R128, R143, R249, R6, 0x96, !PT ;  /* 0x000000f98f807212 */ /* 0x000fe200078e9606 */
[----:B------:R-:W-:Y:S01]  /*dbf0*/  IMAD.WIDE.U32 R2, R76, -0x2daee0ad, RZ ;  /* 0xd2511f534c027825 */ /* 0x000fe200078e00ff */
[----:B------:R-:W-:Y:S01]  /*dc00*/  ST.E.U16 [R44.64+0x70], R125 ;  /* 0x0000707d2c007985 */ /* 0x000fe2000c10150a */
[----:B------:R-:W-:Y:S02]  /*dc10*/  LOP3.LUT R48, R55, R241, R148, 0x96, !PT ;  /* 0x000000f137307212 */ /* 0x000fe400078e9694 */
[----:B------:R-:W-:Y:S01]  /*dc20*/  IMAD.WIDE.U32 R78, R78, -0x2daee0ad, RZ ;  /* 0xd2511f534e4e7825 */ /* 0x000fe200078e00ff */
[----:B------:R-:W-:Y:S01]  /*dc30*/  ST.E.U16 [R44.64+0x72], R127 ;  /* 0x0000727f2c007985 */ /* 0x000fe2000c10150a */
[----:B------:R-:W-:-:S02]  /*dc40*/  LOP3.LUT R52, R71, R242, R54, 0x96, !PT ;  /* 0x000000f247347212 */ /* 0x000fc400078e9636 */
[----:B------:R-:W-:Y:S01]  /*dc50*/  IMAD.WIDE.U32 R6, R8, -0x326172a9, RZ ;  /* 0xcd9e8d5708067825 */ /* 0x000fe200078e00ff */
[----:B------:R1:W-:Y:S01]  /*dc60*/  ST.E.U16 [R42.64+0x70], R53 ;  /* 0x000070352a007985 */ /* 0x0003e2000c10150a */
[----:B------:R-:W-:-:S03]  /*dc70*/  LOP3.LUT R58, R3, R241, R148, 0x96, !PT ;  /* 0x000000f1033a7212 */ /* 0x000fc600078e9694 */
[----:B------:R-:W-:Y:S01]  /*dc80*/  ST.E.U16 [R42.64+0x72], R64 ;  /* 0x000072402a007985 */ /* 0x000fe2000c10150a */
[----:B------:R-:W-:-:S03]  /*dc90*/  LOP3.LUT R56, R79, R242, R2, 0x96, !PT ;  /* 0x000000f24f387212 */ /* 0x000fc600078e9602 */
[----:B------:R-:W-:Y:S01]  /*dca0*/  ST.E.U16 [R40.64+0x70], R68 ;  /* 0x0000704428007985 */ /* 0x000fe2000c10150a */
[----:B------:R-:W-:-:S03]  /*dcb0*/  LOP3.LUT R8, R7, R233, R132, 0x96, !PT ;  /* 0x000000e907087212 */ /* 0x000fc600078e9684 */
[----:B------:R-:W-:Y:S01]  /*dcc0*/  ST.E.U16 [R40.64+0x72], R67 ;  /* 0x0000724328007985 */ /* 0x000fe2000c10150a */
[----:B------:R-:W-:-:S03]  /*dcd0*/  IMAD.WIDE.U32 R2, R49, -0x326172a9, RZ ;  /* 0xcd9e8d5731027825 */ /* 0x000fc600078e00ff */
[----:B------:R-:W-:Y:S01]  /*dce0*/  ST.E.U16 [R46.64+0x80], R117 ;  /* 0x000080752e007985 */ /* 0x000fe2000c10150a */
[----:B------:R-:W-:-:S03]  /*dcf0*/  IMAD.WIDE.U32 R48, R48, -0x326172a9, RZ ;  /* 0xcd9e8d5730307825 */ /* 0x000fc600078e00ff */
[----:B------:R-:W-:Y:S04]  /*dd00*/  ST.E.U16 [R46.64+0x82], R116 ;  /* 0x000082742e007985 */ /* 0x000fe8000c10150a */
[----:B------:R-:W-:Y:S04]  /*dd10*/  ST.E.U16 [R44.64+0x80], R114 ;  /* 0x000080722c007985 */ /* 0x000fe8000c10150a */
[----:B------:R-:W-:Y:S01]  /*dd20*/  ST.E.U16 [R44.64+0x82], R115 ;  /* 0x000082732c007985 */ /* 0x000fe2000c10150a */
[----:B-1----:R-:W-:-:S03]  /*dd30*/  IMAD.WIDE.U32 R52, R52, -0x326172a9, RZ ;  /* 0xcd9e8d5734347825 */ /* 0x002fc600078e00ff */
[----:B------:R-:W-:Y:S01]  /*dd40*/  ST.E.U16 [R42.64+0x80], R51 ;  /* 0x000080332a007985 */ /* 0x000fe2000c10150a */
[----:B------:R-:W-:-:S03]  /*dd50*/  IMAD.WIDE.U32 R124, R9, -0x326172a9, RZ ;  /* 0xcd9e8d57097c7825 */ /* 0x000fc600078e00ff */
[----:B------:R-:W-:Y:S01]  /*dd60*/  ST.E.U16 [R42.64+0x82], R50 ;  /* 0x000082322a007985 */ /* 0x000fe2000c10150a */
[----:B------:R-:W-:-:S03]  /*dd70*/  IMAD.WIDE.U32 R8, R8, -0x2daee0ad, RZ ;  /* 0xd2511f5308087825 */ /* 0x000fc600078e00ff */
[----:B------:R-:W-:Y:S04]  /*dd80*/  ST.E.U16 [R40.64+0x80], R39 ;  /* 0x0000802728007985 */ /* 0x000fe8000c10150a */
[----:B------:R-:W-:Y:S01]  /*dd90*/  ST.E.U16 [R40.64+0x82], R38 ;  /* 0x0000822628007985 */ /* 0x000fe2000c10150a */
[----:B------:R-:W-:-:S03]  /*dda0*/  IMAD.WIDE.U32 R54, R57, -0x326172a9, RZ ;  /* 0xcd9e8d5739367825 */ /* 0x000fc600078e00ff */
[----:B------:R-:W-:Y:S04]  /*ddb0*/  ST.E.U16 [R46.64+0x90], R113 ;  /* 0x000090712e007985 */ /* 0x000fe8000c10150a */
[----:B------:R-:W-:Y:S01]  /*ddc0*/  ST.E.U16 [R46.64+0x92], R112 ;  /* 0x000092702e007985 */ /* 0x000fe2000c10150a */
[----:B------:R-:W-:-:S03]  /*ddd0*/  LOP3.LUT R7, R49, R233, R174, 0x96, !PT ;  /* 0x000000e931077212 */ /* 0x000fc600078e96ae */
[----:B------:R-:W-:Y:S01]  /*dde0*/  ST.E.U16 [R44.64+0x90], R110 ;  /* 0x0000906e2c007985 */ /* 0x000fe2000c10150a */
[----:B------:R-:W-:-:S03]  /*ddf0*/  LOP3.LUT R48, R53, R249, R48, 0x96, !PT ;  /* 0x000000f935307212 */ /* 0x000fc600078e9630 */
[----:B------:R-:W-:Y:S04]  /*de00*/  ST.E.U16 [R44.64+0x92], R111 ;  /* 0x0000926f2c007985 */ /* 0x000fe8000c10150a */
[----:B------:R-:W-:Y:S04]  /*de10*/  ST.E.U16 [R42.64+0x90], R37 ;  /* 0x000090252a007985 */ /* 0x000fe8000c10150a */
[----:B------:R-:W-:Y:S04]  /*de20*/  ST.E.U16 [R42.64+0x92], R36 ;  /* 0x000092242a007985 */ /* 0x000fe8000c10150a */
[----:B------:R-:W-:Y:S04]  /*de30*/  ST.E.U16 [R40.64+0x90], R35 ;  /* 0x0000902328007985 */ /* 0x000fe8000c10150a */
[----:B------:R-:W-:Y:S01]  /*de40*/  ST.E.U16 [R40.64+0x92], R34 ;  /* 0x0000922228007985 */ /* 0x000fe2000c10150a */
[----:B------:R-:W-:-:S03]  /*de50*/  LOP3.LUT R59, R3, R233, R132, 0x96, !PT ;  /* 0x000000e9033b7212 */ /* 0x000fc600078e9684 */
[----:B------:R-:W-:Y:S01]  /*de60*/  ST.E.U16 [R46.64+0xa0], R109 ;  /* 0x0000a06d2e007985 */ /* 0x000fe2000c10150a */
        /* <DEDUP_REMOVED lines=9> */
[----:B------:R-:W-:Y:S01]  /*df00*/  ST.E.U16 [R42.64+0xa2], R32 ;  /* 0x0000a2202a007985 */ /* 0x000fe2000c10150a */
[----:B------:R-:W-:-:S03]  /*df10*/  IMAD.WIDE.U32 R6, R7, -0x2daee0ad, RZ ;  /* 0xd2511f5307067825 */ /* 0x000fc600078e00ff */
[----:B------:R-:W-:Y:S01]  /*df20*/  ST.E.U16 [R40.64+0xa0], R31 ;  /* 0x0000a01f28007985 */ /* 0x000fe2000c10150a */
[----:B------:R-:W-:-:S03]  /*df30*/  IMAD.WIDE.U32 R72, R48, -0x2daee0ad, RZ ;  /* 0xd2511f5330487825 */ /* 0x000fc600078e00ff */
[----:B------:R-:W-:Y:S04]  /*df40*/  ST.E.U16 [R40.64+0xa2], R30 ;  /* 0x0000a21e28007985 */ /* 0x000fe8000c10150a */
[----:B------:R-:W-:Y:S04]  /*df50*/  ST.E.U16 [R46.64+0xb0], R105 ;  /* 0x0000b0692e007985 */ /* 0x000fe8000c10150a */
[----:B------:R-:W-:Y:S04]  /*df60*/  ST.E.U16 [R46.64+0xb2], R104 ;  /* 0x0000b2682e007985 */ /* 0x000fe8000c10150a */
[----:B------:R-:W-:Y:S04]  /*df70*/  ST.E.U16 [R44.64+0xb0], R103 ;  /* 0x0000b0672c007985 */ /* 0x000fe8000c10150a */
[----:B------:R-:W-:Y:S01]  /*df80*/  ST.E.U16 [R44.64+0xb2], R102 ;  /* 0x0000b2662c007985 */ /* 0x000fe2000c10150a */
[----:B------:R-:W-:-:S03]  /*df90*/  LOP3.LUT R84, R123, R249, R2, 0x96, !PT ;  /* 0x000000f97b547212 */ /* 0x000fc600078e9602 */
        /* <DEDUP_REMOVED lines=15> */
[----:B------:R-:W-:-:S03]  /*e090*/  IMAD.WIDE.U32 R6, R7, -0x326172a9, RZ ;  /* 0xcd9e8d5707067825 */ /* 0x000fc600078e00ff */
[----:B------:R-:W-:Y:S01]  /*e0a0*/  ST.E.U16 [R46.64+0xd0], R97 ;  /* 0x0000d0612e007985 */ /* 0x000fe2000c10150a */
[----:B------:R-:W-:-:S03]  /*e0b0*/  IMAD.WIDE.U32 R2, R2, -0x326172a9, RZ ;  /* 0xcd9e8d5702027825 */ /* 0x000fc600078e00ff */
[----:B------:R-:W-:Y:S04]  /*e0c0*/  ST.E.U16 [R46.64+0xd2], R96 ;  /* 0x0000d2602e007985 */ /* 0x000fe8000c10150a */
[----:B------:R-:W-:Y:S04]  /*e0d0*/  ST.E.U16 [R44.64+0xd0], R94 ;  /* 0x0000d05e2c007985 */ /* 0x000fe8000c10150a */
[----:B------:R-:W-:Y:S01]  /*e0e0*/  ST.E.U16 [R44.64+0xd2], R95 ;  /* 0x0000d25f2c007985 */ /* 0x000fe2000c10150a */
[----:B------:R-:W-:-:S03]  /*e0f0*/  IMAD.WIDE.U32 R74, R9, -0x2daee0ad, RZ ;  /* 0xd2511f53094a7825 */ /* 0x000fc600078e00ff */
[----:B------:R-:W-:Y:S04]  /*e100*/  ST.E.U16 [R42.64+0xd0], R21 ;  /* 0x0000d0152a007985 */ /* 0x000fe8000c10150a */
[----:B------:R-:W-:Y:S04]  /*e110*/  ST.E.U16 [R42.64+0xd2], R20 ;  /* 0x0000d2142a007985 */ /* 0x000fe8000c10150a */
[----:B------:R-:W-:Y:S04]  /*e120*/  ST.E.U16 [R40.64+0xd0], R19 ;  /* 0x0000d01328007985 */ /* 0x000fe8000c10150a */
[----:B------:R-:W-:Y:S04]  /*e130*/  ST.E.U16 [R40.64+0xd2], R18 ;  /* 0x0000d21228007985 */ /* 0x000fe8000c10150a */
[----:B------:R-:W-:Y:S04]  /*e140*/  ST.E.U16 [R46.64+0xe0], R93 ;  /* 0x0000e05d2e007985 */ /* 0x000fe8000c10150a */
[----:B------:R-:W-:Y:S01]  /*e150*/  ST.E.U16 [R46.64+0xe2], R92 ;  /* 0x0000e25c2e007985 */ /* 0x000fe2000c10150a */
[----:B------:R-:W-:-:S03]  /*e160*/  IMAD.SHL.U32 R236, R236, 0x2, RZ ;  /* 0x00000002ecec7824 */ /* 0x000fc600078e00ff */
[----:B------:R-:W-:Y:S04]  /*e170*/  ST.E.U16 [R44.64+0xe0], R91 ;  /* 0x0000e05b2c007985 */ /* 0x000fe8000c10150a */
[----:B------:R-:W-:Y:S04]  /*e180*/  ST.E.U16 [R44.64+0xe2], R90 ;  /* 0x0000e25a2c007985 */ /* 0x000fe8000c10150a */
[----:B------:R-:W-:Y:S04]  /*e190*/  ST.E.U16 [R42.64+0xe0], R17 ;  /* 0x0000e0112a007985 */ /* 0x000fe8000c10150a */
[----:B------:R-:W-:Y:S01]  /*e1a0*/  ST.E.U16 [R42.64+0xe2], R16 ;  /* 0x0000e2102a007985 */ /* 0x000fe2000c10150a */
[----:B------:R-:W-:-:S03]  /*e1b0*/  LOP3.LUT R53, R75, R243, R8, 0x96, !PT ;  /* 0x000000f34b357212 */ /* 0x000fc600078e9608 */
[----:B------:R1:W-:Y:S01]  /*e1c0*/  ST.E.U16 [R40.64+0xe2], R0 ;  /* 0x0000e20028007985 */ /* 0x0003e2000c10150a */
[----:B------:R-:W-:-:S03]  /*e1d0*/  IMAD.WIDE.U32 R8, R49, -0x326172a9, RZ ;  /* 0xcd9e8d5731087825 */ /* 0x000fc600078e00ff */
[----:B------:R2:W-:Y:S01]  /*e1e0*/  ST.E.U16 [R40.64+0xe0], R5 ;  /* 0x0000e00528007985 */ /* 0x0005e2000c10150a */
[----:B------:R-:W-:-:S03]  /*e1f0*/  IMAD.MOV.U32 R156, RZ, RZ, R238 ;  /* 0x000000ffff9c7224 */ /* 0x000fc600078e00ee */
[----:B------:R-:W-:Y:S01]  /*e200*/  ST.E.U16 [R46.64+0xf0], R89 ;  /* 0x0000f0592e007985 */ /* 0x000fe2000c10150a */
[----:B------:R-:W-:-:S03]  /*e210*/  IMAD R238, R4, 0x2, R236 ;  /* 0x0000000204ee7824 */ /* 0x000fc600078e02ec */
[----:B------:R-:W-:Y:S01]  /*e220*/  ST.E.U16 [R46.64+0xf2], R88 ;  /* 0x0000f2582e007985 */ /* 0x000fe2000c10150a */
[----:B------:R-:W-:-:S03]  /*e230*/  SHF.R.U32.HI R4, RZ, 0x10, R2 ;  /* 0x00000010ff047819 */ /* 0x000fc60000011602 */
[----:B------:R-:W-:Y:S04]  /*e240*/  ST.E.U16 [R44.64+0xf0], R87 ;  /* 0x0000f0572c007985 */ /* 0x000fe8000c10150a */
[----:B------:R-:W-:Y:S04]  /*e250*/  ST.E.U16 [R44.64+0xf2], R86 ;  /* 0x0000f2562c007985 */ /* 0x000fe8000c10150a */
[----:B------:R-:W-:Y:S01]  /*e260*/  ST.E.U16 [R42.64+0xf0], R15 ;  /* 0x0000f00f2a007985 */ /* 0x000fe2000c10150a */
[----:B-1----:R-:W-:Y:S02]  /*e270*/  LOP3.LUT R0, R3, R177, R6, 0x96, !PT ;  /* 0x000000b103007212 */ /* 0x002fe400078e9606 */
[----:B------:R-:W-:Y:S01]  /*e280*/  LOP3.LUT R3, R2, 0xffff, RZ, 0xc0, !PT ;  /* 0x0000ffff02037812 */ /* 0x000fe200078ec0ff */
[----:B------:R1:W-:Y:S04]  /*e290*/  ST.E.U16 [R42.64+0xf2], R14 ;  /* 0x0000f20e2a007985 */ /* 0x0003e8000c10150a */
[----:B------:R3:W-:Y:S04]  /*e2a0*/  ST.E.U16 [R40.64+0xf0], R11 ;  /* 0x0000f00b28007985 */ /* 0x0007e8000c10150a */
[----:B------:R4:W-:Y:S01]  /*e2b0*/  ST.E.U16 [R40.64+0xf2], R10 ;  /* 0x0000f20a28007985 */ /* 0x0009e2000c10150a */
[----:B------:R-:W-:-:S02]  /*e2c0*/  LOP3.LUT R54, R9, R245, R54, 0x96, !PT ;  /* 0x000000f509367212 */ /* 0x000fc400078e9636 */
[----:B------:R-:W-:Y:S01]  /*e2d0*/  LOP3.LUT R9, R4, 0xff, RZ, 0xc0, !PT ;  /* 0x000000ff04097812 */ /* 0x000fe200078ec0ff */
[----:B------:R-:W4:Y:S01]  /*e2e0*/  LDSM.16.MT88.4 R24, [R236+0x4000] ;  /* 0x00400000ec18783b */ /* 0x000f220000004200 */
[----:B------:R-:W-:Y:S02]  /*e2f0*/  LOP3.LUT R6, R0, 0xff, RZ, 0xc0, !PT ;  /* 0x000000ff00067812 */ /* 0x000fe400078ec0ff */
[----:B--2---:R-:W-:Y:S01]  /*e300*/  SHF.R.U32.HI R5, RZ, 0x18, R0 ;  /* 0x00000018ff057819 */ /* 0x004fe20000011600 */
[----:B------:R-:W2:Y:S01]  /*e310*/  LDSM.16.MT88.4 R28, [R238+0x4000] ;  /* 0x00400000ee1c783b */ /* 0x000ea20000004200 */
[----:B------:R-:W-:Y:S01]  /*e320*/  PRMT R20, R191, 0x7054, R191 ;  /* 0x00007054bf147816 */ /* 0x000fe200000000bf */
[----:B------:R-:W-:Y:S02]  /*e330*/  IMAD.WIDE.U32 R32, R59, -0x2daee0ad, RZ ;  /* 0xd2511f533b207825 */ /* 0x000fe400078e00ff */
[----:B------:R-:W2:Y:S01]  /*e340*/  LDSM.16.MT88.4 R36, [R236+0x4400] ;  /* 0x00440000ec24783b */ /* 0x000ea20000004200 */
[----:B-1----:R-:W-:-:S02]  /*e350*/  LOP3.LUT R14, R7, R245, R52, 0x96, !PT ;  /* 0x000000f5070e7212 */ /* 0x002fc400078e9634 */
[----:B------:R-:W-:Y:S02]  /*e360*/  SHF.R.U32.HI R7, RZ, 0x8, R3 ;  /* 0x00000008ff077819 */ /* 0x000fe40000011603 */
[----:B---3--:R-:W-:Y:S02]  /*e370*/  LOP3.LUT R11, R2, 0xff, RZ, 0xc0, !PT ;  /* 0x000000ff020b7812 */ /* 0x008fe400078ec0ff */
[----:B------:R-:W-:Y:S02]  /*e380*/  SHF.R.U32.HI R3, RZ, 0x10, R0 ;  /* 0x00000010ff037819 */ /* 0x000fe40000011600 */
[----:B----4-:R-:W-:Y:S02]  /*e390*/  SHF.R.U32.HI R10, RZ, 0x18, R2 ;  /* 0x00000018ff0a7819 */ /* 0x010fe40000011602 */
[----:B------:R-:W-:Y:S02]  /*e3a0*/  LOP3.LUT R2, R0, 0xffff, RZ, 0xc0, !PT ;  /* 0x0000ffff00027812 */ /* 0x000fe400078ec0ff */
[----:B------:R-:W-:-:S02]  /*e3b0*/  LOP3.LUT R0, R3, 0xff, RZ, 0xc0, !PT ;  /* 0x000000ff03007812 */ /* 0x000fc400078ec0ff */
[----:B------:R-:W-:Y:S02]  /*e3c0*/  SHF.R.U32.HI R2, RZ, 0x8, R2 ;  /* 0x00000008ff027819 */ /* 0x000fe40000011602 */
[----:B------:R-:W-:Y:S02]  /*e3d0*/  PRMT R4, R11, 0x5410, R7 ;  /* 0x000054100b047816 */ /* 0x000fe40000000007 */
[----:B------:R-:W-:Y:S02]  /*e3e0*/  PRMT R7, R9, 0x5410, R10 ;  /* 0x0000541009077816 */ /* 0x000fe4000000000a */
[----:B------:R-:W-:Y:S01]  /*e3f0*/  PRMT R6, R6, 0x5410, R2 ;  /* 0x0000541006067816 */ /* 0x000fe20000000002 */
[----:B------:R-:W-:Y:S01]  /*e400*/  IMAD.WIDE.U32 R2, R53, -0x326172a9, RZ ;  /* 0xcd9e8d5735027825 */ /* 0x000fe200078e00ff */
[----:B------:R-:W-:Y:S01]  /*e410*/  PRMT R0, R0, 0x5410, R5 ;  /* 0x0000541000007816 */ /* 0x000fe20000000005 */
[--C-:B------:R-:W-:Y:S02]  /*e420*/  HSET2.LE.AND R5, R7, R20.reuse, PT ;  /* 0x0000001407057233 */ /* 0x100fe40003803000 */
[----:B------:R-:W-:-:S02]  /*e430*/  HSET2.LE.AND R6, R6, R20, PT ;  /* 0x0000001406067233 */ /* 0x000fc40003803000 */
[--C-:B------:R-:W-:Y:S01]  /*e440*/  HSET2.LE.AND R7, R0, R20.reuse, PT ;  /* 0x0000001400077233 */ /* 0x100fe20003803000 */
[----:B------:R-:W-:Y:S01]  /*e450*/  LOP3.LUT R0, R3, R177, R8, 0x96, !PT ;  /* 0x000000b103007212 */ /* 0x000fe200078e9608 */
[----:B------:R-:W-:Y:S01]  /*e460*/  HSET2.LE.AND R4, R4, R20, PT ;  /* 0x0000001404047233 */ /* 0x000fe20003803000 */
[----:B------:R-:W-:Y:S02]  /*e470*/  LOP3.LUT R3, R2, 0xffff, RZ, 0xc0, !PT ;  /* 0x0000ffff02037812 */ /* 0x000fe400078ec0ff */
[----:B------:R-:W-:Y:S02]  /*e480*/  LOP3.LUT R11, R158, R5, RZ, 0xc0, !PT ;  /* 0x000000059e0b7212 */ /* 0x000fe400078ec0ff */
[----:B------:R-:W-:Y:S02]  /*e490*/  LOP3.LUT R8, R161, R6, RZ, 0xc0, !PT ;  /* 0x00000006a1087212 */ /* 0x000fe400078ec0ff */
[----:B------:R-:W-:Y:S02]  /*e4a0*/  LOP3.LUT R5, R2, 0xff, RZ, 0xc0, !PT ;  /* 0x000000ff02057812 */ /* 0x000fe400078ec0ff */
[----:B------:R-:W-:-:S02]  /*e4b0*/  SHF.R.U32.HI R3, RZ, 0x8, R3 ;  /* 0x00000008ff037819 */ /* 0x000fc40000011603 */
[--C-:B------:R-:W-:Y:S02]  /*e4c0*/  SHF.R.U32.HI R6, RZ, 0x10, R2.reuse ;  /* 0x00000010ff067819 */ /* 0x100fe40000011602 */
[----:B------:R-:W-:Y:S02]  /*e4d0*/  LOP3.LUT R10, R159, R4, RZ, 0xc0, !PT ;  /* 0x000000049f0a7212 */ /* 0x000fe400078ec0ff */
[----:B------:R-:W-:Y:S02]  /*e4e0*/  SHF.R.U32.HI R4, RZ, 0x18, R2 ;  /* 0x00000018ff047819 */ /* 0x000fe40000011602 */
[----:B------:R-:W-:Y:S02]  /*e4f0*/  PRMT R2, R5, 0x5410, R3 ;  /* 0x0000541005027816 */ /* 0x000fe40000000003 */
[----:B------:R-:W-:Y:S02]  /*e500*/  LOP3.LUT R6, R6, 0xff, RZ, 0xc0, !PT ;  /* 0x000000ff06067812 */ /* 0x000fe400078ec0ff */
[----:B------:R-:W-:-:S02]  /*e510*/  LOP3.LUT R3, R0, 0xffff, RZ, 0xc0, !PT ;  /* 0x0000ffff00037812 */ /* 0x000fc400078ec0ff */
[----:B------:R-:W-:Y:S02]  /*e520*/  PRMT R6, R6, 0x5410, R4 ;  /* 0x0000541006067816 */ /* 0x000fe40000000004 */
[----:B------:R-:W-:Y:S02]  /*e530*/  LOP3.LUT R5, R0, 0xff, RZ, 0xc0, !PT ;  /* 0x000000ff00057812 */ /* 0x000fe400078ec0ff */
[----:B------:R-:W-:Y:S02]  /*e540*/  SHF.R.U32.HI R3, RZ, 0x8, R3 ;  /* 0x00000008ff037819 */ /* 0x000fe40000011603 */
[----:B------:R-:W-:Y:S02]  /*e550*/  SHF.R.U32.HI R4, RZ, 0x10, R0 ;  /* 0x00000010ff047819 */ /* 0x000fe40000011600 */
[----:B------:R-:W-:Y:S02]  /*e560*/  LOP3.LUT R9, R160, R7, RZ, 0xc0, !PT ;  /* 0x00000007a0097212 */ /* 0x000fe400078ec0ff */
[----:B------:R-:W-:-:S02]  /*e570*/  PRMT R3, R5, 0x5410, R3 ;  /* 0x0000541005037816 */ /* 0x000fc40000000003 */
[----:B------:R-:W-:Y:S02]  /*e580*/  SHF.R.U32.HI R7, RZ, 0x18, R0 ;  /* 0x00000018ff077819 */ /* 0x000fe40000011600 */
[----:B------:R-:W-:Y:S01]  /*e590*/  LOP3.LUT R4, R4, 0xff, RZ, 0xc0, !PT ;  /* 0x000000ff04047812 */ /* 0x000fe200078ec0ff */
[--C-:B------:R-:W-:Y:S02]  /*e5a0*/  HSET2.LE.AND R0, R2, R20.reuse, PT ;  /* 0x0000001402007233 */ /* 0x100fe40003803000 */
[--C-:B------:R-:W-:Y:S01]  /*e5b0*/  HSET2.LE.AND R2, R6, R20.reuse, PT ;  /* 0x0000001406027233 */ /* 0x100fe20003803000 */
[----:B------:R-:W-:Y:S01]  /*e5c0*/  PRMT R4, R4, 0x5410, R7 ;  /* 0x0000541004047816 */ /* 0x000fe20000000007 */
[--C-:B------:R-:W-:Y:S01]  /*e5d0*/  HSET2.LE.AND R3, R3, R20.reuse, PT ;  /* 0x0000001403037233 */ /* 0x100fe20003803000 */
[----:B------:R-:W-:Y:S02]  /*e5e0*/  LOP3.LUT R18, R156, R0, RZ, 0xc0, !PT ;  /* 0x000000009c127212 */ /* 0x000fe400078ec0ff */
[----:B------:R-:W-:Y:S01]  /*e5f0*/  LOP3.LUT R19, R157, R2, RZ, 0xc0, !PT ;  /* 0x000000029d137212 */ /* 0x000fe200078ec0ff */
[----:B------:R-:W-:Y:S01]  /*e600*/  HSET2.LE.AND R0, R4, R20, PT ;  /* 0x0000001404007233 */ /* 0x000fe20003803000 */
[----:B------:R-:W-:Y:S01]  /*e610*/  LOP3.LUT R16, R252, R3, RZ, 0xc0, !PT ;  /* 0x00000003fc107212 */ /* 0x000fe200078ec0ff */
[----:B------:R-:W-:-:S03]  /*e620*/  IMAD.WIDE.U32 R2, R14, -0x2daee0ad, RZ ;  /* 0xd2511f530e027825 */ /* 0x000fc600078e00ff */
[----:B------:R-:W-:Y:S02]  /*e630*/  LOP3.LUT R17, R250, R0, RZ, 0xc0, !PT ;  /* 0x00000000fa117212 */ /* 0x000fe400078ec0ff */
[----:B------:R-:W-:Y:S01]  /*e640*/  LOP3.LUT R0, R3, R173, R72, 0x96, !PT ;  /* 0x000000ad03007212 */ /* 0x000fe200078e9648 */
[----:B------:R-:W-:Y:S01]  /*e650*/  HMMA.16816.F32 R64, R8, R24, RZ ;  /* 0x000000180840723c */ /* 0x000fe200000018ff */
[----:B------:R-:W-:Y:S01]  /*e660*/  SHF.R.U32.HI R7, RZ, 0x10, R2 ;  /* 0x00000010ff077819 */ /* 0x000fe20000011602 */
[----:B------:R-:W-:Y:S01]  /*e670*/  IMAD.WIDE.U32 R22, R55, -0x2daee0ad, RZ ;  /* 0xd2511f5337167825 */ /* 0x000fe200078e00ff */
[----:B------:R-:W-:-:S03]  /*e680*/  LOP3.LUT R3, R2, 0xffff, RZ, 0xc0, !PT ;  /* 0x0000ffff02037812 */ /* 0x000fc600078ec0ff */
[----:B------:R-:W-:Y:S02]  /*e690*/  IMAD.WIDE.U32 R4, R54, -0x2daee0ad, RZ ;  /* 0xd2511f5336047825 */ /* 0x000fe400078e00ff */
[----:B--2---:R-:W-:Y:S01]  /*e6a0*/  HMMA.16816.F32 R68, R8, R28, RZ ;  /* 0x0000001c0844723c */ /* 0x004fe200000018ff */
[----:B------:R-:W1:Y:S01]  /*e6b0*/  LDSM.16.MT88.4 R52, [R238+0x4400] ;  /* 0x00440000ee34783b */ /* 0x000e620000004200 */
[----:B------:R-:W-:-:S06]  /*e6c0*/  SHF.R.U32.HI R3, RZ, 0x8, R3 ;  /* 0x00000008ff037819 */ /* 0x000fcc0000011603 */
[C---:B------:R-:W-:Y:S08]  /*e6d0*/  HMMA.16816.F32 R56, R8.reuse, R26, RZ ;  /* 0x0000001a0838723c */ /* 0x040ff000000018ff */
[----:B------:R-:W-:Y:S07]  /*e6e0*/  HMMA.16816.F32 R48, R8, R30, RZ ;  /* 0x0000001e0830723c */ /* 0x000fee00000018ff */
[----:B------:R-:W-:-:S02]  /*e6f0*/  LOP3.LUT R11, R2, 0xff, RZ, 0xc0, !PT ;  /* 0x000000ff020b7812 */ /* 0x000fc400078ec0ff */
[----:B------:R-:W-:Y:S02]  /*e700*/  SHF.R.U32.HI R10, RZ, 0x18, R2 ;  /* 0x00000018ff0a7819 */ /* 0x000fe40000011602 */
[C---:B------:R-:W-:Y:S02]  /*e710*/  LOP3.LUT R2, R0.reuse, 0xffff, RZ, 0xc0, !PT ;  /* 0x0000ffff00027812 */ /* 0x040fe400078ec0ff */
[----:B------:R-:W-:Y:S02]  /*e720*/  LOP3.LUT R8, R7, 0xff, RZ, 0xc0, !PT ;  /* 0x000000ff07087812 */ /* 0x000fe400078ec0ff */
[----:B------:R-:W-:Y:S02]  /*e730*/  LOP3.LUT R9, R0, 0xff, RZ, 0xc0, !PT ;  /* 0x000000ff00097812 */ /* 0x000fe400078ec0ff */
[----:B------:R-:W-:Y:S02]  /*e740*/  SHF.R.U32.HI R7, RZ, 0x8, R2 ;  /* 0x00000008ff077819 */ /* 0x000fe40000011602 */
[----:B------:R-:W-:-:S02]  /*e750*/  SHF.R.U32.HI R2, RZ, 0x10, R0 ;  /* 0x00000010ff027819 */ /* 0x000fc40000011600 */
[----:B------:R-:W-:Y:S02]  /*e760*/  PRMT R10, R8, 0x5410, R10 ;  /* 0x00005410080a7816 */ /* 0x000fe4000000000a */
[----:B------:R-:W-:Y:S02]  /*e770*/  PRMT R11, R11, 0x5410, R3 ;  /* 0x000054100b0b7816 */ /* 0x000fe40000000003 */
[----:B------:R-:W-:Y:S02]  /*e780*/  PRMT R3, R9, 0x5410, R7 ;  /* 0x0000541009037816 */ /* 0x000fe40000000007 */
[----:B------:R-:W-:Y:S02]  /*e790*/  SHF.R.U32.HI R8, RZ, 0x18, R0 ;  /* 0x00000018ff087819 */ /* 0x000fe40000011600 */
[----:B------:R-:W-:Y:S01]  /*e7a0*/  LOP3.LUT R7, R2, 0xff, RZ, 0xc0, !PT ;  /* 0x000000ff02077812 */ /* 0x000fe200078ec0ff */
[--C-:B------:R-:W-:Y:S02]  /*e7b0*/  HSET2.LE.AND R2, R10, R20.reuse, PT ;  /* 0x000000140a027233 */ /* 0x100fe40003803000 */
[--C-:B------:R-:W-:Y:S01]  /*e7c0*/  HSET2.LE.AND R0, R11, R20.reuse, PT ;  /* 0x000000140b007233 */ /* 0x100fe20003803000 */
[----:B------:R-:W-:Y:S01]  /*e7d0*/  PRMT R7, R7, 0x5410, R8 ;  /* 0x0000541007077816 */ /* 0x000fe20000000008 */
[----:B------:R-:W-:Y:S01]  /*e7e0*/  HSET2.LE.AND R3, R3, R20, PT ;  /* 0x0000001403037233 */ /* 0x000fe20003803000 */
[----:B------:R-:W-:-:S02]  /*e7f0*/  LOP3.LUT R11, R163, R2, RZ, 0xc0, !PT ;  /* 0x00000002a30b7212 */ /* 0x000fc400078ec0ff */
[----:B------:R-:W-:Y:S01]  /*e800*/  SHF.R.U32.HI R2, RZ, 0x10, R4 ;  /* 0x00000010ff027819 */ /* 0x000fe20000011604 */
[----:B------:R-:W-:Y:S01]  /*e810*/  HSET2.LE.AND R7, R7, R20, PT ;  /* 0x0000001407077233 */ /* 0x000fe20003803000 */
[----:B------:R-:W-:Y:S02]  /*e820*/  LOP3.LUT R6, R5, R173, R74, 0x96, !PT ;  /* 0x000000ad05067212 */ /* 0x000fe400078e964a */
[----:B------:R-:W-:Y:S02]  /*e830*/  LOP3.LUT R10, R162, R0, RZ, 0xc0, !PT ;  /* 0x00000000a20a7212 */ /* 0x000fe400078ec0ff */
[----:B------:R-:W-:Y:S02]  /*e840*/  LOP3.LUT R8, R165, R3, RZ, 0xc0, !PT ;  /* 0x00000003a5087212 */ /* 0x000fe400078ec0ff */
[----:B------:R-:W-:Y:S02]  /*e850*/  LOP3.LUT R0, R4, 0xffff, RZ, 0xc0, !PT ;  /* 0x0000ffff04007812 */ /* 0x000fe400078ec0ff */
[----:B------:R-:W-:-:S02]  /*e860*/  LOP3.LUT R3, R2, 0xff, RZ, 0xc0, !PT ;  /* 0x000000ff02037812 */ /* 0x000fc400078ec0ff */
[----:B------:R-:W-:Y:S02]  /*e870*/  SHF.R.U32.HI R2, RZ, 0x10, R6 ;  /* 0x00000010ff027819 */ /* 0x000fe40000011606 */
[----:B------:R-:W-:Y:S02]  /*e880*/  LOP3.LUT R9, R164, R7, RZ, 0xc0, !PT ;  /* 0x00000007a4097212 */ /* 0x000fe400078ec0ff */
[----:B------:R-:W-:Y:S01]  /*e890*/  SHF.R.U32.HI R5, RZ, 0x8, R0 ;  /* 0x00000008ff057819 */ /* 0x000fe20000011600 */
[----:B------:R-:W-:Y:S01]  /*e8a0*/  IMAD.WIDE.U32 R102, R84, -0x2daee0ad, RZ ;  /* 0xd2511f5354667825 */ /* 0x000fe200078e00ff */
[C---:B------:R-:W-:Y:S02]  /*e8b0*/  LOP3.LUT R0, R6.reuse, 0xffff, RZ, 0xc0, !PT ;  /* 0x0000ffff06007812 */ /* 0x040fe400078ec0ff */
[----:B------:R-:W-:Y:S02]  /*e8c0*/  LOP3.LUT R7, R6, 0xff, RZ, 0xc0, !PT ;  /* 0x000000ff06077812 */ /* 0x000fe400078ec0ff */
[----:B------:R-:W-:-:S02]  /*e8d0*/  LOP3.LUT R15, R4, 0xff, RZ, 0xc0, !PT ;  /* 0x000000ff040f7812 */ /* 0x000fc400078ec0ff */
[----:B------:R-:W-:Y:S02]  /*e8e0*/  SHF.R.U32.HI R14, RZ, 0x18, R4 ;  /* 0x00000018ff0e7819 */ /* 0x000fe40000011604 */
[----:B------:R-:W-:Y:S02]  /*e8f0*/  SHF.R.U32.HI R6, RZ, 0x18, R6 ;  /* 0x00000018ff067819 */ /* 0x000fe40000011606 */
[----:B------:R-:W-:Y:S01]  /*e900*/  LOP3.LUT R2, R2, 0xff, RZ, 0xc0, !PT ;  /* 0x000000ff02027812 */ /* 0x000fe200078ec0ff */
[----:B------:R-:W-:Y:S01]  /*e910*/  HMMA.16816.F32 R92, R16, R26, RZ ;  /* 0x0000001a105c723c */ /* 0x000fe200000018ff */
[-C--:B------:R-:W-:Y:S02]  /*e920*/  LOP3.LUT R33, R33, R251.reuse, R82, 0x96, !PT ;  /* 0x000000fb21217212 */ /* 0x080fe400078e9652 */
[----:B------:R-:W-:Y:S02]  /*e930*/  LOP3.LUT R21, R23, R251, R78, 0x96, !PT ;  /* 0x000000fb17157212 */ /* 0x000fe400078e964e */
[----:B------:R-:W-:-:S02]  /*e940*/  SHF.R.U32.HI R4, RZ, 0x8, R0 ;  /* 0x00000008ff047819 */ /* 0x000fc40000011600 */
[----:B------:R-:W-:Y:S01]  /*e950*/  PRMT R0, R15, 0x5410, R5 ;  /* 0x000054100f007816 */ /* 0x000fe20000000005 */
[----:B------:R-:W-:Y:S01]  /*e960*/  HMMA.16816.F32 R76, R16, R24, RZ ;  /* 0x00000018104c723c */ /* 0x000fe200000018ff */
[----:B------:R-:W-:Y:S02]  /*e970*/  PRMT R3, R3, 0x5410, R14 ;  /* 0x0000541003037816 */ /* 0x000fe4000000000e */
[----:B------:R-:W-:-:S05]  /*e980*/  PRMT R2, R2, 0x5410, R6 ;  /* 0x0000541002027816 */ /* 0x000fca0000000006 */
[----:B------:R-:W-:Y:S01]  /*e990*/  HMMA.16816.F32 R72, R16, R28, RZ ;  /* 0x0000001c1048723c */ /* 0x000fe200000018ff */
[----:B------:R-:W-:Y:S01]  /*e9a0*/  PRMT R5, R7, 0x5410, R4 ;  /* 0x0000541007057816 */ /* 0x000fe20000000004 */
[----:B------:R-:W-:-:S06]  /*e9b0*/  HSET2.LE.AND R0, R0, R20, PT ;  /* 0x0000001400007233 */ /* 0x000fcc0003803000 */
[----:B------:R-:W-:Y:S01]  /*e9c0*/  HMMA.16816.F32 R80, R16, R30, RZ ;  /* 0x0000001e1050723c */ /* 0x000fe200000018ff */
[--C-:B------:R-:W-:Y:S01]  /*e9d0*/  HSET2.LE.AND R4, R3, R20.reuse, PT ;  /* 0x0000001403047233 */ /* 0x100fe20003803000 */
[----:B------:R-:W-:Y:S01]  /*e9e0*/  IMAD.WIDE.U32 R100, R118, -0x2daee0ad, RZ ;  /* 0xd2511f5376647825 */ /* 0x000fe200078e00ff */
[----:B------:R-:W-:Y:S01]  /*e9f0*/  HSET2.LE.AND R6, R2, R20, PT ;  /* 0x0000001402067233 */ /* 0x000fe20003803000 */
[----:B------:R-:W2:Y:S03]  /*ea00*/  LDSM.16.MT88.4 R28, [R236+0x4800] ;  /* 0x00480000ec1c783b */ /* 0x000ea60000004200 */
[----:B------:R-:W-:Y:S01]  /*ea10*/  LOP3.LUT R16, R103, R243, R22, 0x96, !PT ;  /* 0x000000f367107212 */ /* 0x000fe200078e9616 */
[----:B------:R-:W-:Y:S04]  /*ea20*/  HMMA.16816.F32 R24, R8, R38, R56 ;  /* 0x000000260818723c */ /* 0x000fe80000001838 */
[----:B------:R-:W-:Y:S01]  /*ea30*/  IMAD.WIDE.U32 R2, R16, -0x326172a9, RZ ;  /* 0xcd9e8d5710027825 */ /* 0x000fe200078e00ff */
[----:B------:R-:W-:-:S03]  /*ea40*/  LOP3.LUT R18, R248, R0, RZ, 0xc0, !PT ;  /* 0x00000000f8127212 */ /* 0x000fc600078ec0ff */
[----:B------:R-:W-:Y:S01]  /*ea50*/  HMMA.16816.F32 R84, R8, R36, R64 ;  /* 0x000000240854723c */ /* 0x000fe20000001840 */
[----:B------:R-:W-:Y:S01]  /*ea60*/  LOP3.LUT R0, R2, 0xffff, RZ, 0xc0, !PT ;  /* 0x0000ffff02007812 */ /* 0x000fe200078ec0ff */
[----:B------:R-:W-:Y:S01]  /*ea70*/  HSET2.LE.AND R5, R5, R20, PT ;  /* 0x0000001405057233 */ /* 0x000fe20003803000 */
[----:B------:R-:W-:-:S05]  /*ea80*/  LOP3.LUT R19, R237, R4, RZ, 0xc0, !PT ;  /* 0x00000004ed137212 */ /* 0x000fca00078ec0ff */
[----:B-1----:R-:W-:Y:S01]  /*ea90*/  HMMA.16816.F32 R88, R8, R52, R68 ;  /* 0x000000340858723c */ /* 0x002fe20000001844 */
[----:B------:R-:W-:-:S07]  /*eaa0*/  SHF.R.U32.HI R4, RZ, 0x8, R0 ;  /* 0x00000008ff047819 */ /* 0x000fce0000011600 */
[----:B------:R-:W-:Y:S01]  /*eab0*/  HMMA.16816.F32 R56, R8, R54, R48 ;  /* 0x000000360838723c */ /* 0x000fe20000001830 */
[----:B------:R-:W-:Y:S01]  /*eac0*/  LOP3.LUT R16, R235, R5, RZ, 0xc0, !PT ;  /* 0x00000005eb107212 */ /* 0x000fe200078ec0ff */
[----:B------:R-:W1:Y:S05]  /*ead0*/  LDSM.16.MT88.4 R48, [R238+0x4800] ;  /* 0x00480000ee30783b */ /* 0x000e6a0000004200 */
[----:B------:R-:W-:Y:S01]  /*eae0*/  IMAD.WIDE.U32 R10, R21, -0x326172a9, RZ ;  /* 0xcd9e8d57150a7825 */ /* 0x000fe200078e00ff */
[----:B------:R-:W-:-:S04]  /*eaf0*/  LOP3.LUT R5, R2, 0xff, RZ, 0xc0, !PT ;  /* 0x000000ff02057812 */ /* 0x000fc800078ec0ff */
[----:B------:R-:W-:Y:S02]  /*eb00*/  LOP3.LUT R0, R3, R177, R10, 0x96, !PT ;  /* 0x000000b103007212 */ /* 0x000fe400078e960a */
[--C-:B------:R-:W-:Y:S02]  /*eb10*/  SHF.R.U32.HI R3, RZ, 0x10, R2.reuse ;  /* 0x00000010ff037819 */ /* 0x100fe40000011602 */
[----:B------:R-:W-:Y:S02]  /*eb20*/  SHF.R.U32.HI R9, RZ, 0x18, R2 ;  /* 0x00000018ff097819 */ /* 0x000fe40000011602 */
[----:B------:R-:W-:Y:S02]  /*eb30*/  LOP3.LUT R2, R0, 0xffff, RZ, 0xc0, !PT ;  /* 0x0000ffff00027812 */ /* 0x000fe400078ec0ff */
[----:B------:R-:W-:Y:S02]  /*eb40*/  LOP3.LUT R7, R3, 0xff, RZ, 0xc0, !PT ;  /* 0x000000ff03077812 */ /* 0x000fe400078ec0ff */
[----:B------:R-:W-:-:S02]  /*eb50*/  SHF.R.U32.HI R3, RZ, 0x10, R0 ;  /* 0x00000010ff037819 */ /* 0x000fc40000011600 */
[----:B------:R-:W-:Y:S02]  /*eb60*/  PRMT R8, R5, 0x5410, R4 ;  /* 0x0000541005087816 */ /* 0x000fe40000000004 */
[----:B------:R-:W-:Y:S02]  /*eb70*/  SHF.R.U32.HI R4, RZ, 0x8, R2 ;  /* 0x00000008ff047819 */ /* 0x000fe40000011602 */
[----:B------:R-:W-:Y:S02]  /*eb80*/  SHF.R.U32.HI R5, RZ, 0x18, R0 ;  /* 0x00000018ff057819 */ /* 0x000fe40000011600 */
[----:B------:R-:W-:Y:S02]  /*eb90*/  LOP3.LUT R2, R3, 0xff, RZ, 0xc0, !PT ;  /* 0x000000ff03027812 */ /* 0x000fe400078ec0ff */
[----:B------:R-:W-:Y:S02]  /*eba0*/  LOP3.LUT R17, R234, R6, RZ, 0xc0, !PT ;  /* 0x00000006ea117212 */ /* 0x000fe400078ec0ff */
[----:B------:R-:W-:-:S02]  /*ebb0*/  PRMT R2, R2, 0x5410, R5 ;  /* 0x0000541002027816 */ /* 0x000fc40000000005 */
[----:B------:R-:W-:Y:S01]  /*ebc0*/  LOP3.LUT R6, R0, 0xff, RZ, 0xc0, !PT ;  /* 0x000000ff00067812 */ /* 0x000fe200078ec0ff */
[--C-:B------:R-:W-:Y:S01]  /*ebd0*/  HSET2.LE.AND R3, R8, R20.reuse, PT ;  /* 0x0000001408037233 */ /* 0x100fe20003803000 */
[----:B------:R-:W-:Y:S01]  /*ebe0*/  LOP3.LUT R21, R101, R243, R32, 0x96, !PT ;  /* 0x000000f365157212 */ /* 0x000fe200078e9620 */
[--C-:B------:R-:W-:Y:S01]  /*ebf0*/  HSET2.LE.AND R2, R2, R20.reuse, PT ;  /* 0x0000001402027233 */ /* 0x100fe20003803000 */
[----:B------:R-:W-:Y:S01]  /*ec00*/  PRMT R0, R6, 0x5410, R4 ;  /* 0x0000541006007816 */ /* 0x000fe20000000004 */
[----:B------:R-:W-:Y:S01]  /*ec10*/  IMAD.WIDE.U32 R14, R33, -0x326172a9, RZ ;  /* 0xcd9e8d57210e7825 */ /* 0x000fe200078e00ff */
[----:B------:R-:W-:Y:S02]  /*ec20*/  LOP3.LUT R6, R167, R3, RZ, 0xc0, !PT ;  /* 0x00000003a7067212 */ /* 0x000fe400078ec0ff */
[----:B------:R-:W-:Y:S01]  /*ec30*/  PRMT R7, R7, 0x5410, R9 ;  /* 0x0000541007077816 */ /* 0x000fe20000000009 */
[----:B------:R-:W-:Y:S01]  /*ec40*/  HSET2.LE.AND R0, R0, R20, PT ;  /* 0x0000001400007233 */ /* 0x000fe20003803000 */
[----:B------:R-:W-:Y:S01]  /*ec50*/  LOP3.LUT R5, R168, R2, RZ, 0xc0, !PT ;  /* 0x00000002a8057212 */ /* 0x000fe200078ec0ff */
[----:B------:R-:W-:-:S04]  /*ec60*/  IMAD.WIDE.U32 R2, R21, -0x326172a9, RZ ;  /* 0xcd9e8d5715027825 */ /* 0x000fc800078e00ff */
[----:B------:R-:W-:Y:S01]  /*ec70*/  IMAD.WIDE.U32 R104, R119, -0x326172a9, RZ ;  /* 0xcd9e8d5777687825 */ /* 0x000fe200078e00ff */
[----:B------:R-:W-:Y:S01]  /*ec80*/  LOP3.LUT R4, R169, R0, RZ, 0xc0, !PT ;  /* 0x00000000a9047212 */ /* 0x000fe200078ec0ff */
[----:B------:R-:W-:Y:S01]  /*ec90*/  HMMA.16816.F32 R96, R16, R52, R72 ;  /* 0x000000341060723c */ /* 0x000fe20000001848 */
[----:B------:R-:W3:Y:S01]  /*eca0*/  LDSM.16.MT88.4 R32, [R236+0x4c00] ;  /* 0x004c0000ec20783b */ /* 0x000ee20000004200 */
[----:B------:R-:W-:Y:S01]  /*ecb0*/  IMAD.WIDE.U32 R8, R120, -0x326172a9, RZ ;  /* 0xcd9e8d5778087825 */ /* 0x000fe200078e00ff */
[----:B------:R-:W-:-:S04]  /*ecc0*/  LOP3.LUT R0, R3, R177, R14, 0x96, !PT ;  /* 0x000000b103007212 */ /* 0x000fc800078e960e */
[----:B------:R-:W-:Y:S02]  /*ecd0*/  LOP3.LUT R22, R9, R233, R174, 0x96, !PT ;  /* 0x000000e909167212 */ /* 0x000fe400078e96ae */
[----:B------:R-:W-:Y:S02]  /*ece0*/  LOP3.LUT R9, R2, 0xffff, RZ, 0xc0, !PT ;  /* 0x0000ffff02097812 */ /* 0x000fe400078ec0ff */
[----:B------:R-:W-:Y:S02]  /*ecf0*/  LOP3.LUT R72, R105, R249, R8, 0x96, !PT ;  /* 0x000000f969487212 */ /* 0x000fe400078e9608 */
[----:B------:R-:W-:Y:S02]  /*ed00*/  LOP3.LUT R3, R0, 0xffff, RZ, 0xc0, !PT ;  /* 0x0000ffff00037812 */ /* 0x000fe400078ec0ff */
[----:B------:R-:W-:Y:S01]  /*ed10*/  SHF.R.U32.HI R8, RZ, 0x10, R0 ;  /* 0x00000010ff087819 */ /* 0x000fe20000011600 */
[----:B------:R-:W-:Y:S01]  /*ed20*/  HMMA.16816.F32 R64, R16, R36, R76 ;  /* 0x000000241040723c */ /* 0x000fe2000000184c */
[----:B------:R-:W-:-:S02]  /*ed30*/  LOP3.LUT R21, R11, R245, R122, 0x96, !PT ;  /* 0x000000f50b157212 */ /* 0x000fc400078e967a */
[----:B------:R-:W-:Y:S02]  /*ed40*/  LOP3.LUT R11, R0, 0xff, RZ, 0xc0, !PT ;  /* 0x000000ff000b7812 */ /* 0x000fe400078ec0ff */
[----:B------:R-:W-:Y:S02]  /*ed50*/  SHF.R.U32.HI R10, RZ, 0x18, R0 ;  /* 0x00000018ff0a7819 */ /* 0x000fe40000011600 */
[----:B------:R-:W-:Y:S01]  /*ed60*/  SHF.R.U32.HI R0, RZ, 0x8, R3 ;  /* 0x00000008ff007819 */ /* 0x000fe20000011603 */
[----:B------:R-:W-:Y:S01]  /*ed70*/  HMMA.16816.F32 R36, R16, R38, R92 ;  /* 0x000000261024723c */ /* 0x000fe2000000185c */
[----:B------:R-:W-:Y:S02]  /*ed80*/  SHF.R.U32.HI R9, RZ, 0x8, R9 ;  /* 0x00000008ff097819 */ /* 0x000fe40000011609 */
[----:B------:R-:W-:-:S05]  /*ed90*/  LOP3.LUT R3, R8, 0xff, RZ, 0xc0, !PT ;  /* 0x000000ff08037812 */ /* 0x000fca00078ec0ff */
[----:B------:R-:W-:Y:S01]  /*eda0*/  HMMA.16816.F32 R68, R16, R54, R80 ;  /* 0x000000361044723c */ /* 0x000fe20000001850 */
[----:B------:R-:W-:Y:S02]  /*edb0*/  SHF.R.U32.HI R14, RZ, 0x18, R2 ;  /* 0x00000018ff0e7819 */ /* 0x000fe40000011602 */
[----:B------:R-:W-:-:S04]  /*edc0*/  PRMT R0, R11, 0x5410, R0 ;  /* 0x000054100b007816 */ /* 0x000fc80000000000 */
[----:B------:R-:W-:Y:S02]  /*edd0*/  LOP3.LUT R16, R2, 0xff, RZ, 0xc0, !PT ;  /* 0x000000ff02107812 */ /* 0x000fe400078ec0ff */
[----:B------:R-:W-:Y:S02]  /*ede0*/  SHF.R.U32.HI R17, RZ, 0x10, R2 ;  /* 0x00000010ff117819 */ /* 0x000fe40000011602 */
[----:B------:R-:W-:Y:S02]  /*edf0*/  PRMT R9, R16, 0x5410, R9 ;  /* 0x0000541010097816 */ /* 0x000fe40000000009 */
[----:B------:R-:W-:Y:S02]  /*ee00*/  PRMT R2, R3, 0x5410, R10 ;  /* 0x0000541003027816 */ /* 0x000fe4000000000a */
[----:B------:R-:W-:Y:S01]  /*ee10*/  LOP3.LUT R8, R17, 0xff, RZ, 0xc0, !PT ;  /* 0x000000ff11087812 */ /* 0x000fe200078ec0ff */
[--C-:B------:R-:W-:Y:S02]  /*ee20*/  HSET2.LE.AND R0, R0, R20.reuse, PT ;  /* 0x0000001400007233 */ /* 0x100fe40003803000 */
[--C-:B------:R-:W-:Y:S01]  /*ee30*/  HSET2.LE.AND R2, R2, R20.reuse, PT ;  /* 0x0000001402027233 */ /* 0x100fe20003803000 */
[----:B------:R-:W-:Y:S01]  /*ee40*/  PRMT R8, R8, 0x5410, R14 ;  /* 0x0000541008087816 */ /* 0x000fe2000000000e */
[----:B------:R-:W-:-:S02]  /*ee50*/  HSET2.LE.AND R3, R9, R20, PT ;  /* 0x0000001409037233 */ /* 0x000fc40003803000 */
[--C-:B------:R-:W-:Y:S01]  /*ee60*/  HSET2.LE.AND R7, R7, R20.reuse, PT ;  /* 0x0000001407077233 */ /* 0x100fe20003803000 */
[----:B------:R-:W-:Y:S01]  /*ee70*/  LOP3.LUT R16, R232, R0, RZ, 0xc0, !PT ;  /* 0x00000000e8107212 */ /* 0x000fe200078ec0ff */
[----:B------:R-:W-:Y:S01]  /*ee80*/  HSET2.LE.AND R0, R8, R20, PT ;  /* 0x0000001408007233 */ /* 0x000fe20003803000 */
[----:B------:R-:W-:Y:S02]  /*ee90*/  LOP3.LUT R17, R229, R2, RZ, 0xc0, !PT ;  /* 0x00000002e5117212 */ /* 0x000fe400078ec0ff */
[----:B------:R-:W-:Y:S01]  /*eea0*/  LOP3.LUT R18, R244, R3, RZ, 0xc0, !PT ;  /* 0x00000003f4127212 */ /* 0x000fe200078ec0ff */
[----:B------:R-:W-:Y:S01]  /*eeb0*/  IMAD.WIDE.U32 R2, R21, -0x2daee0ad, RZ ;  /* 0xd2511f5315027825 */ /* 0x000fe200078e00ff */
[----:B------:R-:W-:Y:S02]  /*eec0*/  LOP3.LUT R7, R166, R7, RZ, 0xc0, !PT ;  /* 0x00000007a6077212 */ /* 0x000fe400078ec0ff */
[----:B------:R-:W-:Y:S02]  /*eed0*/  LOP3.LUT R19, R231, R0, RZ, 0xc0, !PT ;  /* 0x00000000e7137212 */ /* 0x000fe400078ec0ff */
[----:B------:R-:W-:-:S03]  /*eee0*/  LOP3.LUT R0, R3, R173, R102, 0x96, !PT ;  /* 0x000000ad03007212 */ /* 0x000fc600078e9666 */
[----:B--2---:R-:W-:Y:S01]  /*eef0*/  HMMA.16816.F32 R76, R4, R28, R84 ;  /* 0x0000001c044c723c */ /* 0x004fe20000001854 */
[----:B------:R-:W-:-:S07]  /*ef00*/  LOP3.LUT R10, R2, 0xff, RZ, 0xc0, !PT ;  /* 0x000000ff020a7812 */ /* 0x000fce00078ec0ff */
[----:B-1----:R-:W-:Y:S01]  /*ef10*/  HMMA.16816.F32 R92, R4, R48, R88 ;  /* 0x00000030045c723c */ /* 0x002fe20000001858 */
[----:B------:R-:W-:-:S07]  /*ef20*/  LOP3.LUT R8, R0, 0xff, RZ, 0xc0, !PT ;  /* 0x000000ff00087812 */ /* 0x000fce00078ec0ff */
[C---:B------:R-:W-:Y:S08]  /*ef30*/  HMMA.16816.F32 R52, R4.reuse, R30, R24 ;  /* 0x0000001e0434723c */ /* 0x040ff00000001818 */
[----:B------:R-:W-:Y:S07]  /*ef40*/  HMMA.16816.F32 R56, R4, R50, R56 ;  /* 0x000000320438723c */ /* 0x000fee0000001838 */
[----:B------:R-:W-:-:S02]  /*ef50*/  LOP3.LUT R6, R2, 0xffff, RZ, 0xc0, !PT ;  /* 0x0000ffff02067812 */ /* 0x000fc400078ec0ff */
[----:B------:R-:W-:Y:S02]  /*ef60*/  LOP3.LUT R3, R0, 0xffff, RZ, 0xc0, !PT ;  /* 0x0000ffff00037812 */ /* 0x000fe400078ec0ff */
[----:B------:R-:W-:Y:S02]  /*ef70*/  SHF.R.U32.HI R7, RZ, 0x10, R2 ;  /* 0x00000010ff077819 */ /* 0x000fe40000011602 */
[----:B------:R-:W-:Y:S02]  /*ef80*/  SHF.R.U32.HI R6, RZ, 0x8, R6 ;  /* 0x00000008ff067819 */ /* 0x000fe40000011606 */
[----:B------:R-:W-:Y:S01]  /*ef90*/  SHF.R.U32.HI R3, RZ, 0x8, R3 ;  /* 0x00000008ff037819 */ /* 0x000fe20000011603 */
[----:B------:R-:W-:Y:S01]  /*efa0*/  HMMA.16816.F32 R88, R16, R30, R36 ;  /* 0x0000001e1058723c */ /* 0x000fe20000001824 */
[----:B------:R-:W-:Y:S01]  /*efb0*/  SHF.R.U32.HI R9, RZ, 0x18, R2 ;  /* 0x00000018ff097819 */ /* 0x000fe20000011602 */
[----:B------:R-:W1:Y:S01]  /*efc0*/  LDSM.16.MT88.4 R36, [R238+0x4c00] ;  /* 0x004c0000ee24783b */ /* 0x000e620000004200 */
[----:B------:R-:W-:-:S02]  /*efd0*/  LOP3.LUT R7, R7, 0xff, RZ, 0xc0, !PT ;  /* 0x000000ff07077812 */ /* 0x000fc400078ec0ff */
[----:B------:R-:W-:Y:S02]  /*efe0*/  PRMT R10, R10, 0x5410, R6 ;  /* 0x000054100a0a7816 */ /* 0x000fe40000000006 */
[----:B------:R-:W-:Y:S02]  /*eff0*/  PRMT R3, R8, 0x5410, R3 ;  /* 0x0000541008037816 */ /* 0x000fe40000000003 */
[----:B------:R-:W-:Y:S02]  /*f000*/  SHF.R.U32.HI R6, RZ, 0x10, R0 ;  /* 0x00000010ff067819 */ /* 0x000fe40000011600 */
[----:B------:R-:W-:Y:S02]  /*f010*/  LOP3.LUT R4, R15, R245, R124, 0x96, !PT ;  /* 0x000000f50f047212 */ /* 0x000fe400078e967c */
[----:B------:R-:W-:Y:S02]  /*f020*/  PRMT R9, R7, 0x5410, R9 ;  /* 0x0000541007097816 */ /* 0x000fe40000000009 */
[----:B------:R-:W-:Y:S01]  /*f030*/  SHF.R.U32.HI R8, RZ, 0x18, R0 ;  /* 0x00000018ff087819 */ /* 0x000fe20000011600 */
[--C-:B------:R-:W-:Y:S01]  /*f040*/  HSET2.LE.AND R0, R3, R20.reuse, PT ;  /* 0x0000001403007233 */ /* 0x100fe20003803000 */
[----:B------:R-:W-:Y:S01]  /*f050*/  LOP3.LUT R7, R6, 0xff, RZ, 0xc0, !PT ;  /* 0x000000ff06077812 */ /* 0x000fe200078ec0ff */
[----:B------:R-:W-:Y:S01]  /*f060*/  HSET2.LE.AND R3, R10, R20, PT ;  /* 0x000000140a037233 */ /* 0x000fe20003803000 */
[----:B------:R-:W-:-:S02]  /*f070*/  IMAD.WIDE.U32 R4, R4, -0x2daee0ad, RZ ;  /* 0xd2511f5304047825 */ /* 0x000fc400078e00ff */
[----:B------:R-:W-:Y:S02]  /*f080*/  PRMT R7, R7, 0x5410, R8 ;  /* 0x0000541007077816 */ /* 0x000fe40000000008 */
[----:B------:R-:W-:Y:S01]  /*f090*/  LOP3.LUT R10, R170, R3, RZ, 0xc0, !PT ;  /* 0x00000003aa0a7212 */ /* 0x000fe200078ec0ff */
[--C-:B------:R-:W-:Y:S01]  /*f0a0*/  HSET2.LE.AND R6, R9, R20.reuse, PT ;  /* 0x0000001409067233 */ /* 0x100fe20003803000 */
[----:B------:R-:W-:Y:S01]  /*f0b0*/  SHF.R.U32.HI R3, RZ, 0x10, R4 ;  /* 0x00000010ff037819 */ /* 0x000fe20000011604 */
[----:B------:R-:W-:Y:S01]  /*f0c0*/  HSET2.LE.AND R7, R7, R20, PT ;  /* 0x0000001407077233 */ /* 0x000fe20003803000 */
[----:B------:R-:W-:Y:S02]  /*f0d0*/  LOP3.LUT R2, R5, R173, R100, 0x96, !PT ;  /* 0x000000ad05027212 */ /* 0x000fe400078e9664 */
[----:B------:R-:W-:Y:S02]  /*f0e0*/  LOP3.LUT R8, R176, R0, RZ, 0xc0, !PT ;  /* 0x00000000b0087212 */ /* 0x000fe400078ec0ff */
[----:B------:R-:W-:-:S02]  /*f0f0*/  LOP3.LUT R0, R4, 0xffff, RZ, 0xc0, !PT ;  /* 0x0000ffff04007812 */ /* 0x000fc400078ec0ff */
[----:B------:R-:W-:Y:S02]  /*f100*/  LOP3.LUT R5, R3, 0xff, RZ, 0xc0, !PT ;  /* 0x000000ff03057812 */ /* 0x000fe400078ec0ff */
[----:B------:R-:W-:Y:S02]  /*f110*/  SHF.R.U32.HI R3, RZ, 0x10, R2 ;  /* 0x00000010ff037819 */ /* 0x000fe40000011602 */
[----:B------:R-:W-:Y:S02]  /*f120*/  LOP3.LUT R11, R171, R6, RZ, 0xc0, !PT ;  /* 0x00000006ab0b7212 */ /* 0x000fe400078ec0ff */
[----:B------:R-:W-:Y:S02]  /*f130*/  SHF.R.U32.HI R15, RZ, 0x18, R4 ;  /* 0x00000018ff0f7819 */ /* 0x000fe40000011604 */
[----:B------:R-:W-:Y:S02]  /*f140*/  LOP3.LUT R9, R172, R7, RZ, 0xc0, !PT ;  /* 0x00000007ac097212 */ /* 0x000fe400078ec0ff */
[----:B------:R-:W-:-:S02]  /*f150*/  SHF.R.U32.HI R6, RZ, 0x8, R0 ;  /* 0x00000008ff067819 */ /* 0x000fc40000011600 */
[C---:B------:R-:W-:Y:S02]  /*f160*/  LOP3.LUT R0, R2.reuse, 0xffff, RZ, 0xc0, !PT ;  /* 0x0000ffff02007812 */ /* 0x040fe400078ec0ff */
[----:B------:R-:W-:Y:S02]  /*f170*/  LOP3.LUT R14, R2, 0xff, RZ, 0xc0, !PT ;  /* 0x000000ff020e7812 */ /* 0x000fe400078ec0ff */
[----:B------:R-:W-:Y:S01]  /*f180*/  SHF.R.U32.HI R7, RZ, 0x18, R2 ;  /* 0x00000018ff077819 */ /* 0x000fe20000011602 */
[C---:B------:R-:W-:Y:S01]  /*f190*/  HMMA.16816.F32 R80, R16.reuse, R28, R64 ;  /* 0x0000001c1050723c */ /* 0x040fe20000001840 */
[----:B------:R-:W-:Y:S01]  /*f1a0*/  LOP3.LUT R2, R3, 0xff, RZ, 0xc0, !PT ;  /* 0x000000ff03027812 */ /* 0x000fe200078ec0ff */
[----:B------:R-:W-:Y:S01]  /*f1b0*/  IMAD.WIDE.U32 R22, R22, -0x2daee0ad, RZ ;  /* 0xd2511f5316167825 */ /* 0x000fe200078e00ff */
[----:B------:R-:W-:Y:S01]  /*f1c0*/  PRMT R3, R5, 0x5410, R15 ;  /* 0x0000541005037816 */ /* 0x000fe2000000000f */
[----:B------:R-:W2:Y:S04]  /*f1d0*/  LDSM.16.MT88.4 R28, [R236+0x5000] ;  /* 0x00500000ec1c783b */ /* 0x000ea80000004200 */
[----:B------:R-:W-:Y:S01]  /*f1e0*/  HMMA.16816.F32 R84, R16, R48, R96 ;  /* 0x000000301054723c */ /* 0x000fe20000001860 */
[----:B------:R-:W-:Y:S01]  /*f1f0*/  PRMT R5, R2, 0x5410, R7 ;  /* 0x0000541002057816 */ /* 0x000fe20000000007 */
[----:B------:R-:W-:-:S05]  /*f200*/  HSET2.LE.AND R2, R3, R20, PT ;  /* 0x0000001403027233 */ /* 0x000fca0003803000 */
[----:B------:R-:W-:Y:S01]  /*f210*/  IMAD.WIDE.U32 R96, R72, -0x2daee0ad, RZ ;  /* 0xd2511f5348607825 */ /* 0x000fe200078e00ff */
[----:B------:R-:W-:Y:S01]  /*f220*/  HMMA.16816.F32 R68, R16, R50, R68 ;  /* 0x000000321044723c */ /* 0x000fe20000001844 */
[----:B------:R-:W-:Y:S02]  /*f230*/  LOP3.LUT R7, R209, R2, RZ, 0xc0, !PT ;  /* 0x00000002d1077212 */ /* 0x000fe400078ec0ff */
[----:B------:R-:W-:-:S05]  /*f240*/  LOP3.LUT R21, R23, R251, R130, 0x96, !PT ;  /* 0x000000fb17157212 */ /* 0x000fca00078e9682 */
[----:B---3--:R-:W-:Y:S01]  /*f250*/  HMMA.16816.F32 R76, R8, R32, R76 ;  /* 0x00000020084c723c */ /* 0x008fe2000000184c */
[----:B------:R-:W-:-:S07]  /*f260*/  LOP3.LUT R16, R4, 0xff, RZ, 0xc0, !PT ;  /* 0x000000ff04107812 */ /* 0x000fce00078ec0ff */
[----:B-1----:R-:W-:Y:S01]  /*f270*/  HMMA.16816.F32 R64, R8, R36, R92 ;  /* 0x000000240840723c */ /* 0x002fe2000000185c */
[----:B------:R-:W-:Y:S01]  /*f280*/  SHF.R.U32.HI R4, RZ, 0x8, R0 ;  /* 0x00000008ff047819 */ /* 0x000fe20000011600 */
[----:B------:R-:W-:Y:S01]  /*f290*/  IMAD.WIDE.U32 R24, R121, -0x2daee0ad, RZ ;  /* 0xd2511f5379187825 */ /* 0x000fe200078e00ff */
[----:B------:R-:W-:Y:S01]  /*f2a0*/  PRMT R0, R16, 0x5410, R6 ;  /* 0x0000541010007816 */ /* 0x000fe20000000006 */
[--C-:B------:R-:W-:Y:S01]  /*f2b0*/  HSET2.LE.AND R5, R5, R20.reuse, PT ;  /* 0x0000001405057233 */ /* 0x100fe20003803000 */
[----:B------:R-:W-:Y:S01]  /*f2c0*/  LOP3.LUT R17, R97, R243, R22, 0x96, !PT ;  /* 0x000000f361117212 */ /* 0x000fe200078e9616 */
[----:B------:R-:W1:Y:S02]  /*f2d0*/  LDSM.16.MT88.4 R48, [R238+0x5000] ;  /* 0x00500000ee30783b */ /* 0x000e640000004200 */
[----:B------:R-:W-:Y:S02]  /*f2e0*/  HSET2.LE.AND R0, R0, R20, PT ;  /* 0x0000001400007233 */ /* 0x000fe40003803000 */
[----:B------:R-:W-:Y:S01]  /*f2f0*/  IMAD.WIDE.U32 R2, R17, -0x326172a9, RZ ;  /* 0xcd9e8d5711027825 */ /* 0x000fe200078e00ff */
[----:B------:R-:W-:-:S02]  /*f300*/  PRMT R4, R14, 0x5410, R4 ;  /* 0x000054100e047816 */ /* 0x000fc40000000004 */
[----:B------:R-:W-:Y:S01]  /*f310*/  LOP3.LUT R6, R208, R0, RZ, 0xc0, !PT ;  /* 0x00000000d0067212 */ /* 0x000fe200078ec0ff */
[----:B------:R-:W-:Y:S01]  /*f320*/  IMAD.WIDE.U32 R14, R21, -0x326172a9, RZ ;  /* 0xcd9e8d57150e7825 */ /* 0x000fe200078e00ff */
[----:B------:R-:W-:Y:S01]  /*f330*/  LOP3.LUT R0, R2, 0xffff, RZ, 0xc0, !PT ;  /* 0x0000ffff02007812 */ /* 0x000fe200078ec0ff */
[C---:B------:R-:W-:Y:S08]  /*f340*/  HMMA.16816.F32 R72, R8.reuse, R34, R52 ;  /* 0x000000220848723c */ /* 0x040ff00000001834 */
[----:B------:R-:W-:Y:S07]  /*f350*/  HMMA.16816.F32 R52, R8, R38, R56 ;  /* 0x000000260834723c */ /* 0x000fee0000001838 */
[----:B------:R-:W-:-:S02]  /*f360*/  SHF.R.U32.HI R8, RZ, 0x8, R0 ;  /* 0x00000008ff087819 */ /* 0x000fc40000011600 */
[----:B------:R-:W-:Y:S02]  /*f370*/  LOP3.LUT R0, R3, R177, R14, 0x96, !PT ;  /* 0x000000b103007212 */ /* 0x000fe400078e960e */
[----:B------:R-:W-:Y:S02]  /*f380*/  LOP3.LUT R10, R2, 0xff, RZ, 0xc0, !PT ;  /* 0x000000ff020a7812 */ /* 0x000fe400078ec0ff */
[--C-:B------:R-:W-:Y:S02]  /*f390*/  SHF.R.U32.HI R11, RZ, 0x10, R2.reuse ;  /* 0x00000010ff0b7819 */ /* 0x100fe40000011602 */
[----:B------:R-:W-:Y:S02]  /*f3a0*/  SHF.R.U32.HI R14, RZ, 0x18, R2 ;  /* 0x00000018ff0e7819 */ /* 0x000fe40000011602 */
[----:B------:R-:W-:Y:S02]  /*f3b0*/  LOP3.LUT R2, R0, 0xffff, RZ, 0xc0, !PT ;  /* 0x0000ffff00027812 */ /* 0x000fe400078ec0ff */
[----:B------:R-:W-:Y:S01]  /*f3c0*/  PRMT R10, R10, 0x5410, R8 ;  /* 0x000054100a0a7816 */ /* 0x000fe20000000008 */
[----:B------:R-:W-:Y:S01]  /*f3d0*/  IMAD.WIDE.U32 R92, R128, -0x2daee0ad, RZ ;  /* 0xd2511f53805c7825 */ /* 0x000fe200078e00ff */
[----:B------:R-:W-:-:S02]  /*f3e0*/  LOP3.LUT R8, R0, 0xff, RZ, 0xc0, !PT ;  /* 0x000000ff00087812 */ /* 0x000fc400078ec0ff */
[--C-:B------:R-:W-:Y:S02]  /*f3f0*/  SHF.R.U32.HI R3, RZ, 0x10, R0.reuse ;  /* 0x00000010ff037819 */ /* 0x100fe40000011600 */
[----:B------:R-:W-:Y:S02]  /*f400*/  SHF.R.U32.HI R9, RZ, 0x18, R0 ;  /* 0x00000018ff097819 */ /* 0x000fe40000011600 */
[----:B------:R-:W-:Y:S01]  /*f410*/  SHF.R.U32.HI R0, RZ, 0x8, R2 ;  /* 0x00000008ff007819 */ /* 0x000fe20000011602 */
[----:B------:R-:W-:Y:S01]  /*f420*/  HSET2.LE.AND R4, R4, R20, PT ;  /* 0x0000001404047233 */ /* 0x000fe20003803000 */
[----:B------:R-:W-:Y:S02]  /*f430*/  LOP3.LUT R25, R25, R251, R140, 0x96, !PT ;  /* 0x000000fb19197212 */ /* 0x000fe400078e968c */
[----:B------:R-:W-:Y:S02]  /*f440*/  PRMT R0, R8, 0x5410, R0 ;  /* 0x0000541008007816 */ /* 0x000fe40000000000 */
[----:B------:R-:W-:-:S02]  /*f450*/  LOP3.LUT R16, R93, R243, R24, 0x96, !PT ;  /* 0x000000f35d107212 */ /* 0x000fc400078e9618 */
[----:B------:R-:W-:Y:S01]  /*f460*/  LOP3.LUT R2, R3, 0xff, RZ, 0xc0, !PT ;  /* 0x000000ff03027812 */ /* 0x000fe200078ec0ff */
[----:B------:R-:W-:Y:S01]  /*f470*/  HSET2.LE.AND R0, R0, R20, PT ;  /* 0x0000001400007233 */ /* 0x000fe20003803000 */
[----:B------:R-:W-:Y:S01]  /*f480*/  LOP3.LUT R4, R230, R4, RZ, 0xc0, !PT ;  /* 0x00000004e6047212 */ /* 0x000fe200078ec0ff */
[----:B------:R-:W-:Y:S01]  /*f490*/  IMAD.WIDE.U32 R22, R25, -0x326172a9, RZ ;  /* 0xcd9e8d5719167825 */ /* 0x000fe200078e00ff */
[----:B------:R-:W-:Y:S02]  /*f4a0*/  PRMT R9, R2, 0x5410, R9 ;  /* 0x0000541002097816 */ /* 0x000fe40000000009 */
[----:B------:R-:W-:Y:S01]  /*f4b0*/  LOP3.LUT R5, R227, R5, RZ, 0xc0, !PT ;  /* 0x00000005e3057212 */ /* 0x000fe200078ec0ff */
[----:B------:R-:W-:Y:S01]  /*f4c0*/  IMAD.WIDE.U32 R2, R16, -0x326172a9, RZ ;  /* 0xcd9e8d5710027825 */ /* 0x000fe200078e00ff */
[----:B------:R-:W-:Y:S02]  /*f4d0*/  LOP3.LUT R11, R11, 0xff, RZ, 0xc0, !PT ;  /* 0x000000ff0b0b7812 */ /* 0x000fe400078ec0ff */
[----:B------:R-:W-:-:S02]  /*f4e0*/  LOP3.LUT R8, R187, R0, RZ, 0xc0, !PT ;  /* 0x00000000bb087212 */ /* 0x000fc400078ec0ff */
[----:B------:R-:W-:Y:S01]  /*f4f0*/  LOP3.LUT R0, R3, R177, R22, 0x96, !PT ;  /* 0x000000b103007212 */ /* 0x000fe200078e9616 */
[----:B------:R-:W-:Y:S01]  /*f500*/  HMMA.16816.F32 R56, R4, R32, R80 ;  /* 0x000000200438723c */ /* 0x000fe20000001850 */
[----:B------:R-:W-:Y:S02]  /*f510*/  PRMT R11, R11, 0x5410, R14 ;  /* 0x000054100b0b7816 */ /* 0x000fe4000000000e */
[----:B------:R-:W-:Y:S02]  /*f520*/  LOP3.LUT R16, R2, 0xff, RZ, 0xc0, !PT ;  /* 0x000000ff02107812 */ /* 0x000fe400078ec0ff */
[----:B------:R-:W-:-:S03]  /*f530*/  SHF.R.U32.HI R14, RZ, 0x18, R2 ;  /* 0x00000018ff0e7819 */ /* 0x000fc60000011602 */
[C---:B------:R-:W-:Y:S08]  /*f540*/  HMMA.16816.F32 R88, R4.reuse, R34, R88 ;  /* 0x000000220458723c */ /* 0x040ff00000001858 */
[C---:B------:R-:W-:Y:S08]  /*f550*/  HMMA.16816.F32 R84, R4.reuse, R36, R84 ;  /* 0x000000240454723c */ /* 0x040ff00000001854 */
[----:B------:R-:W-:Y:S01]  /*f560*/  HMMA.16816.F32 R80, R4, R38, R68 ;  /* 0x000000260450723c */ /* 0x000fe20000001844 */
[--C-:B------:R-:W-:Y:S01]  /*f570*/  HSET2.LE.AND R9, R9, R20.reuse, PT ;  /* 0x0000001409097233 */ /* 0x100fe20003803000 */
[----:B------:R-:W-:Y:S01]  /*f580*/  LOP3.LUT R15, R15, R245, R104, 0x96, !PT ;  /* 0x000000f50f0f7212 */ /* 0x000fe200078e9668 */
[----:B------:R-:W-:Y:S01]  /*f590*/  HSET2.LE.AND R10, R10, R20, PT ;  /* 0x000000140a0a7233 */ /* 0x000fe20003803000 */
[----:B------:R-:W3:Y:S03]  /*f5a0*/  LDSM.16.MT88.4 R32, [R236+0x5400] ;  /* 0x00540000ec20783b */ /* 0x000ee60000004200 */
[----:B------:R-:W-:-:S02]  /*f5b0*/  LOP3.LUT R4, R0, 0xffff, RZ, 0xc0, !PT ;  /* 0x0000ffff00047812 */ /* 0x000fc400078ec0ff */
[----:B------:R-:W-:Y:S02]  /*f5c0*/  LOP3.LUT R6, R2, 0xffff, RZ, 0xc0, !PT ;  /* 0x0000ffff02067812 */ /* 0x000fe400078ec0ff */
[----:B------:R-:W-:Y:S02]  /*f5d0*/  SHF.R.U32.HI R7, RZ, 0x10, R2 ;  /* 0x00000010ff077819 */ /* 0x000fe40000011602 */
[----:B------:R-:W-:Y:S02]  /*f5e0*/  SHF.R.U32.HI R2, RZ, 0x10, R0 ;  /* 0x00000010ff027819 */ /* 0x000fe40000011600 */
[----:B------:R-:W-:Y:S02]  /*f5f0*/  LOP3.LUT R5, R0, 0xff, RZ, 0xc0, !PT ;  /* 0x000000ff00057812 */ /* 0x000fe400078ec0ff */
[----:B------:R-:W-:Y:S02]  /*f600*/  SHF.R.U32.HI R3, RZ, 0x8, R4 ;  /* 0x00000008ff037819 */ /* 0x000fe40000011604 */
[----:B------:R-:W-:-:S02]  /*f610*/  SHF.R.U32.HI R4, RZ, 0x18, R0 ;  /* 0x00000018ff047819 */ /* 0x000fc40000011600 */
[----:B------:R-:W-:Y:S02]  /*f620*/  LOP3.LUT R2, R2, 0xff, RZ, 0xc0, !PT ;  /* 0x000000ff02027812 */ /* 0x000fe400078ec0ff */
[----:B------:R-:W-:Y:S02]  /*f630*/  PRMT R3, R5, 0x5410, R3 ;  /* 0x0000541005037816 */ /* 0x000fe40000000003 */
[----:B------:R-:W-:Y:S02]  /*f640*/  PRMT R2, R2, 0x5410, R4 ;  /* 0x0000541002027816 */ /* 0x000fe40000000004 */
[----:B------:R-:W-:Y:S02]  /*f650*/  SHF.R.U32.HI R5, RZ, 0x8, R6 ;  /* 0x00000008ff057819 */ /* 0x000fe40000011606 */
[----:B------:R-:W-:Y:S01]  /*f660*/  LOP3.LUT R6, R7, 0xff, RZ, 0xc0, !PT ;  /* 0x000000ff07067812 */ /* 0x000fe200078ec0ff */
[--C-:B------:R-:W-:Y:S01]  /*f670*/  HSET2.LE.AND R0, R3, R20.reuse, PT ;  /* 0x0000001403007233 */ /* 0x100fe20003803000 */
[----:B------:R-:W-:Y:S01]  /*f680*/  PRMT R3, R16, 0x5410, R5 ;  /* 0x0000541010037816 */ /* 0x000fe20000000005 */
[--C-:B------:R-:W-:Y:S01]  /*f690*/  HSET2.LE.AND R2, R2, R20.reuse, PT ;  /* 0x0000001402027233 */ /* 0x100fe20003803000 */
[----:B------:R-:W-:Y:S01]  /*f6a0*/  PRMT R6, R6, 0x5410, R14 ;  /* 0x0000541006067816 */ /* 0x000fe2000000000e */
[----:B------:R-:W-:Y:S01]  /*f6b0*/  IMAD.WIDE.U32 R4, R188, -0x326172a9, RZ ;  /* 0xcd9e8d57bc047825 */ /* 0x000fe200078e00ff */
[----:B------:R-:W-:Y:S01]  /*f6c0*/  LOP3.LUT R16, R224, R0, RZ, 0xc0, !PT ;  /* 0x00000000e0107212 */ /* 0x000fe200078ec0ff */
[--C-:B------:R-:W-:Y:S01]  /*f6d0*/  HSET2.LE.AND R0, R3, R20.reuse, PT ;  /* 0x0000001403007233 */ /* 0x100fe20003803000 */
[----:B------:R-:W-:Y:S01]  /*f6e0*/  LOP3.LUT R17, R223, R2, RZ, 0xc0, !PT ;  /* 0x00000002df117212 */ /* 0x000fe200078ec0ff */
[--C-:B------:R-:W-:Y:S01]  /*f6f0*/  HSET2.LE.AND R3, R6, R20.reuse, PT ;  /* 0x0000001406037233 */ /* 0x100fe20003803000 */
[----:B------:R-:W-:Y:S01]  /*f700*/  LOP3.LUT R2, R5, R240, R206, 0x96, !PT ;  /* 0x000000f005027212 */ /* 0x000fe200078e96ce */
[----:B------:R-:W-:Y:S01]  /*f710*/  HSET2.LE.AND R11, R11, R20, PT ;  /* 0x000000140b0b7233 */ /* 0x000fe20003803000 */
[----:B------:R-:W-:-:S02]  /*f720*/  LOP3.LUT R9, R185, R9, RZ, 0xc0, !PT ;  /* 0x00000009b9097212 */ /* 0x000fc400078ec0ff */
[----:B------:R-:W-:Y:S01]  /*f730*/  LOP3.LUT R19, R211, R3, RZ, 0xc0, !PT ;  /* 0x00000003d3137212 */ /* 0x000fe200078ec0ff */
[----:B------:R-:W-:Y:S01]  /*f740*/  IMAD.WIDE.U32 R6, R2, -0x2daee0ad, RZ ;  /* 0xd2511f5302067825 */ /* 0x000fe200078e00ff */
[----:B------:R-:W-:Y:S02]  /*f750*/  LOP3.LUT R10, R179, R10, RZ, 0xc0, !PT ;  /* 0x0000000ab30a7212 */ /* 0x000fe400078ec0ff */
[----:B------:R-:W-:Y:S01]  /*f760*/  LOP3.LUT R11, R178, R11, RZ, 0xc0, !PT ;  /* 0x0000000bb20b7212 */ /* 0x000fe200078ec0ff */
[----:B------:R-:W-:Y:S01]  /*f770*/  IMAD.WIDE.U32 R2, R15, -0x2daee0ad, RZ ;  /* 0xd2511f530f027825 */ /* 0x000fe200078e00ff */
[----:B------:R-:W-:Y:S02]  /*f780*/  LOP3.LUT R14, R133, R239, R4, 0x96, !PT ;  /* 0x000000ef850e7212 */ /* 0x000fe400078e9604 */
[----:B------:R-:W-:Y:S02]  /*f790*/  LOP3.LUT R18, R212, R0, RZ, 0xc0, !PT ;  /* 0x00000000d4127212 */ /* 0x000fe400078ec0ff */
[----:B------:R-:W-:Y:S01]  /*f7a0*/  LOP3.LUT R0, R3, R173, R96, 0x96, !PT ;  /* 0x000000ad03007212 */ /* 0x000fe200078e9660 */
[----:B------:R-:W-:Y:S01]  /*f7b0*/  IMAD.WIDE.U32 R26, R14, -0x2daee0ad, RZ ;  /* 0xd2511f530e1a7825 */ /* 0x000fe200078e00ff */
[----:B--2---:R-:W-:Y:S01]  /*f7c0*/  HMMA.16816.F32 R76, R8, R28, R76 ;  /* 0x0000001c084c723c */ /* 0x004fe2000000184c */
[----:B------:R-:W-:-:S02]  /*f7d0*/  LOP3.LUT R3, R2, 0xffff, RZ, 0xc0, !PT ;  /* 0x0000ffff02037812 */ /* 0x000fc400078ec0ff */
[----:B------:R-:W-:-:S05]  /*f7e0*/  LOP3.LUT R21, R7, R241, R220, 0x96, !PT ;  /* 0x000000f107157212 */ /* 0x000fca00078e96dc */
[----:B------:R-:W-:Y:S01]  /*f7f0*/  HMMA.16816.F32 R72, R8, R30, R72 ;  /* 0x0000001e0848723c */ /* 0x000fe20000001848 */
[----:B------:R-:W-:Y:S02]  /*f800*/  LOP3.LUT R22, R27, R242, R6, 0x96, !PT ;  /* 0x000000f21b167212 */ /* 0x000fe400078e9606 */
[----:B------:R-:W-:-:S05]  /*f810*/  LOP3.LUT R6, R2, 0xff, RZ, 0xc0, !PT ;  /* 0x000000ff02067812 */ /* 0x000fca00078ec0ff */
[----:B-1----:R-:W-:Y:S01]  /*f820*/  HMMA.16816.F32 R64, R8, R48, R64 ;  /* 0x000000300840723c */ /* 0x002fe20000001840 */
[----:B------:R-:W-:-:S07]  /*f830*/  SHF.R.U32.HI R3, RZ, 0x8, R3 ;  /* 0x00000008ff037819 */ /* 0x000fce0000011603 */
[----:B------:R-:W-:Y:S01]  /*f840*/  HMMA.16816.F32 R36, R8, R50, R52 ;  /* 0x000000320824723c */ /* 0x000fe20000001834 */
[C---:B------:R-:W-:Y:S01]  /*f850*/  LOP3.LUT R7, R0.reuse, 0xff, RZ, 0xc0, !PT ;  /* 0x000000ff00077812 */ /* 0x040fe200078ec0ff */
[----:B------:R-:W1:Y:S05]  /*f860*/  LDSM.16.MT88.4 R52, [R238+0x5400] ;  /* 0x00540000ee34783b */ /* 0x000e6a0000004200 */
[----:B------:R-:W-:Y:S02]  /*f870*/  LOP3.LUT R11, R175, R239, R4, 0x96, !PT ;  /* 0x000000efaf0b7212 */ /* 0x000fe400078e9604 */
[----:B------:R-:W-:Y:S02]  /*f880*/  LOP3.LUT R4, R0, 0xffff, RZ, 0xc0, !PT ;  /* 0x0000ffff00047812 */ /* 0x000fe400078ec0ff */
[----:B------:R-:W-:-:S02]  /*f890*/  LOP3.LUT R10, R5, R240, R154, 0x96, !PT ;  /* 0x000000f0050a7212 */ /* 0x000fc400078e969a */
[----:B------:R-:W-:Y:S02]  /*f8a0*/  SHF.R.U32.HI R4, RZ, 0x8, R4 ;  /* 0x00000008ff047819 */ /* 0x000fe40000011604 */
[--C-:B------:R-:W-:Y:S02]  /*f8b0*/  SHF.R.U32.HI R5, RZ, 0x10, R2.reuse ;  /* 0x00000010ff057819 */ /* 0x100fe40000011602 */
[----:B------:R-:W-:Y:S02]  /*f8c0*/  SHF.R.U32.HI R8, RZ, 0x18, R2 ;  /* 0x00000018ff087819 */ /* 0x000fe40000011602 */
[----:B------:R-:W-:Y:S02]  /*f8d0*/  SHF.R.U32.HI R2, RZ, 0x10, R0 ;  /* 0x00000010ff027819 */ /* 0x000fe40000011600 */
[----:B------:R-:W-:Y:S02]  /*f8e0*/  PRMT R6, R6, 0x5410, R3 ;  /* 0x0000541006067816 */ /* 0x000fe40000000003 */
[----:B------:R-:W-:-:S02]  /*f8f0*/  PRMT R3, R7, 0x5410, R4 ;  /* 0x0000541007037816 */ /* 0x000fc40000000004 */
[----:B------:R-:W-:Y:S02]  /*f900*/  SHF.R.U32.HI R4, RZ, 0x18, R0 ;  /* 0x00000018ff047819 */ /* 0x000fe40000011600 */
[----:B------:R-:W-:Y:S02]  /*f910*/  LOP3.LUT R2, R2, 0xff, RZ, 0xc0, !PT ;  /* 0x000000ff02027812 */ /* 0x000fe400078ec0ff */
[----:B------:R-:W-:Y:S02]  /*f920*/  LOP3.LUT R5, R5, 0xff, RZ, 0xc0, !PT ;  /* 0x000000ff05057812 */ /* 0x000fe400078ec0ff */
[----:B------:R-:W-:Y:S01]  /*f930*/  PRMT R2, R2, 0x5410, R4 ;  /* 0x0000541002027816 */ /* 0x000fe20000000004 */
[--C-:B------:R-:W-:Y:S01]  /*f940*/  HSET2.LE.AND R0, R3, R20.reuse, PT ;  /* 0x0000001403007233 */ /* 0x100fe20003803000 */
[----:B------:R-:W-:Y:S02]  /*f950*/  PRMT R3, R5, 0x5410, R8 ;  /* 0x0000541005037816 */ /* 0x000fe40000000008 */
[----:B------:R-:W-:Y:S01]  /*f960*/  LOP3.LUT R9, R23, R245, R142, 0x96, !PT ;  /* 0x000000f517097212 */ /* 0x000fe200078e968e */
[--C-:B------:R-:W-:Y:S01]  /*f970*/  HSET2.LE.AND R2, R2, R20.reuse, PT ;  /* 0x0000001402027233 */ /* 0x100fe20003803000 */
[----:B------:R-:W-:Y:S01]  /*f980*/  LOP3.LUT R4, R196, R0, RZ, 0xc0, !PT ;  /* 0x00000000c4047212 */ /* 0x000fe200078ec0ff */
[----:B------:R-:W-:-:S02]  /*f990*/  HSET2.LE.AND R0, R6, R20, PT ;  /* 0x0000001406007233 */ /* 0x000fc40003803000 */
[----:B------:R-:W-:Y:S01]  /*f9a0*/  HSET2.LE.AND R7, R3, R20, PT ;  /* 0x0000001403077233 */ /* 0x000fe20003803000 */
[----:B------:R-:W-:Y:S01]  /*f9b0*/  LOP3.LUT R5, R193, R2, RZ, 0xc0, !PT ;  /* 0x00000002c1057212 */ /* 0x000fe200078ec0ff */
[----:B------:R-:W-:Y:S01]  /*f9c0*/  IMAD.WIDE.U32 R2, R9, -0x2daee0ad, RZ ;  /* 0xd2511f5309027825 */ /* 0x000fe200078e00ff */
[----:B------:R-:W-:Y:S01]  /*f9d0*/  LOP3.LUT R6, R192, R0, RZ, 0xc0, !PT ;  /* 0x00000000c0067212 */ /* 0x000fe200078ec0ff */
[----:B------:R-:W-:Y:S02]  /*f9e0*/  HMMA.16816.F32 R56, R16, R28, R56 ;  /* 0x0000001c1038723c */ /* 0x000fe40000001838 */
[----:B------:R-:W-:Y:S01]  /*f9f0*/  IMAD.WIDE.U32 R8, R10, -0x2daee0ad, RZ ;  /* 0xd2511f530a087825 */ /* 0x000fe200078e00ff */
[----:B------:R-:W-:-:S04]  /*fa00*/  LOP3.LUT R0, R2, 0xffff, RZ, 0xc0, !PT ;  /* 0x0000ffff02007812 */ /* 0x000fc800078ec0ff */
[----:B------:R-:W-:Y:S01]  /*fa10*/  IMAD.WIDE.U32 R28, R11, -0x2daee0ad, RZ ;  /* 0xd2511f530b1c7825 */ /* 0x000fe200078e00ff */
[----:B------:R-:W-:Y:S01]  /*fa20*/  SHF.R.U32.HI R10, RZ, 0x8, R0 ;  /* 0x00000008ff0a7819 */ /* 0x000fe20000011600 */
[----:B------:R-:W-:Y:S01]  /*fa30*/  HMMA.16816.F32 R68, R16, R30, R88 ;  /* 0x0000001e1044723c */ /* 0x000fe20000001858 */
[----:B------:R-:W-:Y:S02]  /*fa40*/  LOP3.LUT R0, R3, R173, R92, 0x96, !PT ;  /* 0x000000ad03007212 */ /* 0x000fe400078e965c */
[----:B------:R-:W-:Y:S02]  /*fa50*/  LOP3.LUT R15, R9, R241, R148, 0x96, !PT ;  /* 0x000000f1090f7212 */ /* 0x000fe400078e9694 */
[----:B------:R-:W-:-:S03]  /*fa60*/  LOP3.LUT R9, R2, 0xff, RZ, 0xc0, !PT ;  /* 0x000000ff02097812 */ /* 0x000fc600078ec0ff */
[----:B------:R-:W-:Y:S01]  /*fa70*/  HMMA.16816.F32 R96, R16, R48, R84 ;  /* 0x000000301060723c */ /* 0x000fe20000001854 */
[----:B------:R-:W-:Y:S02]  /*fa80*/  SHF.R.U32.HI R3, RZ, 0x10, R0 ;  /* 0x00000010ff037819 */ /* 0x000fe40000011600 */
[----:B------:R-:W-:-:S05]  /*fa90*/  SHF.R.U32.HI R11, RZ, 0x18, R2 ;  /* 0x00000018ff0b7819 */ /* 0x000fca0000011602 */
[----:B------:R-:W-:Y:S01]  /*faa0*/  HMMA.16816.F32 R80, R16, R50, R80 ;  /* 0x000000321050723c */ /* 0x000fe20000001850 */
[----:B------:R-:W-:-:S06]  /*fab0*/  LOP3.LUT R14, R0, 0xff, RZ, 0xc0, !PT ;  /* 0x000000ff000e7812 */ /* 0x000fcc00078ec0ff */
[----:B------:R-:W-:Y:S02]  /*fac0*/  LOP3.LUT R17, R29, R242, R8, 0x96, !PT ;  /* 0x000000f21d117212 */ /* 0x000fe400078e9608 */
[----:B------:R-:W-:Y:S02]  /*fad0*/  SHF.R.U32.HI R8, RZ, 0x10, R2 ;  /* 0x00000010ff087819 */ /* 0x000fe40000011602 */
[----:B------:R-:W-:Y:S02]  /*fae0*/  PRMT R16, R9, 0x5410, R10 ;  /* 0x0000541009107816 */ /* 0x000fe4000000000a */
[----:B------:R-:W-:Y:S02]  /*faf0*/  LOP3.LUT R2, R0, 0xffff, RZ, 0xc0, !PT ;  /* 0x0000ffff00027812 */ /* 0x000fe400078ec0ff */
[----:B------:R-:W-:Y:S02]  /*fb00*/  SHF.R.U32.HI R10, RZ, 0x18, R0 ;  /* 0x00000018ff0a7819 */ /* 0x000fe40000011600 */
[----:B------:R-:W-:-:S02]  /*fb10*/  LOP3.LUT R8, R8, 0xff, RZ, 0xc0, !PT ;  /* 0x000000ff08087812 */ /* 0x000fc400078ec0ff */
[----:B------:R-:W-:Y:S02]  /*fb20*/  LOP3.LUT R0, R3, 0xff, RZ, 0xc0, !PT ;  /* 0x000000ff03007812 */ /* 0x000fe400078ec0ff */
[----:B------:R-:W-:Y:S01]  /*fb30*/  SHF.R.U32.HI R9, RZ, 0x8, R2 ;  /* 0x00000008ff097819 */ /* 0x000fe20000011602 */
[----:B------:R-:W-:Y:S01]  /*fb40*/  IMAD.WIDE.U32 R2, R15, -0x326172a9, RZ ;  /* 0xcd9e8d570f027825 */ /* 0x000fe200078e00ff */
[----:B------:R-:W-:Y:S02]  /*fb50*/  PRMT R11, R8, 0x5410, R11 ;  /* 0x00005410080b7816 */ /* 0x000fe4000000000b */
[----:B------:R-:W-:Y:S01]  /*fb60*/  PRMT R8, R0, 0x5410, R10 ;  /* 0x0000541000087816 */ /* 0x000fe2000000000a */
[----:B------:R-:W-:Y:S01]  /*fb70*/  IMAD.WIDE.U32 R100, R17, -0x326172a9, RZ ;  /* 0xcd9e8d5711647825 */ /* 0x000fe200078e00ff */
[----:B------:R-:W-:Y:S02]  /*fb80*/  PRMT R9, R14, 0x5410, R9 ;  /* 0x000054100e097816 */ /* 0x000fe40000000009 */
[----:B------:R-:W-:Y:S01]  /*fb90*/  LOP3.LUT R15, R3, R233, R174, 0x96, !PT ;  /* 0x000000e9030f7212 */ /* 0x000fe200078e96ae */
[----:B------:R-:W-:Y:S01]  /*fba0*/  HSET2.LE.AND R3, R8, R20, PT ;  /* 0x0000001408037233 */ /* 0x000fe20003803000 */
[----:B------:R-:W-:-:S02]  /*fbb0*/  LOP3.LUT R7, R189, R7, RZ, 0xc0, !PT ;  /* 0x00000007bd077212 */ /* 0x000fc400078ec0ff */
[----:B------:R-:W-:Y:S01]  /*fbc0*/  LOP3.LUT R14, R101, R249, R2, 0x96, !PT ;  /* 0x000000f9650e7212 */ /* 0x000fe200078e9602 */
[----:B------:R-:W-:Y:S01]  /*fbd0*/  HSET2.LE.AND R0, R9, R20, PT ;  /* 0x0000001409007233 */ /* 0x000fe20003803000 */
[----:B------:R-:W-:Y:S01]  /*fbe0*/  LOP3.LUT R9, R222, R3, RZ, 0xc0, !PT ;  /* 0x00000003de097212 */ /* 0x000fe200078ec0ff */
[----:B------:R-:W-:Y:S02]  /*fbf0*/  IMAD.WIDE.U32 R2, R15, -0x2daee0ad, RZ ;  /* 0xd2511f530f027825 */ /* 0x000fe400078e00ff */
[----:B---3--:R-:W-:Y:S02]  /*fc00*/  HMMA.16816.F32 R88, R4, R32, R76 ;  /* 0x000000200458723c */ /* 0x008fe4000000184c */
[----:B------:R-:W-:Y:S01]  /*fc10*/  IMAD.WIDE.U32 R50, R14, -0x2daee0ad, RZ ;  /* 0xd2511f530e327825 */ /* 0x000fe200078e00ff */
[----:B------:R-:W-:-:S03]  /*fc20*/  LOP3.LUT R3, R3, R251, R28, 0x96, !PT ;  /* 0x000000fb03037212 */ /* 0x000fc600078e961c */
[----:B------:R-:W-:Y:S02]  /*fc30*/  IMAD.WIDE.U32 R24, R22, -0x326172a9, RZ ;  /* 0xcd9e8d5716187825 */ /* 0x000fe400078e00ff */
[C---:B------:R-:W-:Y:S01]  /*fc40*/  HMMA.16816.F32 R92, R4.reuse, R34, R72 ;  /* 0x00000022045c723c */ /* 0x040fe20000001848 */
[----:B------:R-:W-:Y:S01]  /*fc50*/  LOP3.LUT R2, R51, R243, R2, 0x96, !PT ;  /* 0x000000f333027212 */ /* 0x000fe200078e9602 */
[----:B------:R-:W-:Y:S01]  /*fc60*/  IMAD.WIDE.U32 R22, R3, -0x326172a9, RZ ;  /* 0xcd9e8d5703167825 */ /* 0x000fe200078e00ff */
[----:B------:R-:W-:Y:S01]  /*fc70*/  LOP3.LUT R8, R225, R0, RZ, 0xc0, !PT ;  /* 0x00000000e1087212 */ /* 0x000fe200078ec0ff */
[----:B------:R-:W-:Y:S01]  /*fc80*/  HSET2.LE.AND R10, R16, R20, PT ;  /* 0x00000014100a7233 */ /* 0x000fe20003803000 */
[----:B------:R-:W2:Y:S03]  /*fc90*/  LDSM.16.MT88.4 R28, [R236+0x5800] ;  /* 0x00580000ec1c783b */ /* 0x000ea60000004200 */
[----:B-1----:R-:W-:Y:S01]  /*fca0*/  HMMA.16816.F32 R84, R4, R52, R64 ;  /* 0x000000340454723c */ /* 0x002fe20000001840 */
[----:B------:R-:W-:-:S07]  /*fcb0*/  IMAD.WIDE.U32 R2, R2, -0x326172a9, RZ ;  /* 0xcd9e8d5702027825 */ /* 0x000fce00078e00ff */
[----:B------:R-:W-:Y:S01]  /*fcc0*/  HMMA.16816.F32 R76, R4, R54, R36 ;  /* 0x00000036044c723c */ /* 0x000fe20000001824 */
[C---:B------:R-:W-:Y:S01]  /*fcd0*/  LOP3.LUT R16, R2.reuse, 0xffff, RZ, 0xc0, !PT ;  /* 0x0000ffff02107812 */ /* 0x040fe200078ec0ff */
[----:B------:R-:W-:Y:S01]  /*fce0*/  HSET2.LE.AND R11, R11, R20, PT ;  /* 0x000000140b0b7233 */ /* 0x000fe20003803000 */
[----:B------:R-:W-:Y:S01]  /*fcf0*/  LOP3.LUT R18, R2, 0xff, RZ, 0xc0, !PT ;  /* 0x000000ff02127812 */ /* 0x000fe200078ec0ff */
[----:B------:R-:W1:Y:S03]  /*fd00*/  LDSM.16.MT88.4 R36, [R238+0x5800] ;  /* 0x00580000ee24783b */ /* 0x000e660000004200 */
[----:B------:R-:W-:-:S05]  /*fd10*/  IMAD.WIDE.U32 R4, R21, -0x326172a9, RZ ;  /* 0xcd9e8d5715047825 */ /* 0x000fca00078e00ff */
[----:B------:R-:W-:Y:S02]  /*fd20*/  LOP3.LUT R5, R5, R233, R132, 0x96, !PT ;  /* 0x000000e905057212 */ /* 0x000fe400078e9684 */
[----:B------:R-:W-:-:S03]  /*fd30*/  LOP3.LUT R0, R25, R249, R4, 0x96, !PT ;  /* 0x000000f919007212 */ /* 0x000fc600078e9604 */
[----:B------:R-:W-:-:S04]  /*fd40*/  IMAD.WIDE.U32 R4, R5, -0x2daee0ad, RZ ;  /* 0xd2511f5305047825 */ /* 0x000fc800078e00ff */
[----:B------:R-:W-:Y:S01]  /*fd50*/  IMAD.WIDE.U32 R48, R0, -0x2daee0ad, RZ ;  /* 0xd2511f5300307825 */ /* 0x000fe200078e00ff */
[----:B------:R-:W-:Y:S02]  /*fd60*/  LOP3.LUT R0, R3, R177, R22, 0x96, !PT ;  /* 0x000000b103007212 */ /* 0x000fe400078e9616 */
[----:B------:R-:W-:Y:S02]  /*fd70*/  LOP3.LUT R15, R5, R251, R26, 0x96, !PT ;  /* 0x000000fb050f7212 */ /* 0x000fe400078e961a */
[----:B------:R-:W-:Y:S02]  /*fd80*/  LOP3.LUT R3, R0, 0xffff, RZ, 0xc0, !PT ;  /* 0x0000ffff00037812 */ /* 0x000fe400078ec0ff */
[----:B------:R-:W-:Y:S02]  /*fd90*/  SHF.R.U32.HI R5, RZ, 0x10, R0 ;  /* 0x00000010ff057819 */ /* 0x000fe40000011600 */
[----:B------:R-:W-:Y:S02]  /*fda0*/  LOP3.LUT R14, R49, R243, R4, 0x96, !PT ;  /* 0x000000f3310e7212 */ /* 0x000fe400078e9604 */
[----:B------:R-:W-:-:S02]  /*fdb0*/  SHF.R.U32.HI R6, RZ, 0x8, R3 ;  /* 0x00000008ff067819 */ /* 0x000fc40000011603 */
[----:B------:R-:W-:Y:S02]  /*fdc0*/  SHF.R.U32.HI R4, RZ, 0x18, R0 ;  /* 0x00000018ff047819 */ /* 0x000fe40000011600 */
[----:B------:R-:W-:Y:S02]  /*fdd0*/  LOP3.LUT R3, R5, 0xff, RZ, 0xc0, !PT ;  /* 0x000000ff05037812 */ /* 0x000fe400078ec0ff */
[----:B------:R-:W-:Y:S02]  /*fde0*/  LOP3.LUT R7, R0, 0xff, RZ, 0xc0, !PT ;  /* 0x000000ff00077812 */ /* 0x000fe400078ec0ff */
[--C-:B------:R-:W-:Y:S02]  /*fdf0*/  SHF.R.U32.HI R5, RZ, 0x10, R2.reuse ;  /* 0x00000010ff057819 */ /* 0x100fe40000011602 */
[----:B------:R-:W-:Y:S02]  /*fe00*/  SHF.R.U32.HI R17, RZ, 0x18, R2 ;  /* 0x00000018ff117819 */ /* 0x000fe40000011602 */
[----:B------:R-:W-:-:S02]  /*fe10*/  PRMT R2, R3, 0x5410, R4 ;  /* 0x0000541003027816 */ /* 0x000fc40000000004 */
[----:B------:R-:W-:Y:S02]  /*fe20*/  SHF.R.U32.HI R3, RZ, 0x8, R16 ;  /* 0x00000008ff037819 */ /* 0x000fe40000011610 */
[----:B------:R-:W-:Y:S02]  /*fe30*/  PRMT R0, R7, 0x5410, R6 ;  /* 0x0000541007007816 */ /* 0x000fe40000000006 */
[----:B------:R-:W-:Y:S02]  /*fe40*/  LOP3.LUT R6, R5, 0xff, RZ, 0xc0, !PT ;  /* 0x000000ff05067812 */ /* 0x000fe400078ec0ff */
[----:B------:R-:W-:Y:S01]  /*fe50*/  PRMT R3, R18, 0x5410, R3 ;  /* 0x0000541012037816 */ /* 0x000fe20000000003 */
[--C-:B------:R-:W-:Y:S01]  /*fe60*/  HSET2.LE.AND R0, R0, R20.reuse, PT ;  /* 0x0000001400007233 */ /* 0x100fe20003803000 */
[----:B------:R-:W-:Y:S02]  /*fe70*/  LOP3.LUT R10, R228, R10, RZ, 0xc0, !PT ;  /* 0x0000000ae40a7212 */ /* 0x000fe400078ec0ff */
[----:B------:R-:W-:Y:S01]  /*fe80*/  LOP3.LUT R11, R226, R11, RZ, 0xc0, !PT ;  /* 0x0000000be20b7212 */ /* 0x000fe200078ec0ff */
[--C-:B------:R-:W-:Y:S01]  /*fe90*/  HSET2.LE.AND R2, R2, R20.reuse, PT ;  /* 0x0000001402027233 */ /* 0x100fe20003803000 */
[----:B------:R-:W-:Y:S01]  /*fea0*/  PRMT R6, R6, 0x5410, R17 ;  /* 0x0000541006067816 */ /* 0x000fe20000000011 */
[----:B------:R-:W-:Y:S01]  /*feb0*/  HSET2.LE.AND R3, R3, R20, PT ;  /* 0x0000001403037233 */ /* 0x000fe20003803000 */
[----:B------:R-:W-:-:S02]  /*fec0*/  LOP3.LUT R4, R200, R0, RZ, 0xc0, !PT ;  /* 0x00000000c8047212 */ /* 0x000fc400078ec0ff */
[----:B------:R-:W-:Y:S01]  /*fed0*/  LOP3.LUT R5, R199, R2, RZ, 0xc0, !PT ;  /* 0x00000002c7057212 */ /* 0x000fe200078ec0ff */
[----:B------:R-:W-:Y:S01]  /*fee0*/  HMMA.16816.F32 R64, R8, R32, R56 ;  /* 0x000000200840723c */ /* 0x000fe20000001838 */
[----:B------:R-:W-:Y:S01]  /*fef0*/  HSET2.LE.AND R0, R6, R20, PT ;  /* 0x0000001406007233 */ /* 0x000fe20003803000 */
[----:B------:R-:W-:Y:S01]  /*ff00*/  LOP3.LUT R6, R198, R3, RZ, 0xc0, !PT ;  /* 0x00000003c6067212 */ /* 0x000fe200078ec0ff */
[----:B------:R-:W-:-:S05]  /*ff10*/  IMAD.WIDE.U32 R2, R14, -0x326172a9, RZ ;  /* 0xcd9e8d570e027825 */ /* 0x000fca00078e00ff */
[----:B------:R-:W-:Y:S01]  /*ff20*/  HMMA.16816.F32 R72, R8, R52, R96 ;  /* 0x000000340848723c */ /* 0x000fe20000001860 */
[----:B------:R-:W-:-:S07]  /*ff30*/  LOP3.LUT R7, R197, R0, RZ, 0xc0, !PT ;  /* 0x00000000c5077212 */ /* 0x000fce00078ec0ff */
[C---:B------:R-:W-:Y:S01]  /*ff40*/  HMMA.16816.F32 R56, R8.reuse, R34, R68 ;  /* 0x000000220838723c */ /* 0x040fe20000001844 */
[----:B------:R-:W-:Y:S01]  /*ff50*/  LOP3.LUT R14, R2, 0xff, RZ, 0xc0, !PT ;  /* 0x000000ff020e7812 */ /* 0x000fe200078ec0ff */
[----:B------:R-:W3:Y:S06]  /*ff60*/  LDSM.16.MT88.4 R32, [R236+0x5c00] ;  /* 0x005c0000ec20783b */ /* 0x000eec0000004200 */
[----:B------:R-:W-:Y:S07]  /*ff70*/  HMMA.16816.F32 R52, R8, R54, R80 ;  /* 0x000000360834723c */ /* 0x000fee0000001850 */
[----:B------:R-:W-:-:S05]  /*ff80*/  IMAD.WIDE.U32 R8, R15, -0x326172a9, RZ ;  /* 0xcd9e8d570f087825 */ /* 0x000fca00078e00ff */
[----:B------:R-:W-:Y:S02]  /*ff90*/  LOP3.LUT R0, R3, R177, R8, 0x96, !PT ;  /* 0x000000b103007212 */ /* 0x000fe400078e9608 */
[----:B------:R-:W-:Y:S02]  /*ffa0*/  LOP3.LUT R3, R2, 0xffff, RZ, 0xc0, !PT ;  /* 0x0000ffff02037812 */ /* 0x000fe400078ec0ff */
[C---:B------:R-:W-:Y:S02]  /*ffb0*/  LOP3.LUT R8, R0.reuse, 0xffff, RZ, 0xc0, !PT ;  /* 0x0000ffff00087812 */ /* 0x040fe400078ec0ff */
[--C-:B------:R-:W-:Y:S02]  /*ffc0*/  SHF.R.U32.HI R10, RZ, 0x10, R0.reuse ;  /* 0x00000010ff0a7819 */ /* 0x100fe40000011600 */
[----:B------:R-:W-:Y:S02]  /*ffd0*/  LOP3.LUT R17, R0, 0xff, RZ, 0xc0, !PT ;  /* 0x000000ff00117812 */ /* 0x000fe400078ec0ff */
[----:B------:R-:W-:-:S02]  /*ffe0*/  SHF.R.U32.HI R16, RZ, 0x18, R0 ;  /* 0x00000018ff107819 */ /* 0x000fc40000011600 */
[----:B------:R-:W-:Y:S02]  /*fff0*/  SHF.R.U32.HI R0, RZ, 0x8, R3 ;  /* 0x00000008ff007819 */ /* 0x000fe40000011603 */
[----:B------:R-:W-:Y:S02]  /*10000*/  SHF.R.U32.HI R3, RZ, 0x8, R8 ;  /* 0x00000008ff037819 */ /* 0x000fe40000011608 */
[----:B------:R-:W-:Y:S02]  /*10010*/  LOP3.LUT R8, R10, 0xff, RZ, 0xc0, !PT ;  /* 0x000000ff0a087812 */ /* 0x000fe400078ec0ff */
[--C-:B------:R-:W-:Y:S02]  /*10020*/  SHF.R.U32.HI R11, RZ, 0x10, R2.reuse ;  /* 0x00000010ff0b7819 */ /* 0x100fe40000011602 */
[----:B------:R-:W-:Y:S02]  /*10030*/  SHF.R.U32.HI R15, RZ, 0x18, R2 ;  /* 0x00000018ff0f7819 */ /* 0x000fe40000011602 */
[----:B------:R-:W-:-:S02]  /*10040*/  PRMT R2, R8, 0x5410, R16 ;  /* 0x0000541008027816 */ /* 0x000fc40000000010 */
[----:B------:R-:W-:-:S03]  /*10050*/  PRMT R10, R14, 0x5410, R0 ;  /* 0x000054100e0a7816 */ /* 0x000fc60000000000 */
[--C-:B------:R-:W-:Y:S01]  /*10060*/  HSET2.LE.AND R2, R2, R20.reuse, PT ;  /* 0x0000001402027233 */ /* 0x100fe20003803000 */
[----:B------:R-:W-:Y:S01]  /*10070*/  PRMT R0, R17, 0x5410, R3 ;  /* 0x0000541011007816 */ /* 0x000fe20000000003 */
[--C-:B------:R-:W-:Y:S01]  /*10080*/  HSET2.LE.AND R3, R10, R20.reuse, PT ;  /* 0x000000140a037233 */ /* 0x100fe20003803000 */
[----:B------:R-:W-:Y:S02]  /*10090*/  LOP3.LUT R8, R11, 0xff, RZ, 0xc0, !PT ;  /* 0x000000ff0b087812 */ /* 0x000fe400078ec0ff */
[----:B------:R-:W-:Y:S02]  /*100a0*/  LOP3.LUT R17, R215, R2, RZ, 0xc0, !PT ;  /* 0x00000002d7117212 */ /* 0x000fe400078ec0ff */
[----:B------:R-:W-:Y:S01]  /*100b0*/  LOP3.LUT R2, R23, R245, R100, 0x96, !PT ;  /* 0x000000f517027212 */ /* 0x000fe200078e9664 */
[----:B------:R-:W-:Y:S01]  /*100c0*/  HSET2.LE.AND R0, R0, R20, PT ;  /* 0x0000001400007233 */ /* 0x000fe20003803000 */
[----:B------:R-:W-:Y:S02]  /*100d0*/  LOP3.LUT R18, R214, R3, RZ, 0xc0, !PT ;  /* 0x00000003d6127212 */ /* 0x000fe400078ec0ff */
[----:B------:R-:W-:Y:S01]  /*100e0*/  PRMT R8, R8, 0x5410, R15 ;  /* 0x0000541008087816 */ /* 0x000fe2000000000f */
[----:B------:R-:W-:Y:S01]  /*100f0*/  IMAD.WIDE.U32 R2, R2, -0x2daee0ad, RZ ;  /* 0xd2511f5302027825 */ /* 0x000fe200078e00ff */
[----:B------:R-:W-:-:S03]  /*10100*/  LOP3.LUT R16, R218, R0, RZ, 0xc0, !PT ;  /* 0x00000000da107212 */ /* 0x000fc600078ec0ff */
[----:B------:R-:W-:Y:S01]  /*10110*/  HSET2.LE.AND R8, R8, R20, PT ;  /* 0x0000001408087233 */ /* 0x000fe20003803000 */
[----:B------:R-:W-:Y:S01]  /*10120*/  LOP3.LUT R0, R3, R173, R50, 0x96, !PT ;  /* 0x000000ad03007212 */ /* 0x000fe200078e9632 */
[----:B--2---:R-:W-:Y:S01]  /*10130*/  HMMA.16816.F32 R68, R4, R28, R88 ;  /* 0x0000001c0444723c */ /* 0x004fe20000001858 */
[----:B------:R-:W-:Y:S02]  /*10140*/  LOP3.LUT R3, R2, 0xffff, RZ, 0xc0, !PT ;  /* 0x0000ffff02037812 */ /* 0x000fe400078ec0ff */
[----:B------:R-:W-:Y:S02]  /*10150*/  LOP3.LUT R19, R213, R8, RZ, 0xc0, !PT ;  /* 0x00000008d5137212 */ /* 0x000fe400078ec0ff */
[----:B------:R-:W-:-:S03]  /*10160*/  LOP3.LUT R11, R9, R245, R24, 0x96, !PT ;  /* 0x000000f5090b7212 */ /* 0x000fc600078e9618 */
[----:B------:R-:W-:Y:S01]  /*10170*/  HMMA.16816.F32 R80, R4, R30, R92 ;  /* 0x0000001e0450723c */ /* 0x000fe2000000185c */
[----:B------:R-:W-:Y:S01]  /*10180*/  LOP3.LUT R9, R0, 0xff, RZ, 0xc0, !PT ;  /* 0x000000ff00097812 */ /* 0x000fe200078ec0ff */
[----:B------:R-:W2:Y:S01]  /*10190*/  LDSM.16.MT88.4 R24, [R238+0x5c00] ;  /* 0x005c0000ee18783b */ /* 0x000ea20000004200 */
[----:B------:R-:W-:-:S05]  /*101a0*/  SHF.R.U32.HI R8, RZ, 0x18, R0 ;  /* 0x00000018ff087819 */ /* 0x000fca0000011600 */
[----:B-1----:R-:W-:Y:S01]  /*101b0*/  HMMA.16816.F32 R84, R4, R36, R84 ;  /* 0x000000240454723c */ /* 0x002fe20000001854 */
[----:B------:R-:W-:-:S07]  /*101c0*/  SHF.R.U32.HI R10, RZ, 0x10, R2 ;  /* 0x00000010ff0a7819 */ /* 0x000fce0000011602 */
[----:B------:R-:W-:Y:S07]  /*101d0*/  HMMA.16816.F32 R76, R4, R38, R76 ;  /* 0x00000026044c723c */ /* 0x000fee000000184c */
[----:B------:R-:W-:Y:S02]  /*101e0*/  LOP3.LUT R4, R0, 0xffff, RZ, 0xc0, !PT ;  /* 0x0000ffff00047812 */ /* 0x000fe400078ec0ff */
[----:B------:R-:W-:Y:S02]  /*101f0*/  SHF.R.U32.HI R5, RZ, 0x10, R0 ;  /* 0x00000010ff057819 */ /* 0x000fe40000011600 */
[----:B------:R-:W-:-:S02]  /*10200*/  LOP3.LUT R6, R2, 0xff, RZ, 0xc0, !PT ;  /* 0x000000ff02067812 */ /* 0x000fc400078ec0ff */
[----:B------:R-:W-:Y:S02]  /*10210*/  SHF.R.U32.HI R0, RZ, 0x8, R3 ;  /* 0x00000008ff007819 */ /* 0x000fe40000011603 */
[----:B------:R-:W-:Y:S02]  /*10220*/  SHF.R.U32.HI R3, RZ, 0x8, R4 ;  /* 0x00000008ff037819 */ /* 0x000fe40000011604 */
[----:B------:R-:W-:Y:S02]  /*10230*/  LOP3.LUT R4, R5, 0xff, RZ, 0xc0, !PT ;  /* 0x000000ff05047812 */ /* 0x000fe400078ec0ff */
[----:B------:R-:W-:Y:S02]  /*10240*/  PRMT R5, R6, 0x5410, R0 ;  /* 0x0000541006057816 */ /* 0x000fe40000000000 */
[----:B------:R-:W-:Y:S02]  /*10250*/  SHF.R.U32.HI R7, RZ, 0x18, R2 ;  /* 0x00000018ff077819 */ /* 0x000fe40000011602 */
[----:B------:R-:W-:-:S02]  /*10260*/  PRMT R0, R9, 0x5410, R3 ;  /* 0x0000541009007816 */ /* 0x000fc40000000003 */
[----:B------:R-:W-:Y:S02]  /*10270*/  PRMT R2, R4, 0x5410, R8 ;  /* 0x0000541004027816 */ /* 0x000fe40000000008 */
        /* <DEDUP_REMOVED lines=8> */
[----:B------:R-:W-:Y:S01]  /*10300*/  LOP3.LUT R10, R202, R3, RZ, 0xc0, !PT ;  /* 0x00000003ca0a7212 */ /* 0x000fe200078ec0ff */
[----:B------:R-:W-:Y:S01]  /*10310*/  IMAD.WIDE.U32 R2, R11, -0x2daee0ad, RZ ;  /* 0xd2511f530b027825 */ /* 0x000fe200078e00ff */
[----:B------:R-:W-:-:S04]  /*10320*/  LOP3.LUT R11, R201, R0, RZ, 0xc0, !PT ;  /* 0x00000000c90b7212 */ /* 0x000fc800078ec0ff */
[----:B------:R-:W-:-:S03]  /*10330*/  LOP3.LUT R0, R3, R173, R48, 0x96, !PT ;  /* 0x000000ad03007212 */ /* 0x000fc600078e9630 */
[----:B---3--:R-:W-:Y:S01]  /*10340*/  HMMA.16816.F32 R48, R8, R32, R68 ;  /* 0x000000200830723c */ /* 0x008fe20000001844 */
[----:B------:R-:W-:Y:S02]  /*10350*/  LOP3.LUT R3, R2, 0xffff, RZ, 0xc0, !PT ;  /* 0x0000ffff02037812 */ /* 0x000fe400078ec0ff */
[----:B------:R-:W-:Y:S01]  /*10360*/  LOP3.LUT R4, R0, 0xffff, RZ, 0xc0, !PT ;  /* 0x0000ffff00047812 */ /* 0x000fe200078ec0ff */
[----:B------:R-:W-:Y:S01]  /*10370*/  STL.64 [R1+0x148], R154 ;  /* 0x0001489a01007387 */ /* 0x000fe20000100a00 */
[----:B------:R-:W-:-:S03]  /*10380*/  SHF.R.U32.HI R5, RZ, 0x10, R0 ;  /* 0x00000010ff057819 */ /* 0x000fc60000011600 */
[----:B------:R-:W-:Y:S01]  /*10390*/  HMMA.16816.F32 R64, R16, R28, R64 ;  /* 0x0000001c1040723c */ /* 0x000fe20000001840 */
[----:B------:R-:W-:Y:S01]  /*103a0*/  SHF.R.U32.HI R15, RZ, 0x18, R0 ;  /* 0x00000018ff0f7819 */ /* 0x000fe20000011600 */
[----:B------:R1:W5:Y:S01]  /*103b0*/  LDL.LU R60, [R1+0x310] ;  /* 0x00031000013c7983 */ /* 0x0003620000300800 */
[----:B------:R-:W-:-:S05]  /*103c0*/  LOP3.LUT R6, R2, 0xff, RZ, 0xc0, !PT ;  /* 0x000000ff02067812 */ /* 0x000fca00078ec0ff */
[C---:B------:R-:W-:Y:S01]  /*103d0*/  HMMA.16816.F32 R56, R16.reuse, R30, R56 ;  /* 0x0000001e1038723c */ /* 0x040fe20000001838 */
[----:B------:R-:W-:Y:S07]  /*103e0*/  STL.64 [R1+0xc8], R148 ;  /* 0x0000c89401007387 */ /* 0x000fee0000100a00 */
[----:B------:R-:W-:Y:S01]  /*103f0*/  HMMA.16816.F32 R28, R16, R36, R72 ;  /* 0x00000024101c723c */ /* 0x000fe20000001848 */
[----:B------:R-:W-:Y:S01]  /*10400*/  STL.64 [R1+0x90], R48 ;  /* 0x0000903001007387 */ /* 0x000fe20000100a00 */
[----:B------:R-:W-:-:S06]  /*10410*/  SHF.R.U32.HI R7, RZ, 0x10, R2 ;  /* 0x00000010ff077819 */ /* 0x000fcc0000011602 */
[----:B------:R-:W-:Y:S01]  /*10420*/  HMMA.16816.F32 R36, R16, R38, R52 ;  /* 0x000000261024723c */ /* 0x000fe20000001834 */
[----:B------:R3:W-:Y:S06]  /*10430*/  STL.64 [R1+0x98], R50 ;  /* 0x0000983201007387 */ /* 0x0007ec0000100a00 */
[----:B------:R-:W-:Y:S02]  /*10440*/  LOP3.LUT R16, R0, 0xff, RZ, 0xc0, !PT ;  /* 0x000000ff00107812 */ /* 0x000fe400078ec0ff */
[----:B------:R-:W-:Y:S02]  /*10450*/  SHF.R.U32.HI R0, RZ, 0x8, R3 ;  /* 0x00000008ff007819 */ /* 0x000fe40000011603 */
[----:B------:R-:W-:-:S02]  /*10460*/  SHF.R.U32.HI R3, RZ, 0x8, R4 ;  /* 0x00000008ff037819 */ /* 0x000fc40000011604 */
[----:B------:R-:W-:Y:S02]  /*10470*/  LOP3.LUT R4, R5, 0xff, RZ, 0xc0, !PT ;  /* 0x000000ff05047812 */ /* 0x000fe400078ec0ff */
[----:B------:R-:W-:Y:S02]  /*10480*/  PRMT R5, R6, 0x5410, R0 ;  /* 0x0000541006057816 */ /* 0x000fe40000000000 */
[----:B------:R-:W-:Y:S02]  /*10490*/  PRMT R0, R16, 0x5410, R3 ;  /* 0x0000541010007816 */ /* 0x000fe40000000003 */
[----:B--2---:R-:W-:Y:S01]  /*104a0*/  HMMA.16816.F32 R16, R8, R24, R84 ;  /* 0x000000180810723c */ /* 0x004fe20000001854 */
[----:B------:R-:W-:Y:S02]  /*104b0*/  SHF.R.U32.HI R14, RZ, 0x18, R2 ;  /* 0x00000018ff0e7819 */ /* 0x000fe40000011602 */
[----:B------:R-:W-:-:S05]  /*104c0*/  LOP3.LUT R7, R7, 0xff, RZ, 0xc0, !PT ;  /* 0x000000ff07077812 */ /* 0x000fca00078ec0ff */
[----:B---3--:R-:W-:Y:S01]  /*104d0*/  HMMA.16816.F32 R48, R8, R34, R80 ;  /* 0x000000220830723c */ /* 0x008fe20000001850 */
[----:B------:R-:W-:Y:S02]  /*104e0*/  PRMT R2, R4, 0x5410, R15 ;  /* 0x0000541004027816 */ /* 0x000fe4000000000f */
[----:B------:R-:W-:-:S05]  /*104f0*/  PRMT R7, R7, 0x5410, R14 ;  /* 0x0000541007077816 */ /* 0x000fca000000000e */
[----:B------:R-:W-:Y:S01]  /*10500*/  HMMA.16816.F32 R8, R8, R26, R76 ;  /* 0x0000001a0808723c */ /* 0x000fe2000000184c */
[--C-:B------:R-:W-:Y:S02]  /*10510*/  HSET2.LE.AND R0, R0, R20.reuse, PT ;  /* 0x0000001400007233 */ /* 0x100fe40003803000 */
[--C-:B------:R-:W-:Y:S02]  /*10520*/  HSET2.LE.AND R2, R2, R20.reuse, PT ;  /* 0x0000001402027233 */ /* 0x100fe40003803000 */
[--C-:B------:R-:W-:Y:S02]  /*10530*/  HSET2.LE.AND R3, R5, R20.reuse, PT ;  /* 0x0000001405037233 */ /* 0x100fe40003803000 */
[----:B------:R-:W-:Y:S01]  /*10540*/  HSET2.LE.AND R7, R7, R20, PT ;  /* 0x0000001407077233 */ /* 0x000fe20003803000 */
[----:B------:R-:W-:Y:S02]  /*10550*/  LOP3.LUT R4, R219, R0, RZ, 0xc0, !PT ;  /* 0x00000000db047212 */ /* 0x000fe400078ec0ff */
[----:B------:R-:W-:-:S02]  /*10560*/  LOP3.LUT R5, R210, R2, RZ, 0xc0, !PT ;  /* 0x00000002d2057212 */ /* 0x000fc400078ec0ff */
[----:B------:R-:W-:Y:S02]  /*10570*/  LOP3.LUT R6, R205, R3, RZ, 0xc0, !PT ;  /* 0x00000003cd067212 */ /* 0x000fe400078ec0ff */
[----:B------:R-:W-:Y:S01]  /*10580*/  LOP3.LUT R7, R204, R7, RZ, 0xc0, !PT ;  /* 0x00000007cc077212 */ /* 0x000fe200078ec0ff */
[----:B------:R-:W-:Y:S04]  /*10590*/  STL.64 [R1+0x80], R48 ;  /* 0x0000803001007387 */ /* 0x000fe80000100a00 */
[----:B------:R2:W-:Y:S04]  /*105a0*/  STL.64 [R1+0x88], R50 ;  /* 0x0000883201007387 */ /* 0x0005e80000100a00 */
[----:B------:R-:W-:Y:S04]  /*105b0*/  STL.64 [R1+0x70], R16 ;  /* 0x0000701001007387 */ /* 0x000fe80000100a00 */
[----:B------:R3:W-:Y:S04]  /*105c0*/  STL.64 [R1+0x78], R18 ;  /* 0x0000781201007387 */ /* 0x0007e80000100a00 */
[----:B------:R-:W-:Y:S04]  /*105d0*/  STL.64 [R1+0x60], R8 ;  /* 0x0000600801007387 */ /* 0x000fe80000100a00 */
[----:B------:R4:W-:Y:S01]  /*105e0*/  STL.64 [R1+0x68], R10 ;  /* 0x0000680a01007387 */ /* 0x0009e20000100a00 */
[C---:B--2---:R-:W-:Y:S08]  /*105f0*/  HMMA.16816.F32 R48, R4.reuse, R32, R64 ;  /* 0x000000200430723c */ /* 0x044ff00000001840 */
[C---:B---3--:R-:W-:Y:S08]  /*10600*/  HMMA.16816.F32 R16, R4.reuse, R34, R56 ;  /* 0x000000220410723c */ /* 0x048ff00000001838 */
[C---:B----4-:R-:W-:Y:S08]  /*10610*/  HMMA.16816.F32 R8, R4.reuse, R24, R28 ;  /* 0x000000180408723c */ /* 0x050ff0000000181c */
[----:B------:R-:W-:Y:S01]  /*10620*/  HMMA.16816.F32 R4, R4, R26, R36 ;  /* 0x0000001a0404723c */ /* 0x000fe20000001824 */
[----:B------:R-:W2:Y:S04]  /*10630*/  S2R R190, SR_TID.X ;  /* 0x0000000000be7919 */ /* 0x000ea80000002100 */
[----:B------:R1:W-:Y:S04]  /*10640*/  STL.64 [R1+0x40], R48 ;  /* 0x0000403001007387 */ /* 0x0003e80000100a00 */
[----:B------:R1:W-:Y:S04]  /*10650*/  STL.64 [R1+0x48], R50 ;  /* 0x0000483201007387 */ /* 0x0003e80000100a00 */
[----:B------:R1:W-:Y:S04]  /*10660*/  STL.64 [R1+0x30], R16 ;  /* 0x0000301001007387 */ /* 0x0003e80000100a00 */
[----:B------:R1:W-:Y:S04]  /*10670*/  STL.64 [R1+0x38], R18 ;  /* 0x0000381201007387 */ /* 0x0003e80000100a00 */
[----:B------:R1:W-:Y:S04]  /*10680*/  STL.64 [R1+0x10], R8 ;  /* 0x0000100801007387 */ /* 0x0003e80000100a00 */
[----:B------:R1:W-:Y:S04]  /*10690*/  STL.64 [R1+0x18], R10 ;  /* 0x0000180a01007387 */ /* 0x0003e80000100a00 */
[----:B------:R1:W-:Y:S04]  /*106a0*/  STL.64 [R1], R4 ;  /* 0x0000000401007387 */ /* 0x0003e80000100a00 */
[----:B------:R1:W-:Y:S01]  /*106b0*/  STL.64 [R1+0x8], R6 ;  /* 0x0000080601007387 */ /* 0x0003e20000100a00 */
[----:B--2---:R-:W-:Y:S01]  /*106c0*/  IMAD.SHL.U32 R190, R190, 0x2, RZ ;  /* 0x00000002bebe7824 */ /* 0x004fe200078e00ff */
[----:B------:R-:W-:Y:S01]  /*106d0*/  IADD3 R193, P0, R46, -0x100, RZ ;  /* 0xffffff002ec17810 */ /* 0x000fe20007f1e0ff */
[----:B------:R-:W-:Y:S01]  /*106e0*/  BSSY B2, `(.L_x_505) ;  /* 0x0000e5c000027945 */ /* 0x000fe20003800000 */
[----:B------:R-:W-:-:S02]  /*106f0*/  IMAD.MOV.U32 R0, RZ, RZ, R195 ;  /* 0x000000ffff007224 */ /* 0x000fc400078e00c3 */
[----:B------:R-:W-:Y:S02]  /*10700*/  LOP3.LUT R190, R190, 0x6, RZ, 0xc0, !PT ;  /* 0x00000006bebe7812 */ /* 0x000fe400078ec0ff */
[----:B------:R-:W-:Y:S01]  /*10710*/  IADD3.X R192, R47, -0x1, RZ, P0, !PT ;  /* 0xffffffff2fc07810 */ /* 0x000fe200007fe4ff */
[----:B------:R-:W-:Y:S05]  /*10720*/  @!P6 BRA `(.L_x_506) ;  /* 0x0000e5600000e947 */ /* 0x000fea0003800000 */
[----:B------:R-:W2:Y:S01]  /*10730*/  LDL.LU R228, [R1+0x204] ;  /* 0x0002040001e47983 */ /* 0x000ea20000300800 */
[----:B------:R-:W-:-:S04]  /*10740*/  DEPBAR.LE SB0, 0x0 ;  /* 0x000080000000791a */ /* 0x000fc80000000000 */
[----:B------:R-:W3:Y:S04]  /*10750*/  LDL.64 R224, [R1+0x2e0] ;  /* 0x0002e00001e07983 */ /* 0x000ee80000100a00 */
[----:B------:R-:W3:Y:S04]  /*10760*/  LDL.LU R226, [R1+0x184] ;  /* 0x0001840001e27983 */ /* 0x000ee80000300800 */
[----:B------:R-:W4:Y:S04]  /*10770*/  LDL R206, [R1+0x198] ;  /* 0x0001980001ce7983 */ /* 0x000f280000100800 */
[----:B------:R-:W2:Y:S04]  /*10780*/  LDL R207, [R1+0x2a0] ;  /* 0x0002a00001cf7983 */ /* 0x000ea80000100800 */
[----:B------:R-:W2:Y:S04]  /*10790*/  LDL R227, [R1+0x2cc] ;  /* 0x0002cc0001e37983 */ /* 0x000ea80000100800 */
[----:B------:R-:W3:Y:S04]  /*107a0*/  LDL.64 R222, [R1+0x28] ;  /* 0x0000280001de7983 */ /* 0x000ee80000100a00 */
[----:B------:R-:W3:Y:S01]  /*107b0*/  LDL.64 R220, [R1+0x58] ;  /* 0x0000580001dc7983 */ /* 0x000ee20000100a00 */
[----:B------:R-:W-:Y:S03]  /*107c0*/  WARPSYNC 0xffffffff ;  /* 0xffffffff00007948 */ /* 0x000fe60003800000 */
[----:B------:R-:W-:Y:S01]  /*107d0*/  BAR.SYNC.DEFER_BLOCKING 0x0 ;  /* 0x0000000000007b1d */ /* 0x000fe20000010000 */
[----:B----4-:R-:W-:-:S05]  /*107e0*/  IMAD.MOV.U32 R244, RZ, RZ, R206 ;  /* 0x000000fffff47224 */ /* 0x010fca00078e00ce */
[----:B------:R-:W-:Y:S02]  /*107f0*/  IADD3 R235, R244, -0x2, RZ ;  /* 0xfffffffef4eb7810 */ /* 0x000fe40007ffe0ff */
[----:B--2---:R-:W-:Y:S02]  /*10800*/  ISETP.GE.AND P0, PT, R227, R207, PT ;  /* 0x000000cfe300720c */ /* 0x004fe40003f06270 */
[----:B-1----:R-:W-:Y:S01]  /*10810*/  SHF.R.S32.HI R4, RZ, 0x1f, R235 ;  /* 0x0000001fff047819 */ /* 0x002fe200000114eb */
[----:B------:R-:W-:Y:S02]  /*10820*/  IMAD R0, R228, R235, RZ ;  /* 0x000000ebe4007224 */ /* 0x000fe400078e02ff */
[----:B---3--:R-:W-:-:S04]  /*10830*/  IMAD.WIDE.U32 R2, R235, R226, R224 ;  /* 0x000000e2eb027225 */ /* 0x008fc800078e00e0 */
[----:B------:R-:W-:-:S04]  /*10840*/  IMAD R5, R4, R226, R0 ;  /* 0x000000e204057224 */ /* 0x000fc800078e0200 */
[----:B------:R-:W-:Y:S01]  /*10850*/  IMAD.IADD R3, R3, 0x1, R5 ;  /* 0x0000000103037824 */ /* 0x000fe200078e0205 */
[CC--:B------:R-:W-:Y:S02]  /*10860*/  @!P0 LEA R0, P4, R222.reuse, R2.reuse, 0x5 ;  /* 0x00000002de008211 */ /* 0x0c0fe400078828ff */
[----:B------:R-:W-:Y:S02]  /*10870*/  @!P0 LEA R4, P2, R222, R2, 0x6 ;  /* 0x00000002de048211 */ /* 0x000fe400078430ff */
[-C--:B------:R-:W-:Y:S02]  /*10880*/  @!P0 LEA R10, P5, R2, R220.reuse, 0x1 ;  /* 0x000000dc020a8211 */ /* 0x080fe400078a08ff */
[----:B------:R-:W-:Y:S02]  /*10890*/  @!P0 LEA R8, P3, R0, R220, 0x1 ;  /* 0x000000dc00088211 */ /* 0x000fe400078608ff */
[CCC-:B------:R-:W-:Y:S02]  /*108a0*/  @!P0 LEA.HI.X R5, R222.reuse, R3.reuse, R223.reuse, 0x5, P4 ;  /* 0x00000003de058211 */ /* 0x1c0fe400020f2cdf */
[----:B------:R-:W-:-:S02]  /*108b0*/  @!P0 LEA.HI.X R7, R222, R3, R223, 0x6, P2 ;  /* 0x00000003de078211 */ /* 0x000fc400010f34df */
[-CC-:B------:R-:W-:Y:S01]  /*108c0*/  @!P0 LEA.HI.X R11, R2, R221.reuse, R3.reuse, 0x1, P5 ;  /* 0x000000dd020b8211 */ /* 0x180fe200028f0c03 */
[----:B------:R-:W-:Y:S01]  /*108d0*/  @!P0 IMAD.WIDE.U32 R2, R222, 0x60, R2 ;  /* 0x00000060de028825 */ /* 0x000fe200078e0002 */
[----:B------:R-:W-:Y:S02]  /*108e0*/  @!P0 LEA.HI.X R9, R0, R221, R5, 0x1, P3 ;  /* 0x000000dd00098211 */ /* 0x000fe400018f0c05 */
[----:B------:R-:W-:Y:S01]  /*108f0*/  @!P0 LEA R6, P1, R4, R220, 0x1 ;  /* 0x000000dc04068211 */ /* 0x000fe200078208ff */
[----:B------:R-:W-:-:S03]  /*10900*/  @!P0 IMAD R0, R223, 0x60, RZ ;  /* 0x00000060df008824 */ /* 0x000fc600078e02ff */
[-C--:B------:R-:W-:Y:S01]  /*10910*/  @!P0 LEA.HI.X R7, R4, R221.reuse, R7, 0x1, P1 ;  /* 0x000000dd04078211 */ /* 0x080fe200008f0c07 */
[----:B------:R-:W-:Y:S01]  /*10920*/  @!P0 IMAD.IADD R0, R0, 0x1, R3 ;  /* 0x0000000100008824 */ /* 0x000fe200078e0203 */
[C---:B------:R-:W-:Y:S01]  /*10930*/  @!P0 LEA R4, P1, R2.reuse, R220, 0x1 ;  /* 0x000000dc02048211 */ /* 0x040fe200078208ff */
[----:B-----5:R-:W-:Y:S04]  /*10940*/  @P0 STS [R194+0x4000], RZ ;  /* 0x004000ffc2000388 */ /* 0x020fe80000000800 */
[----:B------:R-:W-:Y:S01]  /*10950*/  @P0 STS [R194+0x4004], RZ ;  /* 0x004004ffc2000388 */ /* 0x000fe20000000800 */
[----:B------:R-:W-:-:S03]  /*10960*/  @!P0 LEA.HI.X R5, R2, R221, R0, 0x1, P1 ;  /* 0x000000dd02058211 */ /* 0x000fc600008f0c00 */
[----:B------:R-:W-:Y:S04]  /*10970*/  @P0 STS.64 [R194+0x4008], RZ ;  /* 0x004008ffc2000388 */ /* 0x000fe80000000a00 */
        /* <DEDUP_REMOVED lines=26> */
[----:B------:R-:W3:Y:S04]  /*10b20*/  LDSM.16.M88.4 R64, [R136+0x3800] ;  /* 0x003800008840783b */ /* 0x000ee80000000200 */
[----:B------:R-:W4:Y:S04]  /*10b30*/  LDSM.16.M88.4 R56, [R136+0x3c00] ;  /* 0x003c00008838783b */ /* 0x000f280000000200 */
[----:B-1----:R-:W-:Y:S04]  /*10b40*/  LDSM.16.M88.4 R8, [R139+0x1000] ;  /* 0x001000008b08783b */ /* 0x002fe80000000200 */
[----:B------:R-:W1:Y:S04]  /*10b50*/  LDSM.16.M88.4 R28, [R137+0x1000] ;  /* 0x00100000891c783b */ /* 0x000e680000000200 */
[----:B------:R-:W1:Y:S04]  /*10b60*/  LDSM.16.M88.4 R24, [R137+0x1400] ;  /* 0x001400008918783b */ /* 0x000e680000000200 */
[----:B------:R-:W1:Y:S04]  /*10b70*/  LDSM.16.M88.4 R92, [R137+0x1800] ;  /* 0x00180000895c783b */ /* 0x000e680000000200 */
[----:B------:R-:W1:Y:S04]  /*10b80*/  LDSM.16.M88.4 R96, [R137+0x1c00] ;  /* 0x001c00008960783b */ /* 0x000e680000000200 */
[----:B------:R-:W1:Y:S04]  /*10b90*/  LDSM.16.M88.4 R48, [R137+0x400] ;  /* 0x000400008930783b */ /* 0x000e680000000200 */
[----:B------:R-:W1:Y:S01]  /*10ba0*/  LDSM.16.M88.4 R32, [R137+0xc00] ;  /* 0x000c00008920783b */ /* 0x000e620000000200 */
[C---:B--2---:R-:W-:Y:S03]  /*10bb0*/  HMMA.16816.F32 R116, R4.reuse, R72, RZ ;  /* 0x000000480474723c */ /* 0x044fe600000018ff */
[----:B------:R-:W2:Y:S04]  /*10bc0*/  LDSM.16.M88.4 R52, [R137] ;  /* 0x000000008934783b */ /* 0x000ea80000000200 */
[----:B------:R-:W1:Y:S01]  /*10bd0*/  LDSM.16.M88.4 R36, [R137+0x800] ;  /* 0x000800008924783b */ /* 0x000e620000000200 */
[C---:B------:R-:W-:Y:S03]  /*10be0*/  HMMA.16816.F32 R148, R4.reuse, R88, RZ ;  /* 0x000000580494723c */ /* 0x040fe600000018ff */
[----:B------:R-:W1:Y:S04]  /*10bf0*/  LDSM.16.M88.4 R16, [R138] ;  /* 0x000000008a10783b */ /* 0x000e680000000200 */
[----:B------:R-:W0:Y:S01]  /*10c00*/  LDGDEPBAR ;  /* 0x00000000000079af */ /* 0x000e220000000000 */
[C---:B------:R-:W-:Y:S08]  /*10c10*/  HMMA.16816.F32 R140, R4.reuse, R84, RZ ;  /* 0x00000054048c723c */ /* 0x040ff000000018ff */
[C---:B------:R-:W-:Y:S08]  /*10c20*/  HMMA.16816.F32 R124, R4.reuse, R80, RZ ;  /* 0x00000050047c723c */ /* 0x040ff000000018ff */
        /* <DEDUP_REMOVED lines=12> */
[C---:B-1----:R-:W-:Y:S11]  /*10cf0*/  HMMA.16816.F32 R4, R8.reuse, R28, R116 ;  /* 0x0000001c0804723c */ /* 0x042ff60000001874 */
[----:B------:R-:W-:Y:S11]  /*10d00*/  @!UPT UIADD3 URZ, URZ, URZ, URZ ;  /* 0x0000003f3f3ff290 */ /* 0x000ff6000fffe03f */
[----:B------:R-:W-:Y:S02]  /*10d10*/  @!UPT UIADD3 URZ, URZ, URZ, URZ ;  /* 0x0000003f3f3ff290 */ /* 0x000fe4000fffe03f */
[----:B------:R-:W-:Y:S02]  /*10d20*/  IMAD.MOV.U32 R221, RZ, RZ, R4 ;  /* 0x000000ffffdd7224 */ /* 0x000fe400078e0004 */
[----:B------:R-:W-:Y:S02]  /*10d30*/  IMAD.MOV.U32 R195, RZ, RZ, R6 ;  /* 0x000000ffffc37224 */ /* 0x000fe400078e0006 */
[----:B------:R-:W-:Y:S02]  /*10d40*/  IMAD.MOV.U32 R193, RZ, RZ, R5 ;  /* 0x000000ffffc17224 */ /* 0x000fe400078e0005 */
[----:B------:R-:W-:Y:S02]  /*10d50*/  IMAD.MOV.U32 R192, RZ, RZ, R7 ;  /* 0x000000ffffc07224 */ /* 0x000fe400078e0007 */
[C---:B------:R-:W-:Y:S11]  /*10d60*/  HMMA.16816.F32 R4, R8.reuse, R24, R112 ;  /* 0x000000180804723c */ /* 0x040ff60000001870 */
        /* <DEDUP_REMOVED lines=13> */
[C---:B------:R-:W-:Y:S08]  /*10e40*/  HMMA.16816.F32 R4, R8.reuse, R96, R104 ;  /* 0x000000600804723c */ /* 0x040ff00000001868 */
[C---:B------:R-:W-:Y:S08]  /*10e50*/  HMMA.16816.F32 R104, R8.reuse, R30, R160 ;  /* 0x0000001e0868723c */ /* 0x040ff000000018a0 */
[C---:B------:R-:W-:Y:S11]  /*10e60*/  HMMA.16816.F32 R200, R8.reuse, R50, R128 ;  /* 0x0000003208c8723c */ /* 0x040ff60000001880 */
[----:B------:R-:W-:Y:S05]  /*10e70*/  @!UPT UIADD3 URZ, URZ, URZ, URZ ;  /* 0x0000003f3f3ff290 */ /* 0x000fea000fffe03f */
[----:B------:R-:W-:Y:S02]  /*10e80*/  IMAD.MOV.U32 R128, RZ, RZ, R104 ;  /* 0x000000ffff807224 */ /* 0x000fe400078e0068 */
[----:B------:R-:W-:Y:S02]  /*10e90*/  IMAD.MOV.U32 R189, RZ, RZ, R106 ;  /* 0x000000ffffbd7224 */ /* 0x000fe400078e006a */
[----:B------:R-:W-:Y:S02]  /*10ea0*/  IMAD.MOV.U32 R188, RZ, RZ, R105 ;  /* 0x000000ffffbc7224 */ /* 0x000fe400078e0069 */
[----:B------:R-:W-:Y:S02]  /*10eb0*/  IMAD.MOV.U32 R187, RZ, RZ, R107 ;  /* 0x000000ffffbb7224 */ /* 0x000fe400078e006b */
[C---:B------:R-:W-:Y:S08]  /*10ec0*/  HMMA.16816.F32 R104, R8.reuse, R26, R156 ;  /* 0x0000001a0868723c */ /* 0x040ff0000000189c */
[----:B------:R-:W-:Y:S01]  /*10ed0*/  HMMA.16816.F32 R196, R8, R32, R120 ;  /* 0x0000002008c4723c */ /* 0x000fe20000001878 */
[----:B------:R-:W-:-:S02]  /*10ee0*/  IMAD.MOV.U32 R220, RZ, RZ, R6 ;  /* 0x000000ffffdc7224 */ /* 0x000fc400078e0006 */
[----:B------:R-:W-:Y:S02]  /*10ef0*/  IMAD.MOV.U32 R219, RZ, RZ, R5 ;  /* 0x000000ffffdb7224 */ /* 0x000fe400078e0005 */
[----:B------:R-:W-:Y:S02]  /*10f00*/  IMAD.MOV.U32 R218, RZ, RZ, R7 ;  /* 0x000000ffffda7224 */ /* 0x000fe400078e0007 */
[----:B------:R-:W-:Y:S02]  /*10f10*/  IMAD.MOV.U32 R215, RZ, RZ, R4 ;  /* 0x000000ffffd77224 */ /* 0x000fe400078e0004 */
[----:B------:R-:W1:Y:S01]  /*10f20*/  LDSM.16.M88.4 R4, [R139] ;  /* 0x000000008b04783b */ /* 0x000e620000000200 */
[----:B--2---:R-:W-:Y:S01]  /*10f30*/  HMMA.16816.F32 R204, R8, R52, R148 ;  /* 0x0000003408cc723c */ /* 0x004fe20000001894 */
[----:B------:R-:W-:-:S05]  /*10f40*/  DEPBAR.LE SB0, 0x0 ;  /* 0x000080000000791a */ /* 0x000fca0000000000 */
[----:B------:R-:W-:Y:S02]  /*10f50*/  IMAD.MOV.U32 R186, RZ, RZ, R104 ;  /* 0x000000ffffba7224 */ /* 0x000fe400078e0068 */
[----:B------:R-:W-:Y:S02]  /*10f60*/  IMAD.MOV.U32 R178, RZ, RZ, R106 ;  /* 0x000000ffffb27224 */ /* 0x000fe400078e006a */
[----:B------:R-:W-:Y:S02]  /*10f70*/  IMAD.MOV.U32 R176, RZ, RZ, R105 ;  /* 0x000000ffffb07224 */ /* 0x000fe400078e0069 */
[----:B------:R-:W-:Y:S02]  /*10f80*/  IMAD.MOV.U32 R172, RZ, RZ, R107 ;  /* 0x000000ffffac7224 */ /* 0x000fe400078e006b */
[----:B------:R-:W-:Y:S01]  /*10f90*/  HMMA.16816.F32 R104, R8, R94, R152 ;  /* 0x0000005e0868723c */ /* 0x000fe20000001898 */
[----:B------:R-:W-:Y:S02]  /*10fa0*/  IMAD.MOV.U32 R2, RZ, RZ, R197 ;  /* 0x000000ffff027224 */ /* 0x000fe400078e00c5 */
[----:B------:R-:W-:-:S02]  /*10fb0*/  IMAD.MOV.U32 R0, RZ, RZ, R199 ;  /* 0x000000ffff007224 */ /* 0x000fc400078e00c7 */
[----:B------:R-:W-:Y:S02]  /*10fc0*/  IMAD.MOV.U32 R22, RZ, RZ, R196 ;  /* 0x000000ffff167224 */ /* 0x000fe400078e00c4 */
[----:B------:R-:W-:Y:S01]  /*10fd0*/  IMAD.MOV.U32 R21, RZ, RZ, R198 ;  /* 0x000000ffff157224 */ /* 0x000fe200078e00c6 */
[C---:B------:R-:W-:Y:S08]  /*10fe0*/  HMMA.16816.F32 R208, R8.reuse, R48, R140 ;  /* 0x0000003008d0723c */ /* 0x040ff0000000188c */
[C---:B------:R-:W-:Y:S08]  /*10ff0*/  HMMA.16816.F32 R228, R8.reuse, R36, R124 ;  /* 0x0000002408e4723c */ /* 0x040ff0000000187c */
[C---:B------:R-:W-:Y:S08]  /*11000*/  HMMA.16816.F32 R196, R8.reuse, R54, R144 ;  /* 0x0000003608c4723c */ /* 0x040ff00000001890 */
[C---:B------:R-:W-:Y:S08]  /*11010*/  HMMA.16816.F32 R168, R8.reuse, R38, R168 ;  /* 0x0000002608a8723c */ /* 0x040ff000000018a8 */
[----:B------:R-:W-:Y:S08]  /*11020*/  HMMA.16816.F32 R164, R8, R34, R164 ;  /* 0x0000002208a4723c */ /* 0x000ff000000018a4 */
[----:B------:R-:W-:Y:S08]  /*11030*/  HMMA.16816.F32 R108, R16, R84, RZ ;  /* 0x00000054106c723c */ /* 0x000ff000000018ff */
[----:B------:R-:W-:Y:S01]  /*11040*/  HMMA.16816.F32 R8, R8, R98, R100 ;  /* 0x000000620808723c */ /* 0x000fe20000001864 */
[----:B------:R-:W-:-:S02]  /*11050*/  IMAD.MOV.U32 R131, RZ, RZ, R107 ;  /* 0x000000ffff837224 */ /* 0x000fc400078e006b */
[----:B------:R-:W-:Y:S02]  /*11060*/  IMAD.MOV.U32 R130, RZ, RZ, R104 ;  /* 0x000000ffff827224 */ /* 0x000fe400078e0068 */
[----:B------:R-:W-:Y:S02]  /*11070*/  IMAD.MOV.U32 R129, RZ, RZ, R105 ;  /* 0x000000ffff817224 */ /* 0x000fe400078e0069 */
[----:B------:R-:W-:Y:S02]  /*11080*/  IMAD.MOV.U32 R185, RZ, RZ, R106 ;  /* 0x000000ffffb97224 */ /* 0x000fe400078e006a */
[C---:B------:R-:W-:Y:S08]  /*11090*/  HMMA.16816.F32 R104, R16.reuse, R80, RZ ;  /* 0x000000501068723c */ /* 0x040ff000000018ff */
[----:B------:R-:W-:Y:S07]  /*110a0*/  HMMA.16816.F32 R100, R16, R76, RZ ;  /* 0x0000004c1064723c */ /* 0x000fee00000018ff */
[----:B------:R-:W-:Y:S01]  /*110b0*/  IMAD.MOV.U32 R252, RZ, RZ, R8 ;  /* 0x000000fffffc7224 */ /* 0x000fe200078e0008 */
[----:B-1----:R-:W-:Y:S01]  /*110c0*/  HMMA.16816.F32 R120, R4, R48, R108 ;  /* 0x000000300478723c */ /* 0x002fe2000000186c */
[----:B------:R-:W-:-:S02]  /*110d0*/  IMAD.MOV.U32 R250, RZ, RZ, R10 ;  /* 0x000000fffffa7224 */ /* 0x000fc400078e000a */
[----:B------:R-:W-:Y:S02]  /*110e0*/  IMAD.MOV.U32 R248, RZ, RZ, R9 ;  /* 0x000000fffff87224 */ /* 0x000fe400078e0009 */
[----:B------:R-:W-:-:S03]  /*110f0*/  IMAD.MOV.U32 R237, RZ, RZ, R11 ;  /* 0x000000ffffed7224 */ /* 0x000fc600078e000b */
[C---:B------:R-:W-:Y:S08]  /*11100*/  HMMA.16816.F32 R84, R16.reuse, R86, RZ ;  /* 0x000000561054723c */ /* 0x040ff000000018ff */
[C---:B------:R-:W-:Y:S08]  /*11110*/  HMMA.16816.F32 R108, R16.reuse, R74, RZ ;  /* 0x0000004a106c723c */ /* 0x040ff000000018ff */
[C---:B------:R-:W-:Y:S08]  /*11120*/  HMMA.16816.F32 R8, R16.reuse, R72, RZ ;  /* 0x000000481008723c */ /* 0x040ff000000018ff */
[C---:B------:R-:W-:Y:S08]  /*11130*/  HMMA.16816.F32 R112, R16.reuse, R88, RZ ;  /* 0x000000581070723c */ /* 0x040ff000000018ff */
[----:B------:R-:W-:Y:S08]  /*11140*/  HMMA.16816.F32 R88, R16, R90, RZ ;  /* 0x0000005a1058723c */ /* 0x000ff000000018ff */
[----:B------:R-:W-:Y:S08]  /*11150*/  HMMA.16816.F32 R124, R4, R36, R104 ;  /* 0x00000024047c723c */ /* 0x000ff00000001868 */
[----:B------:R-:W-:Y:S08]  /*11160*/  HMMA.16816.F32 R104, R16, R78, RZ ;  /* 0x0000004e1068723c */ /* 0x000ff000000018ff */
[----:B------:R-:W-:Y:S08]  /*11170*/  HMMA.16816.F32 R144, R4, R32, R100 ;  /* 0x000000200490723c */ /* 0x000ff00000001864 */
[----:B------:R-:W-:Y:S08]  /*11180*/  HMMA.16816.F32 R100, R16, R82, RZ ;  /* 0x000000521064723c */ /* 0x000ff000000018ff */
[C---:B------:R-:W-:Y:S08]  /*11190*/  HMMA.16816.F32 R48, R4.reuse, R50, R84 ;  /* 0x000000320430723c */ /* 0x040ff00000001854 */
[C---:B------:R-:W-:Y:S07]  /*111a0*/  HMMA.16816.F32 R84, R4.reuse, R30, R108 ;  /* 0x0000001e0454723c */ /* 0x040fee000000186c */
[----:B------:R-:W-:Y:S01]  /*111b0*/  IMAD.MOV.U32 R109, RZ, RZ, R0 ;  /* 0x000000ffff6d7224 */ /* 0x000fe200078e0000 */
[----:B------:R-:W-:Y:S01]  /*111c0*/  HMMA.16816.F32 R156, R4, R28, R8 ;  /* 0x0000001c049c723c */ /* 0x000fe20000001808 */
[----:B------:R-:W-:-:S07]  /*111d0*/  IMAD R0, R235, 0x80, R190 ;  /* 0x00000080eb007824 */ /* 0x000fce00078e02be */
[----:B------:R-:W-:Y:S01]  /*111e0*/  HMMA.16816.F32 R72, R16, R64, RZ ;  /* 0x000000401048723c */ /* 0x000fe200000018ff */
[----:B------:R-:W-:-:S07]  /*111f0*/  IADD3 R33, R0, 0x10, RZ ;  /* 0x0000001000217810 */ /* 0x000fce0007ffe0ff */
[C---:B------:R-:W-:Y:S08]  /*11200*/  HMMA.16816.F32 R76, R16.reuse, R68, RZ ;  /* 0x00000044104c723c */ /* 0x040ff000000018ff */
[C---:B------:R-:W-:Y:S08]  /*11210*/  HMMA.16816.F32 R8, R16.reuse, R56, RZ ;  /* 0x000000381008723c */ /* 0x040ff000000018ff */
[----:B------:R-:W-:Y:S01]  /*11220*/  HMMA.16816.F32 R80, R16, R70, RZ ;  /* 0x000000461050723c */ /* 0x000fe200000018ff */
[----:B------:R-:W-:-:S07]  /*11230*/  IMAD.MOV.U32 R108, RZ, RZ, R2 ;  /* 0x000000ffff6c7224 */ /* 0x000fce00078e0002 */
[C---:B------:R-:W-:Y:S08]  /*11240*/  HMMA.16816.F32 R68, R16.reuse, R66, RZ ;  /* 0x000000421044723c */ /* 0x040ff000000018ff */
[----:B------:R-:W-:Y:S01]  /*11250*/  HMMA.16816.F32 R56, R16, R58, RZ ;  /* 0x0000003a1038723c */ /* 0x000fe200000018ff */
[----:B------:R-:W1:Y:S07]  /*11260*/  I2F R2, R33 ;  /* 0x0000002100027306 */ /* 0x000e6e0000201400 */
[C---:B------:R-:W-:Y:S08]  /*11270*/  HMMA.16816.F32 R116, R4.reuse, R52, R112 ;  /* 0x000000340474723c */ /* 0x040ff00000001870 */
[C---:B------:R-:W-:Y:S08]  /*11280*/  HMMA.16816.F32 R52, R4.reuse, R54, R88 ;  /* 0x000000360434723c */ /* 0x040ff00000001858 */
[C---:B------:R-:W-:Y:S07]  /*11290*/  HMMA.16816.F32 R64, R4.reuse, R34, R104 ;  /* 0x000000220440723c */ /* 0x040fee0000001868 */
[C---:B------:R-:W-:Y:S01]  /*112a0*/  IADD3 R34, R0.reuse, 0x9, RZ ;  /* 0x0000000900227810 */ /* 0x040fe20007ffe0ff */
[----:B------:R-:W-:Y:S01]  /*112b0*/  HMMA.16816.F32 R16, R4, R38, R100 ;  /* 0x000000260410723c */ /* 0x000fe20000001864 */
[----:B------:R-:W-:-:S06]  /*112c0*/  IADD3 R36, R0, 0x1, RZ ;  /* 0x0000000100247810 */ /* 0x000fcc0007ffe0ff */
[----:B------:R-:W-:Y:S02]  /*112d0*/  IMAD.MOV.U32 R38, RZ, RZ, R3 ;  /* 0x000000ffff267224 */ /* 0x000fe400078e0003 */
[----:B------:R-:W2:Y:S01]  /*112e0*/  I2F R3, R34 ;  /* 0x0000002200037306 */ /* 0x000ea20000201400 */
[C---:B------:R-:W-:Y:S01]  /*112f0*/  IADD3 R35, R0.reuse, 0x8, RZ ;  /* 0x0000000800237810 */ /* 0x040fe20007ffe0ff */
[----:B------:R-:W-:Y:S01]  /*11300*/  HMMA.16816.F32 R148, R4, R92, R72 ;  /* 0x0000005c0494723c */ /* 0x000fe20000001848 */
[----:B------:R-:W-:Y:S01]  /*11310*/  IADD3 R29, R0, 0x20, RZ ;  /* 0x00000020001d7810 */ /* 0x000fe20007ffe0ff */
[----:B------:R-:W-:Y:S02]  /*11320*/  IMAD.MOV.U32 R155, RZ, RZ, R220 ;  /* 0x000000ffff9b7224 */ /* 0x000fe400078e00dc */
[CC--:B-1----:R-:W-:Y:S02]  /*11330*/  FFMA.FTZ R122, R2.reuse, R180.reuse, R122 ;  /* 0x000000b4027a7223 */ /* 0x0c2fe4000001007a */
[----:B------:R-:W-:-:S02]  /*11340*/  FFMA.FTZ R220, R2, R180, R210 ;  /* 0x000000b402dc7223 */ /* 0x000fc400000100d2 */
[----:B------:R-:W-:Y:S01]  /*11350*/  IMAD.MOV.U32 R72, RZ, RZ, R221 ;  /* 0x000000ffff487224 */ /* 0x000fe200078e00dd */
[----:B------:R-:W-:Y:S01]  /*11360*/  HMMA.16816.F32 R160, R4, R96, R8 ;  /* 0x0000006004a0723c */ /* 0x000fe20000001808 */
[----:B------:R-:W1:Y:S01]  /*11370*/  I2F R8, R36 ;  /* 0x0000002400087306 */ /* 0x000e620000201400 */
[CC--:B------:R-:W-:Y:S02]  /*11380*/  FFMA.FTZ R92, R2.reuse, R180.reuse, R120 ;  /* 0x000000b4025c7223 */ /* 0x0c0fe40000010078 */
[----:B------:R-:W-:Y:S01]  /*11390*/  FFMA.FTZ R221, R2, R180, R208 ;  /* 0x000000b402dd7223 */ /* 0x000fe200000100d0 */
[----:B------:R-:W-:-:S03]  /*113a0*/  IADD3 R32, R0, 0x11, RZ ;  /* 0x0000001100207810 */ /* 0x000fc60007ffe0ff */
[----:B------:R-:W-:Y:S01]  /*113b0*/  HMMA.16816.F32 R140, R4, R24, R76 ;  /* 0x00000018048c723c */ /* 0x000fe2000000184c */
[----:B------:R-:W-:Y:S01]  /*113c0*/  I2F R2, R29 ;  /* 0x0000001d00027306 */ /* 0x000fe20000201400 */
[----:B------:R-:W-:-:S06]  /*113d0*/  IADD3 R30, R0, 0x19, RZ ;  /* 0x00000019001e7810 */ /* 0x000fcc0007ffe0ff */
[----:B------:R-:W-:Y:S01]  /*113e0*/  HMMA.16816.F32 R100, R4, R26, R80 ;  /* 0x0000001a0464723c */ /* 0x000fe20000001850 */
[----:B------:R-:W-:-:S07]  /*113f0*/  IMAD.MOV.U32 R11, RZ, RZ, R129 ;  /* 0x000000ffff0b7224 */ /* 0x000fce00078e0081 */
[----:B------:R-:W-:Y:S01]  /*11400*/  HMMA.16816.F32 R104, R4, R94, R68 ;  /* 0x0000005e0468723c */ /* 0x000fe20000001844 */
[----:B--2---:R-:W-:-:S07]  /*11410*/  FFMA.FTZ R93, R3, R180, R53 ;  /* 0x000000b4035d7223 */ /* 0x004fce0000010035 */
[----:B------:R-:W-:Y:S01]  /*11420*/  HMMA.16816.F32 R112, R4, R98, R56 ;  /* 0x000000620470723c */ /* 0x000fe20000001838 */
[----:B------:R-:W2:Y:S01]  /*11430*/  I2F R4, R35 ;  /* 0x0000002300047306 */ /* 0x000ea20000201400 */
[CC--:B------:R-:W-:Y:S02]  /*11440*/  FFMA.FTZ R129, R3.reuse, R180.reuse, R55 ;  /* 0x000000b403817223 */ /* 0x0c0fe40000010037 */
[CC--:B------:R-:W-:Y:S02]  /*11450*/  FFMA.FTZ R223, R3.reuse, R180.reuse, R197 ;  /* 0x000000b403df7223 */ /* 0x0c0fe400000100c5 */
[----:B------:R-:W-:-:S03]  /*11460*/  FFMA.FTZ R222, R3, R180, R199 ;  /* 0x000000b403de7223 */ /* 0x000fc600000100c7 */
[----:B------:R-:W3:Y:S01]  /*11470*/  I2F R5, R32 ;  /* 0x0000002000057306 */ /* 0x000ee20000201400 */
[----:B------:R-:W-:-:S07]  /*11480*/  IADD3 R31, R0, 0x18, RZ ;  /* 0x00000018001f7810 */ /* 0x000fce0007ffe0ff */
[----:B------:R-:W4:Y:S01]  /*11490*/  I2F R3, R30 ;  /* 0x0000001e00037306 */ /* 0x000f220000201400 */
[----:B------:R-:W-:Y:S01]  /*114a0*/  IADD3 R25, R0, 0x30, RZ ;  /* 0x0000003000197810 */ /* 0x000fe20007ffe0ff */
[----:B------:R-:W-:Y:S02]  /*114b0*/  IMAD.MOV.U32 R73, RZ, RZ, R131 ;  /* 0x000000ffff497224 */ /* 0x000fe400078e0083 */
[----:B------:R-:W-:Y:S02]  /*114c0*/  IMAD.MOV.U32 R78, RZ, RZ, R130 ;  /* 0x000000ffff4e7224 */ /* 0x000fe400078e0082 */
[----:B------:R-:W-:Y:S02]  /*114d0*/  IMAD.MOV.U32 R97, RZ, RZ, R213 ;  /* 0x000000ffff617224 */ /* 0x000fe400078e00d5 */
[----:B------:R-:W-:Y:S02]  /*114e0*/  IMAD.MOV.U32 R37, RZ, RZ, R212 ;  /* 0x000000ffff257224 */ /* 0x000fe400078e00d4 */
[----:B-1----:R-:W-:-:S02]  /*114f0*/  FFMA.FTZ R131, R8, R180, R119 ;  /* 0x000000b408837223 */ /* 0x002fc40000010077 */
[CC--:B--2---:R-:W-:Y:S02]  /*11500*/  FFMA.FTZ R226, R4.reuse, R180.reuse, R196 ;  /* 0x000000b404e27223 */ /* 0x0c4fe400000100c4 */
[CC--:B------:R-:W-:Y:S02]  /*11510*/  FFMA.FTZ R94, R4.reuse, R180.reuse, R52 ;  /* 0x000000b4045e7223 */ /* 0x0c0fe40000010034 */
[CC--:B------:R-:W-:Y:S02]  /*11520*/  FFMA.FTZ R130, R4.reuse, R180.reuse, R54 ;  /* 0x000000b404827223 */ /* 0x0c0fe40000010036 */
[-C--:B------:R-:W-:Y:S02]  /*11530*/  FFMA.FTZ R224, R4, R180.reuse, R198 ;  /* 0x000000b404e07223 */ /* 0x080fe400000100c6 */
[CC--:B------:R-:W-:Y:S01]  /*11540*/  FFMA.FTZ R88, R2.reuse, R180.reuse, R124 ;  /* 0x000000b402587223 */ /* 0x0c0fe2000001007c */
[----:B------:R-:W1:Y:S01]  /*11550*/  I2F R4, R31 ;  /* 0x0000001f00047306 */ /* 0x000e620000201400 */
[----:B------:R-:W-:-:S02]  /*11560*/  FFMA.FTZ R119, R2, R180, R126 ;  /* 0x000000b402777223 */ /* 0x000fc4000001007e */
[CC--:B------:R-:W-:Y:S02]  /*11570*/  FFMA.FTZ R213, R2.reuse, R180.reuse, R228 ;  /* 0x000000b402d57223 */ /* 0x0c0fe400000100e4 */
[-C--:B------:R-:W-:Y:S01]  /*11580*/  FFMA.FTZ R212, R2, R180.reuse, R230 ;  /* 0x000000b402d47223 */ /* 0x080fe200000100e6 */
[C---:B------:R-:W-:Y:S02]  /*11590*/  IADD3 R28, R0.reuse, 0x21, RZ ;  /* 0x00000021001c7810 */ /* 0x040fe40007ffe0ff */
[----:B------:R-:W2:Y:S01]  /*115a0*/  I2F R2, R25 ;  /* 0x0000001900027306 */ /* 0x000ea20000201400 */
[----:B------:R-:W-:Y:S01]  /*115b0*/  IADD3 R26, R0, 0x29, RZ ;  /* 0x00000029001a7810 */ /* 0x000fe20007ffe0ff */
[----:B------:R-:W-:Y:S02]  /*115c0*/  IMAD.MOV.U32 R75, RZ, RZ, R215 ;  /* 0x000000ffff4b7224 */ /* 0x000fe400078e00d7 */
[----:B------:R-:W-:Y:S02]  /*115d0*/  IMAD.MOV.U32 R10, RZ, RZ, R214 ;  /* 0x000000ffff0a7224 */ /* 0x000fe400078e00d6 */
[----:B---3--:R-:W-:-:S02]  /*115e0*/  FFMA.FTZ R91, R5, R180, R121 ;  /* 0x000000b4055b7223 */ /* 0x008fc40000010079 */
[----:B------:R-:W3:Y:S01]  /*115f0*/  I2F R9, R0 ;  /* 0x0000000000097306 */ /* 0x000ee20000201400 */
[CC--:B------:R-:W-:Y:S02]  /*11600*/  FFMA.FTZ R123, R5.reuse, R180.reuse, R123 ;  /* 0x000000b4057b7223 */ /* 0x0c0fe4000001007b */
[CC--:B------:R-:W-:Y:S02]  /*11610*/  FFMA.FTZ R154, R5.reuse, R180.reuse, R209 ;  /* 0x000000b4059a7223 */ /* 0x0c0fe400000100d1 */
[-C--:B------:R-:W-:Y:S02]  /*11620*/  FFMA.FTZ R153, R5, R180.reuse, R211 ;  /* 0x000000b405997223 */ /* 0x080fe400000100d3 */
[CC--:B----4-:R-:W-:Y:S01]  /*11630*/  FFMA.FTZ R89, R3.reuse, R180.reuse, R49 ;  /* 0x000000b403597223 */ /* 0x0d0fe20000010031 */
[----:B------:R-:W4:Y:S01]  /*11640*/  I2F R5, R28 ;  /* 0x0000001c00057306 */ /* 0x000f220000201400 */
[CC--:B------:R-:W-:Y:S02]  /*11650*/  FFMA.FTZ R120, R3.reuse, R180.reuse, R51 ;  /* 0x000000b403787223 */ /* 0x0c0fe40000010033 */
[----:B------:R-:W-:-:S02]  /*11660*/  FFMA.FTZ R215, R3, R180, R201 ;  /* 0x000000b403d77223 */ /* 0x000fc400000100c9 */
[----:B------:R-:W-:-:S03]  /*11670*/  FFMA.FTZ R214, R3, R180, R203 ;  /* 0x000000b403d67223 */ /* 0x000fc600000100cb */
[----:B------:R-:W2:Y:S01]  /*11680*/  I2F R3, R26 ;  /* 0x0000001a00037306 */ /* 0x000ea20000201400 */
[----:B------:R-:W-:Y:S01]  /*11690*/  IADD3 R27, R0, 0x28, RZ ;  /* 0x00000028001b7810 */ /* 0x000fe20007ffe0ff */
[----:B------:R-:W-:Y:S02]  /*116a0*/  IMAD.MOV.U32 R74, RZ, RZ, R219 ;  /* 0x000000ffff4a7224 */ /* 0x000fe400078e00db */
[----:B------:R-:W-:Y:S02]  /*116b0*/  IMAD.MOV.U32 R77, RZ, RZ, R218 ;  /* 0x000000ffff4d7224 */ /* 0x000fe400078e00da */
[----:B------:R-:W-:Y:S02]  /*116c0*/  IMAD.MOV.U32 R76, RZ, RZ, R128 ;  /* 0x000000ffff4c7224 */ /* 0x000fe400078e0080 */
[CC--:B-1----:R-:W-:Y:S02]  /*116d0*/  FFMA.FTZ R219, R4.reuse, R180.reuse, R200 ;  /* 0x000000b404db7223 */ /* 0x0c2fe400000100c8 */
[----:B------:R-:W-:-:S02]  /*116e0*/  FFMA.FTZ R90, R4, R180, R48 ;  /* 0x000000b4045a7223 */ /* 0x000fc40000010030 */
[CC--:B------:R-:W-:Y:S02]  /*116f0*/  FFMA.FTZ R128, R4.reuse, R180.reuse, R50 ;  /* 0x000000b404807223 */ /* 0x0c0fe40000010032 */
[-C--:B------:R-:W-:Y:S02]  /*11700*/  FFMA.FTZ R218, R4, R180.reuse, R202 ;  /* 0x000000b404da7223 */ /* 0x080fe400000100ca */
[-C--:B--2---:R-:W-:Y:S01]  /*11710*/  FFMA.FTZ R203, R2, R180.reuse, R21 ;  /* 0x000000b402cb7223 */ /* 0x084fe20000010015 */
[----:B------:R-:W1:Y:S01]  /*11720*/  I2F R4, R27 ;  /* 0x0000001b00047306 */ /* 0x000e620000201400 */
[----:B------:R-:W-:Y:S01]  /*11730*/  IADD3 R21, R0, 0x40, RZ ;  /* 0x0000004000157810 */ /* 0x000fe20007ffe0ff */
[-C--:B------:R-:W-:Y:S01]  /*11740*/  FFMA.FTZ R227, R8, R180.reuse, R205 ;  /* 0x000000b408e37223 */ /* 0x080fe200000100cd */
[----:B------:R-:W-:Y:S01]  /*11750*/  IADD3 R24, R0, 0x31, RZ ;  /* 0x0000003100187810 */ /* 0x000fe20007ffe0ff */
[-C--:B------:R-:W-:Y:S01]  /*11760*/  FFMA.FTZ R205, R2, R180.reuse, R22 ;  /* 0x000000b402cd7223 */ /* 0x080fe20000010016 */
[----:B------:R-:W-:Y:S01]  /*11770*/  IADD3 R22, R0, 0x39, RZ ;  /* 0x0000003900167810 */ /* 0x000fe20007ffe0ff */
[----:B------:R-:W-:-:S02]  /*11780*/  FFMA.FTZ R80, R2, R180, R144 ;  /* 0x000000b402507223 */ /* 0x000fc40000010090 */
[-C--:B------:R-:W-:Y:S02]  /*11790*/  FFMA.FTZ R111, R2, R180.reuse, R146 ;  /* 0x000000b4026f7223 */ /* 0x080fe40000010092 */
[CC--:B---3--:R-:W-:Y:S01]  /*117a0*/  FFMA.FTZ R152, R9.reuse, R180.reuse, R118 ;  /* 0x000000b409987223 */ /* 0x0c8fe20000010076 */
[----:B------:R-:W2:Y:S01]  /*117b0*/  I2F R2, R21 ;  /* 0x0000001500027306 */ /* 0x000ea20000201400 */
[CC--:B------:R-:W-:Y:S02]  /*117c0*/  FFMA.FTZ R96, R9.reuse, R180.reuse, R116 ;  /* 0x000000b409607223 */ /* 0x0c0fe40000010074 */
[-C--:B------:R-:W-:Y:S02]  /*117d0*/  FFMA.FTZ R232, R9, R180.reuse, R206 ;  /* 0x000000b409e87223 */ /* 0x080fe400000100ce */
[-C--:B------:R-:W-:Y:S02]  /*117e0*/  FFMA.FTZ R225, R8, R180.reuse, R207 ;  /* 0x000000b408e17223 */ /* 0x080fe400000100cf */
[----:B----4-:R-:W-:-:S02]  /*117f0*/  FFMA.FTZ R83, R5, R180, R125 ;  /* 0x000000b405537223 */ /* 0x010fc4000001007d */
[CC--:B------:R-:W-:Y:S02]  /*11800*/  FFMA.FTZ R118, R5.reuse, R180.reuse, R127 ;  /* 0x000000b405767223 */ /* 0x0c0fe4000001007f */
[CC--:B------:R-:W-:Y:S02]  /*11810*/  FFMA.FTZ R211, R5.reuse, R180.reuse, R229 ;  /* 0x000000b405d37223 */ /* 0x0c0fe400000100e5 */
[-C--:B------:R-:W-:Y:S02]  /*11820*/  FFMA.FTZ R209, R5, R180.reuse, R231 ;  /* 0x000000b405d17223 */ /* 0x080fe400000100e7 */
[CC--:B------:R-:W-:Y:S01]  /*11830*/  FFMA.FTZ R81, R3.reuse, R180.reuse, R17 ;  /* 0x000000b403517223 */ /* 0x0c0fe20000010011 */
[----:B------:R-:W3:Y:S01]  /*11840*/  I2F R5, R24 ;  /* 0x0000001800057306 */ /* 0x000ee20000201400 */
[CC--:B------:R-:W-:Y:S02]  /*11850*/  FFMA.FTZ R116, R3.reuse, R180.reuse, R19 ;  /* 0x000000b403747223 */ /* 0x0c0fe40000010013 */
[----:B------:R-:W-:-:S02]  /*11860*/  FFMA.FTZ R207, R3, R180, R169 ;  /* 0x000000b403cf7223 */ /* 0x000fc400000100a9 */
[----:B------:R-:W-:-:S03]  /*11870*/  FFMA.FTZ R206, R3, R180, R171 ;  /* 0x000000b403ce7223 */ /* 0x000fc600000100ab */
[----:B------:R-:W4:Y:S01]  /*11880*/  I2F R3, R22 ;  /* 0x0000001600037306 */ /* 0x000f220000201400 */
[----:B------:R-:W-:Y:S01]  /*11890*/  IMAD.MOV.U32 R39, RZ, RZ, R23 ;  /* 0x000000ffff277224 */ /* 0x000fe200078e0017 */
[----:B------:R-:W-:Y:S01]  /*118a0*/  IADD3 R23, R0, 0x38, RZ ;  /* 0x0000003800177810 */ /* 0x000fe20007ffe0ff */
[-C--:B-1----:R-:W-:Y:S01]  /*118b0*/  FFMA.FTZ R82, R4, R180.reuse, R16 ;  /* 0x000000b404527223 */ /* 0x082fe20000010010 */
[----:B------:R-:W-:Y:S01]  /*118c0*/  IADD3 R16, R0, 0x50, RZ ;  /* 0x0000005000107810 */ /* 0x000fe20007ffe0ff */
[-C--:B------:R-:W-:Y:S02]  /*118d0*/  FFMA.FTZ R95, R8, R180.reuse, R117 ;  /* 0x000000b4085f7223 */ /* 0x080fe40000010075 */
[----:B------:R-:W-:Y:S01]  /*118e0*/  IMAD.MOV.U32 R69, RZ, RZ, R10 ;  /* 0x000000ffff457224 */ /* 0x000fe200078e000a */
[----:B------:R-:W-:Y:S01]  /*118f0*/  IADD3 R17, R0, 0x49, RZ ;  /* 0x0000004900117810 */ /* 0x000fe20007ffe0ff */
[CC--:B------:R-:W-:Y:S02]  /*11900*/  FFMA.FTZ R210, R4.reuse, R180.reuse, R168 ;  /* 0x000000b404d27223 */ /* 0x0c0fe400000100a8 */
[----:B------:R-:W-:-:S02]  /*11910*/  FFMA.FTZ R117, R4, R180, R18 ;  /* 0x000000b404757223 */ /* 0x000fc40000010012 */
[-C--:B------:R-:W-:Y:S02]  /*11920*/  FFMA.FTZ R208, R4, R180.reuse, R170 ;  /* 0x000000b404d07223 */ /* 0x080fe400000100aa */
[----:B------:R-:W-:Y:S01]  /*11930*/  IMAD.MOV.U32 R10, RZ, RZ, R74 ;  /* 0x000000ffff0a7224 */ /* 0x000fe200078e004a */
[----:B------:R-:W1:Y:S01]  /*11940*/  I2F R4, R23 ;  /* 0x0000001700047306 */ /* 0x000e620000201400 */
[CC--:B--2---:R-:W-:Y:S02]  /*11950*/  FFMA.FTZ R74, R2.reuse, R180.reuse, R156 ;  /* 0x000000b4024a7223 */ /* 0x0c4fe4000001009c */
[CC--:B------:R-:W-:Y:S02]  /*11960*/  FFMA.FTZ R99, R2.reuse, R180.reuse, R158 ;  /* 0x000000b402637223 */ /* 0x0c0fe4000001009e */
[CC--:B------:R-:W-:Y:S02]  /*11970*/  FFMA.FTZ R197, R2.reuse, R180.reuse, R72 ;  /* 0x000000b402c57223 */ /* 0x0c0fe40000010048 */
[----:B------:R-:W-:-:S02]  /*11980*/  FFMA.FTZ R195, R2, R180, R195 ;  /* 0x000000b402c37223 */ /* 0x000fc400000100c3 */
[----:B------:R-:W-:Y:S01]  /*11990*/  IMAD.MOV.U32 R70, RZ, RZ, R11 ;  /* 0x000000ffff467224 */ /* 0x000fe200078e000b */
[----:B------:R-:W2:Y:S01]  /*119a0*/  I2F R2, R16 ;  /* 0x0000001000027306 */ /* 0x000ea20000201400 */
[-C--:B---3--:R-:W-:Y:S02]  /*119b0*/  FFMA.FTZ R202, R5, R180.reuse, R108 ;  /* 0x000000b405ca7223 */ /* 0x088fe4000001006c */
[----:B------:R-:W-:Y:S02]  /*119c0*/  IMAD.MOV.U32 R11, RZ, RZ, R77 ;  /* 0x000000ffff0b7224 */ /* 0x000fe400078e004d */
[CC--:B----4-:R-:W-:Y:S02]  /*119d0*/  FFMA.FTZ R77, R3.reuse, R180.reuse, R65 ;  /* 0x000000b4034d7223 */ /* 0x0d0fe40000010041 */
[CC--:B------:R-:W-:Y:S02]  /*119e0*/  FFMA.FTZ R108, R3.reuse, R180.reuse, R67 ;  /* 0x000000b4036c7223 */ /* 0x0c0fe40000010043 */
[----:B------:R-:W-:-:S02]  /*119f0*/  FFMA.FTZ R199, R3, R180, R165 ;  /* 0x000000b403c77223 */ /* 0x000fc400000100a5 */
[-C--:B------:R-:W-:Y:S02]  /*11a00*/  FFMA.FTZ R198, R3, R180.reuse, R167 ;  /* 0x000000b403c67223 */ /* 0x080fe400000100a7 */
[----:B------:R-:W3:Y:S01]  /*11a10*/  I2F R3, R17 ;  /* 0x0000001100037306 */ /* 0x000ee20000201400 */
[----:B------:R-:W-:Y:S02]  /*11a20*/  IMAD.MOV.U32 R71, RZ, RZ, R38 ;  /* 0x000000ffff477224 */ /* 0x000fe400078e0026 */
[----:B------:R-:W-:Y:S02]  /*11a30*/  IMAD.MOV.U32 R38, RZ, RZ, R73 ;  /* 0x000000ffff267224 */ /* 0x000fe400078e0049 */
[----:B------:R-:W-:Y:S02]  /*11a40*/  IMAD.MOV.U32 R73, RZ, RZ, R78 ;  /* 0x000000ffff497224 */ /* 0x000fe400078e004e */
[----:B------:R-:W-:Y:S02]  /*11a50*/  IMAD.MOV.U32 R56, RZ, RZ, R39 ;  /* 0x000000ffff387224 */ /* 0x000fe400078e0027 */
[----:B------:R-:W-:Y:S01]  /*11a60*/  IMAD.MOV.U32 R39, RZ, RZ, R10 ;  /* 0x000000ffff277224 */ /* 0x000fe200078e000a */
[----:B------:R-:W-:Y:S01]  /*11a70*/  IADD3 R10, R0, 0x60, RZ ;  /* 0x00000060000a7810 */ /* 0x000fe20007ffe0ff */
[----:B------:R-:W-:-:S02]  /*11a80*/  FFMA.FTZ R201, R5, R180, R109 ;  /* 0x000000b405c97223 */ /* 0x000fc4000001006d */
[----:B------:R-:W-:Y:S02]  /*11a90*/  IMAD.MOV.U32 R59, RZ, RZ, R97 ;  /* 0x000000ffff3b7224 */ /* 0x000fe400078e0061 */
[----:B-1----:R-:W-:Y:S02]  /*11aa0*/  FFMA.FTZ R109, R4, R180, R66 ;  /* 0x000000b4046d7223 */ /* 0x002fe40000010042 */
[----:B------:R-:W-:Y:S01]  /*11ab0*/  IMAD.MOV.U32 R97, RZ, RZ, R11 ;  /* 0x000000ffff617224 */ /* 0x000fe200078e000b */
[----:B------:R-:W-:Y:S01]  /*11ac0*/  IADD3 R11, R0, 0x59, RZ ;  /* 0x00000059000b7810 */ /* 0x000fe20007ffe0ff */
[----:B------:R-:W-:Y:S02]  /*11ad0*/  IMAD.MOV.U32 R57, RZ, RZ, R73 ;  /* 0x000000ffff397224 */ /* 0x000fe400078e0049 */
[----:B------:R-:W-:Y:S02]  /*11ae0*/  IMAD.MOV.U32 R7, RZ, RZ, R185 ;  /* 0x000000ffff077224 */ /* 0x000fe400078e00b9 */
[----:B------:R-:W-:-:S02]  /*11af0*/  IMAD.MOV.U32 R6, RZ, RZ, R69 ;  /* 0x000000ffff067224 */ /* 0x000fc400078e0045 */
[CC--:B--2---:R-:W-:Y:S02]  /*11b00*/  FFMA.FTZ R66, R2.reuse, R180.reuse, R140 ;  /* 0x000000b402427223 */ /* 0x0c4fe4000001008c */
[CC--:B------:R-:W-:Y:S02]  /*11b10*/  FFMA.FTZ R73, R2.reuse, R180.reuse, R142 ;  /* 0x000000b402497223 */ /* 0x0c0fe4000001008e */
[CC--:B------:R-:W-:Y:S02]  /*11b20*/  FFMA.FTZ R127, R2.reuse, R180.reuse, R15 ;  /* 0x000000b4027f7223 */ /* 0x0c0fe4000001000f */
[----:B------:R-:W-:Y:S02]  /*11b30*/  FFMA.FTZ R185, R2, R180, R14 ;  /* 0x000000b402b97223 */ /* 0x000fe4000001000e */
[----:B------:R-:W-:Y:S01]  /*11b40*/  IMAD.MOV.U32 R69, RZ, RZ, R38 ;  /* 0x000000ffff457224 */ /* 0x000fe200078e0026 */
[----:B------:R-:W1:Y:S01]  /*11b50*/  I2F R2, R10 ;  /* 0x0000000a00027306 */ /* 0x000e620000201400 */
[----:B------:R-:W-:-:S02]  /*11b60*/  IMAD.MOV.U32 R38, RZ, RZ, R75 ;  /* 0x000000ffff267224 */ /* 0x000fc400078e004b */
[CC--:B---3--:R-:W-:Y:S02]  /*11b70*/  FFMA.FTZ R68, R3.reuse, R180.reuse, R85 ;  /* 0x000000b403447223 */ /* 0x0c8fe40000010055 */
[CC--:B------:R-:W-:Y:S02]  /*11b80*/  FFMA.FTZ R75, R3.reuse, R180.reuse, R87 ;  /* 0x000000b4034b7223 */ /* 0x0c0fe40000010057 */
[CC--:B------:R-:W-:Y:S02]  /*11b90*/  FFMA.FTZ R188, R3.reuse, R180.reuse, R188 ;  /* 0x000000b403bc7223 */ /* 0x0c0fe400000100bc */
[-C--:B------:R-:W-:Y:S02]  /*11ba0*/  FFMA.FTZ R187, R3, R180.reuse, R187 ;  /* 0x000000b403bb7223 */ /* 0x080fe400000100bb */
[----:B------:R-:W2:Y:S01]  /*11bb0*/  I2F R3, R11 ;  /* 0x0000000b00037306 */ /* 0x000ea20000201400 */
[C---:B------:R-:W-:Y:S02]  /*11bc0*/  IADD3 R19, R0.reuse, 0x41, RZ ;  /* 0x0000004100137810 */ /* 0x040fe40007ffe0ff */
[C---:B------:R-:W-:Y:S01]  /*11bd0*/  IADD3 R8, R0.reuse, 0x68, RZ ;  /* 0x0000006800087810 */ /* 0x040fe20007ffe0ff */
[-C--:B------:R-:W-:Y:S01]  /*11be0*/  FFMA.FTZ R234, R9, R180.reuse, R204 ;  /* 0x000000b409ea7223 */ /* 0x080fe200000100cc */
[----:B------:R-:W-:Y:S01]  /*11bf0*/  IADD3 R9, R0, 0x61, RZ ;  /* 0x0000006100097810 */ /* 0x000fe20007ffe0ff */
[----:B------:R-:W-:-:S02]  /*11c00*/  FFMA.FTZ R79, R5, R180, R145 ;  /* 0x000000b4054f7223 */ /* 0x000fc40000010091 */
[-C--:B------:R-:W-:Y:S02]  /*11c10*/  FFMA.FTZ R110, R5, R180.reuse, R147 ;  /* 0x000000b4056e7223 */ /* 0x080fe40000010093 */
[----:B------:R-:W-:Y:S01]  /*11c20*/  IMAD.MOV.U32 R121, RZ, RZ, R38 ;  /* 0x000000ffff797224 */ /* 0x000fe200078e0026 */
[----:B------:R-:W3:Y:S01]  /*11c30*/  I2F R5, R19 ;  /* 0x0000001300057306 */ /* 0x000ee20000201400 */
[CC--:B-1----:R-:W-:Y:S02]  /*11c40*/  FFMA.FTZ R38, R2.reuse, R180.reuse, R148 ;  /* 0x000000b402267223 */ /* 0x0c2fe40000010094 */
[CC--:B------:R-:W-:Y:S02]  /*11c50*/  FFMA.FTZ R65, R2.reuse, R180.reuse, R150 ;  /* 0x000000b402417223 */ /* 0x0c0fe40000010096 */
[CC--:B------:R-:W-:Y:S02]  /*11c60*/  FFMA.FTZ R171, R2.reuse, R180.reuse, R59 ;  /* 0x000000b402ab7223 */ /* 0x0c0fe4000001003b */
[----:B------:R-:W-:-:S02]  /*11c70*/  FFMA.FTZ R169, R2, R180, R37 ;  /* 0x000000b402a97223 */ /* 0x000fc40000010025 */
[----:B------:R-:W1:Y:S01]  /*11c80*/  I2F R2, R8 ;  /* 0x0000000800027306 */ /* 0x000e620000201400 */
[CC--:B--2---:R-:W-:Y:S02]  /*11c90*/  FFMA.FTZ R55, R3.reuse, R180.reuse, R101 ;  /* 0x000000b403377223 */ /* 0x0c4fe40000010065 */
[CC--:B------:R-:W-:Y:S02]  /*11ca0*/  FFMA.FTZ R67, R3.reuse, R180.reuse, R103 ;  /* 0x000000b403437223 */ /* 0x0c0fe40000010067 */
[CC--:B------:R-:W-:Y:S02]  /*11cb0*/  FFMA.FTZ R176, R3.reuse, R180.reuse, R176 ;  /* 0x000000b403b07223 */ /* 0x0c0fe400000100b0 */
[-C--:B------:R-:W-:Y:S02]  /*11cc0*/  FFMA.FTZ R172, R3, R180.reuse, R172 ;  /* 0x000000b403ac7223 */ /* 0x080fe400000100ac */
[----:B------:R-:W2:Y:S01]  /*11cd0*/  I2F R3, R9 ;  /* 0x0000000900037306 */ /* 0x000ea20000201400 */
[----:B------:R-:W-:Y:S01]  /*11ce0*/  IADD3 R15, R0, 0x51, RZ ;  /* 0x00000051000f7810 */ /* 0x000fe20007ffe0ff */
[----:B------:R-:W-:-:S02]  /*11cf0*/  FFMA.FTZ R200, R4, R180, R166 ;  /* 0x000000b404c87223 */ /* 0x000fc400000100a6 */
[CC--:B---3--:R-:W-:Y:S02]  /*11d00*/  FFMA.FTZ R72, R5.reuse, R180.reuse, R157 ;  /* 0x000000b405487223 */ /* 0x0c8fe4000001009d */
[CC--:B------:R-:W-:Y:S02]  /*11d10*/  FFMA.FTZ R98, R5.reuse, R180.reuse, R159 ;  /* 0x000000b405627223 */ /* 0x0c0fe4000001009f */
[CC--:B------:R-:W-:Y:S02]  /*11d20*/  FFMA.FTZ R193, R5.reuse, R180.reuse, R193 ;  /* 0x000000b405c17223 */ /* 0x0c0fe400000100c1 */
[-C--:B------:R-:W-:Y:S02]  /*11d30*/  FFMA.FTZ R192, R5, R180.reuse, R192 ;  /* 0x000000b405c07223 */ /* 0x080fe400000100c0 */
[----:B------:R-:W3:Y:S01]  /*11d40*/  I2F R5, R15 ;  /* 0x0000000f00057306 */ /* 0x000ee20000201400 */
[-C--:B-1----:R-:W-:Y:S01]  /*11d50*/  FFMA.FTZ R166, R2, R180.reuse, R7 ;  /* 0x000000b402a67223 */ /* 0x082fe20000010007 */
[----:B------:R-:W-:Y:S01]  /*11d60*/  IADD3 R7, R0, 0x69, RZ ;  /* 0x0000006900077810 */ /* 0x000fe20007ffe0ff */
[----:B------:R-:W-:-:S02]  /*11d70*/  FFMA.FTZ R170, R2, R180, R57 ;  /* 0x000000b402aa7223 */ /* 0x000fc40000010039 */
[-C--:B--2---:R-:W-:Y:S02]  /*11d80*/  FFMA.FTZ R167, R3, R180.reuse, R56 ;  /* 0x000000b403a77223 */ /* 0x084fe40000010038 */
[CC--:B------:R-:W-:Y:S02]  /*11d90*/  FFMA.FTZ R57, R2.reuse, R180.reuse, R104 ;  /* 0x000000b402397223 */ /* 0x0c0fe40000010068 */
[-C--:B------:R-:W-:Y:S02]  /*11da0*/  FFMA.FTZ R56, R2, R180.reuse, R106 ;  /* 0x000000b402387223 */ /* 0x080fe4000001006a */
[----:B------:R-:W1:Y:S01]  /*11db0*/  I2F R2, R7 ;  /* 0x0000000700027306 */ /* 0x000e620000201400 */
[----:B------:R-:W-:Y:S01]  /*11dc0*/  IMAD.MOV.U32 R58, RZ, RZ, R70 ;  /* 0x000000ffff3a7224 */ /* 0x000fe200078e0046 */
[----:B------:R-:W-:Y:S01]  /*11dd0*/  IADD3 R18, R0, 0x48, RZ ;  /* 0x0000004800127810 */ /* 0x000fe20007ffe0ff */
[----:B---3--:R-:W-:Y:S02]  /*11de0*/  FFMA.FTZ R125, R5, R180, R6 ;  /* 0x000000b4057d7223 */ /* 0x008fe40000010006 */
[----:B------:R-:W-:-:S02]  /*11df0*/  IMAD.MOV.U32 R6, RZ, RZ, R69 ;  /* 0x000000ffff067224 */ /* 0x000fc400078e0045 */
[CC--:B------:R-:W-:Y:S02]  /*11e00*/  FFMA.FTZ R204, R4.reuse, R180.reuse, R164 ;  /* 0x000000b404cc7223 */ /* 0x0c0fe400000100a4 */
[----:B------:R-:W-:Y:S02]  /*11e10*/  IMAD.MOV.U32 R54, RZ, RZ, R71 ;  /* 0x000000ffff367224 */ /* 0x000fe400078e0047 */
[-C--:B------:R-:W-:Y:S02]  /*11e20*/  FFMA.FTZ R78, R4, R180.reuse, R64 ;  /* 0x000000b4044e7223 */ /* 0x080fe40000010040 */
[----:B------:R-:W-:Y:S01]  /*11e30*/  IMAD.MOV.U32 R52, RZ, RZ, R58 ;  /* 0x000000ffff347224 */ /* 0x000fe200078e003a */
[----:B------:R-:W2:Y:S01]  /*11e40*/  I2F R4, R18 ;  /* 0x0000001200047306 */ /* 0x000ea20000201400 */
[-C--:B-1----:R-:W-:Y:S01]  /*11e50*/  FFMA.FTZ R164, R2, R180.reuse, R6 ;  /* 0x000000b402a47223 */ /* 0x082fe20000010006 */
[----:B------:R-:W-:Y:S01]  /*11e60*/  IADD3 R6, R0, 0x70, RZ ;  /* 0x0000007000067810 */ /* 0x000fe20007ffe0ff */
[----:B------:R-:W-:-:S02]  /*11e70*/  FFMA.FTZ R168, R3, R180, R54 ;  /* 0x000000b403a87223 */ /* 0x000fc40000010036 */
[CC--:B------:R-:W-:Y:S02]  /*11e80*/  FFMA.FTZ R54, R2.reuse, R180.reuse, R105 ;  /* 0x000000b402367223 */ /* 0x0c0fe40000010069 */
[CC--:B------:R-:W-:Y:S02]  /*11e90*/  FFMA.FTZ R53, R2.reuse, R180.reuse, R107 ;  /* 0x000000b402357223 */ /* 0x0c0fe4000001006b */
[-C--:B------:R-:W-:Y:S02]  /*11ea0*/  FFMA.FTZ R165, R2, R180.reuse, R52 ;  /* 0x000000b402a57223 */ /* 0x080fe40000010034 */
[----:B------:R-:W1:Y:S01]  /*11eb0*/  I2F R2, R6 ;  /* 0x0000000600027306 */ /* 0x000e620000201400 */
[----:B------:R-:W-:Y:S01]  /*11ec0*/  IADD3 R14, R0, 0x58, RZ ;  /* 0x00000058000e7810 */ /* 0x000fe20007ffe0ff */
[CC--:B------:R-:W-:Y:S02]  /*11ed0*/  FFMA.FTZ R64, R5.reuse, R180.reuse, R141 ;  /* 0x000000b405407223 */ /* 0x0c0fe4000001008d */
[----:B------:R-:W-:-:S02]  /*11ee0*/  FFMA.FTZ R71, R5, R180, R143 ;  /* 0x000000b405477223 */ /* 0x000fc4000001008f */
[CC--:B--2---:R-:W-:Y:S02]  /*11ef0*/  FFMA.FTZ R196, R4.reuse, R180.reuse, R76 ;  /* 0x000000b404c47223 */ /* 0x0c4fe4000001004c */
[CC--:B------:R-:W-:Y:S02]  /*11f00*/  FFMA.FTZ R70, R4.reuse, R180.reuse, R84 ;  /* 0x000000b404467223 */ /* 0x0c0fe40000010054 */
[CC--:B------:R-:W-:Y:S02]  /*11f10*/  FFMA.FTZ R76, R4.reuse, R180.reuse, R86 ;  /* 0x000000b4044c7223 */ /* 0x0c0fe40000010056 */
[-C--:B------:R-:W-:Y:S02]  /*11f20*/  FFMA.FTZ R189, R4, R180.reuse, R189 ;  /* 0x000000b404bd7223 */ /* 0x080fe400000100bd */
[-C--:B------:R-:W-:Y:S01]  /*11f30*/  FFMA.FTZ R179, R5, R180.reuse, R179 ;  /* 0x000000b405b37223 */ /* 0x080fe200000100b3 */
[----:B------:R-:W2:Y:S01]  /*11f40*/  I2F R4, R14 ;  /* 0x0000000e00047306 */ /* 0x000ea20000201400 */
[----:B------:R-:W-:Y:S01]  /*11f50*/  IADD3 R5, R0, 0x71, RZ ;  /* 0x0000007100057810 */ /* 0x000fe20007ffe0ff */
[----:B-1----:R-:W-:-:S02]  /*11f60*/  FFMA.FTZ R52, R2, R180, R160 ;  /* 0x000000b402347223 */ /* 0x002fc400000100a0 */
[CC--:B------:R-:W-:Y:S02]  /*11f70*/  FFMA.FTZ R51, R2.reuse, R180.reuse, R162 ;  /* 0x000000b402337223 */ /* 0x0c0fe400000100a2 */
[CC--:B------:R-:W-:Y:S02]  /*11f80*/  FFMA.FTZ R160, R2.reuse, R180.reuse, R121 ;  /* 0x000000b402a07223 */ /* 0x0c0fe40000010079 */
[-C--:B------:R-:W-:Y:S02]  /*11f90*/  FFMA.FTZ R155, R2, R180.reuse, R155 ;  /* 0x000000b4029b7223 */ /* 0x080fe4000001009b */
[----:B------:R-:W1:Y:S01]  /*11fa0*/  I2F R2, R5 ;  /* 0x0000000500027306 */ /* 0x000e620000201400 */
[CC--:B--2---:R-:W-:Y:S02]  /*11fb0*/  FFMA.FTZ R186, R4.reuse, R180.reuse, R186 ;  /* 0x000000b404ba7223 */ /* 0x0c4fe400000100ba */
[CC--:B------:R-:W-:Y:S02]  /*11fc0*/  FFMA.FTZ R58, R4.reuse, R180.reuse, R100 ;  /* 0x000000b4043a7223 */ /* 0x0c0fe40000010064 */
[----:B------:R-:W-:-:S02]  /*11fd0*/  FFMA.FTZ R69, R4, R180, R102 ;  /* 0x000000b404457223 */ /* 0x000fc40000010066 */
[-C--:B------:R-:W-:Y:S01]  /*11fe0*/  FFMA.FTZ R178, R4, R180.reuse, R178 ;  /* 0x000000b404b27223 */ /* 0x080fe200000100b2 */
[----:B------:R-:W-:Y:S01]  /*11ff0*/  IADD3 R4, R0, 0x78, RZ ;  /* 0x0000007800047810 */ /* 0x000fe20007ffe0ff */
[CC--:B-1----:R-:W-:Y:S02]  /*12000*/  FFMA.FTZ R50, R2.reuse, R180.reuse, R161 ;  /* 0x000000b402327223 */ /* 0x0c2fe400000100a1 */
[CC--:B------:R-:W-:Y:S02]  /*12010*/  FFMA.FTZ R49, R2.reuse, R180.reuse, R163 ;  /* 0x000000b402317223 */ /* 0x0c0fe400000100a3 */
[CC--:B------:R-:W-:Y:S02]  /*12020*/  FFMA.FTZ R158, R2.reuse, R180.reuse, R39 ;  /* 0x000000b4029e7223 */ /* 0x0c0fe40000010027 */
[----:B------:R-:W-:Y:S02]  /*12030*/  FFMA.FTZ R157, R2, R180, R97 ;  /* 0x000000b4029d7223 */ /* 0x000fe40000010061 */
[----:B------:R-:W1:Y:S01]  /*12040*/  I2F R2, R4 ;  /* 0x0000000400027306 */ /* 0x000e620000201400 */
[----:B------:R-:W-:-:S02]  /*12050*/  ISETP.GE.AND P2, PT, R0, R61, PT ;  /* 0x0000003d0000720c */ /* 0x000fc40003f46270 */
[-C--:B------:R-:W-:Y:S02]  /*12060*/  ISETP.GE.AND P1, PT, R36, R61.reuse, PT ;  /* 0x0000003d2400720c */ /* 0x080fe40003f26270 */
[-C--:B------:R-:W-:Y:S02]  /*12070*/  ISETP.GE.AND P6, PT, R35, R61.reuse, PT ;  /* 0x0000003d2300720c */ /* 0x080fe40003fc6270 */
[-C--:B------:R-:W-:Y:S02]  /*12080*/  ISETP.GE.AND P3, PT, R34, R61.reuse, PT ;  /* 0x0000003d2200720c */ /* 0x080fe40003f66270 */
[-C--:B------:R-:W-:Y:S02]  /*12090*/  ISETP.GE.AND P5, PT, R33, R61.reuse, PT ;  /* 0x0000003d2100720c */ /* 0x080fe40003fa6270 */
[----:B------:R-:W-:Y:S02]  /*120a0*/  ISETP.GE.AND P4, PT, R32, R61, PT ;  /* 0x0000003d2000720c */ /* 0x000fe40003f86270 */
[----:B------:R-:W-:-:S02]  /*120b0*/  FSEL R85, R96, -INF , !P2 ;  /* 0xff80000060557808 */ /* 0x000fc40005000000 */
[----:B------:R-:W-:Y:S01]  /*120c0*/  FSEL R97, R95, -INF , !P1 ;  /* 0xff8000005f617808 */ /* 0x000fe20004800000 */
[CC--:B-1----:R-:W-:Y:S01]  /*120d0*/  FFMA.FTZ R159, R2.reuse, R180.reuse, R252 ;  /* 0x000000b4029f7223 */ /* 0x0c2fe200000100fc */
[-C--:B------:R-:W-:Y:S01]  /*120e0*/  ISETP.GE.AND P2, PT, R31, R61.reuse, PT ;  /* 0x0000003d1f00720c */ /* 0x080fe20003f46270 */
[-C--:B------:R-:W-:Y:S01]  /*120f0*/  FFMA.FTZ R48, R2, R180.reuse, R112 ;  /* 0x000000b402307223 */ /* 0x080fe20000010070 */
[-C--:B------:R-:W-:Y:S01]  /*12100*/  ISETP.GE.AND P1, PT, R30, R61.reuse, PT ;  /* 0x0000003d1e00720c */ /* 0x080fe20003f26270 */
[-C--:B------:R-:W-:Y:S01]  /*12110*/  FFMA.FTZ R39, R2, R180.reuse, R114 ;  /* 0x000000b402277223 */ /* 0x080fe20000010072 */
[----:B------:R-:W-:Y:S01]  /*12120*/  FSEL R96, R94, -INF , !P6 ;  /* 0xff8000005e607808 */ /* 0x000fe20007000000 */
[----:B------:R-:W-:Y:S01]  /*12130*/  FFMA.FTZ R156, R2, R180, R250 ;  /* 0x000000b4029c7223 */ /* 0x000fe200000100fa */
[----:B------:R-:W-:Y:S01]  /*12140*/  IADD3 R2, R0, 0x79, RZ ;  /* 0x0000007900027810 */ /* 0x000fe20007ffe0ff */
[----:B------:R-:W-:Y:S01]  /*12150*/  BAR.SYNC.DEFER_BLOCKING 0x0 ;  /* 0x0000000000007b1d */ /* 0x000fe20000010000 */
[----:B------:R-:W-:-:S02]  /*12160*/  ISETP.GE.AND P6, PT, R29, R61, PT ;  /* 0x0000003d1d00720c */ /* 0x000fc40003fc6270 */
[----:B------:R-:W-:Y:S01]  /*12170*/  FSEL R95, R93, -INF , !P3 ;  /* 0xff8000005d5f7808 */ /* 0x000fe20005800000 */
[CC--:B------:R-:W-:Y:S01]  /*12180*/  FFMA.FTZ R37, R3.reuse, R180.reuse, R149 ;  /* 0x000000b403257223 */ /* 0x0c0fe20000010095 */
[-C--:B------:R-:W-:Y:S01]  /*12190*/  ISETP.GE.AND P3, PT, R28, R61.reuse, PT ;  /* 0x0000003d1c00720c */ /* 0x080fe20003f66270 */
[----:B------:R-:W-:Y:S01]  /*121a0*/  FFMA.FTZ R59, R3, R180, R151 ;  /* 0x000000b4033b7223 */ /* 0x000fe20000010097 */
[----:B------:R-:W-:Y:S01]  /*121b0*/  FSEL R94, R92, -INF , !P5 ;  /* 0xff8000005c5e7808 */ /* 0x000fe20006800000 */
[----:B------:R-:W1:Y:S01]  /*121c0*/  I2F R3, R2 ;  /* 0x0000000200037306 */ /* 0x000e620000201400 */
[----:B------:R-:W-:Y:S02]  /*121d0*/  FSEL R93, R91, -INF , !P4 ;  /* 0xff8000005b5d7808 */ /* 0x000fe40006000000 */
[-C--:B------:R-:W-:Y:S02]  /*121e0*/  ISETP.GE.AND P5, PT, R27, R61.reuse, PT ;  /* 0x0000003d1b00720c */ /* 0x080fe40003fa6270 */
[----:B------:R-:W-:-:S02]  /*121f0*/  ISETP.GE.AND P4, PT, R26, R61, PT ;  /* 0x0000003d1a00720c */ /* 0x000fc40003f86270 */
[----:B------:R-:W-:Y:S02]  /*12200*/  FSEL R92, R90, -INF , !P2 ;  /* 0xff8000005a5c7808 */ /* 0x000fe40005000000 */
[----:B------:R-:W-:Y:S02]  /*12210*/  FSEL R91, R89, -INF , !P1 ;  /* 0xff800000595b7808 */ /* 0x000fe40004800000 */
[-C--:B------:R-:W-:Y:S02]  /*12220*/  ISETP.GE.AND P2, PT, R25, R61.reuse, PT ;  /* 0x0000003d1900720c */ /* 0x080fe40003f46270 */
[-C--:B------:R-:W-:Y:S02]  /*12230*/  ISETP.GE.AND P1, PT, R24, R61.reuse, PT ;  /* 0x0000003d1800720c */ /* 0x080fe40003f26270 */
[----:B------:R-:W-:Y:S02]  /*12240*/  FSEL R90, R88, -INF , !P6 ;  /* 0xff800000585a7808 */ /* 0x000fe40007000000 */
[----:B------:R-:W-:-:S02]  /*12250*/  ISETP.GE.AND P6, PT, R23, R61, PT ;  /* 0x0000003d1700720c */ /* 0x000fc40003fc6270 */
[----:B------:R-:W-:Y:S02]  /*12260*/  FSEL R89, R83, -INF , !P3 ;  /* 0xff80000053597808 */ /* 0x000fe40005800000 */
[-C--:B------:R-:W-:Y:S02]  /*12270*/  ISETP.GE.AND P3, PT, R22, R61.reuse, PT ;  /* 0x0000003d1600720c */ /* 0x080fe40003f66270 */
[----:B------:R-:W-:Y:S02]  /*12280*/  FSEL R88, R82, -INF , !P5 ;  /* 0xff80000052587808 */ /* 0x000fe40006800000 */
        /* <DEDUP_REMOVED lines=27> */
[----:B------:R-:W-:Y:S01]  /*12440*/  FSEL R68, R38, -INF , !P2 ;  /* 0xff80000026447808 */ /* 0x000fe20005000000 */
[----:B-1----:R-:W-:Y:S01]  /*12450*/  FFMA.FTZ R38, R3, R180, R113 ;  /* 0x000000b403267223 */ /* 0x002fe20000010071 */
[----:B------:R-:W-:Y:S02]  /*12460*/  FSEL R66, R37, -INF , !P1 ;  /* 0xff80000025427808 */ /* 0x000fe40004800000 */
[-C--:B------:R-:W-:Y:S02]  /*12470*/  ISETP.GE.AND P2, PT, R4, R61.reuse, PT ;  /* 0x0000003d0400720c */ /* 0x080fe40003f46270 */
[----:B------:R-:W-:Y:S02]  /*12480*/  ISETP.GE.AND P1, PT, R2, R61, PT ;  /* 0x0000003d0200720c */ /* 0x000fe40003f26270 */
        /* <DEDUP_REMOVED lines=21> */
[----:B------:R-:W-:Y:S02]  /*125e0*/  ISETP.GE.AND P2, PT, R27, R60, PT ;  /* 0x0000003c1b00720c */ /* 0x000fe40003f46270 */
[----:B------:R-:W-:Y:S02]  /*125f0*/  FSEL R123, R123, -INF , !P1 ;  /* 0xff8000007b7b7808 */ /* 0x000fe40004800000 */
[----:B------:R-:W-:Y:S01]  /*12600*/  FSEL R124, R128, -INF , !P6 ;  /* 0xff800000807c7808 */ /* 0x000fe20007000000 */
[----:B------:R-:W-:Y:S01]  /*12610*/  FFMA.FTZ R37, R3, R180, R115 ;  /* 0x000000b403257223 */ /* 0x000fe20000010073 */
        /* <DEDUP_REMOVED lines=34> */
[----:B------:R-:W-:Y:S02]  /*12840*/  FSEL R69, R65, -INF , !P6 ;  /* 0xff80000041457808 */ /* 0x000fe40007000000 */
[-C--:B------:R-:W-:Y:S02]  /*12850*/  ISETP.GE.AND P6, PT, R4, R60.reuse, PT ;  /* 0x0000003c0400720c */ /* 0x080fe40003fc6270 */
[----:B------:R-:W-:Y:S02]  /*12860*/  FSEL R67, R59, -INF , !P3 ;  /* 0xff8000003b437808 */ /* 0x000fe40005800000 */
[----:B------:R-:W-:-:S02]  /*12870*/  ISETP.GE.AND P2, PT, R6, R60, PT ;  /* 0x0000003c0600720c */ /* 0x000fc40003f46270 */
[-C--:B------:R-:W-:Y:S02]  /*12880*/  ISETP.GE.AND P1, PT, R5, R60.reuse, PT ;  /* 0x0000003c0500720c */ /* 0x080fe40003f26270 */
[----:B------:R-:W-:Y:S02]  /*12890*/  ISETP.GE.AND P3, PT, R2, R60, PT ;  /* 0x0000003c0200720c */ /* 0x000fe40003f66270 */
[----:B------:R-:W-:Y:S02]  /*128a0*/  FSEL R65, R56, -INF , !P5 ;  /* 0xff80000038417808 */ /* 0x000fe40006800000 */
[----:B------:R-:W-:Y:S02]  /*128b0*/  FSEL R60, R53, -INF , !P4 ;  /* 0xff800000353c7808 */ /* 0x000fe40006000000 */
[C---:B------:R-:W-:Y:S02]  /*128c0*/  ISETP.GE.AND P5, PT, R0.reuse, R63, PT ;  /* 0x0000003f0000720c */ /* 0x040fe40003fa6270 */
[----:B------:R-:W-:-:S02]  /*128d0*/  ISETP.GE.AND P4, PT, R0, R62, PT ;  /* 0x0000003e0000720c */ /* 0x000fc40003f86270 */
[----:B------:R-:W-:Y:S02]  /*128e0*/  FSEL R53, R39, -INF , !P6 ;  /* 0xff80000027357808 */ /* 0x000fe40007000000 */
[----:B------:R-:W-:Y:S02]  /*128f0*/  FSEL R59, R51, -INF , !P2 ;  /* 0xff800000333b7808 */ /* 0x000fe40005000000 */
[----:B------:R-:W-:Y:S02]  /*12900*/  ISETP.GE.AND P6, PT, R35, R63, PT ;  /* 0x0000003f2300720c */ /* 0x000fe40003fc6270 */
[----:B------:R-:W-:Y:S02]  /*12910*/  FSEL R51, R37, -INF , !P3 ;  /* 0xff80000025337808 */ /* 0x000fe40005800000 */
[----:B------:R-:W-:Y:S02]  /*12920*/  ISETP.GE.AND P3, PT, R35, R62, PT ;  /* 0x0000003e2300720c */ /* 0x000fe40003f66270 */
[----:B------:R-:W-:-:S02]  /*12930*/  FSEL R126, R234, -INF , !P5 ;  /* 0xff800000ea7e7808 */ /* 0x000fc40006800000 */
[----:B------:R-:W-:Y:S02]  /*12940*/  FSEL R37, R232, -INF , !P4 ;  /* 0xff800000e8257808 */ /* 0x000fe40006000000 */
[-C--:B------:R-:W-:Y:S02]  /*12950*/  ISETP.GE.AND P2, PT, R36, R63.reuse, PT ;  /* 0x0000003f2400720c */ /* 0x080fe40003f46270 */
[C---:B------:R-:W-:Y:S02]  /*12960*/  ISETP.GE.AND P5, PT, R34.reuse, R63, PT ;  /* 0x0000003f2200720c */ /* 0x040fe40003fa6270 */
[----:B------:R-:W-:Y:S02]  /*12970*/  ISETP.GE.AND P4, PT, R34, R62, PT ;  /* 0x0000003e2200720c */ /* 0x000fe40003f86270 */
[----:B------:R-:W-:Y:S02]  /*12980*/  FSEL R149, R226, -INF , !P6 ;  /* 0xff800000e2957808 */ /* 0x000fe40007000000 */
[----:B------:R-:W-:-:S02]  /*12990*/  FSEL R56, R49, -INF , !P1 ;  /* 0xff80000031387808 */ /* 0x000fc40004800000 */
[----:B------:R-:W-:Y:S02]  /*129a0*/  ISETP.GE.AND P6, PT, R32, R63, PT ;  /* 0x0000003f2000720c */ /* 0x000fe40003fc6270 */
[----:B------:R-:W-:Y:S02]  /*129b0*/  FSEL R49, R224, -INF , !P3 ;  /* 0xff800000e0317808 */ /* 0x000fe40005800000 */
[----:B------:R-:W-:Y:S02]  /*129c0*/  FSEL R150, R227, -INF , !P2 ;  /* 0xff800000e3967808 */ /* 0x000fe40005000000 */
[----:B------:R-:W-:Y:S02]  /*129d0*/  ISETP.GE.AND P3, PT, R32, R62, PT ;  /* 0x0000003e2000720c */ /* 0x000fe40003f66270 */
[----:B------:R-:W-:Y:S02]  /*129e0*/  FSEL R148, R223, -INF , !P5 ;  /* 0xff800000df947808 */ /* 0x000fe40006800000 */
[----:B------:R-:W-:-:S02]  /*129f0*/  FSEL R48, R222, -INF , !P4 ;  /* 0xff800000de307808 */ /* 0x000fc40006000000 */
[-C--:B------:R-:W-:Y:S02]  /*12a00*/  ISETP.GE.AND P2, PT, R33, R63.reuse, PT ;  /* 0x0000003f2100720c */ /* 0x080fe40003f46270 */
[CC--:B------:R-:W-:Y:S02]  /*12a10*/  ISETP.GE.AND P5, PT, R31.reuse, R63.reuse, PT ;  /* 0x0000003f1f00720c */ /* 0x0c0fe40003fa6270 */
[-C--:B------:R-:W-:Y:S02]  /*12a20*/  ISETP.GE.AND P4, PT, R31, R62.reuse, PT ;  /* 0x0000003e1f00720c */ /* 0x080fe40003f86270 */
[----:B------:R-:W-:Y:S02]  /*12a30*/  FSEL R154, R154, -INF , !P6 ;  /* 0xff8000009a9a7808 */ /* 0x000fe40007000000 */
[----:B------:R-:W-:Y:S02]  /*12a40*/  ISETP.GE.AND P6, PT, R29, R63, PT ;  /* 0x0000003f1d00720c */ /* 0x000fe40003fc6270 */
        /* <DEDUP_REMOVED lines=8> */
[----:B------:R-:W-:Y:S02]  /*12ad0*/  FSEL R151, R213, -INF , !P6 ;  /* 0xff800000d5977808 */ /* 0x000fe40007000000 */
[----:B------:R-:W-:Y:S02]  /*12ae0*/  FSEL R50, R225, -INF , !P1 ;  /* 0xff800000e1327808 */ /* 0x000fe40004800000 */
[----:B------:R-:W-:Y:S02]  /*12af0*/  ISETP.GE.AND P6, PT, R26, R63, PT ;  /* 0x0000003f1a00720c */ /* 0x000fe40003fc6270 */
        /* <DEDUP_REMOVED lines=9> */
[----:B------:R-:W-:Y:S02]  /*12b90*/  ISETP.GE.AND P6, PT, R23, R63, PT ;  /* 0x0000003f1700720c */ /* 0x000fe40003fc6270 */
[----:B------:R-:W-:Y:S02]  /*12ba0*/  ISETP.GE.AND P1, PT, R30, R62, PT ;  /* 0x0000003e1e00720c */ /* 0x000fe40003f26270 */
[----:B------:R-:W-:Y:S02]  /*12bb0*/  FSEL R145, R210, -INF , !P2 ;  /* 0xff800000d2917808 */ /* 0x000fe40005000000 */
[----:B------:R-:W-:Y:S02]  /*12bc0*/  FSEL R143, R205, -INF , !P5 ;  /* 0xff800000cd8f7808 */ /* 0x000fe40006800000 */
[----:B------:R-:W-:-:S02]  /*12bd0*/  FSEL R30, R203, -INF , !P4 ;  /* 0xff800000cb1e7808 */ /* 0x000fc40006000000 */
[-C--:B------:R-:W-:Y:S02]  /*12be0*/  ISETP.GE.AND P2, PT, R24, R63.reuse, PT ;  /* 0x0000003f1800720c */ /* 0x080fe40003f46270 */
[CC--:B------:R-:W-:Y:S02]  /*12bf0*/  ISETP.GE.AND P5, PT, R22.reuse, R63.reuse, PT ;  /* 0x0000003f1600720c */ /* 0x0c0fe40003fa6270 */
[----:B------:R-:W-:Y:S02]  /*12c00*/  ISETP.GE.AND P4, PT, R22, R62, PT ;  /* 0x0000003e1600720c */ /* 0x000fe40003f86270 */
        /* <DEDUP_REMOVED lines=9> */
[CC--:B------:R-:W-:Y:S02]  /*12ca0*/  ISETP.GE.AND P5, PT, R18.reuse, R63.reuse, PT ;  /* 0x0000003f1200720c */ /* 0x0c0fe40003fa6270 */
        /* <DEDUP_REMOVED lines=36> */
[----:B------:R-:W-:Y:S01]  /*12ef0*/  ISETP.GE.AND P4, PT, R7, R62, PT ;  /* 0x0000003e0700720c */ /* 0x000fe20003f86270 */
[----:B------:R-:W-:Y:S01]  /*12f00*/  IMAD.MOV.U32 R189, RZ, RZ, R244 ;  /* 0x000000ffffbd7224 */ /* 0x000fe200078e00f4 */
        /* <DEDUP_REMOVED lines=15> */
[----:B------:R-:W-:-:S02]  /*13000*/  ISETP.GE.AND P6, PT, R189, 0x3, PT ;  /* 0x00000003bd00780c */ /* 0x000fc40003fc6270 */
[-C--:B------:R-:W-:Y:S02]  /*13010*/  ISETP.GE.AND P3, PT, R11, R62.reuse, PT ;  /* 0x0000003e0b00720c */ /* 0x080fe40003f66270 */
[-C--:B------:R-:W-:Y:S02]  /*13020*/  ISETP.GE.AND P1, PT, R9, R62.reuse, PT ;  /* 0x0000003e0900720c */ /* 0x080fe40003f26270 */
[----:B------:R-:W-:Y:S02]  /*13030*/  FSEL R18, R172, -INF , !P3 ;  /* 0xff800000ac127808 */ /* 0x000fe40005800000 */
[----:B------:R-:W-:Y:S02]  /*13040*/  FSEL R16, R167, -INF , !P1 ;  /* 0xff800000a7107808 */ /* 0x000fe40004800000 */
[-C--:B------:R-:W-:Y:S02]  /*13050*/  ISETP.GE.AND P3, PT, R8, R62.reuse, PT ;  /* 0x0000003e0800720c */ /* 0x080fe40003f66270 */
[----:B------:R-:W-:Y:S01]  /*13060*/  ISETP.GE.AND P1, PT, R6, R62, PT ;  /* 0x0000003e0600720c */ /* 0x000fe20003f26270 */
[CC--:B------:R-:W-:Y:S01]  /*13070*/  FFMA.FTZ R55, R3.reuse, R180.reuse, R248 ;  /* 0x000000b403377223 */ /* 0x0c0fe200000100f8 */
[----:B------:R-:W-:Y:S01]  /*13080*/  FSEL R15, R166, -INF , !P3 ;  /* 0xff800000a60f7808 */ /* 0x000fe20005800000 */
[----:B------:R-:W-:Y:S01]  /*13090*/  FFMA.FTZ R3, R3, R180, R237 ;  /* 0x000000b403037223 */ /* 0x000fe200000100ed */
[----:B------:R-:W-:-:S02]  /*130a0*/  FSEL R108, R160, -INF , !P2 ;  /* 0xff800000a06c7808 */ /* 0x000fc40005000000 */
[----:B------:R-:W-:Y:S01]  /*130b0*/  FSEL R11, R155, -INF , !P1 ;  /* 0xff8000009b0b7808 */ /* 0x000fe20004800000 */
[----:B------:R-:W-:Y:S01]  /*130c0*/  BSSY B1, `(.L_x_507) ;  /* 0x000003f000017945 */ /* 0x000fe20003800000 */
[-C--:B------:R-:W-:Y:S02]  /*130d0*/  ISETP.GE.AND P3, PT, R5, R62.reuse, PT ;  /* 0x0000003e0500720c */ /* 0x080fe40003f66270 */
[-C--:B------:R-:W-:Y:S02]  /*130e0*/  ISETP.GE.AND P2, PT, R4, R62.reuse, PT ;  /* 0x0000003e0400720c */ /* 0x080fe40003f46270 */
        /* <DEDUP_REMOVED lines=8> */
[----:B------:R-:W3:Y:S04]  /*13170*/  LDL.LU R237, [R1+0x200] ;  /* 0x0002000001ed7983 */ /* 0x000ee80000300800 */
[----:B------:R-:W2:Y:S04]  /*13180*/  LDL.LU R244, [R1+0x144] ;  /* 0x0001440001f47983 */ /* 0x000ea80000300800 */
[----:B------:R-:W4:Y:S04]  /*13190*/  LDL.64 R228, [R1+0x50] ;  /* 0x0000500001e47983 */ /* 0x000f280000100a00 */
[----:B------:R-:W5:Y:S01]  /*131a0*/  LDL.64 R230, [R1+0x20] ;  /* 0x0000200001e67983 */ /* 0x000f620000100a00 */
[----:B------:R-:W-:-:S03]  /*131b0*/  IADD3 R0, R189, -0x3, RZ ;  /* 0xfffffffdbd007810 */ /* 0x000fc60007ffe0ff */
[----:B------:R1:W-:Y:S04]  /*131c0*/  @P0 STS [R194+0x2000], RZ ;  /* 0x002000ffc2000388 */ /* 0x0003e80000000800 */
[----:B------:R1:W-:Y:S04]  /*131d0*/  @P0 STS [R194+0x2004], RZ ;  /* 0x002004ffc2000388 */ /* 0x0003e80000000800 */
[----:B------:R1:W-:Y:S01]  /*131e0*/  @P0 STS.64 [R194+0x2008], RZ ;  /* 0x002008ffc2000388 */ /* 0x0003e20000000a00 */
[----:B------:R-:W-:Y:S01]  /*131f0*/  BSSY B0, `(.L_x_509) ;  /* 0x000002a000007945 */ /* 0x000fe20003800000 */
[----:B---3--:R-:W-:-:S02]  /*13200*/  IMAD R4, R237, R0, RZ ;  /* 0x00000000ed047224 */ /* 0x008fc400078e02ff */
[----:B--2---:R-:W-:Y:S01]  /*13210*/  IMAD.WIDE.U32 R2, R0, R244, R162 ;  /* 0x000000f400027225 */ /* 0x004fe200078e00a2 */
[----:B------:R-:W-:-:S05]  /*13220*/  SHF.R.S32.HI R0, RZ, 0x1f, R0 ;  /* 0x0000001fff007819 */ /* 0x000fca0000011400 */
[----:B------:R-:W-:Y:S01]  /*13230*/  IMAD R0, R0, R244, R4 ;  /* 0x000000f400007224 */ /* 0x000fe200078e0204 */
[----:B----4-:R-:W-:-:S03]  /*13240*/  @!P0 LEA R6, P1, R2, R228, 0x1 ;  /* 0x000000e402068211 */ /* 0x010fc600078208ff */
[----:B------:R-:W-:Y:S01]  /*13250*/  IMAD.IADD R5, R3, 0x1, R0 ;  /* 0x0000000103057824 */ /* 0x000fe200078e0200 */
[----:B-----5:R-:W-:-:S04]  /*13260*/  @!P0 LEA R0, P2, R230, R2, 0x5 ;  /* 0x00000002e6008211 */ /* 0x020fc800078428ff */
[----:B------:R-:W-:-:S05]  /*13270*/  @!P0 LEA.HI.X R7, R2, R229, R5, 0x1, P1 ;  /* 0x000000e502078211 */ /* 0x000fca00008f0c05 */
[----:B------:R-:W-:Y:S01]  /*13280*/  @!PT LDS RZ, [RZ] ;  /* 0x00000000fffff984 */ /* 0x000fe20000000800 */
[----:B------:R-:W-:Y:S01]  /*13290*/  @!PT LDS RZ, [RZ] ;  /* 0x00000000fffff984 */ /* 0x000fe20000000800 */
[----:B------:R-:W-:Y:S01]  /*132a0*/  @!PT LDS RZ, [RZ] ;  /* 0x00000000fffff984 */ /* 0x000fe20000000800 */
[----:B------:R2:W-:Y:S04]  /*132b0*/  @!P0 LDGSTS.E.BYPASS.LTC128B.128 [R194+0x2000], [R6.64] ;  /* 0x0200000006c28fae */ /* 0x0005e8000b901d4a */
[----:B------:R1:W-:Y:S01]  /*132c0*/  @P0 STS.128 [R194+0x2800], RZ ;  /* 0x002800ffc2000388 */ /* 0x0003e20000000c00 */
[----:B--2---:R-:W-:Y:S02]  /*132d0*/  @!P0 LEA R6, P1, R0, R228, 0x1 ;  /* 0x000000e400068211 */ /* 0x004fe400078208ff */
[----:B------:R-:W-:-:S04]  /*132e0*/  @!P0 LEA.HI.X R7, R230, R5, R231, 0x5, P2 ;  /* 0x00000005e6078211 */ /* 0x000fc800010f2ce7 */
[----:B------:R-:W-:Y:S02]  /*132f0*/  @!P0 LEA.HI.X R7, R0, R229, R7, 0x1, P1 ;  /* 0x000000e500078211 */ /* 0x000fe400008f0c07 */
[----:B------:R-:W-:-:S03]  /*13300*/  @!P0 LEA R0, P2, R230, R2, 0x6 ;  /* 0x00000002e6008211 */ /* 0x000fc600078430ff */
[----:B------:R-:W-:Y:S01]  /*13310*/  @!PT LDS RZ, [RZ] ;  /* 0x00000000fffff984 */ /* 0x000fe20000000800 */
[----:B------:R-:W-:Y:S01]  /*13320*/  @!PT LDS RZ, [RZ] ;  /* 0x00000000fffff984 */ /* 0x000fe20000000800 */
[----:B------:R-:W-:Y:S01]  /*13330*/  @!PT LDS RZ, [RZ] ;  /* 0x00000000fffff984 */ /* 0x000fe20000000800 */
[----:B------:R2:W-:Y:S04]  /*13340*/  @!P0 LDGSTS.E.BYPASS.LTC128B.128 [R194+0x2800], [R6.64] ;  /* 0x0280000006c28fae */ /* 0x0005e8000b901d4a */
[----:B------:R1:W-:Y:S01]  /*13350*/  @P0 STS.128 [R194+0x3000], RZ ;  /* 0x003000ffc2000388 */ /* 0x0003e20000000c00 */
[----:B--2---:R-:W-:Y:S02]  /*13360*/  @!P0 LEA R6, P1, R0, R228, 0x1 ;  /* 0x000000e400068211 */ /* 0x004fe400078208ff */
[----:B------:R-:W-:-:S04]  /*13370*/  @!P0 LEA.HI.X R7, R230, R5, R231, 0x6, P2 ;  /* 0x00000005e6078211 */ /* 0x000fc800010f34e7 */
[----:B------:R-:W-:-:S05]  /*13380*/  @!P0 LEA.HI.X R7, R0, R229, R7, 0x1, P1 ;  /* 0x000000e500078211 */ /* 0x000fca00008f0c07 */
        /* <DEDUP_REMOVED lines=16> */
.L_x_510:
[----:B------:R-:W-:Y:S05]  /*13490*/  BSYNC B0 ;  /* 0x0000000000007941 */ /* 0x000fea0003800000 */
.L_x_509:
[----:B------:R-:W0:Y:S02]  /*134a0*/  LDGDEPBAR ;  /* 0x00000000000079af */ /* 0x000e240000000000 */
.L_x_508:
[----:B------:R-:W-:Y:S05]  /*134b0*/  BSYNC B1 ;  /* 0x0000000000017941 */ /* 0x000fea0003800000 */
.L_x_507:
[----:B------:R-:W-:Y:S01]  /*134c0*/  FMNMX.FTZ R0, R12, R37, !PT ;  /* 0x000000250c007209 */ /* 0x000fe20007810000 */
[----:B------:R-:W-:Y:S01]  /*134d0*/  IMAD.U32 R3, RZ, RZ, UR7 ;  /* 0x00000007ff037e24 */ /* 0x000fe2000f8e00ff */
[----:B------:R-:W-:Y:S02]  /*134e0*/  STL [R1+0x400], R169 ;  /* 0x000400a901007387 */ /* 0x000fe40000100800 */
[----:B------:R-:W-:Y:S02]  /*134f0*/  FMNMX.FTZ R0, R50, R0, !PT ;  /* 0x0000000032007209 */ /* 0x000fe40007810000 */
[----:B------:R-:W-:Y:S02]  /*13500*/  STL [R1+0x3fc], R168 ;  /* 0x0003fca801007387 */ /* 0x000fe40000100800 */
[----:B------:R-:W-:Y:S02]  /*13510*/  FMNMX.FTZ R0, R49, R0, !PT ;  /* 0x0000000031007209 */ /* 0x000fe40007810000 */
[----:B------:R-:W-:Y:S02]  /*13520*/  STL [R1+0x3f8], R166 ;  /* 0x0003f8a601007387 */ /* 0x000fe40000100800 */
[----:B------:R-:W-:-:S02]  /*13530*/  FMNMX.FTZ R0, R48, R0, !PT ;  /* 0x0000000030007209 */ /* 0x000fc40007810000 */
        /* <DEDUP_REMOVED lines=40> */
[----:B------:R-:W-:Y:S02]  /*137c0*/  STL.64 [R1+0x388], R228 ;  /* 0x000388e401007387 */ /* 0x000fe40000100a00 */
        /* <DEDUP_REMOVED lines=15> */
[----:B------:R-:W-:Y:S04]  /*138c0*/  STL [R1+0x364], R44 ;  /* 0x0003642c01007387 */ /* 0x000fe80000100800 */
[----:B------:R-:W3:Y:S04]  /*138d0*/  SHFL.BFLY PT, R2, R0, 0x2, 0x1f ;  /* 0x0c401f0000027f89 */ /* 0x000ee800000e0000 */
[----:B------:R-:W-:Y:S04]  /*138e0*/  STL [R1+0x360], R45 ;  /* 0x0003602d01007387 */ /* 0x000fe80000100800 */
[----:B------:R-:W-:Y:S04]  /*138f0*/  STL.64 [R1+0x358], R42 ;  /* 0x0003582a01007387 */ /* 0x000fe80000100a00 */
[----:B------:R-:W-:Y:S04]  /*13900*/  STL [R1+0x354], R40 ;  /* 0x0003542801007387 */ /* 0x000fe80000100800 */
[----:B------:R-:W-:Y:S04]  /*13910*/  STL [R1+0x350], R41 ;  /* 0x0003502901007387 */ /* 0x000fe80000100800 */
[----:B------:R-:W-:Y:S01]  /*13920*/  STL [R1+0x340], R236 ;  /* 0x000340ec01007387 */ /* 0x000fe20000100800 */
[----:B---3--:R-:W-:-:S03]  /*13930*/  FMNMX.FTZ R0, R0, R2, !PT ;  /* 0x0000000200007209 */ /* 0x008fc60007810000 */
[----:B------:R-:W-:Y:S04]  /*13940*/  STL [R1+0x33c], R238 ;  /* 0x00033cee01007387 */ /* 0x000fe80000100800 */
[----:B------:R-:W3:Y:S04]  /*13950*/  SHFL.BFLY PT, R2, R0, 0x1, 0x1f ;  /* 0x0c201f0000027f89 */ /* 0x000ee800000e0000 */
[----:B------:R-:W-:Y:S04]  /*13960*/  STL [R1+0x338], R20 ;  /* 0x0003381401007387 */ /* 0x000fe80000100800 */
[----:B------:R-:W-:Y:S04]  /*13970*/  STL [R1+0x324], R194 ;  /* 0x000324c201007387 */ /* 0x000fe80000100800 */
[----:B------:R-:W-:Y:S04]  /*13980*/  STL [R1+0x320], R180 ;  /* 0x000320b401007387 */ /* 0x000fe80000100800 */
[----:B------:R-:W-:Y:S04]  /*13990*/  STL [R1+0x31c], R139 ;  /* 0x00031c8b01007387 */ /* 0x000fe80000100800 */
[----:B------:R-:W-:Y:S01]  /*139a0*/  STL [R1+0x318], R138 ;  /* 0x0003188a01007387 */ /* 0x000fe20000100800 */
[----:B---3--:R-:W-:Y:S01]  /*139b0*/  FMNMX.FTZ R206, R0, R2, !PT ;  /* 0x0000000200ce7209 */ /* 0x008fe20007810000 */
[----:B------:R-:W-:-:S02]  /*139c0*/  IMAD.U32 R2, RZ, RZ, UR6 ;  /* 0x00000006ff027e24 */ /* 0x000fc4000f8e00ff */
[----:B------:R-:W-:Y:S01]  /*139d0*/  STL [R1+0x314], R137 ;  /* 0x0003148901007387 */ /* 0x000fe20000100800 */
[----:B------:R-:W-:-:S03]  /*139e0*/  FSETP.NEU.FTZ.AND P0, PT, R206, -INF , PT ;  /* 0xff800000ce00780b */ /* 0x000fc60003f1d000 */
[----:B------:R-:W-:Y:S01]  /*139f0*/  STL [R1+0x310], R136 ;  /* 0x0003108801007387 */ /* 0x000fe20000100800 */
[----:B------:R-:W-:-:S05]  /*13a00*/  FSEL R0, R206, RZ, P0 ;  /* 0x000000ffce007208 */ /* 0x000fca0000000000 */
[----:B--2---:R-:W-:Y:S02]  /*13a10*/  FADD.FTZ R4, R12, -R0 ;  /* 0x800000000c047221 */ /* 0x004fe40000010000 */
[----:B------:R-:W2:Y:S04]  /*13a20*/  LD.E R0, [R2.64+0xdc] ;  /* 0x0000dc0a02007980 */ /* 0x000ea8000c101900 */
[----:B------:R-:W-:Y:S04]  /*13a30*/  STL [R1+0x328], R206 ;  /* 0x000328ce01007387 */ /* 0x000fe80000100800 */
[----:B------:R-:W3:Y:S04]  /*13a40*/  LDL.LU R170, [R1+0x98] ;  /* 0x0000980001aa7983 */ /* 0x000ee80000300800 */
[----:B------:R-:W2:Y:S02]  /*13a50*/  LDL R167, [R1+0x9c] ;  /* 0x00009c0001a77983 */ /* 0x000ea40000100800 */
[----:B--2---:R-:W-:-:S05]  /*13a60*/  FMUL.FTZ R2, R0, R206 ;  /* 0x000000ce00027220 */ /* 0x004fca0000410000 */
[----:B------:R-:W-:-:S05]  /*13a70*/  FSEL R2, R2, RZ, P0 ;  /* 0x000000ff02027208 */ /* 0x000fca0000000000 */
[-CC-:B------:R-:W-:Y:S02]  /*13a80*/  FFMA.FTZ R5, R32, R0.reuse, -R2.reuse ;  /* 0x0000000020057223 */ /* 0x180fe40000010802 */
[-CC-:B------:R-:W-:Y:S02]  /*13a90*/  FFMA.FTZ R3, R37, R0.reuse, -R2.reuse ;  /* 0x0000000025037223 */ /* 0x180fe40000010802 */
[-CC-:B------:R-:W-:Y:S01]  /*13aa0*/  FFMA.FTZ R155, R50, R0.reuse, -R2.reuse ;  /* 0x00000000329b7223 */ /* 0x180fe20000010802 */
[----:B------:R2:W-:Y:S01]  /*13ab0*/  STL [R1+0xa0], R5 ;  /* 0x0000a00501007387 */ /* 0x0005e20000100800 */
[-CC-:B------:R-:W-:Y:S02]  /*13ac0*/  FFMA.FTZ R12, R49, R0.reuse, -R2.reuse ;  /* 0x00000000310c7223 */ /* 0x180fe40000010802 */
[-CC-:B------:R-:W-:Y:S01]  /*13ad0*/  FFMA.FTZ R156, R48, R0.reuse, -R2.reuse ;  /* 0x00000000309c7223 */ /* 0x180fe20000010802 */
[----:B------:R-:W4:Y:S01]  /*13ae0*/  LDL R164, [R1+0x88] ;  /* 0x0000880001a47983 */ /* 0x000f220000100800 */
[----:B------:R-:W-:-:S02]  /*13af0*/  FFMA.FTZ R157, R39, R0, -R2 ;  /* 0x00000000279d7223 */ /* 0x000fc40000010802 */
[-CC-:B------:R-:W-:Y:S01]  /*13b00*/  FFMA.FTZ R158, R38, R0.reuse, -R2.reuse ;  /* 0x00000000269e7223 */ /* 0x180fe20000010802 */
[----:B------:R-:W4:Y:S01]  /*13b10*/  LDL.LU R162, [R1+0x8c] ;  /* 0x00008c0001a27983 */ /* 0x000f220000300800 */
[-CC-:B------:R-:W-:Y:S02]  /*13b20*/  FFMA.FTZ R159, R36, R0.reuse, -R2.reuse ;  /* 0x00000000249f7223 */ /* 0x180fe40000010802 */
[-CC-:B------:R-:W-:Y:S01]  /*13b30*/  FFMA.FTZ R160, R35, R0.reuse, -R2.reuse ;  /* 0x0000000023a07223 */ /* 0x180fe20000010802 */
[----:B------:R-:W4:Y:S01]  /*13b40*/  LDL.LU R161, [R1+0x78] ;  /* 0x0000780001a17983 */ /* 0x000f220000300800 */
[-CC-:B------:R-:W-:Y:S02]  /*13b50*/  FFMA.FTZ R192, R34, R0.reuse, -R2.reuse ;  /* 0x0000000022c07223 */ /* 0x180fe40000010802 */
[-CC-:B------:R-:W-:Y:S01]  /*13b60*/  FFMA.FTZ R197, R33, R0.reuse, -R2.reuse ;  /* 0x0000000021c57223 */ /* 0x180fe20000010802 */
[----:B-1----:R-:W4:Y:S04]  /*13b70*/  LDL.LU R7, [R1+0x7c] ;  /* 0x00007c0001077983 */ /* 0x002f280000300800 */
[----:B------:R-:W4:Y:S04]  /*13b80*/  LDL.LU R6, [R1+0x68] ;  /* 0x0000680001067983 */ /* 0x000f280000300800 */
[----:B--2---:R-:W2:Y:S01]  /*13b90*/  LDL.LU R5, [R1+0x6c] ;  /* 0x00006c0001057983 */ /* 0x004ea20000300800 */
        /* <DEDUP_REMOVED lines=20> */
[----:B------:R-:W-:Y:S02]  /*13ce0*/  FFMA.FTZ R228, R8, R0, -R2 ;  /* 0x0000000008e47223 */ /* 0x000fe40000010802 */
[----:B------:R-:W-:-:S06]  /*13cf0*/  FMUL.FTZ R2, R0, R4 ;  /* 0x0000000400027220 */ /* 0x000fcc0000410000 */
[----:B------:R-:W3:Y:S01]  /*13d00*/  MUFU.EX2 R2, R2 ;  /* 0x0000000200027308 */ /* 0x000ee20000000800 */
[----:B------:R-:W-:Y:S01]  /*13d10*/  STL.64 [R1+0x3a8], R46 ;  /* 0x0003a82e01007387 */ /* 0x000fe20000100a00 */
[-C--:B---3--:R-:W-:Y:S02]  /*13d20*/  FMUL.FTZ R238, R170, R2.reuse ;  /* 0x00000002aaee7220 */ /* 0x088fe40000410000 */
[----:B------:R-:W-:-:S03]  /*13d30*/  FMUL.FTZ R20, R167, R2 ;  /* 0x00000002a7147220 */ /* 0x000fc60000410000 */
[----:B------:R4:W-:Y:S01]  /*13d40*/  STL [R1+0x344], R238 ;  /* 0x000344ee01007387 */ /* 0x0009e20000100800 */
[----:B------:R-:W1:Y:S03]  /*13d50*/  MUFU.EX2 R187, R3 ;  /* 0x0000000300bb7308 */ /* 0x000e660000000800 */
[----:B------:R3:W-:Y:S01]  /*13d60*/  STL [R1+0x348], R20 ;  /* 0x0003481401007387 */ /* 0x0007e20000100800 */
[-C--:B-1----:R-:W-:Y:S02]  /*13d70*/  FFMA.FTZ R18, R184, R2.reuse, R187 ;  /* 0x00000002b8127223 */ /* 0x082fe400000100bb */
[-C--:B----4-:R-:W-:Y:S02]  /*13d80*/  FMUL.FTZ R238, R164, R2.reuse ;  /* 0x00000002a4ee7220 */ /* 0x090fe40000410000 */
[----:B------:R-:W-:-:S03]  /*13d90*/  FMUL.FTZ R236, R162, R2 ;  /* 0x00000002a2ec7220 */ /* 0x000fc60000410000 */
[----:B------:R1:W-:Y:S04]  /*13da0*/  STL [R1+0x34c], R238 ;  /* 0x00034cee01007387 */ /* 0x0003e80000100800 */
[----:B------:R-:W-:Y:S04]  /*13db0*/  STL.64 [R1+0x3b8], R236 ;  /* 0x0003b8ec01007387 */ /* 0x000fe80000100a00 */
[----:B------:R-:W4:Y:S01]  /*13dc0*/  LDL.LU R193, [R1+0x40] ;  /* 0x0000400001c17983 */ /* 0x000f220000300800 */
[-C--:B------:R-:W-:Y:S02]  /*13dd0*/  FMUL.FTZ R4, R6, R2.reuse ;  /* 0x0000000206047220 */ /* 0x080fe40000410000 */
[----:B--2---:R-:W-:-:S03]  /*13de0*/  FMUL.FTZ R3, R5, R2 ;  /* 0x0000000205037220 */ /* 0x004fc60000410000 */
[----:B------:R-:W-:Y:S04]  /*13df0*/  STL [R1+0x168], R4 ;  /* 0x0001680401007387 */ /* 0x000fe80000100800 */
[----:B------:R-:W2:Y:S04]  /*13e00*/  LDL.LU R186, [R1+0x44] ;  /* 0x0000440001ba7983 */ /* 0x000ea80000300800 */
[----:B------:R-:W-:Y:S04]  /*13e10*/  STL [R1+0x16c], R3 ;  /* 0x00016c0301007387 */ /* 0x000fe80000100800 */
[----:B------:R-:W2:Y:S04]  /*13e20*/  LDL.LU R185, [R1+0x30] ;  /* 0x0000300001b97983 */ /* 0x000ea80000300800 */
[----:B------:R-:W2:Y:S01]  /*13e30*/  LDL.LU R179, [R1+0x34] ;  /* 0x0000340001b37983 */ /* 0x000ea20000300800 */
[----:B---3--:R-:W-:-:S03]  /*13e40*/  FMUL.FTZ R20, R7, R2 ;  /* 0x0000000207147220 */ /* 0x008fc60000410000 */
[----:B------:R-:W3:Y:S04]  /*13e50*/  LDL.LU R178, [R1+0x10] ;  /* 0x0000100001b27983 */ /* 0x000ee80000300800 */
[----:B------:R-:W3:Y:S04]  /*13e60*/  LDL R176, [R1+0x14] ;  /* 0x0000140001b07983 */ /* 0x000ee80000100800 */
[----:B------:R-:W3:Y:S04]  /*13e70*/  LDL.LU R7, [R1] ;  /* 0x0000000001077983 */ /* 0x000ee80000300800 */
[----:B------:R-:W3:Y:S01]  /*13e80*/  LDL.LU R6, [R1+0x4] ;  /* 0x0000040001067983 */ /* 0x000ee20000300800 */
[----:B-1----:R-:W-:Y:S01]  /*13e90*/  FMUL.FTZ R238, R161, R2 ;  /* 0x00000002a1ee7220 */ /* 0x002fe20000410000 */
[----:B------:R-:W-:-:S02]  /*13ea0*/  FMNMX.FTZ R2, R135, R85, !PT ;  /* 0x0000005587027209 */ /* 0x000fc40007810000 */
[----:B------:R-:W3:Y:S02]  /*13eb0*/  LDL R171, [R1+0xc] ;  /* 0x00000c0001ab7983 */ /* 0x000ee40000100800 */
        /* <DEDUP_REMOVED lines=35> */
[----:B------:R-:W-:-:S04]  /*140f0*/  FSETP.NEU.FTZ.AND P0, PT, R198, -INF , PT ;  /* 0xff800000c600780b */ /* 0x000fc80003f1d000 */
[----:B------:R-:W-:-:S05]  /*14100*/  FSEL R2, R198, RZ, P0 ;  /* 0x000000ffc6027208 */ /* 0x000fca0000000000 */
[----:B------:R-:W-:-:S04]  /*14110*/  FADD.FTZ R3, R135, -R2 ;  /* 0x8000000287037221 */ /* 0x000fc80000010000 */
[----:B------:R-:W-:-:S06]  /*14120*/  FMUL.FTZ R3, R0, R3 ;  /* 0x0000000300037220 */ /* 0x000fcc0000410000 */
[----:B------:R-:W4:Y:S01]  /*14130*/  MUFU.EX2 R3, R3 ;  /* 0x0000000300037308 */ /* 0x000f220000000800 */
[----:B------:R-:W-:-:S05]  /*14140*/  FMUL.FTZ R2, R0, R198 ;  /* 0x000000c600027220 */ /* 0x000fca0000410000 */
[----:B------:R-:W-:-:S05]  /*14150*/  FSEL R2, R2, RZ, P0 ;  /* 0x000000ff02027208 */ /* 0x000fca0000000000 */
        /* <DEDUP_REMOVED lines=32> */
[-C--:B----4-:R-:W-:Y:S02]  /*14360*/  FMUL.FTZ R11, R193, R3.reuse ;  /* 0x00000003c10b7220 */ /* 0x090fe40000410000 */
[-C--:B--2---:R-:W-:Y:S01]  /*14370*/  FMUL.FTZ R2, R186, R3.reuse ;  /* 0x00000003ba027220 */ /* 0x084fe20000410000 */
[----:B------:R-:W-:Y:S01]  /*14380*/  STL [R1+0x32c], R198 ;  /* 0x00032cc601007387 */ /* 0x000fe20000100800 */
[----:B------:R-:W-:-:S03]  /*14390*/  FMUL.FTZ R8, R185, R3 ;  /* 0x00000003b9087220 */ /* 0x000fc60000410000 */
[----:B------:R1:W-:Y:S04]  /*143a0*/  STL [R1+0x220], R11 ;  /* 0x0002200b01007387 */ /* 0x0003e80000100800 */
[----:B------:R2:W-:Y:S04]  /*143b0*/  STL [R1+0x224], R2 ;  /* 0x0002240201007387 */ /* 0x0005e80000100800 */
[----:B------:R4:W-:Y:S01]  /*143c0*/  STL [R1+0x230], R8 ;  /* 0x0002300801007387 */ /* 0x0009e20000100800 */
[-C--:B---3--:R-:W-:Y:S02]  /*143d0*/  FMUL.FTZ R7, R7, R3.reuse ;  /* 0x0000000307077220 */ /* 0x088fe40000410000 */
[----:B-1----:R-:W-:-:S02]  /*143e0*/  FMUL.FTZ R11, R179, R3 ;  /* 0x00000003b30b7220 */ /* 0x002fc40000410000 */
[----:B--2---:R-:W-:-:S03]  /*143f0*/  FMUL.FTZ R2, R178, R3 ;  /* 0x00000003b2027220 */ /* 0x004fc60000410000 */
[----:B------:R-:W-:Y:S01]  /*14400*/  STL [R1+0x234], R11 ;  /* 0x0002340b01007387 */ /* 0x000fe20000100800 */
[----:B----4-:R-:W-:-:S03]  /*14410*/  FMUL.FTZ R8, R176, R3 ;  /* 0x00000003b0087220 */ /* 0x010fc60000410000 */
[----:B------:R1:W-:Y:S04]  /*14420*/  STL [R1+0x240], R2 ;  /* 0x0002400201007387 */ /* 0x0003e80000100800 */
[----:B------:R-:W-:Y:S04]  /*14430*/  STL [R1+0x244], R8 ;  /* 0x0002440801007387 */ /* 0x000fe80000100800 */
[----:B------:R-:W2:Y:S04]  /*14440*/  LDL R222, [R1+0x48] ;  /* 0x0000480001de7983 */ /* 0x000ea80000100800 */
[----:B------:R-:W-:Y:S04]  /*14450*/  STL [R1+0x250], R7 ;  /* 0x0002500701007387 */ /* 0x000fe80000100800 */
[----:B------:R-:W3:Y:S01]  /*14460*/  LDL R218, [R1+0x4c] ;  /* 0x00004c0001da7983 */ /* 0x000ee20000100800 */
[----:B-1----:R-:W-:-:S05]  /*14470*/  FMUL.FTZ R2, R6, R3 ;  /* 0x0000000306027220 */ /* 0x002fca0000410000 */
[----:B------:R1:W-:Y:S04]  /*14480*/  STL [R1+0x254], R2 ;  /* 0x0002540201007387 */ /* 0x0003e80000100800 */
[----:B------:R-:W4:Y:S04]  /*14490*/  LDL.LU R215, [R1+0x38] ;  /* 0x0000380001d77983 */ /* 0x000f280000300800 */
[----:B------:R-:W3:Y:S04]  /*144a0*/  LDL R185, [R1+0x3c] ;  /* 0x00003c0001b97983 */ /* 0x000ee80000100800 */
[----:B------:R-:W3:Y:S04]  /*144b0*/  LDL R179, [R1+0x18] ;  /* 0x0000180001b37983 */ /* 0x000ee80000100800 */
[----:B------:R-:W3:Y:S04]  /*144c0*/  LDL R178, [R1+0x1c] ;  /* 0x00001c0001b27983 */ /* 0x000ee80000100800 */
[----:B------:R-:W3:Y:S01]  /*144d0*/  LDL.LU R176, [R1+0x8] ;  /* 0x0000080001b07983 */ /* 0x000ee20000300800 */
[----:B------:R-:W1:Y:S08]  /*144e0*/  MUFU.EX2 R4, R4 ;  /* 0x0000000400047308 */ /* 0x000e700000000800 */
[----:B-1----:R-:W1:Y:S01]  /*144f0*/  MUFU.EX2 R2, R5 ;  /* 0x0000000500027308 */ /* 0x002e620000000800 */
[----:B------:R-:W-:-:S04]  /*14500*/  FFMA.FTZ R3, R181, R3, R4 ;  /* 0x00000003b5037223 */ /* 0x000fc80000010004 */
[C---:B-1----:R-:W-:Y:S01]  /*14510*/  FADD.FTZ R80, R2.reuse, R3 ;  /* 0x0000000302507221 */ /* 0x042fe20000010000 */
[----:B------:R-:W-:Y:S02]  /*14520*/  F2FP.PACK_AB R57, R2, R4 ;  /* 0x000000040239723e */ /* 0x000fe400000000ff */
        /* <DEDUP_REMOVED lines=39> */
[C---:B------:R-:W-:Y:S02]  /*147a0*/  FMUL.FTZ R3, R0.reuse, R3 ;  /* 0x0000000300037220 */ /* 0x040fe40000410000 */
[----:B------:R-:W-:-:S04]  /*147b0*/  FMUL.FTZ R2, R0, R186 ;  /* 0x000000ba00027220 */ /* 0x000fc80000410000 */
[----:B------:R-:W2:Y:S01]  /*147c0*/  MUFU.EX2 R3, R3 ;  /* 0x0000000300037308 */ /* 0x000ea20000000800 */
[----:B------:R-:W-:-:S05]  /*147d0*/  FSEL R2, R2, RZ, P0 ;  /* 0x000000ff02027208 */ /* 0x000fca0000000000 */
[-CC-:B------:R-:W-:Y:S02]  /*147e0*/  FFMA.FTZ R4, R100, R0.reuse, -R2.reuse ;  /* 0x0000000064047223 */ /* 0x180fe40000010802 */
[-CC-:B------:R-:W-:Y:S02]  /*147f0*/  FFMA.FTZ R68, R107, R0.reuse, -R2.reuse ;  /* 0x000000006b447223 */ /* 0x180fe40000010802 */
[----:B------:R2:W1:Y:S01]  /*14800*/  MUFU.EX2 R7, R4 ;  /* 0x0000000400077308 */ /* 0x0004620000000800 */
[-CC-:B------:R-:W-:Y:S02]  /*14810*/  FFMA.FTZ R70, R106, R0.reuse, -R2.reuse ;  /* 0x000000006a467223 */ /* 0x180fe40000010802 */
[-CC-:B------:R-:W-:Y:S02]  /*14820*/  FFMA.FTZ R93, R101, R0.reuse, -R2.reuse ;  /* 0x00000000655d7223 */ /* 0x180fe40000010802 */
[-CC-:B------:R-:W-:Y:S02]  /*14830*/  FFMA.FTZ R5, R105, R0.reuse, -R2.reuse ;  /* 0x0000000069057223 */ /* 0x180fe40000010802 */
[----:B------:R-:W-:-:S02]  /*14840*/  FFMA.FTZ R6, R112, R0, -R2 ;  /* 0x0000000070067223 */ /* 0x000fc40000010802 */
[-CC-:B------:R-:W-:Y:S02]  /*14850*/  FFMA.FTZ R8, R121, R0.reuse, -R2.reuse ;  /* 0x0000000079087223 */ /* 0x180fe40000010802 */
[-CC-:B------:R-:W-:Y:S02]  /*14860*/  FFMA.FTZ R22, R122, R0.reuse, -R2.reuse ;  /* 0x000000007a167223 */ /* 0x180fe40000010802 */
[-CC-:B------:R-:W-:Y:S02]  /*14870*/  FFMA.FTZ R25, R123, R0.reuse, -R2.reuse ;  /* 0x000000007b197223 */ /* 0x180fe40000010802 */
[----:B--2---:R-:W-:Y:S02]  /*14880*/  FMUL.FTZ R4, R222, R3 ;  /* 0x00000003de047220 */ /* 0x004fe40000410000 */
        /* <DEDUP_REMOVED lines=22> */
[----:B------:R-:W-:Y:S01]  /*149f0*/  FFMA.FTZ R42, R51, R0, -R2 ;  /* 0x00000000332a7223 */ /* 0x000fe20000010802 */
[----:B------:R-:W-:Y:S01]  /*14a00*/  STL [R1+0x330], R186 ;  /* 0x000330ba01007387 */ /* 0x000fe20000100800 */
[-C--:B---3--:R-:W-:Y:S02]  /*14a10*/  FMUL.FTZ R2, R218, R3.reuse ;  /* 0x00000003da027220 */ /* 0x088fe40000410000 */
[-C--:B----4-:R-:W-:Y:S01]  /*14a20*/  FMUL.FTZ R11, R215, R3.reuse ;  /* 0x00000003d70b7220 */ /* 0x090fe20000410000 */
[----:B------:R2:W-:Y:S04]  /*14a30*/  STL [R1+0x228], R4 ;  /* 0x0002280401007387 */ /* 0x0005e80000100800 */
[----:B------:R3:W-:Y:S04]  /*14a40*/  STL [R1+0x22c], R2 ;  /* 0x00022c0201007387 */ /* 0x0007e80000100800 */
[----:B------:R4:W-:Y:S01]  /*14a50*/  STL [R1+0x238], R11 ;  /* 0x0002380b01007387 */ /* 0x0009e20000100800 */
[----:B--2---:R-:W-:-:S02]  /*14a60*/  FMUL.FTZ R4, R185, R3 ;  /* 0x00000003b9047220 */ /* 0x004fc40000410000 */
[----:B---3--:R-:W-:-:S03]  /*14a70*/  FMUL.FTZ R2, R179, R3 ;  /* 0x00000003b3027220 */ /* 0x008fc60000410000 */
[----:B------:R2:W-:Y:S01]  /*14a80*/  STL [R1+0x23c], R4 ;  /* 0x00023c0401007387 */ /* 0x0005e20000100800 */
[----:B----4-:R-:W-:-:S03]  /*14a90*/  FMUL.FTZ R11, R178, R3 ;  /* 0x00000003b20b7220 */ /* 0x010fc60000410000 */
[----:B------:R3:W-:Y:S04]  /*14aa0*/  STL [R1+0x248], R2 ;  /* 0x0002480201007387 */ /* 0x0007e80000100800 */
[----:B------:R-:W-:Y:S04]  /*14ab0*/  STL [R1+0x24c], R11 ;  /* 0x00024c0b01007387 */ /* 0x000fe80000100800 */
[----:B------:R-:W4:Y:S01]  /*14ac0*/  LDL.64 R236, [R1+0xc0] ;  /* 0x0000c00001ec7983 */ /* 0x000f220000100a00 */
[----:B--2---:R-:W-:-:S05]  /*14ad0*/  FMUL.FTZ R4, R176, R3 ;  /* 0x00000003b0047220 */ /* 0x004fca0000410000 */
[----:B------:R-:W-:Y:S04]  /*14ae0*/  STL [R1+0x258], R4 ;  /* 0x0002580401007387 */ /* 0x000fe80000100800 */
[----:B------:R-:W2:Y:S01]  /*14af0*/  LDL.LU.64 R46, [R1+0x260] ;  /* 0x00026000012e7983 */ /* 0x000ea20000300a00 */
[----:B---3--:R-:W-:-:S05]  /*14b00*/  FMUL.FTZ R2, R171, R3 ;  /* 0x00000003ab027220 */ /* 0x008fca0000410000 */
[----:B------:R3:W-:Y:S02]  /*14b10*/  STL [R1+0x25c], R2 ;  /* 0x00025c0201007387 */ /* 0x0007e40000100800 */
[----:B---3--:R-:W-:-:S04]  /*14b20*/  FMNMX.FTZ R2, R13, R126, !PT ;  /* 0x0000007e0d027209 */ /* 0x008fc80007810000 */
        /* <DEDUP_REMOVED lines=25> */
[----:B------:R-:W-:Y:S01]  /*14cc0*/  FMNMX.FTZ R2, R110, R2, !PT ;  /* 0x000000026e027209 */ /* 0x000fe20007810000 */
[----:B-1----:R-:W-:-:S03]  /*14cd0*/  FFMA.FTZ R4, R182, R3, R7 ;  /* 0x00000003b6047223 */ /* 0x002fc60000010007 */
[----:B------:R-:W-:Y:S01]  /*14ce0*/  FMNMX.FTZ R2, R109, R2, !PT ;  /* 0x000000026d027209 */ /* 0x000fe20007810000 */
[----:B------:R-:W1:Y:S03]  /*14cf0*/  MUFU.EX2 R3, R5 ;  /* 0x0000000500037308 */ /* 0x000e660000000800 */
[----:B------:R-:W-:-:S04]  /*14d00*/  FMNMX.FTZ R2, R108, R2, !PT ;  /* 0x000000026c027209 */ /* 0x000fc80007810000 */
[----:B------:R-:W-:-:S04]  /*14d10*/  FMNMX.FTZ R2, R63, R2, !PT ;  /* 0x000000023f027209 */ /* 0x000fc80007810000 */
[----:B------:R-:W-:-:S04]  /*14d20*/  FMNMX.FTZ R2, R62, R2, !PT ;  /* 0x000000023e027209 */ /* 0x000fc80007810000 */
[----:B------:R-:W-:Y:S01]  /*14d30*/  FMNMX.FTZ R2, R55, R2, !PT ;  /* 0x0000000237027209 */ /* 0x000fe20007810000 */
[C---:B-1----:R-:W-:Y:S01]  /*14d40*/  FADD.FTZ R17, R3.reuse, R4 ;  /* 0x0000000403117221 */ /* 0x042fe20000010000 */
[----:B------:R-:W-:-:S03]  /*14d50*/  F2FP.PACK_AB R21, R3, R7 ;  /* 0x000000070315723e */ /* 0x000fc600000000ff */
[----:B------:R-:W1:Y:S02]  /*14d60*/  SHFL.BFLY PT, R3, R2, 0x2, 0x1f ;  /* 0x0c401f0002037f89 */ /* 0x000e6400000e0000 */
[----:B-1----:R-:W-:-:S05]  /*14d70*/  FMNMX.FTZ R2, R2, R3, !PT ;  /* 0x0000000302027209 */ /* 0x002fca0007810000 */
[----:B------:R-:W1:Y:S02]  /*14d80*/  SHFL.BFLY PT, R3, R2, 0x1, 0x1f ;  /* 0x0c201f0002037f89 */ /* 0x000e6400000e0000 */
[----:B-1----:R-:W-:-:S04]  /*14d90*/  FMNMX.FTZ R185, R2, R3, !PT ;  /* 0x0000000302b97209 */ /* 0x002fc80007810000 */
[----:B------:R-:W-:-:S04]  /*14da0*/  FSETP.NEU.FTZ.AND P0, PT, R185, -INF , PT ;  /* 0xff800000b900780b */ /* 0x000fc80003f1d000 */
[----:B------:R-:W-:-:S05]  /*14db0*/  FSEL R2, R185, RZ, P0 ;  /* 0x000000ffb9027208 */ /* 0x000fca0000000000 */
[----:B------:R-:W-:Y:S02]  /*14dc0*/  FADD.FTZ R7, R13, -R2 ;  /* 0x800000020d077221 */ /* 0x000fe40000010000 */
[----:B------:R-:W-:Y:S01]  /*14dd0*/  FMUL.FTZ R2, R0, R185 ;  /* 0x000000b900027220 */ /* 0x000fe20000410000 */
[----:B------:R1:W-:Y:S04]  /*14de0*/  MUFU.EX2 R13, R6 ;  /* 0x00000006000d7308 */ /* 0x0003e80000000800 */
[----:B------:R-:W-:Y:S01]  /*14df0*/  FSEL R2, R2, RZ, P0 ;  /* 0x000000ff02027208 */ /* 0x000fe20000000000 */
[----:B------:R-:W-:-:S04]  /*14e00*/  FMUL.FTZ R7, R0, R7 ;  /* 0x0000000700077220 */ /* 0x000fc80000410000 */
[-CC-:B------:R-:W-:Y:S01]  /*14e10*/  FFMA.FTZ R5, R150, R0.reuse, -R2.reuse ;  /* 0x0000000096057223 */ /* 0x180fe20000010802 */
[----:B------:R-:W-:Y:S01]  /*14e20*/  MUFU.EX2 R16, R155 ;  /* 0x0000009b00107308 */ /* 0x000fe20000000800 */
[----:B-1----:R-:W-:-:S07]  /*14e30*/  FFMA.FTZ R6, R126, R0, -R2 ;  /* 0x000000007e067223 */ /* 0x002fce0000010802 */
[----:B------:R-:W-:Y:S01]  /*14e40*/  MUFU.EX2 R155, R7 ;  /* 0x00000007009b7308 */ /* 0x000fe20000000800 */
[----:B------:R-:W-:-:S07]  /*14e50*/  FFMA.FTZ R4, R149, R0, -R2 ;  /* 0x0000000095047223 */ /* 0x000fce0000010802 */
[----:B------:R-:W1:Y:S08]  /*14e60*/  MUFU.EX2 R6, R6 ;  /* 0x0000000600067308 */ /* 0x000e700000000800 */
[----:B------:R-:W3:Y:S01]  /*14e70*/  MUFU.EX2 R5, R5 ;  /* 0x0000000500057308 */ /* 0x000ee20000000800 */
[----:B------:R-:W-:-:S07]  /*14e80*/  FFMA.FTZ R3, R148, R0, -R2 ;  /* 0x0000000094037223 */ /* 0x000fce0000010802 */
[----:B------:R-:W1:Y:S01]  /*14e90*/  MUFU.EX2 R15, R9 ;  /* 0x00000009000f7308 */ /* 0x000e620000000800 */
[----:B------:R1:W-:Y:S01]  /*14ea0*/  STL [R1+0x334], R185 ;  /* 0x000334b901007387 */ /* 0x0003e20000100800 */
[----:B------:R-:W-:-:S06]  /*14eb0*/  FFMA.FTZ R11, R154, R0, -R2 ;  /* 0x000000009a0b7223 */ /* 0x000fcc0000010802 */
[----:B------:R3:W1:Y:S01]  /*14ec0*/  MUFU.EX2 R14, R10 ;  /* 0x0000000a000e7308 */ /* 0x0006620000000800 */
[-CC-:B------:R-:W-:Y:S02]  /*14ed0*/  FFMA.FTZ R23, R153, R0.reuse, -R2.reuse ;  /* 0x0000000099177223 */ /* 0x180fe40000010802 */
[----:B------:R-:W-:-:S05]  /*14ee0*/  FFMA.FTZ R24, R152, R0, -R2 ;  /* 0x0000000098187223 */ /* 0x000fca0000010802 */
[----:B------:R1:W1:Y:S01]  /*14ef0*/  MUFU.EX2 R9, R4 ;  /* 0x0000000400097308 */ /* 0x0002620000000800 */
[-CC-:B------:R-:W-:Y:S02]  /*14f00*/  FFMA.FTZ R51, R151, R0.reuse, -R2.reuse ;  /* 0x0000000097337223 */ /* 0x180fe40000010802 */
[-CC-:B------:R-:W-:Y:S02]  /*14f10*/  FFMA.FTZ R53, R146, R0.reuse, -R2.reuse ;  /* 0x0000000092357223 */ /* 0x180fe40000010802 */
[-CC-:B------:R-:W-:Y:S02]  /*14f20*/  FFMA.FTZ R56, R145, R0.reuse, -R2.reuse ;  /* 0x0000000091387223 */ /* 0x180fe40000010802 */
[-CC-:B------:R-:W-:Y:S01]  /*14f30*/  FFMA.FTZ R59, R144, R0.reuse, -R2.reuse ;  /* 0x00000000903b7223 */ /* 0x180fe20000010802 */
[----:B------:R-:W1:Y:S01]  /*14f40*/  MUFU.EX2 R7, R3 ;  /* 0x0000000300077308 */ /* 0x000e620000000800 */
[-CC-:B---3--:R-:W-:Y:S02]  /*14f50*/  FFMA.FTZ R10, R147, R0.reuse, -R2.reuse ;  /* 0x00000000930a7223 */ /* 0x188fe40000010802 */
[----:B------:R-:W-:-:S02]  /*14f60*/  FFMA.FTZ R171, R143, R0, -R2 ;  /* 0x000000008fab7223 */ /* 0x000fc40000010802 */
[-CC-:B------:R-:W-:Y:S02]  /*14f70*/  FFMA.FTZ R176, R142, R0.reuse, -R2.reuse ;  /* 0x000000008eb07223 */ /* 0x180fe40000010802 */
[-CC-:B------:R-:W-:Y:S01]  /*14f80*/  FFMA.FTZ R179, R141, R0.reuse, -R2.reuse ;  /* 0x000000008db37223 */ /* 0x180fe20000010802 */
[----:B------:R-:W3:Y:S01]  /*14f90*/  MUFU.EX2 R19, R12 ;  /* 0x0000000c00137308 */ /* 0x000ee20000000800 */
[-CC-:B------:R-:W-:Y:S02]  /*14fa0*/  FFMA.FTZ R178, R140, R0.reuse, -R2.reuse ;  /* 0x000000008cb27223 */ /* 0x180fe40000010802 */
[-CC-:B------:R-:W-:Y:S02]  /*14fb0*/  FFMA.FTZ R215, R131, R0.reuse, -R2.reuse ;  /* 0x0000000083d77223 */ /* 0x180fe40000010802 */
[-CC-:B------:R-:W-:Y:S02]  /*14fc0*/  FFMA.FTZ R218, R130, R0.reuse, -R2.reuse ;  /* 0x0000000082da7223 */ /* 0x180fe40000010802 */
[----:B------:R-:W-:-:S02]  /*14fd0*/  FFMA.FTZ R222, R129, R0, -R2 ;  /* 0x0000000081de7223 */ /* 0x000fc40000010802 */
[-CC-:B------:R-:W-:Y:S02]  /*14fe0*/  FFMA.FTZ R224, R128, R0.reuse, -R2.reuse ;  /* 0x0000000080e07223 */ /* 0x180fe40000010802 */
[-CC-:B-1----:R-:W-:Y:S02]  /*14ff0*/  FFMA.FTZ R185, R127, R0.reuse, -R2.reuse ;  /* 0x000000007fb97223 */ /* 0x182fe40000010802 */
        /* <DEDUP_REMOVED lines=10> */
[----:B------:R-:W-:Y:S01]  /*150a0*/  FFMA.FTZ R41, R55, R0, -R2 ;  /* 0x0000000037297223 */ /* 0x000fe20000010802 */
[----:B------:R1:W-:Y:S01]  /*150b0*/  MUFU.EX2 R12, R8 ;  /* 0x00000008000c7308 */ /* 0x0003e20000000800 */
[----:B------:R-:W-:-:S04]  /*150c0*/  FFMA.FTZ R0, R183, R155, R6 ;  /* 0x0000009bb7007223 */ /* 0x000fc80000010006 */
[----:B------:R-:W-:Y:S02]  /*150d0*/  FADD.FTZ R4, R5, R0 ;  /* 0x0000000005047221 */ /* 0x000fe40000010000 */
[----:B------:R-:W-:Y:S01]  /*150e0*/  FADD.FTZ R0, R15, R80 ;  /* 0x000000500f007221 */ /* 0x000fe20000010000 */
[----:B-1----:R-:W-:Y:S02]  /*150f0*/  F2FP.PACK_AB R8, R5, R6 ;  /* 0x000000060508723e */ /* 0x002fe400000000ff */
[----:B------:R-:W1:Y:S01]  /*15100*/  MUFU.EX2 R6, R156 ;  /* 0x0000009c00067308 */ /* 0x000e620000000800 */
[----:B------:R-:W-:Y:S02]  /*15110*/  FADD.FTZ R3, R14, R0 ;  /* 0x000000000e037221 */ /* 0x000fe40000010000 */
[----:B------:R-:W-:Y:S02]  /*15120*/  FADD.FTZ R0, R9, R4 ;  /* 0x0000000409007221 */ /* 0x000fe40000010000 */
[----:B------:R-:W-:Y:S01]  /*15130*/  FADD.FTZ R5, R16, R18 ;  /* 0x0000001210057221 */ /* 0x000fe20000010000 */
[----:B------:R-:W-:Y:S01]  /*15140*/  F2FP.PACK_AB R18, R14, R15 ;  /* 0x0000000f0e12723e */ /* 0x000fe200000000ff */
[----:B------:R-:W-:-:S02]  /*15150*/  FADD.FTZ R15, R7, R0 ;  /* 0x00000000070f7221 */ /* 0x000fc40000010000 */
[----:B---3--:R-:W-:Y:S01]  /*15160*/  FADD.FTZ R0, R19, R5 ;  /* 0x0000000513007221 */ /* 0x008fe20000010000 */
[C---:B------:R-:W-:Y:S02]  /*15170*/  PRMT R227, R8.reuse, 0x7610, R227 ;  /* 0x0000761008e37816 */ /* 0x040fe400000000e3 */
[----:B------:R-:W-:Y:S02]  /*15180*/  PRMT R232, R8, 0x7632, R232 ;  /* 0x0000763208e87816 */ /* 0x000fe400000000e8 */
[----:B------:R1:W3:Y:S01]  /*15190*/  MUFU.EX2 R8, R26 ;  /* 0x0000001a00087308 */ /* 0x0002e20000000800 */
[----:B------:R-:W-:Y:S01]  /*151a0*/  FADD.FTZ R2, R13, R17 ;  /* 0x000000110d027221 */ /* 0x000fe20000010000 */
[----:B------:R-:W-:-:S06]  /*151b0*/  F2FP.PACK_AB R80, R16, R187 ;  /* 0x000000bb1050723e */ /* 0x000fcc00000000ff */
[----:B------:R-:W2:Y:S01]  /*151c0*/  MUFU.EX2 R4, R85 ;  /* 0x0000005500047308 */ /* 0x000ea20000000800 */
[----:B-1----:R-:W-:Y:S02]  /*151d0*/  FADD.FTZ R26, R6, R0 ;  /* 0x00000000061a7221 */ /* 0x002fe40000010000 */
[----:B------:R-:W-:Y:S01]  /*151e0*/  IMAD.SHL.U32 R0, R235, 0x4, RZ ;  /* 0x00000004eb007824 */ /* 0x000fe200078e00ff */
[----:B------:R-:W-:Y:S01]  /*151f0*/  F2FP.PACK_AB R198, R7, R9 ;  /* 0x0000000907c6723e */ /* 0x000fe200000000ff */
[----:B------:R-:W-:-:S03]  /*15200*/  FADD.FTZ R16, R12, R2 ;  /* 0x000000020c107221 */ /* 0x000fc60000010000 */
[----:B------:R-:W-:Y:S02]  /*15210*/  LOP3.LUT R0, R247, R0, RZ, 0x3c, !PT ;  /* 0x00000000f7007212 */ /* 0x000fe400078e3cff */
[----:B------:R-:W-:Y:S02]  /*15220*/  F2FP.PACK_AB R2, R6, R19 ;  /* 0x000000130602723e */ /* 0x000fe400000000ff */
[----:B------:R-:W-:Y:S01]  /*15230*/  LOP3.LUT R0, R0, R217, RZ, 0x3c, !PT ;  /* 0x000000d900007212 */ /* 0x000fe200078e3cff */
[----:B------:R-:W-:Y:S01]  /*15240*/  IMAD.MOV.U32 R156, RZ, RZ, R201 ;  /* 0x000000ffff9c7224 */ /* 0x000fe200078e00c9 */
[C---:B------:R-:W-:Y:S01]  /*15250*/  PRMT R248, R198.reuse, 0x7610, R248 ;  /* 0x00007610c6f87816 */ /* 0x040fe200000000f8 */
[----:B------:R-:W-:Y:S01]  /*15260*/  IMAD.MOV.U32 R201, RZ, RZ, R189 ;  /* 0x000000ffffc97224 */ /* 0x000fe200078e00bd */
[----:B------:R-:W-:Y:S01]  /*15270*/  PRMT R250, R198, 0x7632, R250 ;  /* 0x00007632c6fa7816 */ /* 0x000fe200000000fa */
[----:B------:R-:W-:Y:S01]  /*15280*/  IMAD.MOV.U32 R198, RZ, RZ, R188 ;  /* 0x000000ffffc67224 */ /* 0x000fe200078e00bc */
[----:B------:R-:W-:Y:S01]  /*15290*/  PRMT R200, R2, 0x7632, R200 ;  /* 0x0000763202c87816 */ /* 0x000fe200000000c8 */
[----:B------:R-:W-:Y:S01]  /*152a0*/  IMAD.WIDE.U32 R188, R0, -0x326172a9, RZ ;  /* 0xcd9e8d5700bc7825 */ /* 0x000fe200078e00ff */
[----:B------:R-:W-:-:S03]  /*152b0*/  PRMT R252, R2, 0x7610, R252 ;  /* 0x0000761002fc7816 */ /* 0x000fc600000000fc */
[----:B---3--:R-:W-:Y:S01]  /*152c0*/  FADD.FTZ R2, R8, R3 ;  /* 0x0000000308027221 */ /* 0x008fe20000010000 */
[----:B------:R-:W-:-:S03]  /*152d0*/  F2FP.PACK_AB R17, R12, R13 ;  /* 0x0000000d0c11723e */ /* 0x000fc600000000ff */
[----:B--2---:R-:W-:Y:S01]  /*152e0*/  FADD.FTZ R13, R4, R2 ;  /* 0x00000002040d7221 */ /* 0x004fe20000010000 */
[----:B------:R-:W-:-:S05]  /*152f0*/  LOP3.LUT R2, R189, R240, R46, 0x96, !PT ;  /* 0x000000f0bd027212 */ /* 0x000fca00078e962e */
[----:B------:R-:W-:-:S05]  /*15300*/  IMAD.WIDE.U32 R2, R2, -0x2daee0ad, RZ ;  /* 0xd2511f5302027825 */ /* 0x000fca00078e00ff */
[----:B----4-:R-:W-:Y:S02]  /*15310*/  LOP3.LUT R0, R3, R241, R236, 0x96, !PT ;  /* 0x000000f103007212 */ /* 0x010fe400078e96ec */
[----:B------:R-:W-:Y:S02]  /*15320*/  LOP3.LUT R3, R133, R239, R188, 0x96, !PT ;  /* 0x000000ef85037212 */ /* 0x000fe400078e96bc */
[----:B------:R-:W-:-:S03]  /*15330*/  F2FP.PACK_AB R14, R4, R8 ;  /* 0x00000008040e723e */ /* 0x000fc600000000ff */
[----:B------:R-:W-:-:S04]  /*15340*/  IMAD.WIDE.U32 R4, R3, -0x2daee0ad, RZ ;  /* 0xd2511f5303047825 */ /* 0x000fc800078e00ff */
[----:B------:R-:W-:Y:S01]  /*15350*/  IMAD.WIDE.U32 R8, R0, -0x326172a9, RZ ;  /* 0xcd9e8d5700087825 */ /* 0x000fe200078e00ff */
[----:B------:R-:W-:-:S05]  /*15360*/  LOP3.LUT R0, R5, R242, R2, 0x96, !PT ;  /* 0x000000f205007212 */ /* 0x000fca00078e9602 */
        /* <DEDUP_REMOVED lines=12> */
[----:B------:R-:W-:-:S04]  /*15430*/  LOP3.LUT R4, R0, 0xffff, RZ, 0xc0, !PT ;  /* 0x0000ffff00047812 */ /* 0x000fc800078ec0ff */
[----:B------:R-:W-:-:S04]  /*15440*/  SHF.R.U32.HI R4, RZ, 0x8, R4 ;  /* 0x00000008ff047819 */ /* 0x000fc80000011604 */
[----:B------:R-:W-:Y:S01]  /*15450*/  LOP3.LUT R4, R4, 0xffff, RZ, 0xc0, !PT ;  /* 0x0000ffff04047812 */ /* 0x000fe200078ec0ff */
[----:B------:R-:W1:Y:S03]  /*15460*/  MUFU.EX2 R12, R22 ;  /* 0x00000016000c7308 */ /* 0x000e660000000800 */
[----:B------:R-:W-:Y:S02]  /*15470*/  ISETP.GE.U32.AND P4, PT, R191, R4, PT ;  /* 0x00000004bf00720c */ /* 0x000fe40003f86070 */
[--C-:B------:R-:W-:Y:S02]  /*15480*/  SHF.R.U32.HI R4, RZ, 0x10, R0.reuse ;  /* 0x00000010ff047819 */ /* 0x100fe40000011600 */
[----:B------:R-:W-:Y:S01]  /*15490*/  SHF.R.U32.HI R0, RZ, 0x18, R0 ;  /* 0x00000018ff007819 */ /* 0x000fe20000011600 */
[----:B------:R-:W2:Y:S01]  /*154a0*/  MUFU.EX2 R9, R25 ;  /* 0x0000001900097308 */ /* 0x000ea20000000800 */
[----:B------:R-:W-:-:S02]  /*154b0*/  LOP3.LUT R4, R4, 0xff, RZ, 0xc0, !PT ;  /* 0x000000ff04047812 */ /* 0x000fc400078ec0ff */
[C---:B------:R-:W-:Y:S02]  /*154c0*/  ISETP.GE.U32.AND P3, PT, R191.reuse, R0, PT ;  /* 0x00000000bf00720c */ /* 0x040fe40003f66070 */
[----:B------:R-:W-:-:S03]  /*154d0*/  ISETP.GE.U32.AND P2, PT, R191, R4, PT ;  /* 0x00000004bf00720c */ /* 0x000fc60003f46070 */
[----:B------:R2:W3:Y:S01]  /*154e0*/  MUFU.EX2 R7, R10 ;  /* 0x0000000a00077308 */ /* 0x0004e20000000800 */
[----:B------:R-:W-:Y:S02]  /*154f0*/  LOP3.LUT R0, R2, 0xff, RZ, 0xc0, !PT ;  /* 0x000000ff02007812 */ /* 0x000fe400078ec0ff */
[----:B------:R-:W-:-:S05]  /*15500*/  LOP3.LUT R6, R5, R245, R6, 0x96, !PT ;  /* 0x000000f505067212 */ /* 0x000fca00078e9606 */
[----:B------:R-:W4:Y:S01]  /*15510*/  MUFU.EX2 R4, R11 ;  /* 0x0000000b00047308 */ /* 0x000f220000000800 */
[----:B------:R-:W-:Y:S02]  /*15520*/  ISETP.GE.U32.AND P1, PT, R191, R0, PT ;  /* 0x00000000bf00720c */ /* 0x000fe40003f26070 */
[----:B------:R-:W-:Y:S02]  /*15530*/  LOP3.LUT R5, R2, 0xffff, RZ, 0xc0, !PT ;  /* 0x0000ffff02057812 */ /* 0x000fe400078ec0ff */
[--C-:B------:R-:W-:Y:S02]  /*15540*/  SHF.R.U32.HI R0, RZ, 0x18, R2.reuse ;  /* 0x00000018ff007819 */ /* 0x100fe40000011602 */
[----:B------:R-:W-:Y:S01]  /*15550*/  SHF.R.U32.HI R3, RZ, 0x10, R2 ;  /* 0x00000010ff037819 */ /* 0x000fe20000011602 */
[----:B-1----:R-:W-:Y:S01]  /*15560*/  FADD.FTZ R2, R12, R16 ;  /* 0x000000100c027221 */ /* 0x002fe20000010000 */
[C---:B------:R-:W-:Y:S02]  /*15570*/  PRMT R151, R57.reuse, 0x7610, R151 ;  /* 0x0000761039977816 */ /* 0x040fe40000000097 */
[----:B------:R-:W-:Y:S01]  /*15580*/  PRMT R150, R57, 0x7632, R150 ;  /* 0x0000763239967816 */ /* 0x000fe20000000096 */
[----:B--2---:R-:W-:Y:S01]  /*15590*/  FADD.FTZ R10, R9, R2 ;  /* 0x00000002090a7221 */ /* 0x004fe20000010000 */
[----:B------:R-:W-:Y:S01]  /*155a0*/  ISETP.GE.U32.AND P0, PT, R191, R0, PT ;  /* 0x00000000bf00720c */ /* 0x000fe20003f06070 */
[----:B---3--:R-:W-:Y:S01]  /*155b0*/  FADD.FTZ R0, R7, R15 ;  /* 0x0000000f07007221 */ /* 0x008fe20000010000 */
[----:B------:R-:W-:Y:S01]  /*155c0*/  PRMT R2, R151, 0x5410, R150 ;  /* 0x0000541097027816 */ /* 0x000fe20000000096 */
[----:B------:R-:W-:-:S02]  /*155d0*/  @!P5 HADD2 R27, -R151.H0_H0, -RZ.H0_H0 ;  /* 0xa00000ff971bd230 */ /* 0x000fc40000000900 */
[C---:B----4-:R-:W-:Y:S01]  /*155e0*/  FADD.FTZ R11, R4.reuse, R0 ;  /* 0x00000000040b7221 */ /* 0x050fe20000010000 */
[----:B------:R-:W-:Y:S01]  /*155f0*/  LOP3.LUT R0, R3, 0xff, RZ, 0xc0, !PT ;  /* 0x000000ff03007812 */ /* 0x000fe200078ec0ff */
[----:B------:R1:W-:Y:S01]  /*15600*/  STL [R1+0x1e8], R2 ;  /* 0x0001e80201007387 */ /* 0x0003e20000100800 */
[----:B------:R-:W-:Y:S02]  /*15610*/  @!P5 PRMT R151, R27, 0x5410, RZ ;  /* 0x000054101b97d816 */ /* 0x000fe400000000ff */
[----:B------:R-:W-:Y:S02]  /*15620*/  F2FP.PACK_AB R187, R4, R7 ;  /* 0x0000000704bb723e */ /* 0x000fe400000000ff */
[----:B------:R-:W-:Y:S01]  /*15630*/  ISETP.GE.U32.AND P5, PT, R191, R0, PT ;  /* 0x00000000bf00720c */ /* 0x000fe20003fa6070 */
[----:B------:R-:W-:Y:S01]  /*15640*/  @!P4 HADD2 R28, -R150.H0_H0, -RZ.H0_H0 ;  /* 0xa00000ff961cc230 */ /* 0x000fe20000000900 */
[C---:B------:R-:W-:Y:S02]  /*15650*/  PRMT R149, R21.reuse, 0x7632, R149 ;  /* 0x0000763215957816 */ /* 0x040fe40000000095 */
[----:B------:R-:W-:-:S02]  /*15660*/  PRMT R147, R21, 0x7610, R147 ;  /* 0x0000761015937816 */ /* 0x000fc40000000093 */
[----:B------:R-:W-:Y:S01]  /*15670*/  @!P4 PRMT R150, R28, 0x5410, RZ ;  /* 0x000054101c96c816 */ /* 0x000fe200000000ff */
[----:B-1----:R-:W-:-:S05]  /*15680*/  IMAD.WIDE.U32 R2, R6, -0x2daee0ad, RZ ;  /* 0xd2511f5306027825 */ /* 0x002fca00078e00ff */
[----:B------:R-:W-:Y:S02]  /*15690*/  LOP3.LUT R0, R3, R173, R8, 0x96, !PT ;  /* 0x000000ad03007212 */ /* 0x000fe400078e9608 */
[C---:B------:R-:W-:Y:S02]  /*156a0*/  LOP3.LUT R7, R2.reuse, 0xffff, RZ, 0xc0, !PT ;  /* 0x0000ffff02077812 */ /* 0x040fe400078ec0ff */
[----:B------:R-:W-:Y:S02]  /*156b0*/  LOP3.LUT R4, R2, 0xff, RZ, 0xc0, !PT ;  /* 0x000000ff02047812 */ /* 0x000fe400078ec0ff */
[--C-:B------:R-:W-:Y:S02]  /*156c0*/  SHF.R.U32.HI R6, RZ, 0x10, R2.reuse ;  /* 0x00000010ff067819 */ /* 0x100fe40000011602 */
[----:B------:R-:W-:Y:S02]  /*156d0*/  SHF.R.U32.HI R3, RZ, 0x18, R2 ;  /* 0x00000018ff037819 */ /* 0x000fe40000011602 */
[----:B------:R-:W-:-:S04]  /*156e0*/  SHF.R.U32.HI R2, RZ, 0x8, R5 ;  /* 0x00000008ff027819 */ /* 0x000fc80000011605 */
[----:B------:R-:W-:Y:S01]  /*156f0*/  LOP3.LUT R2, R2, 0xffff, RZ, 0xc0, !PT ;  /* 0x0000ffff02027812 */ /* 0x000fe200078ec0ff */
[----:B------:R-:W-:-:S03]  /*15700*/  @!P3 HADD2 R29, -R149.H0_H0, -RZ.H0_H0 ;  /* 0xa00000ff951db230 */ /* 0x000fc60000000900 */
[----:B------:R-:W-:Y:S02]  /*15710*/  ISETP.GE.U32.AND P4, PT, R191, R2, PT ;  /* 0x00000002bf00720c */ /* 0x000fe40003f86070 */
[----:B------:R-:W-:Y:S01]  /*15720*/  PRMT R2, R147, 0x5410, R149 ;  /* 0x0000541093027816 */ /* 0x000fe20000000095 */
[----:B------:R-:W1:Y:S01]  /*15730*/  MUFU.EX2 R8, R92 ;  /* 0x0000005c00087308 */ /* 0x000e620000000800 */
[----:B------:R-:W-:Y:S02]  /*15740*/  @!P3 PRMT R149, R29, 0x5410, RZ ;  /* 0x000054101d95b816 */ /* 0x000fe400000000ff */
[----:B------:R-:W-:Y:S01]  /*15750*/  ISETP.GE.U32.AND P3, PT, R191, R4, PT ;  /* 0x00000004bf00720c */ /* 0x000fe20003f66070 */
[----:B------:R2:W-:Y:S04]  /*15760*/  STL [R1+0x1dc], R2 ;  /* 0x0001dc0201007387 */ /* 0x0005e80000100800 */
[----:B------:R-:W3:Y:S01]  /*15770*/  MUFU.EX2 R4, R91 ;  /* 0x0000005b00047308 */ /* 0x000ee20000000800 */
[----:B------:R-:W-:Y:S01]  /*15780*/  @!P2 HADD2 R30, -R147.H0_H0, -RZ.H0_H0 ;  /* 0xa00000ff931ea230 */ /* 0x000fe20000000900 */
[----:B------:R-:W-:-:S04]  /*15790*/  PRMT R99, R18, 0x7610, R99 ;  /* 0x0000761012637816 */ /* 0x000fc80000000063 */
[----:B------:R-:W-:Y:S02]  /*157a0*/  @!P2 PRMT R147, R30, 0x5410, RZ ;  /* 0x000054101e93a816 */ /* 0x000fe400000000ff */
[----:B--2---:R-:W-:-:S04]  /*157b0*/  LOP3.LUT R2, R0, 0xffff, RZ, 0xc0, !PT ;  /* 0x0000ffff00027812 */ /* 0x004fc800078ec0ff */
[----:B------:R-:W-:-:S04]  /*157c0*/  SHF.R.U32.HI R2, RZ, 0x8, R2 ;  /* 0x00000008ff027819 */ /* 0x000fc80000011602 */
[----:B------:R-:W-:Y:S02]  /*157d0*/  LOP3.LUT R2, R2, 0xffff, RZ, 0xc0, !PT ;  /* 0x0000ffff02027812 */ /* 0x000fe400078ec0ff */
[----:B------:R-:W-:Y:S02]  /*157e0*/  PRMT R98, R18, 0x7632, R98 ;  /* 0x0000763212627816 */ /* 0x000fe40000000062 */
[----:B------:R-:W-:Y:S01]  /*157f0*/  ISETP.GE.U32.AND P2, PT, R191, R2, PT ;  /* 0x00000002bf00720c */ /* 0x000fe20003f46070 */
[----:B-1----:R-:W-:-:S04]  /*15800*/  FADD.FTZ R2, R8, R13 ;  /* 0x0000000d08027221 */ /* 0x002fc80000010000 */
[----:B---3--:R-:W-:Y:S01]  /*15810*/  FADD.FTZ R5, R4, R2 ;  /* 0x0000000204057221 */ /* 0x008fe20000010000 */
[----:B------:R-:W-:Y:S01]  /*15820*/  PRMT R2, R99, 0x5410, R98 ;  /* 0x0000541063027816 */ /* 0x000fe20000000062 */
[----:B------:R-:W-:-:S04]  /*15830*/  @!P1 HADD2 R31, -R99.H0_H0, -RZ.H0_H0 ;  /* 0xa00000ff631f9230 */ /* 0x000fc80000000900 */
[----:B------:R1:W-:Y:S01]  /*15840*/  STL [R1+0x1d0], R2 ;  /* 0x0001d00201007387 */ /* 0x0003e20000100800 */
[----:B------:R-:W-:Y:S01]  /*15850*/  @!P1 PRMT R99, R31, 0x5410, RZ ;  /* 0x000054101f639816 */ /* 0x000fe200000000ff */
[----:B------:R-:W-:Y:S01]  /*15860*/  @!P4 HADD2 R32, -R98.H0_H0, -RZ.H0_H0 ;  /* 0xa00000ff6220c230 */ /* 0x000fe20000000900 */
[C---:B------:R-:W-:Y:S02]  /*15870*/  PRMT R148, R17.reuse, 0x7632, R148 ;  /* 0x0000763211947816 */ /* 0x040fe40000000094 */
[----:B------:R-:W-:Y:S02]  /*15880*/  PRMT R146, R17, 0x7610, R146 ;  /* 0x0000761011927816 */ /* 0x000fe40000000092 */
[----:B------:R-:W-:Y:S01]  /*15890*/  @!P4 PRMT R98, R32, 0x5410, RZ ;  /* 0x000054102062c816 */ /* 0x000fe200000000ff */
[----:B------:R2:W-:Y:S01]  /*158a0*/  MUFU.EX2 R19, R159 ;  /* 0x0000009f00137308 */ /* 0x0005e20000000800 */
[----:B-1----:R-:W-:-:S04]  /*158b0*/  LOP3.LUT R2, R0, 0xff, RZ, 0xc0, !PT ;  /* 0x000000ff00027812 */ /* 0x002fc800078ec0ff */
[----:B------:R-:W-:Y:S02]  /*158c0*/  ISETP.GE.U32.AND P1, PT, R191, R2, PT ;  /* 0x00000002bf00720c */ /* 0x000fe40003f26070 */
[----:B------:R-:W-:-:S04]  /*158d0*/  SHF.R.U32.HI R2, RZ, 0x18, R0 ;  /* 0x00000018ff027819 */ /* 0x000fc80000011600 */
[----:B------:R-:W-:Y:S02]  /*158e0*/  ISETP.GE.U32.AND P4, PT, R191, R2, PT ;  /* 0x00000002bf00720c */ /* 0x000fe40003f86070 */
[----:B------:R-:W-:Y:S01]  /*158f0*/  PRMT R2, R146, 0x5410, R148 ;  /* 0x0000541092027816 */ /* 0x000fe20000000094 */
[----:B--2---:R-:W-:Y:S02]  /*15900*/  IMAD.MOV.U32 R159, RZ, RZ, R206 ;  /* 0x000000ffff9f7224 */ /* 0x004fe400078e00ce */
[----:B------:R-:W-:Y:S02]  /*15910*/  IMAD.MOV.U32 R206, RZ, RZ, R201 ;  /* 0x000000ffffce7224 */ /* 0x000fe400078e00c9 */
[----:B------:R1:W-:Y:S04]  /*15920*/  STL [R1+0x1c4], R2 ;  /* 0x0001c40201007387 */ /* 0x0003e80000100800 */
[----:B------:R-:W2:Y:S01]  /*15930*/  LDL R201, [R1+0x140] ;  /* 0x0001400001c97983 */ /* 0x000ea20000100800 */
[----:B------:R-:W-:Y:S01]  /*15940*/  SHF.R.U32.HI R0, RZ, 0x10, R0 ;  /* 0x00000010ff007819 */ /* 0x000fe20000011600 */
[----:B------:R-:W-:Y:S01]  /*15950*/  @!P5 HADD2 R34, -R146.H0_H0, -RZ.H0_H0 ;  /* 0xa00000ff9222d230 */ /* 0x000fe20000000900 */
[----:B------:R-:W-:-:S02]  /*15960*/  PRMT R145, R14, 0x7610, R145 ;  /* 0x000076100e917816 */ /* 0x000fc40000000091 */
[----:B------:R-:W-:Y:S02]  /*15970*/  LOP3.LUT R0, R0, 0xff, RZ, 0xc0, !PT ;  /* 0x000000ff00007812 */ /* 0x000fe400078ec0ff */
[----:B------:R-:W-:Y:S01]  /*15980*/  F2FP.PACK_AB R4, R4, R8 ;  /* 0x000000080404723e */ /* 0x000fe200000000ff */
[----:B------:R-:W-:Y:S01]  /*15990*/  @!P1 HADD2 R36, -R145.H0_H0, -RZ.H0_H0 ;  /* 0xa00000ff91249230 */ /* 0x000fe20000000900 */
[----:B------:R-:W-:Y:S01]  /*159a0*/  @!P5 PRMT R146, R34, 0x5410, RZ ;  /* 0x000054102292d816 */ /* 0x000fe200000000ff */
[----:B------:R-:W3:Y:S01]  /*159b0*/  MUFU.EX2 R8, R52 ;  /* 0x0000003400087308 */ /* 0x000ee20000000800 */
[----:B------:R-:W-:Y:S02]  /*159c0*/  PRMT R144, R14, 0x7632, R144 ;  /* 0x000076320e907816 */ /* 0x000fe40000000090 */
[----:B------:R-:W-:Y:S01]  /*159d0*/  ISETP.GE.U32.AND P5, PT, R191, R0, PT ;  /* 0x00000000bf00720c */ /* 0x000fe20003fa6070 */
[----:B------:R-:W-:Y:S01]  /*159e0*/  IMAD.MOV.U32 R21, RZ, RZ, R186 ;  /* 0x000000ffff157224 */ /* 0x000fe200078e00ba */
[----:B------:R-:W-:-:S02]  /*159f0*/  LOP3.LUT R0, R6, 0xff, RZ, 0xc0, !PT ;  /* 0x000000ff06007812 */ /* 0x000fc400078ec0ff */
[----:B------:R-:W-:Y:S02]  /*15a00*/  PRMT R186, R145, 0x5410, R144 ;  /* 0x0000541091ba7816 */ /* 0x000fe40000000090 */
[----:B------:R-:W-:Y:S01]  /*15a10*/  @!P1 PRMT R145, R36, 0x5410, RZ ;  /* 0x0000541024919816 */ /* 0x000fe200000000ff */
[----:B-1----:R-:W1:Y:S01]  /*15a20*/  MUFU.EX2 R2, R54 ;  /* 0x0000003600027308 */ /* 0x002e620000000800 */
[----:B------:R-:W-:Y:S02]  /*15a30*/  ISETP.GE.U32.AND P1, PT, R191, R0, PT ;  /* 0x00000000bf00720c */ /* 0x000fe40003f26070 */
[----:B------:R-:W-:Y:S01]  /*15a40*/  SHF.R.U32.HI R0, RZ, 0x8, R7 ;  /* 0x00000008ff007819 */ /* 0x000fe20000011607 */
[----:B------:R-:W-:-:S03]  /*15a50*/  @!P2 HADD2 R35, -R144.H0_H0, -RZ.H0_H0 ;  /* 0xa00000ff9023a230 */ /* 0x000fc60000000900 */
[----:B------:R-:W-:Y:S01]  /*15a60*/  LOP3.LUT R0, R0, 0xffff, RZ, 0xc0, !PT ;  /* 0x0000ffff00007812 */ /* 0x000fe200078ec0ff */
[----:B------:R-:W-:Y:S01]  /*15a70*/  @!P0 HADD2 R33, -R148.H0_H0, -RZ.H0_H0 ;  /* 0xa00000ff94218230 */ /* 0x000fe20000000900 */
[----:B------:R-:W-:Y:S01]  /*15a80*/  @!P2 PRMT R144, R35, 0x5410, RZ ;  /* 0x000054102390a816 */ /* 0x000fe200000000ff */
[----:B------:R-:W-:Y:S01]  /*15a90*/  MUFU.EX2 R22, R157 ;  /* 0x0000009d00167308 */ /* 0x000fe20000000800 */
[----:B------:R-:W-:Y:S01]  /*15aa0*/  ISETP.GE.U32.AND P2, PT, R191, R0, PT ;  /* 0x00000000bf00720c */ /* 0x000fe20003f46070 */
[----:B---3--:R-:W-:Y:S01]  /*15ab0*/  FADD.FTZ R0, R8, R10 ;  /* 0x0000000a08007221 */ /* 0x008fe20000010000 */
[----:B------:R-:W-:Y:S02]  /*15ac0*/  @!P0 PRMT R148, R33, 0x5410, RZ ;  /* 0x0000541021948816 */ /* 0x000fe400000000ff */
[----:B------:R-:W-:-:S03]  /*15ad0*/  ISETP.GE.U32.AND P0, PT, R191, R3, PT ;  /* 0x00000003bf00720c */ /* 0x000fc60003f06070 */
[----:B------:R-:W3:Y:S01]  /*15ae0*/  MUFU.EX2 R6, R23 ;  /* 0x0000001700067308 */ /* 0x000ee20000000800 */
[----:B------:R-:W-:Y:S01]  /*15af0*/  PRMT R141, R4, 0x7610, R141 ;  /* 0x00007610048d7816 */ /* 0x000fe2000000008d */
[----:B-1----:R-:W-:Y:S01]  /*15b00*/  FADD.FTZ R3, R2, R0 ;  /* 0x0000000002037221 */ /* 0x002fe20000010000 */
[----:B------:R-:W-:Y:S02]  /*15b10*/  PRMT R140, R4, 0x7632, R140 ;  /* 0x00007632048c7816 */ /* 0x000fe4000000008c */
[----:B------:R-:W-:-:S03]  /*15b20*/  F2FP.PACK_AB R0, R2, R8 ;  /* 0x000000080200723e */ /* 0x000fc600000000ff */
[----:B------:R-:W1:Y:S01]  /*15b30*/  MUFU.EX2 R16, R158 ;  /* 0x0000009e00107308 */ /* 0x000e620000000800 */
[----:B------:R-:W-:Y:S02]  /*15b40*/  F2FP.PACK_AB R9, R9, R12 ;  /* 0x0000000c0909723e */ /* 0x000fe400000000ff */
[----:B------:R-:W-:-:S05]  /*15b50*/  PRMT R135, R0, 0x7610, R135 ;  /* 0x0000761000877816 */ /* 0x000fca0000000087 */
[----:B------:R-:W4:Y:S01]  /*15b60*/  MUFU.EX2 R4, R24 ;  /* 0x0000001800047308 */ /* 0x000f220000000800 */
[----:B------:R-:W-:Y:S02]  /*15b70*/  PRMT R134, R0, 0x7632, R134 ;  /* 0x0000763200867816 */ /* 0x000fe40000000086 */
[----:B------:R-:W-:-:S05]  /*15b80*/  PRMT R0, R141, 0x5410, R140 ;  /* 0x000054108d007816 */ /* 0x000fca000000008c */
[----:B------:R-:W1:Y:S01]  /*15b90*/  MUFU.EX2 R13, R90 ;  /* 0x0000005a000d7308 */ /* 0x000e620000000800 */
[----:B------:R-:W-:Y:S01]  /*15ba0*/  @!P2 HADD2 R49, -R140.H0_H0, -RZ.H0_H0 ;  /* 0xa00000ff8c31a230 */ /* 0x000fe20000000900 */
[----:B------:R1:W-:Y:S06]  /*15bb0*/  STL [R1+0x1f0], R0 ;  /* 0x0001f00001007387 */ /* 0x0003ec0000100800 */
[----:B------:R-:W1:Y:S01]  /*15bc0*/  MUFU.EX2 R12, R89 ;  /* 0x00000059000c7308 */ /* 0x000e620000000800 */
[----:B---3--:R-:W-:-:S07]  /*15bd0*/  FADD.FTZ R2, R6, R11 ;  /* 0x0000000b06027221 */ /* 0x008fce0000010000 */
[----:B------:R-:W3:Y:S01]  /*15be0*/  MUFU.EX2 R15, R160 ;  /* 0x000000a0000f7308 */ /* 0x000ee20000000800 */
[----:B------:R-:W-:-:S07]  /*15bf0*/  @!P2 PRMT R140, R49, 0x5410, RZ ;  /* 0x00005410318ca816 */ /* 0x000fce00000000ff */
[----:B------:R-:W-:Y:S01]  /*15c00*/  MUFU.EX2 R17, R88 ;  /* 0x0000005800117308 */ /* 0x000fe20000000800 */
[----:B-1----:R-:W-:-:S07]  /*15c10*/  FADD.FTZ R0, R22, R26 ;  /* 0x0000001a16007221 */ /* 0x002fce0000010000 */
[----:B------:R-:W1:Y:S01]  /*15c20*/  MUFU.EX2 R8, R61 ;  /* 0x0000003d00087308 */ /* 0x000e620000000800 */
[----:B------:R-:W-:Y:S01]  /*15c30*/  FADD.FTZ R0, R16, R0 ;  /* 0x0000000010007221 */ /* 0x000fe20000010000 */
[C---:B----4-:R-:W-:Y:S01]  /*15c40*/  F2FP.PACK_AB R49, R4.reuse, R6 ;  /* 0x000000060431723e */ /* 0x050fe200000000ff */
[----:B------:R-:W-:-:S05]  /*15c50*/  FADD.FTZ R24, R4, R2 ;  /* 0x0000000204187221 */ /* 0x000fca0000010000 */
[----:B------:R-:W-:Y:S01]  /*15c60*/  MUFU.EX2 R14, R87 ;  /* 0x00000057000e7308 */ /* 0x000fe20000000800 */
[----:B------:R-:W-:-:S07]  /*15c70*/  FADD.FTZ R2, R13, R5 ;  /* 0x000000050d027221 */ /* 0x000fce0000010000 */
[----:B------:R-:W4:Y:S01]  /*15c80*/  MUFU.EX2 R7, R58 ;  /* 0x0000003a00077308 */ /* 0x000f220000000800 */
[----:B------:R-:W-:Y:S02]  /*15c90*/  FADD.FTZ R0, R19, R0 ;  /* 0x0000000013007221 */ /* 0x000fe40000010000 */
[----:B------:R-:W-:-:S05]  /*15ca0*/  FADD.FTZ R2, R12, R2 ;  /* 0x000000020c027221 */ /* 0x000fca0000010000 */
[----:B------:R-:W4:Y:S01]  /*15cb0*/  MUFU.EX2 R6, R64 ;  /* 0x0000004000067308 */ /* 0x000f220000000800 */
[----:B------:R-:W-:Y:S02]  /*15cc0*/  IMAD.MOV.U32 R18, RZ, RZ, R159 ;  /* 0x000000ffff127224 */ /* 0x000fe400078e009f */
[----:B------:R-:W-:Y:S02]  /*15cd0*/  IMAD.MOV.U32 R159, RZ, RZ, R21 ;  /* 0x000000ffff9f7224 */ /* 0x000fe400078e0015 */
[----:B---3--:R-:W-:-:S03]  /*15ce0*/  FADD.FTZ R21, R15, R0 ;  /* 0x000000000f157221 */ /* 0x008fc60000010000 */
[----:B------:R-:W3:Y:S01]  /*15cf0*/  MUFU.EX2 R4, R66 ;  /* 0x0000004200047308 */ /* 0x000ee20000000800 */
[----:B-1----:R-:W-:Y:S01]  /*15d00*/  FADD.FTZ R0, R8, R3 ;  /* 0x0000000308007221 */ /* 0x002fe20000010000 */
[----:B------:R-:W-:Y:S01]  /*15d10*/  @!P1 HADD2 R39, -R135.H0_H0, -RZ.H0_H0 ;  /* 0xa00000ff87279230 */ /* 0x000fe20000000900 */
[----:B------:R-:W-:Y:S02]  /*15d20*/  FADD.FTZ R2, R17, R2 ;  /* 0x0000000211027221 */ /* 0x000fe40000010000 */
[----:B------:R-:W-:Y:S02]  /*15d30*/  IMAD.MOV.U32 R158, RZ, RZ, R156 ;  /* 0x000000ffff9e7224 */ /* 0x000fe400078e009c */
[----:B------:R-:W-:Y:S01]  /*15d40*/  IMAD.MOV.U32 R32, RZ, RZ, R185 ;  /* 0x000000ffff207224 */ /* 0x000fe200078e00b9 */
[----:B------:R-:W-:Y:S01]  /*15d50*/  PRMT R185, R135, 0x5410, R134 ;  /* 0x0000541087b97816 */ /* 0x000fe20000000086 */
[----:B----4-:R-:W-:Y:S02]  /*15d60*/  FADD.FTZ R0, R7, R0 ;  /* 0x0000000007007221 */ /* 0x010fe40000010000 */
[----:B------:R-:W-:Y:S01]  /*15d70*/  FADD.FTZ R11, R14, R2 ;  /* 0x000000020e0b7221 */ /* 0x000fe20000010000 */
[----:B------:R-:W-:-:S02]  /*15d80*/  PRMT R142, R9, 0x7632, R142 ;  /* 0x00007632098e7816 */ /* 0x000fc4000000008e */
[----:B------:R-:W-:Y:S01]  /*15d90*/  @!P1 PRMT R135, R39, 0x5410, RZ ;  /* 0x0000541027879816 */ /* 0x000fe200000000ff */
[----:B------:R-:W-:Y:S01]  /*15da0*/  FADD.FTZ R0, R6, R0 ;  /* 0x0000000006007221 */ /* 0x000fe20000010000 */
[----:B------:R-:W-:Y:S01]  /*15db0*/  F2FP.PACK_AB R39, R15, R19 ;  /* 0x000000130f27723e */ /* 0x000fe200000000ff */
[----:B------:R-:W-:Y:S01]  /*15dc0*/  IMAD.MOV.U32 R19, RZ, RZ, R158 ;  /* 0x000000ffff137224 */ /* 0x000fe200078e009e */
[----:B------:R-:W-:Y:S01]  /*15dd0*/  PRMT R143, R9, 0x7610, R143 ;  /* 0x00007610098f7816 */ /* 0x000fe2000000008f */
[----:B------:R-:W-:Y:S01]  /*15de0*/  @!P4 HADD2 R38, -R142.H0_H0, -RZ.H0_H0 ;  /* 0xa00000ff8e26c230 */ /* 0x000fe20000000900 */
[----:B---3--:R-:W-:Y:S02]  /*15df0*/  FADD.FTZ R10, R4, R0 ;  /* 0x00000000040a7221 */ /* 0x008fe40000010000 */
[----:B------:R-:W-:Y:S01]  /*15e00*/  IMAD.MOV.U32 R156, RZ, RZ, R198 ;  /* 0x000000ffff9c7224 */ /* 0x000fe200078e00c6 */
[----:B------:R-:W-:Y:S02]  /*15e10*/  PRMT R198, R143, 0x5410, R142 ;  /* 0x000054108fc67816 */ /* 0x000fe4000000008e */
[----:B------:R-:W-:-:S02]  /*15e20*/  @!P4 PRMT R142, R38, 0x5410, RZ ;  /* 0x00005410268ec816 */ /* 0x000fc400000000ff */
[----:B------:R-:W-:Y:S02]  /*15e30*/  F2FP.PACK_AB R38, R16, R22 ;  /* 0x000000161026723e */ /* 0x000fe400000000ff */
[----:B------:R-:W-:Y:S02]  /*15e40*/  F2FP.PACK_AB R16, R4, R6 ;  /* 0x000000060410723e */ /* 0x000fe400000000ff */
[----:B------:R-:W-:Y:S02]  /*15e50*/  F2FP.PACK_AB R12, R12, R13 ;  /* 0x0000000d0c0c723e */ /* 0x000fe400000000ff */
[----:B------:R-:W-:Y:S01]  /*15e60*/  F2FP.PACK_AB R13, R7, R8 ;  /* 0x00000008070d723e */ /* 0x000fe200000000ff */
[----:B------:R-:W-:-:S05]  /*15e70*/  @!P5 HADD2 R48, -R143.H0_H0, -RZ.H0_H0 ;  /* 0xa00000ff8f30d230 */ /* 0x000fca0000000900 */
[----:B------:R-:W-:Y:S01]  /*15e80*/  @!P5 PRMT R143, R48, 0x5410, RZ ;  /* 0x00005410308fd816 */ /* 0x000fe200000000ff */
[----:B------:R-:W-:Y:S01]  /*15e90*/  @!P3 HADD2 R50, -R141.H0_H0, -RZ.H0_H0 ;  /* 0xa00000ff8d32b230 */ /* 0x000fe20000000900 */
[----:B------:R-:W-:Y:S01]  /*15ea0*/  F2FP.PACK_AB R17, R14, R17 ;  /* 0x000000110e11723e */ /* 0x000fe200000000ff */
[----:B------:R-:W-:Y:S03]  /*15eb0*/  MUFU.EX2 R15, R86 ;  /* 0x00000056000f7308 */ /* 0x000fe60000000800 */
[----:B------:R-:W-:-:S05]  /*15ec0*/  @!P3 PRMT R141, R50, 0x5410, RZ ;  /* 0x00005410328db816 */ /* 0x000fca00000000ff */
[----:B------:R-:W1:Y:S01]  /*15ed0*/  MUFU.EX2 R14, R68 ;  /* 0x00000044000e7308 */ /* 0x000e620000000800 */
[----:B------:R-:W-:Y:S01]  /*15ee0*/  @!P0 HADD2 R37, -R134.H0_H0, -RZ.H0_H0 ;  /* 0xa00000ff86258230 */ /* 0x000fe20000000900 */
[----:B------:R-:W-:-:S04]  /*15ef0*/  PRMT R124, R12, 0x7610, R124 ;  /* 0x000076100c7c7816 */ /* 0x000fc8000000007c */
[----:B------:R-:W-:Y:S02]  /*15f00*/  @!P0 PRMT R134, R37, 0x5410, RZ ;  /* 0x0000541025868816 */ /* 0x000fe400000000ff */
[----:B--2---:R-:W-:-:S04]  /*15f10*/  IADD3 R2, R201, -0x3, RZ ;  /* 0xfffffffdc9027810 */ /* 0x004fc80007ffe0ff */
[----:B------:R-:W-:-:S04]  /*15f20*/  LOP3.LUT R158, R247, R2, RZ, 0x3c, !PT ;  /* 0x00000002f79e7212 */ /* 0x000fc800078e3cff */
[----:B------:R-:W-:-:S05]  /*15f30*/  LOP3.LUT R0, R158, R217, RZ, 0x3c, !PT ;  /* 0x000000d99e007212 */ /* 0x000fca00078e3cff */
[----:B------:R-:W-:-:S05]  /*15f40*/  IMAD.WIDE.U32 R22, R0, -0x326172a9, RZ ;  /* 0xcd9e8d5700167825 */ /* 0x000fca00078e00ff */
[----:B------:R-:W-:-:S05]  /*15f50*/  LOP3.LUT R2, R23, R240, R46, 0x96, !PT ;  /* 0x000000f017027212 */ /* 0x000fca00078e962e */
[----:B------:R-:W-:-:S05]  /*15f60*/  IMAD.WIDE.U32 R2, R2, -0x2daee0ad, RZ ;  /* 0xd2511f5302027825 */ /* 0x000fca00078e00ff */
[----:B------:R-:W-:Y:S02]  /*15f70*/  LOP3.LUT R0, R3, R241, R236, 0x96, !PT ;  /* 0x000000f103007212 */ /* 0x000fe400078e96ec */
[----:B------:R-:W-:-:S05]  /*15f80*/  LOP3.LUT R3, R133, R239, R22, 0x96, !PT ;  /* 0x000000ef85037212 */ /* 0x000fca00078e9616 */
        /* <DEDUP_REMOVED lines=22> */
[C---:B------:R-:W-:Y:S01]  /*160f0*/  ISETP.GE.U32.AND P2, PT, R191.reuse, R4, PT ;  /* 0x00000004bf00720c */ /* 0x040fe20003f46070 */
[----:B------:R-:W-:Y:S01]  /*16100*/  MUFU.EX2 R9, R84 ;  /* 0x0000005400097308 */ /* 0x000fe20000000800 */
[----:B------:R-:W-:Y:S02]  /*16110*/  ISETP.GE.U32.AND P3, PT, R191, R0, PT ;  /* 0x00000000bf00720c */ /* 0x000fe40003f66070 */
[----:B------:R-:W-:-:S05]  /*16120*/  LOP3.LUT R0, R2, 0xff, RZ, 0xc0, !PT ;  /* 0x000000ff02007812 */ /* 0x000fca00078ec0ff */
[----:B------:R-:W2:Y:S01]  /*16130*/  MUFU.EX2 R4, R70 ;  /* 0x0000004600047308 */ /* 0x000ea20000000800 */
[----:B------:R-:W-:Y:S02]  /*16140*/  ISETP.GE.U32.AND P1, PT, R191, R0, PT ;  /* 0x00000000bf00720c */ /* 0x000fe40003f26070 */
[----:B------:R-:W-:Y:S02]  /*16150*/  SHF.R.U32.HI R0, RZ, 0x18, R2 ;  /* 0x00000018ff007819 */ /* 0x000fe40000011602 */
[----:B------:R-:W-:Y:S02]  /*16160*/  LOP3.LUT R7, R5, R245, R6, 0x96, !PT ;  /* 0x000000f505077212 */ /* 0x000fe400078e9606 */
[----:B------:R-:W-:Y:S02]  /*16170*/  LOP3.LUT R5, R2, 0xffff, RZ, 0xc0, !PT ;  /* 0x0000ffff02057812 */ /* 0x000fe400078ec0ff */
[----:B------:R-:W-:Y:S01]  /*16180*/  ISETP.GE.U32.AND P0, PT, R191, R0, PT ;  /* 0x00000000bf00720c */ /* 0x000fe20003f06070 */
[----:B-1----:R-:W-:Y:S01]  /*16190*/  FADD.FTZ R0, R14, R10 ;  /* 0x0000000a0e007221 */ /* 0x002fe20000010000 */
[----:B------:R-:W-:Y:S01]  /*161a0*/  SHF.R.U32.HI R3, RZ, 0x10, R2 ;  /* 0x00000010ff037819 */ /* 0x000fe20000011602 */
[----:B------:R-:W-:Y:S01]  /*161b0*/  FADD.FTZ R2, R15, R11 ;  /* 0x0000000b0f027221 */ /* 0x000fe20000010000 */
[----:B------:R-:W-:Y:S01]  /*161c0*/  @!P5 HADD2 R55, -R124.H0_H0, -RZ.H0_H0 ;  /* 0xa00000ff7c37d230 */ /* 0x000fe20000000900 */
[----:B------:R-:W-:Y:S01]  /*161d0*/  PRMT R121, R12, 0x7632, R121 ;  /* 0x000076320c797816 */ /* 0x000fe20000000079 */
[C---:B--2---:R-:W-:Y:S01]  /*161e0*/  FADD.FTZ R11, R4.reuse, R0 ;  /* 0x00000000040b7221 */ /* 0x044fe20000010000 */
[----:B------:R-:W-:Y:S01]  /*161f0*/  LOP3.LUT R0, R3, 0xff, RZ, 0xc0, !PT ;  /* 0x000000ff03007812 */ /* 0x000fe200078ec0ff */
[----:B------:R-:W-:Y:S01]  /*16200*/  FADD.FTZ R6, R9, R2 ;  /* 0x0000000209067221 */ /* 0x000fe20000010000 */
[----:B------:R-:W-:Y:S01]  /*16210*/  F2FP.PACK_AB R10, R4, R14 ;  /* 0x0000000e040a723e */ /* 0x000fe200000000ff */
[----:B------:R-:W-:-:S04]  /*16220*/  IMAD.WIDE.U32 R2, R7, -0x2daee0ad, RZ ;  /* 0xd2511f5307027825 */ /* 0x000fc800078e00ff */
        /* <DEDUP_REMOVED lines=10> */
[----:B------:R-:W-:Y:S01]  /*162d0*/  F2FP.PACK_AB R9, R9, R15 ;  /* 0x0000000f0909723e */ /* 0x000fe200000000ff */
[----:B------:R-:W-:Y:S01]  /*162e0*/  IMAD.MOV.U32 R15, RZ, RZ, R19 ;  /* 0x000000ffff0f7224 */ /* 0x000fe200078e0013 */
[----:B------:R-:W-:Y:S01]  /*162f0*/  SHF.R.U32.HI R2, RZ, 0x8, R5 ;  /* 0x00000008ff027819 */ /* 0x000fe20000011605 */
[----:B------:R-:W-:Y:S01]  /*16300*/  @!P4 HADD2 R60, -R121.H0_H0, -RZ.H0_H0 ;  /* 0xa00000ff793cc230 */ /* 0x000fe20000000900 */
[----:B------:R1:W-:Y:S01]  /*16310*/  MUFU.EX2 R19, R192 ;  /* 0x000000c000137308 */ /* 0x0003e20000000800 */
[----:B------:R-:W-:Y:S01]  /*16320*/  @!P3 HADD2 R62, -R117.H0_H0, -RZ.H0_H0 ;  /* 0xa00000ff753eb230 */ /* 0x000fe20000000900 */
[----:B------:R-:W-:-:S02]  /*16330*/  PRMT R116, R13, 0x7610, R116 ;  /* 0x000076100d747816 */ /* 0x000fc40000000074 */
[----:B------:R-:W-:Y:S02]  /*16340*/  LOP3.LUT R2, R2, 0xffff, RZ, 0xc0, !PT ;  /* 0x0000ffff02027812 */ /* 0x000fe400078ec0ff */
[----:B------:R-:W-:Y:S02]  /*16350*/  @!P4 PRMT R121, R60, 0x5410, RZ ;  /* 0x000054103c79c816 */ /* 0x000fe400000000ff */
[----:B------:R-:W2:Y:S01]  /*16360*/  MUFU.EX2 R12, R161 ;  /* 0x000000a1000c7308 */ /* 0x000ea20000000800 */
[----:B------:R-:W-:Y:S01]  /*16370*/  ISETP.GE.U32.AND P4, PT, R191, R2, PT ;  /* 0x00000002bf00720c */ /* 0x000fe20003f86070 */
[----:B-1----:R-:W-:Y:S02]  /*16380*/  IMAD.MOV.U32 R192, RZ, RZ, R32 ;  /* 0x000000ffffc07224 */ /* 0x002fe400078e0020 */
[----:B------:R-:W-:Y:S02]  /*16390*/  IMAD.MOV.U32 R32, RZ, RZ, R159 ;  /* 0x000000ffff207224 */ /* 0x000fe400078e009f */
[----:B------:R-:W-:-:S02]  /*163a0*/  IMAD.MOV.U32 R159, RZ, RZ, R156 ;  /* 0x000000ffff9f7224 */ /* 0x000fc400078e009c */
[----:B------:R-:W-:Y:S01]  /*163b0*/  IMAD.MOV.U32 R156, RZ, RZ, R139 ;  /* 0x000000ffff9c7224 */ /* 0x000fe200078e008b */
[----:B------:R-:W-:Y:S02]  /*163c0*/  PRMT R139, R116, 0x5410, R117 ;  /* 0x00005410748b7816 */ /* 0x000fe40000000075 */
[----:B------:R-:W-:Y:S02]  /*163d0*/  @!P3 PRMT R117, R62, 0x5410, RZ ;  /* 0x000054103e75b816 */ /* 0x000fe400000000ff */
[----:B------:R-:W-:Y:S02]  /*163e0*/  ISETP.GE.U32.AND P3, PT, R191, R4, PT ;  /* 0x00000004bf00720c */ /* 0x000fe40003f66070 */
[----:B------:R-:W-:Y:S01]  /*163f0*/  LOP3.LUT R2, R0, 0xffff, RZ, 0xc0, !PT ;  /* 0x0000ffff00027812 */ /* 0x000fe200078ec0ff */
[----:B------:R1:W3:Y:S01]  /*16400*/  MUFU.EX2 R4, R162 ;  /* 0x000000a200047308 */ /* 0x0002e20000000800 */
[----:B------:R-:W-:Y:S02]  /*16410*/  @!P2 HADD2 R63, -R116.H0_H0, -RZ.H0_H0 ;  /* 0xa00000ff743fa230 */ /* 0x000fe40000000900 */
[----:B------:R-:W-:-:S04]  /*16420*/  SHF.R.U32.HI R2, RZ, 0x8, R2 ;  /* 0x00000008ff027819 */ /* 0x000fc80000011602 */
[----:B------:R-:W-:Y:S02]  /*16430*/  LOP3.LUT R2, R2, 0xffff, RZ, 0xc0, !PT ;  /* 0x0000ffff02027812 */ /* 0x000fe400078ec0ff */
[----:B------:R-:W-:Y:S02]  /*16440*/  @!P2 PRMT R116, R63, 0x5410, RZ ;  /* 0x000054103f74a816 */ /* 0x000fe400000000ff */
[----:B------:R-:W-:Y:S02]  /*16450*/  PRMT R123, R17, 0x7610, R123 ;  /* 0x00007610117b7816 */ /* 0x000fe4000000007b */
[----:B------:R-:W-:Y:S01]  /*16460*/  ISETP.GE.U32.AND P2, PT, R191, R2, PT ;  /* 0x00000002bf00720c */ /* 0x000fe20003f46070 */
[----:B--2---:R-:W-:Y:S01]  /*16470*/  FADD.FTZ R2, R12, R6 ;  /* 0x000000060c027221 */ /* 0x004fe20000010000 */
[----:B------:R-:W-:Y:S01]  /*16480*/  PRMT R119, R17, 0x7632, R119 ;  /* 0x0000763211777816 */ /* 0x000fe20000000077 */
[----:B------:R-:W-:Y:S01]  /*16490*/  @!P1 HADD2 R65, -R123.H0_H0, -RZ.H0_H0 ;  /* 0xa00000ff7b419230 */ /* 0x000fe20000000900 */
[----:B-1----:R-:W-:-:S02]  /*164a0*/  IMAD.MOV.U32 R162, RZ, RZ, R15 ;  /* 0x000000ffffa27224 */ /* 0x002fc400078e000f */
[----:B---3--:R-:W-:Y:S01]  /*164b0*/  FADD.FTZ R5, R4, R2 ;  /* 0x0000000204057221 */ /* 0x008fe20000010000 */
[----:B------:R1:W-:Y:S01]  /*164c0*/  MUFU.EX2 R15, R164 ;  /* 0x000000a4000f7308 */ /* 0x0003e20000000800 */
[----:B------:R-:W-:Y:S01]  /*164d0*/  LOP3.LUT R2, R0, 0xff, RZ, 0xc0, !PT ;  /* 0x000000ff00027812 */ /* 0x000fe200078ec0ff */
[----:B------:R-:W-:Y:S01]  /*164e0*/  IMAD.MOV.U32 R161, RZ, RZ, R14 ;  /* 0x000000ffffa17224 */ /* 0x000fe200078e000e */
[----:B------:R-:W-:-:S05]  /*164f0*/  PRMT R127, R16, 0x7610, R127 ;  /* 0x00007610107f7816 */ /* 0x000fca000000007f */
[----:B------:R2:W-:Y:S01]  /*16500*/  MUFU.EX2 R14, R197 ;  /* 0x000000c5000e7308 */ /* 0x0005e20000000800 */
[----:B-1----:R-:W-:Y:S01]  /*16510*/  IMAD.MOV.U32 R164, RZ, RZ, R206 ;  /* 0x000000ffffa47224 */ /* 0x002fe200078e00ce */
[----:B------:R-:W-:Y:S02]  /*16520*/  PRMT R206, R123, 0x5410, R119 ;  /* 0x000054107bce7816 */ /* 0x000fe40000000077 */
[----:B------:R-:W-:Y:S02]  /*16530*/  @!P1 PRMT R123, R65, 0x5410, RZ ;  /* 0x00005410417b9816 */ /* 0x000fe400000000ff */
[----:B------:R-:W-:Y:S02]  /*16540*/  ISETP.GE.U32.AND P1, PT, R191, R2, PT ;  /* 0x00000002bf00720c */ /* 0x000fe40003f26070 */
[----:B------:R-:W-:Y:S01]  /*16550*/  SHF.R.U32.HI R2, RZ, 0x18, R0 ;  /* 0x00000018ff027819 */ /* 0x000fe20000011600 */
[----:B--2---:R-:W-:Y:S01]  /*16560*/  IMAD.MOV.U32 R197, RZ, RZ, R18 ;  /* 0x000000ffffc57224 */ /* 0x004fe200078e0012 */
[----:B------:R-:W-:Y:S01]  /*16570*/  SHF.R.U32.HI R0, RZ, 0x10, R0 ;  /* 0x00000010ff007819 */ /* 0x000fe20000011600 */
[----:B------:R1:W-:Y:S01]  /*16580*/  MUFU.EX2 R17, R172 ;  /* 0x000000ac00117308 */ /* 0x0003e20000000800 */
[----:B------:R-:W-:Y:S01]  /*16590*/  PRMT R129, R16, 0x7632, R129 ;  /* 0x0000763210817816 */ /* 0x000fe20000000081 */
[----:B------:R-:W-:Y:S01]  /*165a0*/  @!P5 HADD2 R71, -R127.H0_H0, -RZ.H0_H0 ;  /* 0xa00000ff7f47d230 */ /* 0x000fe20000000900 */
[----:B------:R-:W-:Y:S01]  /*165b0*/  PRMT R131, R9, 0x7610, R131 ;  /* 0x0000761009837816 */ /* 0x000fe20000000083 */
[----:B------:R-:W-:Y:S01]  /*165c0*/  @!P4 HADD2 R67, -R119.H0_H0, -RZ.H0_H0 ;  /* 0xa00000ff7743c230 */ /* 0x000fe20000000900 */
[----:B------:R-:W-:-:S02]  /*165d0*/  LOP3.LUT R0, R0, 0xff, RZ, 0xc0, !PT ;  /* 0x000000ff00007812 */ /* 0x000fc400078ec0ff */
[----:B------:R-:W-:Y:S01]  /*165e0*/  PRMT R130, R9, 0x7632, R130 ;  /* 0x0000763209827816 */ /* 0x000fe20000000082 */
[----:B------:R-:W2:Y:S01]  /*165f0*/  MUFU.EX2 R6, R81 ;  /* 0x0000005100067308 */ /* 0x000ea20000000800 */
[----:B------:R-:W-:Y:S01]  /*16600*/  @!P1 HADD2 R73, -R131.H0_H0, -RZ.H0_H0 ;  /* 0xa00000ff83499230 */ /* 0x000fe20000000900 */
[----:B-1----:R-:W-:Y:S02]  /*16610*/  IMAD.MOV.U32 R172, RZ, RZ, R164 ;  /* 0x000000ffffac7224 */ /* 0x002fe400078e00a4 */
[----:B------:R-:W-:Y:S02]  /*16620*/  IMAD.MOV.U32 R164, RZ, RZ, R197 ;  /* 0x000000ffffa47224 */ /* 0x000fe400078e00c5 */
[----:B------:R-:W-:Y:S02]  /*16630*/  IMAD.MOV.U32 R197, RZ, RZ, R162 ;  /* 0x000000ffffc57224 */ /* 0x000fe400078e00a2 */
[----:B------:R-:W-:Y:S01]  /*16640*/  IMAD.MOV.U32 R162, RZ, RZ, R194 ;  /* 0x000000ffffa27224 */ /* 0x000fe200078e00c2 */
[----:B------:R-:W-:-:S02]  /*16650*/  PRMT R194, R127, 0x5410, R129 ;  /* 0x000054107fc27816 */ /* 0x000fc40000000081 */
[----:B------:R-:W-:Y:S01]  /*16660*/  @!P5 PRMT R127, R71, 0x5410, RZ ;  /* 0x00005410477fd816 */ /* 0x000fe200000000ff */
[----:B------:R1:W-:Y:S01]  /*16670*/  MUFU.EX2 R13, R167 ;  /* 0x000000a7000d7308 */ /* 0x0003e20000000800 */
[----:B------:R-:W-:Y:S02]  /*16680*/  ISETP.GE.U32.AND P5, PT, R191, R0, PT ;  /* 0x00000000bf00720c */ /* 0x000fe40003fa6070 */
[----:B------:R-:W-:Y:S02]  /*16690*/  @!P4 PRMT R119, R67, 0x5410, RZ ;  /* 0x000054104377c816 */ /* 0x000fe400000000ff */
[----:B------:R-:W-:Y:S02]  /*166a0*/  LOP3.LUT R0, R7, 0xff, RZ, 0xc0, !PT ;  /* 0x000000ff07007812 */ /* 0x000fe400078ec0ff */
[----:B------:R-:W-:Y:S02]  /*166b0*/  ISETP.GE.U32.AND P4, PT, R191, R2, PT ;  /* 0x00000002bf00720c */ /* 0x000fe40003f86070 */
[----:B------:R-:W3:Y:S01]  /*166c0*/  MUFU.EX2 R2, R82 ;  /* 0x0000005200027308 */ /* 0x000ee20000000800 */
[----:B------:R-:W-:Y:S01]  /*166d0*/  @!P2 HADD2 R72, -R130.H0_H0, -RZ.H0_H0 ;  /* 0xa00000ff8248a230 */ /* 0x000fe20000000900 */
[----:B-1----:R-:W-:Y:S01]  /*166e0*/  IMAD.MOV.U32 R167, RZ, RZ, R136 ;  /* 0x000000ffffa77224 */ /* 0x002fe200078e0088 */
[----:B------:R-:W-:-:S02]  /*166f0*/  PRMT R136, R131, 0x5410, R130 ;  /* 0x0000541083887816 */ /* 0x000fc40000000082 */
[----:B------:R-:W-:Y:S02]  /*16700*/  @!P1 PRMT R131, R73, 0x5410, RZ ;  /* 0x0000541049839816 */ /* 0x000fe400000000ff */
[----:B------:R-:W-:Y:S02]  /*16710*/  ISETP.GE.U32.AND P1, PT, R191, R0, PT ;  /* 0x00000000bf00720c */ /* 0x000fe40003f26070 */
[----:B------:R-:W-:Y:S01]  /*16720*/  SHF.R.U32.HI R0, RZ, 0x8, R8 ;  /* 0x00000008ff007819 */ /* 0x000fe20000011608 */
[----:B------:R-:W-:-:S03]  /*16730*/  @!P0 HADD2 R69, -R129.H0_H0, -RZ.H0_H0 ;  /* 0xa00000ff81458230 */ /* 0x000fc60000000900 */
[----:B------:R-:W-:Y:S01]  /*16740*/  LOP3.LUT R0, R0, 0xffff, RZ, 0xc0, !PT ;  /* 0x0000ffff00007812 */ /* 0x000fe200078ec0ff */
[----:B------:R-:W1:Y:S01]  /*16750*/  MUFU.EX2 R9, R51 ;  /* 0x0000003300097308 */ /* 0x000e620000000800 */
[----:B------:R-:W-:Y:S02]  /*16760*/  @!P2 PRMT R130, R72, 0x5410, RZ ;  /* 0x000054104882a816 */ /* 0x000fe400000000ff */
[----:B------:R-:W-:Y:S01]  /*16770*/  ISETP.GE.U32.AND P2, PT, R191, R0, PT ;  /* 0x00000000bf00720c */ /* 0x000fe20003f46070 */
[----:B--2---:R-:W-:Y:S01]  /*16780*/  FADD.FTZ R0, R6, R11 ;  /* 0x0000000b06007221 */ /* 0x004fe20000010000 */
[----:B------:R-:W-:Y:S02]  /*16790*/  @!P0 PRMT R129, R69, 0x5410, RZ ;  /* 0x0000541045818816 */ /* 0x000fe400000000ff */
[----:B------:R-:W-:Y:S01]  /*167a0*/  ISETP.GE.U32.AND P0, PT, R191, R3, PT ;  /* 0x00000003bf00720c */ /* 0x000fe20003f06070 */
[----:B------:R-:W2:Y:S01]  /*167b0*/  MUFU.EX2 R7, R53 ;  /* 0x0000003500077308 */ /* 0x000ea20000000800 */
[----:B------:R-:W-:Y:S01]  /*167c0*/  F2FP.PACK_AB R4, R4, R12 ;  /* 0x0000000c0404723e */ /* 0x000fe200000000ff */
[C---:B---3--:R-:W-:Y:S01]  /*167d0*/  FADD.FTZ R3, R2.reuse, R0 ;  /* 0x0000000002037221 */ /* 0x048fe20000010000 */
[----:B------:R-:W-:-:S02]  /*167e0*/  F2FP.PACK_AB R0, R2, R6 ;  /* 0x000000060200723e */ /* 0x000fc400000000ff */
[----:B------:R-:W-:-:S03]  /*167f0*/  PRMT R125, R4, 0x7610, R125 ;  /* 0x00007610047d7816 */ /* 0x000fc6000000007d */
[----:B------:R-:W3:Y:S01]  /*16800*/  MUFU.EX2 R6, R56 ;  /* 0x0000003800067308 */ /* 0x000ee20000000800 */
[----:B------:R-:W-:Y:S02]  /*16810*/  PRMT R122, R4, 0x7632, R122 ;  /* 0x00007632047a7816 */ /* 0x000fe4000000007a */
[C---:B------:R-:W-:Y:S02]  /*16820*/  PRMT R120, R0.reuse, 0x7610, R120 ;  /* 0x0000761000787816 */ /* 0x040fe40000000078 */
[----:B------:R-:W-:-:S03]  /*16830*/  PRMT R118, R0, 0x7632, R118 ;  /* 0x0000763200767816 */ /* 0x000fc60000000076 */
[----:B------:R-:W4:Y:S01]  /*16840*/  MUFU.EX2 R4, R59 ;  /* 0x0000003b00047308 */ /* 0x000f220000000800 */
[----:B-1----:R-:W-:Y:S02]  /*16850*/  FADD.FTZ R0, R9, R24 ;  /* 0x0000001809007221 */ /* 0x002fe40000010000 */
[----:B------:R-:W-:Y:S02]  /*16860*/  FADD.FTZ R2, R19, R21 ;  /* 0x0000001513027221 */ /* 0x000fe40000010000 */
[----:B--2---:R-:W-:-:S03]  /*16870*/  FADD.FTZ R0, R7, R0 ;  /* 0x0000000007007221 */ /* 0x004fc60000010000 */
[----:B------:R-:W-:Y:S01]  /*16880*/  MUFU.EX2 R18, R170 ;  /* 0x000000aa00127308 */ /* 0x000fe20000000800 */
[----:B------:R-:W-:-:S07]  /*16890*/  F2FP.PACK_AB R35, R7, R9 ;  /* 0x000000090723723e */ /* 0x000fce00000000ff */
[----:B------:R-:W1:Y:S01]  /*168a0*/  MUFU.EX2 R12, R83 ;  /* 0x00000053000c7308 */ /* 0x000e620000000800 */
[----:B------:R-:W-:Y:S02]  /*168b0*/  FADD.FTZ R24, R14, R2 ;  /* 0x000000020e187221 */ /* 0x000fe40000010000 */
[----:B---3--:R-:W-:-:S05]  /*168c0*/  FADD.FTZ R0, R6, R0 ;  /* 0x0000000006007221 */ /* 0x008fca0000010000 */
[----:B------:R-:W2:Y:S01]  /*168d0*/  MUFU.EX2 R8, R93 ;  /* 0x0000005d00087308 */ /* 0x000ea20000000800 */
[----:B------:R-:W-:Y:S01]  /*168e0*/  FADD.FTZ R2, R15, R5 ;  /* 0x000000050f027221 */ /* 0x000fe20000010000 */
[C---:B----4-:R-:W-:Y:S01]  /*168f0*/  F2FP.PACK_AB R37, R4.reuse, R6 ;  /* 0x000000060425723e */ /* 0x050fe200000000ff */
[----:B------:R-:W-:-:S05]  /*16900*/  FADD.FTZ R21, R4, R0 ;  /* 0x0000000004157221 */ /* 0x000fca0000010000 */
[----:B------:R-:W3:Y:S01]  /*16910*/  MUFU.EX2 R7, R96 ;  /* 0x0000006000077308 */ /* 0x000ee20000000800 */
[----:B------:R-:W-:Y:S02]  /*16920*/  FADD.FTZ R2, R13, R2 ;  /* 0x000000020d027221 */ /* 0x000fe40000010000 */
[----:B------:R-:W-:-:S05]  /*16930*/  IMAD.MOV.U32 R11, RZ, RZ, R137 ;  /* 0x000000ffff0b7224 */ /* 0x000fca00078e0089 */
[----:B------:R-:W4:Y:S01]  /*16940*/  MUFU.EX2 R4, R101 ;  /* 0x0000006500047308 */ /* 0x000f220000000800 */
[----:B-1----:R-:W-:Y:S02]  /*16950*/  FADD.FTZ R0, R12, R3 ;  /* 0x000000030c007221 */ /* 0x002fe40000010000 */
[----:B------:R-:W-:Y:S01]  /*16960*/  FADD.FTZ R2, R18, R2 ;  /* 0x0000000212027221 */ /* 0x000fe20000010000 */
[----:B------:R-:W-:Y:S01]  /*16970*/  F2FP.PACK_AB R36, R14, R19 ;  /* 0x000000130e24723e */ /* 0x000fe200000000ff */
[----:B------:R-:W-:Y:S02]  /*16980*/  IMAD.MOV.U32 R14, RZ, RZ, R11 ;  /* 0x000000ffff0e7224 */ /* 0x000fe400078e000b */
[----:B--2---:R-:W-:Y:S02]  /*16990*/  FADD.FTZ R0, R8, R0 ;  /* 0x0000000008007221 */ /* 0x004fe40000010000 */
[----:B------:R-:W-:Y:S01]  /*169a0*/  FADD.FTZ R11, R17, R2 ;  /* 0x00000002110b7221 */ /* 0x000fe20000010000 */
[----:B------:R-:W-:-:S02]  /*169b0*/  IADD3 R2, R201, -0x2, RZ ;  /* 0xfffffffec9027810 */ /* 0x000fc40007ffe0ff */
[C---:B------:R-:W-:Y:S02]  /*169c0*/  PRMT R128, R10.reuse, 0x7610, R128 ;  /* 0x000076100a807816 */ /* 0x040fe40000000080 */
[----:B------:R-:W-:Y:S01]  /*169d0*/  PRMT R126, R10, 0x7632, R126 ;  /* 0x000076320a7e7816 */ /* 0x000fe2000000007e */
[----:B------:R-:W-:Y:S01]  /*169e0*/  IMAD.MOV.U32 R10, RZ, RZ, R164 ;  /* 0x000000ffff0a7224 */ /* 0x000fe200078e00a4 */
[----:B------:R-:W-:Y:S01]  /*169f0*/  F2FP.PACK_AB R13, R13, R15 ;  /* 0x0000000f0d0d723e */ /* 0x000fe200000000ff */
[----:B------:R-:W-:Y:S01]  /*16a00*/  IMAD.MOV.U32 R15, RZ, RZ, R167 ;  /* 0x000000ffff0f7224 */ /* 0x000fe200078e00a7 */
[----:B------:R-:W-:Y:S01]  /*16a10*/  LOP3.LUT R167, R247, R2, RZ, 0x3c, !PT ;  /* 0x00000002f7a77212 */ /* 0x000fe200078e3cff */
[----:B---3--:R-:W-:Y:S02]  /*16a20*/  FADD.FTZ R0, R7, R0 ;  /* 0x0000000007007221 */ /* 0x008fe40000010000 */
[----:B------:R-:W-:Y:S02]  /*16a30*/  IMAD.MOV.U32 R6, RZ, RZ, R10 ;  /* 0x000000ffff067224 */ /* 0x000fe400078e000a */
[----:B----4-:R-:W-:Y:S01]  /*16a40*/  FADD.FTZ R10, R4, R0 ;  /* 0x00000000040a7221 */ /* 0x010fe20000010000 */
[----:B------:R-:W-:-:S02]  /*16a50*/  LOP3.LUT R0, R167, R217, RZ, 0x3c, !PT ;  /* 0x000000d9a7007212 */ /* 0x000fc400078e3cff */
[----:B------:R-:W-:-:S03]  /*16a60*/  F2FP.PACK_AB R17, R17, R18 ;  /* 0x000000121111723e */ /* 0x000fc600000000ff */
[----:B------:R-:W-:-:S05]  /*16a70*/  IMAD.WIDE.U32 R18, R0, -0x326172a9, RZ ;  /* 0xcd9e8d5700127825 */ /* 0x000fca00078e00ff */
[----:B------:R-:W-:-:S05]  /*16a80*/  LOP3.LUT R2, R19, R240, R46, 0x96, !PT ;  /* 0x000000f013027212 */ /* 0x000fca00078e962e */
[----:B------:R-:W-:-:S05]  /*16a90*/  IMAD.WIDE.U32 R2, R2, -0x2daee0ad, RZ ;  /* 0xd2511f5302027825 */ /* 0x000fca00078e00ff */
[----:B------:R-:W-:Y:S02]  /*16aa0*/  LOP3.LUT R0, R3, R241, R236, 0x96, !PT ;  /* 0x000000f103007212 */ /* 0x000fe400078e96ec */
[----:B------:R-:W-:Y:S02]  /*16ab0*/  LOP3.LUT R3, R133, R239, R18, 0x96, !PT ;  /* 0x000000ef85037212 */ /* 0x000fe400078e9612 */
[----:B------:R-:W-:-:S03]  /*16ac0*/  F2FP.PACK_AB R16, R4, R7 ;  /* 0x000000070410723e */ /* 0x000fc600000000ff */
[----:B------:R-:W-:Y:S01]  /*16ad0*/  IMAD.WIDE.U32 R4, R3, -0x2daee0ad, RZ ;  /* 0xd2511f5303047825 */ /* 0x000fe200078e00ff */
[----:B------:R-:W-:-:S03]  /*16ae0*/  F2FP.PACK_AB R12, R8, R12 ;  /* 0x0000000c080c723e */ /* 0x000fc600000000ff */
[----:B------:R-:W-:Y:S01]  /*16af0*/  IMAD.WIDE.U32 R8, R0, -0x326172a9, RZ ;  /* 0xcd9e8d5700087825 */ /* 0x000fe200078e00ff */
[----:B------:R-:W-:-:S03]  /*16b00*/  LOP3.LUT R0, R5, R242, R2, 0x96, !PT ;  /* 0x000000f205007212 */ /* 0x000fc600078e9602 */
[----:B------:R-:W-:Y:S02]  /*16b10*/  IMAD.MOV.U32 R5, RZ, RZ, R6 ;  /* 0x000000ffff057224 */ /* 0x000fe400078e0006 */
[----:B------:R-:W-:Y:S01]  /*16b20*/  IMAD.WIDE.U32 R6, R0, -0x326172a9, RZ ;  /* 0xcd9e8d5700067825 */ /* 0x000fe200078e00ff */
[----:B------:R-:W-:-:S04]  /*16b30*/  LOP3.LUT R3, R9, R233, R132, 0x96, !PT ;  /* 0x000000e909037212 */ /* 0x000fc800078e9684 */
[----:B------:R-:W-:Y:S01]  /*16b40*/  LOP3.LUT R0, R7, R249, R8, 0x96, !PT ;  /* 0x000000f907007212 */ /* 0x000fe200078e9608 */
[----:B------:R-:W-:-:S04]  /*16b50*/  IMAD.WIDE.U32 R2, R3, -0x2daee0ad, RZ ;  /* 0xd2511f5303027825 */ /* 0x000fc800078e00ff */
[----:B------:R-:W-:Y:S01]  /*16b60*/  IMAD.WIDE.U32 R8, R0, -0x2daee0ad, RZ ;  /* 0xd2511f5300087825 */ /* 0x000fe200078e00ff */
[----:B------:R-:W-:-:S04]  /*16b70*/  LOP3.LUT R3, R3, R251, R4, 0x96, !PT ;  /* 0x000000fb03037212 */ /* 0x000fc800078e9604 */
[----:B------:R-:W-:Y:S01]  /*16b80*/  LOP3.LUT R2, R9, R243, R2, 0x96, !PT ;  /* 0x000000f309027212 */ /* 0x000fe200078e9602 */
[----:B------:R-:W-:Y:S02]  /*16b90*/  IMAD.MOV.U32 R9, RZ, RZ, R5 ;  /* 0x000000ffff097224 */ /* 0x000fe400078e0005 */
[----:B------:R-:W-:-:S04]  /*16ba0*/  IMAD.WIDE.U32 R4, R3, -0x326172a9, RZ ;  /* 0xcd9e8d5703047825 */ /* 0x000fc800078e00ff */
[----:B------:R-:W-:Y:S01]  /*16bb0*/  IMAD.WIDE.U32 R2, R2, -0x326172a9, RZ ;  /* 0xcd9e8d5702027825 */ /* 0x000fe200078e00ff */
[----:B------:R-:W-:-:S04]  /*16bc0*/  @!P5 HADD2 R75, -R128.H0_H0, -RZ.H0_H0 ;  /* 0xa00000ff804bd230 */ /* 0x000fc80000000900 */
[----:B------:R-:W-:Y:S01]  /*16bd0*/  LOP3.LUT R0, R3, R177, R4, 0x96, !PT ;  /* 0x000000b103007212 */ /* 0x000fe200078e9604 */
[----:B------:R-:W-:Y:S02]  /*16be0*/  IMAD.MOV.U32 R164, RZ, RZ, R162 ;  /* 0x000000ffffa47224 */ /* 0x000fe400078e00a2 */
[----:B------:R-:W-:Y:S01]  /*16bf0*/  IMAD.MOV.U32 R162, RZ, RZ, R190 ;  /* 0x000000ffffa27224 */ /* 0x000fe200078e00be */
[----:B------:R-:W-:Y:S02]  /*16c00*/  LOP3.LUT R4, R0, 0xff, RZ, 0xc0, !PT ;  /* 0x000000ff00047812 */ /* 0x000fe400078ec0ff */
[----:B------:R-:W-:Y:S02]  /*16c10*/  PRMT R190, R128, 0x5410, R126 ;  /* 0x0000541080be7816 */ /* 0x000fe4000000007e */
[----:B------:R-:W-:Y:S02]  /*16c20*/  @!P5 PRMT R128, R75, 0x5410, RZ ;  /* 0x000054104b80d816 */ /* 0x000fe400000000ff */
[----:B------:R-:W-:-:S02]  /*16c30*/  ISETP.GE.U32.AND P5, PT, R191, R4, PT ;  /* 0x00000004bf00720c */ /* 0x000fc40003fa6070 */
[----:B------:R-:W-:Y:S01]  /*16c40*/  LOP3.LUT R4, R0, 0xffff, RZ, 0xc0, !PT ;  /* 0x0000ffff00047812 */ /* 0x000fe200078ec0ff */
[----:B------:R-:W-:-:S03]  /*16c50*/  @!P4 HADD2 R74, -R126.H0_H0, -RZ.H0_H0 ;  /* 0xa00000ff7e4ac230 */ /* 0x000fc60000000900 */
[----:B------:R-:W-:Y:S01]  /*16c60*/  SHF.R.U32.HI R4, RZ, 0x8, R4 ;  /* 0x00000008ff047819 */ /* 0x000fe20000011604 */
[----:B------:R-:W-:Y:S02]  /*16c70*/  IMAD.MOV.U32 R7, RZ, RZ, R15 ;  /* 0x000000ffff077224 */ /* 0x000fe400078e000f */
[----:B------:R1:W2:Y:S01]  /*16c80*/  MUFU.EX2 R15, R204 ;  /* 0x000000cc000f7308 */ /* 0x0002a20000000800 */
[----:B------:R-:W-:Y:S01]  /*16c90*/  LOP3.LUT R4, R4, 0xffff, RZ, 0xc0, !PT ;  /* 0x0000ffff04047812 */ /* 0x000fe200078ec0ff */
[----:B------:R-:W-:Y:S01]  /*16ca0*/  @!P3 HADD2 R79, -R125.H0_H0, -RZ.H0_H0 ;  /* 0xa00000ff7d4fb230 */ /* 0x000fe20000000900 */
[----:B------:R-:W-:Y:S02]  /*16cb0*/  @!P4 PRMT R126, R74, 0x5410, RZ ;  /* 0x000054104a7ec816 */ /* 0x000fe400000000ff */
[----:B------:R-:W-:Y:S02]  /*16cc0*/  ISETP.GE.U32.AND P4, PT, R191, R4, PT ;  /* 0x00000004bf00720c */ /* 0x000fe40003f86070 */
[----:B------:R-:W-:Y:S01]  /*16cd0*/  SHF.R.U32.HI R4, RZ, 0x10, R0 ;  /* 0x00000010ff047819 */ /* 0x000fe20000011600 */
[----:B------:R-:W-:Y:S01]  /*16ce0*/  IMAD.MOV.U32 R51, RZ, RZ, R138 ;  /* 0x000000ffff337224 */ /* 0x000fe200078e008a */
[----:B------:R-:W-:Y:S01]  /*16cf0*/  SHF.R.U32.HI R0, RZ, 0x18, R0 ;  /* 0x00000018ff007819 */ /* 0x000fe20000011600 */
[----:B------:R-:W-:Y:S01]  /*16d00*/  @!P2 HADD2 R78, -R122.H0_H0, -RZ.H0_H0 ;  /* 0xa00000ff7a4ea230 */ /* 0x000fe20000000900 */
[----:B------:R-:W-:Y:S01]  /*16d10*/  PRMT R138, R125, 0x5410, R122 ;  /* 0x000054107d8a7816 */ /* 0x000fe2000000007a */
[----:B-1----:R-:W-:-:S02]  /*16d20*/  IMAD.MOV.U32 R204, RZ, RZ, R9 ;  /* 0x000000ffffcc7224 */ /* 0x002fc400078e0009 */
[----:B------:R1:W3:Y:S01]  /*16d30*/  MUFU.EX2 R9, R205 ;  /* 0x000000cd00097308 */ /* 0x0002e20000000800 */
[----:B------:R-:W-:Y:S01]  /*16d40*/  @!P1 HADD2 R77, -R120.H0_H0, -RZ.H0_H0 ;  /* 0xa00000ff784d9230 */ /* 0x000fe20000000900 */
[----:B------:R-:W-:Y:S02]  /*16d50*/  @!P3 PRMT R125, R79, 0x5410, RZ ;  /* 0x000054104f7db816 */ /* 0x000fe400000000ff */
[----:B------:R-:W-:Y:S02]  /*16d60*/  LOP3.LUT R6, R5, R245, R6, 0x96, !PT ;  /* 0x000000f505067212 */ /* 0x000fe400078e9606 */
[----:B------:R-:W-:Y:S02]  /*16d70*/  LOP3.LUT R4, R4, 0xff, RZ, 0xc0, !PT ;  /* 0x000000ff04047812 */ /* 0x000fe400078ec0ff */
[----:B------:R-:W-:Y:S01]  /*16d80*/  ISETP.GE.U32.AND P3, PT, R191, R0, PT ;  /* 0x00000000bf00720c */ /* 0x000fe20003f66070 */
[----:B------:R-:W-:Y:S01]  /*16d90*/  MUFU.EX2 R5, R107 ;  /* 0x0000006b00057308 */ /* 0x000fe20000000800 */
[----:B------:R-:W-:Y:S01]  /*16da0*/  LOP3.LUT R0, R2, 0xff, RZ, 0xc0, !PT ;  /* 0x000000ff02007812 */ /* 0x000fe200078ec0ff */
[----:B-1----:R-:W-:-:S06]  /*16db0*/  IMAD.MOV.U32 R205, RZ, RZ, R14 ;  /* 0x000000ffffcd7224 */ /* 0x002fcc00078e000e */
[----:B------:R-:W1:Y:S01]  /*16dc0*/  MUFU.EX2 R14, R106 ;  /* 0x0000006a000e7308 */ /* 0x000e620000000800 */
[----:B------:R-:W-:Y:S02]  /*16dd0*/  @!P2 PRMT R122, R78, 0x5410, RZ ;  /* 0x000054104e7aa816 */ /* 0x000fe400000000ff */
[----:B------:R-:W-:Y:S02]  /*16de0*/  PRMT R137, R120, 0x5410, R118 ;  /* 0x0000541078897816 */ /* 0x000fe40000000076 */
[----:B------:R-:W-:Y:S02]  /*16df0*/  @!P1 PRMT R120, R77, 0x5410, RZ ;  /* 0x000054104d789816 */ /* 0x000fe400000000ff */
[C---:B------:R-:W-:Y:S01]  /*16e00*/  ISETP.GE.U32.AND P2, PT, R191.reuse, R4, PT ;  /* 0x00000004bf00720c */ /* 0x040fe20003f46070 */
[----:B------:R-:W-:Y:S01]  /*16e10*/  @!P0 HADD2 R76, -R118.H0_H0, -RZ.H0_H0 ;  /* 0xa00000ff764c8230 */ /* 0x000fe20000000900 */
[----:B------:R-:W-:Y:S02]  /*16e20*/  ISETP.GE.U32.AND P1, PT, R191, R0, PT ;  /* 0x00000000bf00720c */ /* 0x000fe40003f26070 */
[----:B------:R-:W-:-:S02]  /*16e30*/  LOP3.LUT R4, R2, 0xffff, RZ, 0xc0, !PT ;  /* 0x0000ffff02047812 */ /* 0x000fc400078ec0ff */
[--C-:B------:R-:W-:Y:S02]  /*16e40*/  SHF.R.U32.HI R0, RZ, 0x18, R2.reuse ;  /* 0x00000018ff007819 */ /* 0x100fe40000011602 */
[----:B------:R-:W-:Y:S01]  /*16e50*/  SHF.R.U32.HI R3, RZ, 0x10, R2 ;  /* 0x00000010ff037819 */ /* 0x000fe20000011602 */
[----:B--2---:R-:W-:Y:S02]  /*16e60*/  FADD.FTZ R2, R15, R11 ;  /* 0x0000000b0f027221 */ /* 0x004fe40000010000 */
[----:B------:R-:W-:Y:S01]  /*16e70*/  IMAD.MOV.U32 R11, RZ, RZ, R7 ;  /* 0x000000ffff0b7224 */ /* 0x000fe200078e0007 */
[----:B------:R-:W-:Y:S01]  /*16e80*/  @!P0 PRMT R118, R76, 0x5410, RZ ;  /* 0x000054104c768816 */ /* 0x000fe200000000ff */
[----:B---3--:R-:W-:Y:S01]  /*16e90*/  FADD.FTZ R7, R9, R2 ;  /* 0x0000000209077221 */ /* 0x008fe20000010000 */
[----:B------:R-:W-:Y:S01]  /*16ea0*/  ISETP.GE.U32.AND P0, PT, R191, R0, PT ;  /* 0x00000000bf00720c */ /* 0x000fe20003f06070 */
[----:B-1----:R-:W-:Y:S01]  /*16eb0*/  FADD.FTZ R0, R14, R10 ;  /* 0x0000000a0e007221 */ /* 0x002fe20000010000 */
[----:B------:R-:W-:Y:S01]  /*16ec0*/  F2FP.PACK_AB R9, R9, R15 ;  /* 0x0000000f0909723e */ /* 0x000fe200000000ff */
[----:B------:R-:W-:Y:S01]  /*16ed0*/  IMAD.MOV.U32 R15, RZ, RZ, R11 ;  /* 0x000000ffff0f7224 */ /* 0x000fe200078e000b */
[----:B------:R-:W-:Y:S01]  /*16ee0*/  F2FP.PACK_AB R10, R5, R14 ;  /* 0x0000000e050a723e */ /* 0x000fe200000000ff */
[----:B------:R-:W-:-:S02]  /*16ef0*/  IMAD.MOV.U32 R2, RZ, RZ, R169 ;  /* 0x000000ffff027224 */ /* 0x000fc400078e00a9 */
[----:B------:R-:W-:Y:S01]  /*16f00*/  FADD.FTZ R11, R5, R0 ;  /* 0x00000000050b7221 */ /* 0x000fe20000010000 */
[----:B------:R1:W2:Y:S01]  /*16f10*/  LDL.LU R169, [R1+0x400] ;  /* 0x0004000001a97983 */ /* 0x0002a20000300800 */
[----:B------:R-:W-:Y:S01]  /*16f20*/  IMAD.MOV.U32 R5, RZ, RZ, R15 ;  /* 0x000000ffff057224 */ /* 0x000fe200078e000f */
[C---:B------:R-:W-:Y:S02]  /*16f30*/  PRMT R115, R13.reuse, 0x7610, R115 ;  /* 0x000076100d737816 */ /* 0x040fe40000000073 */
[----:B------:R-:W3:Y:S01]  /*16f40*/  LDL.LU R15, [R1+0xa0] ;  /* 0x0000a000010f7983 */ /* 0x000ee20000300800 */
[----:B------:R-:W-:Y:S01]  /*16f50*/  PRMT R114, R13, 0x7632, R114 ;  /* 0x000076320d727816 */ /* 0x000fe20000000072 */
[----:B------:R-:W-:Y:S01]  /*16f60*/  IMAD.MOV.U32 R14, RZ, RZ, R2 ;  /* 0x000000ffff0e7224 */ /* 0x000fe200078e0002 */
[----:B------:R-:W-:Y:S01]  /*16f70*/  @!P5 HADD2 R94, -R115.H0_H0, -RZ.H0_H0 ;  /* 0xa00000ff735ed230 */ /* 0x000fe20000000900 */
[----:B------:R-:W-:Y:S01]  /*16f80*/  LOP3.LUT R0, R3, 0xff, RZ, 0xc0, !PT ;  /* 0x000000ff03007812 */ /* 0x000fe200078ec0ff */
[----:B------:R-:W-:Y:S01]  /*16f90*/  IMAD.WIDE.U32 R2, R6, -0x2daee0ad, RZ ;  /* 0xd2511f5306027825 */ /* 0x000fe200078e00ff */
[----:B------:R-:W-:-:S02]  /*16fa0*/  PRMT R113, R12, 0x7632, R113 ;  /* 0x000076320c717816 */ /* 0x000fc40000000071 */
[----:B------:R-:W-:Y:S01]  /*16fb0*/  PRMT R112, R12, 0x7610, R112 ;  /* 0x000076100c707816 */ /* 0x000fe20000000070 */
[----:B------:R-:W-:Y:S01]  /*16fc0*/  IMAD.MOV.U32 R13, RZ, RZ, R161 ;  /* 0x000000ffff0d7224 */ /* 0x000fe200078e00a1 */
[----:B------:R-:W-:Y:S01]  /*16fd0*/  PRMT R161, R115, 0x5410, R114 ;  /* 0x0000541073a17816 */ /* 0x000fe20000000072 */
[----:B------:R-:W-:Y:S01]  /*16fe0*/  IMAD.MOV.U32 R12, RZ, RZ, R5 ;  /* 0x000000ffff0c7224 */ /* 0x000fe200078e0005 */
[----:B------:R-:W-:Y:S01]  /*16ff0*/  @!P5 PRMT R115, R94, 0x5410, RZ ;  /* 0x000054105e73d816 */ /* 0x000fe200000000ff */
[----:B------:R-:W-:Y:S01]  /*17000*/  @!P3 HADD2 R97, -R113.H0_H0, -RZ.H0_H0 ;  /* 0xa00000ff7161b230 */ /* 0x000fe20000000900 */
[----:B------:R-:W-:Y:S02]  /*17010*/  ISETP.GE.U32.AND P5, PT, R191, R0, PT ;  /* 0x00000000bf00720c */ /* 0x000fe40003fa6070 */
[----:B------:R-:W-:Y:S02]  /*17020*/  LOP3.LUT R0, R3, R173, R8, 0x96, !PT ;  /* 0x000000ad03007212 */ /* 0x000fe400078e9608 */
[----:B------:R-:W-:-:S02]  /*17030*/  SHF.R.U32.HI R4, RZ, 0x8, R4 ;  /* 0x00000008ff047819 */ /* 0x000fc40000011604 */
[C---:B------:R-:W-:Y:S02]  /*17040*/  LOP3.LUT R5, R2.reuse, 0xff, RZ, 0xc0, !PT ;  /* 0x000000ff02057812 */ /* 0x040fe400078ec0ff */
[----:B------:R-:W-:Y:S02]  /*17050*/  LOP3.LUT R8, R2, 0xffff, RZ, 0xc0, !PT ;  /* 0x0000ffff02087812 */ /* 0x000fe400078ec0ff */
[C---:B------:R-:W-:Y:S02]  /*17060*/  PRMT R111, R17.reuse, 0x7610, R111 ;  /* 0x00007610116f7816 */ /* 0x040fe4000000006f */
[----:B------:R-:W-:Y:S01]  /*17070*/  PRMT R110, R17, 0x7632, R110 ;  /* 0x00007632116e7816 */ /* 0x000fe2000000006e */
[----:B------:R-:W-:Y:S01]  /*17080*/  IMAD.MOV.U32 R17, RZ, RZ, R12 ;  /* 0x000000ffff117224 */ /* 0x000fe200078e000c */
[--C-:B------:R-:W-:Y:S01]  /*17090*/  SHF.R.U32.HI R6, RZ, 0x10, R2.reuse ;  /* 0x00000010ff067819 */ /* 0x100fe20000011602 */
[----:B------:R4:W-:Y:S01]  /*170a0*/  MUFU.EX2 R12, R168 ;  /* 0x000000a8000c7308 */ /* 0x0009e20000000800 */
[----:B------:R-:W-:Y:S01]  /*170b0*/  SHF.R.U32.HI R3, RZ, 0x18, R2 ;  /* 0x00000018ff037819 */ /* 0x000fe20000011602 */
[----:B------:R-:W-:Y:S01]  /*170c0*/  IMAD.MOV.U32 R2, RZ, RZ, R199 ;  /* 0x000000ffff027224 */ /* 0x000fe200078e00c7 */
[----:B------:R-:W-:Y:S01]  /*170d0*/  @!P4 HADD2 R95, -R114.H0_H0, -RZ.H0_H0 ;  /* 0xa00000ff725fc230 */ /* 0x000fe20000000900 */
[----:B------:R-:W-:-:S02]  /*170e0*/  PRMT R199, R112, 0x5410, R113 ;  /* 0x0000541070c77816 */ /* 0x000fc40000000071 */
[----:B------:R-:W-:Y:S02]  /*170f0*/  LOP3.LUT R4, R4, 0xffff, RZ, 0xc0, !PT ;  /* 0x0000ffff04047812 */ /* 0x000fe400078ec0ff */
[----:B------:R-:W-:Y:S02]  /*17100*/  @!P3 PRMT R113, R97, 0x5410, RZ ;  /* 0x000054106171b816 */ /* 0x000fe400000000ff */
[C---:B------:R-:W-:Y:S02]  /*17110*/  PRMT R109, R16.reuse, 0x7632, R109 ;  /* 0x00007632106d7816 */ /* 0x040fe4000000006d */
[----:B------:R-:W-:Y:S02]  /*17120*/  PRMT R108, R16, 0x7610, R108 ;  /* 0x00007610106c7816 */ /* 0x000fe4000000006c */
[----:B------:R-:W-:Y:S01]  /*17130*/  ISETP.GE.U32.AND P3, PT, R191, R5, PT ;  /* 0x00000005bf00720c */ /* 0x000fe20003f66070 */
[----:B----4-:R1:W4:Y:S01]  /*17140*/  LDL.LU R168, [R1+0x3fc] ;  /* 0x0003fc0001a87983 */ /* 0x0103220000300800 */
[----:B------:R1:W-:Y:S01]  /*17150*/  MUFU.EX2 R16, R166 ;  /* 0x000000a600107308 */ /* 0x0003e20000000800 */
[----:B------:R-:W-:-:S02]  /*17160*/  @!P4 PRMT R114, R95, 0x5410, RZ ;  /* 0x000054105f72c816 */ /* 0x000fc400000000ff */
[----:B------:R-:W-:-:S05]  /*17170*/  ISETP.GE.U32.AND P4, PT, R191, R4, PT ;  /* 0x00000004bf00720c */ /* 0x000fca0003f86070 */
[----:B------:R1:W1:Y:S02]  /*17180*/  MUFU.EX2 R5, R213 ;  /* 0x000000d500057308 */ /* 0x0002640000000800 */
[----:B-1----:R1:W4:Y:S06]  /*17190*/  LDL.LU R166, [R1+0x3f8] ;  /* 0x0003f80001a67983 */ /* 0x00232c0000300800 */
[----:B------:R-:W1:Y:S01]  /*171a0*/  MUFU.EX2 R4, R214 ;  /* 0x000000d600047308 */ /* 0x000e620000000800 */
[----:B------:R-:W-:Y:S01]  /*171b0*/  IMAD.MOV.U32 R213, RZ, RZ, R2 ;  /* 0x000000ffffd57224 */ /* 0x000fe200078e0002 */
[----:B------:R-:W-:Y:S01]  /*171c0*/  LOP3.LUT R2, R0, 0xffff, RZ, 0xc0, !PT ;  /* 0x0000ffff00027812 */ /* 0x000fe200078ec0ff */
[----:B------:R-:W-:-:S03]  /*171d0*/  @!P2 HADD2 R100, -R112.H0_H0, -RZ.H0_H0 ;  /* 0xa00000ff7064a230 */ /* 0x000fc60000000900 */
[----:B------:R-:W-:-:S04]  /*171e0*/  SHF.R.U32.HI R2, RZ, 0x8, R2 ;  /* 0x00000008ff027819 */ /* 0x000fc80000011602 */
[----:B------:R-:W-:Y:S02]  /*171f0*/  LOP3.LUT R2, R2, 0xffff, RZ, 0xc0, !PT ;  /* 0x0000ffff02027812 */ /* 0x000fe400078ec0ff */
[----:B------:R-:W-:Y:S02]  /*17200*/  @!P2 PRMT R112, R100, 0x5410, RZ ;  /* 0x000054106470a816 */ /* 0x000fe400000000ff */
[----:B------:R-:W-:Y:S01]  /*17210*/  ISETP.GE.U32.AND P2, PT, R191, R2, PT ;  /* 0x00000002bf00720c */ /* 0x000fe20003f46070 */
[----:B------:R-:W-:Y:S01]  /*17220*/  FADD.FTZ R2, R5, R7 ;  /* 0x0000000705027221 */ /* 0x000fe20000010000 */
[----:B------:R-:W-:-:S03]  /*17230*/  @!P1 HADD2 R102, -R111.H0_H0, -RZ.H0_H0 ;  /* 0xa00000ff6f669230 */ /* 0x000fc60000000900 */
[----:B-1----:R-:W-:Y:S01]  /*17240*/  FADD.FTZ R7, R4, R2 ;  /* 0x0000000204077221 */ /* 0x002fe20000010000 */
[----:B------:R-:W-:Y:S01]  /*17250*/  LOP3.LUT R2, R0, 0xff, RZ, 0xc0, !PT ;  /* 0x000000ff00027812 */ /* 0x000fe200078ec0ff */
[----:B------:R-:W-:Y:S01]  /*17260*/  @!P4 HADD2 R103, -R110.H0_H0, -RZ.H0_H0 ;  /* 0xa00000ff6e67c230 */ /* 0x000fe20000000900 */
[----:B------:R-:W-:Y:S02]  /*17270*/  PRMT R214, R111, 0x5410, R110 ;  /* 0x000054106fd67816 */ /* 0x000fe4000000006e */
[----:B------:R-:W-:Y:S02]  /*17280*/  @!P1 PRMT R111, R102, 0x5410, RZ ;  /* 0x00005410666f9816 */ /* 0x000fe400000000ff */
[----:B------:R-:W-:Y:S02]  /*17290*/  ISETP.GE.U32.AND P1, PT, R191, R2, PT ;  /* 0x00000002bf00720c */ /* 0x000fe40003f26070 */
[----:B------:R-:W-:Y:S02]  /*172a0*/  SHF.R.U32.HI R2, RZ, 0x18, R0 ;  /* 0x00000018ff027819 */ /* 0x000fe40000011600 */
[----:B------:R-:W-:-:S02]  /*172b0*/  @!P4 PRMT R110, R103, 0x5410, RZ ;  /* 0x00005410676ec816 */ /* 0x000fc400000000ff */
[----:B------:R-:W-:Y:S01]  /*172c0*/  ISETP.GE.U32.AND P4, PT, R191, R2, PT ;  /* 0x00000002bf00720c */ /* 0x000fe20003f86070 */
[----:B------:R-:W-:Y:S02]  /*172d0*/  IMAD.MOV.U32 R2, RZ, RZ, R14 ;  /* 0x000000ffff027224 */ /* 0x000fe400078e000e */
[----:B------:R1:W-:Y:S02]  /*172e0*/  MUFU.EX2 R14, R165 ;  /* 0x000000a5000e7308 */ /* 0x0003e40000000800 */
[----:B-1----:R1:W4:Y:S01]  /*172f0*/  LDL.LU R165, [R1+0x3f4] ;  /* 0x0003f40001a57983 */ /* 0x0023220000300800 */
[----:B------:R-:W-:Y:S01]  /*17300*/  SHF.R.U32.HI R0, RZ, 0x10, R0 ;  /* 0x00000010ff007819 */ /* 0x000fe20000011600 */
[----:B------:R-:W-:Y:S01]  /*17310*/  @!P5 HADD2 R105, -R108.H0_H0, -RZ.H0_H0 ;  /* 0xa00000ff6c69d230 */ /* 0x000fe20000000900 */
[----:B------:R-:W-:Y:S01]  /*17320*/  PRMT R107, R9, 0x7610, R107 ;  /* 0x00007610096b7816 */ /* 0x000fe2000000006b */
[----:B------:R-:W-:Y:S01]  /*17330*/  @!P0 HADD2 R104, -R109.H0_H0, -RZ.H0_H0 ;  /* 0xa00000ff6d688230 */ /* 0x000fe20000000900 */
[----:B------:R-:W-:Y:S01]  /*17340*/  F2FP.PACK_AB R4, R4, R5 ;  /* 0x000000050404723e */ /* 0x000fe200000000ff */
[----:B------:R-:W-:Y:S01]  /*17350*/  IMAD.MOV.U32 R5, RZ, RZ, R213 ;  /* 0x000000ffff057224 */ /* 0x000fe200078e00d5 */
[----:B------:R-:W-:Y:S01]  /*17360*/  LOP3.LUT R0, R0, 0xff, RZ, 0xc0, !PT ;  /* 0x000000ff00007812 */ /* 0x000fe200078ec0ff */
[----:B------:R-:W-:Y:S01]  /*17370*/  @!P1 HADD2 R153, -R107.H0_H0, -RZ.H0_H0 ;  /* 0xa00000ff6b999230 */ /* 0x000fe20000000900 */
[----:B------:R-:W-:-:S02]  /*17380*/  PRMT R213, R108, 0x5410, R109 ;  /* 0x000054106cd57816 */ /* 0x000fc4000000006d */
[----:B------:R-:W-:Y:S02]  /*17390*/  @!P5 PRMT R108, R105, 0x5410, RZ ;  /* 0x00005410696cd816 */ /* 0x000fe400000000ff */
[----:B------:R-:W-:Y:S02]  /*173a0*/  PRMT R106, R9, 0x7632, R106 ;  /* 0x00007632096a7816 */ /* 0x000fe4000000006a */
[C---:B------:R-:W-:Y:S02]  /*173b0*/  ISETP.GE.U32.AND P5, PT, R191.reuse, R0, PT ;  /* 0x00000000bf00720c */ /* 0x040fe40003fa6070 */
[----:B------:R-:W-:Y:S01]  /*173c0*/  LOP3.LUT R0, R6, 0xff, RZ, 0xc0, !PT ;  /* 0x000000ff06007812 */ /* 0x000fe200078ec0ff */
[----:B------:R-:W-:Y:S01]  /*173d0*/  IMAD.MOV.U32 R6, RZ, RZ, R197 ;  /* 0x000000ffff067224 */ /* 0x000fe200078e00c5 */
[----:B------:R-:W-:Y:S01]  /*173e0*/  @!P0 PRMT R109, R104, 0x5410, RZ ;  /* 0x00005410686d8816 */ /* 0x000fe200000000ff */
[----:B------:R-:W-:Y:S01]  /*173f0*/  @!P2 HADD2 R152, -R106.H0_H0, -RZ.H0_H0 ;  /* 0xa00000ff6a98a230 */ /* 0x000fe20000000900 */
[----:B------:R-:W-:-:S02]  /*17400*/  ISETP.GE.U32.AND P0, PT, R191, R3, PT ;  /* 0x00000003bf00720c */ /* 0x000fc40003f06070 */
[----:B------:R-:W-:Y:S01]  /*17410*/  PRMT R197, R107, 0x5410, R106 ;  /* 0x000054106bc57816 */ /* 0x000fe2000000006a */
[----:B------:R-:W1:Y:S01]  /*17420*/  MUFU.EX2 R3, R193 ;  /* 0x000000c100037308 */ /* 0x000e620000000800 */
[----:B------:R-:W-:Y:S02]  /*17430*/  @!P1 PRMT R107, R153, 0x5410, RZ ;  /* 0x00005410996b9816 */ /* 0x000fe400000000ff */
[----:B------:R-:W-:Y:S01]  /*17440*/  ISETP.GE.U32.AND P1, PT, R191, R0, PT ;  /* 0x00000000bf00720c */ /* 0x000fe20003f26070 */
[----:B------:R-:W-:Y:S01]  /*17450*/  IMAD.MOV.U32 R0, RZ, RZ, R196 ;  /* 0x000000ffff007224 */ /* 0x000fe200078e00c4 */
[----:B------:R-:W-:Y:S01]  /*17460*/  @!P2 PRMT R106, R152, 0x5410, RZ ;  /* 0x00005410986aa816 */ /* 0x000fe200000000ff */
[----:B------:R-:W-:Y:S02]  /*17470*/  IMAD.MOV.U32 R9, RZ, RZ, R2 ;  /* 0x000000ffff097224 */ /* 0x000fe400078e0002 */
[----:B------:R-:W1:Y:S01]  /*17480*/  MUFU.EX2 R2, R195 ;  /* 0x000000c300027308 */ /* 0x000e620000000800 */
[----:B------:R-:W-:Y:S01]  /*17490*/  IMAD.MOV.U32 R152, RZ, RZ, R0 ;  /* 0x000000ffff987224 */ /* 0x000fe200078e0000 */
[----:B------:R-:W-:-:S02]  /*174a0*/  SHF.R.U32.HI R0, RZ, 0x8, R8 ;  /* 0x00000008ff007819 */ /* 0x000fc40000011608 */
[----:B------:R-:W-:Y:S02]  /*174b0*/  PRMT R104, R10, 0x7632, R104 ;  /* 0x000076320a687816 */ /* 0x000fe40000000068 */
[----:B------:R-:W-:Y:S02]  /*174c0*/  LOP3.LUT R0, R0, 0xffff, RZ, 0xc0, !PT ;  /* 0x0000ffff00007812 */ /* 0x000fe400078ec0ff */
[----:B------:R1:W-:Y:S01]  /*174d0*/  MUFU.EX2 R8, R223 ;  /* 0x000000df00087308 */ /* 0x0003e20000000800 */
[----:B------:R-:W-:Y:S01]  /*174e0*/  PRMT R105, R10, 0x7610, R105 ;  /* 0x000076100a697816 */ /* 0x000fe20000000069 */
[----:B------:R-:W-:Y:S01]  /*174f0*/  @!P4 HADD2 R154, -R104.H0_H0, -RZ.H0_H0 ;  /* 0xa00000ff689ac230 */ /* 0x000fe20000000900 */
[----:B------:R-:W-:Y:S01]  /*17500*/  ISETP.GE.U32.AND P2, PT, R191, R0, PT ;  /* 0x00000000bf00720c */ /* 0x000fe20003f46070 */
[----:B-1----:R-:W-:Y:S02]  /*17510*/  FADD.FTZ R0, R3, R11 ;  /* 0x0000000b03007221 */ /* 0x002fe40000010000 */
[----:B------:R-:W-:Y:S01]  /*17520*/  IMAD.MOV.U32 R11, RZ, RZ, R192 ;  /* 0x000000ffff0b7224 */ /* 0x000fe200078e00c0 */
[----:B------:R-:W-:-:S02]  /*17530*/  PRMT R192, R105, 0x5410, R104 ;  /* 0x0000541069c07816 */ /* 0x000fc40000000068 */
[----:B------:R-:W-:Y:S01]  /*17540*/  @!P4 PRMT R104, R154, 0x5410, RZ ;  /* 0x000054109a68c816 */ /* 0x000fe200000000ff */
[----:B------:R-:W-:Y:S01]  /*17550*/  IMAD.MOV.U32 R154, RZ, RZ, R13 ;  /* 0x000000ffff9a7224 */ /* 0x000fe200078e000d */
[----:B------:R-:W-:Y:S01]  /*17560*/  PRMT R223, R200, 0x7610, R223 ;  /* 0x00007610c8df7816 */ /* 0x000fe200000000df */
[----:B------:R-:W-:-:S03]  /*17570*/  FADD.FTZ R13, R2, R0 ;  /* 0x00000000020d7221 */ /* 0x000fc60000010000 */
[----:B------:R-:W-:Y:S01]  /*17580*/  PRMT R10, R223, 0x7610, R10 ;  /* 0x00007610df0a7816 */ /* 0x000fe2000000000a */
[----:B------:R-:W-:Y:S02]  /*17590*/  IMAD.MOV.U32 R223, RZ, RZ, R6 ;  /* 0x000000ffffdf7224 */ /* 0x000fe400078e0006 */
[----:B------:R-:W-:Y:S01]  /*175a0*/  MUFU.EX2 R6, R171 ;  /* 0x000000ab00067308 */ /* 0x000fe20000000800 */
[----:B------:R-:W-:Y:S01]  /*175b0*/  F2FP.PACK_AB R0, R2, R3 ;  /* 0x000000030200723e */ /* 0x000fe200000000ff */
[----:B------:R-:W-:Y:S01]  /*175c0*/  IMAD.MOV.U32 R2, RZ, RZ, R5 ;  /* 0x000000ffff027224 */ /* 0x000fe200078e0005 */
[----:B------:R-:W-:-:S05]  /*175d0*/  PRMT R103, R4, 0x7610, R103 ;  /* 0x0000761004677816 */ /* 0x000fca0000000067 */
[----:B------:R1:W1:Y:S01]  /*175e0*/  MUFU.EX2 R5, R176 ;  /* 0x000000b000057308 */ /* 0x0002620000000800 */
[----:B------:R-:W-:Y:S01]  /*175f0*/  PRMT R102, R4, 0x7632, R102 ;  /* 0x0000763204667816 */ /* 0x000fe20000000066 */
[----:B------:R-:W-:Y:S01]  /*17600*/  IMAD.MOV.U32 R3, RZ, RZ, R199 ;  /* 0x000000ffff037224 */ /* 0x000fe200078e00c7 */
[C---:B------:R-:W-:Y:S02]  /*17610*/  PRMT R101, R0.reuse, 0x7610, R101 ;  /* 0x0000761000657816 */ /* 0x040fe40000000065 */
[----:B------:R-:W-:-:S03]  /*17620*/  PRMT R100, R0, 0x7632, R100 ;  /* 0x0000763200647816 */ /* 0x000fc60000000064 */
[----:B------:R1:W-:Y:S02]  /*17630*/  MUFU.EX2 R4, R179 ;  /* 0x000000b300047308 */ /* 0x0003e40000000800 */
[----:B-1----:R-:W-:-:S06]  /*17640*/  IMAD.MOV.U32 R176, RZ, RZ, R3 ;  /* 0x000000ffffb07224 */ /* 0x002fcc00078e0003 */
[----:B------:R-:W1:Y:S01]  /*17650*/  MUFU.EX2 R3, R178 ;  /* 0x000000b200037308 */ /* 0x000e620000000800 */
[----:B------:R-:W-:Y:S01]  /*17660*/  IMAD.MOV.U32 R179, RZ, RZ, R164 ;  /* 0x000000ffffb37224 */ /* 0x000fe200078e00a4 */
[----:B------:R-:W-:Y:S02]  /*17670*/  PRMT R164, R103, 0x5410, R102 ;  /* 0x0000541067a47816 */ /* 0x000fe40000000066 */
[----:B------:R-:W-:Y:S02]  /*17680*/  F2FP.PACK_AB R33, R5, R6 ;  /* 0x000000060521723e */ /* 0x000fe400000000ff */
[----:B-1----:R-:W-:Y:S02]  /*17690*/  F2FP.PACK_AB R34, R3, R4 ;  /* 0x000000040322723e */ /* 0x002fe400000000ff */
[----:B---3--:R-:W1:Y:S01]  /*176a0*/  MUFU.EX2 R15, R15 ;  /* 0x0000000f000f7308 */ /* 0x008e620000000800 */
[----:B--2---:R-:W-:-:S05]  /*176b0*/  @!P3 HADD2 R169, -R103.H0_H0, -RZ.H0_H0 ;  /* 0xa00000ff67a9b230 */ /* 0x004fca0000000900 */
[----:B------:R-:W-:Y:S01]  /*176c0*/  @!P3 PRMT R103, R169, 0x5410, RZ ;  /* 0x00005410a967b816 */ /* 0x000fe200000000ff */
[----:B------:R-:W-:Y:S02]  /*176d0*/  IMAD.MOV.U32 R169, RZ, RZ, R2 ;  /* 0x000000ffffa97224 */ /* 0x000fe400078e0002 */
[----:B------:R-:W-:Y:S02]  /*176e0*/  FADD.FTZ R2, R6, R21 ;  /* 0x0000001506027221 */ /* 0x000fe40000010000 */
[----:B-1----:R-:W-:-:S04]  /*176f0*/  FADD.FTZ R0, R15, R24 ;  /* 0x000000180f007221 */ /* 0x002fc80000010000 */
[----:B------:R-:W-:Y:S02]  /*17700*/  FADD.FTZ R0, R12, R0 ;  /* 0x000000000c007221 */ /* 0x000fe40000010000 */
[----:B------:R-:W-:Y:S02]  /*17710*/  FADD.FTZ R2, R5, R2 ;  /* 0x0000000205027221 */ /* 0x000fe40000010000 */
[----:B------:R-:W-:Y:S01]  /*17720*/  FADD.FTZ R0, R16, R0 ;  /* 0x0000000010007221 */ /* 0x000fe20000010000 */
[----:B------:R-:W1:Y:S01]  /*17730*/  MUFU.EX2 R5, R231 ;  /* 0x000000e700057308 */ /* 0x000e620000000800 */
[----:B------:R-:W-:Y:S01]  /*17740*/  FADD.FTZ R2, R4, R2 ;  /* 0x0000000204027221 */ /* 0x000fe20000010000 */
[----:B------:R-:W-:Y:S01]  /*17750*/  F2FP.PACK_AB R25, R12, R15 ;  /* 0x0000000f0c19723e */ /* 0x000fe200000000ff */
[----:B------:R-:W-:Y:S01]  /*17760*/  IMAD.MOV.U32 R15, RZ, RZ, R179 ;  /* 0x000000ffff0f7224 */ /* 0x000fe200078e00b3 */
[----:B----4-:R-:W-:-:S05]  /*17770*/  @!P2 HADD2 R168, -R102.H0_H0, -RZ.H0_H0 ;  /* 0xa00000ff66a8a230 */ /* 0x010fca0000000900 */
[----:B------:R-:W-:Y:S01]  /*17780*/  @!P2 PRMT R102, R168, 0x5410, RZ ;  /* 0x00005410a866a816 */ /* 0x000fe200000000ff */
[----:B------:R-:W-:Y:S01]  /*17790*/  IMAD.MOV.U32 R168, RZ, RZ, R223 ;  /* 0x000000ffffa87224 */ /* 0x000fe200078e00df */
[----:B------:R-:W-:Y:S01]  /*177a0*/  PRMT R223, R101, 0x5410, R100 ;  /* 0x0000541065df7816 */ /* 0x000fe20000000064 */
[----:B------:R-:W-:-:S05]  /*177b0*/  @!P1 HADD2 R166, -R101.H0_H0, -RZ.H0_H0 ;  /* 0xa00000ff65a69230 */ /* 0x000fca0000000900 */
[----:B------:R-:W-:Y:S01]  /*177c0*/  @!P1 PRMT R101, R166, 0x5410, RZ ;  /* 0x00005410a6659816 */ /* 0x000fe200000000ff */
[----:B------:R-:W-:Y:S02]  /*177d0*/  IMAD.MOV.U32 R166, RZ, RZ, R17 ;  /* 0x000000ffffa67224 */ /* 0x000fe400078e0011 */
[C---:B------:R-:W-:Y:S01]  /*177e0*/  FADD.FTZ R17, R14.reuse, R0 ;  /* 0x000000000e117221 */ /* 0x040fe20000010000 */
[----:B------:R-:W-:Y:S01]  /*177f0*/  IADD3 R0, R201, -0x1, RZ ;  /* 0xffffffffc9007810 */ /* 0x000fe20007ffe0ff */
[----:B------:R-:W-:Y:S01]  /*17800*/  IMAD.MOV.U32 R179, RZ, RZ, R176 ;  /* 0x000000ffffb37224 */ /* 0x000fe200078e00b0 */
[----:B------:R-:W-:Y:S02]  /*17810*/  F2FP.PACK_AB R24, R14, R16 ;  /* 0x000000100e18723e */ /* 0x000fe400000000ff */
[----:B------:R-:W-:Y:S01]  /*17820*/  LOP3.LUT R0, R217, R247, R0, 0x96, !PT ;  /* 0x000000f7d9007212 */ /* 0x000fe200078e9600 */
[----:B------:R-:W-:Y:S02]  /*17830*/  IMAD.MOV.U32 R16, RZ, RZ, R152 ;  /* 0x000000ffff107224 */ /* 0x000fe400078e0098 */
[----:B------:R-:W-:-:S02]  /*17840*/  FADD.FTZ R21, R3, R2 ;  /* 0x0000000203157221 */ /* 0x000fc40000010000 */
[----:B------:R-:W-:Y:S02]  /*17850*/  IMAD.MOV.U32 R152, RZ, RZ, R205 ;  /* 0x000000ffff987224 */ /* 0x000fe400078e00cd */
[----:B------:R-:W-:Y:S02]  /*17860*/  IMAD.MOV.U32 R176, RZ, RZ, R204 ;  /* 0x000000ffffb07224 */ /* 0x000fe400078e00cc */
[----:B------:R-:W-:Y:S02]  /*17870*/  FADD.FTZ R2, R8, R7 ;  /* 0x0000000708027221 */ /* 0x000fe40000010000 */
[----:B------:R-:W-:Y:S01]  /*17880*/  IMAD.WIDE.U32 R204, R0, -0x326172a9, RZ ;  /* 0xcd9e8d5700cc7825 */ /* 0x000fe200078e00ff */
[----:B------:R-:W-:-:S03]  /*17890*/  PRMT R14, R10, 0x7610, R14 ;  /* 0x000076100a0e7816 */ /* 0x000fc6000000000e */
[----:B-1----:R-:W-:Y:S01]  /*178a0*/  FADD.FTZ R10, R5, R2 ;  /* 0x00000002050a7221 */ /* 0x002fe20000010000 */
[----:B------:R-:W-:-:S05]  /*178b0*/  LOP3.LUT R2, R205, R240, R46, 0x96, !PT ;  /* 0x000000f0cd027212 */ /* 0x000fca00078e962e */
[----:B------:R-:W-:-:S05]  /*178c0*/  IMAD.WIDE.U32 R2, R2, -0x2daee0ad, RZ ;  /* 0xd2511f5302027825 */ /* 0x000fca00078e00ff */
[----:B------:R-:W-:Y:S02]  /*178d0*/  LOP3.LUT R0, R3, R241, R236, 0x96, !PT ;  /* 0x000000f103007212 */ /* 0x000fe400078e96ec */
[----:B------:R-:W-:Y:S02]  /*178e0*/  LOP3.LUT R3, R133, R239, R204, 0x96, !PT ;  /* 0x000000ef85037212 */ /* 0x000fe400078e96cc */
[----:B------:R-:W-:-:S03]  /*178f0*/  F2FP.PACK_AB R12, R5, R8 ;  /* 0x00000008050c723e */ /* 0x000fc600000000ff */
[----:B------:R-:W-:Y:S01]  /*17900*/  IMAD.WIDE.U32 R4, R3, -0x2daee0ad, RZ ;  /* 0xd2511f5303047825 */ /* 0x000fe200078e00ff */
[----:B------:R-:W-:-:S05]  /*17910*/  @!P0 HADD2 R165, -R100.H0_H0, -RZ.H0_H0 ;  /* 0xa00000ff64a58230 */ /* 0x000fca0000000900 */
[----:B------:R-:W-:Y:S01]  /*17920*/  @!P0 PRMT R100, R165, 0x5410, RZ ;  /* 0x00005410a5648816 */ /* 0x000fe200000000ff */
[----:B------:R-:W-:Y:S02]  /*17930*/  IMAD.MOV.U32 R165, RZ, RZ, R166 ;  /* 0x000000ffffa57224 */ /* 0x000fe400078e00a6 */
[----:B------:R-:W-:Y:S02]  /*17940*/  IMAD.MOV.U32 R166, RZ, RZ, R168 ;  /* 0x000000ffffa67224 */ /* 0x000fe400078e00a8 */
[----:B------:R-:W-:Y:S02]  /*17950*/  IMAD.MOV.U32 R168, RZ, RZ, R9 ;  /* 0x000000ffffa87224 */ /* 0x000fe400078e0009 */
        /* <DEDUP_REMOVED lines=10> */
[----:B------:R-:W-:-:S04]  /*17a00*/  IMAD.WIDE.U32 R2, R2, -0x326172a9, RZ ;  /* 0xcd9e8d5702027825 */ /* 0x000fc800078e00ff */
[----:B------:R-:W-:Y:S01]  /*17a10*/  IMAD.MOV.U32 R193, RZ, RZ, R174 ;  /* 0x000000ffffc17224 */ /* 0x000fe200078e00ae */
[----:B------:R-:W-:Y:S01]  /*17a20*/  LOP3.LUT R0, R3, R177, R4, 0x96, !PT ;  /* 0x000000b103007212 */ /* 0x000fe200078e9604 */
[----:B------:R-:W4:Y:S01]  /*17a30*/  LDL.LU R174, [R1+0x3f0] ;  /* 0x0003f00001ae7983 */ /* 0x000f220000300800 */
[----:B------:R-:W-:-:S03]  /*17a40*/  IMAD.MOV.U32 R153, RZ, RZ, R175 ;  /* 0x000000ffff997224 */ /* 0x000fc600078e00af */
[----:B------:R-:W3:Y:S01]  /*17a50*/  LDL.LU R175, [R1+0x3ec] ;  /* 0x0003ec0001af7983 */ /* 0x000ee20000300800 */
[----:B------:R-:W-:-:S03]  /*17a60*/  LOP3.LUT R4, R0, 0xff, RZ, 0xc0, !PT ;  /* 0x000000ff00047812 */ /* 0x000fc600078ec0ff */
[----:B------:R1:W4:Y:S01]  /*17a70*/  LDL.LU R196, [R1+0x3e8] ;  /* 0x0003e80001c47983 */ /* 0x0003220000300800 */
[----:B------:R-:W-:Y:S02]  /*17a80*/  ISETP.GE.U32.AND P4, PT, R191, R4, PT ;  /* 0x00000004bf00720c */ /* 0x000fe40003f86070 */
[----:B------:R-:W-:Y:S01]  /*17a90*/  LOP3.LUT R4, R0, 0xffff, RZ, 0xc0, !PT ;  /* 0x0000ffff00047812 */ /* 0x000fe200078ec0ff */
[----:B------:R-:W-:Y:S01]  /*17aa0*/  IMAD.MOV.U32 R9, RZ, RZ, R11 ;  /* 0x000000ffff097224 */ /* 0x000fe200078e000b */
[----:B------:R-:W-:Y:S01]  /*17ab0*/  @!P5 HADD2 R163, -R105.H0_H0, -RZ.H0_H0 ;  /* 0xa00000ff69a3d230 */ /* 0x000fe20000000900 */
[----:B------:R1:W4:Y:S01]  /*17ac0*/  LDL.LU R200, [R1+0x3e4] ;  /* 0x0003e40001c87983 */ /* 0x0003220000300800 */
[----:B------:R-:W-:Y:S02]  /*17ad0*/  SHF.R.U32.HI R4, RZ, 0x8, R4 ;  /* 0x00000008ff047819 */ /* 0x000fe40000011604 */
[----:B------:R-:W-:Y:S01]  /*17ae0*/  LOP3.LUT R11, R5, R245, R6, 0x96, !PT ;  /* 0x000000f5050b7212 */ /* 0x000fe200078e9606 */
[----:B------:R-:W-:Y:S01]  /*17af0*/  IMAD.MOV.U32 R5, RZ, RZ, R9 ;  /* 0x000000ffff057224 */ /* 0x000fe200078e0009 */
[----:B------:R-:W-:Y:S01]  /*17b00*/  LOP3.LUT R4, R4, 0xffff, RZ, 0xc0, !PT ;  /* 0x0000ffff04047812 */ /* 0x000fe200078ec0ff */
[----:B------:R1:W4:Y:S01]  /*17b10*/  LDL.LU R199, [R1+0x3e0] ;  /* 0x0003e00001c77983 */ /* 0x0003220000300800 */
[----:B------:R-:W-:-:S02]  /*17b20*/  @!P5 PRMT R105, R163, 0x5410, RZ ;  /* 0x00005410a369d816 */ /* 0x000fc400000000ff */
[----:B------:R-:W-:Y:S01]  /*17b30*/  ISETP.GE.U32.AND P5, PT, R191, R4, PT ;  /* 0x00000004bf00720c */ /* 0x000fe20003fa6070 */
[----:B------:R-:W-:Y:S01]  /*17b40*/  IMAD.MOV.U32 R4, RZ, RZ, R5 ;  /* 0x000000ffff047224 */ /* 0x000fe200078e0005 */
[----:B------:R-:W-:Y:S01]  /*17b50*/  PRMT R7, R14, 0x7610, R7 ;  /* 0x000076100e077816 */ /* 0x000fe20000000007 */
[----:B------:R1:W-:Y:S01]  /*17b60*/  MUFU.EX2 R9, R16 ;  /* 0x0000001000097308 */ /* 0x0003e20000000800 */
[----:B------:R-:W-:Y:S01]  /*17b70*/  IMAD.MOV.U32 R14, RZ, RZ, R156 ;  /* 0x000000ffff0e7224 */ /* 0x000fe200078e009c */
[----:B------:R4:W4:Y:S01]  /*17b80*/  LDL.LU R201, [R1+0x3dc] ;  /* 0x0003dc0001c97983 */ /* 0x0009220000300800 */
[----:B------:R-:W-:-:S05]  /*17b90*/  IMAD.MOV.U32 R156, RZ, RZ, R228 ;  /* 0x000000ffff9c7224 */ /* 0x000fca00078e00e4 */
[----:B------:R1:W-:Y:S02]  /*17ba0*/  MUFU.EX2 R5, R219 ;  /* 0x000000db00057308 */ /* 0x0003e40000000800 */
[----:B-1----:R-:W-:Y:S02]  /*17bb0*/  IMAD.MOV.U32 R16, RZ, RZ, R229 ;  /* 0x000000ffff107224 */ /* 0x002fe400078e00e5 */
[----:B------:R-:W4:Y:S01]  /*17bc0*/  LDL.64 R228, [R1+0x148] ;  /* 0x0001480001e47983 */ /* 0x000f220000100a00 */
[----:B------:R-:W-:Y:S01]  /*17bd0*/  IMAD.MOV.U32 R219, RZ, RZ, R4 ;  /* 0x000000ffffdb7224 */ /* 0x000fe200078e0004 */
[----:B------:R-:W-:-:S04]  /*17be0*/  SHF.R.U32.HI R4, RZ, 0x10, R0 ;  /* 0x00000010ff047819 */ /* 0x000fc80000011600 */
[----:B------:R-:W-:-:S04]  /*17bf0*/  LOP3.LUT R4, R4, 0xff, RZ, 0xc0, !PT ;  /* 0x000000ff04047812 */ /* 0x000fc800078ec0ff */
[----:B------:R-:W-:Y:S02]  /*17c00*/  ISETP.GE.U32.AND P0, PT, R191, R4, PT ;  /* 0x00000004bf00720c */ /* 0x000fe40003f06070 */
[----:B------:R1:W-:Y:S02]  /*17c10*/  MUFU.EX2 R4, R203 ;  /* 0x000000cb00047308 */ /* 0x0003e40000000800 */
[----:B-1----:R1:W4:Y:S01]  /*17c20*/  LDL.LU R203, [R1+0x3d8] ;  /* 0x0003d80001cb7983 */ /* 0x0023220000300800 */
[----:B------:R-:W-:-:S04]  /*17c30*/  SHF.R.U32.HI R0, RZ, 0x18, R0 ;  /* 0x00000018ff007819 */ /* 0x000fc80000011600 */
[----:B------:R-:W-:Y:S02]  /*17c40*/  ISETP.GE.U32.AND P3, PT, R191, R0, PT ;  /* 0x00000000bf00720c */ /* 0x000fe40003f66070 */
[C---:B------:R-:W-:Y:S02]  /*17c50*/  LOP3.LUT R0, R2.reuse, 0xff, RZ, 0xc0, !PT ;  /* 0x000000ff02007812 */ /* 0x040fe400078ec0ff */
[----:B------:R-:W-:Y:S02]  /*17c60*/  PRMT R231, R7, 0x7610, R231 ;  /* 0x0000761007e77816 */ /* 0x000fe400000000e7 */
[----:B------:R-:W-:Y:S02]  /*17c70*/  ISETP.GE.U32.AND P2, PT, R191, R0, PT ;  /* 0x00000000bf00720c */ /* 0x000fe40003f46070 */
[----:B------:R-:W-:Y:S02]  /*17c80*/  LOP3.LUT R7, R2, 0xffff, RZ, 0xc0, !PT ;  /* 0x0000ffff02077812 */ /* 0x000fe400078ec0ff */
[----:B------:R-:W-:-:S02]  /*17c90*/  SHF.R.U32.HI R0, RZ, 0x18, R2 ;  /* 0x00000018ff007819 */ /* 0x000fc40000011602 */
[----:B------:R-:W-:Y:S01]  /*17ca0*/  SHF.R.U32.HI R3, RZ, 0x10, R2 ;  /* 0x00000010ff037819 */ /* 0x000fe20000011602 */
[----:B------:R-:W-:Y:S02]  /*17cb0*/  IMAD.MOV.U32 R2, RZ, RZ, R202 ;  /* 0x000000ffff027224 */ /* 0x000fe400078e00ca */
[----:B------:R1:W4:Y:S01]  /*17cc0*/  LDL.LU R202, [R1+0x3d4] ;  /* 0x0003d40001ca7983 */ /* 0x0003220000300800 */
[----:B------:R-:W1:Y:S01]  /*17cd0*/  MUFU.EX2 R6, R220 ;  /* 0x000000dc00067308 */ /* 0x000e620000000800 */
[----:B------:R-:W-:Y:S02]  /*17ce0*/  ISETP.GE.U32.AND P1, PT, R191, R0, PT ;  /* 0x00000000bf00720c */ /* 0x000fe40003f26070 */
[C---:B------:R-:W-:Y:S02]  /*17cf0*/  PRMT R97, R12.reuse, 0x7610, R97 ;  /* 0x000076100c617816 */ /* 0x040fe40000000061 */
[----:B------:R-:W-:-:S03]  /*17d00*/  PRMT R96, R12, 0x7632, R96 ;  /* 0x000076320c607816 */ /* 0x000fc60000000060 */
[----:B------:R-:W-:Y:S01]  /*17d10*/  @!P4 HADD2 R181, -R97.H0_H0, -RZ.H0_H0 ;  /* 0xa00000ff61b5c230 */ /* 0x000fe20000000900 */
[----:B------:R-:W1:Y:S02]  /*17d20*/  MUFU.EX2 R14, R14 ;  /* 0x0000000e000e7308 */ /* 0x000e640000000800 */
[----:B-1----:R-:W-:Y:S02]  /*17d30*/  FADD.FTZ R0, R6, R13 ;  /* 0x0000000d06007221 */ /* 0x002fe40000010000 */
[----:B------:R-:W-:Y:S02]  /*17d40*/  IMAD.MOV.U32 R13, RZ, RZ, R2 ;  /* 0x000000ffff0d7224 */ /* 0x000fe400078e0002 */
[----:B------:R-:W-:Y:S02]  /*17d50*/  FADD.FTZ R2, R9, R10 ;  /* 0x0000000a09027221 */ /* 0x000fe40000010000 */
[C---:B------:R-:W-:Y:S01]  /*17d60*/  FADD.FTZ R10, R5.reuse, R0 ;  /* 0x00000000050a7221 */ /* 0x040fe20000010000 */
[----:B------:R-:W-:Y:S01]  /*17d70*/  F2FP.PACK_AB R5, R5, R6 ;  /* 0x000000060505723e */ /* 0x000fe200000000ff */
[C---:B------:R-:W-:Y:S01]  /*17d80*/  FADD.FTZ R6, R4.reuse, R2 ;  /* 0x0000000204067221 */ /* 0x040fe20000010000 */
[----:B------:R-:W-:Y:S01]  /*17d90*/  LOP3.LUT R0, R3, 0xff, RZ, 0xc0, !PT ;  /* 0x000000ff03007812 */ /* 0x000fe200078ec0ff */
[----:B------:R-:W-:Y:S01]  /*17da0*/  IMAD.WIDE.U32 R2, R11, -0x2daee0ad, RZ ;  /* 0xd2511f530b027825 */ /* 0x000fe200078e00ff */
[----:B------:R-:W-:-:S02]  /*17db0*/  F2FP.PACK_AB R9, R4, R9 ;  /* 0x000000090409723e */ /* 0x000fc400000000ff */
[----:B------:R-:W-:Y:S02]  /*17dc0*/  PRMT R4, R231, 0x7610, R4 ;  /* 0x00007610e7047816 */ /* 0x000fe40000000004 */
[----:B------:R-:W-:Y:S01]  /*17dd0*/  PRMT R231, R97, 0x5410, R96 ;  /* 0x0000541061e77816 */ /* 0x000fe20000000060 */
[----:B------:R-:W1:Y:S01]  /*17de0*/  MUFU.EX2 R13, R13 ;  /* 0x0000000d000d7308 */ /* 0x000e620000000800 */
[----:B------:R-:W-:Y:S02]  /*17df0*/  @!P4 PRMT R97, R181, 0x5410, RZ ;  /* 0x00005410b561c816 */ /* 0x000fe400000000ff */
[----:B------:R-:W-:Y:S02]  /*17e00*/  ISETP.GE.U32.AND P4, PT, R191, R0, PT ;  /* 0x00000000bf00720c */ /* 0x000fe40003f86070 */
[----:B------:R-:W-:Y:S02]  /*17e10*/  LOP3.LUT R0, R3, R173, R8, 0x96, !PT ;  /* 0x000000ad03007212 */ /* 0x000fe400078e9608 */
[----:B------:R-:W-:-:S02]  /*17e20*/  PRMT R220, R4, 0x7610, R220 ;  /* 0x0000761004dc7816 */ /* 0x000fc400000000dc */
[C---:B------:R-:W-:Y:S02]  /*17e30*/  LOP3.LUT R11, R2.reuse, 0xffff, RZ, 0xc0, !PT ;  /* 0x0000ffff020b7812 */ /* 0x040fe400078ec0ff */
[----:B------:R-:W-:Y:S02]  /*17e40*/  LOP3.LUT R4, R2, 0xff, RZ, 0xc0, !PT ;  /* 0x000000ff02047812 */ /* 0x000fe400078ec0ff */
[--C-:B------:R-:W-:Y:S02]  /*17e50*/  SHF.R.U32.HI R8, RZ, 0x10, R2.reuse ;  /* 0x00000010ff087819 */ /* 0x100fe40000011602 */
[----:B------:R-:W-:Y:S02]  /*17e60*/  SHF.R.U32.HI R3, RZ, 0x18, R2 ;  /* 0x00000018ff037819 */ /* 0x000fe40000011602 */
[----:B------:R-:W-:Y:S01]  /*17e70*/  SHF.R.U32.HI R2, RZ, 0x8, R7 ;  /* 0x00000008ff027819 */ /* 0x000fe20000011607 */
[----:B------:R-:W-:Y:S01]  /*17e80*/  @!P5 HADD2 R182, -R96.H0_H0, -RZ.H0_H0 ;  /* 0xa00000ff60b6d230 */ /* 0x000fe20000000900 */
[----:B------:R-:W-:-:S02]  /*17e90*/  PRMT R95, R5, 0x7632, R95 ;  /* 0x00007632055f7816 */ /* 0x000fc4000000005f */
[----:B------:R-:W-:Y:S02]  /*17ea0*/  LOP3.LUT R2, R2, 0xffff, RZ, 0xc0, !PT ;  /* 0x0000ffff02027812 */ /* 0x000fe400078ec0ff */
[----:B------:R-:W-:Y:S01]  /*17eb0*/  PRMT R94, R5, 0x7610, R94 ;  /* 0x00007610055e7816 */ /* 0x000fe2000000005e */
[----:B------:R-:W-:Y:S01]  /*17ec0*/  @!P3 HADD2 R183, -R95.H0_H0, -RZ.H0_H0 ;  /* 0xa00000ff5fb7b230 */ /* 0x000fe20000000900 */
[----:B------:R-:W-:Y:S01]  /*17ed0*/  @!P5 PRMT R96, R182, 0x5410, RZ ;  /* 0x00005410b660d816 */ /* 0x000fe200000000ff */
[----:B------:R1:W-:Y:S01]  /*17ee0*/  MUFU.EX2 R5, R230 ;  /* 0x000000e600057308 */ /* 0x0003e20000000800 */
[----:B------:R-:W-:Y:S01]  /*17ef0*/  ISETP.GE.U32.AND P5, PT, R191, R2, PT ;  /* 0x00000002bf00720c */ /* 0x000fe20003fa6070 */
[----:B------:R-:W-:Y:S01]  /*17f00*/  FADD.FTZ R2, R14, R6 ;  /* 0x000000060e027221 */ /* 0x000fe20000010000 */
[----:B------:R-:W-:Y:S02]  /*17f10*/  PRMT R182, R220, 0x7610, R182 ;  /* 0x00007610dcb67816 */ /* 0x000fe400000000b6 */
[----:B------:R-:W-:-:S02]  /*17f20*/  PRMT R220, R94, 0x5410, R95 ;  /* 0x000054105edc7816 */ /* 0x000fc4000000005f */
[----:B------:R-:W-:Y:S02]  /*17f30*/  @!P3 PRMT R95, R183, 0x5410, RZ ;  /* 0x00005410b75fb816 */ /* 0x000fe400000000ff */
[----:B------:R-:W-:Y:S01]  /*17f40*/  ISETP.GE.U32.AND P3, PT, R191, R4, PT ;  /* 0x00000004bf00720c */ /* 0x000fe20003f66070 */
[----:B-1----:R-:W-:Y:S01]  /*17f50*/  FADD.FTZ R4, R13, R2 ;  /* 0x000000020d047221 */ /* 0x002fe20000010000 */
[----:B------:R-:W-:Y:S01]  /*17f60*/  LOP3.LUT R2, R0, 0xffff, RZ, 0xc0, !PT ;  /* 0x0000ffff00027812 */ /* 0x000fe200078ec0ff */
[----:B------:R-:W-:Y:S02]  /*17f70*/  IMAD.MOV.U32 R230, RZ, RZ, R176 ;  /* 0x000000ffffe67224 */ /* 0x000fe400078e00b0 */
[----:B------:R-:W1:Y:S01]  /*17f80*/  MUFU.EX2 R176, R234 ;  /* 0x000000ea00b07308 */ /* 0x000e620000000800 */
[C---:B------:R-:W-:Y:S02]  /*17f90*/  PRMT R93, R9.reuse, 0x7610, R93 ;  /* 0x00007610095d7816 */ /* 0x040fe4000000005d */
[----:B------:R-:W-:Y:S01]  /*17fa0*/  SHF.R.U32.HI R2, RZ, 0x8, R2 ;  /* 0x00000008ff027819 */ /* 0x000fe20000011602 */
[----:B------:R-:W-:Y:S01]  /*17fb0*/  IMAD.MOV.U32 R181, RZ, RZ, R15 ;  /* 0x000000ffffb57224 */ /* 0x000fe200078e000f */
[----:B------:R-:W-:-:S02]  /*17fc0*/  PRMT R92, R9, 0x7632, R92 ;  /* 0x00007632095c7816 */ /* 0x000fc4000000005c */
[----:B------:R-:W-:Y:S01]  /*17fd0*/  LOP3.LUT R2, R2, 0xffff, RZ, 0xc0, !PT ;  /* 0x0000ffff02027812 */ /* 0x000fe200078ec0ff */
[----:B------:R-:W-:Y:S01]  /*17fe0*/  @!P0 HADD2 R184, -R94.H0_H0, -RZ.H0_H0 ;  /* 0xa00000ff5eb88230 */ /* 0x000fe20000000900 */
[----:B------:R1:W-:Y:S04]  /*17ff0*/  MUFU.EX2 R9, R208 ;  /* 0x000000d000097308 */ /* 0x0003e80000000800 */
[----:B------:R-:W-:Y:S02]  /*18000*/  @!P0 PRMT R94, R184, 0x5410, RZ ;  /* 0x00005410b85e8816 */ /* 0x000fe400000000ff */
[----:B------:R-:W-:Y:S02]  /*18010*/  ISETP.GE.U32.AND P0, PT, R191, R3, PT ;  /* 0x00000003bf00720c */ /* 0x000fe40003f06070 */
[----:B------:R-:W-:Y:S01]  /*18020*/  F2FP.PACK_AB R3, R13, R14 ;  /* 0x0000000e0d03723e */ /* 0x000fe200000000ff */
[----:B------:R1:W1:Y:S02]  /*18030*/  MUFU.EX2 R6, R230 ;  /* 0x000000e600067308 */ /* 0x0002640000000800 */
[----:B-1----:R1:W2:Y:S01]  /*18040*/  LDL.LU R208, [R1+0x3d0] ;  /* 0x0003d00001d07983 */ /* 0x0022a20000300800 */
[----:B------:R-:W-:-:S02]  /*18050*/  PRMT R89, R3, 0x7610, R89 ;  /* 0x0000761003597816 */ /* 0x000fc40000000059 */
[----:B------:R-:W-:-:S03]  /*18060*/  PRMT R88, R3, 0x7632, R88 ;  /* 0x0000763203587816 */ /* 0x000fc60000000058 */
[----:B------:R1:W-:Y:S01]  /*18070*/  MUFU.EX2 R13, R207 ;  /* 0x000000cf000d7308 */ /* 0x0003e20000000800 */
[----:B------:R-:W-:Y:S02]  /*18080*/  PRMT R7, R182, 0x7610, R7 ;  /* 0x00007610b6077816 */ /* 0x000fe40000000007 */
[----:B------:R-:W-:-:S05]  /*18090*/  PRMT R230, R89, 0x5410, R88 ;  /* 0x0000541059e67816 */ /* 0x000fca0000000058 */
[----:B------:R-:W-:Y:S01]  /*180a0*/  MUFU.EX2 R182, R209 ;  /* 0x000000d100b67308 */ /* 0x000fe20000000800 */
[----:B-1----:R1:W2:Y:S07]  /*180b0*/  LDL.LU R207, [R1+0x3cc] ;  /* 0x0003cc0001cf7983 */ /* 0x0022ae0000300800 */
[----:B------:R-:W-:Y:S01]  /*180c0*/  MUFU.EX2 R16, R16 ;  /* 0x0000001000107308 */ /* 0x000fe20000000800 */
[----:B---3--:R-:W-:Y:S01]  /*180d0*/  LOP3.LUT R15, R175, R239, R188, 0x96, !PT ;  /* 0x000000efaf0f7212 */ /* 0x008fe200078e96bc */
[----:B------:R-:W-:Y:S01]  /*180e0*/  IMAD.MOV.U32 R188, RZ, RZ, R219 ;  /* 0x000000ffffbc7224 */ /* 0x000fe200078e00db */
[----:B----4-:R-:W-:Y:S01]  /*180f0*/  @!P2 HADD2 R196, -R93.H0_H0, -RZ.H0_H0 ;  /* 0xa00000ff5dc4a230 */ /* 0x010fe20000000900 */
[----:B------:R-:W-:-:S04]  /*18100*/  PRMT R219, R93, 0x5410, R92 ;  /* 0x000054105ddb7816 */ /* 0x000fc8000000005c */
[----:B------:R-:W-:Y:S02]  /*18110*/  @!P2 PRMT R93, R196, 0x5410, RZ ;  /* 0x00005410c45da816 */ /* 0x000fe400000000ff */
[----:B------:R-:W-:Y:S02]  /*18120*/  ISETP.GE.U32.AND P2, PT, R191, R2, PT ;  /* 0x00000002bf00720c */ /* 0x000fe40003f46070 */
[----:B------:R-:W-:Y:S01]  /*18130*/  F2FP.PACK_AB R2, R176, R5 ;  /* 0x00000005b002723e */ /* 0x000fe200000000ff */
[----:B------:R-:W-:-:S03]  /*18140*/  @!P5 HADD2 R200, -R92.H0_H0, -RZ.H0_H0 ;  /* 0xa00000ff5cc8d230 */ /* 0x000fc60000000900 */
[C---:B------:R-:W-:Y:S02]  /*18150*/  PRMT R91, R2.reuse, 0x7632, R91 ;  /* 0x00007632025b7816 */ /* 0x040fe4000000005b */
[----:B------:R-:W-:-:S03]  /*18160*/  PRMT R90, R2, 0x7610, R90 ;  /* 0x00007610025a7816 */ /* 0x000fc6000000005a */
[----:B------:R-:W-:Y:S01]  /*18170*/  @!P1 HADD2 R199, -R91.H0_H0, -RZ.H0_H0 ;  /* 0xa00000ff5bc79230 */ /* 0x000fe20000000900 */
[----:B------:R-:W-:Y:S02]  /*18180*/  LOP3.LUT R2, R0, 0xff, RZ, 0xc0, !PT ;  /* 0x000000ff00027812 */ /* 0x000fe400078ec0ff */
[----:B------:R-:W-:Y:S02]  /*18190*/  @!P5 PRMT R92, R200, 0x5410, RZ ;  /* 0x00005410c85cd816 */ /* 0x000fe400000000ff */
[----:B------:R-:W-:Y:S02]  /*181a0*/  PRMT R200, R90, 0x5410, R91 ;  /* 0x000054105ac87816 */ /* 0x000fe4000000005b */
[----:B------:R-:W-:Y:S02]  /*181b0*/  @!P1 PRMT R91, R199, 0x5410, RZ ;  /* 0x00005410c75b9816 */ /* 0x000fe400000000ff */
[----:B------:R-:W-:Y:S02]  /*181c0*/  ISETP.GE.U32.AND P1, PT, R191, R2, PT ;  /* 0x00000002bf00720c */ /* 0x000fe40003f26070 */
[----:B------:R-:W-:-:S02]  /*181d0*/  SHF.R.U32.HI R2, RZ, 0x18, R0 ;  /* 0x00000018ff027819 */ /* 0x000fc40000011600 */
[----:B------:R-:W-:Y:S02]  /*181e0*/  SHF.R.U32.HI R0, RZ, 0x10, R0 ;  /* 0x00000010ff007819 */ /* 0x000fe40000011600 */
[----:B------:R-:W-:Y:S01]  /*181f0*/  LOP3.LUT R12, R189, R240, R228, 0x96, !PT ;  /* 0x000000f0bd0c7212 */ /* 0x000fe200078e96e4 */
[----:B------:R-:W-:Y:S02]  /*18200*/  IMAD.MOV.U32 R189, RZ, RZ, R181 ;  /* 0x000000ffffbd7224 */ /* 0x000fe400078e00b5 */
[----:B------:R-:W-:Y:S02]  /*18210*/  IMAD.MOV.U32 R181, RZ, RZ, R168 ;  /* 0x000000ffffb57224 */ /* 0x000fe400078e00a8 */
[----:B------:R-:W-:Y:S02]  /*18220*/  IMAD.MOV.U32 R168, RZ, RZ, R32 ;  /* 0x000000ffffa87224 */ /* 0x000fe400078e0020 */
[----:B------:R-:W-:Y:S02]  /*18230*/  FADD.FTZ R32, R5, R10 ;  /* 0x0000000a05207221 */ /* 0x000fe40000010000 */
[----:B------:R3:W4:Y:S01]  /*18240*/  MUFU.EX2 R5, R181 ;  /* 0x000000b500057308 */ /* 0x0007220000000800 */
[----:B------:R-:W-:-:S04]  /*18250*/  LOP3.LUT R0, R0, 0xff, RZ, 0xc0, !PT ;  /* 0x000000ff00007812 */ /* 0x000fc800078ec0ff */
[----:B------:R-:W-:Y:S02]  /*18260*/  ISETP.GE.U32.AND P5, PT, R191, R0, PT ;  /* 0x00000000bf00720c */ /* 0x000fe40003fa6070 */
[----:B------:R-:W-:Y:S01]  /*18270*/  LOP3.LUT R0, R8, 0xff, RZ, 0xc0, !PT ;  /* 0x000000ff08007812 */ /* 0x000fe200078ec0ff */
[----:B------:R-:W-:Y:S01]  /*18280*/  @!P4 HADD2 R201, -R90.H0_H0, -RZ.H0_H0 ;  /* 0xa00000ff5ac9c230 */ /* 0x000fe20000000900 */
[----:B------:R-:W-:Y:S01]  /*18290*/  PRMT R199, R7, 0x7610, R199 ;  /* 0x0000761007c77816 */ /* 0x000fe200000000c7 */
[----:B---3--:R-:W-:Y:S02]  /*182a0*/  IMAD.MOV.U32 R181, RZ, RZ, R168 ;  /* 0x000000ffffb57224 */ /* 0x008fe400078e00a8 */
[----:B------:R3:W1:Y:S01]  /*182b0*/  MUFU.EX2 R168, R210 ;  /* 0x000000d200a87308 */ /* 0x0006620000000800 */
[----:B------:R-:W-:-:S05]  /*182c0*/  @!P1 HADD2 R203, -R89.H0_H0, -RZ.H0_H0 ;  /* 0xa00000ff59cb9230 */ /* 0x000fca0000000900 */
[----:B------:R-:W-:Y:S02]  /*182d0*/  @!P1 PRMT R89, R203, 0x5410, RZ ;  /* 0x00005410cb599816 */ /* 0x000fe400000000ff */
[----:B------:R-:W-:Y:S01]  /*182e0*/  ISETP.GE.U32.AND P1, PT, R191, R0, PT ;  /* 0x00000000bf00720c */ /* 0x000fe20003f26070 */
[----:B---3--:R3:W3:Y:S01]  /*182f0*/  LDL.LU R210, [R1+0x3c8] ;  /* 0x0003c80001d27983 */ /* 0x0086e20000300800 */
[----:B------:R-:W-:-:S03]  /*18300*/  FADD.FTZ R0, R6, R4 ;  /* 0x0000000406007221 */ /* 0x000fc60000010000 */
[----:B------:R1:W3:Y:S01]  /*18310*/  LDL.LU R209, [R1+0x3c4] ;  /* 0x0003c40001d17983 */ /* 0x0002e20000300800 */
[----:B------:R-:W-:Y:S01]  /*18320*/  IMAD.MOV.U32 R196, RZ, RZ, R181 ;  /* 0x000000ffffc47224 */ /* 0x000fe200078e00b5 */
[----:B------:R-:W-:Y:S01]  /*18330*/  @!P4 PRMT R90, R201, 0x5410, RZ ;  /* 0x00005410c95ac816 */ /* 0x000fe200000000ff */
[C---:B----4-:R-:W-:Y:S01]  /*18340*/  FADD.FTZ R181, R5.reuse, R0 ;  /* 0x0000000005b57221 */ /* 0x050fe20000010000 */
[----:B------:R-:W-:Y:S01]  /*18350*/  F2FP.PACK_AB R3, R5, R6 ;  /* 0x000000060503723e */ /* 0x000fe200000000ff */
[----:B------:R-:W-:Y:S01]  /*18360*/  IMAD.MOV.U32 R201, RZ, RZ, R154 ;  /* 0x000000ffffc97224 */ /* 0x000fe200078e009a */
[----:B------:R-:W-:Y:S01]  /*18370*/  PRMT R5, R199, 0x7610, R5 ;  /* 0x00007610c7057816 */ /* 0x000fe20000000005 */
[----:B------:R-:W-:Y:S02]  /*18380*/  IMAD.MOV.U32 R10, RZ, RZ, R188 ;  /* 0x000000ffff0a7224 */ /* 0x000fe400078e00bc */
[----:B------:R-:W-:Y:S01]  /*18390*/  IMAD.MOV.U32 R199, RZ, RZ, R189 ;  /* 0x000000ffffc77224 */ /* 0x000fe200078e00bd */
[----:B------:R4:W-:Y:S01]  /*183a0*/  MUFU.EX2 R188, R212 ;  /* 0x000000d400bc7308 */ /* 0x0009e20000000800 */
[----:B------:R-:W-:-:S02]  /*183b0*/  IMAD.MOV.U32 R154, RZ, RZ, R51 ;  /* 0x000000ffff9a7224 */ /* 0x000fc400078e0033 */
[----:B------:R-:W-:Y:S02]  /*183c0*/  IMAD.MOV.U32 R189, RZ, RZ, R193 ;  /* 0x000000ffffbd7224 */ /* 0x000fe400078e00c1 */
[----:B------:R-:W-:Y:S02]  /*183d0*/  IMAD.MOV.U32 R51, RZ, RZ, R159 ;  /* 0x000000ffff337224 */ /* 0x000fe400078e009f */
[----:B------:R-:W-:Y:S01]  /*183e0*/  IMAD.MOV.U32 R159, RZ, RZ, R43 ;  /* 0x000000ffff9f7224 */ /* 0x000fe200078e002b */
[----:B------:R1:W-:Y:S01]  /*183f0*/  MUFU.EX2 R193, R42 ;  /* 0x0000002a00c17308 */ /* 0x0003e20000000800 */
[----:B----4-:R4:W4:Y:S04]  /*18400*/  LDL.LU R212, [R1+0x3c0] ;  /* 0x0003c00001d47983 */ /* 0x0109280000300800 */
[----:B-1----:R-:W4:Y:S01]  /*18410*/  LDL.64 R42, [R1+0xc8] ;  /* 0x0000c800012a7983 */ /* 0x002f220000100a00 */
[----:B------:R-:W-:-:S02]  /*18420*/  ISETP.GE.U32.AND P4, PT, R191, R2, PT ;  /* 0x00000002bf00720c */ /* 0x000fc40003f86070 */
[----:B------:R-:W-:Y:S02]  /*18430*/  F2FP.PACK_AB R0, R182, R168 ;  /* 0x000000a8b600723e */ /* 0x000fe400000000ff */
[----:B------:R-:W-:Y:S01]  /*18440*/  SHF.R.U32.HI R2, RZ, 0x8, R11 ;  /* 0x00000008ff027819 */ /* 0x000fe2000001160b */
[----:B------:R-:W-:Y:S01]  /*18450*/  @!P2 HADD2 R202, -R88.H0_H0, -RZ.H0_H0 ;  /* 0xa00000ff58caa230 */ /* 0x000fe20000000900 */
[C---:B------:R-:W-:Y:S02]  /*18460*/  PRMT R87, R0.reuse, 0x7610, R87 ;  /* 0x0000761000577816 */ /* 0x040fe40000000057 */
[----:B------:R-:W-:Y:S02]  /*18470*/  PRMT R86, R0, 0x7632, R86 ;  /* 0x0000763200567816 */ /* 0x000fe40000000056 */
[----:B------:R-:W-:Y:S02]  /*18480*/  LOP3.LUT R0, R2, 0xffff, RZ, 0xc0, !PT ;  /* 0x0000ffff02007812 */ /* 0x000fe400078ec0ff */
[----:B------:R-:W-:-:S02]  /*18490*/  @!P2 PRMT R88, R202, 0x5410, RZ ;  /* 0x00005410ca58a816 */ /* 0x000fc400000000ff */
[----:B------:R-:W-:Y:S01]  /*184a0*/  ISETP.GE.U32.AND P2, PT, R191, R0, PT ;  /* 0x00000000bf00720c */ /* 0x000fe20003f46070 */
[----:B------:R-:W-:Y:S01]  /*184b0*/  FADD.FTZ R0, R16, R17 ;  /* 0x0000001110007221 */ /* 0x000fe20000010000 */
[C---:B------:R-:W-:Y:S01]  /*184c0*/  F2FP.PACK_AB R17, R9.reuse, R16 ;  /* 0x000000100911723e */ /* 0x040fe200000000ff */
[----:B------:R-:W-:Y:S02]  /*184d0*/  IMAD.MOV.U32 R8, RZ, RZ, R236 ;  /* 0x000000ffff087224 */ /* 0x000fe400078e00ec */
[----:B------:R-:W-:Y:S01]  /*184e0*/  FADD.FTZ R2, R9, R0 ;  /* 0x0000000009027221 */ /* 0x000fe20000010000 */
[----:B------:R1:W-:Y:S01]  /*184f0*/  MUFU.EX2 R6, R211 ;  /* 0x000000d300067308 */ /* 0x0003e20000000800 */
[----:B------:R-:W-:Y:S02]  /*18500*/  IMAD.MOV.U32 R9, RZ, RZ, R237 ;  /* 0x000000ffff097224 */ /* 0x000fe400078e00ed */
[----:B------:R-:W4:Y:S04]  /*18510*/  LDL.LU.64 R236, [R1+0x3b8] ;  /* 0x0003b80001ec7983 */ /* 0x000f280000300a00 */
[----:B-1----:R1:W4:Y:S01]  /*18520*/  LDL.LU R211, [R1+0x3b0] ;  /* 0x0003b00001d37983 */ /* 0x0023220000300800 */
[----:B------:R-:W1:Y:S01]  /*18530*/  MUFU.EX2 R7, R215 ;  /* 0x000000d700077308 */ /* 0x000e620000000800 */
[----:B------:R-:W-:-:S07]  /*18540*/  PRMT R202, R87, 0x5410, R86 ;  /* 0x0000541057ca7816 */ /* 0x000fce0000000056 */
[----:B------:R-:W2:Y:S01]  /*18550*/  MUFU.EX2 R4, R218 ;  /* 0x000000da00047308 */ /* 0x000ea20000000800 */
[C---:B------:R-:W-:Y:S02]  /*18560*/  PRMT R85, R3.reuse, 0x7610, R85 ;  /* 0x0000761003557816 */ /* 0x040fe40000000055 */
[----:B------:R-:W-:Y:S01]  /*18570*/  PRMT R84, R3, 0x7632, R84 ;  /* 0x0000763203547816 */ /* 0x000fe20000000054 */
[----:B-1----:R-:W-:Y:S01]  /*18580*/  FADD.FTZ R0, R7, R21 ;  /* 0x0000001507007221 */ /* 0x002fe20000010000 */
[----:B--2---:R-:W-:-:S05]  /*18590*/  @!P5 HADD2 R208, -R87.H0_H0, -RZ.H0_H0 ;  /* 0xa00000ff57d0d230 */ /* 0x004fca0000000900 */
[----:B------:R-:W-:Y:S02]  /*185a0*/  @!P5 PRMT R87, R208, 0x5410, RZ ;  /* 0x00005410d057d816 */ /* 0x000fe400000000ff */
[----:B------:R-:W-:Y:S02]  /*185b0*/  PRMT R208, R5, 0x7610, R208 ;  /* 0x0000761005d07816 */ /* 0x000fe400000000d0 */
[----:B------:R-:W1:Y:S01]  /*185c0*/  MUFU.EX2 R5, R222 ;  /* 0x000000de00057308 */ /* 0x000e620000000800 */
[C---:B------:R-:W-:Y:S01]  /*185d0*/  FADD.FTZ R3, R4.reuse, R0 ;  /* 0x0000000004037221 */ /* 0x040fe20000010000 */
[----:B------:R-:W-:Y:S02]  /*185e0*/  F2FP.PACK_AB R0, R193, R188 ;  /* 0x000000bcc100723e */ /* 0x000fe400000000ff */
[----:B------:R-:W-:Y:S02]  /*185f0*/  F2FP.PACK_AB R29, R4, R7 ;  /* 0x00000007041d723e */ /* 0x000fe400000000ff */
[----:B------:R-:W-:-:S02]  /*18600*/  PRMT R83, R0, 0x7610, R83 ;  /* 0x0000761000537816 */ /* 0x000fc40000000053 */
[----:B------:R2:W2:Y:S01]  /*18610*/  MUFU.EX2 R4, R224 ;  /* 0x000000e000047308 */ /* 0x0004a20000000800 */
[----:B------:R-:W-:Y:S01]  /*18620*/  PRMT R82, R0, 0x7632, R82 ;  /* 0x0000763200527816 */ /* 0x000fe20000000052 */
[----:B------:R-:W-:Y:S01]  /*18630*/  FADD.FTZ R0, R13, R2 ;  /* 0x000000020d007221 */ /* 0x000fe20000010000 */
[C---:B------:R-:W-:Y:S01]  /*18640*/  F2FP.PACK_AB R30, R6.reuse, R13 ;  /* 0x0000000d061e723e */ /* 0x040fe200000000ff */
[----:B-1----:R-:W-:Y:S02]  /*18650*/  FADD.FTZ R2, R5, R3 ;  /* 0x0000000305027221 */ /* 0x002fe40000010000 */
[----:B------:R-:W-:Y:S02]  /*18660*/  IMAD.MOV.U32 R3, RZ, RZ, R10 ;  /* 0x000000ffff037224 */ /* 0x000fe400078e000a */
[----:B------:R-:W-:Y:S02]  /*18670*/  FADD.FTZ R10, R6, R0 ;  /* 0x00000000060a7221 */ /* 0x000fe40000010000 */
[----:B--2---:R-:W-:Y:S01]  /*18680*/  IMAD.MOV.U32 R224, RZ, RZ, R199 ;  /* 0x000000ffffe07224 */ /* 0x004fe200078e00c7 */
[----:B------:R-:W-:Y:S01]  /*18690*/  PRMT R199, R85, 0x5410, R84 ;  /* 0x0000541055c77816 */ /* 0x000fe20000000054 */
[----:B------:R-:W-:Y:S01]  /*186a0*/  IMAD.WIDE.U32 R6, R12, -0x2daee0ad, RZ ;  /* 0xd2511f530c067825 */ /* 0x000fe200078e00ff */
[----:B------:R-:W-:-:S03]  /*186b0*/  PRMT R13, R208, 0x7610, R13 ;  /* 0x00007610d00d7816 */ /* 0x000fc6000000000d */
[----:B------:R-:W-:Y:S01]  /*186c0*/  IMAD.MOV.U32 R208, RZ, RZ, R8 ;  /* 0x000000ffffd07224 */ /* 0x000fe200078e0008 */
[C---:B------:R-:W-:Y:S01]  /*186d0*/  F2FP.PACK_AB R31, R4.reuse, R5 ;  /* 0x00000005041f723e */ /* 0x040fe200000000ff */
[----:B------:R-:W-:Y:S01]  /*186e0*/  FADD.FTZ R11, R4, R2 ;  /* 0x00000002040b7221 */ /* 0x000fe20000010000 */
[----:B------:R-:W-:-:S05]  /*186f0*/  @!P4 HADD2 R207, -R86.H0_H0, -RZ.H0_H0 ;  /* 0xa00000ff56cfc230 */ /* 0x000fca0000000900 */
[----:B------:R-:W-:Y:S01]  /*18700*/  @!P4 PRMT R86, R207, 0x5410, RZ ;  /* 0x00005410cf56c816 */ /* 0x000fe200000000ff */
[----:B---3--:R-:W-:-:S05]  /*18710*/  @!P2 HADD2 R209, -R84.H0_H0, -RZ.H0_H0 ;  /* 0xa00000ff54d1a230 */ /* 0x008fca0000000900 */
[----:B------:R-:W-:Y:S01]  /*18720*/  @!P2 PRMT R84, R209, 0x5410, RZ ;  /* 0x00005410d154a816 */ /* 0x000fe200000000ff */
[----:B------:R-:W-:-:S04]  /*18730*/  IMAD.MOV.U32 R209, RZ, RZ, R201 ;  /* 0x000000ffffd17224 */ /* 0x000fc800078e00c9 */
[----:B------:R-:W-:Y:S02]  /*18740*/  IMAD.MOV.U32 R12, RZ, RZ, R209 ;  /* 0x000000ffff0c7224 */ /* 0x000fe400078e00d1 */
[----:B------:R-:W-:Y:S02]  /*18750*/  IMAD.MOV.U32 R209, RZ, RZ, R9 ;  /* 0x000000ffffd17224 */ /* 0x000fe400078e0009 */
[----:B------:R-:W-:Y:S01]  /*18760*/  IMAD.WIDE.U32 R8, R15, -0x2daee0ad, RZ ;  /* 0xd2511f530f087825 */ /* 0x000fe200078e00ff */
[----:B----4-:R-:W-:-:S03]  /*18770*/  LOP3.LUT R0, R7, R241, R42, 0x96, !PT ;  /* 0x000000f107007212 */ /* 0x010fc600078e962a */
[----:B------:R-:W-:Y:S02]  /*18780*/  IMAD.MOV.U32 R7, RZ, RZ, R3 ;  /* 0x000000ffff077224 */ /* 0x000fe400078e0003 */
[----:B------:R-:W-:Y:S01]  /*18790*/  IMAD.WIDE.U32 R4, R0, -0x326172a9, RZ ;  /* 0xcd9e8d5700047825 */ /* 0x000fe200078e00ff */
[----:B------:R-:W-:-:S03]  /*187a0*/  LOP3.LUT R0, R9, R242, R6, 0x96, !PT ;  /* 0x000000f209007212 */ /* 0x000fc600078e9606 */
[----:B------:R-:W-:Y:S01]  /*187b0*/  IMAD.MOV.U32 R9, RZ, RZ, R7 ;  /* 0x000000ffff097224 */ /* 0x000fe200078e0007 */
[----:B------:R-:W-:Y:S01]  /*187c0*/  LOP3.LUT R2, R5, R233, R174, 0x96, !PT ;  /* 0x000000e905027212 */ /* 0x000fe200078e96ae */
[----:B------:R-:W-:-:S04]  /*187d0*/  IMAD.WIDE.U32 R6, R0, -0x326172a9, RZ ;  /* 0xcd9e8d5700067825 */ /* 0x000fc800078e00ff */
[----:B------:R-:W-:Y:S01]  /*187e0*/  IMAD.WIDE.U32 R2, R2, -0x2daee0ad, RZ ;  /* 0xd2511f5302027825 */ /* 0x000fe200078e00ff */
[----:B------:R-:W-:-:S03]  /*187f0*/  LOP3.LUT R0, R7, R249, R4, 0x96, !PT ;  /* 0x000000f907007212 */ /* 0x000fc600078e9604 */
[----:B------:R-:W-:Y:S01]  /*18800*/  IMAD.MOV.U32 R5, RZ, RZ, R9 ;  /* 0x000000ffff057224 */ /* 0x000fe200078e0009 */
[----:B------:R-:W-:Y:S01]  /*18810*/  LOP3.LUT R3, R3, R251, R8, 0x96, !PT ;  /* 0x000000fb03037212 */ /* 0x000fe200078e9608 */
[----:B------:R-:W-:-:S05]  /*18820*/  IMAD.WIDE.U32 R8, R0, -0x2daee0ad, RZ ;  /* 0xd2511f5300087825 */ /* 0x000fca00078e00ff */
[----:B------:R-:W-:Y:S01]  /*18830*/  LOP3.LUT R2, R9, R243, R2, 0x96, !PT ;  /* 0x000000f309027212 */ /* 0x000fe200078e9602 */
[----:B------:R-:W-:Y:S02]  /*18840*/  IMAD.MOV.U32 R0, RZ, RZ, R5 ;  /* 0x000000ffff007224 */ /* 0x000fe400078e0005 */
[----:B------:R-:W-:-:S04]  /*18850*/  IMAD.WIDE.U32 R4, R3, -0x326172a9, RZ ;  /* 0xcd9e8d5703047825 */ /* 0x000fc800078e00ff */
[----:B------:R-:W-:-:S04]  /*18860*/  IMAD.WIDE.U32 R2, R2, -0x326172a9, RZ ;  /* 0xcd9e8d5702027825 */ /* 0x000fc800078e00ff */
[----:B------:R-:W-:Y:S01]  /*18870*/  IMAD.MOV.U32 R7, RZ, RZ, R0 ;  /* 0x000000ffff077224 */ /* 0x000fe200078e0000 */
[----:B------:R-:W-:-:S04]  /*18880*/  LOP3.LUT R0, R3, R177, R4, 0x96, !PT ;  /* 0x000000b103007212 */ /* 0x000fc800078e9604 */
[----:B------:R-:W-:Y:S01]  /*18890*/  LOP3.LUT R4, R0, 0xff, RZ, 0xc0, !PT ;  /* 0x000000ff00047812 */ /* 0x000fe200078ec0ff */
[----:B------:R-:W-:-:S03]  /*188a0*/  @!P3 HADD2 R210, -R85.H0_H0, -RZ.H0_H0 ;  /* 0xa00000ff55d2b230 */ /* 0x000fc60000000900 */
[----:B------:R-:W-:Y:S01]  /*188b0*/  ISETP.GE.U32.AND P5, PT, R191, R4, PT ;  /* 0x00000004bf00720c */ /* 0x000fe20003fa6070 */
[----:B------:R-:W-:Y:S01]  /*188c0*/  @!P0 HADD2 R211, -R82.H0_H0, -RZ.H0_H0 ;  /* 0xa00000ff52d38230 */ /* 0x000fe20000000900 */
[----:B------:R-:W-:Y:S02]  /*188d0*/  PRMT R4, R13, 0x7610, R4 ;  /* 0x000076100d047816 */ /* 0x000fe40000000004 */
[----:B------:R-:W-:Y:S02]  /*188e0*/  PRMT R201, R83, 0x5410, R82 ;  /* 0x0000541053c97816 */ /* 0x000fe40000000052 */
[----:B------:R-:W-:Y:S02]  /*188f0*/  PRMT R9, R4, 0x7610, R9 ;  /* 0x0000761004097816 */ /* 0x000fe40000000009 */
[----:B------:R-:W-:Y:S02]  /*18900*/  LOP3.LUT R4, R0, 0xffff, RZ, 0xc0, !PT ;  /* 0x0000ffff00047812 */ /* 0x000fe400078ec0ff */
[----:B------:R-:W-:Y:S01]  /*18910*/  @!P3 PRMT R85, R210, 0x5410, RZ ;  /* 0x00005410d255b816 */ /* 0x000fe200000000ff */
[----:B------:R-:W-:Y:S01]  /*18920*/  IMAD.MOV.U32 R210, RZ, RZ, R46 ;  /* 0x000000ffffd27224 */ /* 0x000fe200078e002e */
[----:B------:R-:W-:Y:S01]  /*18930*/  @!P0 PRMT R82, R211, 0x5410, RZ ;  /* 0x00005410d3528816 */ /* 0x000fe200000000ff */
[----:B------:R-:W-:Y:S01]  /*18940*/  IMAD.MOV.U32 R211, RZ, RZ, R47 ;  /* 0x000000ffffd37224 */ /* 0x000fe200078e002f */
[----:B------:R-:W-:Y:S01]  /*18950*/  LOP3.LUT R6, R5, R245, R6, 0x96, !PT ;  /* 0x000000f505067212 */ /* 0x000fe200078e9606 */
[----:B------:R-:W2:Y:S01]  /*18960*/  LDL.LU.64 R46, [R1+0x3a8] ;  /* 0x0003a800012e7983 */ /* 0x000ea20000300a00 */
[----:B------:R-:W-:Y:S01]  /*18970*/  IMAD.MOV.U32 R5, RZ, RZ, R221 ;  /* 0x000000ffff057224 */ /* 0x000fe200078e00dd */
[----:B------:R1:W3:Y:S01]  /*18980*/  MUFU.EX2 R13, R225 ;  /* 0x000000e1000d7308 */ /* 0x0002e20000000800 */
[----:B------:R-:W-:Y:S01]  /*18990*/  SHF.R.U32.HI R4, RZ, 0x8, R4 ;  /* 0x00000008ff047819 */ /* 0x000fe20000011604 */
[----:B------:R4:W2:Y:S03]  /*189a0*/  LDL.LU R221, [R1+0x3a0] ;  /* 0x0003a00001dd7983 */ /* 0x0008a60000300800 */
[----:B------:R-:W-:-:S04]  /*189b0*/  LOP3.LUT R4, R4, 0xffff, RZ, 0xc0, !PT ;  /* 0x0000ffff04047812 */ /* 0x000fc800078ec0ff */
[----:B------:R-:W-:Y:S01]  /*189c0*/  ISETP.GE.U32.AND P4, PT, R191, R4, PT ;  /* 0x00000004bf00720c */ /* 0x000fe20003f86070 */
[----:B-1----:R4:W2:Y:S01]  /*189d0*/  LDL.LU R225, [R1+0x39c] ;  /* 0x00039c0001e17983 */ /* 0x0028a20000300800 */
[----:B------:R-:W-:Y:S01]  /*189e0*/  SHF.R.U32.HI R4, RZ, 0x10, R0 ;  /* 0x00000010ff047819 */ /* 0x000fe20000011600 */
[----:B------:R-:W-:-:S03]  /*189f0*/  @!P1 HADD2 R212, -R83.H0_H0, -RZ.H0_H0 ;  /* 0xa00000ff53d49230 */ /* 0x000fc60000000900 */
[----:B------:R-:W-:Y:S02]  /*18a00*/  LOP3.LUT R4, R4, 0xff, RZ, 0xc0, !PT ;  /* 0x000000ff04047812 */ /* 0x000fe400078ec0ff */
[----:B------:R-:W-:Y:S02]  /*18a10*/  @!P1 PRMT R83, R212, 0x5410, RZ ;  /* 0x00005410d4539816 */ /* 0x000fe400000000ff */
[----:B------:R-:W-:Y:S02]  /*18a20*/  ISETP.GE.U32.AND P1, PT, R191, R4, PT ;  /* 0x00000004bf00720c */ /* 0x000fe40003f26070 */
[----:B------:R1:W-:Y:S02]  /*18a30*/  MUFU.EX2 R4, R226 ;  /* 0x000000e200047308 */ /* 0x0003e40000000800 */
[----:B-1----:R4:W4:Y:S01]  /*18a40*/  LDL.LU R226, [R1+0x398] ;  /* 0x0003980001e27983 */ /* 0x0029220000300800 */
[----:B------:R-:W-:-:S05]  /*18a50*/  SHF.R.U32.HI R0, RZ, 0x18, R0 ;  /* 0x00000018ff007819 */ /* 0x000fca0000011600 */
[----:B------:R-:W1:Y:S01]  /*18a60*/  MUFU.EX2 R7, R7 ;  /* 0x0000000700077308 */ /* 0x000e620000000800 */
[----:B------:R-:W-:Y:S02]  /*18a70*/  ISETP.GE.U32.AND P3, PT, R191, R0, PT ;  /* 0x00000000bf00720c */ /* 0x000fe40003f66070 */
[----:B------:R-:W-:-:S05]  /*18a80*/  LOP3.LUT R0, R2, 0xff, RZ, 0xc0, !PT ;  /* 0x000000ff02007812 */ /* 0x000fca00078ec0ff */
[----:B------:R-:W1:Y:S01]  /*18a90*/  MUFU.EX2 R12, R12 ;  /* 0x0000000c000c7308 */ /* 0x000e620000000800 */
[----:B------:R-:W-:Y:S02]  /*18aa0*/  PRMT R171, R9, 0x7610, R171 ;  /* 0x0000761009ab7816 */ /* 0x000fe400000000ab */
[----:B------:R-:W-:Y:S02]  /*18ab0*/  ISETP.GE.U32.AND P0, PT, R191, R0, PT ;  /* 0x00000000bf00720c */ /* 0x000fe40003f06070 */
[--C-:B------:R-:W-:Y:S02]  /*18ac0*/  SHF.R.U32.HI R0, RZ, 0x18, R2.reuse ;  /* 0x00000018ff007819 */ /* 0x100fe40000011602 */
[----:B------:R-:W-:Y:S02]  /*18ad0*/  LOP3.LUT R9, R2, 0xffff, RZ, 0xc0, !PT ;  /* 0x0000ffff02097812 */ /* 0x000fe400078ec0ff */
[--C-:B------:R-:W-:Y:S02]  /*18ae0*/  SHF.R.U32.HI R3, RZ, 0x10, R2.reuse ;  /* 0x00000010ff037819 */ /* 0x100fe40000011602 */
[----:B------:R-:W-:-:S02]  /*18af0*/  PRMT R2, R227, 0x7610, R2 ;  /* 0x00007610e3027816 */ /* 0x000fc40000000002 */
[----:B------:R-:W-:Y:S01]  /*18b00*/  ISETP.GE.U32.AND P2, PT, R191, R0, PT ;  /* 0x00000000bf00720c */ /* 0x000fe20003f46070 */
[--C-:B---3--:R-:W-:Y:S01]  /*18b10*/  FADD.FTZ R0, R13, R10.reuse ;  /* 0x0000000a0d007221 */ /* 0x108fe20000010000 */
[----:B------:R-:W-:Y:S01]  /*18b20*/  PRMT R10, R2, 0x7610, R10 ;  /* 0x00007610020a7816 */ /* 0x000fe2000000000a */
[----:B-1----:R-:W-:Y:S01]  /*18b30*/  FADD.FTZ R2, R7, R11 ;  /* 0x0000000b07027221 */ /* 0x002fe20000010000 */
[C---:B------:R-:W-:Y:S01]  /*18b40*/  F2FP.PACK_AB R28, R12.reuse, R13 ;  /* 0x0000000d0c1c723e */ /* 0x040fe200000000ff */
[----:B------:R-:W-:Y:S01]  /*18b50*/  IMAD.MOV.U32 R11, RZ, RZ, R5 ;  /* 0x000000ffff0b7224 */ /* 0x000fe200078e0005 */
[----:B------:R1:W3:Y:S01]  /*18b60*/  LDL.LU R227, [R1+0x394] ;  /* 0x0003940001e37983 */ /* 0x0002e20000300800 */
[--C-:B------:R-:W-:Y:S01]  /*18b70*/  FADD.FTZ R5, R12, R0.reuse ;  /* 0x000000000c057221 */ /* 0x100fe20000010000 */
[----:B------:R-:W-:Y:S02]  /*18b80*/  PRMT R0, R232, 0x7610, R0 ;  /* 0x00007610e8007816 */ /* 0x000fe40000000000 */
[----:B------:R-:W-:Y:S01]  /*18b90*/  PRMT R12, R10, 0x7610, R12 ;  /* 0x000076100a0c7816 */ /* 0x000fe2000000000c */
[----:B------:R1:W3:Y:S01]  /*18ba0*/  LDL.LU R232, [R1+0x390] ;  /* 0x0003900001e87983 */ /* 0x0002e20000300800 */
[----:B------:R-:W-:-:S02]  /*18bb0*/  PRMT R27, R0, 0x7610, R27 ;  /* 0x00007610001b7816 */ /* 0x000fc4000000001b */
[----:B------:R-:W-:Y:S02]  /*18bc0*/  PRMT R48, R12, 0x7610, R48 ;  /* 0x000076100c307816 */ /* 0x000fe40000000030 */
[----:B------:R-:W-:Y:S01]  /*18bd0*/  PRMT R234, R171, 0x7610, R234 ;  /* 0x00007610abea7816 */ /* 0x000fe200000000ea */
[----:B------:R-:W-:Y:S01]  /*18be0*/  IMAD.MOV.U32 R171, RZ, RZ, R156 ;  /* 0x000000ffffab7224 */ /* 0x000fe200078e009c */
[----:B------:R-:W-:Y:S01]  /*18bf0*/  PRMT R156, R48, 0x5410, R27 ;  /* 0x00005410309c7816 */ /* 0x000fe2000000001b */
[----:B------:R-:W-:Y:S02]  /*18c00*/  IMAD.MOV.U32 R12, RZ, RZ, R11 ;  /* 0x000000ffff0c7224 */ /* 0x000fe400078e000b */
[----:B------:R-:W-:Y:S02]  /*18c10*/  IMAD.MOV.U32 R11, RZ, RZ, R224 ;  /* 0x000000ffff0b7224 */ /* 0x000fe400078e00e0 */
[----:B------:R-:W-:Y:S01]  /*18c20*/  IMAD.MOV.U32 R224, RZ, RZ, R228 ;  /* 0x000000ffffe07224 */ /* 0x000fe200078e00e4 */
[----:B------:R-:W-:Y:S01]  /*18c30*/  LOP3.LUT R0, R3, 0xff, RZ, 0xc0, !PT ;  /* 0x000000ff03007812 */ /* 0x000fe200078ec0ff */
[----:B------:R-:W-:Y:S01]  /*18c40*/  FADD.FTZ R10, R4, R2 ;  /* 0x00000002040a7221 */ /* 0x000fe20000010000 */
[----:B------:R-:W-:Y:S01]  /*18c50*/  PRMT R26, R80, 0x7632, R26 ;  /* 0x00007632501a7816 */ /* 0x000fe2000000001a */
[----:B------:R-:W-:Y:S01]  /*18c60*/  IMAD.WIDE.U32 R2, R6, -0x2daee0ad, RZ ;  /* 0xd2511f5306027825 */ /* 0x000fe200078e00ff */
[----:B------:R-:W-:-:S02]  /*18c70*/  F2FP.PACK_AB R21, R4, R7 ;  /* 0x000000070415723e */ /* 0x000fc400000000ff */
[----:B------:R-:W-:Y:S02]  /*18c80*/  PRMT R15, R80, 0x7610, R15 ;  /* 0x00007610500f7816 */ /* 0x000fe4000000000f */
[----:B------:R-:W-:Y:S02]  /*18c90*/  LOP3.LUT R4, R2, 0xff, RZ, 0xc0, !PT ;  /* 0x000000ff02047812 */ /* 0x000fe400078ec0ff */
[----:B------:R-:W-:Y:S01]  /*18ca0*/  PRMT R222, R234, 0x7610, R222 ;  /* 0x00007610eade7816 */ /* 0x000fe200000000de */
[----:B------:R-:W-:Y:S01]  /*18cb0*/  IMAD.MOV.U32 R234, RZ, RZ, R154 ;  /* 0x000000ffffea7224 */ /* 0x000fe200078e009a */
[----:B------:R-:W-:Y:S01]  /*18cc0*/  PRMT R154, R15, 0x5410, R26 ;  /* 0x000054100f9a7816 */ /* 0x000fe2000000001a */
[----:B------:R-:W-:Y:S02]  /*18cd0*/  IMAD.MOV.U32 R13, RZ, RZ, R12 ;  /* 0x000000ffff0d7224 */ /* 0x000fe400078e000c */
[----:B------:R1:W1:Y:S01]  /*18ce0*/  MUFU.EX2 R12, R237 ;  /* 0x000000ed000c7308 */ /* 0x0002620000000800 */
[----:B--2---:R-:W-:-:S05]  /*18cf0*/  @!P4 HADD2 R225, -R27.H0_H0, -RZ.H0_H0 ;  /* 0xa00000ff1be1c230 */ /* 0x004fca0000000900 */
[----:B------:R-:W-:Y:S01]  /*18d00*/  @!P4 PRMT R27, R225, 0x5410, RZ ;  /* 0x00005410e11bc816 */ /* 0x000fe200000000ff */
[----:B------:R-:W-:Y:S02]  /*18d10*/  IMAD.MOV.U32 R225, RZ, RZ, R229 ;  /* 0x000000ffffe17224 */ /* 0x000fe400078e00e5 */
[----:B------:R2:W2:Y:S04]  /*18d20*/  LDL.LU.64 R228, [R1+0x388] ;  /* 0x0003880001e47983 */ /* 0x0004a80000300a00 */
[----:B-1----:R1:W2:Y:S01]  /*18d30*/  LDL.LU R237, [R1+0x380] ;  /* 0x0003800001ed7983 */ /* 0x0022a20000300800 */
[----:B----4-:R-:W-:-:S05]  /*18d40*/  @!P3 HADD2 R226, -R26.H0_H0, -RZ.H0_H0 ;  /* 0xa00000ff1ae2b230 */ /* 0x010fca0000000900 */
[----:B------:R-:W-:Y:S02]  /*18d50*/  @!P3 PRMT R26, R226, 0x5410, RZ ;  /* 0x00005410e21ab816 */ /* 0x000fe400000000ff */
[----:B------:R-:W-:Y:S02]  /*18d60*/  ISETP.GE.U32.AND P3, PT, R191, R4, PT ;  /* 0x00000004bf00720c */ /* 0x000fe40003f66070 */
[----:B------:R4:W1:Y:S02]  /*18d70*/  MUFU.EX2 R4, R244 ;  /* 0x000000f400047308 */ /* 0x0008640000000800 */
[----:B----4-:R4:W4:Y:S01]  /*18d80*/  LDL.LU R244, [R1+0x37c] ;  /* 0x00037c0001f47983 */ /* 0x0109220000300800 */
[----:B------:R-:W-:Y:S01]  /*18d90*/  @!P5 HADD2 R221, -R48.H0_H0, -RZ.H0_H0 ;  /* 0xa00000ff30ddd230 */ /* 0x000fe20000000900 */
[----:B------:R-:W-:-:S04]  /*18da0*/  LOP3.LUT R7, R2, 0xffff, RZ, 0xc0, !PT ;  /* 0x0000ffff02077812 */ /* 0x000fc800078ec0ff */
[----:B------:R-:W-:Y:S02]  /*18db0*/  @!P5 PRMT R48, R221, 0x5410, RZ ;  /* 0x00005410dd30d816 */ /* 0x000fe400000000ff */
[----:B------:R-:W-:Y:S02]  /*18dc0*/  ISETP.GE.U32.AND P5, PT, R191, R0, PT ;  /* 0x00000000bf00720c */ /* 0x000fe40003fa6070 */
[----:B------:R-:W-:Y:S02]  /*18dd0*/  LOP3.LUT R0, R3, R173, R8, 0x96, !PT ;  /* 0x000000ad03007212 */ /* 0x000fe400078e9608 */
[--C-:B------:R-:W-:Y:S02]  /*18de0*/  SHF.R.U32.HI R8, RZ, 0x10, R2.reuse ;  /* 0x00000010ff087819 */ /* 0x100fe40000011602 */
[----:B------:R-:W-:Y:S02]  /*18df0*/  SHF.R.U32.HI R6, RZ, 0x18, R2 ;  /* 0x00000018ff067819 */ /* 0x000fe40000011602 */
[----:B------:R-:W-:-:S04]  /*18e00*/  SHF.R.U32.HI R2, RZ, 0x8, R9 ;  /* 0x00000008ff027819 */ /* 0x000fc80000011609 */
[----:B------:R-:W-:-:S04]  /*18e10*/  LOP3.LUT R2, R2, 0xffff, RZ, 0xc0, !PT ;  /* 0x0000ffff02027812 */ /* 0x000fc800078ec0ff */
[----:B------:R-:W-:Y:S02]  /*18e20*/  ISETP.GE.U32.AND P4, PT, R191, R2, PT ;  /* 0x00000002bf00720c */ /* 0x000fe40003f86070 */
[----:B------:R-:W-:Y:S01]  /*18e30*/  LOP3.LUT R2, R0, 0xffff, RZ, 0xc0, !PT ;  /* 0x0000ffff00027812 */ /* 0x000fe200078ec0ff */
[----:B---3--:R-:W-:-:S03]  /*18e40*/  @!P1 HADD2 R227, -R15.H0_H0, -RZ.H0_H0 ;  /* 0xa00000ff0fe39230 */ /* 0x008fc60000000900 */
[----:B------:R-:W-:-:S04]  /*18e50*/  SHF.R.U32.HI R2, RZ, 0x8, R2 ;  /* 0x00000008ff027819 */ /* 0x000fc80000011602 */
[----:B------:R-:W-:Y:S01]  /*18e60*/  LOP3.LUT R2, R2, 0xffff, RZ, 0xc0, !PT ;  /* 0x0000ffff02027812 */ /* 0x000fe200078ec0ff */
[----:B------:R-:W-:Y:S01]  /*18e70*/  IMAD.MOV.U32 R3, RZ, RZ, R11 ;  /* 0x000000ffff037224 */ /* 0x000fe200078e000b */
[----:B------:R-:W-:Y:S02]  /*18e80*/  @!P1 PRMT R15, R227, 0x5410, RZ ;  /* 0x00005410e30f9816 */ /* 0x000fe400000000ff */
[----:B------:R-:W-:Y:S02]  /*18e90*/  PRMT R81, R248, 0x7610, R81 ;  /* 0x00007610f8517816 */ /* 0x000fe40000000051 */
[----:B------:R-:W-:Y:S01]  /*18ea0*/  ISETP.GE.U32.AND P1, PT, R191, R2, PT ;  /* 0x00000002bf00720c */ /* 0x000fe20003f26070 */
[----:B------:R-:W-:Y:S01]  /*18eb0*/  FADD.FTZ R2, R12, R5 ;  /* 0x000000050c027221 */ /* 0x000fe20000010000 */
[----:B------:R-:W-:Y:S01]  /*18ec0*/  PRMT R227, R222, 0x7610, R227 ;  /* 0x00007610dee37816 */ /* 0x000fe200000000e3 */
[----:B------:R-:W-:Y:S01]  /*18ed0*/  IMAD.MOV.U32 R222, RZ, RZ, R234 ;  /* 0x000000ffffde7224 */ /* 0x000fe200078e00ea */
[----:B------:R-:W-:Y:S01]  /*18ee0*/  PRMT R80, R250, 0x7610, R80 ;  /* 0x00007610fa507816 */ /* 0x000fe20000000050 */
[----:B------:R-:W-:Y:S01]  /*18ef0*/  IMAD.MOV.U32 R226, RZ, RZ, R3 ;  /* 0x000000ffffe27224 */ /* 0x000fe200078e0003 */
[----:B------:R-:W-:Y:S01]  /*18f00*/  PRMT R79, R252, 0x7610, R79 ;  /* 0x00007610fc4f7816 */ /* 0x000fe2000000004f */
[----:B------:R-:W-:Y:S01]  /*18f10*/  IMAD.MOV.U32 R234, RZ, RZ, R189 ;  /* 0x000000ffffea7224 */ /* 0x000fe200078e00bd */
[C---:B-1----:R-:W-:Y:S01]  /*18f20*/  F2FP.PACK_AB R16, R4.reuse, R12 ;  /* 0x0000000c0410723e */ /* 0x042fe200000000ff */
[----:B------:R-:W-:Y:S01]  /*18f30*/  IMAD.MOV.U32 R189, RZ, RZ, R171 ;  /* 0x000000ffffbd7224 */ /* 0x000fe200078e00ab */
[----:B------:R-:W-:Y:S01]  /*18f40*/  PRMT R77, R187, 0x7610, R77 ;  /* 0x00007610bb4d7816 */ /* 0x000fe2000000004d */
[----:B------:R-:W-:Y:S01]  /*18f50*/  FADD.FTZ R3, R4, R2 ;  /* 0x0000000204037221 */ /* 0x000fe20000010000 */
[----:B------:R-:W-:Y:S01]  /*18f60*/  LOP3.LUT R2, R0, 0xff, RZ, 0xc0, !PT ;  /* 0x000000ff00027812 */ /* 0x000fe200078ec0ff */
[----:B------:R-:W-:Y:S01]  /*18f70*/  IMAD.MOV.U32 R171, RZ, RZ, R152 ;  /* 0x000000ffffab7224 */ /* 0x000fe200078e0098 */
[----:B------:R-:W-:Y:S01]  /*18f80*/  LOP3.LUT R9, R23, R240, R224, 0x96, !PT ;  /* 0x000000f017097212 */ /* 0x000fe200078e96e0 */
[----:B------:R-:W-:Y:S01]  /*18f90*/  IMAD.MOV.U32 R152, RZ, RZ, R153 ;  /* 0x000000ffff987224 */ /* 0x000fe200078e0099 */
[----:B------:R-:W-:Y:S01]  /*18fa0*/  PRMT R153, R81, 0x5410, R80 ;  /* 0x0000541051997816 */ /* 0x000fe20000000050 */
[----:B------:R-:W-:Y:S01]  /*18fb0*/  IMAD.MOV.U32 R5, RZ, RZ, R226 ;  /* 0x000000ffff057224 */ /* 0x000fe200078e00e2 */
[----:B------:R-:W-:Y:S01]  /*18fc0*/  PRMT R78, R227, 0x7610, R78 ;  /* 0x00007610e34e7816 */ /* 0x000fe2000000004e */
[----:B------:R-:W-:Y:S01]  /*18fd0*/  IMAD.MOV.U32 R227, RZ, RZ, R225 ;  /* 0x000000ffffe37224 */ /* 0x000fe200078e00e1 */
[----:B------:R-:W-:Y:S01]  /*18fe0*/  PRMT R75, R187, 0x7632, R75 ;  /* 0x00007632bb4b7816 */ /* 0x000fe2000000004b */
[----:B------:R-:W-:Y:S01]  /*18ff0*/  IMAD.MOV.U32 R225, RZ, RZ, R152 ;  /* 0x000000ffffe17224 */ /* 0x000fe200078e0098 */
[----:B------:R-:W-:Y:S01]  /*19000*/  @!P5 HADD2 R232, -R79.H0_H0, -RZ.H0_H0 ;  /* 0xa00000ff4fe8d230 */ /* 0x000fe20000000900 */
[----:B------:R-:W-:Y:S01]  /*19010*/  MUFU.EX2 R5, R5 ;  /* 0x0000000500057308 */ /* 0x000fe20000000800 */
[----:B------:R-:W-:Y:S01]  /*19020*/  PRMT R152, R79, 0x5410, R78 ;  /* 0x000054104f987816 */ /* 0x000fe2000000004e */
[----:B------:R1:W3:Y:S02]  /*19030*/  LDL.LU R248, [R1+0x378] ;  /* 0x0003780001f87983 */ /* 0x0002e40000300800 */
[----:B------:R-:W-:Y:S01]  /*19040*/  @!P5 PRMT R79, R232, 0x5410, RZ ;  /* 0x00005410e84fd816 */ /* 0x000fe200000000ff */
[----:B------:R-:W-:Y:S01]  /*19050*/  IMAD.MOV.U32 R226, RZ, RZ, R224 ;  /* 0x000000ffffe27224 */ /* 0x000fe200078e00e0 */
[----:B------:R1:W3:Y:S02]  /*19060*/  LDL.LU R250, [R1+0x374] ;  /* 0x0003740001fa7983 */ /* 0x0002e40000300800 */
[----:B------:R-:W1:Y:S01]  /*19070*/  MUFU.EX2 R4, R225 ;  /* 0x000000e100047308 */ /* 0x000e620000000800 */
[----:B------:R-:W-:Y:S01]  /*19080*/  IMAD.MOV.U32 R224, RZ, RZ, R234 ;  /* 0x000000ffffe07224 */ /* 0x000fe200078e00ea */
[----:B------:R2:W3:Y:S01]  /*19090*/  LDL.LU R252, [R1+0x370] ;  /* 0x0003700001fc7983 */ /* 0x0004e20000300800 */
[----:B------:R-:W-:-:S02]  /*190a0*/  IMAD.MOV.U32 R234, RZ, RZ, R189 ;  /* 0x000000ffffea7224 */ /* 0x000fc400078e00bd */
[----:B------:R-:W-:Y:S02]  /*190b0*/  IMAD.MOV.U32 R189, RZ, RZ, R171 ;  /* 0x000000ffffbd7224 */ /* 0x000fe400078e00ab */
[----:B------:R-:W-:Y:S01]  /*190c0*/  IMAD.MOV.U32 R171, RZ, RZ, R161 ;  /* 0x000000ffffab7224 */ /* 0x000fe200078e00a1 */
[----:B------:R-:W-:Y:S02]  /*190d0*/  PRMT R161, R77, 0x5410, R75 ;  /* 0x000054104da17816 */ /* 0x000fe4000000004b */
[----:B-1----:R-:W-:Y:S01]  /*190e0*/  F2FP.PACK_AB R23, R4, R5 ;  /* 0x000000050417723e */ /* 0x002fe200000000ff */
[----:B------:R-:W-:Y:S02]  /*190f0*/  IMAD.MOV.U32 R225, RZ, RZ, R13 ;  /* 0x000000ffffe17224 */ /* 0x000fe400078e000d */
[----:B------:R-:W-:Y:S01]  /*19100*/  IMAD.MOV.U32 R13, RZ, RZ, R159 ;  /* 0x000000ffff0d7224 */ /* 0x000fe200078e009f */
[----:B--2---:R-:W-:-:S05]  /*19110*/  @!P0 HADD2 R228, -R81.H0_H0, -RZ.H0_H0 ;  /* 0xa00000ff51e48230 */ /* 0x004fca0000000900 */
[----:B------:R-:W-:Y:S02]  /*19120*/  @!P0 PRMT R81, R228, 0x5410, RZ ;  /* 0x00005410e4518816 */ /* 0x000fe400000000ff */
[----:B------:R-:W-:Y:S02]  /*19130*/  ISETP.GE.U32.AND P0, PT, R191, R2, PT ;  /* 0x00000002bf00720c */ /* 0x000fe40003f06070 */
[--C-:B------:R-:W-:Y:S02]  /*19140*/  SHF.R.U32.HI R2, RZ, 0x18, R0.reuse ;  /* 0x00000018ff027819 */ /* 0x100fe40000011600 */
[----:B------:R-:W-:-:S04]  /*19150*/  SHF.R.U32.HI R0, RZ, 0x10, R0 ;  /* 0x00000010ff007819 */ /* 0x000fc80000011600 */
[----:B------:R-:W-:Y:S01]  /*19160*/  LOP3.LUT R0, R0, 0xff, RZ, 0xc0, !PT ;  /* 0x000000ff00007812 */ /* 0x000fe200078ec0ff */
[----:B------:R-:W-:-:S03]  /*19170*/  @!P2 HADD2 R237, -R78.H0_H0, -RZ.H0_H0 ;  /* 0xa00000ff4eeda230 */ /* 0x000fc60000000900 */
[----:B------:R-:W-:Y:S02]  /*19180*/  ISETP.GE.U32.AND P5, PT, R191, R0, PT ;  /* 0x00000000bf00720c */ /* 0x000fe40003fa6070 */
[----:B------:R-:W-:-:S04]  /*19190*/  SHF.R.U32.HI R0, RZ, 0x8, R7 ;  /* 0x00000008ff007819 */ /* 0x000fc80000011607 */
[----:B------:R-:W-:Y:S02]  /*191a0*/  LOP3.LUT R0, R0, 0xffff, RZ, 0xc0, !PT ;  /* 0x0000ffff00007812 */ /* 0x000fe400078ec0ff */
[----:B------:R-:W-:Y:S01]  /*191b0*/  @!P2 PRMT R78, R237, 0x5410, RZ ;  /* 0x00005410ed4ea816 */ /* 0x000fe200000000ff */
[----:B------:R1:W-:Y:S01]  /*191c0*/  MUFU.EX2 R7, R46 ;  /* 0x0000002e00077308 */ /* 0x0003e20000000800 */
[----:B------:R-:W-:Y:S01]  /*191d0*/  ISETP.GE.U32.AND P2, PT, R191, R0, PT ;  /* 0x00000000bf00720c */ /* 0x000fe20003f46070 */
[----:B------:R-:W-:-:S04]  /*191e0*/  FADD.FTZ R0, R5, R10 ;  /* 0x0000000a05007221 */ /* 0x000fc80000010000 */
[----:B------:R-:W-:Y:S02]  /*191f0*/  FADD.FTZ R0, R4, R0 ;  /* 0x0000000004007221 */ /* 0x000fe40000010000 */
[----:B------:R-:W2:Y:S01]  /*19200*/  MUFU.EX2 R5, R44 ;  /* 0x0000002c00057308 */ /* 0x000ea20000000800 */
[----:B----4-:R-:W-:Y:S01]  /*19210*/  @!P0 HADD2 R244, -R77.H0_H0, -RZ.H0_H0 ;  /* 0xa00000ff4df48230 */ /* 0x010fe20000000900 */
[----:B-1----:R-:W4:Y:S04]  /*19220*/  LDL.LU R46, [R1+0x36c] ;  /* 0x00036c00012e7983 */ /* 0x002f280000300800 */
[----:B------:R-:W-:Y:S02]  /*19230*/  @!P0 PRMT R77, R244, 0x5410, RZ ;  /* 0x00005410f44d8816 */ /* 0x000fe400000000ff */
[----:B------:R-:W-:-:S02]  /*19240*/  ISETP.GE.U32.AND P0, PT, R191, R6, PT ;  /* 0x00000006bf00720c */ /* 0x000fc40003f06070 */
[----:B------:R1:W1:Y:S02]  /*19250*/  MUFU.EX2 R6, R47 ;  /* 0x0000002f00067308 */ /* 0x0002640000000800 */
[----:B-1----:R-:W4:Y:S04]  /*19260*/  LDL.LU R47, [R1+0x368] ;  /* 0x00036800012f7983 */ /* 0x002f280000300800 */
[----:B------:R-:W4:Y:S04]  /*19270*/  LDL.LU R44, [R1+0x364] ;  /* 0x00036400012c7983 */ /* 0x000f280000300800 */
[----:B------:R1:W4:Y:S04]  /*19280*/  LDL.LU.S16 R228, [R1+0x14] ;  /* 0x0000140001e47983 */ /* 0x0003280000300600 */
[----:B------:R1:W4:Y:S04]  /*19290*/  LDL.LU.S16 R4, [R1+0xc] ;  /* 0x00000c0001047983 */ /* 0x0003280000300600 */
[----:B------:R1:W4:Y:S04]  /*192a0*/  LDL.LU.S16 R187, [R1+0x1c] ;  /* 0x00001c0001bb7983 */ /* 0x0003280000300600 */
[----:B------:R1:W4:Y:S01]  /*192b0*/  LDL.LU.S16 R159, [R1+0x18] ;  /* 0x00001800019f7983 */ /* 0x0003220000300600 */
[C---:B------:R-:W-:Y:S01]  /*192c0*/  PRMT R50, R49.reuse, 0x7632, R50 ;  /* 0x0000763231327816 */ /* 0x040fe20000000032 */
[----:B------:R-:W-:Y:S01]  /*192d0*/  @!P4 HADD2 R229, -R80.H0_H0, -RZ.H0_H0 ;  /* 0xa00000ff50e5c230 */ /* 0x000fe20000000900 */
[----:B------:R-:W-:-:S02]  /*192e0*/  PRMT R54, R49, 0x7610, R54 ;  /* 0x0000761031367816 */ /* 0x000fc40000000036 */
[----:B------:R-:W-:Y:S02]  /*192f0*/  PRMT R55, R39, 0x7632, R55 ;  /* 0x0000763227377816 */ /* 0x000fe40000000037 */
[----:B------:R-:W-:Y:S02]  /*19300*/  @!P4 PRMT R80, R229, 0x5410, RZ ;  /* 0x00005410e550c816 */ /* 0x000fe400000000ff */
[----:B------:R-:W-:Y:S02]  /*19310*/  ISETP.GE.U32.AND P4, PT, R191, R2, PT ;  /* 0x00000002bf00720c */ /* 0x000fe40003f86070 */
[----:B------:R-:W-:Y:S02]  /*19320*/  LOP3.LUT R2, R8, 0xff, RZ, 0xc0, !PT ;  /* 0x000000ff08027812 */ /* 0x000fe400078ec0ff */
[----:B------:R-:W-:Y:S01]  /*19330*/  PRMT R71, R39, 0x7610, R71 ;  /* 0x0000761027477816 */ /* 0x000fe20000000047 */
[----:B---3--:R-:W-:-:S05]  /*19340*/  @!P1 HADD2 R248, -R75.H0_H0, -RZ.H0_H0 ;  /* 0xa00000ff4bf89230 */ /* 0x008fca0000000900 */
[----:B------:R-:W-:Y:S02]  /*19350*/  @!P1 PRMT R75, R248, 0x5410, RZ ;  /* 0x00005410f84b9816 */ /* 0x000fe400000000ff */
[----:B------:R-:W-:Y:S01]  /*19360*/  ISETP.GE.U32.AND P1, PT, R191, R2, PT ;  /* 0x00000002bf00720c */ /* 0x000fe20003f26070 */
[----:B------:R-:W-:Y:S02]  /*19370*/  IMAD.MOV.U32 R12, RZ, RZ, R165 ;  /* 0x000000ffff0c7224 */ /* 0x000fe400078e00a5 */
[----:B--2---:R-:W-:Y:S01]  /*19380*/  FADD.FTZ R0, R5, R0 ;  /* 0x0000000005007221 */ /* 0x004fe20000010000 */
[----:B------:R-:W-:Y:S02]  /*19390*/  LOP3.LUT R11, R175, R239, R22, 0x96, !PT ;  /* 0x000000efaf0b7212 */ /* 0x000fe400078e9616 */
[----:B------:R-:W-:Y:S02]  /*193a0*/  F2FP.PACK_AB R72, R6, R7 ;  /* 0x000000070648723e */ /* 0x000fe400000000ff */
[----:B------:R-:W-:-:S02]  /*193b0*/  PRMT R76, R38, 0x7610, R76 ;  /* 0x00007610264c7816 */ /* 0x000fc4000000004c */
[----:B------:R-:W-:-:S03]  /*193c0*/  PRMT R74, R38, 0x7632, R74 ;  /* 0x00007632264a7816 */ /* 0x000fc6000000004a */
[----:B------:R-:W-:Y:S01]  /*193d0*/  @!P5 HADD2 R250, -R76.H0_H0, -RZ.H0_H0 ;  /* 0xa00000ff4cfad230 */ /* 0x000fe20000000900 */
[----:B------:R-:W-:Y:S01]  /*193e0*/  IMAD.MOV.U32 R165, RZ, RZ, R162 ;  /* 0x000000ffffa57224 */ /* 0x000fe200078e00a2 */
[----:B------:R-:W-:-:S03]  /*193f0*/  PRMT R162, R76, 0x5410, R74 ;  /* 0x000054104ca27816 */ /* 0x000fc6000000004a */
[----:B------:R-:W-:Y:S01]  /*19400*/  @!P5 PRMT R76, R250, 0x5410, RZ ;  /* 0x00005410fa4cd816 */ /* 0x000fe200000000ff */
[----:B------:R-:W-:Y:S01]  /*19410*/  @!P4 HADD2 R252, -R74.H0_H0, -RZ.H0_H0 ;  /* 0xa00000ff4afcc230 */ /* 0x000fe20000000900 */
[----:B------:R-:W-:Y:S04]  /*19420*/  MUFU.EX2 R13, R13 ;  /* 0x0000000d000d7308 */ /* 0x000fe80000000800 */
[----:B------:R-:W-:Y:S01]  /*19430*/  @!P4 PRMT R74, R252, 0x5410, RZ ;  /* 0x00005410fc4ac816 */ /* 0x000fe200000000ff */
[----:B----4-:R-:W-:Y:S02]  /*19440*/  @!P3 HADD2 R228, -R54.H0_H0, -RZ.H0_H0 ;  /* 0xa00000ff36e4b230 */ /* 0x010fe40000000900 */
[----:B------:R-:W-:-:S03]  /*19450*/  @!P2 HADD2 R4, -R50.H0_H0, -RZ.H0_H0 ;  /* 0xa00000ff3204a230 */ /* 0x000fc60000000900 */
[----:B------:R-:W-:Y:S02]  /*19460*/  PRMT R160, R228, 0x7610, R160 ;  /* 0x00007610e4a07816 */ /* 0x000fe400000000a0 */
[----:B------:R-:W-:Y:S01]  /*19470*/  PRMT R10, R4, 0x7610, R10 ;  /* 0x00007610040a7816 */ /* 0x000fe2000000000a */
[----:B------:R-:W-:Y:S01]  /*19480*/  @!P0 HADD2 R159, -R55.H0_H0, -RZ.H0_H0 ;  /* 0xa00000ff379f8230 */ /* 0x000fe20000000900 */
[----:B------:R2:W3:Y:S04]  /*19490*/  MUFU.EX2 R4, R45 ;  /* 0x0000002d00047308 */ /* 0x0004e80000000800 */
[----:B------:R-:W-:Y:S02]  /*194a0*/  PRMT R2, R159, 0x7610, R2 ;  /* 0x000076109f027816 */ /* 0x000fe40000000002 */
[----:B------:R-:W-:-:S02]  /*194b0*/  PRMT R159, R54, 0x5410, R50 ;  /* 0x00005410369f7816 */ /* 0x000fc40000000032 */
[----:B------:R-:W-:Y:S02]  /*194c0*/  @!P3 PRMT R54, R160, 0x5410, RZ ;  /* 0x00005410a036b816 */ /* 0x000fe400000000ff */
[----:B------:R-:W-:Y:S02]  /*194d0*/  PRMT R160, R71, 0x5410, R55 ;  /* 0x0000541047a07816 */ /* 0x000fe40000000037 */
[----:B------:R-:W-:Y:S01]  /*194e0*/  @!P0 PRMT R55, R2, 0x5410, RZ ;  /* 0x0000541002378816 */ /* 0x000fe200000000ff */
[----:B------:R-:W-:Y:S02]  /*194f0*/  FADD.FTZ R2, R7, R3 ;  /* 0x0000000307027221 */ /* 0x000fe40000010000 */
[----:B------:R-:W-:Y:S01]  /*19500*/  IMAD.MOV.U32 R228, RZ, RZ, R12 ;  /* 0x000000ffffe47224 */ /* 0x000fe200078e000c */
[----:B------:R-:W-:Y:S01]  /*19510*/  @!P1 HADD2 R187, -R71.H0_H0, -RZ.H0_H0 ;  /* 0xa00000ff47bb9230 */ /* 0x000fe20000000900 */
[----:B------:R-:W-:Y:S01]  /*19520*/  FADD.FTZ R12, R6, R2 ;  /* 0x00000002060c7221 */ /* 0x000fe20000010000 */
[----:B--2---:R-:W2:Y:S01]  /*19530*/  LDL.LU R45, [R1+0x360] ;  /* 0x00036000012d7983 */ /* 0x004ea20000300800 */
[----:B------:R-:W-:Y:S01]  /*19540*/  IMAD.WIDE.U32 R2, R9, -0x2daee0ad, RZ ;  /* 0xd2511f5309027825 */ /* 0x000fe200078e00ff */
[----:B------:R-:W-:-:S03]  /*19550*/  @!P2 PRMT R50, R10, 0x5410, RZ ;  /* 0x000054100a32a816 */ /* 0x000fc600000000ff */
[C---:B---3--:R-:W-:Y:S01]  /*19560*/  FADD.FTZ R10, R4.reuse, R0 ;  /* 0x00000000040a7221 */ /* 0x048fe20000010000 */
[----:B------:R-:W-:Y:S02]  /*19570*/  LOP3.LUT R0, R3, R241, R42, 0x96, !PT ;  /* 0x000000f103007212 */ /* 0x000fe400078e962a */
[----:B------:R-:W-:-:S03]  /*19580*/  F2FP.PACK_AB R73, R4, R5 ;  /* 0x000000050449723e */ /* 0x000fc600000000ff */
[----:B------:R-:W-:-:S04]  /*19590*/  IMAD.WIDE.U32 R4, R0, -0x326172a9, RZ ;  /* 0xcd9e8d5700047825 */ /* 0x000fc800078e00ff */
[----:B------:R-:W-:Y:S01]  /*195a0*/  IMAD.WIDE.U32 R6, R11, -0x2daee0ad, RZ ;  /* 0xd2511f530b067825 */ /* 0x000fe200078e00ff */
[----:B------:R-:W-:-:S04]  /*195b0*/  LOP3.LUT R3, R5, R233, R174, 0x96, !PT ;  /* 0x000000e905037212 */ /* 0x000fc800078e96ae */
[----:B------:R-:W-:Y:S01]  /*195c0*/  LOP3.LUT R0, R7, R242, R2, 0x96, !PT ;  /* 0x000000f207007212 */ /* 0x000fe200078e9602 */
[----:B------:R-:W-:-:S05]  /*195d0*/  IMAD.WIDE.U32 R2, R3, -0x2daee0ad, RZ ;  /* 0xd2511f5303027825 */ /* 0x000fca00078e00ff */
[----:B------:R-:W-:Y:S01]  /*195e0*/  LOP3.LUT R3, R3, R251, R6, 0x96, !PT ;  /* 0x000000fb03037212 */ /* 0x000fe200078e9606 */
[----:B------:R-:W-:Y:S01]  /*195f0*/  IMAD.WIDE.U32 R6, R0, -0x326172a9, RZ ;  /* 0xcd9e8d5700067825 */ /* 0x000fe200078e00ff */
[----:B------:R-:W-:-:S04]  /*19600*/  PRMT R8, R187, 0x7610, R8 ;  /* 0x00007610bb087816 */ /* 0x000fc80000000008 */
[----:B------:R-:W-:Y:S02]  /*19610*/  LOP3.LUT R0, R7, R249, R4, 0x96, !PT ;  /* 0x000000f907007212 */ /* 0x000fe400078e9604 */
[----:B------:R-:W-:-:S03]  /*19620*/  @!P1 PRMT R71, R8, 0x5410, RZ ;  /* 0x0000541008479816 */ /* 0x000fc600000000ff */
[----:B------:R-:W-:-:S05]  /*19630*/  IMAD.WIDE.U32 R8, R0, -0x2daee0ad, RZ ;  /* 0xd2511f5300087825 */ /* 0x000fca00078e00ff */
        /* <DEDUP_REMOVED lines=9> */
[C---:B------:R-:W-:Y:S02]  /*196d0*/  ISETP.GE.U32.AND P4, PT, R191.reuse, R4, PT ;  /* 0x00000004bf00720c */ /* 0x040fe40003f86070 */
[--C-:B------:R-:W-:Y:S02]  /*196e0*/  SHF.R.U32.HI R4, RZ, 0x10, R0.reuse ;  /* 0x00000010ff047819 */ /* 0x100fe40000011600 */
[----:B------:R-:W-:Y:S02]  /*196f0*/  SHF.R.U32.HI R0, RZ, 0x18, R0 ;  /* 0x00000018ff007819 */ /* 0x000fe40000011600 */
[----:B------:R-:W-:Y:S01]  /*19700*/  LOP3.LUT R4, R4, 0xff, RZ, 0xc0, !PT ;  /* 0x000000ff04047812 */ /* 0x000fe200078ec0ff */
[----:B------:R-:W3:Y:S01]  /*19710*/  MUFU.EX2 R11, R228 ;  /* 0x000000e4000b7308 */ /* 0x000ee20000000800 */
[----:B------:R-:W-:Y:S02]  /*19720*/  ISETP.GE.U32.AND P3, PT, R191, R0, PT ;  /* 0x00000000bf00720c */ /* 0x000fe40003f66070 */
[----:B------:R-:W-:-:S02]  /*19730*/  LOP3.LUT R0, R2, 0xff, RZ, 0xc0, !PT ;  /* 0x000000ff02007812 */ /* 0x000fc400078ec0ff */
[----:B------:R-:W-:-:S03]  /*19740*/  ISETP.GE.U32.AND P1, PT, R191, R4, PT ;  /* 0x00000004bf00720c */ /* 0x000fc60003f26070 */
[----:B------:R4:W-:Y:S01]  /*19750*/  MUFU.EX2 R4, R165 ;  /* 0x000000a500047308 */ /* 0x0009e20000000800 */
[----:B------:R-:W-:Y:S02]  /*19760*/  ISETP.GE.U32.AND P0, PT, R191, R0, PT ;  /* 0x00000000bf00720c */ /* 0x000fe40003f06070 */
[----:B------:R-:W-:-:S04]  /*19770*/  SHF.R.U32.HI R0, RZ, 0x18, R2 ;  /* 0x00000018ff007819 */ /* 0x000fc80000011602 */
[----:B------:R-:W-:Y:S01]  /*19780*/  ISETP.GE.U32.AND P2, PT, R191, R0, PT ;  /* 0x00000000bf00720c */ /* 0x000fe20003f46070 */
[----:B------:R1:W1:Y:S01]  /*19790*/  MUFU.EX2 R7, R225 ;  /* 0x000000e100077308 */ /* 0x0002620000000800 */
[----:B------:R-:W-:Y:S02]  /*197a0*/  FADD.FTZ R0, R13, R12 ;  /* 0x0000000c0d007221 */ /* 0x000fe40000010000 */
[----:B----4-:R-:W-:Y:S02]  /*197b0*/  IMAD.MOV.U32 R165, RZ, RZ, R166 ;  /* 0x000000ffffa57224 */ /* 0x010fe400078e00a6 */
[----:B------:R4:W2:Y:S01]  /*197c0*/  LDL.LU.S16 R166, [R1+0x3c] ;  /* 0x00003c0001a67983 */ /* 0x0008a20000300600 */
[----:B------:R-:W-:Y:S01]  /*197d0*/  LOP3.LUT R6, R5, R245, R6, 0x96, !PT ;  /* 0x000000f505067212 */ /* 0x000fe200078e9606 */
[C---:B---3--:R-:W-:Y:S01]  /*197e0*/  FADD.FTZ R5, R11.reuse, R0 ;  /* 0x000000000b057221 */ /* 0x048fe20000010000 */
[----:B------:R-:W-:Y:S01]  /*197f0*/  F2FP.PACK_AB R14, R11, R13 ;  /* 0x0000000d0b0e723e */ /* 0x000fe200000000ff */
[----:B-1----:R-:W-:-:S02]  /*19800*/  IMAD.MOV.U32 R225, RZ, RZ, R224 ;  /* 0x000000ffffe17224 */ /* 0x002fc400078e00e0 */
[----:B------:R-:W-:Y:S02]  /*19810*/  IMAD.MOV.U32 R224, RZ, RZ, R189 ;  /* 0x000000ffffe07224 */ /* 0x000fe400078e00bd */
[----:B------:R-:W-:Y:S02]  /*19820*/  IMAD.MOV.U32 R189, RZ, RZ, R165 ;  /* 0x000000ffffbd7224 */ /* 0x000fe400078e00a5 */
[----:B------:R4:W3:Y:S04]  /*19830*/  LDL.LU.S16 R165, [R1+0x48] ;  /* 0x0000480001a57983 */ /* 0x0008e80000300600 */
[----:B------:R4:W4:Y:S01]  /*19840*/  LDL.LU.S16 R11, [R1+0x4c] ;  /* 0x00004c00010b7983 */ /* 0x0009220000300600 */
[----:B------:R-:W-:Y:S02]  /*19850*/  PRMT R63, R35, 0x7610, R63 ;  /* 0x00007610233f7816 */ /* 0x000fe4000000003f */
[----:B------:R-:W-:Y:S01]  /*19860*/  LOP3.LUT R9, R2, 0xffff, RZ, 0xc0, !PT ;  /* 0x0000ffff02097812 */ /* 0x000fe200078ec0ff */
[----:B------:R1:W4:Y:S01]  /*19870*/  LDL.LU.S16 R187, [R1+0x88] ;  /* 0x0000880001bb7983 */ /* 0x0003220000300600 */
[----:B------:R-:W-:Y:S01]  /*19880*/  SHF.R.U32.HI R3, RZ, 0x10, R2 ;  /* 0x00000010ff037819 */ /* 0x000fe20000011602 */
[----:B------:R-:W-:Y:S01]  /*19890*/  FADD.FTZ R2, R7, R10 ;  /* 0x0000000a07027221 */ /* 0x000fe20000010000 */
[----:B------:R-:W-:-:S03]  /*198a0*/  PRMT R62, R35, 0x7632, R62 ;  /* 0x00007632233e7816 */ /* 0x000fc6000000003e */
[----:B------:R-:W-:Y:S01]  /*198b0*/  FADD.FTZ R10, R4, R2 ;  /* 0x00000002040a7221 */ /* 0x000fe20000010000 */
[----:B------:R-:W-:Y:S02]  /*198c0*/  PRMT R60, R36, 0x7632, R60 ;  /* 0x00007632243c7816 */ /* 0x000fe4000000003c */
[----:B------:R-:W-:Y:S02]  /*198d0*/  LOP3.LUT R0, R3, 0xff, RZ, 0xc0, !PT ;  /* 0x000000ff03007812 */ /* 0x000fe400078ec0ff */
[----:B------:R-:W-:Y:S02]  /*198e0*/  F2FP.PACK_AB R52, R4, R7 ;  /* 0x000000070434723e */ /* 0x000fe400000000ff */
[----:B------:R-:W-:Y:S01]  /*198f0*/  PRMT R53, R36, 0x7610, R53 ;  /* 0x0000761024357816 */ /* 0x000fe20000000035 */
[----:B--2---:R-:W-:-:S05]  /*19900*/  @!P5 HADD2 R166, -R63.H0_H0, -RZ.H0_H0 ;  /* 0xa00000ff3fa6d230 */ /* 0x004fca0000000900 */
[----:B------:R-:W-:Y:S02]  /*19910*/  PRMT R2, R166, 0x7610, R2 ;  /* 0x00007610a6027816 */ /* 0x000fe40000000002 */
[----:B------:R-:W-:Y:S02]  /*19920*/  PRMT R166, R63, 0x5410, R62 ;  /* 0x000054103fa67816 */ /* 0x000fe4000000003e */
[----:B------:R-:W-:Y:S01]  /*19930*/  @!P5 PRMT R63, R2, 0x5410, RZ ;  /* 0x00005410023fd816 */ /* 0x000fe200000000ff */
[----:B------:R-:W-:Y:S01]  /*19940*/  IMAD.WIDE.U32 R2, R6, -0x2daee0ad, RZ ;  /* 0xd2511f5306027825 */ /* 0x000fe200078e00ff */
[----:B------:R-:W-:Y:S01]  /*19950*/  ISETP.GE.U32.AND P5, PT, R191, R0, PT ;  /* 0x00000000bf00720c */ /* 0x000fe20003fa6070 */
[----:B---3--:R-:W-:Y:S02]  /*19960*/  @!P4 HADD2 R165, -R62.H0_H0, -RZ.H0_H0 ;  /* 0xa00000ff3ea5c230 */ /* 0x008fe40000000900 */
[----:B----4-:R-:W-:Y:S01]  /*19970*/  @!P3 HADD2 R11, -R60.H0_H0, -RZ.H0_H0 ;  /* 0xa00000ff3c0bb230 */ /* 0x010fe20000000900 */
[----:B------:R-:W-:-:S02]  /*19980*/  LOP3.LUT R0, R3, R173, R8, 0x96, !PT ;  /* 0x000000ad03007212 */ /* 0x000fc400078e9608 */
[----:B------:R-:W-:Y:S02]  /*19990*/  LOP3.LUT R7, R2, 0xffff, RZ, 0xc0, !PT ;  /* 0x0000ffff02077812 */ /* 0x000fe400078ec0ff */
[----:B------:R-:W-:Y:S02]  /*199a0*/  PRMT R3, R11, 0x7610, R3 ;  /* 0x000076100b037816 */ /* 0x000fe40000000003 */
[----:B------:R-:W-:Y:S02]  /*199b0*/  PRMT R12, R165, 0x7610, R12 ;  /* 0x00007610a50c7816 */ /* 0x000fe4000000000c */
[----:B------:R-:W-:Y:S02]  /*199c0*/  PRMT R165, R53, 0x5410, R60 ;  /* 0x0000541035a57816 */ /* 0x000fe4000000003c */
[----:B------:R-:W-:Y:S02]  /*199d0*/  @!P3 PRMT R60, R3, 0x5410, RZ ;  /* 0x00005410033cb816 */ /* 0x000fe400000000ff */
[----:B------:R1:W2:Y:S01]  /*199e0*/  LDL.LU.S16 R3, [R1+0x9c] ;  /* 0x00009c0001037983 */ /* 0x0002a20000300600 */
[C---:B------:R-:W-:Y:S01]  /*199f0*/  PRMT R70, R37.reuse, 0x7610, R70 ;  /* 0x0000761025467816 */ /* 0x040fe20000000046 */
[----:B------:R-:W-:Y:S01]  /*19a00*/  @!P1 HADD2 R187, -R53.H0_H0, -RZ.H0_H0 ;  /* 0xa00000ff35bb9230 */ /* 0x000fe20000000900 */
[----:B------:R-:W-:-:S04]  /*19a10*/  PRMT R69, R37, 0x7632, R69 ;  /* 0x0000763225457816 */ /* 0x000fc80000000045 */
[----:B------:R-:W-:Y:S02]  /*19a20*/  PRMT R178, R187, 0x7610, R178 ;  /* 0x00007610bbb27816 */ /* 0x000fe400000000b2 */
[----:B------:R-:W-:Y:S02]  /*19a30*/  @!P4 PRMT R62, R12, 0x5410, RZ ;  /* 0x000054100c3ec816 */ /* 0x000fe400000000ff */
[----:B------:R-:W-:Y:S01]  /*19a40*/  @!P1 PRMT R53, R178, 0x5410, RZ ;  /* 0x00005410b2359816 */ /* 0x000fe200000000ff */
[----:B------:R-:W-:Y:S01]  /*19a50*/  IMAD.MOV.U32 R178, RZ, RZ, R169 ;  /* 0x000000ffffb27224 */ /* 0x000fe200078e00a9 */
[----:B------:R3:W4:Y:S01]  /*19a60*/  MUFU.EX2 R12, R225 ;  /* 0x000000e1000c7308 */ /* 0x0007220000000800 */
[----:B------:R-:W-:Y:S01]  /*19a70*/  IMAD.MOV.U32 R169, RZ, RZ, R164 ;  /* 0x000000ffffa97224 */ /* 0x000fe200078e00a4 */
[----:B------:R-:W-:Y:S01]  /*19a80*/  PRMT R164, R70, 0x5410, R69 ;  /* 0x0000541046a47816 */ /* 0x000fe20000000045 */
[----:B---3--:R1:W3:Y:S01]  /*19a90*/  LDL.LU.S16 R225, [R1+0xb0] ;  /* 0x0000b00001e17983 */ /* 0x0082e20000300600 */
[----:B--2---:R-:W-:-:S05]  /*19aa0*/  @!P0 HADD2 R3, -R70.H0_H0, -RZ.H0_H0 ;  /* 0xa00000ff46038230 */ /* 0x004fca0000000900 */
[----:B------:R-:W-:-:S04]  /*19ab0*/  PRMT R163, R3, 0x7610, R163 ;  /* 0x0000761003a37816 */ /* 0x000fc800000000a3 */
[----:B------:R-:W-:Y:S02]  /*19ac0*/  @!P0 PRMT R70, R163, 0x5410, RZ ;  /* 0x00005410a3468816 */ /* 0x000fe400000000ff */
[----:B------:R1:W2:Y:S01]  /*19ad0*/  LDL.LU.S16 R163, [R1+0xb4] ;  /* 0x0000b40001a37983 */ /* 0x0002a20000300600 */
[----:B------:R-:W-:Y:S02]  /*19ae0*/  LOP3.LUT R4, R2, 0xff, RZ, 0xc0, !PT ;  /* 0x000000ff02047812 */ /* 0x000fe400078ec0ff */
[--C-:B------:R-:W-:Y:S02]  /*19af0*/  SHF.R.U32.HI R8, RZ, 0x10, R2.reuse ;  /* 0x00000010ff087819 */ /* 0x100fe40000011602 */
[----:B------:R-:W-:Y:S02]  /*19b00*/  SHF.R.U32.HI R6, RZ, 0x18, R2 ;  /* 0x00000018ff067819 */ /* 0x000fe40000011602 */
[----:B------:R-:W-:-:S04]  /*19b10*/  SHF.R.U32.HI R2, RZ, 0x8, R9 ;  /* 0x00000008ff027819 */ /* 0x000fc80000011609 */
[----:B------:R-:W-:Y:S02]  /*19b20*/  LOP3.LUT R2, R2, 0xffff, RZ, 0xc0, !PT ;  /* 0x0000ffff02027812 */ /* 0x000fe400078ec0ff */
[C---:B------:R-:W-:Y:S02]  /*19b30*/  ISETP.GE.U32.AND P3, PT, R191.reuse, R4, PT ;  /* 0x00000004bf00720c */ /* 0x040fe40003f66070 */
[----:B------:R-:W-:Y:S01]  /*19b40*/  ISETP.GE.U32.AND P4, PT, R191, R2, PT ;  /* 0x00000002bf00720c */ /* 0x000fe20003f86070 */
[----:B------:R1:W1:Y:S01]  /*19b50*/  MUFU.EX2 R4, R224 ;  /* 0x000000e000047308 */ /* 0x0002620000000800 */
[----:B------:R-:W-:-:S04]  /*19b60*/  LOP3.LUT R2, R0, 0xffff, RZ, 0xc0, !PT ;  /* 0x0000ffff00027812 */ /* 0x000fc800078ec0ff */
[----:B------:R-:W-:-:S04]  /*19b70*/  SHF.R.U32.HI R2, RZ, 0x8, R2 ;  /* 0x00000008ff027819 */ /* 0x000fc80000011602 */
[----:B------:R-:W-:Y:S02]  /*19b80*/  LOP3.LUT R2, R2, 0xffff, RZ, 0xc0, !PT ;  /* 0x0000ffff02027812 */ /* 0x000fe400078ec0ff */
[----:B------:R-:W-:Y:S02]  /*19b90*/  PRMT R68, R25, 0x7610, R68 ;  /* 0x0000761019447816 */ /* 0x000fe40000000044 */
[----:B------:R-:W-:Y:S01]  /*19ba0*/  ISETP.GE.U32.AND P1, PT, R191, R2, PT ;  /* 0x00000002bf00720c */ /* 0x000fe20003f26070 */
[----:B----4-:R-:W-:Y:S02]  /*19bb0*/  FADD.FTZ R2, R12, R5 ;  /* 0x000000050c027221 */ /* 0x010fe40000010000 */
[----:B-1----:R-:W-:Y:S02]  /*19bc0*/  IMAD.MOV.U32 R224, RZ, RZ, R222 ;  /* 0x000000ffffe07224 */ /* 0x002fe400078e00de */
[----:B------:R-:W-:Y:S01]  /*19bd0*/  IMAD.MOV.U32 R222, RZ, RZ, R189 ;  /* 0x000000ffffde7224 */ /* 0x000fe200078e00bd */
[----:B---3--:R-:W-:Y:S01]  /*19be0*/  @!P4 HADD2 R225, -R69.H0_H0, -RZ.H0_H0 ;  /* 0xa00000ff45e1c230 */ /* 0x008fe20000000900 */
[----:B------:R-:W-:Y:S01]  /*19bf0*/  FADD.FTZ R3, R4, R2 ;  /* 0x0000000204037221 */ /* 0x000fe20000010000 */
[----:B------:R1:W3:Y:S01]  /*19c00*/  LDL.LU.S16 R189, [R1+0xb8] ;  /* 0x0000b80001bd7983 */ /* 0x0002e20000300600 */
[----:B------:R-:W-:-:S02]  /*19c10*/  LOP3.LUT R2, R0, 0xff, RZ, 0xc0, !PT ;  /* 0x000000ff00027812 */ /* 0x000fc400078ec0ff */
[----:B------:R-:W-:Y:S01]  /*19c20*/  F2FP.PACK_AB R49, R4, R12 ;  /* 0x0000000c0431723e */ /* 0x000fe200000000ff */
[----:B------:R1:W4:Y:S01]  /*19c30*/  LDL.LU.S16 R187, [R1+0xbc] ;  /* 0x0000bc0001bb7983 */ /* 0x0003220000300600 */
[----:B------:R-:W-:Y:S02]  /*19c40*/  ISETP.GE.U32.AND P0, PT, R191, R2, PT ;  /* 0x00000002bf00720c */ /* 0x000fe40003f06070 */
[----:B------:R-:W-:Y:S02]  /*19c50*/  PRMT R67, R25, 0x7632, R67 ;  /* 0x0000763219437816 */ /* 0x000fe40000000043 */
[----:B------:R-:W-:Y:S02]  /*19c60*/  PRMT R221, R225, 0x7610, R221 ;  /* 0x00007610e1dd7816 */ /* 0x000fe400000000dd */
[----:B------:R-:W-:Y:S02]  /*19c70*/  SHF.R.U32.HI R2, RZ, 0x18, R0 ;  /* 0x00000018ff027819 */ /* 0x000fe40000011600 */
[----:B------:R-:W-:-:S02]  /*19c80*/  @!P4 PRMT R69, R221, 0x5410, RZ ;  /* 0x00005410dd45c816 */ /* 0x000fc400000000ff */
[----:B------:R-:W-:Y:S01]  /*19c90*/  ISETP.GE.U32.AND P4, PT, R191, R2, PT ;  /* 0x00000002bf00720c */ /* 0x000fe20003f86070 */
[----:B--2---:R-:W-:-:S05]  /*19ca0*/  @!P5 HADD2 R163, -R68.H0_H0, -RZ.H0_H0 ;  /* 0xa00000ff44a3d230 */ /* 0x004fca0000000900 */
[----:B------:R-:W-:Y:S02]  /*19cb0*/  PRMT R4, R163, 0x7610, R4 ;  /* 0x00007610a3047816 */ /* 0x000fe40000000004 */
[----:B------:R-:W-:Y:S02]  /*19cc0*/  PRMT R163, R68, 0x5410, R67 ;  /* 0x0000541044a37816 */ /* 0x000fe40000000043 */
[----:B------:R-:W-:Y:S02]  /*19cd0*/  @!P5 PRMT R68, R4, 0x5410, RZ ;  /* 0x000054100444d816 */ /* 0x000fe400000000ff */
[----:B------:R1:W2:Y:S04]  /*19ce0*/  LDL.LU.S16 R4, [R1+0xc4] ;  /* 0x0000c40001047983 */ /* 0x0002a80000300600 */
[----:B------:R1:W2:Y:S01]  /*19cf0*/  LDL.LU.S16 R2, [R1+0xd4] ;  /* 0x0000d40001027983 */ /* 0x0002a20000300600 */
[----:B------:R-:W-:-:S04]  /*19d00*/  SHF.R.U32.HI R0, RZ, 0x10, R0 ;  /* 0x00000010ff007819 */ /* 0x000fc80000011600 */
[----:B------:R-:W-:-:S04]  /*19d10*/  LOP3.LUT R0, R0, 0xff, RZ, 0xc0, !PT ;  /* 0x000000ff00007812 */ /* 0x000fc800078ec0ff */
[----:B------:R-:W-:Y:S02]  /*19d20*/  ISETP.GE.U32.AND P5, PT, R191, R0, PT ;  /* 0x00000000bf00720c */ /* 0x000fe40003fa6070 */
[----:B------:R-:W-:Y:S02]  /*19d30*/  PRMT R65, R24, 0x7610, R65 ;  /* 0x0000761018417816 */ /* 0x000fe40000000041 */
[----:B------:R-:W-:Y:S01]  /*19d40*/  PRMT R64, R33, 0x7632, R64 ;  /* 0x0000763221407816 */ /* 0x000fe20000000040 */
[----:B---3--:R-:W-:-:S05]  /*19d50*/  @!P2 HADD2 R189, -R67.H0_H0, -RZ.H0_H0 ;  /* 0xa00000ff43bda230 */ /* 0x008fca0000000900 */
[----:B------:R-:W-:-:S04]  /*19d60*/  PRMT R184, R189, 0x7610, R184 ;  /* 0x00007610bdb87816 */ /* 0x000fc800000000b8 */
[----:B------:R-:W-:Y:S02]  /*19d70*/  @!P2 PRMT R67, R184, 0x5410, RZ ;  /* 0x00005410b843a816 */ /* 0x000fe400000000ff */
[----:B------:R1:W3:Y:S01]  /*19d80*/  LDL.LU.S16 R184, [R1+0xd8] ;  /* 0x0000d80001b87983 */ /* 0x0002e20000300600 */
[----:B------:R-:W-:Y:S01]  /*19d90*/  PRMT R66, R33, 0x7610, R66 ;  /* 0x0000761021427816 */ /* 0x000fe20000000042 */
[----:B------:R-:W-:Y:S02]  /*19da0*/  IMAD.MOV.U32 R189, RZ, RZ, R179 ;  /* 0x000000ffffbd7224 */ /* 0x000fe400078e00b3 */
[----:B------:R-:W-:Y:S02]  /*19db0*/  IMAD.MOV.U32 R179, RZ, RZ, R171 ;  /* 0x000000ffffb37224 */ /* 0x000fe400078e00ab */
[----:B------:R-:W-:Y:S01]  /*19dc0*/  IMAD.MOV.U32 R171, RZ, RZ, R172 ;  /* 0x000000ffffab7224 */ /* 0x000fe200078e00ac */
[----:B------:R-:W-:Y:S01]  /*19dd0*/  PRMT R172, R66, 0x5410, R64 ;  /* 0x0000541042ac7816 */ /* 0x000fe20000000040 */
[----:B----4-:R-:W-:-:S05]  /*19de0*/  @!P0 HADD2 R187, -R66.H0_H0, -RZ.H0_H0 ;  /* 0xa00000ff42bb8230 */ /* 0x010fca0000000900 */
[----:B------:R-:W-:Y:S01]  /*19df0*/  PRMT R5, R187, 0x7610, R5 ;  /* 0x00007610bb057816 */ /* 0x000fe20000000005 */
[----:B--2---:R-:W-:Y:S02]  /*19e00*/  @!P1 HADD2 R4, -R64.H0_H0, -RZ.H0_H0 ;  /* 0xa00000ff40049230 */ /* 0x004fe40000000900 */
[----:B------:R-:W-:-:S03]  /*19e10*/  @!P5 HADD2 R2, -R65.H0_H0, -RZ.H0_H0 ;  /* 0xa00000ff4102d230 */ /* 0x000fc60000000900 */
[----:B------:R-:W-:Y:S02]  /*19e20*/  PRMT R0, R4, 0x7610, R0 ;  /* 0x0000761004007816 */ /* 0x000fe40000000000 */
[----:B------:R-:W-:Y:S02]  /*19e30*/  PRMT R212, R2, 0x7610, R212 ;  /* 0x0000761002d47816 */ /* 0x000fe400000000d4 */
[----:B------:R-:W-:Y:S01]  /*19e40*/  LOP3.LUT R2, R8, 0xff, RZ, 0xc0, !PT ;  /* 0x000000ff08027812 */ /* 0x000fe200078ec0ff */
[----:B------:R2:W-:Y:S01]  /*19e50*/  MUFU.EX2 R4, R196 ;  /* 0x000000c400047308 */ /* 0x0005e20000000800 */
[----:B------:R-:W-:Y:S02]  /*19e60*/  @!P1 PRMT R64, R0, 0x5410, RZ ;  /* 0x0000541000409816 */ /* 0x000fe400000000ff */
[----:B------:R-:W-:Y:S01]  /*19e70*/  ISETP.GE.U32.AND P1, PT, R191, R2, PT ;  /* 0x00000002bf00720c */ /* 0x000fe20003f26070 */
[----:B--2---:R1:W2:Y:S04]  /*19e80*/  LDL.LU.S16 R196, [R1+0xe8] ;  /* 0x0000e80001c47983 */ /* 0x0042a80000300600 */
[----:B------:R1:W4:Y:S01]  /*19e90*/  LDL.LU.S16 R2, [R1+0xe4] ;  /* 0x0000e40001027983 */ /* 0x0003220000300600 */
[----:B------:R-:W-:-:S02]  /*19ea0*/  SHF.R.U32.HI R0, RZ, 0x8, R7 ;  /* 0x00000008ff007819 */ /* 0x000fc40000011607 */
[----:B------:R3:W-:Y:S01]  /*19eb0*/  MUFU.EX2 R7, R178 ;  /* 0x000000b200077308 */ /* 0x0007e20000000800 */
[----:B------:R1:W2:Y:S01]  /*19ec0*/  LDL.LU.S16 R187, [R1+0xf0] ;  /* 0x0000f00001bb7983 */ /* 0x0002a20000300600 */
[----:B---3--:R-:W-:-:S03]  /*19ed0*/  IMAD.MOV.U32 R178, RZ, RZ, R169 ;  /* 0x000000ffffb27224 */ /* 0x008fc600078e00a9 */
[----:B------:R1:W3:Y:S01]  /*19ee0*/  LDL.LU.S16 R169, [R1+0xec] ;  /* 0x0000ec0001a97983 */ /* 0x0002e20000300600 */
[----:B------:R-:W-:Y:S02]  /*19ef0*/  @!P0 PRMT R66, R5, 0x5410, RZ ;  /* 0x0000541005428816 */ /* 0x000fe400000000ff */
[----:B------:R-:W1:Y:S01]  /*19f00*/  MUFU.EX2 R5, R224 ;  /* 0x000000e000057308 */ /* 0x000e620000000800 */
[----:B------:R-:W-:Y:S02]  /*19f10*/  PRMT R61, R24, 0x7632, R61 ;  /* 0x00007632183d7816 */ /* 0x000fe4000000003d */
[----:B------:R-:W-:Y:S01]  /*19f20*/  PRMT R56, R34, 0x7632, R56 ;  /* 0x0000763222387816 */ /* 0x000fe20000000038 */
[----:B------:R-:W-:Y:S01]  /*19f30*/  IMAD.MOV.U32 R228, RZ, RZ, R226 ;  /* 0x000000ffffe47224 */ /* 0x000fe200078e00e2 */
[----:B------:R-:W-:Y:S01]  /*19f40*/  LOP3.LUT R0, R0, 0xffff, RZ, 0xc0, !PT ;  /* 0x0000ffff00007812 */ /* 0x000fe200078ec0ff */
[----:B------:R-:W-:Y:S01]  /*19f50*/  @!P4 HADD2 R184, -R61.H0_H0, -RZ.H0_H0 ;  /* 0xa00000ff3db8c230 */ /* 0x000fe20000000900 */
[----:B------:R-:W-:-:S02]  /*19f60*/  ISETP.GE.U32.AND P0, PT, R191, R6, PT ;  /* 0x00000006bf00720c */ /* 0x000fc40003f06070 */
[----:B------:R-:W-:Y:S02]  /*19f70*/  PRMT R57, R34, 0x7610, R57 ;  /* 0x0000761022397816 */ /* 0x000fe40000000039 */
[C---:B------:R-:W-:Y:S02]  /*19f80*/  PRMT R58, R17.reuse, 0x7632, R58 ;  /* 0x00007632113a7816 */ /* 0x040fe4000000003a */
[----:B------:R-:W-:Y:S01]  /*19f90*/  PRMT R59, R17, 0x7610, R59 ;  /* 0x00007610113b7816 */ /* 0x000fe2000000003b */
[----:B------:R-:W-:Y:S01]  /*19fa0*/  IMAD.MOV.U32 R229, RZ, RZ, R227 ;  /* 0x000000ffffe57224 */ /* 0x000fe200078e00e3 */
[----:B------:R-:W-:Y:S01]  /*19fb0*/  ISETP.GE.U32.AND P2, PT, R191, R0, PT ;  /* 0x00000000bf00720c */ /* 0x000fe20003f46070 */
[----:B------:R-:W3:Y:S01]  /*19fc0*/  LDL R226, [R1+0x90] ;  /* 0x0000900001e27983 */ /* 0x000ee20000100800 */
[----:B------:R-:W-:Y:S01]  /*19fd0*/  PRMT R6, R184, 0x7610, R6 ;  /* 0x00007610b8067816 */ /* 0x000fe20000000006 */
[----:B------:R-:W-:Y:S02]  /*19fe0*/  IMAD.MOV.U32 R184, RZ, RZ, R189 ;  /* 0x000000ffffb87224 */ /* 0x000fe400078e00bd */
[----:B------:R-:W-:Y:S01]  /*19ff0*/  IMAD.MOV.U32 R189, RZ, RZ, R179 ;  /* 0x000000ffffbd7224 */ /* 0x000fe200078e00b3 */
[----:B-1----:R-:W-:Y:S01]  /*1a000*/  F2FP.PACK_AB R24, R4, R5 ;  /* 0x000000050418723e */ /* 0x002fe200000000ff */
[----:B------:R-:W-:Y:S01]  /*1a010*/  IMAD.MOV.U32 R179, RZ, RZ, R171 ;  /* 0x000000ffffb37224 */ /* 0x000fe200078e00ab */
[----:B------:R-:W-:Y:S01]  /*1a020*/  PRMT R171, R65, 0x5410, R61 ;  /* 0x0000541041ab7816 */ /* 0x000fe2000000003d */
[----:B------:R-:W-:Y:S01]  /*1a030*/  FADD.FTZ R0, R5, R10 ;  /* 0x0000000a05007221 */ /* 0x000fe20000010000 */
[----:B------:R-:W-:Y:S01]  /*1a040*/  @!P4 PRMT R61, R6, 0x5410, RZ ;  /* 0x00005410063dc816 */ /* 0x000fe200000000ff */
[----:B------:R-:W3:Y:S01]  /*1a050*/  LDL R225, [R1+0x94] ;  /* 0x0000940001e17983 */ /* 0x000ee20000100800 */
[----:B------:R1:W1:Y:S01]  /*1a060*/  MUFU.EX2 R6, R51 ;  /* 0x0000003300067308 */ /* 0x0002620000000800 */
[----:B------:R-:W-:-:S02]  /*1a070*/  LOP3.LUT R9, R19, R240, R228, 0x96, !PT ;  /* 0x000000f013097212 */ /* 0x000fc400078e96e4 */
[----:B------:R-:W-:Y:S01]  /*1a080*/  LOP3.LUT R11, R175, R239, R18, 0x96, !PT ;  /* 0x000000efaf0b7212 */ /* 0x000fe200078e9612 */
[----:B------:R-:W3:Y:S04]  /*1a090*/  LDL R227, [R1+0x80] ;  /* 0x0000800001e37983 */ /* 0x000ee80000100800 */
[----:B------:R-:W3:Y:S04]  /*1a0a0*/  LDL R221, [R1+0x84] ;  /* 0x0000840001dd7983 */ /* 0x000ee80000100800 */
[----:B------:R-:W3:Y:S01]  /*1a0b0*/  LDL R224, [R1+0x74] ;  /* 0x0000740001e07983 */ /* 0x000ee20000100800 */
[----:B-1----:R-:W-:-:S02]  /*1a0c0*/  FADD.FTZ R51, R4, R0 ;  /* 0x0000000004337221 */ /* 0x002fc40000010000 */
[----:B------:R-:W1:Y:S01]  /*1a0d0*/  MUFU.EX2 R4, R222 ;  /* 0x000000de00047308 */ /* 0x000e620000000800 */
[----:B------:R-:W-:-:S04]  /*1a0e0*/  FADD.FTZ R0, R7, R3 ;  /* 0x0000000307007221 */ /* 0x000fc80000010000 */
[----:B------:R-:W-:-:S04]  /*1a0f0*/  FADD.FTZ R0, R6, R0 ;  /* 0x0000000006007221 */ /* 0x000fc80000010000 */
[----:B-1----:R-:W-:Y:S01]  /*1a100*/  FADD.FTZ R0, R4, R0 ;  /* 0x0000000004007221 */ /* 0x002fe20000010000 */
[----:B------:R-:W-:Y:S01]  /*1a110*/  F2FP.PACK_AB R25, R6, R7 ;  /* 0x000000070619723e */ /* 0x000fe200000000ff */
[----:B------:R-:W-:Y:S01]  /*1a120*/  IMAD.WIDE.U32 R6, R11, -0x2daee0ad, RZ ;  /* 0xd2511f530b067825 */ /* 0x000fe200078e00ff */
[----:B------:R-:W-:Y:S01]  /*1a130*/  @!P5 PRMT R65, R212, 0x5410, RZ ;  /* 0x00005410d441d816 */ /* 0x000fe200000000ff */
[----:B------:R-:W3:Y:S04]  /*1a140*/  LDL R222, [R1+0x60] ;  /* 0x0000600001de7983 */ /* 0x000ee80000100800 */
[----:B------:R-:W3:Y:S01]  /*1a150*/  LDL R212, [R1+0x70] ;  /* 0x0000700001d47983 */ /* 0x000ee20000100800 */
[----:B----4-:R-:W-:-:S05]  /*1a160*/  @!P2 HADD2 R2, -R56.H0_H0, -RZ.H0_H0 ;  /* 0xa00000ff3802a230 */ /* 0x010fca0000000900 */
[----:B------:R-:W-:Y:S02]  /*1a170*/  PRMT R13, R2, 0x7610, R13 ;  /* 0x00007610020d7816 */ /* 0x000fe4000000000d */
[----:B------:R1:W4:Y:S01]  /*1a180*/  MUFU.EX2 R2, R234 ;  /* 0x000000ea00027308 */ /* 0x0003220000000800 */
[----:B--2---:R-:W-:-:S05]  /*1a190*/  @!P3 HADD2 R196, -R57.H0_H0, -RZ.H0_H0 ;  /* 0xa00000ff39c4b230 */ /* 0x004fca0000000900 */
[----:B------:R-:W-:Y:S02]  /*1a1a0*/  PRMT R170, R196, 0x7610, R170 ;  /* 0x00007610c4aa7816 */ /* 0x000fe400000000aa */
[----:B------:R-:W2:Y:S04]  /*1a1b0*/  LDL R196, [R1+0x64] ;  /* 0x0000640001c47983 */ /* 0x000ea80000100800 */
[----:B------:R2:W2:Y:S01]  /*1a1c0*/  LDL.LU.S16 R11, [R1+0x60] ;  /* 0x00006000010b7983 */ /* 0x0004a20000300600 */
[----:B---3--:R-:W-:Y:S01]  /*1a1d0*/  @!P0 HADD2 R169, -R58.H0_H0, -RZ.H0_H0 ;  /* 0xa00000ff3aa98230 */ /* 0x008fe20000000900 */
[----:B-1----:R-:W-:Y:S01]  /*1a1e0*/  IMAD.MOV.U32 R234, RZ, RZ, R184 ;  /* 0x000000ffffea7224 */ /* 0x002fe200078e00b8 */
[C---:B----4-:R-:W-:Y:S01]  /*1a1f0*/  F2FP.PACK_AB R157, R2.reuse, R4 ;  /* 0x00000004029d723e */ /* 0x050fe200000000ff */
[----:B------:R-:W-:-:S02]  /*1a200*/  FADD.FTZ R184, R2, R0 ;  /* 0x0000000002b87221 */ /* 0x000fc40000010000 */
[----:B------:R-:W-:Y:S01]  /*1a210*/  IMAD.WIDE.U32 R2, R9, -0x2daee0ad, RZ ;  /* 0xd2511f5309027825 */ /* 0x000fe200078e00ff */
[----:B------:R-:W-:Y:S02]  /*1a220*/  PRMT R5, R169, 0x7610, R5 ;  /* 0x00007610a9057816 */ /* 0x000fe40000000005 */
[----:B------:R-:W-:Y:S02]  /*1a230*/  PRMT R169, R57, 0x5410, R56 ;  /* 0x0000541039a97816 */ /* 0x000fe40000000038 */
[----:B------:R-:W-:Y:S02]  /*1a240*/  LOP3.LUT R0, R3, R241, R42, 0x96, !PT ;  /* 0x000000f103007212 */ /* 0x000fe400078e962a */
[----:B------:R-:W-:Y:S02]  /*1a250*/  @!P3 PRMT R57, R170, 0x5410, RZ ;  /* 0x00005410aa39b816 */ /* 0x000fe400000000ff */
[----:B------:R-:W-:Y:S02]  /*1a260*/  PRMT R170, R59, 0x5410, R58 ;  /* 0x000054103baa7816 */ /* 0x000fe4000000003a */
[----:B------:R-:W-:Y:S01]  /*1a270*/  @!P0 PRMT R58, R5, 0x5410, RZ ;  /* 0x00005410053a8816 */ /* 0x000fe200000000ff */
[----:B------:R-:W-:Y:S01]  /*1a280*/  IMAD.WIDE.U32 R4, R0, -0x326172a9, RZ ;  /* 0xcd9e8d5700047825 */ /* 0x000fe200078e00ff */
[----:B------:R-:W-:-:S04]  /*1a290*/  LOP3.LUT R0, R7, R242, R2, 0x96, !PT ;  /* 0x000000f207007212 */ /* 0x000fc800078e9602 */
[----:B------:R-:W-:-:S05]  /*1a2a0*/  LOP3.LUT R3, R5, R233, R174, 0x96, !PT ;  /* 0x000000e905037212 */ /* 0x000fca00078e96ae */
[----:B------:R-:W-:-:S05]  /*1a2b0*/  IMAD.WIDE.U32 R2, R3, -0x2daee0ad, RZ ;  /* 0xd2511f5303027825 */ /* 0x000fca00078e00ff */
[----:B------:R-:W-:Y:S01]  /*1a2c0*/  LOP3.LUT R3, R3, R251, R6, 0x96, !PT ;  /* 0x000000fb03037212 */ /* 0x000fe200078e9606 */
[----:B------:R-:W-:-:S05]  /*1a2d0*/  IMAD.WIDE.U32 R6, R0, -0x326172a9, RZ ;  /* 0xcd9e8d5700067825 */ /* 0x000fca00078e00ff */
[----:B------:R-:W-:Y:S02]  /*1a2e0*/  LOP3.LUT R0, R7, R249, R4, 0x96, !PT ;  /* 0x000000f907007212 */ /* 0x000fe400078e9604 */
[----:B------:R1:W3:Y:S01]  /*1a2f0*/  LDL.LU.S16 R7, [R1+0x64] ;  /* 0x0000640001077983 */ /* 0x0002e20000300600 */
[----:B------:R-:W-:-:S05]  /*1a300*/  @!P1 HADD2 R187, -R59.H0_H0, -RZ.H0_H0 ;  /* 0xa00000ff3bbb9230 */ /* 0x000fca0000000900 */
[----:B------:R-:W-:-:S04]  /*1a310*/  PRMT R8, R187, 0x7610, R8 ;  /* 0x00007610bb087816 */ /* 0x000fc80000000008 */
[----:B------:R-:W-:Y:S01]  /*1a320*/  @!P1 PRMT R59, R8, 0x5410, RZ ;  /* 0x00005410083b9816 */ /* 0x000fe200000000ff */
        /* <DEDUP_REMOVED lines=9> */
[----:B------:R-:W-:Y:S02]  /*1a3c0*/  LOP3.LUT R4, R4, 0xffff, RZ, 0xc0, !PT ;  /* 0x0000ffff04047812 */ /* 0x000fe400078ec0ff */
[----:B------:R-:W-:Y:S02]  /*1a3d0*/  @!P2 PRMT R56, R13, 0x5410, RZ ;  /* 0x000054100d38a816 */ /* 0x000fe400000000ff */
[----:B------:R-:W-:Y:S02]  /*1a3e0*/  ISETP.GE.U32.AND P2, PT, R191, R4, PT ;  /* 0x00000004bf00720c */ /* 0x000fe40003f46070 */
[--C-:B------:R-:W-:Y:S02]  /*1a3f0*/  SHF.R.U32.HI R4, RZ, 0x10, R0.reuse ;  /* 0x00000010ff047819 */ /* 0x100fe40000011600 */
[----:B------:R-:W-:Y:S02]  /*1a400*/  SHF.R.U32.HI R0, RZ, 0x18, R0 ;  /* 0x00000018ff007819 */ /* 0x000fe40000011600 */
[----:B------:R-:W-:-:S02]  /*1a410*/  LOP3.LUT R4, R4, 0xff, RZ, 0xc0, !PT ;  /* 0x000000ff04047812 */ /* 0x000fc400078ec0ff */
[----:B------:R-:W-:Y:S02]  /*1a420*/  PRMT R39, R29, 0x7610, R39 ;  /* 0x000076101d277816 */ /* 0x000fe40000000027 */
[C---:B------:R-:W-:Y:S02]  /*1a430*/  ISETP.GE.U32.AND P3, PT, R191.reuse, R0, PT ;  /* 0x00000000bf00720c */ /* 0x040fe40003f66070 */
[----:B------:R-:W-:Y:S02]  /*1a440*/  LOP3.LUT R0, R2, 0xff, RZ, 0xc0, !PT ;  /* 0x000000ff02007812 */ /* 0x000fe400078ec0ff */
[C---:B------:R-:W-:Y:S02]  /*1a450*/  ISETP.GE.U32.AND P0, PT, R191.reuse, R4, PT ;  /* 0x00000004bf00720c */ /* 0x040fe40003f06070 */
[----:B------:R-:W-:Y:S02]  /*1a460*/  SHF.R.U32.HI R4, RZ, 0x18, R2 ;  /* 0x00000018ff047819 */ /* 0x000fe40000011602 */
[----:B------:R-:W-:-:S02]  /*1a470*/  ISETP.GE.U32.AND P1, PT, R191, R0, PT ;  /* 0x00000000bf00720c */ /* 0x000fc40003f26070 */
[----:B------:R-:W-:Y:S02]  /*1a480*/  SHF.R.U32.HI R0, RZ, 0x10, R2 ;  /* 0x00000010ff007819 */ /* 0x000fe40000011602 */
[----:B------:R-:W-:Y:S01]  /*1a490*/  PRMT R38, R29, 0x7632, R38 ;  /* 0x000076321d267816 */ /* 0x000fe20000000026 */
[----:B------:R-:W-:Y:S01]  /*1a4a0*/  FMUL.FTZ R232, R212, R155 ;  /* 0x0000009bd4e87220 */ /* 0x000fe20000410000 */
[----:B------:R-:W-:Y:S02]  /*1a4b0*/  ISETP.GE.U32.AND P4, PT, R191, R4, PT ;  /* 0x00000004bf00720c */ /* 0x000fe40003f86070 */
[----:B------:R-:W-:Y:S02]  /*1a4c0*/  LOP3.LUT R0, R0, 0xff, RZ, 0xc0, !PT ;  /* 0x000000ff00007812 */ /* 0x000fe400078ec0ff */
[----:B------:R-:W-:Y:S01]  /*1a4d0*/  LOP3.LUT R3, R2, 0xffff, RZ, 0xc0, !PT ;  /* 0x0000ffff02037812 */ /* 0x000fe200078ec0ff */
[----:B------:R-:W-:Y:S01]  /*1a4e0*/  FADD.FTZ R2, R176, R32 ;  /* 0x00000020b0027221 */ /* 0x000fe20000010000 */
[----:B------:R-:W-:-:S03]  /*1a4f0*/  LOP3.LUT R6, R5, R245, R6, 0x96, !PT ;  /* 0x000000f505067212 */ /* 0x000fc600078e9606 */
[----:B------:R-:W-:Y:S01]  /*1a500*/  FADD.FTZ R13, R168, R2 ;  /* 0x00000002a80d7221 */ /* 0x000fe20000010000 */
[----:B--2---:R-:W-:Y:S01]  /*1a510*/  @!P5 HADD2 R11, -R39.H0_H0, -RZ.H0_H0 ;  /* 0xa00000ff270bd230 */ /* 0x004fe20000000900 */
[----:B------:R-:W-:Y:S02]  /*1a520*/  FMUL.FTZ R212, R196, R155 ;  /* 0x0000009bc4d47220 */ /* 0x000fe40000410000 */
[----:B------:R-:W-:Y:S02]  /*1a530*/  IMAD.MOV.U32 R196, RZ, RZ, R178 ;  /* 0x000000ffffc47224 */ /* 0x000fe400078e00b2 */
[----:B------:R-:W-:Y:S02]  /*1a540*/  PRMT R4, R11, 0x7610, R4 ;  /* 0x000076100b047816 */ /* 0x000fe40000000004 */
[----:B------:R-:W-:Y:S02]  /*1a550*/  PRMT R178, R39, 0x5410, R38 ;  /* 0x0000541027b27816 */ /* 0x000fe40000000026 */
[----:B------:R-:W-:-:S02]  /*1a560*/  @!P5 PRMT R39, R4, 0x5410, RZ ;  /* 0x000054100427d816 */ /* 0x000fc400000000ff */
[----:B------:R-:W-:Y:S01]  /*1a570*/  ISETP.GE.U32.AND P5, PT, R191, R0, PT ;  /* 0x00000000bf00720c */ /* 0x000fe20003fa6070 */
[----:B------:R1:W2:Y:S01]  /*1a580*/  LDL.LU.S16 R4, [R1+0x70] ;  /* 0x0000700001047983 */ /* 0x0002a20000300600 */
[----:B------:R-:W-:Y:S01]  /*1a590*/  SHF.R.U32.HI R0, RZ, 0x8, R3 ;  /* 0x00000008ff007819 */ /* 0x000fe20000011603 */
[----:B---3--:R-:W-:-:S05]  /*1a5a0*/  @!P2 HADD2 R7, -R38.H0_H0, -RZ.H0_H0 ;  /* 0xa00000ff2607a230 */ /* 0x008fca0000000900 */
[----:B------:R-:W-:Y:S01]  /*1a5b0*/  PRMT R3, R7, 0x7610, R3 ;  /* 0x0000761007037816 */ /* 0x000fe20000000003 */
[----:B------:R-:W-:-:S03]  /*1a5c0*/  IMAD.MOV.U32 R7, RZ, RZ, R43 ;  /* 0x000000ffff077224 */ /* 0x000fc600078e002b */
[----:B------:R-:W-:Y:S01]  /*1a5d0*/  @!P2 PRMT R38, R3, 0x5410, RZ ;  /* 0x000054100326a816 */ /* 0x000fe200000000ff */
[----:B------:R-:W-:-:S04]  /*1a5e0*/  IMAD.WIDE.U32 R2, R6, -0x2daee0ad, RZ ;  /* 0xd2511f5306027825 */ /* 0x000fc800078e00ff */
[----:B------:R-:W-:Y:S02]  /*1a5f0*/  IMAD.MOV.U32 R6, RZ, RZ, R42 ;  /* 0x000000ffff067224 */ /* 0x000fe400078e002a */
[----:B------:R-:W3:Y:S04]  /*1a600*/  LDL.LU.64 R42, [R1+0x358] ;  /* 0x00035800012a7983 */ /* 0x000ee80000300a00 */
[----:B------:R1:W4:Y:S04]  /*1a610*/  LDL.LU.S16 R187, [R1+0x74] ;  /* 0x0000740001bb7983 */ /* 0x0003280000300600 */
[----:B------:R1:W2:Y:S04]  /*1a620*/  LDL.LU.S16 R168, [R1+0x80] ;  /* 0x0000800001a87983 */ /* 0x0002a80000300600 */
[----:B------:R1:W3:Y:S01]  /*1a630*/  LDL.LU.S16 R11, [R1+0x84] ;  /* 0x00008400010b7983 */ /* 0x0002e20000300600 */
[----:B------:R-:W-:-:S02]  /*1a640*/  PRMT R35, R31, 0x7610, R35 ;  /* 0x000076101f237816 */ /* 0x000fc40000000023 */
[----:B------:R-:W-:Y:S01]  /*1a650*/  LOP3.LUT R5, R205, R240, R228, 0x96, !PT ;  /* 0x000000f0cd057212 */ /* 0x000fe200078e96e4 */
[-C--:B------:R-:W-:Y:S02]  /*1a660*/  FMUL.FTZ R228, R227, R155.reuse ;  /* 0x0000009be3e47220 */ /* 0x080fe40000410000 */
[-C--:B------:R-:W-:Y:S01]  /*1a670*/  FMUL.FTZ R227, R221, R155.reuse ;  /* 0x0000009bdde37220 */ /* 0x080fe20000410000 */
[----:B------:R-:W-:Y:S01]  /*1a680*/  PRMT R34, R31, 0x7632, R34 ;  /* 0x000076321f227816 */ /* 0x000fe20000000022 */
[-C--:B------:R-:W-:Y:S02]  /*1a690*/  FMUL.FTZ R226, R226, R155.reuse ;  /* 0x0000009be2e27220 */ /* 0x080fe40000410000 */
[-C--:B------:R-:W-:Y:S02]  /*1a6a0*/  FMUL.FTZ R225, R225, R155.reuse ;  /* 0x0000009be1e17220 */ /* 0x080fe40000410000 */
[-C--:B------:R-:W-:Y:S02]  /*1a6b0*/  FMUL.FTZ R229, R224, R155.reuse ;  /* 0x0000009be0e57220 */ /* 0x080fe40000410000 */
[----:B------:R-:W-:Y:S01]  /*1a6c0*/  FMUL.FTZ R221, R222, R155 ;  /* 0x0000009bdedd7220 */ /* 0x000fe20000410000 */
[----:B------:R-:W-:-:S02]  /*1a6d0*/  PRMT R36, R30, 0x7610, R36 ;  /* 0x000076101e247816 */ /* 0x000fc40000000024 */
[----:B------:R-:W-:-:S04]  /*1a6e0*/  LOP3.LUT R0, R0, 0xffff, RZ, 0xc0, !PT ;  /* 0x0000ffff00007812 */ /* 0x000fc800078ec0ff */
[----:B------:R-:W-:Y:S02]  /*1a6f0*/  ISETP.GE.U32.AND P2, PT, R191, R0, PT ;  /* 0x00000000bf00720c */ /* 0x000fe40003f46070 */
[----:B------:R-:W-:-:S04]  /*1a700*/  PRMT R37, R30, 0x7632, R37 ;  /* 0x000076321e257816 */ /* 0x000fc80000000025 */
[----:B------:R-:W-:Y:S01]  /*1a710*/  PRMT R176, R36, 0x5410, R37 ;  /* 0x0000541024b07816 */ /* 0x000fe20000000025 */
[----:B--2---:R-:W-:-:S05]  /*1a720*/  @!P1 HADD2 R168, -R35.H0_H0, -RZ.H0_H0 ;  /* 0xa00000ff23a89230 */ /* 0x004fca0000000900 */
[----:B------:R-:W-:Y:S02]  /*1a730*/  PRMT R155, R168, 0x7610, R155 ;  /* 0x00007610a89b7816 */ /* 0x000fe4000000009b */
[----:B------:R-:W-:Y:S02]  /*1a740*/  PRMT R168, R35, 0x5410, R34 ;  /* 0x0000541023a87816 */ /* 0x000fe40000000022 */
[----:B------:R-:W-:Y:S02]  /*1a750*/  @!P1 PRMT R35, R155, 0x5410, RZ ;  /* 0x000054109b239816 */ /* 0x000fe400000000ff */
[----:B------:R1:W2:Y:S01]  /*1a760*/  LDL.LU.S16 R155, [R1+0x90] ;  /* 0x00009000019b7983 */ /* 0x0002a20000300600 */
[----:B----4-:R-:W-:-:S05]  /*1a770*/  @!P0 HADD2 R187, -R36.H0_H0, -RZ.H0_H0 ;  /* 0xa00000ff24bb8230 */ /* 0x010fca0000000900 */
[----:B------:R-:W-:Y:S02]  /*1a780*/  PRMT R183, R187, 0x7610, R183 ;  /* 0x00007610bbb77816 */ /* 0x000fe400000000b7 */
[----:B------:R1:W4:Y:S01]  /*1a790*/  LDL.LU.S16 R187, [R1+0x94] ;  /* 0x0000940001bb7983 */ /* 0x0003220000300600 */
[----:B---3--:R-:W-:Y:S02]  /*1a7a0*/  @!P2 HADD2 R11, -R34.H0_H0, -RZ.H0_H0 ;  /* 0xa00000ff220ba230 */ /* 0x008fe40000000900 */
[----:B------:R-:W-:-:S03]  /*1a7b0*/  @!P3 HADD2 R4, -R37.H0_H0, -RZ.H0_H0 ;  /* 0xa00000ff2504b230 */ /* 0x000fc60000000900 */
[----:B------:R-:W-:Y:S02]  /*1a7c0*/  PRMT R10, R11, 0x7610, R10 ;  /* 0x000076100b0a7816 */ /* 0x000fe4000000000a */
[----:B------:R-:W-:Y:S02]  /*1a7d0*/  PRMT R215, R4, 0x7610, R215 ;  /* 0x0000761004d77816 */ /* 0x000fe400000000d7 */
[----:B------:R-:W-:Y:S02]  /*1a7e0*/  @!P2 PRMT R34, R10, 0x5410, RZ ;  /* 0x000054100a22a816 */ /* 0x000fe400000000ff */
[----:B------:R-:W-:Y:S01]  /*1a7f0*/  @!P3 PRMT R37, R215, 0x5410, RZ ;  /* 0x00005410d725b816 */ /* 0x000fe200000000ff */
[----:B------:R1:W3:Y:S01]  /*1a800*/  LDL.LU.S16 R10, [R1+0xfc] ;  /* 0x0000fc00010a7983 */ /* 0x0002e20000300600 */
[----:B------:R-:W-:Y:S01]  /*1a810*/  @!P0 PRMT R36, R183, 0x5410, RZ ;  /* 0x00005410b7248816 */ /* 0x000fe200000000ff */
[----:B------:R-:W-:Y:S02]  /*1a820*/  IMAD.MOV.U32 R215, RZ, RZ, R234 ;  /* 0x000000ffffd77224 */ /* 0x000fe400078e00ea */
[----:B------:R1:W3:Y:S01]  /*1a830*/  LDL.LU.S16 R183, [R1+0x108] ;  /* 0x0001080001b77983 */ /* 0x0002e20000300600 */
[----:B------:R-:W-:-:S03]  /*1a840*/  IMAD.MOV.U32 R234, RZ, RZ, R179 ;  /* 0x000000ffffea7224 */ /* 0x000fc600078e00b3 */
[----:B------:R1:W3:Y:S04]  /*1a850*/  LDL.LU.S16 R179, [R1+0x104] ;  /* 0x0001040001b37983 */ /* 0x0002e80000300600 */
[----:B------:R1:W3:Y:S01]  /*1a860*/  LDL.LU.S16 R11, [R1+0x100] ;  /* 0x00010000010b7983 */ /* 0x0002e20000300600 */
[C---:B------:R-:W-:Y:S02]  /*1a870*/  PRMT R33, R28.reuse, 0x7610, R33 ;  /* 0x000076101c217816 */ /* 0x040fe40000000021 */
[----:B------:R-:W-:Y:S01]  /*1a880*/  PRMT R32, R28, 0x7632, R32 ;  /* 0x000076321c207816 */ /* 0x000fe20000000020 */
[----:B------:R-:W-:Y:S02]  /*1a890*/  IMAD.MOV.U32 R222, RZ, RZ, R189 ;  /* 0x000000ffffde7224 */ /* 0x000fe400078e00bd */
[----:B------:R-:W-:Y:S01]  /*1a8a0*/  IMAD.MOV.U32 R189, RZ, RZ, R192 ;  /* 0x000000ffffbd7224 */ /* 0x000fe200078e00c0 */
[----:B------:R-:W-:-:S04]  /*1a8b0*/  LOP3.LUT R0, R3, R173, R8, 0x96, !PT ;  /* 0x000000ad03007212 */ /* 0x000fc800078e9608 */
[----:B------:R-:W-:-:S04]  /*1a8c0*/  LOP3.LUT R4, R0, 0xff, RZ, 0xc0, !PT ;  /* 0x000000ff00047812 */ /* 0x000fc800078ec0ff */
[----:B------:R-:W-:Y:S02]  /*1a8d0*/  ISETP.GE.U32.AND P3, PT, R191, R4, PT ;  /* 0x00000004bf00720c */ /* 0x000fe40003f66070 */
[----:B------:R-:W-:-:S04]  /*1a8e0*/  SHF.R.U32.HI R4, RZ, 0x18, R0 ;  /* 0x00000018ff047819 */ /* 0x000fc80000011600 */
[C---:B------:R-:W-:Y:S02]  /*1a8f0*/  ISETP.GE.U32.AND P0, PT, R191.reuse, R4, PT ;  /* 0x00000004bf00720c */ /* 0x040fe40003f06070 */
[----:B------:R-:W-:Y:S02]  /*1a900*/  SHF.R.U32.HI R4, RZ, 0x10, R0 ;  /* 0x00000010ff047819 */ /* 0x000fe40000011600 */
[----:B------:R-:W-:Y:S02]  /*1a910*/  LOP3.LUT R0, R0, 0xffff, RZ, 0xc0, !PT ;  /* 0x0000ffff00007812 */ /* 0x000fe400078ec0ff */
[----:B------:R-:W-:Y:S02]  /*1a920*/  LOP3.LUT R4, R4, 0xff, RZ, 0xc0, !PT ;  /* 0x000000ff04047812 */ /* 0x000fe400078ec0ff */
[----:B------:R-:W-:Y:S02]  /*1a930*/  SHF.R.U32.HI R0, RZ, 0x8, R0 ;  /* 0x00000008ff007819 */ /* 0x000fe40000011600 */
[----:B------:R-:W-:-:S02]  /*1a940*/  ISETP.GE.U32.AND P1, PT, R191, R4, PT ;  /* 0x00000004bf00720c */ /* 0x000fc40003f26070 */
[----:B------:R-:W-:Y:S02]  /*1a950*/  LOP3.LUT R0, R0, 0xffff, RZ, 0xc0, !PT ;  /* 0x0000ffff00007812 */ /* 0x000fe400078ec0ff */
[C---:B------:R-:W-:Y:S02]  /*1a960*/  PRMT R31, R16.reuse, 0x7610, R31 ;  /* 0x00007610101f7816 */ /* 0x040fe4000000001f */
[----:B------:R-:W-:Y:S01]  /*1a970*/  PRMT R30, R16, 0x7632, R30 ;  /* 0x00007632101e7816 */ /* 0x000fe2000000001e */
[----:B--2---:R-:W-:-:S05]  /*1a980*/  @!P5 HADD2 R155, -R33.H0_H0, -RZ.H0_H0 ;  /* 0xa00000ff219bd230 */ /* 0x004fca0000000900 */
[----:B------:R-:W-:Y:S02]  /*1a990*/  PRMT R207, R155, 0x7610, R207 ;  /* 0x000076109bcf7816 */ /* 0x000fe400000000cf */
[----:B------:R-:W-:Y:S02]  /*1a9a0*/  PRMT R155, R33, 0x5410, R32 ;  /* 0x00005410219b7816 */ /* 0x000fe40000000020 */
[----:B------:R-:W-:Y:S01]  /*1a9b0*/  @!P5 PRMT R33, R207, 0x5410, RZ ;  /* 0x00005410cf21d816 */ /* 0x000fe200000000ff */
[----:B------:R-:W-:Y:S02]  /*1a9c0*/  IMAD.MOV.U32 R207, RZ, RZ, R215 ;  /* 0x000000ffffcf7224 */ /* 0x000fe400078e00d7 */
[----:B------:R1:W2:Y:S04]  /*1a9d0*/  LDL.LU.S16 R215, [R1+0xc8] ;  /* 0x0000c80001d77983 */ /* 0x0002a80000300600 */
[----:B------:R1:W2:Y:S01]  /*1a9e0*/  LDL.LU.S16 R192, [R1+0x134] ;  /* 0x0001340001c07983 */ /* 0x0002a20000300600 */
[----:B----4-:R-:W-:-:S05]  /*1a9f0*/  @!P4 HADD2 R187, -R32.H0_H0, -RZ.H0_H0 ;  /* 0xa00000ff20bbc230 */ /* 0x010fca0000000900 */
[----:B------:R-:W-:Y:S02]  /*1aa00*/  PRMT R12, R187, 0x7610, R12 ;  /* 0x00007610bb0c7816 */ /* 0x000fe4000000000c */
[----:B------:R1:W4:Y:S01]  /*1aa10*/  LDL.LU.S16 R187, [R1+0x130] ;  /* 0x0001300001bb7983 */ /* 0x0003220000300600 */
[----:B------:R-:W-:Y:S02]  /*1aa20*/  ISETP.GE.U32.AND P2, PT, R191, R0, PT ;  /* 0x00000000bf00720c */ /* 0x000fe40003f46070 */
[C---:B------:R-:W-:Y:S01]  /*1aa30*/  PRMT R29, R21.reuse, 0x7610, R29 ;  /* 0x00007610151d7816 */ /* 0x040fe2000000001d */
[----:B---3--:R-:W-:Y:S02]  /*1aa40*/  @!P0 HADD2 R10, -R30.H0_H0, -RZ.H0_H0 ;  /* 0xa00000ff1e0a8230 */ /* 0x008fe40000000900 */
[----:B------:R-:W-:Y:S02]  /*1aa50*/  @!P1 HADD2 R11, -R31.H0_H0, -RZ.H0_H0 ;  /* 0xa00000ff1f0b9230 */ /* 0x000fe40000000900 */
[----:B------:R-:W-:Y:S01]  /*1aa60*/  @!P3 HADD2 R183, -R29.H0_H0, -RZ.H0_H0 ;  /* 0xa00000ff1db7b230 */ /* 0x000fe20000000900 */
[----:B------:R-:W-:-:S02]  /*1aa70*/  PRMT R28, R21, 0x7632, R28 ;  /* 0x00007632151c7816 */ /* 0x000fc4000000001c */
[----:B------:R-:W-:Y:S02]  /*1aa80*/  PRMT R4, R11, 0x7610, R4 ;  /* 0x000076100b047816 */ /* 0x000fe40000000004 */
[----:B------:R-:W-:Y:S02]  /*1aa90*/  PRMT R0, R10, 0x7610, R0 ;  /* 0x000076100a007816 */ /* 0x000fe40000000000 */
[----:B------:R-:W-:Y:S02]  /*1aaa0*/  PRMT R9, R183, 0x7610, R9 ;  /* 0x00007610b7097816 */ /* 0x000fe40000000009 */
[----:B------:R-:W-:Y:S01]  /*1aab0*/  PRMT R183, R31, 0x5410, R30 ;  /* 0x000054101fb77816 */ /* 0x000fe2000000001e */
[----:B------:R-:W-:Y:S01]  /*1aac0*/  @!P2 HADD2 R179, -R28.H0_H0, -RZ.H0_H0 ;  /* 0xa00000ff1cb3a230 */ /* 0x000fe20000000900 */
[----:B------:R-:W-:Y:S02]  /*1aad0*/  @!P4 PRMT R32, R12, 0x5410, RZ ;  /* 0x000054100c20c816 */ /* 0x000fe400000000ff */
[----:B------:R-:W-:Y:S01]  /*1aae0*/  @!P1 PRMT R31, R4, 0x5410, RZ ;  /* 0x00005410041f9816 */ /* 0x000fe200000000ff */
[----:B------:R-:W-:Y:S01]  /*1aaf0*/  IMAD.WIDE.U32 R4, R5, -0x2daee0ad, RZ ;  /* 0xd2511f5305047825 */ /* 0x000fe200078e00ff */
[----:B------:R-:W-:-:S02]  /*1ab00*/  @!P0 PRMT R30, R0, 0x5410, RZ ;  /* 0x00005410001e8816 */ /* 0x000fc400000000ff */
[C---:B------:R-:W-:Y:S02]  /*1ab10*/  LOP3.LUT R0, R2.reuse, 0xff, RZ, 0xc0, !PT ;  /* 0x000000ff02007812 */ /* 0x040fe400078ec0ff */
[----:B------:R-:W-:Y:S02]  /*1ab20*/  LOP3.LUT R11, R2, 0xffff, RZ, 0xc0, !PT ;  /* 0x0000ffff020b7812 */ /* 0x000fe400078ec0ff */
[--C-:B------:R-:W-:Y:S02]  /*1ab30*/  SHF.R.U32.HI R12, RZ, 0x10, R2.reuse ;  /* 0x00000010ff0c7819 */ /* 0x100fe40000011602 */
[----:B------:R-:W-:Y:S02]  /*1ab40*/  SHF.R.U32.HI R10, RZ, 0x18, R2 ;  /* 0x00000018ff0a7819 */ /* 0x000fe40000011602 */
[----:B------:R-:W-:Y:S02]  /*1ab50*/  LOP3.LUT R2, R175, R239, R204, 0x96, !PT ;  /* 0x000000efaf027212 */ /* 0x000fe400078e96cc */
[----:B------:R-:W-:-:S02]  /*1ab60*/  ISETP.GE.U32.AND P4, PT, R191, R0, PT ;  /* 0x00000000bf00720c */ /* 0x000fc40003f86070 */
[----:B------:R-:W-:Y:S01]  /*1ab70*/  PRMT R8, R179, 0x7610, R8 ;  /* 0x00007610b3087816 */ /* 0x000fe20000000008 */
[----:B------:R-:W-:Y:S01]  /*1ab80*/  IMAD.WIDE.U32 R2, R2, -0x2daee0ad, RZ ;  /* 0xd2511f5302027825 */ /* 0x000fe200078e00ff */
[----:B------:R-:W-:Y:S02]  /*1ab90*/  LOP3.LUT R0, R5, R241, R6, 0x96, !PT ;  /* 0x000000f105007212 */ /* 0x000fe400078e9606 */
[----:B------:R-:W-:Y:S02]  /*1aba0*/  PRMT R179, R29, 0x5410, R28 ;  /* 0x000054101db37816 */ /* 0x000fe4000000001c */
[----:B------:R-:W-:Y:S02]  /*1abb0*/  @!P3 PRMT R29, R9, 0x5410, RZ ;  /* 0x00005410091db816 */ /* 0x000fe400000000ff */
[----:B------:R-:W-:Y:S01]  /*1abc0*/  @!P2 PRMT R28, R8, 0x5410, RZ ;  /* 0x00005410081ca816 */ /* 0x000fe200000000ff */
[----:B------:R-:W-:Y:S01]  /*1abd0*/  IMAD.WIDE.U32 R8, R0, -0x326172a9, RZ ;  /* 0xcd9e8d5700087825 */ /* 0x000fe200078e00ff */
[----:B------:R-:W-:-:S04]  /*1abe0*/  LOP3.LUT R4, R3, R242, R4, 0x96, !PT ;  /* 0x000000f203047212 */ /* 0x000fc800078e9604 */
[----:B------:R-:W-:Y:S01]  /*1abf0*/  LOP3.LUT R0, R9, R233, R174, 0x96, !PT ;  /* 0x000000e909007212 */ /* 0x000fe200078e96ae */
        /* <DEDUP_REMOVED lines=9> */
[C---:B------:R-:W-:Y:S02]  /*1ac90*/  LOP3.LUT R4, R2.reuse, 0xff, RZ, 0xc0, !PT ;  /* 0x000000ff02047812 */ /* 0x040fe400078ec0ff */
[----:B------:R-:W-:Y:S02]  /*1aca0*/  LOP3.LUT R0, R3, R177, R6, 0x96, !PT ;  /* 0x000000b103007212 */ /* 0x000fe400078e9606 */
[----:B------:R-:W-:Y:S02]  /*1acb0*/  ISETP.GE.U32.AND P1, PT, R191, R4, PT ;  /* 0x00000004bf00720c */ /* 0x000fe40003f26070 */
[--C-:B------:R-:W-:Y:S02]  /*1acc0*/  SHF.R.U32.HI R4, RZ, 0x18, R2.reuse ;  /* 0x00000018ff047819 */ /* 0x100fe40000011602 */
[----:B------:R-:W-:Y:S02]  /*1acd0*/  LOP3.LUT R6, R2, 0xffff, RZ, 0xc0, !PT ;  /* 0x0000ffff02067812 */ /* 0x000fe400078ec0ff */
[----:B------:R-:W-:-:S02]  /*1ace0*/  SHF.R.U32.HI R5, RZ, 0x10, R2 ;  /* 0x00000010ff057819 */ /* 0x000fc40000011602 */
[----:B------:R-:W-:Y:S02]  /*1acf0*/  SHF.R.U32.HI R2, RZ, 0x8, R11 ;  /* 0x00000008ff027819 */ /* 0x000fe4000001160b */
[----:B------:R-:W-:Y:S02]  /*1ad00*/  LOP3.LUT R3, R12, 0xff, RZ, 0xc0, !PT ;  /* 0x000000ff0c037812 */ /* 0x000fe400078ec0ff */
[----:B------:R-:W-:Y:S02]  /*1ad10*/  LOP3.LUT R2, R2, 0xffff, RZ, 0xc0, !PT ;  /* 0x0000ffff02027812 */ /* 0x000fe400078ec0ff */
[C---:B------:R-:W-:Y:S02]  /*1ad20*/  ISETP.GE.U32.AND P3, PT, R191.reuse, R3, PT ;  /* 0x00000003bf00720c */ /* 0x040fe40003f66070 */
[----:B------:R-:W-:Y:S02]  /*1ad30*/  ISETP.GE.U32.AND P5, PT, R191, R2, PT ;  /* 0x00000002bf00720c */ /* 0x000fe40003fa6070 */
[----:B------:R-:W-:-:S02]  /*1ad40*/  PRMT R22, R23, 0x7632, R22 ;  /* 0x0000763217167816 */ /* 0x000fc40000000016 */
[C---:B------:R-:W-:Y:S01]  /*1ad50*/  PRMT R21, R72.reuse, 0x7610, R21 ;  /* 0x0000761048157816 */ /* 0x040fe20000000015 */
[----:B------:R-:W-:Y:S01]  /*1ad60*/  @!P4 HADD2 R175, -R23.H0_H0, -RZ.H0_H0 ;  /* 0xa00000ff17afc230 */ /* 0x000fe20000000900 */
[----:B------:R-:W-:Y:S02]  /*1ad70*/  PRMT R174, R23, 0x5410, R22 ;  /* 0x0000541017ae7816 */ /* 0x000fe40000000016 */
[----:B------:R-:W-:Y:S02]  /*1ad80*/  ISETP.GE.U32.AND P2, PT, R191, R4, PT ;  /* 0x00000004bf00720c */ /* 0x000fe40003f46070 */
[----:B------:R-:W-:Y:S02]  /*1ad90*/  @!P4 PRMT R23, R175, 0x5410, RZ ;  /* 0x00005410af17c816 */ /* 0x000fe400000000ff */
[----:B------:R-:W-:Y:S02]  /*1ada0*/  PRMT R19, R72, 0x7632, R19 ;  /* 0x0000763248137816 */ /* 0x000fe40000000013 */
[----:B------:R-:W-:-:S02]  /*1adb0*/  ISETP.GE.U32.AND P0, PT, R191, R10, PT ;  /* 0x0000000abf00720c */ /* 0x000fc40003f06070 */
[----:B------:R-:W-:-:S04]  /*1adc0*/  LOP3.LUT R2, R0, 0xffff, RZ, 0xc0, !PT ;  /* 0x0000ffff00027812 */ /* 0x000fc800078ec0ff */
[----:B------:R-:W-:-:S04]  /*1add0*/  SHF.R.U32.HI R2, RZ, 0x8, R2 ;  /* 0x00000008ff027819 */ /* 0x000fc80000011602 */
[----:B------:R-:W-:-:S04]  /*1ade0*/  LOP3.LUT R2, R2, 0xffff, RZ, 0xc0, !PT ;  /* 0x0000ffff02027812 */ /* 0x000fc800078ec0ff */
[----:B------:R-:W-:Y:S01]  /*1adf0*/  ISETP.GE.U32.AND P4, PT, R191, R2, PT ;  /* 0x00000002bf00720c */ /* 0x000fe20003f86070 */
[----:B--2---:R-:W-:Y:S02]  /*1ae00*/  @!P5 HADD2 R215, -R22.H0_H0, -RZ.H0_H0 ;  /* 0xa00000ff16d7d230 */ /* 0x004fe40000000900 */
[----:B------:R-:W-:-:S03]  /*1ae10*/  @!P3 HADD2 R192, -R21.H0_H0, -RZ.H0_H0 ;  /* 0xa00000ff15c0b230 */ /* 0x000fc60000000900 */
[----:B------:R-:W-:Y:S02]  /*1ae20*/  PRMT R175, R215, 0x7610, R175 ;  /* 0x00007610d7af7816 */ /* 0x000fe400000000af */
[----:B------:R-:W-:Y:S02]  /*1ae30*/  PRMT R4, R192, 0x7610, R4 ;  /* 0x00007610c0047816 */ /* 0x000fe40000000004 */
[----:B------:R-:W-:Y:S01]  /*1ae40*/  @!P5 PRMT R22, R175, 0x5410, RZ ;  /* 0x00005410af16d816 */ /* 0x000fe200000000ff */
[----:B------:R1:W2:Y:S01]  /*1ae50*/  LDL.LU.S16 R192, [R1+0x13c] ;  /* 0x00013c0001c07983 */ /* 0x0002a20000300600 */
[----:B------:R-:W-:Y:S02]  /*1ae60*/  PRMT R175, R21, 0x5410, R19 ;  /* 0x0000541015af7816 */ /* 0x000fe40000000013 */
[----:B------:R-:W-:Y:S02]  /*1ae70*/  @!P3 PRMT R21, R4, 0x5410, RZ ;  /* 0x000054100415b816 */ /* 0x000fe400000000ff */
[----:B------:R1:W3:Y:S01]  /*1ae80*/  LDL.LU.S16 R4, [R1+0x138] ;  /* 0x0001380001047983 */ /* 0x0002e20000300600 */
[----:B----4-:R-:W-:Y:S01]  /*1ae90*/  @!P0 HADD2 R187, -R19.H0_H0, -RZ.H0_H0 ;  /* 0xa00000ff13bb8230 */ /* 0x010fe20000000900 */
[----:B------:R-:W-:-:S02]  /*1aea0*/  IMAD.MOV.U32 R215, RZ, RZ, R189 ;  /* 0x000000ffffd77224 */ /* 0x000fc400078e00bd */
[----:B------:R1:W4:Y:S02]  /*1aeb0*/  LDL.LU.S16 R189, [R1+0x144] ;  /* 0x0001440001bd7983 */ /* 0x0003240000300600 */
[----:B------:R-:W-:Y:S02]  /*1aec0*/  PRMT R2, R187, 0x7610, R2 ;  /* 0x00007610bb027816 */ /* 0x000fe40000000002 */
[----:B------:R1:W4:Y:S04]  /*1aed0*/  LDL.LU.S16 R187, [R1+0x140] ;  /* 0x0001400001bb7983 */ /* 0x0003280000300600 */
[----:B------:R1:W4:Y:S04]  /*1aee0*/  LDL.LU.S16 R244, [R1+0x148] ;  /* 0x0001480001f47983 */ /* 0x0003280000300600 */
[----:B------:R1:W4:Y:S01]  /*1aef0*/  LDL.LU.S16 R224, [R1+0x14c] ;  /* 0x00014c0001e07983 */ /* 0x0003220000300600 */
[----:B------:R-:W-:-:S02]  /*1af00*/  @!P0 PRMT R19, R2, 0x5410, RZ ;  /* 0x0000541002138816 */ /* 0x000fc400000000ff */
[----:B------:R-:W-:Y:S02]  /*1af10*/  LOP3.LUT R2, R0, 0xff, RZ, 0xc0, !PT ;  /* 0x000000ff00027812 */ /* 0x000fe400078ec0ff */
[----:B------:R-:W-:Y:S02]  /*1af20*/  PRMT R17, R73, 0x7632, R17 ;  /* 0x0000763249117816 */ /* 0x000fe40000000011 */
[----:B------:R-:W-:Y:S02]  /*1af30*/  ISETP.GE.U32.AND P0, PT, R191, R2, PT ;  /* 0x00000002bf00720c */ /* 0x000fe40003f06070 */
[--C-:B------:R-:W-:Y:S02]  /*1af40*/  SHF.R.U32.HI R2, RZ, 0x18, R0.reuse ;  /* 0x00000018ff027819 */ /* 0x100fe40000011600 */
[----:B------:R-:W-:Y:S02]  /*1af50*/  SHF.R.U32.HI R0, RZ, 0x10, R0 ;  /* 0x00000010ff007819 */ /* 0x000fe40000011600 */
[----:B------:R-:W-:-:S02]  /*1af60*/  PRMT R18, R73, 0x7610, R18 ;  /* 0x0000761049127816 */ /* 0x000fc40000000012 */
[----:B------:R-:W-:Y:S02]  /*1af70*/  LOP3.LUT R0, R0, 0xff, RZ, 0xc0, !PT ;  /* 0x000000ff00007812 */ /* 0x000fe400078ec0ff */
[C---:B------:R-:W-:Y:S02]  /*1af80*/  ISETP.GE.U32.AND P5, PT, R191.reuse, R2, PT ;  /* 0x00000002bf00720c */ /* 0x040fe40003fa6070 */
[----:B------:R-:W-:Y:S02]  /*1af90*/  ISETP.GE.U32.AND P3, PT, R191, R0, PT ;  /* 0x00000000bf00720c */ /* 0x000fe40003f66070 */
[----:B------:R-:W-:Y:S01]  /*1afa0*/  PRMT R16, R14, 0x7610, R16 ;  /* 0x000076100e107816 */ /* 0x000fe20000000010 */
[--C-:B------:R-:W-:Y:S01]  /*1afb0*/  FADD.FTZ R10, R182, R13.reuse ;  /* 0x0000000db60a7221 */ /* 0x100fe20000010000 */
[----:B------:R-:W-:Y:S02]  /*1afc0*/  PRMT R13, R14, 0x7632, R13 ;  /* 0x000076320e0d7816 */ /* 0x000fe4000000000d */
[----:B------:R-:W-:-:S02]  /*1afd0*/  PRMT R9, R52, 0x7632, R9 ;  /* 0x0000763234097816 */ /* 0x000fc40000000009 */
[----:B------:R-:W-:Y:S01]  /*1afe0*/  PRMT R12, R52, 0x7610, R12 ;  /* 0x00007610340c7816 */ /* 0x000fe2000000000c */
[----:B---3--:R-:W-:Y:S02]  /*1aff0*/  @!P4 HADD2 R4, -R17.H0_H0, -RZ.H0_H0 ;  /* 0xa00000ff1104c230 */ /* 0x008fe40000000900 */
[----:B--2---:R-:W-:-:S03]  /*1b000*/  @!P0 HADD2 R192, -R18.H0_H0, -RZ.H0_H0 ;  /* 0xa00000ff12c08230 */ /* 0x004fc60000000900 */
[----:B------:R-:W-:Y:S02]  /*1b010*/  PRMT R2, R4, 0x7610, R2 ;  /* 0x0000761004027816 */ /* 0x000fe40000000002 */
[----:B------:R-:W-:Y:S02]  /*1b020*/  SHF.R.U32.HI R4, RZ, 0x8, R6 ;  /* 0x00000008ff047819 */ /* 0x000fe40000011606 */
[----:B------:R-:W-:Y:S02]  /*1b030*/  PRMT R3, R192, 0x7610, R3 ;  /* 0x00007610c0037816 */ /* 0x000fe40000000003 */
[----:B------:R-:W-:Y:S02]  /*1b040*/  LOP3.LUT R4, R4, 0xffff, RZ, 0xc0, !PT ;  /* 0x0000ffff04047812 */ /* 0x000fe400078ec0ff */
[----:B------:R-:W-:Y:S02]  /*1b050*/  PRMT R192, R18, 0x5410, R17 ;  /* 0x0000541012c07816 */ /* 0x000fe40000000011 */
[----:B------:R-:W-:-:S02]  /*1b060*/  @!P4 PRMT R17, R2, 0x5410, RZ ;  /* 0x000054100211c816 */ /* 0x000fc400000000ff */
[----:B------:R-:W-:Y:S01]  /*1b070*/  ISETP.GE.U32.AND P4, PT, R191, R4, PT ;  /* 0x00000004bf00720c */ /* 0x000fe20003f86070 */
[----:B----4-:R-:W-:Y:S02]  /*1b080*/  @!P3 HADD2 R189, -R16.H0_H0, -RZ.H0_H0 ;  /* 0xa00000ff10bdb230 */ /* 0x010fe40000000900 */
[----:B------:R-:W-:-:S03]  /*1b090*/  @!P5 HADD2 R187, -R13.H0_H0, -RZ.H0_H0 ;  /* 0xa00000ff0dbbd230 */ /* 0x000fc60000000900 */
[----:B------:R-:W-:Y:S02]  /*1b0a0*/  PRMT R182, R189, 0x7610, R182 ;  /* 0x00007610bdb67816 */ /* 0x000fe400000000b6 */
[----:B------:R-:W-:Y:S02]  /*1b0b0*/  PRMT R14, R187, 0x7610, R14 ;  /* 0x00007610bb0e7816 */ /* 0x000fe4000000000e */
[----:B------:R-:W-:Y:S01]  /*1b0c0*/  PRMT R189, R16, 0x5410, R13 ;  /* 0x0000541010bd7816 */ /* 0x000fe2000000000d */
[----:B------:R1:W2:Y:S02]  /*1b0d0*/  LDL.LU.S16 R187, [R1+0x170] ;  /* 0x0001700001bb7983 */ /* 0x0002a40000300600 */
[----:B------:R-:W-:Y:S01]  /*1b0e0*/  @!P4 HADD2 R224, -R9.H0_H0, -RZ.H0_H0 ;  /* 0xa00000ff09e0c230 */ /* 0x000fe20000000900 */
[----:B------:R-:W-:Y:S02]  /*1b0f0*/  @!P3 PRMT R16, R182, 0x5410, RZ ;  /* 0x00005410b610b816 */ /* 0x000fe400000000ff */
[----:B------:R1:W3:Y:S02]  /*1b100*/  LDL.LU.S16 R182, [R1+0x174] ;  /* 0x0001740001b67983 */ /* 0x0002e40000300600 */
[----:B------:R-:W-:-:S02]  /*1b110*/  PRMT R73, R224, 0x7610, R73 ;  /* 0x00007610e0497816 */ /* 0x000fc40000000049 */
[----:B------:R-:W-:Y:S01]  /*1b120*/  @!P5 PRMT R13, R14, 0x5410, RZ ;  /* 0x000054100e0dd816 */ /* 0x000fe200000000ff */
[----:B------:R-:W-:Y:S01]  /*1b130*/  FADD.FTZ R14, R188, R10 ;  /* 0x0000000abc0e7221 */ /* 0x000fe20000010000 */
[----:B------:R-:W-:Y:S02]  /*1b140*/  PRMT R188, R12, 0x5410, R9 ;  /* 0x000054100cbc7816 */ /* 0x000fe40000000009 */
[----:B------:R-:W-:Y:S02]  /*1b150*/  @!P4 PRMT R9, R73, 0x5410, RZ ;  /* 0x000054104909c816 */ /* 0x000fe400000000ff */
[----:B------:R1:W4:Y:S01]  /*1b160*/  LDL.LU.S16 R73, [R1+0x178] ;  /* 0x0001780001497983 */ /* 0x0003220000300600 */
[----:B------:R-:W-:Y:S01]  /*1b170*/  @!P0 PRMT R18, R3, 0x5410, RZ ;  /* 0x0000541003128816 */ /* 0x000fe200000000ff */
[----:B------:R-:W-:Y:S01]  /*1b180*/  IMAD.WIDE.U32 R2, R7, -0x2daee0ad, RZ ;  /* 0xd2511f5307027825 */ /* 0x000fe200078e00ff */
[----:B------:R-:W-:-:S04]  /*1b190*/  LOP3.LUT R0, R5, 0xff, RZ, 0xc0, !PT ;  /* 0x000000ff05007812 */ /* 0x000fc800078ec0ff */
[----:B------:R-:W-:Y:S02]  /*1b1a0*/  ISETP.GE.U32.AND P0, PT, R191, R0, PT ;  /* 0x00000000bf00720c */ /* 0x000fe40003f06070 */
[----:B------:R-:W-:Y:S02]  /*1b1b0*/  LOP3.LUT R0, R3, R173, R8, 0x96, !PT ;  /* 0x000000ad03007212 */ /* 0x000fe400078e9608 */
[C---:B------:R-:W-:Y:S02]  /*1b1c0*/  LOP3.LUT R8, R2.reuse, 0xffff, RZ, 0xc0, !PT ;  /* 0x0000ffff02087812 */ /* 0x040fe400078ec0ff */
[----:B------:R-:W-:Y:S02]  /*1b1d0*/  LOP3.LUT R5, R2, 0xff, RZ, 0xc0, !PT ;  /* 0x000000ff02057812 */ /* 0x000fe400078ec0ff */
[--C-:B------:R-:W-:Y:S02]  /*1b1e0*/  SHF.R.U32.HI R7, RZ, 0x10, R2.reuse ;  /* 0x00000010ff077819 */ /* 0x100fe40000011602 */
[----:B------:R-:W-:-:S02]  /*1b1f0*/  SHF.R.U32.HI R3, RZ, 0x18, R2 ;  /* 0x00000018ff037819 */ /* 0x000fc40000011602 */
[----:B------:R-:W-:Y:S01]  /*1b200*/  SHF.R.U32.HI R2, RZ, 0x10, R0 ;  /* 0x00000010ff027819 */ /* 0x000fe20000011600 */
[----:B------:R-:W-:-:S03]  /*1b210*/  @!P1 HADD2 R244, -R12.H0_H0, -RZ.H0_H0 ;  /* 0xa00000ff0cf49230 */ /* 0x000fc60000000900 */
[----:B------:R-:W-:Y:S02]  /*1b220*/  LOP3.LUT R2, R2, 0xff, RZ, 0xc0, !PT ;  /* 0x000000ff02027812 */ /* 0x000fe400078ec0ff */
[----:B------:R-:W-:Y:S02]  /*1b230*/  PRMT R237, R244, 0x7610, R237 ;  /* 0x00007610f4ed7816 */ /* 0x000fe400000000ed */
[----:B------:R-:W-:Y:S02]  /*1b240*/  ISETP.GE.U32.AND P5, PT, R191, R2, PT ;  /* 0x00000002bf00720c */ /* 0x000fe40003fa6070 */
[----:B------:R-:W-:Y:S02]  /*1b250*/  LOP3.LUT R2, R0, 0xff, RZ, 0xc0, !PT ;  /* 0x000000ff00027812 */ /* 0x000fe400078ec0ff */
[----:B------:R-:W-:Y:S02]  /*1b260*/  @!P1 PRMT R12, R237, 0x5410, RZ ;  /* 0x00005410ed0c9816 */ /* 0x000fe400000000ff */
[----:B------:R-:W-:-:S02]  /*1b270*/  PRMT R11, R49, 0x7610, R11 ;  /* 0x00007610310b7816 */ /* 0x000fc4000000000b */
[----:B------:R-:W-:Y:S02]  /*1b280*/  ISETP.GE.U32.AND P1, PT, R191, R2, PT ;  /* 0x00000002bf00720c */ /* 0x000fe40003f26070 */
[----:B------:R-:W-:Y:S02]  /*1b290*/  PRMT R10, R49, 0x7632, R10 ;  /* 0x00007632310a7816 */ /* 0x000fe4000000000a */
[----:B------:R-:W-:Y:S02]  /*1b2a0*/  SHF.R.U32.HI R2, RZ, 0x18, R0 ;  /* 0x00000018ff027819 */ /* 0x000fe40000011600 */
[C---:B------:R-:W-:Y:S02]  /*1b2b0*/  PRMT R6, R24.reuse, 0x7610, R6 ;  /* 0x0000761018067816 */ /* 0x040fe40000000006 */
[C---:B------:R-:W-:Y:S02]  /*1b2c0*/  ISETP.GE.U32.AND P4, PT, R191.reuse, R2, PT ;  /* 0x00000002bf00720c */ /* 0x040fe40003f86070 */
[----:B------:R-:W-:Y:S01]  /*1b2d0*/  ISETP.GE.U32.AND P3, PT, R191, R5, PT ;  /* 0x00000005bf00720c */ /* 0x000fe20003f66070 */
[----:B------:R-:W-:Y:S01]  /*1b2e0*/  IMAD.MOV.U32 R224, RZ, RZ, R222 ;  /* 0x000000ffffe07224 */ /* 0x000fe200078e00de */
[----:B------:R-:W-:Y:S01]  /*1b2f0*/  PRMT R5, R24, 0x7632, R5 ;  /* 0x0000763218057816 */ /* 0x000fe20000000005 */
[----:B------:R-:W-:-:S02]  /*1b300*/  IMAD.MOV.U32 R222, RZ, RZ, R207 ;  /* 0x000000ffffde7224 */ /* 0x000fc400078e00cf */
[----:B------:R-:W-:Y:S01]  /*1b310*/  IMAD.MOV.U32 R207, RZ, RZ, R196 ;  /* 0x000000ffffcf7224 */ /* 0x000fe200078e00c4 */
[----:B------:R-:W-:Y:S01]  /*1b320*/  PRMT R196, R6, 0x5410, R5 ;  /* 0x0000541006c47816 */ /* 0x000fe20000000005 */
[----:B--2---:R-:W-:Y:S02]  /*1b330*/  @!P0 HADD2 R187, -R11.H0_H0, -RZ.H0_H0 ;  /* 0xa00000ff0bbb8230 */ /* 0x004fe40000000900 */
[----:B---3--:R-:W-:-:S03]  /*1b340*/  @!P2 HADD2 R182, -R10.H0_H0, -RZ.H0_H0 ;  /* 0xa00000ff0ab6a230 */ /* 0x008fc60000000900 */
[----:B------:R-:W-:Y:S02]  /*1b350*/  PRMT R218, R187, 0x7610, R218 ;  /* 0x00007610bbda7816 */ /* 0x000fe400000000da */
[----:B------:R-:W-:Y:S02]  /*1b360*/  PRMT R2, R182, 0x7610, R2 ;  /* 0x00007610b6027816 */ /* 0x000fe40000000002 */
[----:B------:R-:W-:Y:S02]  /*1b370*/  PRMT R187, R11, 0x5410, R10 ;  /* 0x000054100bbb7816 */ /* 0x000fe4000000000a */
[----:B------:R-:W-:Y:S01]  /*1b380*/  @!P0 PRMT R11, R218, 0x5410, RZ ;  /* 0x00005410da0b8816 */ /* 0x000fe200000000ff */
[----:B----4-:R-:W-:Y:S01]  /*1b390*/  @!P1 HADD2 R73, -R6.H0_H0, -RZ.H0_H0 ;  /* 0xa00000ff06499230 */ /* 0x010fe20000000900 */
[----:B------:R-:W-:Y:S01]  /*1b3a0*/  @!P2 PRMT R10, R2, 0x5410, RZ ;  /* 0x00005410020aa816 */ /* 0x000fe200000000ff */
[----:B------:R-:W-:Y:S01]  /*1b3b0*/  IMAD.MOV.U32 R218, RZ, RZ, R197 ;  /* 0x000000ffffda7224 */ /* 0x000fe200078e00c5 */
[----:B------:R2:W-:Y:S01]  /*1b3c0*/  MUFU.EX2 R2, R40 ;  /* 0x0000002800027308 */ /* 0x0005e20000000800 */
[----:B------:R1:W3:Y:S01]  /*1b3d0*/  LDL.LU.S16 R197, [R1+0x17c] ;  /* 0x00017c0001c57983 */ /* 0x0002e20000300600 */
[----:B------:R-:W-:-:S04]  /*1b3e0*/  PRMT R203, R73, 0x7610, R203 ;  /* 0x0000761049cb7816 */ /* 0x000fc800000000cb */
[----:B------:R-:W-:Y:S01]  /*1b3f0*/  @!P1 PRMT R6, R203, 0x5410, RZ ;  /* 0x00005410cb069816 */ /* 0x000fe200000000ff */
[----:B--2---:R-:W2:Y:S04]  /*1b400*/  LDL.LU R40, [R1+0x354] ;  /* 0x0003540001287983 */ /* 0x004ea80000300800 */
[----:B------:R1:W4:Y:S04]  /*1b410*/  LDL.LU.S16 R182, [R1+0x184] ;  /* 0x0001840001b67983 */ /* 0x0003280000300600 */
[----:B------:R1:W2:Y:S01]  /*1b420*/  LDL.LU.S16 R73, [R1+0x180] ;  /* 0x0001800001497983 */ /* 0x0002a20000300600 */
[----:B------:R1:W1:Y:S03]  /*1b430*/  MUFU.EX2 R203, R41 ;  /* 0x0000002900cb7308 */ /* 0x0002660000000800 */
[----:B-1----:R-:W2:Y:S01]  /*1b440*/  LDL.LU R41, [R1+0x350] ;  /* 0x0003500001297983 */ /* 0x002ea20000300800 */
[----:B------:R-:W-:-:S04]  /*1b450*/  LOP3.LUT R0, R0, 0xffff, RZ, 0xc0, !PT ;  /* 0x0000ffff00007812 */ /* 0x000fc800078ec0ff */
[----:B------:R-:W-:-:S04]  /*1b460*/  SHF.R.U32.HI R0, RZ, 0x8, R0 ;  /* 0x00000008ff007819 */ /* 0x000fc80000011600 */
[----:B------:R-:W-:-:S04]  /*1b470*/  LOP3.LUT R0, R0, 0xffff, RZ, 0xc0, !PT ;  /* 0x0000ffff00007812 */ /* 0x000fc800078ec0ff */
[----:B------:R-:W-:Y:S02]  /*1b480*/  ISETP.GE.U32.AND P2, PT, R191, R0, PT ;  /* 0x00000000bf00720c */ /* 0x000fe40003f46070 */
[----:B------:R-:W-:-:S04]  /*1b490*/  LOP3.LUT R0, R7, 0xff, RZ, 0xc0, !PT ;  /* 0x000000ff07007812 */ /* 0x000fc800078ec0ff */
[----:B------:R-:W-:Y:S02]  /*1b4a0*/  ISETP.GE.U32.AND P1, PT, R191, R0, PT ;  /* 0x00000000bf00720c */ /* 0x000fe40003f26070 */
[--C-:B------:R-:W-:Y:S02]  /*1b4b0*/  SHF.R.U32.HI R0, RZ, 0x8, R8.reuse ;  /* 0x00000008ff007819 */ /* 0x100fe40000011608 */
[C---:B------:R-:W-:Y:S02]  /*1b4c0*/  PRMT R8, R25.reuse, 0x7610, R8 ;  /* 0x0000761019087816 */ /* 0x040fe40000000008 */
[----:B------:R-:W-:Y:S01]  /*1b4d0*/  PRMT R7, R25, 0x7632, R7 ;  /* 0x0000763219077816 */ /* 0x000fe20000000007 */
[----:B------:R-:W-:Y:S04]  /*1b4e0*/  ST.E.U16 [R46.64+-0x100], R151 ;  /* 0xffff00972e007985 */ /* 0x000fe8000c10150a */
[----:B------:R-:W-:Y:S04]  /*1b4f0*/  ST.E.U16 [R46.64+-0xfe], R150 ;  /* 0xffff02962e007985 */ /* 0x000fe8000c10150a */
[----:B------:R-:W-:Y:S04]  /*1b500*/  ST.E.U16 [R44.64+-0x100], R147 ;  /* 0xffff00932c007985 */ /* 0x000fe8000c10150a */
[----:B------:R-:W-:Y:S04]  /*1b510*/  ST.E.U16 [R44.64+-0xfe], R149 ;  /* 0xffff02952c007985 */ /* 0x000fe8000c10150a */
[----:B------:R-:W-:Y:S04]  /*1b520*/  ST.E.U16 [R42.64+-0x100], R48 ;  /* 0xffff00302a007985 */ /* 0x000fe8000c10150a */
[----:B------:R-:W-:Y:S01]  /*1b530*/  ST.E.U16 [R42.64+-0xfe], R27 ;  /* 0xffff021b2a007985 */ /* 0x000fe2000c10150a */
[----:B---3--:R-:W-:-:S05]  /*1b540*/  @!P2 HADD2 R197, -R5.H0_H0, -RZ.H0_H0 ;  /* 0xa00000ff05c5a230 */ /* 0x008fca0000000900 */
[----:B------:R-:W-:-:S04]  /*1b550*/  PRMT R195, R197, 0x7610, R195 ;  /* 0x00007610c5c37816 */ /* 0x000fc800000000c3 */
[----:B------:R-:W-:Y:S01]  /*1b560*/  @!P2 PRMT R5, R195, 0x5410, RZ ;  /* 0x00005410c305a816 */ /* 0x000fe200000000ff */
[----:B----4-:R-:W-:Y:S02]  /*1b570*/  @!P5 HADD2 R182, -R8.H0_H0, -RZ.H0_H0 ;  /* 0xa00000ff08b6d230 */ /* 0x010fe40000000900 */
[----:B--2---:R-:W-:-:S03]  /*1b580*/  @!P4 HADD2 R73, -R7.H0_H0, -RZ.H0_H0 ;  /* 0xa00000ff0749c230 */ /* 0x004fc60000000900 */
[----:B------:R-:W-:Y:S02]  /*1b590*/  PRMT R72, R182, 0x7610, R72 ;  /* 0x00007610b6487816 */ /* 0x000fe40000000048 */
[----:B------:R-:W-:Y:S01]  /*1b5a0*/  PRMT R195, R8, 0x5410, R7 ;  /* 0x0000541008c37816 */ /* 0x000fe20000000007 */
[----:B------:R1:W2:Y:S01]  /*1b5b0*/  LDL.LU.S16 R182, [R1+0x18c] ;  /* 0x00018c0001b67983 */ /* 0x0002a20000300600 */
[----:B------:R-:W-:Y:S02]  /*1b5c0*/  PRMT R52, R73, 0x7610, R52 ;  /* 0x0000761049347816 */ /* 0x000fe40000000034 */
[----:B------:R-:W-:Y:S01]  /*1b5d0*/  @!P5 PRMT R8, R72, 0x5410, RZ ;  /* 0x000054104808d816 */ /* 0x000fe200000000ff */
[----:B------:R1:W3:Y:S01]  /*1b5e0*/  LDL.LU.S16 R73, [R1+0x188] ;  /* 0x0001880001497983 */ /* 0x0002e20000300600 */
[----:B------:R-:W-:-:S03]  /*1b5f0*/  @!P4 PRMT R7, R52, 0x5410, RZ ;  /* 0x000054103407c816 */ /* 0x000fc600000000ff */
[----:B------:R1:W4:Y:S04]  /*1b600*/  LDL.LU.S16 R72, [R1+0x194] ;  /* 0x0001940001487983 */ /* 0x0003280000300600 */
[----:B------:R1:W2:Y:S04]  /*1b610*/  LDL.LU.S16 R52, [R1+0x190] ;  /* 0x0001900001347983 */ /* 0x0002a80000300600 */
[----:B------:R-:W-:Y:S04]  /*1b620*/  ST.E.U16 [R40.64+-0x100], R15 ;  /* 0xffff000f28007985 */ /* 0x000fe8000c10150a */
[----:B------:R-:W-:Y:S04]  /*1b630*/  ST.E.U16 [R40.64+-0xfe], R26 ;  /* 0xffff021a28007985 */ /* 0x000fe8000c10150a */
[----:B------:R-:W-:Y:S04]  /*1b640*/  ST.E.U16 [R46.64+-0xf0], R99 ;  /* 0xffff10632e007985 */ /* 0x000fe8000c10150a */
[----:B------:R-:W-:Y:S04]  /*1b650*/  ST.E.U16 [R46.64+-0xee], R98 ;  /* 0xffff12622e007985 */ /* 0x000fe8000c10150a */
[----:B------:R1:W-:Y:S04]  /*1b660*/  ST.E.U16 [R44.64+-0xf0], R146 ;  /* 0xffff10922c007985 */ /* 0x0003e8000c10150a */
[----:B------:R-:W2:Y:S04]  /*1b670*/  LDL R248, [R1+0x2d0] ;  /* 0x0002d00001f87983 */ /* 0x000ea80000100800 */
[----:B------:R-:W2:Y:S04]  /*1b680*/  LDL R244, [R1+0x2c4] ;  /* 0x0002c40001f47983 */ /* 0x000ea80000100800 */
[----:B------:R-:W2:Y:S01]  /*1b690*/  LDL R237, [R1+0x2c8] ;  /* 0x0002c80001ed7983 */ /* 0x000ea20000100800 */
[----:B-1----:R-:W-:-:S03]  /*1b6a0*/  IMAD.MOV.U32 R146, RZ, RZ, R238 ;  /* 0x000000ffff927224 */ /* 0x002fc600078e00ee */
[----:B------:R-:W2:Y:S04]  /*1b6b0*/  LDL.LU R238, [R1+0x34c] ;  /* 0x00034c0001ee7983 */ /* 0x000ea80000300800 */
[----:B------:R-:W-:Y:S04]  /*1b6c0*/  ST.E.U16 [R44.64+-0xee], R148 ;  /* 0xffff12942c007985 */ /* 0x000fe8000c10150a */
        /* <DEDUP_REMOVED lines=29> */
[----:B------:R-:W-:Y:S01]  /*1b8a0*/  ST.E.U16 [R46.64+-0xae], R119 ;  /* 0xffff52772e007985 */ /* 0x000fe2000c10150a */
[----:B------:R-:W-:-:S03]  /*1b8b0*/  IMAD.MOV.U32 R147, RZ, RZ, R20 ;  /* 0x000000ffff937224 */ /* 0x000fc600078e0014 */
[----:B------:R-:W-:Y:S04]  /*1b8c0*/  ST.E.U16 [R44.64+-0xb0], R127 ;  /* 0xffff507f2c007985 */ /* 0x000fe8000c10150a */
[----:B------:R-:W-:Y:S04]  /*1b8d0*/  ST.E.U16 [R44.64+-0xae], R129 ;  /* 0xffff52812c007985 */ /* 0x000fe8000c10150a */
[----:B------:R-:W-:Y:S04]  /*1b8e0*/  ST.E.U16 [R42.64+-0xb0], R70 ;  /* 0xffff50462a007985 */ /* 0x000fe8000c10150a */
[----:B------:R-:W-:Y:S04]  /*1b8f0*/  ST.E.U16 [R42.64+-0xae], R69 ;  /* 0xffff52452a007985 */ /* 0x000fe8000c10150a */
[----:B------:R-:W-:Y:S04]  /*1b900*/  ST.E.U16 [R40.64+-0xb0], R68 ;  /* 0xffff504428007985 */ /* 0x000fe8000c10150a */
[----:B------:R-:W-:Y:S04]  /*1b910*/  ST.E.U16 [R40.64+-0xae], R67 ;  /* 0xffff524328007985 */ /* 0x000fe8000c10150a */
[----:B------:R2:W-:Y:S04]  /*1b920*/  ST.E.U16 [R46.64+-0x9e], R130 ;  /* 0xffff62822e007985 */ /* 0x0005e8000c10150a */
[----:B------:R-:W3:Y:S01]  /*1b930*/  LDL.LU R20, [R1+0x348] ;  /* 0x0003480001147983 */ /* 0x000ee20000300800 */
[----:B--2---:R-:W-:-:S03]  /*1b940*/  IMAD.MOV.U32 R130, RZ, RZ, R238 ;  /* 0x000000ffff827224 */ /* 0x004fc600078e00ee */
[----:B------:R-:W2:Y:S04]  /*1b950*/  LDL.LU R238, [R1+0x344] ;  /* 0x0003440001ee7983 */ /* 0x000ea80000300800 */
[----:B------:R1:W-:Y:S02]  /*1b960*/  ST.E.U16 [R46.64+-0xa0], R131 ;  /* 0xffff60832e007985 */ /* 0x0003e4000c10150a */
[----:B-1----:R-:W-:Y:S02]  /*1b970*/  IMAD.MOV.U32 R131, RZ, RZ, R236 ;  /* 0x000000ffff837224 */ /* 0x002fe400078e00ec */
[----:B------:R-:W4:Y:S01]  /*1b980*/  LDL.LU R236, [R1+0x340] ;  /* 0x0003400001ec7983 */ /* 0x000f220000300800 */
[----:B---3--:R-:W-:Y:S02]  /*1b990*/  IMAD.MOV.U32 R143, RZ, RZ, R20 ;  /* 0x000000ffff8f7224 */ /* 0x008fe400078e0014 */
[----:B--2---:R-:W-:-:S02]  /*1b9a0*/  IMAD.MOV.U32 R142, RZ, RZ, R238 ;  /* 0x000000ffff8e7224 */ /* 0x004fc400078e00ee */
[----:B------:R-:W2:Y:S04]  /*1b9b0*/  LDL.LU R238, [R1+0x33c] ;  /* 0x00033c0001ee7983 */ /* 0x000ea80000300800 */
[----:B------:R-:W3:Y:S01]  /*1b9c0*/  LDL.LU R20, [R1+0x338] ;  /* 0x0003380001147983 */ /* 0x000ee20000300800 */
[----:B------:R-:W-:-:S04]  /*1b9d0*/  LOP3.LUT R0, R0, 0xffff, RZ, 0xc0, !PT ;  /* 0x0000ffff00007812 */ /* 0x000fc800078ec0ff */
[----:B------:R-:W-:Y:S02]  /*1b9e0*/  ISETP.GE.U32.AND P2, PT, R191, R0, PT ;  /* 0x00000000bf00720c */ /* 0x000fe40003f46070 */
[----:B------:R-:W-:-:S04]  /*1b9f0*/  F2FP.PACK_AB R0, R203, R2 ;  /* 0x00000002cb00723e */ /* 0x000fc800000000ff */
[C---:B------:R-:W-:Y:S02]  /*1ba00*/  PRMT R4, R0.reuse, 0x7610, R4 ;  /* 0x0000761000047816 */ /* 0x040fe40000000004 */
[----:B------:R-:W-:Y:S01]  /*1ba10*/  PRMT R0, R0, 0x7632, R0 ;  /* 0x0000763200007816 */ /* 0x000fe20000000000 */
[----:B------:R-:W-:Y:S01]  /*1ba20*/  @!P1 HADD2 R182, -R157.H0_H0, -RZ.H0_H0 ;  /* 0xa00000ff9db69230 */ /* 0x000fe20000000900 */
[----:B------:R-:W-:-:S03]  /*1ba30*/  ISETP.GE.U32.AND P0, PT, R191, R3, PT ;  /* 0x00000003bf00720c */ /* 0x000fc60003f06070 */
[----:B------:R-:W-:Y:S01]  /*1ba40*/  @!P2 HADD2 R52, -R0.H0_H0, -RZ.H0_H0 ;  /* 0xa00000ff0034a230 */ /* 0x000fe20000000900 */
[--C-:B------:R-:W-:Y:S01]  /*1ba50*/  FADD.FTZ R197, R2, R51.reuse ;  /* 0x0000003302c57221 */ /* 0x100fe20000010000 */
[----:B----4-:R-:W-:Y:S01]  /*1ba60*/  @!P3 HADD2 R72, -R4.H0_H0, -RZ.H0_H0 ;  /* 0xa00000ff0448b230 */ /* 0x010fe20000000900 */
[----:B------:R-:W-:Y:S01]  /*1ba70*/  IMAD.WIDE.U32 R150, R248, -0x326172a9, RZ ;  /* 0xcd9e8d57f8967825 */ /* 0x000fe200078e00ff */
[----:B------:R-:W-:Y:S02]  /*1ba80*/  PRMT R51, R182, 0x7610, R51 ;  /* 0x00007610b6337816 */ /* 0x000fe40000000033 */
[----:B------:R-:W-:Y:S01]  /*1ba90*/  PRMT R2, R52, 0x7610, R2 ;  /* 0x0000761034027816 */ /* 0x000fe20000000002 */
[----:B------:R-:W-:Y:S01]  /*1baa0*/  FADD.FTZ R182, R193, R14 ;  /* 0x0000000ec1b67221 */ /* 0x000fe20000010000 */
[----:B------:R-:W-:Y:S02]  /*1bab0*/  PRMT R193, R4, 0x5410, R0 ;  /* 0x0000541004c17816 */ /* 0x000fe40000000000 */
[----:B------:R-:W-:-:S02]  /*1bac0*/  @!P2 PRMT R0, R2, 0x5410, RZ ;  /* 0x000054100200a816 */ /* 0x000fc400000000ff */
[----:B------:R-:W-:Y:S02]  /*1bad0*/  PRMT R3, R72, 0x7610, R3 ;  /* 0x0000761048037816 */ /* 0x000fe40000000003 */
[----:B------:R-:W-:Y:S01]  /*1bae0*/  LOP3.LUT R2, R244, R151, RZ, 0x3c, !PT ;  /* 0x00000097f4027212 */ /* 0x000fe200078e3cff */
[----:B------:R-:W-:Y:S01]  /*1baf0*/  @!P0 HADD2 R73, -R157.H1_H1, -RZ.H0_H0 ;  /* 0xa00000ff9d498230 */ /* 0x000fe20000000d00 */
[----:B------:R-:W-:Y:S01]  /*1bb00*/  @!P3 PRMT R4, R3, 0x5410, RZ ;  /* 0x000054100304b816 */ /* 0x000fe200000000ff */
[----:B------:R-:W-:Y:S02]  /*1bb10*/  IMAD.SHL.U32 R3, R235, 0x4, RZ ;  /* 0x00000004eb037824 */ /* 0x000fe400078e00ff */
[----:B------:R-:W-:Y:S01]  /*1bb20*/  IMAD.WIDE.U32 R98, R2, -0x2daee0ad, RZ ;  /* 0xd2511f5302627825 */ /* 0x000fe200078e00ff */
[----:B------:R-:W-:Y:S02]  /*1bb30*/  PRMT R49, R73, 0x7610, R49 ;  /* 0x0000761049317816 */ /* 0x000fe40000000031 */
[----:B------:R-:W-:-:S02]  /*1bb40*/  LOP3.LUT R14, R217, R247, R3, 0x96, !PT ;  /* 0x000000f7d90e7212 */ /* 0x000fc400078e9603 */
[----:B------:R-:W-:Y:S02]  /*1bb50*/  LOP3.LUT R2, R99, R237, R216, 0x96, !PT ;  /* 0x000000ed63027212 */ /* 0x000fe400078e96d8 */
[----:B------:R-:W-:Y:S01]  /*1bb60*/  LOP3.LUT R3, R158, R217, RZ, 0x3c, !PT ;  /* 0x000000d99e037212 */ /* 0x000fe200078e3cff */
[----:B------:R-:W-:Y:S01]  /*1bb70*/  ST.E.U16 [R44.64+-0xa0], R128 ;  /* 0xffff60802c007985 */ /* 0x000fe2000c10150a */
[----:B------:R-:W-:Y:S01]  /*1bb80*/  @P0 PRMT R24, R157, 0x7632, R24 ;  /* 0x000076329d180816 */ /* 0x000fe20000000018 */
[----:B------:R-:W-:Y:S01]  /*1bb90*/  IMAD.WIDE.U32 R72, R2, -0x326172a9, RZ ;  /* 0xcd9e8d5702487825 */ /* 0x000fe200078e00ff */
[----:B------:R-:W-:Y:S01]  /*1bba0*/  @!P0 PRMT R24, R49, 0x5410, RZ ;  /* 0x0000541031188816 */ /* 0x000fe200000000ff */
[----:B------:R-:W-:Y:S02]  /*1bbb0*/  ST.E.U16 [R44.64+-0x9e], R126 ;  /* 0xffff627e2c007985 */ /* 0x000fe4000c10150a */
[----:B------:R-:W-:Y:S02]  /*1bbc0*/  IMAD.WIDE.U32 R48, R14, -0x326172a9, RZ ;  /* 0xcd9e8d570e307825 */ /* 0x000fe400078e00ff */
[----:B------:R-:W-:Y:S02]  /*1bbd0*/  ST.E.U16 [R42.64+-0xa0], R66 ;  /* 0xffff60422a007985 */ /* 0x000fe4000c10150a */
[----:B------:R-:W-:-:S02]  /*1bbe0*/  IMAD.WIDE.U32 R2, R3, -0x326172a9, RZ ;  /* 0xcd9e8d5703027825 */ /* 0x000fc400078e00ff */
[----:B------:R-:W-:Y:S04]  /*1bbf0*/  ST.E.U16 [R42.64+-0x9e], R64 ;  /* 0xffff62402a007985 */ /* 0x000fe8000c10150a */
[----:B------:R-:W-:Y:S04]  /*1bc00*/  ST.E.U16 [R40.64+-0xa0], R65 ;  /* 0xffff604128007985 */ /* 0x000fe8000c10150a */
[----:B------:R-:W-:Y:S01]  /*1bc10*/  ST.E.U16 [R40.64+-0x9e], R61 ;  /* 0xffff623d28007985 */ /* 0x000fe2000c10150a */
[----:B------:R-:W-:-:S03]  /*1bc20*/  LOP3.LUT R27, R49, R240, R210, 0x96, !PT ;  /* 0x000000f0311b7212 */ /* 0x000fc600078e96d2 */
        /* <DEDUP_REMOVED lines=8> */
[----:B------:R-:W-:Y:S04]  /*1bcb0*/  ST.E.U16 [R42.64+-0x90], R57 ;  /* 0xffff70392a007985 */ /* 0x000fe8000c10150a */
[----:B------:R-:W-:Y:S01]  /*1bcc0*/  ST.E.U16 [R42.64+-0x8e], R56 ;  /* 0xffff72382a007985 */ /* 0x000fe2000c10150a */
[----:B------:R-:W-:-:S03]  /*1bcd0*/  @P1 PRMT R25, R157, 0x7610, R25 ;  /* 0x000076109d191816 */ /* 0x000fc60000000019 */
[----:B------:R-:W-:Y:S01]  /*1bce0*/  ST.E.U16 [R40.64+-0x90], R59 ;  /* 0xffff703b28007985 */ /* 0x000fe2000c10150a */
[----:B------:R-:W-:-:S03]  /*1bcf0*/  LOP3.LUT R48, R133, R239, R2, 0x96, !PT ;  /* 0x000000ef85307212 */ /* 0x000fc600078e9602 */
[----:B------:R-:W-:Y:S01]  /*1bd00*/  ST.E.U16 [R40.64+-0x8e], R58 ;  /* 0xffff723a28007985 */ /* 0x000fe2000c10150a */
[----:B------:R-:W-:-:S03]  /*1bd10*/  @!P1 PRMT R25, R51, 0x5410, RZ ;  /* 0x0000541033199816 */ /* 0x000fc600000000ff */
[----:B------:R-:W-:Y:S04]  /*1bd20*/  ST.E.U16 [R46.64+-0x80], R115 ;  /* 0xffff80732e007985 */ /* 0x000fe8000c10150a */
[----:B------:R-:W-:Y:S01]  /*1bd30*/  ST.E.U16 [R46.64+-0x7e], R114 ;  /* 0xffff82722e007985 */ /* 0x000fe2000c10150a */
[----:B------:R-:W-:-:S03]  /*1bd40*/  LOP3.LUT R51, R3, R240, R150, 0x96, !PT ;  /* 0x000000f003337212 */ /* 0x000fc600078e9696 */
[----:B------:R-:W-:Y:S01]  /*1bd50*/  ST.E.U16 [R44.64+-0x80], R112 ;  /* 0xffff80702c007985 */ /* 0x000fe2000c10150a */
[----:B------:R-:W-:-:S03]  /*1bd60*/  LOP3.LUT R52, R73, R239, R2, 0x96, !PT ;  /* 0x000000ef49347212 */ /* 0x000fc600078e9602 */
[----:B------:R-:W-:Y:S01]  /*1bd70*/  ST.E.U16 [R44.64+-0x7e], R113 ;  /* 0xffff82712c007985 */ /* 0x000fe2000c10150a */
[----:B------:R-:W-:-:S03]  /*1bd80*/  IMAD.WIDE.U32 R54, R27, -0x2daee0ad, RZ ;  /* 0xd2511f531b367825 */ /* 0x000fc600078e00ff */
        /* <DEDUP_REMOVED lines=20> */
[----:B------:R-:W-:-:S03]  /*1bed0*/  LOP3.LUT R15, R15, R242, R74, 0x96, !PT ;  /* 0x000000f20f0f7212 */ /* 0x000fc600078e964a */
        /* <DEDUP_REMOVED lines=16> */
[----:B------:R-:W-:Y:S01]  /*1bfe0*/  ST.E.U16 [R46.64+-0x4e], R102 ;  /* 0xffffb2662e007985 */ /* 0x000fe2000c10150a */
[----:B------:R-:W-:-:S03]  /*1bff0*/  IMAD.WIDE.U32 R50, R15, -0x326172a9, RZ ;  /* 0xcd9e8d570f327825 */ /* 0x000fc600078e00ff */
[----:B------:R-:W-:Y:S04]  /*1c000*/  ST.E.U16 [R44.64+-0x50], R101 ;  /* 0xffffb0652c007985 */ /* 0x000fe8000c10150a */
        /* <DEDUP_REMOVED lines=13> */
[----:B------:R-:W-:-:S03]  /*1c0e0*/  LOP3.LUT R49, R49, R233, R132, 0x96, !PT ;  /* 0x000000e931317212 */ /* 0x000fc600078e9684 */
[----:B------:R-:W-:Y:S01]  /*1c0f0*/  ST.E.U16 [R44.64+-0x3e], R95 ;  /* 0xffffc25f2c007985 */ /* 0x000fe2000c10150a */
[----:B------:R-:W-:-:S03]  /*1c100*/  LOP3.LUT R48, R27, R233, R72, 0x96, !PT ;  /* 0x000000e91b307212 */ /* 0x000fc600078e9648 */
[----:B------:R-:W-:Y:S01]  /*1c110*/  ST.E.U16 [R42.64+-0x40], R18 ;  /* 0xffffc0122a007985 */ /* 0x000fe2000c10150a */
[----:B------:R-:W-:-:S03]  /*1c120*/  LOP3.LUT R15, R51, R249, R26, 0x96, !PT ;  /* 0x000000f9330f7212 */ /* 0x000fc600078e961a */
[----:B------:R-:W-:Y:S04]  /*1c130*/  ST.E.U16 [R42.64+-0x3e], R17 ;  /* 0xffffc2112a007985 */ /* 0x000fe8000c10150a */
[----:B------:R1:W-:Y:S04]  /*1c140*/  ST.E.U16 [R40.64+-0x40], R16 ;  /* 0xffffc01028007985 */ /* 0x0003e8000c10150a */
[----:B------:R-:W-:Y:S04]  /*1c150*/  ST.E.U16 [R40.64+-0x3e], R13 ;  /* 0xffffc20d28007985 */ /* 0x000fe8000c10150a */
        /* <DEDUP_REMOVED lines=19> */
[----:B------:R-:W-:-:S03]  /*1c290*/  LOP3.LUT R3, R3, R251, R14, 0x96, !PT ;  /* 0x000000fb03037212 */ /* 0x000fc600078e960e */
[----:B------:R-:W-:Y:S04]  /*1c2a0*/  ST.E.U16 [R40.64+-0x20], R8 ;  /* 0xffffe00828007985 */ /* 0x000fe8000c10150a */
[----:B------:R-:W-:Y:S01]  /*1c2b0*/  ST.E.U16 [R40.64+-0x1e], R7 ;  /* 0xffffe20728007985 */ /* 0x000fe2000c10150a */
[----:B------:R-:W-:-:S03]  /*1c2c0*/  LOP3.LUT R2, R49, R243, R2, 0x96, !PT ;  /* 0x000000f331027212 */ /* 0x000fc600078e9602 */
[----:B------:R-:W-:Y:S04]  /*1c2d0*/  ST.E.U16 [R46.64+-0x10], R85 ;  /* 0xfffff0552e007985 */ /* 0x000fe8000c10150a */
[----:B------:R-:W-:Y:S04]  /*1c2e0*/  ST.E.U16 [R46.64+-0xe], R84 ;  /* 0xfffff2542e007985 */ /* 0x000fe8000c10150a */
[----:B------:R-:W-:Y:S04]  /*1c2f0*/  ST.E.U16 [R44.64+-0x10], R83 ;  /* 0xfffff0532c007985 */ /* 0x000fe8000c10150a */
[----:B------:R-:W-:Y:S04]  /*1c300*/  ST.E.U16 [R44.64+-0xe], R82 ;  /* 0xfffff2522c007985 */ /* 0x000fe8000c10150a */
[----:B------:R4:W-:Y:S04]  /*1c310*/  ST.E.U16 [R42.64+-0x10], R4 ;  /* 0xfffff0042a007985 */ /* 0x0009e8000c10150a */
[----:B------:R3:W-:Y:S04]  /*1c320*/  ST.E.U16 [R42.64+-0xe], R0 ;  /* 0xfffff2002a007985 */ /* 0x0007e8000c10150a */
[----:B------:R-:W-:Y:S04]  /*1c330*/  ST.E.U16 [R40.64+-0x10], R25 ;  /* 0xfffff01928007985 */ /* 0x000fe8000c10150a */
[----:B------:R3:W-:Y:S01]  /*1c340*/  ST.E.U16 [R40.64+-0xe], R24 ;  /* 0xfffff21828007985 */ /* 0x0007e2000c10150a */
[----:B-1----:R-:W-:-:S03]  /*1c350*/  IMAD.WIDE.U32 R16, R3, -0x326172a9, RZ ;  /* 0xcd9e8d5703107825 */ /* 0x002fc600078e00ff */
[----:B------:R-:W1:Y:S01]  /*1c360*/  LDSM.16.MT88.4 R28, [R236+0x4000] ;  /* 0x00400000ec1c783b */ /* 0x000e620000004200 */
[----:B------:R-:W-:-:S03]  /*1c370*/  IMAD.WIDE.U32 R2, R2, -0x326172a9, RZ ;  /* 0xcd9e8d5702027825 */ /* 0x000fc600078e00ff */
[----:B--2---:R-:W2:Y:S01]  /*1c380*/  LDSM.16.MT88.4 R32, [R238+0x4000] ;  /* 0x00400000ee20783b */ /* 0x004ea20000004200 */
[----:B----4-:R-:W-:-:S04]  /*1c390*/  IMAD.WIDE.U32 R4, R53, -0x326172a9, RZ ;  /* 0xcd9e8d5735047825 */ /* 0x010fc800078e00ff */
[----:B------:R-:W-:Y:S01]  /*1c3a0*/  IMAD.MOV.U32 R140, RZ, RZ, R226 ;  /* 0x000000ffff8c7224 */ /* 0x000fe200078e00e2 */
[----:B---3--:R-:W-:Y:S01]  /*1c3b0*/  LOP3.LUT R0, R3, R177, R16, 0x96, !PT ;  /* 0x000000b103007212 */ /* 0x008fe200078e9610 */
[----:B------:R-:W-:Y:S01]  /*1c3c0*/  IMAD.MOV.U32 R141, RZ, RZ, R225 ;  /* 0x000000ffff8d7224 */ /* 0x000fe200078e00e1 */
[----:B------:R-:W-:Y:S01]  /*1c3d0*/  LOP3.LUT R3, R2, 0xffff, RZ, 0xc0, !PT ;  /* 0x0000ffff02037812 */ /* 0x000fe200078ec0ff */
[----:B------:R-:W-:Y:S02]  /*1c3e0*/  IMAD.MOV.U32 R144, RZ, RZ, R232 ;  /* 0x000000ffff907224 */ /* 0x000fe400078e00e8 */
[----:B------:R-:W-:Y:S01]  /*1c3f0*/  IMAD.WIDE.U32 R40, R52, -0x326172a9, RZ ;  /* 0xcd9e8d5734287825 */ /* 0x000fe200078e00ff */
[----:B------:R-:W-:Y:S01]  /*1c400*/  LOP3.LUT R10, R2, 0xff, RZ, 0xc0, !PT ;  /* 0x000000ff020a7812 */ /* 0x000fe200078ec0ff */
[----:B------:R-:W-:Y:S01]  /*1c410*/  LDSM.16.MT88.4 R36, [R238+0x4400] ;  /* 0x00440000ee24783b */ /* 0x000fe20000004200 */
[----:B------:R-:W-:Y:S02]  /*1c420*/  SHF.R.U32.HI R9, RZ, 0x18, R2 ;  /* 0x00000018ff097819 */ /* 0x000fe40000011602 */
[----:B------:R-:W-:-:S02]  /*1c430*/  LOP3.LUT R21, R41, R249, R4, 0x96, !PT ;  /* 0x000000f929157212 */ /* 0x000fc400078e9604 */
[----:B------:R-:W-:Y:S02]  /*1c440*/  SHF.R.U32.HI R4, RZ, 0x10, R2 ;  /* 0x00000010ff047819 */ /* 0x000fe40000011602 */
[----:B------:R-:W-:Y:S02]  /*1c450*/  SHF.R.U32.HI R6, RZ, 0x8, R3 ;  /* 0x00000008ff067819 */ /* 0x000fe40000011603 */
[----:B------:R-:W-:Y:S02]  /*1c460*/  LOP3.LUT R2, R0, 0xffff, RZ, 0xc0, !PT ;  /* 0x0000ffff00027812 */ /* 0x000fe400078ec0ff */
[----:B------:R-:W-:Y:S02]  /*1c470*/  SHF.R.U32.HI R3, RZ, 0x10, R0 ;  /* 0x00000010ff037819 */ /* 0x000fe40000011600 */
[----:B------:R-:W-:Y:S02]  /*1c480*/  LOP3.LUT R42, R5, R233, R72, 0x96, !PT ;  /* 0x000000e9052a7212 */ /* 0x000fe400078e9648 */
[----:B------:R-:W-:-:S02]  /*1c490*/  LOP3.LUT R5, R4, 0xff, RZ, 0xc0, !PT ;  /* 0x000000ff04057812 */ /* 0x000fc400078ec0ff */
[----:B------:R-:W-:Y:S02]  /*1c4a0*/  SHF.R.U32.HI R4, RZ, 0x8, R2 ;  /* 0x00000008ff047819 */ /* 0x000fe40000011602 */
[----:B------:R-:W-:Y:S02]  /*1c4b0*/  LOP3.LUT R8, R0, 0xff, RZ, 0xc0, !PT ;  /* 0x000000ff00087812 */ /* 0x000fe400078ec0ff */
[----:B------:R-:W-:Y:S02]  /*1c4c0*/  SHF.R.U32.HI R7, RZ, 0x18, R0 ;  /* 0x00000018ff077819 */ /* 0x000fe40000011600 */
[----:B------:R-:W-:Y:S02]  /*1c4d0*/  LOP3.LUT R2, R3, 0xff, RZ, 0xc0, !PT ;  /* 0x000000ff03027812 */ /* 0x000fe400078ec0ff */
[----:B------:R-:W-:Y:S02]  /*1c4e0*/  PRMT R0, R10, 0x5410, R6 ;  /* 0x000054100a007816 */ /* 0x000fe40000000006 */
[----:B------:R-:W-:-:S02]  /*1c4f0*/  PRMT R3, R5, 0x5410, R9 ;  /* 0x0000541005037816 */ /* 0x000fc40000000009 */
[----:B------:R-:W-:Y:S02]  /*1c500*/  PRMT R4, R8, 0x5410, R4 ;  /* 0x0000541008047816 */ /* 0x000fe40000000004 */
[----:B------:R-:W-:Y:S01]  /*1c510*/  PRMT R2, R2, 0x5410, R7 ;  /* 0x0000541002027816 */ /* 0x000fe20000000007 */
[--C-:B------:R-:W-:Y:S02]  /*1c520*/  HSET2.LE.AND R0, R0, R20.reuse, PT ;  /* 0x0000001400007233 */ /* 0x100fe40003803000 */
[--C-:B------:R-:W-:Y:S02]  /*1c530*/  HSET2.LE.AND R7, R3, R20.reuse, PT ;  /* 0x0000001403077233 */ /* 0x100fe40003803000 */
[--C-:B------:R-:W-:Y:S02]  /*1c540*/  HSET2.LE.AND R4, R4, R20.reuse, PT ;  /* 0x0000001404047233 */ /* 0x100fe40003803000 */
[----:B------:R-:W-:Y:S01]  /*1c550*/  HSET2.LE.AND R5, R2, R20, PT ;  /* 0x0000001402057233 */ /* 0x000fe20003803000 */
[----:B------:R-:W-:-:S02]  /*1c560*/  LOP3.LUT R6, R153, R0, RZ, 0xc0, !PT ;  /* 0x0000000099067212 */ /* 0x000fc400078ec0ff */
[----:B------:R-:W-:Y:S02]  /*1c570*/  LOP3.LUT R7, R152, R7, RZ, 0xc0, !PT ;  /* 0x0000000798077212 */ /* 0x000fe400078ec0ff */
[----:B------:R-:W-:Y:S02]  /*1c580*/  LOP3.LUT R4, R156, R4, RZ, 0xc0, !PT ;  /* 0x000000049c047212 */ /* 0x000fe400078ec0ff */
[----:B------:R-:W-:Y:S01]  /*1c590*/  LOP3.LUT R5, R154, R5, RZ, 0xc0, !PT ;  /* 0x000000059a057212 */ /* 0x000fe200078ec0ff */
[----:B------:R-:W-:-:S06]  /*1c5a0*/  IMAD.MOV.U32 R145, RZ, RZ, R229 ;  /* 0x000000ffff917224 */ /* 0x000fcc00078e00e5 */
[----:B-1----:R-:W-:Y:S01]  /*1c5b0*/  HMMA.16816.F32 R68, R4, R28, R140 ;  /* 0x0000001c0444723c */ /* 0x002fe2000000188c */
[----:B------:R-:W3:Y:S04]  /*1c5c0*/  LDL.LU R142, [R1+0x168] ;  /* 0x00016800018e7983 */ /* 0x000ee80000300800 */
[----:B------:R-:W3:Y:S02]  /*1c5d0*/  LDL.LU R143, [R1+0x16c] ;  /* 0x00016c00018f7983 */ /* 0x000ee40000300800 */
[----:B------:R-:W-:Y:S02]  /*1c5e0*/  IMAD.MOV.U32 R140, RZ, RZ, R221 ;  /* 0x000000ffff8c7224 */ /* 0x000fe400078e00dd */
[----:B------:R-:W4:Y:S01]  /*1c5f0*/  LDL.LU R226, [R1+0x1d0] ;  /* 0x0001d00001e27983 */ /* 0x000f220000300800 */
[----:B------:R-:W-:-:S03]  /*1c600*/  IMAD.MOV.U32 R141, RZ, RZ, R212 ;  /* 0x000000ffff8d7224 */ /* 0x000fc600078e00d4 */
[----:B------:R-:W4:Y:S04]  /*1c610*/  LDL.LU R225, [R1+0x1c4] ;  /* 0x0001c40001e17983 */ /* 0x000f280000300800 */
[----:B------:R-:W4:Y:S01]  /*1c620*/  LDL.LU R221, [R1+0x1e8] ;  /* 0x0001e80001dd7983 */ /* 0x000f220000300800 */
[----:B--2---:R-:W-:Y:S03]  /*1c630*/  HMMA.16816.F32 R64, R4, R32, R144 ;  /* 0x000000200440723c */ /* 0x004fe60000001890 */
[----:B------:R-:W2:Y:S04]  /*1c640*/  LDL.LU R212, [R1+0x1dc] ;  /* 0x0001dc0001d47983 */ /* 0x000ea80000300800 */
[----:B------:R-:W2:Y:S04]  /*1c650*/  LDL.LU R144, [R1+0x220] ;  /* 0x0002200001907983 */ /* 0x000ea80000300800 */
[----:B------:R-:W2:Y:S04]  /*1c660*/  LDL.LU R145, [R1+0x224] ;  /* 0x0002240001917983 */ /* 0x000ea80000300800 */
[----:B------:R-:W2:Y:S04]  /*1c670*/  LDL.LU R146, [R1+0x228] ;  /* 0x0002280001927983 */ /* 0x000ea80000300800 */
[----:B------:R-:W2:Y:S01]  /*1c680*/  LDL.LU R147, [R1+0x22c] ;  /* 0x00022c0001937983 */ /* 0x000ea20000300800 */
[----:B------:R-:W-:Y:S01]  /*1c690*/  IMAD.WIDE.U32 R44, R60, -0x2daee0ad, RZ ;  /* 0xd2511f533c2c7825 */ /* 0x000fe200078e00ff */
[----:B------:R-:W-:-:S04]  /*1c6a0*/  LOP3.LUT R27, R27, R251, R76, 0x96, !PT ;  /* 0x000000fb1b1b7212 */ /* 0x000fc800078e964c */
[----:B------:R-:W-:Y:S01]  /*1c6b0*/  LOP3.LUT R11, R45, R243, R26, 0x96, !PT ;  /* 0x000000f32d0b7212 */ /* 0x000fe200078e961a */
[----:B------:R-:W-:-:S04]  /*1c6c0*/  IMAD.WIDE.U32 R18, R27, -0x326172a9, RZ ;  /* 0xcd9e8d571b127825 */ /* 0x000fc800078e00ff */
[----:B------:R-:W-:Y:S02]  /*1c6d0*/  IMAD.MOV.U32 R128, RZ, RZ, R228 ;  /* 0x000000ffff807224 */ /* 0x000fe400078e00e4 */
[----:B------:R-:W-:Y:S02]  /*1c6e0*/  IMAD.MOV.U32 R129, RZ, RZ, R227 ;  /* 0x000000ffff817224 */ /* 0x000fe400078e00e3 */
[----:B------:R-:W-:Y:S01]  /*1c6f0*/  IMAD.WIDE.U32 R22, R51, -0x2daee0ad, RZ ;  /* 0xd2511f5333167825 */ /* 0x000fe200078e00ff */
[----:B------:R-:W-:Y:S01]  /*1c700*/  LOP3.LUT R12, R17, R245, R50, 0x96, !PT ;  /* 0x000000f5110c7212 */ /* 0x000fe200078e9632 */
[----:B------:R-:W1:Y:S02]  /*1c710*/  LDSM.16.MT88.4 R24, [R236+0x4400] ;  /* 0x00440000ec18783b */ /* 0x000e640000004200 */
[----:B------:R-:W-:-:S05]  /*1c720*/  IMAD.WIDE.U32 R2, R11, -0x326172a9, RZ ;  /* 0xcd9e8d570b027825 */ /* 0x000fca00078e00ff */
[----:B------:R-:W-:Y:S02]  /*1c730*/  LOP3.LUT R0, R3, R177, R18, 0x96, !PT ;  /* 0x000000b103007212 */ /* 0x000fe400078e9612 */
[C---:B------:R-:W-:Y:S02]  /*1c740*/  LOP3.LUT R3, R2.reuse, 0xffff, RZ, 0xc0, !PT ;  /* 0x0000ffff02037812 */ /* 0x040fe400078ec0ff */
[----:B------:R-:W-:Y:S02]  /*1c750*/  LOP3.LUT R15, R2, 0xff, RZ, 0xc0, !PT ;  /* 0x000000ff020f7812 */ /* 0x000fe400078ec0ff */
[--C-:B------:R-:W-:Y:S02]  /*1c760*/  SHF.R.U32.HI R8, RZ, 0x10, R2.reuse ;  /* 0x00000010ff087819 */ /* 0x100fe40000011602 */
[----:B------:R-:W-:Y:S02]  /*1c770*/  SHF.R.U32.HI R14, RZ, 0x18, R2 ;  /* 0x00000018ff0e7819 */ /* 0x000fe40000011602 */
[----:B------:R-:W-:-:S02]  /*1c780*/  SHF.R.U32.HI R13, RZ, 0x8, R3 ;  /* 0x00000008ff0d7819 */ /* 0x000fc40000011603 */
[----:B------:R-:W-:Y:S02]  /*1c790*/  LOP3.LUT R2, R0, 0xffff, RZ, 0xc0, !PT ;  /* 0x0000ffff00027812 */ /* 0x000fe400078ec0ff */
[----:B------:R-:W-:Y:S02]  /*1c7a0*/  SHF.R.U32.HI R3, RZ, 0x10, R0 ;  /* 0x00000010ff037819 */ /* 0x000fe40000011600 */
[----:B------:R-:W-:Y:S02]  /*1c7b0*/  LOP3.LUT R11, R8, 0xff, RZ, 0xc0, !PT ;  /* 0x000000ff080b7812 */ /* 0x000fe400078ec0ff */
[----:B------:R-:W-:Y:S02]  /*1c7c0*/  SHF.R.U32.HI R8, RZ, 0x8, R2 ;  /* 0x00000008ff087819 */ /* 0x000fe40000011602 */
[----:B------:R-:W-:Y:S02]  /*1c7d0*/  LOP3.LUT R10, R0, 0xff, RZ, 0xc0, !PT ;  /* 0x000000ff000a7812 */ /* 0x000fe400078ec0ff */
[----:B------:R-:W-:-:S02]  /*1c7e0*/  SHF.R.U32.HI R9, RZ, 0x18, R0 ;  /* 0x00000018ff097819 */ /* 0x000fc40000011600 */
[----:B------:R-:W-:Y:S02]  /*1c7f0*/  LOP3.LUT R2, R3, 0xff, RZ, 0xc0, !PT ;  /* 0x000000ff03027812 */ /* 0x000fe400078ec0ff */
[----:B------:R-:W-:Y:S02]  /*1c800*/  PRMT R0, R15, 0x5410, R13 ;  /* 0x000054100f007816 */ /* 0x000fe4000000000d */
[----:B------:R-:W-:Y:S02]  /*1c810*/  PRMT R3, R11, 0x5410, R14 ;  /* 0x000054100b037816 */ /* 0x000fe4000000000e */
[----:B------:R-:W-:Y:S02]  /*1c820*/  PRMT R8, R10, 0x5410, R8 ;  /* 0x000054100a087816 */ /* 0x000fe40000000008 */
[----:B------:R-:W-:Y:S01]  /*1c830*/  PRMT R2, R2, 0x5410, R9 ;  /* 0x0000541002027816 */ /* 0x000fe20000000009 */
[--C-:B------:R-:W-:Y:S02]  /*1c840*/  HSET2.LE.AND R0, R0, R20.reuse, PT ;  /* 0x0000001400007233 */ /* 0x100fe40003803000 */
[----:B------:R-:W-:-:S02]  /*1c850*/  HSET2.LE.AND R11, R3, R20, PT ;  /* 0x00000014030b7233 */ /* 0x000fc40003803000 */
[--C-:B------:R-:W-:Y:S02]  /*1c860*/  HSET2.LE.AND R8, R8, R20.reuse, PT ;  /* 0x0000001408087233 */ /* 0x100fe40003803000 */
[----:B------:R-:W-:Y:S01]  /*1c870*/  HSET2.LE.AND R9, R2, R20, PT ;  /* 0x0000001402097233 */ /* 0x000fe20003803000 */
[----:B------:R-:W-:Y:S02]  /*1c880*/  LOP3.LUT R23, R23, R251, R78, 0x96, !PT ;  /* 0x000000fb17177212 */ /* 0x000fe400078e964e */
[C---:B------:R-:W-:Y:S01]  /*1c890*/  HMMA.16816.F32 R76, R4.reuse, R30, R128 ;  /* 0x0000001e044c723c */ /* 0x040fe20000001880 */
[----:B------:R-:W2:Y:S04]  /*1c8a0*/  LDL.LU R128, [R1+0x230] ;  /* 0x0002300001807983 */ /* 0x000ea80000300800 */
[----:B------:R-:W2:Y:S04]  /*1c8b0*/  LDL.LU R129, [R1+0x234] ;  /* 0x0002340001817983 */ /* 0x000ea80000300800 */
[----:B------:R-:W2:Y:S04]  /*1c8c0*/  LDL.LU R130, [R1+0x238] ;  /* 0x0002380001827983 */ /* 0x000ea80000300800 */
[----:B------:R-:W2:Y:S01]  /*1c8d0*/  LDL.LU R131, [R1+0x23c] ;  /* 0x00023c0001837983 */ /* 0x000ea20000300800 */
[----:B---3--:R-:W-:Y:S03]  /*1c8e0*/  HMMA.16816.F32 R52, R4, R34, R140 ;  /* 0x000000220434723c */ /* 0x008fe6000000188c */
[----:B------:R-:W3:Y:S01]  /*1c8f0*/  LDL.LU R140, [R1+0x240] ;  /* 0x00024000018c7983 */ /* 0x000ee20000300800 */
[----:B----4-:R-:W-:-:S03]  /*1c900*/  LOP3.LUT R10, R226, R0, RZ, 0xc0, !PT ;  /* 0x00000000e20a7212 */ /* 0x010fc600078ec0ff */
[----:B------:R-:W3:Y:S01]  /*1c910*/  LDL.LU R141, [R1+0x244] ;  /* 0x00024400018d7983 */ /* 0x000ee20000300800 */
[----:B------:R-:W-:-:S03]  /*1c920*/  LOP3.LUT R11, R225, R11, RZ, 0xc0, !PT ;  /* 0x0000000be10b7212 */ /* 0x000fc600078ec0ff */
[----:B------:R-:W3:Y:S01]  /*1c930*/  LDL.LU R142, [R1+0x248] ;  /* 0x00024800018e7983 */ /* 0x000ee20000300800 */
[----:B------:R-:W-:-:S03]  /*1c940*/  LOP3.LUT R8, R221, R8, RZ, 0xc0, !PT ;  /* 0x00000008dd087212 */ /* 0x000fc600078ec0ff */
[----:B------:R-:W3:Y:S01]  /*1c950*/  LDL.LU R143, [R1+0x24c] ;  /* 0x00024c00018f7983 */ /* 0x000ee20000300800 */
[----:B--2---:R-:W-:-:S07]  /*1c960*/  LOP3.LUT R9, R212, R9, RZ, 0xc0, !PT ;  /* 0x00000009d4097212 */ /* 0x004fce00078ec0ff */
[----:B------:R-:W-:Y:S01]  /*1c970*/  HMMA.16816.F32 R56, R8, R28, R144 ;  /* 0x0000001c0838723c */ /* 0x000fe20000001890 */
[----:B------:R-:W2:Y:S04]  /*1c980*/  LDL.LU R144, [R1+0x250] ;  /* 0x0002500001907983 */ /* 0x000ea80000300800 */
[----:B------:R-:W2:Y:S04]  /*1c990*/  LDL.LU R145, [R1+0x254] ;  /* 0x0002540001917983 */ /* 0x000ea80000300800 */
[----:B------:R-:W2:Y:S04]  /*1c9a0*/  LDL.LU R146, [R1+0x258] ;  /* 0x0002580001927983 */ /* 0x000ea80000300800 */
[----:B------:R-:W2:Y:S04]  /*1c9b0*/  LDL.LU R147, [R1+0x25c] ;  /* 0x00025c0001937983 */ /* 0x000ea80000300800 */
[----:B------:R-:W4:Y:S01]  /*1c9c0*/  LDL.LU R212, [R1+0x1f0] ;  /* 0x0001f00001d47983 */ /* 0x000f220000300800 */
[----:B------:R-:W-:-:S05]  /*1c9d0*/  IMAD.WIDE.U32 R2, R12, -0x2daee0ad, RZ ;  /* 0xd2511f530c027825 */ /* 0x000fca00078e00ff */
[C---:B------:R-:W-:Y:S02]  /*1c9e0*/  LOP3.LUT R4, R2.reuse, 0xffff, RZ, 0xc0, !PT ;  /* 0x0000ffff02047812 */ /* 0x040fe400078ec0ff */
[----:B------:R-:W-:Y:S02]  /*1c9f0*/  SHF.R.U32.HI R5, RZ, 0x10, R2 ;  /* 0x00000010ff057819 */ /* 0x000fe40000011602 */
[----:B------:R-:W-:Y:S02]  /*1ca00*/  LOP3.LUT R6, R2, 0xff, RZ, 0xc0, !PT ;  /* 0x000000ff02067812 */ /* 0x000fe400078ec0ff */
[----:B------:R-:W-:Y:S02]  /*1ca10*/  SHF.R.U32.HI R4, RZ, 0x8, R4 ;  /* 0x00000008ff047819 */ /* 0x000fe40000011604 */
[----:B------:R-:W-:Y:S02]  /*1ca20*/  LOP3.LUT R0, R3, R173, R48, 0x96, !PT ;  /* 0x000000ad03007212 */ /* 0x000fe400078e9630 */
[----:B------:R-:W-:-:S02]  /*1ca30*/  SHF.R.U32.HI R3, RZ, 0x18, R2 ;  /* 0x00000018ff037819 */ /* 0x000fc40000011602 */
[----:B------:R-:W-:Y:S02]  /*1ca40*/  LOP3.LUT R2, R5, 0xff, RZ, 0xc0, !PT ;  /* 0x000000ff05027812 */ /* 0x000fe400078ec0ff */
[----:B------:R-:W-:Y:S02]  /*1ca50*/  PRMT R12, R6, 0x5410, R4 ;  /* 0x00005410060c7816 */ /* 0x000fe40000000004 */
[----:B------:R-:W-:Y:S02]  /*1ca60*/  LOP3.LUT R4, R0, 0xffff, RZ, 0xc0, !PT ;  /* 0x0000ffff00047812 */ /* 0x000fe400078ec0ff */
[----:B------:R-:W-:Y:S02]  /*1ca70*/  PRMT R6, R2, 0x5410, R3 ;  /* 0x0000541002067816 */ /* 0x000fe40000000003 */
[----:B------:R-:W-:Y:S02]  /*1ca80*/  LOP3.LUT R3, R0, 0xff, RZ, 0xc0, !PT ;  /* 0x000000ff00037812 */ /* 0x000fe400078ec0ff */
[----:B------:R-:W-:-:S02]  /*1ca90*/  SHF.R.U32.HI R4, RZ, 0x8, R4 ;  /* 0x00000008ff047819 */ /* 0x000fc40000011604 */
[----:B------:R-:W-:Y:S02]  /*1caa0*/  SHF.R.U32.HI R2, RZ, 0x10, R0 ;  /* 0x00000010ff027819 */ /* 0x000fe40000011600 */
[----:B------:R-:W-:Y:S02]  /*1cab0*/  PRMT R3, R3, 0x5410, R4 ;  /* 0x0000541003037816 */ /* 0x000fe40000000004 */
[----:B------:R-:W-:Y:S02]  /*1cac0*/  SHF.R.U32.HI R7, RZ, 0x18, R0 ;  /* 0x00000018ff077819 */ /* 0x000fe40000011600 */
[----:B------:R-:W-:Y:S01]  /*1cad0*/  LOP3.LUT R5, R2, 0xff, RZ, 0xc0, !PT ;  /* 0x000000ff02057812 */ /* 0x000fe200078ec0ff */
[--C-:B------:R-:W-:Y:S01]  /*1cae0*/  HSET2.LE.AND R0, R12, R20.reuse, PT ;  /* 0x000000140c007233 */ /* 0x100fe20003803000 */
[----:B------:R-:W-:Y:S01]  /*1caf0*/  LOP3.LUT R14, R19, R245, R74, 0x96, !PT ;  /* 0x000000f5130e7212 */ /* 0x000fe200078e964a */
[--C-:B------:R-:W-:Y:S01]  /*1cb00*/  HSET2.LE.AND R2, R6, R20.reuse, PT ;  /* 0x0000001406027233 */ /* 0x100fe20003803000 */
[----:B------:R-:W-:Y:S01]  /*1cb10*/  PRMT R5, R5, 0x5410, R7 ;  /* 0x0000541005057816 */ /* 0x000fe20000000007 */
[----:B------:R-:W-:Y:S01]  /*1cb20*/  HSET2.LE.AND R3, R3, R20, PT ;  /* 0x0000001403037233 */ /* 0x000fe20003803000 */
[----:B------:R-:W-:-:S02]  /*1cb30*/  LOP3.LUT R6, R159, R0, RZ, 0xc0, !PT ;  /* 0x000000009f067212 */ /* 0x000fc400078ec0ff */
[----:B------:R-:W-:Y:S01]  /*1cb40*/  LOP3.LUT R7, R160, R2, RZ, 0xc0, !PT ;  /* 0x00000002a0077212 */ /* 0x000fe200078ec0ff */
[----:B------:R-:W-:Y:S01]  /*1cb50*/  HSET2.LE.AND R0, R5, R20, PT ;  /* 0x0000001405007233 */ /* 0x000fe20003803000 */
[----:B------:R-:W-:Y:S01]  /*1cb60*/  LOP3.LUT R4, R161, R3, RZ, 0xc0, !PT ;  /* 0x00000003a1047212 */ /* 0x000fe200078ec0ff */
[----:B------:R-:W-:-:S04]  /*1cb70*/  IMAD.WIDE.U32 R2, R14, -0x2daee0ad, RZ ;  /* 0xd2511f530e027825 */ /* 0x000fc800078e00ff */
[----:B------:R-:W-:Y:S01]  /*1cb80*/  IMAD.WIDE.U32 R12, R42, -0x2daee0ad, RZ ;  /* 0xd2511f532a0c7825 */ /* 0x000fe200078e00ff */
[----:B------:R-:W-:Y:S02]  /*1cb90*/  LOP3.LUT R5, R162, R0, RZ, 0xc0, !PT ;  /* 0x00000000a2057212 */ /* 0x000fe400078ec0ff */
[----:B------:R-:W-:Y:S01]  /*1cba0*/  LOP3.LUT R0, R3, R173, R44, 0x96, !PT ;  /* 0x000000ad03007212 */ /* 0x000fe200078e962c */
[----:B------:R-:W-:Y:S01]  /*1cbb0*/  IMAD.WIDE.U32 R18, R21, -0x2daee0ad, RZ ;  /* 0xd2511f5315127825 */ /* 0x000fe200078e00ff */
[C---:B------:R-:W-:Y:S02]  /*1cbc0*/  LOP3.LUT R3, R2.reuse, 0xffff, RZ, 0xc0, !PT ;  /* 0x0000ffff02037812 */ /* 0x040fe400078ec0ff */
[----:B------:R-:W-:Y:S02]  /*1cbd0*/  LOP3.LUT R15, R13, R251, R62, 0x96, !PT ;  /* 0x000000fb0d0f7212 */ /* 0x000fe400078e963e */
[----:B------:R-:W-:Y:S01]  /*1cbe0*/  LOP3.LUT R13, R2, 0xff, RZ, 0xc0, !PT ;  /* 0x000000ff020d7812 */ /* 0x000fe200078ec0ff */
[----:B------:R-:W-:Y:S01]  /*1cbf0*/  HMMA.16816.F32 R48, R8, R30, R128 ;  /* 0x0000001e0830723c */ /* 0x000fe20000001880 */
[----:B------:R-:W-:-:S07]  /*1cc00*/  SHF.R.U32.HI R3, RZ, 0x8, R3 ;  /* 0x00000008ff037819 */ /* 0x000fce0000011603 */
[----:B-1----:R-:W-:Y:S01]  /*1cc10*/  HMMA.16816.F32 R68, R4, R24, R68 ;  /* 0x000000180444723c */ /* 0x002fe20000001844 */
[----:B------:R-:W-:-:S07]  /*1cc20*/  LOP3.LUT R14, R19, R243, R12, 0x96, !PT ;  /* 0x000000f3130e7212 */ /* 0x000fce00078e960c */
[----:B------:R-:W-:Y:S01]  /*1cc30*/  HMMA.16816.F32 R76, R4, R26, R76 ;  /* 0x0000001a044c723c */ /* 0x000fe2000000184c */
[----:B------:R-:W-:-:S07]  /*1cc40*/  LOP3.LUT R12, R0, 0xff, RZ, 0xc0, !PT ;  /* 0x000000ff000c7812 */ /* 0x000fce00078ec0ff */
[----:B------:R-:W-:Y:S01]  /*1cc50*/  HMMA.16816.F32 R64, R4, R36, R64 ;  /* 0x000000240440723c */ /* 0x000fe20000001840 */
[----:B------:R-:W-:Y:S01]  /*1cc60*/  IMAD.WIDE.U32 R44, R63, -0x2daee0ad, RZ ;  /* 0xd2511f533f2c7825 */ /* 0x000fe200078e00ff */
[----:B------:R-:W1:Y:S04]  /*1cc70*/  LDSM.16.MT88.4 R28, [R236+0x4800] ;  /* 0x00480000ec1c783b */ /* 0x000e680000004200 */
[----:B------:R-:W-:Y:S02]  /*1cc80*/  LOP3.LUT R16, R45, R243, R22, 0x96, !PT ;  /* 0x000000f32d107212 */ /* 0x000fe400078e9616 */
[----:B------:R-:W-:Y:S01]  /*1cc90*/  LOP3.LUT R21, R167, R217, RZ, 0x3c, !PT ;  /* 0x000000d9a7157212 */ /* 0x000fe200078e3cff */
[C---:B---3--:R-:W-:Y:S08]  /*1cca0*/  HMMA.16816.F32 R80, R8.reuse, R32, R140 ;  /* 0x000000200850723c */ /* 0x048ff0000000188c */
[----:B--2---:R-:W-:Y:S07]  /*1ccb0*/  HMMA.16816.F32 R84, R8, R34, R144 ;  /* 0x000000220854723c */ /* 0x004fee0000001890 */
[----:B------:R-:W-:-:S02]  /*1ccc0*/  SHF.R.U32.HI R8, RZ, 0x10, R2 ;  /* 0x00000010ff087819 */ /* 0x000fc40000011602 */
[----:B------:R-:W-:Y:S02]  /*1ccd0*/  SHF.R.U32.HI R9, RZ, 0x18, R2 ;  /* 0x00000018ff097819 */ /* 0x000fe40000011602 */
[----:B------:R-:W-:Y:S02]  /*1cce0*/  LOP3.LUT R2, R0, 0xffff, RZ, 0xc0, !PT ;  /* 0x0000ffff00027812 */ /* 0x000fe400078ec0ff */
[----:B------:R-:W-:Y:S02]  /*1ccf0*/  LOP3.LUT R8, R8, 0xff, RZ, 0xc0, !PT ;  /* 0x000000ff08087812 */ /* 0x000fe400078ec0ff */
[----:B------:R-:W-:Y:S02]  /*1cd00*/  SHF.R.U32.HI R10, RZ, 0x10, R0 ;  /* 0x00000010ff0a7819 */ /* 0x000fe40000011600 */
[----:B------:R-:W-:Y:S02]  /*1cd10*/  SHF.R.U32.HI R11, RZ, 0x8, R2 ;  /* 0x00000008ff0b7819 */ /* 0x000fe40000011602 */
[----:B------:R-:W-:-:S02]  /*1cd20*/  PRMT R2, R13, 0x5410, R3 ;  /* 0x000054100d027816 */ /* 0x000fc40000000003 */
[----:B------:R-:W-:Y:S02]  /*1cd30*/  PRMT R3, R8, 0x5410, R9 ;  /* 0x0000541008037816 */ /* 0x000fe40000000009 */
[----:B------:R-:W-:Y:S02]  /*1cd40*/  LOP3.LUT R8, R10, 0xff, RZ, 0xc0, !PT ;  /* 0x000000ff0a087812 */ /* 0x000fe400078ec0ff */
[----:B------:R-:W-:Y:S02]  /*1cd50*/  SHF.R.U32.HI R9, RZ, 0x18, R0 ;  /* 0x00000018ff097819 */ /* 0x000fe40000011600 */
[----:B------:R-:W-:Y:S01]  /*1cd60*/  PRMT R10, R12, 0x5410, R11 ;  /* 0x000054100c0a7816 */ /* 0x000fe2000000000b */
[--C-:B------:R-:W-:Y:S01]  /*1cd70*/  HSET2.LE.AND R0, R2, R20.reuse, PT ;  /* 0x0000001402007233 */ /* 0x100fe20003803000 */
[----:B------:R-:W-:Y:S01]  /*1cd80*/  PRMT R8, R8, 0x5410, R9 ;  /* 0x0000541008087816 */ /* 0x000fe20000000009 */
[--C-:B------:R-:W-:Y:S02]  /*1cd90*/  HSET2.LE.AND R2, R3, R20.reuse, PT ;  /* 0x0000001403027233 */ /* 0x100fe40003803000 */
[--C-:B------:R-:W-:Y:S01]  /*1cda0*/  HSET2.LE.AND R3, R10, R20.reuse, PT ;  /* 0x000000140a037233 */ /* 0x100fe20003803000 */
[----:B----4-:R-:W-:Y:S01]  /*1cdb0*/  LOP3.LUT R10, R212, R0, RZ, 0xc0, !PT ;  /* 0x00000000d40a7212 */ /* 0x010fe200078ec0ff */
[----:B------:R-:W-:Y:S01]  /*1cdc0*/  HSET2.LE.AND R0, R8, R20, PT ;  /* 0x0000001408007233 */ /* 0x000fe20003803000 */
[----:B------:R-:W-:Y:S01]  /*1cdd0*/  LOP3.LUT R11, R185, R2, RZ, 0xc0, !PT ;  /* 0x00000002b90b7212 */ /* 0x000fe200078ec0ff */
[----:B------:R-:W-:Y:S01]  /*1cde0*/  HMMA.16816.F32 R32, R4, R38, R52 ;  /* 0x000000260420723c */ /* 0x000fe20000001834 */
[----:B------:R-:W-:Y:S01]  /*1cdf0*/  LOP3.LUT R8, R186, R3, RZ, 0xc0, !PT ;  /* 0x00000003ba087212 */ /* 0x000fe200078ec0ff */
[----:B------:R-:W-:Y:S01]  /*1ce00*/  IMAD.WIDE.U32 R2, R14, -0x326172a9, RZ ;  /* 0xcd9e8d570e027825 */ /* 0x000fe200078e00ff */
[----:B------:R-:W-:Y:S01]  /*1ce10*/  LOP3.LUT R9, R198, R0, RZ, 0xc0, !PT ;  /* 0x00000000c6097212 */ /* 0x000fe200078ec0ff */
[----:B------:R-:W2:Y:S03]  /*1ce20*/  LDL.LU R185, [R1+0x334] ;  /* 0x0003340001b97983 */ /* 0x000ea60000300800 */
[----:B------:R-:W-:-:S04]  /*1ce30*/  IMAD.WIDE.U32 R4, R15, -0x326172a9, RZ ;  /* 0xcd9e8d570f047825 */ /* 0x000fc800078e00ff */
[----:B------:R-:W-:Y:S01]  /*1ce40*/  IMAD.WIDE.U32 R12, R23, -0x326172a9, RZ ;  /* 0xcd9e8d57170c7825 */ /* 0x000fe200078e00ff */
[----:B------:R-:W-:Y:S02]  /*1ce50*/  LOP3.LUT R0, R3, R177, R4, 0x96, !PT ;  /* 0x000000b103007212 */ /* 0x000fe400078e9604 */
[----:B------:R-:W-:Y:S01]  /*1ce60*/  SHF.R.U32.HI R14, RZ, 0x18, R2 ;  /* 0x00000018ff0e7819 */ /* 0x000fe20000011602 */
[----:B------:R-:W-:Y:S01]  /*1ce70*/  HMMA.16816.F32 R56, R8, R24, R56 ;  /* 0x000000180838723c */ /* 0x000fe20000001838 */
[C---:B------:R-:W-:Y:S01]  /*1ce80*/  LOP3.LUT R3, R2.reuse, 0xffff, RZ, 0xc0, !PT ;  /* 0x0000ffff02037812 */ /* 0x040fe200078ec0ff */
[----:B------:R-:W3:Y:S01]  /*1ce90*/  LDL.LU R186, [R1+0x330] ;  /* 0x0003300001ba7983 */ /* 0x000ee20000300800 */
[----:B------:R-:W-:Y:S02]  /*1cea0*/  LOP3.LUT R17, R5, R245, R40, 0x96, !PT ;  /* 0x000000f505117212 */ /* 0x000fe400078e9628 */
[----:B------:R-:W-:Y:S01]  /*1ceb0*/  LOP3.LUT R15, R2, 0xff, RZ, 0xc0, !PT ;  /* 0x000000ff020f7812 */ /* 0x000fe200078ec0ff */
[----:B------:R-:W4:Y:S01]  /*1cec0*/  LDL.LU R198, [R1+0x32c] ;  /* 0x00032c0001c67983 */ /* 0x000f220000300800 */
[----:B------:R-:W-:-:S02]  /*1ced0*/  SHF.R.U32.HI R3, RZ, 0x8, R3 ;  /* 0x00000008ff037819 */ /* 0x000fc40000011603 */
[----:B------:R-:W-:Y:S02]  /*1cee0*/  SHF.R.U32.HI R5, RZ, 0x10, R2 ;  /* 0x00000010ff057819 */ /* 0x000fe40000011602 */
[----:B------:R-:W-:Y:S02]  /*1cef0*/  LOP3.LUT R19, R13, R245, R116, 0x96, !PT ;  /* 0x000000f50d137212 */ /* 0x000fe400078e9674 */
[C---:B------:R-:W-:Y:S02]  /*1cf00*/  LOP3.LUT R2, R0.reuse, 0xffff, RZ, 0xc0, !PT ;  /* 0x0000ffff00027812 */ /* 0x040fe400078ec0ff */
[--C-:B------:R-:W-:Y:S02]  /*1cf10*/  SHF.R.U32.HI R4, RZ, 0x10, R0.reuse ;  /* 0x00000010ff047819 */ /* 0x100fe40000011600 */
[----:B------:R-:W-:Y:S02]  /*1cf20*/  LOP3.LUT R13, R0, 0xff, RZ, 0xc0, !PT ;  /* 0x000000ff000d7812 */ /* 0x000fe400078ec0ff */
[----:B------:R-:W-:Y:S01]  /*1cf30*/  SHF.R.U32.HI R7, RZ, 0x18, R0 ;  /* 0x00000018ff077819 */ /* 0x000fe20000011600 */
[----:B------:R-:W-:Y:S01]  /*1cf40*/  HMMA.16816.F32 R60, R8, R26, R48 ;  /* 0x0000001a083c723c */ /* 0x000fe20000001830 */
[----:B------:R-:W-:Y:S01]  /*1cf50*/  PRMT R0, R15, 0x5410, R3 ;  /* 0x000054100f007816 */ /* 0x000fe20000000003 */
[----:B------:R-:W1:Y:S01]  /*1cf60*/  LDSM.16.MT88.4 R24, [R238+0x4800] ;  /* 0x00480000ee18783b */ /* 0x000e620000004200 */
[----:B------:R-:W-:-:S02]  /*1cf70*/  LOP3.LUT R5, R5, 0xff, RZ, 0xc0, !PT ;  /* 0x000000ff05057812 */ /* 0x000fc400078ec0ff */
[----:B------:R-:W-:Y:S02]  /*1cf80*/  SHF.R.U32.HI R6, RZ, 0x8, R2 ;  /* 0x00000008ff067819 */ /* 0x000fe40000011602 */
[----:B------:R-:W-:Y:S01]  /*1cf90*/  LOP3.LUT R4, R4, 0xff, RZ, 0xc0, !PT ;  /* 0x000000ff04047812 */ /* 0x000fe200078ec0ff */
[--C-:B------:R-:W-:Y:S01]  /*1cfa0*/  HSET2.LE.AND R0, R0, R20.reuse, PT ;  /* 0x0000001400007233 */ /* 0x100fe20003803000 */
[----:B------:R-:W-:Y:S02]  /*1cfb0*/  PRMT R2, R5, 0x5410, R14 ;  /* 0x0000541005027816 */ /* 0x000fe4000000000e */
[----:B------:R-:W-:Y:S02]  /*1cfc0*/  PRMT R3, R13, 0x5410, R6 ;  /* 0x000054100d037816 */ /* 0x000fe40000000006 */
[----:B------:R-:W-:Y:S01]  /*1cfd0*/  PRMT R5, R4, 0x5410, R7 ;  /* 0x0000541004057816 */ /* 0x000fe20000000007 */
[--C-:B------:R-:W-:Y:S01]  /*1cfe0*/  HSET2.LE.AND R7, R2, R20.reuse, PT ;  /* 0x0000001402077233 */ /* 0x100fe20003803000 */
[----:B------:R-:W-:Y:S01]  /*1cff0*/  LOP3.LUT R6, R164, R0, RZ, 0xc0, !PT ;  /* 0x00000000a4067212 */ /* 0x000fe200078ec0ff */
[--C-:B------:R-:W-:Y:S01]  /*1d000*/  HSET2.LE.AND R4, R3, R20.reuse, PT ;  /* 0x0000001403047233 */ /* 0x100fe20003803000 */
[----:B------:R-:W-:Y:S01]  /*1d010*/  IMAD.WIDE.U32 R2, R16, -0x326172a9, RZ ;  /* 0xcd9e8d5710027825 */ /* 0x000fe200078e00ff */
[----:B------:R-:W-:Y:S01]  /*1d020*/  HSET2.LE.AND R0, R5, R20, PT ;  /* 0x0000001405007233 */ /* 0x000fe20003803000 */
[----:B------:R-:W-:Y:S04]  /*1d030*/  HMMA.16816.F32 R48, R8, R36, R80 ;  /* 0x000000240830723c */ /* 0x000fe80000001850 */
[----:B------:R-:W-:-:S02]  /*1d040*/  LOP3.LUT R5, R165, R0, RZ, 0xc0, !PT ;  /* 0x00000000a5057212 */ /* 0x000fc400078ec0ff */
[----:B------:R-:W-:Y:S02]  /*1d050*/  LOP3.LUT R0, R3, R177, R12, 0x96, !PT ;  /* 0x000000b103007212 */ /* 0x000fe400078e960c */
[C---:B------:R-:W-:Y:S01]  /*1d060*/  LOP3.LUT R3, R2.reuse, 0xffff, RZ, 0xc0, !PT ;  /* 0x0000ffff02037812 */ /* 0x040fe200078ec0ff */
[----:B------:R-:W-:Y:S01]  /*1d070*/  HMMA.16816.F32 R36, R8, R38, R84 ;  /* 0x000000260824723c */ /* 0x000fe20000001854 */
        /* <DEDUP_REMOVED lines=13> */
[----:B------:R-:W-:Y:S01]  /*1d150*/  PRMT R9, R9, 0x5410, R8 ;  /* 0x0000541009097816 */ /* 0x000fe20000000008 */
[--C-:B------:R-:W-:Y:S01]  /*1d160*/  HSET2.LE.AND R0, R0, R20.reuse, PT ;  /* 0x0000001400007233 */ /* 0x100fe20003803000 */
[----:B------:R-:W-:Y:S01]  /*1d170*/  PRMT R10, R2, 0x5410, R10 ;  /* 0x00005410020a7816 */ /* 0x000fe2000000000a */
[----:B------:R-:W-:Y:S01]  /*1d180*/  HSET2.LE.AND R8, R3, R20, PT ;  /* 0x0000001403087233 */ /* 0x000fe20003803000 */
[----:B------:R-:W-:Y:S01]  /*1d190*/  LOP3.LUT R7, R163, R7, RZ, 0xc0, !PT ;  /* 0x00000007a3077212 */ /* 0x000fe200078ec0ff */
[----:B------:R-:W-:Y:S01]  /*1d1a0*/  IMAD.WIDE.U32 R2, R17, -0x2daee0ad, RZ ;  /* 0xd2511f5311027825 */ /* 0x000fe200078e00ff */
[----:B------:R-:W-:-:S02]  /*1d1b0*/  LOP3.LUT R4, R166, R4, RZ, 0xc0, !PT ;  /* 0x00000004a6047212 */ /* 0x000fc400078ec0ff */
[----:B------:R-:W-:Y:S02]  /*1d1c0*/  LOP3.LUT R14, R206, R0, RZ, 0xc0, !PT ;  /* 0x00000000ce0e7212 */ /* 0x000fe400078ec0ff */
[----:B------:R-:W-:Y:S01]  /*1d1d0*/  LOP3.LUT R0, R2, 0xffff, RZ, 0xc0, !PT ;  /* 0x0000ffff02007812 */ /* 0x000fe200078ec0ff */
[--C-:B------:R-:W-:Y:S01]  /*1d1e0*/  HSET2.LE.AND R9, R9, R20.reuse, PT ;  /* 0x0000001409097233 */ /* 0x100fe20003803000 */
[----:B------:R-:W-:Y:S01]  /*1d1f0*/  LOP3.LUT R15, R194, R8, RZ, 0xc0, !PT ;  /* 0x00000008c20f7212 */ /* 0x000fe200078ec0ff */
[----:B-1----:R-:W-:Y:S01]  /*1d200*/  HMMA.16816.F32 R52, R4, R28, R68 ;  /* 0x0000001c0434723c */ /* 0x002fe20000001844 */
[----:B------:R-:W-:Y:S01]  /*1d210*/  HSET2.LE.AND R10, R10, R20, PT ;  /* 0x000000140a0a7233 */ /* 0x000fe20003803000 */
[----:B------:R-:W2:Y:S01]  /*1d220*/  LDL.LU R206, [R1+0x328] ;  /* 0x0003280001ce7983 */ /* 0x000ea20000300800 */
[----:B------:R-:W-:-:S05]  /*1d230*/  LOP3.LUT R12, R180, R9, RZ, 0xc0, !PT ;  /* 0x00000009b40c7212 */ /* 0x000fca00078ec0ff */
[C---:B------:R-:W-:Y:S01]  /*1d240*/  HMMA.16816.F32 R68, R4.reuse, R30, R76 ;  /* 0x0000001e0444723c */ /* 0x040fe2000000184c */
[----:B------:R-:W-:Y:S01]  /*1d250*/  SHF.R.U32.HI R9, RZ, 0x18, R2 ;  /* 0x00000018ff097819 */ /* 0x000fe20000011602 */
[----:B------:R1:W5:Y:S06]  /*1d260*/  LDL.LU R194, [R1+0x324] ;  /* 0x0003240001c27983 */ /* 0x00036c0000300800 */
[C---:B------:R-:W-:Y:S08]  /*1d270*/  HMMA.16816.F32 R64, R4.reuse, R24, R64 ;  /* 0x000000180440723c */ /* 0x040ff00000001840 */
[----:B------:R-:W-:Y:S01]  /*1d280*/  HMMA.16816.F32 R40, R4, R26, R32 ;  /* 0x0000001a0428723c */ /* 0x000fe20000001820 */
[----:B------:R-:W-:Y:S01]  /*1d290*/  LOP3.LUT R13, R139, R10, RZ, 0xc0, !PT ;  /* 0x0000000a8b0d7212 */ /* 0x000fe200078ec0ff */
[----:B------:R-:W1:Y:S04]  /*1d2a0*/  LDSM.16.MT88.4 R32, [R236+0x4c00] ;  /* 0x004c0000ec20783b */ /* 0x000e680000004200 */
[----:B------:R1:W5:Y:S01]  /*1d2b0*/  LDL.LU R180, [R1+0x320] ;  /* 0x0003200001b47983 */ /* 0x0003620000300800 */
[----:B------:R-:W-:-:S02]  /*1d2c0*/  SHF.R.U32.HI R5, RZ, 0x8, R0 ;  /* 0x00000008ff057819 */ /* 0x000fc40000011600 */
[----:B------:R-:W-:Y:S01]  /*1d2d0*/  LOP3.LUT R4, R2, 0xff, RZ, 0xc0, !PT ;  /* 0x000000ff02047812 */ /* 0x000fe200078ec0ff */
[----:B------:R-:W-:Y:S01]  /*1d2e0*/  HMMA.16816.F32 R56, R12, R28, R56 ;  /* 0x0000001c0c38723c */ /* 0x000fe20000001838 */
[----:B------:R-:W-:Y:S01]  /*1d2f0*/  LOP3.LUT R0, R3, R173, R18, 0x96, !PT ;  /* 0x000000ad03007212 */ /* 0x000fe200078e9612 */
[----:B------:R1:W5:Y:S01]  /*1d300*/  LDL.LU R139, [R1+0x31c] ;  /* 0x00031c00018b7983 */ /* 0x0003620000300800 */
[----:B------:R-:W-:Y:S02]  /*1d310*/  SHF.R.U32.HI R3, RZ, 0x10, R2 ;  /* 0x00000010ff037819 */ /* 0x000fe40000011602 */
[----:B------:R-:W-:Y:S02]  /*1d320*/  PRMT R6, R4, 0x5410, R5 ;  /* 0x0000541004067816 */ /* 0x000fe40000000005 */
[----:B------:R-:W-:Y:S02]  /*1d330*/  LOP3.LUT R2, R0, 0xffff, RZ, 0xc0, !PT ;  /* 0x0000ffff00027812 */ /* 0x000fe400078ec0ff */
[----:B------:R-:W-:-:S02]  /*1d340*/  LOP3.LUT R4, R3, 0xff, RZ, 0xc0, !PT ;  /* 0x000000ff03047812 */ /* 0x000fc400078ec0ff */
[----:B------:R-:W-:Y:S02]  /*1d350*/  SHF.R.U32.HI R3, RZ, 0x10, R0 ;  /* 0x00000010ff037819 */ /* 0x000fe40000011600 */
[----:B------:R-:W-:Y:S02]  /*1d360*/  SHF.R.U32.HI R5, RZ, 0x8, R2 ;  /* 0x00000008ff057819 */ /* 0x000fe40000011602 */
[----:B------:R-:W-:Y:S02]  /*1d370*/  PRMT R2, R4, 0x5410, R9 ;  /* 0x0000541004027816 */ /* 0x000fe40000000009 */
[----:B------:R-:W-:Y:S02]  /*1d380*/  LOP3.LUT R8, R0, 0xff, RZ, 0xc0, !PT ;  /* 0x000000ff00087812 */ /* 0x000fe400078ec0ff */
[----:B------:R-:W-:Y:S02]  /*1d390*/  SHF.R.U32.HI R7, RZ, 0x18, R0 ;  /* 0x00000018ff077819 */ /* 0x000fe40000011600 */
[----:B------:R-:W-:Y:S01]  /*1d3a0*/  LOP3.LUT R3, R3, 0xff, RZ, 0xc0, !PT ;  /* 0x000000ff03037812 */ /* 0x000fe200078ec0ff */
[--C-:B------:R-:W-:Y:S01]  /*1d3b0*/  HSET2.LE.AND R0, R6, R20.reuse, PT ;  /* 0x0000001406007233 */ /* 0x100fe20003803000 */
[----:B------:R-:W-:Y:S01]  /*1d3c0*/  PRMT R5, R8, 0x5410, R5 ;  /* 0x0000541008057816 */ /* 0x000fe20000000005 */
[----:B------:R-:W-:Y:S01]  /*1d3d0*/  HSET2.LE.AND R2, R2, R20, PT ;  /* 0x0000001402027233 */ /* 0x000fe20003803000 */
[----:B------:R-:W-:-:S02]  /*1d3e0*/  PRMT R3, R3, 0x5410, R7 ;  /* 0x0000541003037816 */ /* 0x000fc40000000007 */
[----:B------:R-:W-:Y:S01]  /*1d3f0*/  LOP3.LUT R10, R169, R0, RZ, 0xc0, !PT ;  /* 0x00000000a90a7212 */ /* 0x000fe200078ec0ff */
[--C-:B------:R-:W-:Y:S01]  /*1d400*/  HSET2.LE.AND R0, R5, R20.reuse, PT ;  /* 0x0000001405007233 */ /* 0x100fe20003803000 */
[----:B------:R-:W-:Y:S01]  /*1d410*/  LOP3.LUT R11, R170, R2, RZ, 0xc0, !PT ;  /* 0x00000002aa0b7212 */ /* 0x000fe200078ec0ff */
[----:B------:R-:W-:Y:S01]  /*1d420*/  HSET2.LE.AND R6, R3, R20, PT ;  /* 0x0000001403067233 */ /* 0x000fe20003803000 */
[----:B------:R-:W-:Y:S02]  /*1d430*/  IMAD.WIDE.U32 R2, R19, -0x2daee0ad, RZ ;  /* 0xd2511f5313027825 */ /* 0x000fe400078e00ff */
[----:B------:R-:W-:Y:S02]  /*1d440*/  LOP3.LUT R8, R172, R0, RZ, 0xc0, !PT ;  /* 0x00000000ac087212 */ /* 0x000fe400078ec0ff */
[----:B------:R-:W-:Y:S01]  /*1d450*/  IMAD.WIDE.U32 R4, R21, -0x326172a9, RZ ;  /* 0xcd9e8d5715047825 */ /* 0x000fe200078e00ff */
[----:B------:R-:W-:Y:S01]  /*1d460*/  LOP3.LUT R0, R2, 0xffff, RZ, 0xc0, !PT ;  /* 0x0000ffff02007812 */ /* 0x000fe200078ec0ff */
[----:B------:R-:W-:Y:S01]  /*1d470*/  HMMA.16816.F32 R60, R12, R30, R60 ;  /* 0x0000001e0c3c723c */ /* 0x000fe2000000183c */
[----:B------:R-:W-:Y:S01]  /*1d480*/  LOP3.LUT R9, R171, R6, RZ, 0xc0, !PT ;  /* 0x00000006ab097212 */ /* 0x000fe200078ec0ff */
[----:B------:R-:W1:Y:S01]  /*1d490*/  LDSM.16.MT88.4 R28, [R238+0x4c00] ;  /* 0x004c0000ee1c783b */ /* 0x000e620000004200 */
[----:B------:R-:W-:-:S05]  /*1d4a0*/  LOP3.LUT R18, R5, R240, R210, 0x96, !PT ;  /* 0x000000f005127212 */ /* 0x000fca00078e96d2 */
[----:B------:R-:W-:Y:S01]  /*1d4b0*/  HMMA.16816.F32 R48, R12, R24, R48 ;  /* 0x000000180c30723c */ /* 0x000fe20000001830 */
[----:B------:R-:W-:Y:S02]  /*1d4c0*/  LOP3.LUT R19, R133, R239, R4, 0x96, !PT ;  /* 0x000000ef85137212 */ /* 0x000fe400078e9604 */
[----:B------:R-:W-:-:S05]  /*1d4d0*/  LOP3.LUT R6, R2, 0xff, RZ, 0xc0, !PT ;  /* 0x000000ff02067812 */ /* 0x000fca00078ec0ff */
[----:B------:R-:W-:Y:S01]  /*1d4e0*/  HMMA.16816.F32 R76, R12, R26, R36 ;  /* 0x0000001a0c4c723c */ /* 0x000fe20000001824 */
[----:B------:R-:W-:Y:S01]  /*1d4f0*/  IMAD.WIDE.U32 R22, R19, -0x2daee0ad, RZ ;  /* 0xd2511f5313167825 */ /* 0x000fe200078e00ff */
[----:B------:R-:W1:Y:S05]  /*1d500*/  LDSM.16.MT88.4 R24, [R236+0x5000] ;  /* 0x00500000ec18783b */ /* 0x000e6a0000004200 */
[----:B------:R-:W-:Y:S02]  /*1d510*/  LOP3.LUT R12, R5, R240, R150, 0x96, !PT ;  /* 0x000000f0050c7212 */ /* 0x000fe400078e9696 */
[----:B------:R-:W-:Y:S02]  /*1d520*/  SHF.R.U32.HI R5, RZ, 0x8, R0 ;  /* 0x00000008ff057819 */ /* 0x000fe40000011600 */
[----:B------:R-:W-:-:S02]  /*1d530*/  LOP3.LUT R0, R3, R173, R44, 0x96, !PT ;  /* 0x000000ad03007212 */ /* 0x000fc400078e962c */
[----:B------:R-:W-:Y:S02]  /*1d540*/  LOP3.LUT R15, R73, R239, R4, 0x96, !PT ;  /* 0x000000ef490f7212 */ /* 0x000fe400078e9604 */
[--C-:B------:R-:W-:Y:S02]  /*1d550*/  SHF.R.U32.HI R4, RZ, 0x10, R2.reuse ;  /* 0x00000010ff047819 */ /* 0x100fe40000011602 */
[----:B------:R-:W-:Y:S02]  /*1d560*/  SHF.R.U32.HI R13, RZ, 0x18, R2 ;  /* 0x00000018ff0d7819 */ /* 0x000fe40000011602 */
[----:B------:R-:W-:Y:S02]  /*1d570*/  LOP3.LUT R2, R0, 0xffff, RZ, 0xc0, !PT ;  /* 0x0000ffff00027812 */ /* 0x000fe400078ec0ff */
[----:B------:R-:W-:Y:S02]  /*1d580*/  SHF.R.U32.HI R3, RZ, 0x10, R0 ;  /* 0x00000010ff037819 */ /* 0x000fe40000011600 */
[----:B------:R-:W-:-:S02]  /*1d590*/  PRMT R14, R6, 0x5410, R5 ;  /* 0x00005410060e7816 */ /* 0x000fc40000000005 */
[----:B------:R-:W-:Y:S02]  /*1d5a0*/  LOP3.LUT R6, R4, 0xff, RZ, 0xc0, !PT ;  /* 0x000000ff04067812 */ /* 0x000fe400078ec0ff */
[----:B------:R-:W-:Y:S02]  /*1d5b0*/  LOP3.LUT R7, R0, 0xff, RZ, 0xc0, !PT ;  /* 0x000000ff00077812 */ /* 0x000fe400078ec0ff */
[----:B------:R-:W-:Y:S02]  /*1d5c0*/  SHF.R.U32.HI R5, RZ, 0x18, R0 ;  /* 0x00000018ff057819 */ /* 0x000fe40000011600 */
[----:B------:R-:W-:Y:S02]  /*1d5d0*/  SHF.R.U32.HI R4, RZ, 0x8, R2 ;  /* 0x00000008ff047819 */ /* 0x000fe40000011602 */
[----:B------:R-:W-:Y:S01]  /*1d5e0*/  LOP3.LUT R0, R3, 0xff, RZ, 0xc0, !PT ;  /* 0x000000ff03007812 */ /* 0x000fe200078ec0ff */
[----:B------:R-:W-:Y:S01]  /*1d5f0*/  IMAD.WIDE.U32 R2, R12, -0x2daee0ad, RZ ;  /* 0xd2511f530c027825 */ /* 0x000fe200078e00ff */
[----:B------:R-:W-:-:S02]  /*1d600*/  PRMT R13, R6, 0x5410, R13 ;  /* 0x00005410060d7816 */ /* 0x000fc4000000000d */
[----:B------:R-:W-:Y:S01]  /*1d610*/  PRMT R12, R7, 0x5410, R4 ;  /* 0x00005410070c7816 */ /* 0x000fe20000000004 */
[----:B------:R-:W-:Y:S01]  /*1d620*/  IMAD.WIDE.U32 R6, R15, -0x2daee0ad, RZ ;  /* 0xd2511f530f067825 */ /* 0x000fe200078e00ff */
[----:B------:R-:W-:Y:S01]  /*1d630*/  LOP3.LUT R16, R3, R241, R98, 0x96, !PT ;  /* 0x000000f103107212 */ /* 0x000fe200078e9662 */
[--C-:B------:R-:W-:Y:S01]  /*1d640*/  HSET2.LE.AND R3, R14, R20.reuse, PT ;  /* 0x000000140e037233 */ /* 0x100fe20003803000 */
[----:B------:R-:W-:Y:S02]  /*1d650*/  PRMT R4, R0, 0x5410, R5 ;  /* 0x0000541000047816 */ /* 0x000fe40000000005 */
[----:B------:R-:W-:Y:S01]  /*1d660*/  LOP3.LUT R7, R7, R242, R2, 0x96, !PT ;  /* 0x000000f207077212 */ /* 0x000fe200078e9602 */
[--C-:B------:R-:W-:Y:S01]  /*1d670*/  HSET2.LE.AND R5, R12, R20.reuse, PT ;  /* 0x000000140c057233 */ /* 0x100fe20003803000 */
[----:B------:R-:W-:Y:S01]  /*1d680*/  LOP3.LUT R14, R138, R3, RZ, 0xc0, !PT ;  /* 0x000000038a0e7212 */ /* 0x000fe200078ec0ff */
[--C-:B------:R-:W-:Y:S01]  /*1d690*/  HSET2.LE.AND R4, R4, R20.reuse, PT ;  /* 0x0000001404047233 */ /* 0x100fe20003803000 */
[----:B------:R-:W-:Y:S01]  /*1d6a0*/  IMAD.WIDE.U32 R2, R16, -0x326172a9, RZ ;  /* 0xcd9e8d5710027825 */ /* 0x000fe200078e00ff */
[----:B------:R-:W-:Y:S01]  /*1d6b0*/  HSET2.LE.AND R0, R13, R20, PT ;  /* 0x000000140d007233 */ /* 0x000fe20003803000 */
[----:B------:R-:W-:Y:S01]  /*1d6c0*/  LOP3.LUT R12, R136, R5, RZ, 0xc0, !PT ;  /* 0x00000005880c7212 */ /* 0x000fe200078ec0ff */
[----:B-1----:R-:W-:Y:S01]  /*1d6d0*/  HMMA.16816.F32 R80, R8, R32, R52 ;  /* 0x000000200850723c */ /* 0x002fe20000001834 */
[----:B------:R-:W-:Y:S01]  /*1d6e0*/  IMAD.WIDE.U32 R16, R7, -0x326172a9, RZ ;  /* 0xcd9e8d5707107825 */ /* 0x000fe200078e00ff */
[----:B------:R-:W-:Y:S01]  /*1d6f0*/  LOP3.LUT R13, R190, R4, RZ, 0xc0, !PT ;  /* 0x00000004be0d7212 */ /* 0x000fe200078ec0ff */
[----:B------:R1:W5:Y:S01]  /*1d700*/  LDL.LU R138, [R1+0x318] ;  /* 0x00031800018a7983 */ /* 0x0003620000300800 */
[----:B------:R-:W-:Y:S01]  /*1d710*/  LOP3.LUT R15, R137, R0, RZ, 0xc0, !PT ;  /* 0x00000000890f7212 */ /* 0x000fe200078ec0ff */
[----:B------:R-:W-:Y:S01]  /*1d720*/  IMAD.WIDE.U32 R4, R18, -0x2daee0ad, RZ ;  /* 0xd2511f5312047825 */ /* 0x000fe200078e00ff */
[----:B------:R-:W-:Y:S01]  /*1d730*/  LOP3.LUT R3, R3, R233, R72, 0x96, !PT ;  /* 0x000000e903037212 */ /* 0x000fe200078e9648 */
[----:B------:R1:W5:Y:S01]  /*1d740*/  LDL.LU R137, [R1+0x314] ;  /* 0x0003140001897983 */ /* 0x0003620000300800 */
[----:B------:R-:W-:-:S02]  /*1d750*/  LOP3.LUT R0, R17, R249, R2, 0x96, !PT ;  /* 0x000000f911007212 */ /* 0x000fc400078e9602 */
[----:B------:R-:W-:Y:S01]  /*1d760*/  LOP3.LUT R5, R5, R241, R208, 0x96, !PT ;  /* 0x000000f105057212 */ /* 0x000fe200078e96d0 */
[----:B------:R-:W-:Y:S01]  /*1d770*/  IMAD.WIDE.U32 R2, R3, -0x2daee0ad, RZ ;  /* 0xd2511f5303027825 */ /* 0x000fe200078e00ff */
[----:B------:R-:W-:Y:S01]  /*1d780*/  LOP3.LUT R7, R23, R242, R4, 0x96, !PT ;  /* 0x000000f217077212 */ /* 0x000fe200078e9604 */
[----:B------:R-:W-:Y:S01]  /*1d790*/  HMMA.16816.F32 R88, R8, R34, R68 ;  /* 0x000000220858723c */ /* 0x000fe20000001844 */
[----:B------:R1:W5:Y:S01]  /*1d7a0*/  LDL.LU R136, [R1+0x310] ;  /* 0x0003100001887983 */ /* 0x0003620000300800 */
[----:B------:R-:W-:Y:S01]  /*1d7b0*/  IMAD.WIDE.U32 R18, R0, -0x2daee0ad, RZ ;  /* 0xd2511f5300127825 */ /* 0x000fe200078e00ff */
[----:B------:R-:W-:-:S03]  /*1d7c0*/  LOP3.LUT R0, R3, R251, R6, 0x96, !PT ;  /* 0x000000fb03007212 */ /* 0x000fc600078e9606 */
[----:B------:R-:W-:Y:S01]  /*1d7d0*/  IMAD.WIDE.U32 R4, R5, -0x326172a9, RZ ;  /* 0xcd9e8d5705047825 */ /* 0x000fe200078e00ff */
[----:B------:R-:W-:-:S03]  /*1d7e0*/  LOP3.LUT R2, R19, R243, R2, 0x96, !PT ;  /* 0x000000f313027212 */ /* 0x000fc600078e9602 */
[----:B------:R-:W-:Y:S01]  /*1d7f0*/  IMAD.WIDE.U32 R92, R7, -0x326172a9, RZ ;  /* 0xcd9e8d57075c7825 */ /* 0x000fe200078e00ff */
[----:B------:R-:W-:Y:S03]  /*1d800*/  HMMA.16816.F32 R84, R8, R28, R64 ;  /* 0x0000001c0854723c */ /* 0x000fe60000001840 */
[----:B------:R-:W-:Y:S01]  /*1d810*/  IMAD.WIDE.U32 R2, R2, -0x326172a9, RZ ;  /* 0xcd9e8d5702027825 */ /* 0x000fe200078e00ff */
[----:B------:R-:W-:-:S04]  /*1d820*/  LOP3.LUT R7, R93, R249, R4, 0x96, !PT ;  /* 0x000000f95d077212 */ /* 0x000fc800078e9604 */
[----:B------:R-:W-:Y:S01]  /*1d830*/  HMMA.16816.F32 R40, R8, R30, R40 ;  /* 0x0000001e0828723c */ /* 0x000fe20000001828 */
[----:B------:R-:W-:Y:S01]  /*1d840*/  LOP3.LUT R5, R5, R233, R132, 0x96, !PT ;  /* 0x000000e905057212 */ /* 0x000fe200078e9684 */
[----:B------:R-:W-:Y:S01]  /*1d850*/  IMAD.WIDE.U32 R74, R7, -0x2daee0ad, RZ ;  /* 0xd2511f53074a7825 */ /* 0x000fe200078e00ff */
[----:B------:R-:W-:-:S04]  /*1d860*/  SHF.R.U32.HI R6, RZ, 0x10, R2 ;  /* 0x00000010ff067819 */ /* 0x000fc80000011602 */
[----:B------:R-:W-:Y:S01]  /*1d870*/  IMAD.WIDE.U32 R10, R0, -0x326172a9, RZ ;  /* 0xcd9e8d57000a7825 */ /* 0x000fe200078e00ff */
[C---:B------:R-:W-:Y:S02]  /*1d880*/  LOP3.LUT R0, R2.reuse, 0xffff, RZ, 0xc0, !PT ;  /* 0x0000ffff02007812 */ /* 0x040fe400078ec0ff */
[----:B------:R-:W-:Y:S02]  /*1d890*/  LOP3.LUT R7, R2, 0xff, RZ, 0xc0, !PT ;  /* 0x000000ff02077812 */ /* 0x000fe400078ec0ff */
[----:B------:R-:W-:Y:S02]  /*1d8a0*/  SHF.R.U32.HI R8, RZ, 0x18, R2 ;  /* 0x00000018ff087819 */ /* 0x000fe40000011602 */
[----:B------:R-:W-:Y:S01]  /*1d8b0*/  LOP3.LUT R2, R3, R177, R10, 0x96, !PT ;  /* 0x000000b103027212 */ /* 0x000fe200078e960a */
[----:B------:R-:W-:Y:S01]  /*1d8c0*/  IMAD.WIDE.U32 R4, R5, -0x2daee0ad, RZ ;  /* 0xd2511f5305047825 */ /* 0x000fe200078e00ff */
[----:B------:R-:W-:Y:S02]  /*1d8d0*/  SHF.R.U32.HI R0, RZ, 0x8, R0 ;  /* 0x00000008ff007819 */ /* 0x000fe40000011600 */
[----:B------:R-:W-:-:S02]  /*1d8e0*/  LOP3.LUT R3, R2, 0xffff, RZ, 0xc0, !PT ;  /* 0x0000ffff02037812 */ /* 0x000fc400078ec0ff */
[----:B------:R-:W-:Y:S02]  /*1d8f0*/  LOP3.LUT R6, R6, 0xff, RZ, 0xc0, !PT ;  /* 0x000000ff06067812 */ /* 0x000fe400078ec0ff */
[----:B------:R-:W-:Y:S02]  /*1d900*/  LOP3.LUT R9, R75, R243, R4, 0x96, !PT ;  /* 0x000000f34b097212 */ /* 0x000fe400078e9604 */
[----:B------:R-:W-:Y:S02]  /*1d910*/  PRMT R0, R7, 0x5410, R0 ;  /* 0x0000541007007816 */ /* 0x000fe40000000000 */
[----:B------:R-:W-:Y:S02]  /*1d920*/  SHF.R.U32.HI R4, RZ, 0x10, R2 ;  /* 0x00000010ff047819 */ /* 0x000fe40000011602 */
[----:B------:R-:W-:Y:S02]  /*1d930*/  LOP3.LUT R7, R2, 0xff, RZ, 0xc0, !PT ;  /* 0x000000ff02077812 */ /* 0x000fe400078ec0ff */
[----:B------:R-:W-:-:S02]  /*1d940*/  SHF.R.U32.HI R3, RZ, 0x8, R3 ;  /* 0x00000008ff037819 */ /* 0x000fc40000011603 */
[----:B------:R-:W-:Y:S02]  /*1d950*/  LOP3.LUT R17, R5, R251, R22, 0x96, !PT ;  /* 0x000000fb05117212 */ /* 0x000fe400078e9616 */
[----:B------:R-:W-:Y:S02]  /*1d960*/  PRMT R5, R6, 0x5410, R8 ;  /* 0x0000541006057816 */ /* 0x000fe40000000008 */
[----:B------:R-:W-:Y:S02]  /*1d970*/  SHF.R.U32.HI R6, RZ, 0x18, R2 ;  /* 0x00000018ff067819 */ /* 0x000fe40000011602 */
[----:B------:R-:W-:Y:S02]  /*1d980*/  LOP3.LUT R4, R4, 0xff, RZ, 0xc0, !PT ;  /* 0x000000ff04047812 */ /* 0x000fe400078ec0ff */
[----:B------:R-:W-:Y:S01]  /*1d990*/  PRMT R3, R7, 0x5410, R3 ;  /* 0x0000541007037816 */ /* 0x000fe20000000003 */
[--C-:B------:R-:W-:Y:S01]  /*1d9a0*/  HSET2.LE.AND R0, R0, R20.reuse, PT ;  /* 0x0000001400007233 */ /* 0x100fe20003803000 */
[----:B------:R-:W-:Y:S01]  /*1d9b0*/  PRMT R4, R4, 0x5410, R6 ;  /* 0x0000541004047816 */ /* 0x000fe20000000006 */
[----:B------:R-:W-:Y:S01]  /*1d9c0*/  HMMA.16816.F32 R64, R12, R32, R56 ;  /* 0x000000200c40723c */ /* 0x000fe20000001838 */
[----:B------:R-:W-:-:S02]  /*1d9d0*/  HSET2.LE.AND R2, R5, R20, PT ;  /* 0x0000001405027233 */ /* 0x000fc40003803000 */
[----:B------:R-:W-:Y:S01]  /*1d9e0*/  HSET2.LE.AND R3, R3, R20, PT ;  /* 0x0000001403037233 */ /* 0x000fe20003803000 */
[----:B------:R-:W-:-:S04]  /*1d9f0*/  LOP3.LUT R6, R168, R0, RZ, 0xc0, !PT ;  /* 0x00000000a8067212 */ /* 0x000fc800078ec0ff */
[C---:B------:R-:W-:Y:S01]  /*1da00*/  HMMA.16816.F32 R36, R12.reuse, R34, R60 ;  /* 0x000000220c24723c */ /* 0x040fe2000000183c */
[----:B------:R-:W1:Y:S01]  /*1da10*/  LDSM.16.MT88.4 R32, [R238+0x5000] ;  /* 0x00500000ee20783b */ /* 0x000e620000004200 */
[----:B------:R-:W-:Y:S01]  /*1da20*/  HSET2.LE.AND R0, R4, R20, PT ;  /* 0x0000001404007233 */ /* 0x000fe20003803000 */
[----:B------:R-:W-:Y:S02]  /*1da30*/  LOP3.LUT R7, R155, R2, RZ, 0xc0, !PT ;  /* 0x000000029b077212 */ /* 0x000fe400078ec0ff */
[----:B------:R-:W-:Y:S01]  /*1da40*/  LOP3.LUT R4, R178, R3, RZ, 0xc0, !PT ;  /* 0x00000003b2047212 */ /* 0x000fe200078ec0ff */
[----:B------:R-:W-:Y:S02]  /*1da50*/  IMAD.WIDE.U32 R2, R9, -0x326172a9, RZ ;  /* 0xcd9e8d5709027825 */ /* 0x000fe400078e00ff */
[----:B------:R-:W-:Y:S01]  /*1da60*/  HMMA.16816.F32 R68, R12, R28, R48 ;  /* 0x0000001c0c44723c */ /* 0x000fe20000001830 */
[----:B------:R-:W-:-:S07]  /*1da70*/  LOP3.LUT R5, R176, R0, RZ, 0xc0, !PT ;  /* 0x00000000b0057212 */ /* 0x000fce00078ec0ff */
[----:B------:R-:W-:Y:S01]  /*1da80*/  HMMA.16816.F32 R52, R12, R30, R76 ;  /* 0x0000001e0c34723c */ /* 0x000fe2000000184c */
[----:B------:R-:W-:Y:S01]  /*1da90*/  SHF.R.U32.HI R10, RZ, 0x18, R2 ;  /* 0x00000018ff0a7819 */ /* 0x000fe20000011602 */
[----:B------:R-:W1:Y:S05]  /*1daa0*/  LDSM.16.MT88.4 R28, [R236+0x5400] ;  /* 0x00540000ec1c783b */ /* 0x000e6a0000004200 */
[----:B------:R-:W-:Y:S01]  /*1dab0*/  IMAD.WIDE.U32 R12, R17, -0x326172a9, RZ ;  /* 0xcd9e8d57110c7825 */ /* 0x000fe200078e00ff */
[----:B------:R-:W-:-:S04]  /*1dac0*/  LOP3.LUT R14, R11, R245, R16, 0x96, !PT ;  /* 0x000000f50b0e7212 */ /* 0x000fc800078e9610 */
[----:B------:R-:W-:Y:S02]  /*1dad0*/  LOP3.LUT R0, R3, R177, R12, 0x96, !PT ;  /* 0x000000b103007212 */ /* 0x000fe400078e960c */
[C---:B------:R-:W-:Y:S02]  /*1dae0*/  LOP3.LUT R3, R2.reuse, 0xffff, RZ, 0xc0, !PT ;  /* 0x0000ffff02037812 */ /* 0x040fe400078ec0ff */
[----:B------:R-:W-:Y:S02]  /*1daf0*/  LOP3.LUT R12, R2, 0xff, RZ, 0xc0, !PT ;  /* 0x000000ff020c7812 */ /* 0x000fe400078ec0ff */
[----:B------:R-:W-:Y:S02]  /*1db00*/  SHF.R.U32.HI R11, RZ, 0x10, R2 ;  /* 0x00000010ff0b7819 */ /* 0x000fe40000011602 */
[----:B------:R-:W-:Y:S02]  /*1db10*/  LOP3.LUT R2, R0, 0xffff, RZ, 0xc0, !PT ;  /* 0x0000ffff00027812 */ /* 0x000fe400078ec0ff */
[----:B------:R-:W-:-:S02]  /*1db20*/  SHF.R.U32.HI R3, RZ, 0x8, R3 ;  /* 0x00000008ff037819 */ /* 0x000fc40000011603 */
[----:B------:R-:W-:Y:S02]  /*1db30*/  LOP3.LUT R11, R11, 0xff, RZ, 0xc0, !PT ;  /* 0x000000ff0b0b7812 */ /* 0x000fe400078ec0ff */
[----:B------:R-:W-:Y:S02]  /*1db40*/  LOP3.LUT R9, R0, 0xff, RZ, 0xc0, !PT ;  /* 0x000000ff00097812 */ /* 0x000fe400078ec0ff */
[----:B------:R-:W-:Y:S02]  /*1db50*/  SHF.R.U32.HI R8, RZ, 0x8, R2 ;  /* 0x00000008ff087819 */ /* 0x000fe40000011602 */
[----:B------:R-:W-:Y:S02]  /*1db60*/  PRMT R2, R12, 0x5410, R3 ;  /* 0x000054100c027816 */ /* 0x000fe40000000003 */
[----:B------:R-:W-:Y:S02]  /*1db70*/  SHF.R.U32.HI R3, RZ, 0x10, R0 ;  /* 0x00000010ff037819 */ /* 0x000fe40000011600 */
[----:B------:R-:W-:-:S02]  /*1db80*/  PRMT R11, R11, 0x5410, R10 ;  /* 0x000054100b0b7816 */ /* 0x000fc4000000000a */
[----:B------:R-:W-:Y:S02]  /*1db90*/  PRMT R8, R9, 0x5410, R8 ;  /* 0x0000541009087816 */ /* 0x000fe40000000008 */
[----:B------:R-:W-:Y:S01]  /*1dba0*/  SHF.R.U32.HI R10, RZ, 0x18, R0 ;  /* 0x00000018ff0a7819 */ /* 0x000fe20000011600 */
[--C-:B------:R-:W-:Y:S01]  /*1dbb0*/  HSET2.LE.AND R0, R2, R20.reuse, PT ;  /* 0x0000001402007233 */ /* 0x100fe20003803000 */
[----:B------:R-:W-:Y:S01]  /*1dbc0*/  LOP3.LUT R9, R3, 0xff, RZ, 0xc0, !PT ;  /* 0x000000ff03097812 */ /* 0x000fe200078ec0ff */
[--C-:B------:R-:W-:Y:S02]  /*1dbd0*/  HSET2.LE.AND R2, R11, R20.reuse, PT ;  /* 0x000000140b027233 */ /* 0x100fe40003803000 */
[----:B------:R-:W-:Y:S01]  /*1dbe0*/  HSET2.LE.AND R3, R8, R20, PT ;  /* 0x0000001408037233 */ /* 0x000fe20003803000 */
[----:B------:R-:W-:Y:S02]  /*1dbf0*/  LOP3.LUT R15, R205, R240, R150, 0x96, !PT ;  /* 0x000000f0cd0f7212 */ /* 0x000fe400078e9696 */
[----:B------:R-:W-:-:S02]  /*1dc00*/  LOP3.LUT R11, R213, R2, RZ, 0xc0, !PT ;  /* 0x00000002d50b7212 */ /* 0x000fc400078ec0ff */
[----:B------:R-:W-:Y:S01]  /*1dc10*/  LOP3.LUT R8, R224, R3, RZ, 0xc0, !PT ;  /* 0x00000003e0087212 */ /* 0x000fe200078ec0ff */
[----:B------:R-:W-:Y:S01]  /*1dc20*/  IMAD.WIDE.U32 R2, R14, -0x2daee0ad, RZ ;  /* 0xd2511f530e027825 */ /* 0x000fe200078e00ff */
[----:B------:R-:W-:Y:S02]  /*1dc30*/  PRMT R9, R9, 0x5410, R10 ;  /* 0x0000541009097816 */ /* 0x000fe4000000000a */
[----:B------:R-:W-:Y:S01]  /*1dc40*/  LOP3.LUT R10, R214, R0, RZ, 0xc0, !PT ;  /* 0x00000000d60a7212 */ /* 0x000fe200078ec0ff */
[----:B------:R-:W-:Y:S01]  /*1dc50*/  IMAD.WIDE.U32 R44, R15, -0x2daee0ad, RZ ;  /* 0xd2511f530f2c7825 */ /* 0x000fe200078e00ff */
[----:B------:R-:W-:Y:S01]  /*1dc60*/  LOP3.LUT R0, R3, R173, R18, 0x96, !PT ;  /* 0x000000ad03007212 */ /* 0x000fe200078e9612 */
[----:B------:R-:W-:Y:S01]  /*1dc70*/  HMMA.16816.F32 R48, R4, R24, R80 ;  /* 0x000000180430723c */ /* 0x000fe20000001850 */
[----:B------:R-:W-:Y:S01]  /*1dc80*/  LOP3.LUT R15, R13, R245, R92, 0x96, !PT ;  /* 0x000000f50d0f7212 */ /* 0x000fe200078e965c */
[----:B------:R-:W-:Y:S01]  /*1dc90*/  HSET2.LE.AND R9, R9, R20, PT ;  /* 0x0000001409097233 */ /* 0x000fe20003803000 */
[----:B------:R-:W-:-:S02]  /*1dca0*/  LOP3.LUT R3, R2, 0xffff, RZ, 0xc0, !PT ;  /* 0x0000ffff02037812 */ /* 0x000fc400078ec0ff */
[----:B------:R-:W-:Y:S02]  /*1dcb0*/  LOP3.LUT R14, R2, 0xff, RZ, 0xc0, !PT ;  /* 0x000000ff020e7812 */ /* 0x000fe400078ec0ff */
[----:B------:R-:W-:Y:S01]  /*1dcc0*/  SHF.R.U32.HI R13, RZ, 0x18, R2 ;  /* 0x00000018ff0d7819 */ /* 0x000fe20000011602 */
[----:B------:R-:W-:Y:S01]  /*1dcd0*/  HMMA.16816.F32 R60, R4, R26, R88 ;  /* 0x0000001a043c723c */ /* 0x000fe20000001858 */
[----:B------:R-:W-:-:S07]  /*1dce0*/  LOP3.LUT R12, R0, 0xff, RZ, 0xc0, !PT ;  /* 0x000000ff000c7812 */ /* 0x000fce00078ec0ff */
[----:B-1----:R-:W-:Y:S01]  /*1dcf0*/  HMMA.16816.F32 R56, R4, R32, R84 ;  /* 0x000000200438723c */ /* 0x002fe20000001854 */
[----:B------:R-:W-:-:S07]  /*1dd00*/  LOP3.LUT R9, R222, R9, RZ, 0xc0, !PT ;  /* 0x00000009de097212 */ /* 0x000fce00078ec0ff */
[----:B------:R-:W-:Y:S07]  /*1dd10*/  HMMA.16816.F32 R40, R4, R34, R40 ;  /* 0x000000220428723c */ /* 0x000fee0000001828 */
[----:B------:R-:W-:Y:S02]  /*1dd20*/  SHF.R.U32.HI R5, RZ, 0x10, R2 ;  /* 0x00000010ff057819 */ /* 0x000fe40000011602 */
[----:B------:R-:W-:Y:S02]  /*1dd30*/  LOP3.LUT R2, R0, 0xffff, RZ, 0xc0, !PT ;  /* 0x0000ffff00027812 */ /* 0x000fe400078ec0ff */
[----:B------:R-:W-:-:S02]  /*1dd40*/  SHF.R.U32.HI R6, RZ, 0x8, R3 ;  /* 0x00000008ff067819 */ /* 0x000fc40000011603 */
[----:B------:R-:W-:Y:S02]  /*1dd50*/  SHF.R.U32.HI R4, RZ, 0x8, R2 ;  /* 0x00000008ff047819 */ /* 0x000fe40000011602 */
[--C-:B------:R-:W-:Y:S02]  /*1dd60*/  SHF.R.U32.HI R3, RZ, 0x10, R0.reuse ;  /* 0x00000010ff037819 */ /* 0x100fe40000011600 */
[----:B------:R-:W-:Y:S02]  /*1dd70*/  SHF.R.U32.HI R7, RZ, 0x18, R0 ;  /* 0x00000018ff077819 */ /* 0x000fe40000011600 */
[----:B------:R-:W-:Y:S02]  /*1dd80*/  PRMT R0, R12, 0x5410, R4 ;  /* 0x000054100c007816 */ /* 0x000fe40000000004 */
[----:B------:R-:W-:Y:S02]  /*1dd90*/  LOP3.LUT R5, R5, 0xff, RZ, 0xc0, !PT ;  /* 0x000000ff05057812 */ /* 0x000fe400078ec0ff */
[----:B------:R-:W-:Y:S01]  /*1dda0*/  LOP3.LUT R2, R3, 0xff, RZ, 0xc0, !PT ;  /* 0x000000ff03027812 */ /* 0x000fe200078ec0ff */
[----:B------:R-:W-:Y:S01]  /*1ddb0*/  HMMA.16816.F32 R64, R8, R24, R64 ;  /* 0x000000180840723c */ /* 0x000fe20000001840 */
[----:B------:R-:W-:Y:S01]  /*1ddc0*/  HSET2.LE.AND R0, R0, R20, PT ;  /* 0x0000001400007233 */ /* 0x000fe20003803000 */
[----:B------:R-:W-:-:S02]  /*1ddd0*/  PRMT R3, R14, 0x5410, R6 ;  /* 0x000054100e037816 */ /* 0x000fc40000000006 */
[----:B------:R-:W-:Y:S02]  /*1dde0*/  PRMT R13, R5, 0x5410, R13 ;  /* 0x00005410050d7816 */ /* 0x000fe4000000000d */
[----:B------:R-:W-:Y:S02]  /*1ddf0*/  PRMT R2, R2, 0x5410, R7 ;  /* 0x0000541002027816 */ /* 0x000fe40000000007 */
[----:B------:R-:W-:Y:S01]  /*1de00*/  HMMA.16816.F32 R24, R8, R26, R36 ;  /* 0x0000001a0818723c */ /* 0x000fe20000001824 */
[----:B------:R-:W1:Y:S01]  /*1de10*/  LDSM.16.MT88.4 R36, [R238+0x5400] ;  /* 0x00540000ee24783b */ /* 0x000e620000004200 */
[----:B------:R-:W-:Y:S01]  /*1de20*/  LOP3.LUT R4, R179, R0, RZ, 0xc0, !PT ;  /* 0x00000000b3047212 */ /* 0x000fe200078ec0ff */
[--C-:B------:R-:W-:Y:S02]  /*1de30*/  HSET2.LE.AND R5, R2, R20.reuse, PT ;  /* 0x0000001402057233 */ /* 0x100fe40003803000 */
[--C-:B------:R-:W-:Y:S01]  /*1de40*/  HSET2.LE.AND R6, R3, R20.reuse, PT ;  /* 0x0000001403067233 */ /* 0x100fe20003803000 */
[----:B------:R-:W-:Y:S01]  /*1de50*/  IMAD.WIDE.U32 R2, R15, -0x2daee0ad, RZ ;  /* 0xd2511f530f027825 */ /* 0x000fe200078e00ff */
[----:B------:R-:W-:-:S05]  /*1de60*/  HSET2.LE.AND R0, R13, R20, PT ;  /* 0x000000140d007233 */ /* 0x000fca0003803000 */
[----:B------:R-:W-:Y:S02]  /*1de70*/  LOP3.LUT R7, R175, R0, RZ, 0xc0, !PT ;  /* 0x00000000af077212 */ /* 0x000fe400078ec0ff */
[----:B------:R-:W-:Y:S02]  /*1de80*/  LOP3.LUT R0, R3, R173, R74, 0x96, !PT ;  /* 0x000000ad03007212 */ /* 0x000fe400078e964a */
[C---:B------:R-:W-:Y:S01]  /*1de90*/  LOP3.LUT R3, R2.reuse, 0xffff, RZ, 0xc0, !PT ;  /* 0x0000ffff02037812 */ /* 0x040fe200078ec0ff */
[----:B------:R-:W-:Y:S01]  /*1dea0*/  HMMA.16816.F32 R68, R8, R32, R68 ;  /* 0x000000200844723c */ /* 0x000fe20000001844 */
[----:B------:R-:W-:Y:S02]  /*1deb0*/  LOP3.LUT R13, R2, 0xff, RZ, 0xc0, !PT ;  /* 0x000000ff020d7812 */ /* 0x000fe400078ec0ff */
[----:B------:R-:W-:-:S05]  /*1dec0*/  SHF.R.U32.HI R12, RZ, 0x18, R2 ;  /* 0x00000018ff0c7819 */ /* 0x000fca0000011602 */
[----:B------:R-:W-:Y:S01]  /*1ded0*/  HMMA.16816.F32 R76, R8, R34, R52 ;  /* 0x00000022084c723c */ /* 0x000fe20000001834 */
[----:B------:R-:W-:Y:S01]  /*1dee0*/  LOP3.LUT R16, R73, R239, R204, 0x96, !PT ;  /* 0x000000ef49107212 */ /* 0x000fe200078e96cc */
[----:B------:R-:W-:Y:S05]  /*1def0*/  LDSM.16.MT88.4 R32, [R238+0x5800] ;  /* 0x00580000ee20783b */ /* 0x000fea0000004200 */
[----:B------:R-:W-:Y:S02]  /*1df00*/  SHF.R.U32.HI R9, RZ, 0x8, R3 ;  /* 0x00000008ff097819 */ /* 0x000fe40000011603 */
[----:B------:R-:W-:Y:S02]  /*1df10*/  SHF.R.U32.HI R8, RZ, 0x10, R2 ;  /* 0x00000010ff087819 */ /* 0x000fe40000011602 */
[----:B------:R-:W-:-:S02]  /*1df20*/  SHF.R.U32.HI R3, RZ, 0x10, R0 ;  /* 0x00000010ff037819 */ /* 0x000fc40000011600 */
[C---:B------:R-:W-:Y:S02]  /*1df30*/  LOP3.LUT R2, R0.reuse, 0xffff, RZ, 0xc0, !PT ;  /* 0x0000ffff00027812 */ /* 0x040fe400078ec0ff */
[----:B------:R-:W-:Y:S02]  /*1df40*/  LOP3.LUT R11, R0, 0xff, RZ, 0xc0, !PT ;  /* 0x000000ff000b7812 */ /* 0x000fe400078ec0ff */
[----:B------:R-:W-:Y:S02]  /*1df50*/  SHF.R.U32.HI R10, RZ, 0x18, R0 ;  /* 0x00000018ff0a7819 */ /* 0x000fe40000011600 */
[----:B------:R-:W-:Y:S02]  /*1df60*/  LOP3.LUT R8, R8, 0xff, RZ, 0xc0, !PT ;  /* 0x000000ff08087812 */ /* 0x000fe400078ec0ff */
[----:B------:R-:W-:Y:S02]  /*1df70*/  LOP3.LUT R0, R3, 0xff, RZ, 0xc0, !PT ;  /* 0x000000ff03007812 */ /* 0x000fe400078ec0ff */
[----:B------:R-:W-:-:S02]  /*1df80*/  SHF.R.U32.HI R2, RZ, 0x8, R2 ;  /* 0x00000008ff027819 */ /* 0x000fc40000011602 */
[----:B------:R-:W-:Y:S02]  /*1df90*/  PRMT R3, R13, 0x5410, R9 ;  /* 0x000054100d037816 */ /* 0x000fe40000000009 */
[----:B------:R-:W-:Y:S02]  /*1dfa0*/  PRMT R8, R8, 0x5410, R12 ;  /* 0x0000541008087816 */ /* 0x000fe4000000000c */
[----:B------:R-:W-:Y:S02]  /*1dfb0*/  PRMT R9, R0, 0x5410, R10 ;  /* 0x0000541000097816 */ /* 0x000fe4000000000a */
[----:B------:R-:W-:Y:S01]  /*1dfc0*/  PRMT R12, R11, 0x5410, R2 ;  /* 0x000054100b0c7816 */ /* 0x000fe20000000002 */
[----:B------:R-:W-:Y:S01]  /*1dfd0*/  IMAD.WIDE.U32 R10, R16, -0x2daee0ad, RZ ;  /* 0xd2511f53100a7825 */ /* 0x000fe200078e00ff */
[--C-:B------:R-:W-:Y:S01]  /*1dfe0*/  HSET2.LE.AND R2, R3, R20.reuse, PT ;  /* 0x0000001403027233 */ /* 0x100fe20003803000 */
[----:B------:R-:W-:Y:S01]  /*1dff0*/  LOP3.LUT R17, R45, R241, R98, 0x96, !PT ;  /* 0x000000f12d117212 */ /* 0x000fe200078e9662 */
[----:B------:R-:W-:Y:S01]  /*1e000*/  HSET2.LE.AND R3, R9, R20, PT ;  /* 0x0000001409037233 */ /* 0x000fe20003803000 */
[----:B------:R-:W-:-:S02]  /*1e010*/  LOP3.LUT R5, R183, R5, RZ, 0xc0, !PT ;  /* 0x00000005b7057212 */ /* 0x000fc400078ec0ff */
[----:B------:R-:W-:Y:S02]  /*1e020*/  LOP3.LUT R9, R11, R242, R44, 0x96, !PT ;  /* 0x000000f20b097212 */ /* 0x000fe400078e962c */
[----:B------:R-:W-:Y:S01]  /*1e030*/  LOP3.LUT R6, R174, R6, RZ, 0xc0, !PT ;  /* 0x00000006ae067212 */ /* 0x000fe200078ec0ff */
[----:B------:R-:W-:Y:S01]  /*1e040*/  HSET2.LE.AND R0, R8, R20, PT ;  /* 0x0000001408007233 */ /* 0x000fe20003803000 */
[----:B------:R-:W-:Y:S02]  /*1e050*/  LOP3.LUT R14, R207, R2, RZ, 0xc0, !PT ;  /* 0x00000002cf0e7212 */ /* 0x000fe400078ec0ff */
[----:B------:R-:W-:Y:S01]  /*1e060*/  LOP3.LUT R13, R215, R3, RZ, 0xc0, !PT ;  /* 0x00000003d70d7212 */ /* 0x000fe200078ec0ff */
[----:B------:R-:W-:Y:S01]  /*1e070*/  IMAD.WIDE.U32 R2, R17, -0x326172a9, RZ ;  /* 0xcd9e8d5711027825 */ /* 0x000fe200078e00ff */
[----:B------:R-:W-:Y:S02]  /*1e080*/  LOP3.LUT R19, R205, R240, R210, 0x96, !PT ;  /* 0x000000f0cd137212 */ /* 0x000fe400078e96d2 */
[----:B------:R-:W-:Y:S01]  /*1e090*/  LOP3.LUT R22, R133, R239, R204, 0x96, !PT ;  /* 0x000000ef85167212 */ /* 0x000fe200078e96cc */
[----:B------:R-:W-:Y:S01]  /*1e0a0*/  IMAD.WIDE.U32 R16, R9, -0x326172a9, RZ ;  /* 0xcd9e8d5709107825 */ /* 0x000fe200078e00ff */
[----:B------:R-:W-:Y:S01]  /*1e0b0*/  HMMA.16816.F32 R48, R4, R28, R48 ;  /* 0x0000001c0430723c */ /* 0x000fe20000001830 */
[----:B------:R-:W-:-:S02]  /*1e0c0*/  LOP3.LUT R15, R223, R0, RZ, 0xc0, !PT ;  /* 0x00000000df0f7212 */ /* 0x000fc400078ec0ff */
[----:B------:R-:W-:Y:S01]  /*1e0d0*/  IMAD.WIDE.U32 R22, R22, -0x2daee0ad, RZ ;  /* 0xd2511f5316167825 */ /* 0x000fe200078e00ff */
[----:B------:R-:W-:Y:S02]  /*1e0e0*/  LOP3.LUT R3, R3, R233, R72, 0x96, !PT ;  /* 0x000000e903037212 */ /* 0x000fe400078e9648 */
[----:B------:R-:W-:Y:S02]  /*1e0f0*/  LOP3.LUT R0, R17, R249, R2, 0x96, !PT ;  /* 0x000000f911007212 */ /* 0x000fe400078e9602 */
[----:B------:R-:W-:Y:S01]  /*1e100*/  HMMA.16816.F32 R88, R4, R30, R60 ;  /* 0x0000001e0458723c */ /* 0x000fe2000000183c */
[----:B------:R-:W-:-:S07]  /*1e110*/  IMAD.WIDE.U32 R2, R3, -0x2daee0ad, RZ ;  /* 0xd2511f5303027825 */ /* 0x000fce00078e00ff */
[C---:B-1----:R-:W-:Y:S08]  /*1e120*/  HMMA.16816.F32 R84, R4.reuse, R36, R56 ;  /* 0x000000240454723c */ /* 0x042ff00000001838 */
[----:B------:R-:W-:Y:S07]  /*1e130*/  HMMA.16816.F32 R80, R4, R38, R40 ;  /* 0x000000260450723c */ /* 0x000fee0000001828 */
[----:B------:R-:W-:-:S04]  /*1e140*/  IMAD.WIDE.U32 R6, R19, -0x2daee0ad, RZ ;  /* 0xd2511f5313067825 */ /* 0x000fc800078e00ff */
[----:B------:R-:W-:Y:S01]  /*1e150*/  IMAD.WIDE.U32 R18, R0, -0x2daee0ad, RZ ;  /* 0xd2511f5300127825 */ /* 0x000fe200078e00ff */
[----:B------:R-:W-:Y:S02]  /*1e160*/  LOP3.LUT R4, R7, R241, R208, 0x96, !PT ;  /* 0x000000f107047212 */ /* 0x000fe400078e96d0 */
[----:B------:R-:W-:Y:S02]  /*1e170*/  LOP3.LUT R6, R23, R242, R6, 0x96, !PT ;  /* 0x000000f217067212 */ /* 0x000fe400078e9606 */
[----:B------:R-:W-:Y:S01]  /*1e180*/  LOP3.LUT R2, R19, R243, R2, 0x96, !PT ;  /* 0x000000f313027212 */ /* 0x000fe200078e9602 */
[----:B------:R-:W-:Y:S01]  /*1e190*/  IMAD.WIDE.U32 R4, R4, -0x326172a9, RZ ;  /* 0xcd9e8d5704047825 */ /* 0x000fe200078e00ff */
[----:B------:R-:W-:-:S03]  /*1e1a0*/  LOP3.LUT R0, R3, R251, R10, 0x96, !PT ;  /* 0x000000fb03007212 */ /* 0x000fc600078e960a */
[----:B------:R-:W-:Y:S01]  /*1e1b0*/  IMAD.WIDE.U32 R92, R6, -0x326172a9, RZ ;  /* 0xcd9e8d57065c7825 */ /* 0x000fe200078e00ff */
[----:B------:R-:W-:-:S03]  /*1e1c0*/  HSET2.LE.AND R8, R12, R20, PT ;  /* 0x000000140c087233 */ /* 0x000fc60003803000 */
[----:B------:R-:W-:Y:S01]  /*1e1d0*/  IMAD.WIDE.U32 R2, R2, -0x326172a9, RZ ;  /* 0xcd9e8d5702027825 */ /* 0x000fe200078e00ff */
[----:B------:R-:W-:-:S03]  /*1e1e0*/  LOP3.LUT R6, R93, R249, R4, 0x96, !PT ;  /* 0x000000f95d067212 */ /* 0x000fc600078e9604 */
[----:B------:R-:W-:Y:S01]  /*1e1f0*/  IMAD.WIDE.U32 R10, R0, -0x326172a9, RZ ;  /* 0xcd9e8d57000a7825 */ /* 0x000fe200078e00ff */
[----:B------:R-:W-:Y:S02]  /*1e200*/  LOP3.LUT R5, R5, R233, R132, 0x96, !PT ;  /* 0x000000e905057212 */ /* 0x000fe400078e9684 */
[----:B------:R-:W-:Y:S01]  /*1e210*/  LOP3.LUT R12, R218, R8, RZ, 0xc0, !PT ;  /* 0x00000008da0c7212 */ /* 0x000fe200078ec0ff */
[----:B------:R-:W-:Y:S01]  /*1e220*/  IMAD.WIDE.U32 R44, R6, -0x2daee0ad, RZ ;  /* 0xd2511f53062c7825 */ /* 0x000fe200078e00ff */
[C---:B------:R-:W-:Y:S02]  /*1e230*/  LOP3.LUT R0, R2.reuse, 0xffff, RZ, 0xc0, !PT ;  /* 0x0000ffff02007812 */ /* 0x040fe400078ec0ff */
[--C-:B------:R-:W-:Y:S02]  /*1e240*/  SHF.R.U32.HI R6, RZ, 0x10, R2.reuse ;  /* 0x00000010ff067819 */ /* 0x100fe40000011602 */
[----:B------:R-:W-:Y:S02]  /*1e250*/  LOP3.LUT R7, R2, 0xff, RZ, 0xc0, !PT ;  /* 0x000000ff02077812 */ /* 0x000fe400078ec0ff */
[----:B------:R-:W-:-:S02]  /*1e260*/  SHF.R.U32.HI R8, RZ, 0x18, R2 ;  /* 0x00000018ff087819 */ /* 0x000fc40000011602 */
[----:B------:R-:W-:Y:S01]  /*1e270*/  LOP3.LUT R2, R3, R177, R10, 0x96, !PT ;  /* 0x000000b103027212 */ /* 0x000fe200078e960a */
[----:B------:R-:W-:Y:S01]  /*1e280*/  IMAD.WIDE.U32 R4, R5, -0x2daee0ad, RZ ;  /* 0xd2511f5305047825 */ /* 0x000fe200078e00ff */
[----:B------:R-:W-:Y:S02]  /*1e290*/  SHF.R.U32.HI R0, RZ, 0x8, R0 ;  /* 0x00000008ff007819 */ /* 0x000fe40000011600 */
[----:B------:R-:W-:Y:S02]  /*1e2a0*/  LOP3.LUT R3, R2, 0xffff, RZ, 0xc0, !PT ;  /* 0x0000ffff02037812 */ /* 0x000fe400078ec0ff */
[----:B------:R-:W-:Y:S02]  /*1e2b0*/  LOP3.LUT R6, R6, 0xff, RZ, 0xc0, !PT ;  /* 0x000000ff06067812 */ /* 0x000fe400078ec0ff */
[----:B------:R-:W-:Y:S02]  /*1e2c0*/  LOP3.LUT R9, R45, R243, R4, 0x96, !PT ;  /* 0x000000f32d097212 */ /* 0x000fe400078e9604 */
[----:B------:R-:W-:-:S02]  /*1e2d0*/  PRMT R0, R7, 0x5410, R0 ;  /* 0x0000541007007816 */ /* 0x000fc40000000000 */
[----:B------:R-:W-:Y:S02]  /*1e2e0*/  SHF.R.U32.HI R4, RZ, 0x10, R2 ;  /* 0x00000010ff047819 */ /* 0x000fe40000011602 */
[----:B------:R-:W-:Y:S02]  /*1e2f0*/  LOP3.LUT R7, R2, 0xff, RZ, 0xc0, !PT ;  /* 0x000000ff02077812 */ /* 0x000fe400078ec0ff */
[----:B------:R-:W-:Y:S02]  /*1e300*/  SHF.R.U32.HI R3, RZ, 0x8, R3 ;  /* 0x00000008ff037819 */ /* 0x000fe40000011603 */
[----:B------:R-:W-:Y:S02]  /*1e310*/  LOP3.LUT R17, R5, R251, R22, 0x96, !PT ;  /* 0x000000fb05117212 */ /* 0x000fe400078e9616 */
[----:B------:R-:W-:Y:S02]  /*1e320*/  PRMT R5, R6, 0x5410, R8 ;  /* 0x0000541006057816 */ /* 0x000fe40000000008 */
[----:B------:R-:W-:-:S02]  /*1e330*/  SHF.R.U32.HI R6, RZ, 0x18, R2 ;  /* 0x00000018ff067819 */ /* 0x000fc40000011602 */
[----:B------:R-:W-:Y:S02]  /*1e340*/  LOP3.LUT R4, R4, 0xff, RZ, 0xc0, !PT ;  /* 0x000000ff04047812 */ /* 0x000fe400078ec0ff */
[----:B------:R-:W-:Y:S01]  /*1e350*/  PRMT R3, R7, 0x5410, R3 ;  /* 0x0000541007037816 */ /* 0x000fe20000000003 */
[--C-:B------:R-:W-:Y:S01]  /*1e360*/  HSET2.LE.AND R0, R0, R20.reuse, PT ;  /* 0x0000001400007233 */ /* 0x100fe20003803000 */
[----:B------:R-:W-:Y:S01]  /*1e370*/  PRMT R4, R4, 0x5410, R6 ;  /* 0x0000541004047816 */ /* 0x000fe20000000006 */
[--C-:B------:R-:W-:Y:S01]  /*1e380*/  HSET2.LE.AND R2, R5, R20.reuse, PT ;  /* 0x0000001405027233 */ /* 0x100fe20003803000 */
[----:B------:R-:W-:Y:S01]  /*1e390*/  HMMA.16816.F32 R52, R12, R30, R24 ;  /* 0x0000001e0c34723c */ /* 0x000fe20000001818 */
[--C-:B------:R-:W-:Y:S01]  /*1e3a0*/  HSET2.LE.AND R3, R3, R20.reuse, PT ;  /* 0x0000001403037233 */ /* 0x100fe20003803000 */
[----:B------:R-:W1:Y:S01]  /*1e3b0*/  LDSM.16.MT88.4 R24, [R236+0x5800] ;  /* 0x00580000ec18783b */ /* 0x000e620000004200 */
[----:B------:R-:W-:Y:S01]  /*1e3c0*/  LOP3.LUT R6, R188, R0, RZ, 0xc0, !PT ;  /* 0x00000000bc067212 */ /* 0x000fe200078ec0ff */
[----:B------:R-:W-:Y:S01]  /*1e3d0*/  HSET2.LE.AND R0, R4, R20, PT ;  /* 0x0000001404007233 */ /* 0x000fe20003803000 */
[----:B------:R-:W-:Y:S01]  /*1e3e0*/  LOP3.LUT R7, R187, R2, RZ, 0xc0, !PT ;  /* 0x00000002bb077212 */ /* 0x000fe200078ec0ff */
[----:B------:R-:W-:Y:S01]  /*1e3f0*/  IMAD.WIDE.U32 R22, R17, -0x326172a9, RZ ;  /* 0xcd9e8d5711167825 */ /* 0x000fe200078e00ff */
[----:B------:R-:W-:-:S03]  /*1e400*/  LOP3.LUT R4, R192, R3, RZ, 0xc0, !PT ;  /* 0x00000003c0047212 */ /* 0x000fc600078ec0ff */
[----:B------:R-:W-:Y:S01]  /*1e410*/  IMAD.WIDE.U32 R2, R9, -0x326172a9, RZ ;  /* 0xcd9e8d5709027825 */ /* 0x000fe200078e00ff */
[----:B------:R-:W-:Y:S02]  /*1e420*/  LOP3.LUT R5, R189, R0, RZ, 0xc0, !PT ;  /* 0x00000000bd057212 */ /* 0x000fe400078ec0ff */
[----:B------:R-:W-:Y:S02]  /*1e430*/  LOP3.LUT R16, R11, R245, R16, 0x96, !PT ;  /* 0x000000f50b107212 */ /* 0x000fe400078e9610 */
[----:B------:R-:W-:Y:S02]  /*1e440*/  LOP3.LUT R0, R3, R177, R22, 0x96, !PT ;  /* 0x000000b103007212 */ /* 0x000fe400078e9616 */
[----:B------:R-:W-:Y:S02]  /*1e450*/  LOP3.LUT R11, R2, 0xffff, RZ, 0xc0, !PT ;  /* 0x0000ffff020b7812 */ /* 0x000fe400078ec0ff */
[C---:B------:R-:W-:Y:S02]  /*1e460*/  LOP3.LUT R3, R0.reuse, 0xffff, RZ, 0xc0, !PT ;  /* 0x0000ffff00037812 */ /* 0x040fe400078ec0ff */
[--C-:B------:R-:W-:Y:S01]  /*1e470*/  SHF.R.U32.HI R8, RZ, 0x10, R0.reuse ;  /* 0x00000010ff087819 */ /* 0x100fe20000011600 */
[----:B------:R-:W-:Y:S01]  /*1e480*/  HMMA.16816.F32 R56, R12, R28, R64 ;  /* 0x0000001c0c38723c */ /* 0x000fe20000001840 */
[----:B------:R-:W-:Y:S01]  /*1e490*/  LOP3.LUT R10, R0, 0xff, RZ, 0xc0, !PT ;  /* 0x000000ff000a7812 */ /* 0x000fe200078ec0ff */
[----:B------:R-:W1:Y:S01]  /*1e4a0*/  LDSM.16.MT88.4 R28, [R236+0x5c00] ;  /* 0x005c0000ec1c783b */ /* 0x000e620000004200 */
[----:B------:R-:W-:-:S02]  /*1e4b0*/  SHF.R.U32.HI R9, RZ, 0x18, R0 ;  /* 0x00000018ff097819 */ /* 0x000fc40000011600 */
[----:B------:R-:W-:Y:S02]  /*1e4c0*/  SHF.R.U32.HI R0, RZ, 0x8, R3 ;  /* 0x00000008ff007819 */ /* 0x000fe40000011603 */
[----:B------:R-:W-:Y:S01]  /*1e4d0*/  SHF.R.U32.HI R11, RZ, 0x8, R11 ;  /* 0x00000008ff0b7819 */ /* 0x000fe2000001160b */
[----:B------:R-:W-:Y:S01]  /*1e4e0*/  HMMA.16816.F32 R60, R12, R36, R68 ;  /* 0x000000240c3c723c */ /* 0x000fe20000001844 */
[----:B------:R-:W-:-:S07]  /*1e4f0*/  LOP3.LUT R3, R8, 0xff, RZ, 0xc0, !PT ;  /* 0x000000ff08037812 */ /* 0x000fce00078ec0ff */
[----:B------:R-:W-:Y:S07]  /*1e500*/  HMMA.16816.F32 R40, R12, R38, R76 ;  /* 0x000000260c28723c */ /* 0x000fee000000184c */
[----:B------:R-:W-:Y:S02]  /*1e510*/  LOP3.LUT R13, R2, 0xff, RZ, 0xc0, !PT ;  /* 0x000000ff020d7812 */ /* 0x000fe400078ec0ff */
[--C-:B------:R-:W-:Y:S02]  /*1e520*/  SHF.R.U32.HI R12, RZ, 0x10, R2.reuse ;  /* 0x00000010ff0c7819 */ /* 0x100fe40000011602 */
[----:B------:R-:W-:-:S02]  /*1e530*/  SHF.R.U32.HI R14, RZ, 0x18, R2 ;  /* 0x00000018ff0e7819 */ /* 0x000fc40000011602 */
[----:B------:R-:W-:Y:S02]  /*1e540*/  PRMT R8, R13, 0x5410, R11 ;  /* 0x000054100d087816 */ /* 0x000fe4000000000b */
[----:B------:R-:W-:Y:S02]  /*1e550*/  PRMT R2, R3, 0x5410, R9 ;  /* 0x0000541003027816 */ /* 0x000fe40000000009 */
[----:B------:R-:W-:Y:S01]  /*1e560*/  PRMT R0, R10, 0x5410, R0 ;  /* 0x000054100a007816 */ /* 0x000fe20000000000 */
[--C-:B------:R-:W-:Y:S01]  /*1e570*/  HSET2.LE.AND R3, R8, R20.reuse, PT ;  /* 0x0000001408037233 */ /* 0x100fe20003803000 */
[----:B------:R-:W-:Y:S01]  /*1e580*/  LOP3.LUT R9, R12, 0xff, RZ, 0xc0, !PT ;  /* 0x000000ff0c097812 */ /* 0x000fe200078ec0ff */
[--C-:B------:R-:W-:Y:S02]  /*1e590*/  HSET2.LE.AND R2, R2, R20.reuse, PT ;  /* 0x0000001402027233 */ /* 0x100fe40003803000 */
[----:B------:R-:W-:Y:S01]  /*1e5a0*/  HSET2.LE.AND R0, R0, R20, PT ;  /* 0x0000001400007233 */ /* 0x000fe20003803000 */
[----:B------:R-:W-:-:S02]  /*1e5b0*/  PRMT R8, R9, 0x5410, R14 ;  /* 0x0000541009087816 */ /* 0x000fc4000000000e */
[----:B------:R-:W-:Y:S02]  /*1e5c0*/  LOP3.LUT R13, R220, R2, RZ, 0xc0, !PT ;  /* 0x00000002dc0d7212 */ /* 0x000fe400078ec0ff */
[----:B------:R-:W-:Y:S01]  /*1e5d0*/  LOP3.LUT R14, R219, R3, RZ, 0xc0, !PT ;  /* 0x00000003db0e7212 */ /* 0x000fe200078ec0ff */
[----:B------:R-:W-:Y:S01]  /*1e5e0*/  IMAD.WIDE.U32 R2, R16, -0x2daee0ad, RZ ;  /* 0xd2511f5310027825 */ /* 0x000fe200078e00ff */
[----:B------:R-:W-:Y:S01]  /*1e5f0*/  LOP3.LUT R12, R231, R0, RZ, 0xc0, !PT ;  /* 0x00000000e70c7212 */ /* 0x000fe200078ec0ff */
[----:B-1----:R-:W-:Y:S01]  /*1e600*/  HMMA.16816.F32 R48, R4, R24, R48 ;  /* 0x000000180430723c */ /* 0x002fe20000001830 */
[----:B------:R-:W-:Y:S02]  /*1e610*/  HSET2.LE.AND R8, R8, R20, PT ;  /* 0x0000001408087233 */ /* 0x000fe40003803000 */
[----:B------:R-:W-:Y:S02]  /*1e620*/  LOP3.LUT R0, R3, R173, R18, 0x96, !PT ;  /* 0x000000ad03007212 */ /* 0x000fe400078e9612 */
[----:B------:R-:W-:-:S02]  /*1e630*/  LOP3.LUT R3, R2, 0xffff, RZ, 0xc0, !PT ;  /* 0x0000ffff02037812 */ /* 0x000fc400078ec0ff */
[----:B------:R-:W-:Y:S01]  /*1e640*/  LOP3.LUT R10, R2, 0xff, RZ, 0xc0, !PT ;  /* 0x000000ff020a7812 */ /* 0x000fe200078ec0ff */
[----:B------:R-:W-:Y:S01]  /*1e650*/  HMMA.16816.F32 R68, R4, R26, R88 ;  /* 0x0000001a0444723c */ /* 0x000fe20000001858 */
[----:B------:R-:W-:Y:S02]  /*1e660*/  SHF.R.U32.HI R9, RZ, 0x18, R2 ;  /* 0x00000018ff097819 */ /* 0x000fe40000011602 */
[----:B------:R-:W-:-:S05]  /*1e670*/  LOP3.LUT R15, R200, R8, RZ, 0xc0, !PT ;  /* 0x00000008c80f7212 */ /* 0x000fca00078ec0ff */
[----:B------:R-:W-:Y:S01]  /*1e680*/  HMMA.16816.F32 R72, R4, R32, R84 ;  /* 0x000000200448723c */ /* 0x000fe20000001854 */
[----:B------:R-:W-:-:S07]  /*1e690*/  LOP3.LUT R8, R0, 0xff, RZ, 0xc0, !PT ;  /* 0x000000ff00087812 */ /* 0x000fce00078ec0ff */
[----:B------:R-:W-:Y:S07]  /*1e6a0*/  HMMA.16816.F32 R64, R4, R34, R80 ;  /* 0x000000220440723c */ /* 0x000fee0000001850 */
[----:B------:R-:W-:Y:S02]  /*1e6b0*/  SHF.R.U32.HI R4, RZ, 0x10, R2 ;  /* 0x00000010ff047819 */ /* 0x000fe40000011602 */
[----:B------:R-:W-:Y:S02]  /*1e6c0*/  LOP3.LUT R2, R0, 0xffff, RZ, 0xc0, !PT ;  /* 0x0000ffff00027812 */ /* 0x000fe400078ec0ff */
[----:B------:R-:W-:-:S02]  /*1e6d0*/  SHF.R.U32.HI R6, RZ, 0x8, R3 ;  /* 0x00000008ff067819 */ /* 0x000fc40000011603 */
[----:B------:R-:W-:Y:S02]  /*1e6e0*/  SHF.R.U32.HI R3, RZ, 0x10, R0 ;  /* 0x00000010ff037819 */ /* 0x000fe40000011600 */
[----:B------:R-:W-:Y:S02]  /*1e6f0*/  LOP3.LUT R5, R4, 0xff, RZ, 0xc0, !PT ;  /* 0x000000ff04057812 */ /* 0x000fe400078ec0ff */
[----:B------:R-:W-:Y:S02]  /*1e700*/  SHF.R.U32.HI R4, RZ, 0x8, R2 ;  /* 0x00000008ff047819 */ /* 0x000fe40000011602 */
[----:B------:R-:W-:Y:S02]  /*1e710*/  LOP3.LUT R2, R3, 0xff, RZ, 0xc0, !PT ;  /* 0x000000ff03027812 */ /* 0x000fe400078ec0ff */
[----:B------:R-:W-:Y:S02]  /*1e720*/  SHF.R.U32.HI R7, RZ, 0x18, R0 ;  /* 0x00000018ff077819 */ /* 0x000fe40000011600 */
[----:B------:R-:W-:-:S02]  /*1e730*/  PRMT R3, R10, 0x5410, R6 ;  /* 0x000054100a037816 */ /* 0x000fc40000000006 */
[----:B------:R-:W-:Y:S02]  /*1e740*/  PRMT R4, R8, 0x5410, R4 ;  /* 0x0000541008047816 */ /* 0x000fe40000000004 */
[----:B------:R-:W-:Y:S02]  /*1e750*/  PRMT R0, R5, 0x5410, R9 ;  /* 0x0000541005007816 */ /* 0x000fe40000000009 */
[----:B------:R-:W-:Y:S01]  /*1e760*/  PRMT R5, R2, 0x5410, R7 ;  /* 0x0000541002057816 */ /* 0x000fe20000000007 */
[--C-:B------:R-:W-:Y:S02]  /*1e770*/  HSET2.LE.AND R2, R3, R20.reuse, PT ;  /* 0x0000001403027233 */ /* 0x100fe40003803000 */
[--C-:B------:R-:W-:Y:S01]  /*1e780*/  HSET2.LE.AND R3, R4, R20.reuse, PT ;  /* 0x0000001404037233 */ /* 0x100fe20003803000 */
[----:B------:R-:W-:Y:S01]  /*1e790*/  IMAD.MOV.U32 R4, RZ, RZ, R157 ;  /* 0x000000ffff047224 */ /* 0x000fe200078e009d */
[--C-:B------:R-:W-:Y:S01]  /*1e7a0*/  HSET2.LE.AND R0, R0, R20.reuse, PT ;  /* 0x0000001400007233 */ /* 0x100fe20003803000 */
[----:B------:R-:W-:Y:S04]  /*1e7b0*/  HMMA.16816.F32 R56, R12, R24, R56 ;  /* 0x000000180c38723c */ /* 0x000fe80000001838 */
[----:B------:R-:W-:Y:S01]  /*1e7c0*/  LOP3.LUT R11, R4, R0, RZ, 0xc0, !PT ;  /* 0x00000000040b7212 */ /* 0x000fe200078ec0ff */
[----:B------:R-:W-:-:S03]  /*1e7d0*/  HSET2.LE.AND R0, R5, R20, PT ;  /* 0x0000001405007233 */ /* 0x000fc60003803000 */
[----:B------:R-:W-:Y:S01]  /*1e7e0*/  HMMA.16816.F32 R52, R12, R26, R52 ;  /* 0x0000001a0c34723c */ /* 0x000fe20000001834 */
[----:B------:R-:W1:Y:S01]  /*1e7f0*/  LDSM.16.MT88.4 R24, [R238+0x5c00] ;  /* 0x005c0000ee18783b */ /* 0x000e620000004200 */
[----:B------:R-:W-:Y:S02]  /*1e800*/  LOP3.LUT R10, R193, R2, RZ, 0xc0, !PT ;  /* 0x00000002c10a7212 */ /* 0x000fe400078ec0ff */
[----:B------:R-:W-:Y:S02]  /*1e810*/  LOP3.LUT R8, R196, R3, RZ, 0xc0, !PT ;  /* 0x00000003c4087212 */ /* 0x000fe400078ec0ff */
[----:B------:R-:W-:Y:S02]  /*1e820*/  LOP3.LUT R9, R195, R0, RZ, 0xc0, !PT ;  /* 0x00000000c3097212 */ /* 0x000fe400078ec0ff */
[----:B------:R-:W-:-:S05]  /*1e830*/  LOP3.LUT R16, R23, R245, R92, 0x96, !PT ;  /* 0x000000f517107212 */ /* 0x000fca00078e965c */
[----:B------:R-:W-:Y:S02]  /*1e840*/  IMAD.WIDE.U32 R2, R16, -0x2daee0ad, RZ ;  /* 0xd2511f5310027825 */ /* 0x000fe400078e00ff */
[----:B------:R-:W-:Y:S03]  /*1e850*/  HMMA.16816.F32 R16, R8, R28, R48 ;  /* 0x0000001c0810723c */ /* 0x000fe60000001830 */
[----:B------:R-:W-:Y:S02]  /*1e860*/  LOP3.LUT R0, R3, R173, R44, 0x96, !PT ;  /* 0x000000ad03007212 */ /* 0x000fe400078e962c */
[----:B------:R-:W-:Y:S02]  /*1e870*/  LOP3.LUT R4, R2, 0xffff, RZ, 0xc0, !PT ;  /* 0x0000ffff02047812 */ /* 0x000fe400078ec0ff */
[----:B------:R-:W-:Y:S01]  /*1e880*/  LOP3.LUT R3, R0, 0xffff, RZ, 0xc0, !PT ;  /* 0x0000ffff00037812 */ /* 0x000fe200078ec0ff */
[----:B------:R-:W-:Y:S01]  /*1e890*/  HMMA.16816.F32 R36, R12, R32, R60 ;  /* 0x000000200c24723c */ /* 0x000fe2000000183c */
[----:B------:R-:W-:-:S02]  /*1e8a0*/  SHF.R.U32.HI R5, RZ, 0x10, R0 ;  /* 0x00000010ff057819 */ /* 0x000fc40000011600 */
[----:B------:R-:W-:Y:S02]  /*1e8b0*/  SHF.R.U32.HI R6, RZ, 0x18, R0 ;  /* 0x00000018ff067819 */ /* 0x000fe40000011600 */
[----:B------:R-:W-:-:S03]  /*1e8c0*/  SHF.R.U32.HI R4, RZ, 0x8, R4 ;  /* 0x00000008ff047819 */ /* 0x000fc60000011604 */
[----:B------:R-:W-:Y:S01]  /*1e8d0*/  HMMA.16816.F32 R32, R12, R34, R40 ;  /* 0x000000220c20723c */ /* 0x000fe20000001828 */
[----:B------:R-:W-:-:S06]  /*1e8e0*/  SHF.R.U32.HI R7, RZ, 0x10, R2 ;  /* 0x00000010ff077819 */ /* 0x000fcc0000011602 */
[----:B------:R-:W-:Y:S01]  /*1e8f0*/  LOP3.LUT R12, R0, 0xff, RZ, 0xc0, !PT ;  /* 0x000000ff000c7812 */ /* 0x000fe200078ec0ff */
[----:B------:R-:W-:Y:S01]  /*1e900*/  STL.64 [R1+0x90], R16 ;  /* 0x0000901001007387 */ /* 0x000fe20000100a00 */
[----:B------:R-:W-:Y:S02]  /*1e910*/  LOP3.LUT R13, R2, 0xff, RZ, 0xc0, !PT ;  /* 0x000000ff020d7812 */ /* 0x000fe400078ec0ff */
[----:B------:R-:W-:Y:S01]  /*1e920*/  SHF.R.U32.HI R0, RZ, 0x8, R3 ;  /* 0x00000008ff007819 */ /* 0x000fe20000011603 */
[----:B------:R2:W-:Y:S01]  /*1e930*/  STL.64 [R1+0x98], R18 ;  /* 0x0000981201007387 */ /* 0x0005e20000100a00 */
[----:B------:R-:W-:Y:S02]  /*1e940*/  PRMT R4, R13, 0x5410, R4 ;  /* 0x000054100d047816 */ /* 0x000fe40000000004 */
[----:B------:R-:W-:Y:S02]  /*1e950*/  PRMT R0, R12, 0x5410, R0 ;  /* 0x000054100c007816 */ /* 0x000fe40000000000 */
[----:B-1----:R-:W-:Y:S01]  /*1e960*/  HMMA.16816.F32 R12, R8, R24, R72 ;  /* 0x00000018080c723c */ /* 0x002fe20000001848 */
[----:B------:R-:W-:-:S02]  /*1e970*/  LOP3.LUT R3, R5, 0xff, RZ, 0xc0, !PT ;  /* 0x000000ff05037812 */ /* 0x000fc400078ec0ff */
[----:B------:R-:W-:Y:S02]  /*1e980*/  SHF.R.U32.HI R5, RZ, 0x18, R2 ;  /* 0x00000018ff057819 */ /* 0x000fe40000011602 */
[----:B------:R-:W-:Y:S02]  /*1e990*/  LOP3.LUT R7, R7, 0xff, RZ, 0xc0, !PT ;  /* 0x000000ff07077812 */ /* 0x000fe400078ec0ff */
[----:B------:R-:W-:Y:S02]  /*1e9a0*/  PRMT R2, R3, 0x5410, R6 ;  /* 0x0000541003027816 */ /* 0x000fe40000000006 */
[----:B------:R-:W-:Y:S01]  /*1e9b0*/  PRMT R7, R7, 0x5410, R5 ;  /* 0x0000541007077816 */ /* 0x000fe20000000005 */
[C---:B--2---:R-:W-:Y:S08]  /*1e9c0*/  HMMA.16816.F32 R16, R8.reuse, R30, R68 ;  /* 0x0000001e0810723c */ /* 0x044ff00000001844 */
[----:B------:R-:W-:Y:S01]  /*1e9d0*/  HMMA.16816.F32 R8, R8, R26, R64 ;  /* 0x0000001a0808723c */ /* 0x000fe20000001840 */
[----:B------:R-:W-:-:S02]  /*1e9e0*/  HSET2.LE.AND R0, R0, R20, PT ;  /* 0x0000001400007233 */ /* 0x000fc40003803000 */
[--C-:B------:R-:W-:Y:S02]  /*1e9f0*/  HSET2.LE.AND R2, R2, R20.reuse, PT ;  /* 0x0000001402027233 */ /* 0x100fe40003803000 */
[--C-:B------:R-:W-:Y:S02]  /*1ea00*/  HSET2.LE.AND R3, R4, R20.reuse, PT ;  /* 0x0000001404037233 */ /* 0x100fe40003803000 */
[----:B------:R-:W-:Y:S01]  /*1ea10*/  HSET2.LE.AND R7, R7, R20, PT ;  /* 0x0000001407077233 */ /* 0x000fe20003803000 */
[----:B------:R-:W-:Y:S02]  /*1ea20*/  LOP3.LUT R4, R230, R0, RZ, 0xc0, !PT ;  /* 0x00000000e6047212 */ /* 0x000fe400078ec0ff */
[----:B------:R-:W-:Y:S02]  /*1ea30*/  LOP3.LUT R5, R202, R2, RZ, 0xc0, !PT ;  /* 0x00000002ca057212 */ /* 0x000fe400078ec0ff */
        /* <DEDUP_REMOVED lines=8> */
[C---:B-1----:R-:W-:Y:S08]  /*1eac0*/  HMMA.16816.F32 R16, R4.reuse, R28, R56 ;  /* 0x0000001c0410723c */ /* 0x042ff00000001838 */
[C---:B--2---:R-:W-:Y:S08]  /*1ead0*/  HMMA.16816.F32 R12, R4.reuse, R30, R52 ;  /* 0x0000001e040c723c */ /* 0x044ff00000001834 */
[C---:B---3--:R-:W-:Y:S08]  /*1eae0*/  HMMA.16816.F32 R8, R4.reuse, R24, R36 ;  /* 0x000000180408723c */ /* 0x048ff00000001824 */
[----:B------:R-:W-:Y:S01]  /*1eaf0*/  HMMA.16816.F32 R4, R4, R26, R32 ;  /* 0x0000001a0404723c */ /* 0x000fe20000001820 */
[----:B------:R-:W1:Y:S04]  /*1eb00*/  S2R R190, SR_TID.X ;  /* 0x0000000000be7919 */ /* 0x000e680000002100 */
[----:B------:R-:W-:Y:S04]  /*1eb10*/  STL.64 [R1+0x40], R16 ;  /* 0x0000401001007387 */ /* 0x000fe80000100a00 */
[----:B------:R-:W-:Y:S04]  /*1eb20*/  STL.64 [R1+0x48], R18 ;  /* 0x0000481201007387 */ /* 0x000fe80000100a00 */
[----:B------:R2:W-:Y:S04]  /*1eb30*/  STL.64 [R1+0x30], R12 ;  /* 0x0000300c01007387 */ /* 0x0005e80000100a00 */
[----:B------:R3:W-:Y:S04]  /*1eb40*/  STL.64 [R1+0x38], R14 ;  /* 0x0000380e01007387 */ /* 0x0007e80000100a00 */
[----:B------:R3:W-:Y:S04]  /*1eb50*/  STL.64 [R1+0x10], R8 ;  /* 0x0000100801007387 */ /* 0x0007e80000100a00 */
[----:B------:R3:W-:Y:S04]  /*1eb60*/  STL.64 [R1+0x18], R10 ;  /* 0x0000180a01007387 */ /* 0x0007e80000100a00 */
[----:B------:R3:W-:Y:S04]  /*1eb70*/  STL.64 [R1], R4 ;  /* 0x0000000401007387 */ /* 0x0007e80000100a00 */
[----:B------:R3:W-:Y:S01]  /*1eb80*/  STL.64 [R1+0x8], R6 ;  /* 0x0000080601007387 */ /* 0x0007e20000100a00 */
[----:B-1----:R-:W-:Y:S01]  /*1eb90*/  IMAD.SHL.U32 R190, R190, 0x2, RZ ;  /* 0x00000002bebe7824 */ /* 0x002fe200078e00ff */
[----:B------:R-:W-:Y:S01]  /*1eba0*/  IADD3 R193, P0, R46, -0x200, RZ ;  /* 0xfffffe002ec17810 */ /* 0x000fe20007f1e0ff */
[----:B------:R-:W-:-:S02]  /*1ebb0*/  IMAD.MOV.U32 R134, RZ, RZ, R186 ;  /* 0x000000ffff867224 */ /* 0x000fc400078e00ba */
[----:B----4-:R-:W-:Y:S02]  /*1ebc0*/  IMAD.MOV.U32 R135, RZ, RZ, R198 ;  /* 0x000000ffff877224 */ /* 0x010fe400078e00c6 */
[--C-:B--2---:R-:W-:Y:S01]  /*1ebd0*/  IMAD.MOV.U32 R13, RZ, RZ, R185.reuse ;  /* 0x000000ffff0d7224 */ /* 0x104fe200078e00b9 */
[----:B------:R-:W-:Y:S01]  /*1ebe0*/  LOP3.LUT R190, R190, 0x6, RZ, 0xc0, !PT ;  /* 0x00000006bebe7812 */ /* 0x000fe200078ec0ff */
[----:B------:R-:W-:Y:S01]  /*1ebf0*/  IMAD.MOV.U32 R12, RZ, RZ, R206 ;  /* 0x000000ffff0c7224 */ /* 0x000fe200078e00ce */
[----:B------:R-:W-:Y:S01]  /*1ec00*/  IADD3.X R192, R47, -0x1, RZ, P0, !PT ;  /* 0xffffffff2fc07810 */ /* 0x000fe200007fe4ff */
[----:B------:R-:W-:Y:S01]  /*1ec10*/  @P6 IMAD.MOV.U32 R13, RZ, RZ, R185 ;  /* 0x000000ffff0d6224 */ /* 0x000fe200078e00b9 */
[----:B------:R-:W-:Y:S01]  /*1ec20*/  @P6 IADD3 R185, R234, -0x3, RZ ;  /* 0xfffffffdeab96810 */ /* 0x000fe20007ffe0ff */
[----:B------:R-:W-:Y:S02]  /*1ec30*/  @P6 IMAD.MOV.U32 R134, RZ, RZ, R186 ;  /* 0x000000ffff866224 */ /* 0x000fe400078e00ba */
[----:B------:R-:W-:-:S02]  /*1ec40*/  @P6 IMAD.MOV.U32 R135, RZ, RZ, R198 ;  /* 0x000000ffff876224 */ /* 0x000fc400078e00c6 */
[----:B------:R-:W-:Y:S02]  /*1ec50*/  @P6 IMAD.MOV.U32 R12, RZ, RZ, R206 ;  /* 0x000000ffff0c6224 */ /* 0x000fe400078e00ce */
[----:B------:R-:W-:Y:S02]  /*1ec60*/  FADD.FTZ R183, R203, R197 ;  /* 0x000000c5cbb77221 */ /* 0x000fe40000010000 */
[----:B------:R-:W-:Y:S01]  /*1ec70*/  IMAD.MOV.U32 R0, RZ, RZ, R235 ;  /* 0x000000ffff007224 */ /* 0x000fe200078e00eb */
[----:B------:R-:W-:Y:S05]  /*1ec80*/  @P6 BRA `(.L_x_511) ;  /* 0x0000001000006947 */ /* 0x000fea0003800000 */
.L_x_506:
[----:B------:R-:W-:Y:S02]  /*1ec90*/  IADD3 R185, R0, -0x1, RZ ;  /* 0xffffffff00b97810 */ /* 0x000fe40007ffe0ff */
.L_x_511:
[----:B------:R-:W-:Y:S05]  /*1eca0*/  BSYNC B2 ;  /* 0x0000000000027941 */ /* 0x000fea0003800000 */
.L_x_505:
[----:B------:R-:W-:-:S13]  /*1ecb0*/  ISETP.GE.AND P0, PT, R185, RZ, PT ;  /* 0x000000ffb900720c */ /* 0x000fda0003f06270 */
[----:B------:R-:W-:Y:S05]  /*1ecc0*/  @!P0 BRA `(.L_x_512) ;  /* 0x0000c63000008947 */ /* 0x000fea0003800000 */
[----:B-1-3--:R-:W2:Y:S04]  /*1ecd0*/  LDL R4, [R1+0x2d4] ;  /* 0x0002d40001047983 */ /* 0x00aea80000100800 */
[----:B------:R-:W3:Y:S04]  /*1ece0*/  LDL.LU R6, [R1+0x1b0] ;  /* 0x0001b00001067983 */ /* 0x000ee80000300800 */
[----:B------:R-:W4:Y:S01]  /*1ecf0*/  LDL.LU R5, [R1+0x21c] ;  /* 0x00021c0001057983 */ /* 0x000f220000300800 */
[----:B------:R-:W-:Y:S01]  /*1ed00*/  IMAD.MOV.U32 R187, RZ, RZ, R134 ;  /* 0x000000ffffbb7224 */ /* 0x000fe200078e0086 */
[----:B-----5:R-:W-:Y:S01]  /*1ed10*/  MOV R186, R135 ;  /* 0x0000008700ba7202 */ /* 0x020fe20000000f00 */
[----:B------:R-:W-:-:S02]  /*1ed20*/  IMAD.MOV.U32 R189, RZ, RZ, R12 ;  /* 0x000000ffffbd7224 */ /* 0x000fc400078e000c */
[----:B------:R-:W-:Y:S01]  /*1ed30*/  IMAD.MOV.U32 R188, RZ, RZ, R13 ;  /* 0x000000ffffbc7224 */ /* 0x000fe200078e000d */
[----:B--2---:R-:W-:Y:S01]  /*1ed40*/  SHF.R.S32.HI R0, RZ, 0x1f, R4 ;  /* 0x0000001fff007819 */ /* 0x004fe20000011404 */
[----:B------:R-:W-:Y:S01]  /*1ed50*/  IMAD.WIDE.U32 R2, R4, 0x70, RZ ;  /* 0x0000007004027825 */ /* 0x000fe200078e00ff */
[----:B---3--:R-:W-:-:S03]  /*1ed60*/  SHF.R.S32.HI R2, RZ, 0x1f, R6 ;  /* 0x0000001fff027819 */ /* 0x008fc60000011406 */
[----:B------:R-:W-:Y:S02]  /*1ed70*/  IMAD R0, R0, 0x70, RZ ;  /* 0x0000007000007824 */ /* 0x000fe400078e02ff */
[----:B------:R-:W-:Y:S02]  /*1ed80*/  IMAD R4, R4, 0x38, R6 ;  /* 0x0000003804047824 */ /* 0x000fe400078e0206 */
[----:B------:R-:W-:Y:S01]  /*1ed90*/  IMAD.IADD R0, R3, 0x1, R0 ;  /* 0x0000000103007824 */ /* 0x000fe200078e0200 */
[----:B----4-:R-:W-:-:S04]  /*1eda0*/  SHF.R.S32.HI R3, RZ, 0x1f, R5 ;  /* 0x0000001fff037819 */ /* 0x010fc80000011405 */
[----:B------:R1:W-:Y:S02]  /*1edb0*/  STL [R1+0x2c0], R0 ;  /* 0x0002c00001007387 */ /* 0x0003e40000100800 */
[----:B-1----:R-:W-:Y:S02]  /*1edc0*/  IADD3 R0, R4, 0x1, RZ ;  /* 0x0000000104007810 */ /* 0x002fe40007ffe0ff */
[C---:B------:R-:W-:Y:S02]  /*1edd0*/  SHF.L.U64.HI R4, R6.reuse, 0x1, R2 ;  /* 0x0000000106047819 */ /* 0x040fe40000010202 */
[----:B------:R-:W-:Y:S02]  /*1ede0*/  SHF.R.S32.HI R2, RZ, 0x1f, R0 ;  /* 0x0000001fff027819 */ /* 0x000fe40000011400 */
[----:B------:R-:W-:Y:S01]  /*1edf0*/  SHF.L.U32 R6, R6, 0x1, RZ ;  /* 0x0000000106067819 */ /* 0x000fe200000006ff */
[----:B------:R1:W-:Y:S01]  /*1ee00*/  STL [R1+0x2b8], R4 ;  /* 0x0002b80401007387 */ /* 0x0003e20000100800 */
[----:B------:R-:W-:-:S02]  /*1ee10*/  SHF.L.U64.HI R2, R0, 0x1, R2 ;  /* 0x0000000100027819 */ /* 0x000fc40000010202 */
[----:B------:R-:W-:Y:S01]  /*1ee20*/  SHF.L.U32 R0, R0, 0x1, RZ ;  /* 0x0000000100007819 */ /* 0x000fe200000006ff */
[----:B------:R2:W-:Y:S01]  /*1ee30*/  STL [R1+0x2bc], R6 ;  /* 0x0002bc0601007387 */ /* 0x0005e20000100800 */
[C---:B-1----:R-:W-:Y:S01]  /*1ee40*/  SHF.L.U64.HI R4, R5.reuse, 0x1, R3 ;  /* 0x0000000105047819 */ /* 0x042fe20000010203 */
[----:B------:R-:W-:-:S04]  /*1ee50*/  IMAD.SHL.U32 R3, R5, 0x2, RZ ;  /* 0x0000000205037824 */ /* 0x000fc800078e00ff */
[----:B------:R2:W-:Y:S04]  /*1ee60*/  STL [R1+0x2b0], R4 ;  /* 0x0002b00401007387 */ /* 0x0005e80000100800 */
[----:B------:R2:W-:Y:S04]  /*1ee70*/  STL [R1+0x2b4], R3 ;  /* 0x0002b40301007387 */ /* 0x0005e80000100800 */
[----:B------:R2:W-:Y:S04]  /*1ee80*/  STL [R1+0x2a8], R0 ;  /* 0x0002a80001007387 */ /* 0x0005e80000100800 */
[----:B------:R2:W-:Y:S02]  /*1ee90*/  STL [R1+0x2ac], R2 ;  /* 0x0002ac0201007387 */ /* 0x0005e40000100800 */
.L_x_515:
[----:B--2---:R-:W2:Y:S01]  /*1eea0*/  LDL R4, [R1+0x2a0] ;  /* 0x0002a00001047983 */ /* 0x004ea20000100800 */
[----:B------:R-:W-:Y:S04]  /*1eeb0*/  DEPBAR.LE SB0, 0x0 ;  /* 0x000080000000791a */ /* 0x000fe80000000000 */
[----:B------:R-:W-:Y:S01]  /*1eec0*/  WARPSYNC 0xffffffff ;  /* 0xffffffff00007948 */ /* 0x000fe20003800000 */
[----:B------:R-:W3:Y:S01]  /*1eed0*/  LDL.64 R14, [R1+0x28] ;  /* 0x00002800010e7983 */ /* 0x000ee20000100a00 */
[----:B------:R-:W-:Y:S01]  /*1eee0*/  ULDC.64 UR4, c[0x0][0x118] ;  /* 0x0000460000047ab9 */ /* 0x000fe20000000a00 */
[----:B------:R-:W-:Y:S01]  /*1eef0*/  SHF.R.S32.HI R7, RZ, 0x1f, R185 ;  /* 0x0000001fff077819 */ /* 0x000fe200000114b9 */
[----:B------:R-:W-:Y:S03]  /*1ef00*/  BSSY B0, `(.L_x_513) ;  /* 0x00000cc000007945 */ /* 0x000fe60003800000 */
[----:B------:R-:W2:Y:S06]  /*1ef10*/  LDL R0, [R1+0x2cc] ;  /* 0x0002cc0001007983 */ /* 0x000eac0000100800 */
[----:B------:R-:W4:Y:S06]  /*1ef20*/  LDL.64 R10, [R1+0x2e0] ;  /* 0x0002e000010a7983 */ /* 0x000f2c0000100a00 */
[----:B------:R-:W4:Y:S06]  /*1ef30*/  LDL.64 R2, [R1+0x2e8] ;  /* 0x0002e80001027983 */ /* 0x000f2c0000100a00 */
[----:B-----5:R-:W5:Y:S06]  /*1ef40*/  LDL.64 R16, [R1+0x58] ;  /* 0x0000580001107983 */ /* 0x020f6c0000100a00 */
[----:B------:R-:W-:Y:S01]  /*1ef50*/  BAR.SYNC.DEFER_BLOCKING 0x0 ;  /* 0x0000000000007b1d */ /* 0x000fe20000010000 */
[--C-:B---3--:R-:W-:Y:S01]  /*1ef60*/  SHF.L.U64.HI R9, R14, 0x6, R15.reuse ;  /* 0x000000060e097819 */ /* 0x108fe2000001020f */
[----:B------:R-:W-:Y:S01]  /*1ef70*/  IMAD R8, R15, 0x60, RZ ;  /* 0x000000600f087824 */ /* 0x000fe200078e02ff */
[----:B--2---:R-:W-:Y:S01]  /*1ef80*/  ISETP.GE.AND P0, PT, R0, R4, PT ;  /* 0x000000040000720c */ /* 0x004fe20003f06270 */
[C---:B------:R-:W-:Y:S01]  /*1ef90*/  IMAD.SHL.U32 R0, R14.reuse, 0x80, RZ ;  /* 0x000000800e007824 */ /* 0x040fe200078e00ff */
[----:B------:R-:W-:Y:S05]  /*1efa0*/  SHF.L.U64.HI R4, R14, 0x7, R15 ;  /* 0x000000070e047819 */ /* 0x000fea000001020f */
[----:B------:R-:W-:Y:S02]  /*1efb0*/  IMAD R6, R4, R185, RZ ;  /* 0x000000b904067224 */ /* 0x000fe400078e02ff */
[----:B------:R-:W-:Y:S04]  /*1efc0*/  IMAD.WIDE.U32 R4, R14, 0x60, RZ ;  /* 0x000000600e047825 */ /* 0x000fe800078e00ff */
[----:B------:R-:W-:Y:S01]  /*1efd0*/  @P0 STS [R194+0x4000], RZ ;  /* 0x004000ffc2000388 */ /* 0x000fe20000000800 */
[-C--:B------:R-:W-:Y:S02]  /*1efe0*/  IMAD R6, R7, R0.reuse, R6 ;  /* 0x0000000007067224 */ /* 0x080fe400078e0206 */
[----:B----4-:R-:W-:Y:S02]  /*1eff0*/  IMAD.MOV.U32 R3, RZ, RZ, R11 ;  /* 0x000000ffff037224 */ /* 0x010fe400078e000b */
[----:B------:R-:W-:Y:S01]  /*1f000*/  IMAD.IADD R11, R8, 0x1, R5 ;  /* 0x00000001080b7824 */ /* 0x000fe200078e0205 */
[----:B------:R-:W-:Y:S01]  /*1f010*/  @P0 STS [R194+0x4004], RZ ;  /* 0x004004ffc2000388 */ /* 0x000fe20000000800 */
[----:B------:R-:W-:Y:S04]  /*1f020*/  IMAD.WIDE.U32 R2, R185, R0, R2 ;  /* 0x00000000b9027225 */ /* 0x000fe800078e0002 */
[----:B------:R-:W-:Y:S01]  /*1f030*/  IMAD.SHL.U32 R0, R14, 0x40, RZ ;  /* 0x000000400e007824 */ /* 0x000fe200078e00ff */
[----:B------:R-:W-:Y:S01]  /*1f040*/  @P0 STS.64 [R194+0x4008], RZ ;  /* 0x004008ffc2000388 */ /* 0x000fe20000000a00 */
[----:B------:R-:W-:Y:S02]  /*1f050*/  @!P0 IADD3 R12, P2, R4, R2, RZ ;  /* 0x00000002040c8210 */ /* 0x000fe40007f5e0ff */
[----:B-----5:R-:W-:Y:S02]  /*1f060*/  @!P0 LEA R10, P6, R2, R16, 0x1 ;  /* 0x00000010020a8211 */ /* 0x020fe400078c08ff */
[-C--:B------:R-:W-:Y:S01]  /*1f070*/  @!P0 IADD3 R7, P4, R0, R2.reuse, RZ ;  /* 0x0000000200078210 */ /* 0x080fe20007f9e0ff */
[----:B------:R-:W-:Y:S01]  /*1f080*/  IMAD.IADD R0, R3, 0x1, R6 ;  /* 0x0000000103007824 */ /* 0x000fe200078e0206 */
[----:B------:R-:W-:Y:S02]  /*1f090*/  @!P0 LEA R5, P1, R14, R2, 0x5 ;  /* 0x000000020e058211 */ /* 0x000fe400078228ff */
[----:B------:R-:W-:Y:S01]  /*1f0a0*/  @!P0 LEA R6, P3, R7, R16, 0x1 ;  /* 0x0000001007068211 */ /* 0x000fe200078608ff */
[----:B------:R-:W-:Y:S01]  /*1f0b0*/  @!P0 IMAD.X R13, R0, 0x1, R11, P2 ;  /* 0x00000001000d8824 */ /* 0x000fe200010e060b */
[----:B------:R-:W-:Y:S01]  /*1f0c0*/  @!P0 LEA.HI.X R14, R14, R0, R15, 0x5, P1 ;  /* 0x000000000e0e8211 */ /* 0x000fe200008f2c0f */
[----:B------:R-:W-:Y:S01]  /*1f0d0*/  @!P0 IMAD.X R3, R0, 0x1, R9, P4 ;  /* 0x0000000100038824 */ /* 0x000fe200020e0609 */
[CC--:B------:R-:W-:Y:S02]  /*1f0e0*/  @!P0 LEA R8, P5, R5.reuse, R16.reuse, 0x1 ;  /* 0x0000001005088211 */ /* 0x0c0fe400078a08ff */
[C---:B------:R-:W-:Y:S02]  /*1f0f0*/  @!P0 LEA R4, P1, R12.reuse, R16, 0x1 ;  /* 0x000000100c048211 */ /* 0x040fe400078208ff */
[-C--:B------:R-:W-:Y:S02]  /*1f100*/  @!P0 LEA.HI.X R9, R5, R17.reuse, R14, 0x1, P5 ;  /* 0x0000001105098211 */ /* 0x080fe400028f0c0e */
[-C--:B------:R-:W-:Y:S02]  /*1f110*/  @!P0 LEA.HI.X R5, R12, R17.reuse, R13, 0x1, P1 ;  /* 0x000000110c058211 */ /* 0x080fe400008f0c0d */
[-C--:B------:R-:W-:Y:S02]  /*1f120*/  @!P0 LEA.HI.X R11, R2, R17.reuse, R0, 0x1, P6 ;  /* 0x00000011020b8211 */ /* 0x080fe400030f0c00 */
[----:B------:R-:W-:Y:S02]  /*1f130*/  @!P0 LEA.HI.X R7, R7, R17, R3, 0x1, P3 ;  /* 0x0000001107078211 */ /* 0x000fe400018f0c03 */
[----:B------:R-:W-:Y:S01]  /*1f140*/  ISETP.GE.AND P1, PT, R185, 0x1, PT ;  /* 0x00000001b900780c */ /* 0x000fe20003f26270 */
        /* <DEDUP_REMOVED lines=21> */
[----:B------:R-:W1:Y:S06]  /*1f2a0*/  LDSM.16.M88.4 R128, [R138+0x1000] ;  /* 0x001000008a80783b */ /* 0x000e6c0000000200 */
[----:B------:R-:W3:Y:S06]  /*1f2b0*/  LDSM.16.M88.4 R44, [R136+0x2400] ;  /* 0x00240000882c783b */ /* 0x000eec0000000200 */
[----:B------:R-:W4:Y:S06]  /*1f2c0*/  LDSM.16.M88.4 R76, [R136+0x2800] ;  /* 0x00280000884c783b */ /* 0x000f2c0000000200 */
[----:B------:R-:W5:Y:S06]  /*1f2d0*/  LDSM.16.M88.4 R108, [R136+0x2c00] ;  /* 0x002c0000886c783b */ /* 0x000f6c0000000200 */
[----:B------:R-:W2:Y:S06]  /*1f2e0*/  LDSM.16.M88.4 R140, [R136+0x3000] ;  /* 0x00300000888c783b */ /* 0x000eac0000000200 */
[----:B------:R-:W2:Y:S06]  /*1f2f0*/  LDSM.16.M88.4 R144, [R136+0x3400] ;  /* 0x003400008890783b */ /* 0x000eac0000000200 */
[----:B------:R-:W2:Y:S01]  /*1f300*/  LDSM.16.M88.4 R156, [R136+0x3800] ;  /* 0x00380000889c783b */ /* 0x000ea20000000200 */
[C---:B-1----:R-:W-:Y:S05]  /*1f310*/  HMMA.16816.F32 R8, R128.reuse, R28, RZ ;  /* 0x0000001c8008723c */ /* 0x042fea00000018ff */
[----:B------:R-:W1:Y:S03]  /*1f320*/  LDSM.16.M88.4 R152, [R136+0x3c00] ;  /* 0x003c00008898783b */ /* 0x000e660000000200 */
[C---:B---3--:R-:W-:Y:S03]  /*1f330*/  HMMA.16816.F32 R24, R128.reuse, R44, RZ ;  /* 0x0000002c8018723c */ /* 0x048fe600000018ff */
[----:B------:R-:W3:Y:S06]  /*1f340*/  LDSM.16.M88.4 R124, [R138] ;  /* 0x000000008a7c783b */ /* 0x000eec0000000200 */
[----:B------:R-:W-:Y:S01]  /*1f350*/  LDSM.16.M88.4 R60, [R137] ;  /* 0x00000000893c783b */ /* 0x000fe20000000200 */
[C---:B----4-:R-:W-:Y:S05]  /*1f360*/  HMMA.16816.F32 R40, R128.reuse, R76, RZ ;  /* 0x0000004c8028723c */ /* 0x050fea00000018ff */
[----:B------:R-:W4:Y:S03]  /*1f370*/  LDSM.16.M88.4 R12, [R139+0x1000] ;  /* 0x001000008b0c783b */ /* 0x000f260000000200 */
[C---:B-----5:R-:W-:Y:S03]  /*1f380*/  HMMA.16816.F32 R56, R128.reuse, R108, RZ ;  /* 0x0000006c8038723c */ /* 0x060fe600000018ff */
[----:B------:R-:W5:Y:S05]  /*1f390*/  LDSM.16.M88.4 R92, [R137+0x400] ;  /* 0x00040000895c783b */ /* 0x000f6a0000000200 */
[C---:B--2---:R-:W-:Y:S01]  /*1f3a0*/  HMMA.16816.F32 R72, R128.reuse, R140, RZ ;  /* 0x0000008c8048723c */ /* 0x044fe200000018ff */
[----:B------:R-:W2:Y:S06]  /*1f3b0*/  LDSM.16.M88.4 R148, [R137+0x800] ;  /* 0x000800008994783b */ /* 0x000eac0000000200 */
[----:B------:R-:W2:Y:S01]  /*1f3c0*/  LDSM.16.M88.4 R160, [R137+0xc00] ;  /* 0x000c000089a0783b */ /* 0x000ea20000000200 */
[C---:B------:R-:W-:Y:S05]  /*1f3d0*/  HMMA.16816.F32 R88, R128.reuse, R144, RZ ;  /* 0x000000908058723c */ /* 0x040fea00000018ff */
[----:B------:R-:W2:Y:S03]  /*1f3e0*/  LDSM.16.M88.4 R164, [R137+0x1000] ;  /* 0x0010000089a4783b */ /* 0x000ea60000000200 */
[C---:B------:R-:W-:Y:S03]  /*1f3f0*/  HMMA.16816.F32 R104, R128.reuse, R156, RZ ;  /* 0x0000009c8068723c */ /* 0x040fe600000018ff */
[----:B------:R-:W2:Y:S05]  /*1f400*/  LDSM.16.M88.4 R168, [R137+0x1400] ;  /* 0x0014000089a8783b */ /* 0x000eaa0000000200 */
[C---:B-1----:R-:W-:Y:S01]  /*1f410*/  HMMA.16816.F32 R120, R128.reuse, R152, RZ ;  /* 0x000000988078723c */ /* 0x042fe200000018ff */
[----:B------:R-:W1:Y:S06]  /*1f420*/  LDSM.16.M88.4 R172, [R137+0x1800] ;  /* 0x0018000089ac783b */ /* 0x000e6c0000000200 */
        /* <DEDUP_REMOVED lines=13> */
[----:B------:R-:W-:Y:S08]  /*1f500*/  HMMA.16816.F32 R20, R124, R44, RZ ;  /* 0x0000002c7c14723c */ /* 0x000ff000000018ff */
[C---:B----4-:R-:W-:Y:S08]  /*1f510*/  HMMA.16816.F32 R8, R12.reuse, R60, R8 ;  /* 0x0000003c0c08723c */ /* 0x050ff00000001808 */
[C---:B-----5:R-:W-:Y:S08]  /*1f520*/  HMMA.16816.F32 R24, R12.reuse, R92, R24 ;  /* 0x0000005c0c18723c */ /* 0x060ff00000001818 */
[C---:B--2---:R-:W-:Y:S08]  /*1f530*/  HMMA.16816.F32 R40, R12.reuse, R148, R40 ;  /* 0x000000940c28723c */ /* 0x044ff00000001828 */
[C---:B------:R-:W-:Y:S08]  /*1f540*/  HMMA.16816.F32 R56, R12.reuse, R160, R56 ;  /* 0x000000a00c38723c */ /* 0x040ff00000001838 */
[C---:B------:R-:W-:Y:S08]  /*1f550*/  HMMA.16816.F32 R72, R12.reuse, R164, R72 ;  /* 0x000000a40c48723c */ /* 0x040ff00000001848 */
[C---:B------:R-:W-:Y:S08]  /*1f560*/  HMMA.16816.F32 R88, R12.reuse, R168, R88 ;  /* 0x000000a80c58723c */ /* 0x040ff00000001858 */
[C---:B-1----:R-:W-:Y:S08]  /*1f570*/  HMMA.16816.F32 R104, R12.reuse, R172, R104 ;  /* 0x000000ac0c68723c */ /* 0x042ff00000001868 */
        /* <DEDUP_REMOVED lines=14> */
[C---:B------:R-:W-:Y:S07]  /*1f660*/  HMMA.16816.F32 R84, R124.reuse, R144, RZ ;  /* 0x000000907c54723c */ /* 0x040fee00000018ff */
[----:B------:R-:W-:Y:S01]  /*1f670*/  IMAD.MOV.U32 R144, RZ, RZ, R193 ;  /* 0x000000ffff907224 */ /* 0x000fe200078e00c1 */
[C---:B------:R-:W-:Y:S01]  /*1f680*/  HMMA.16816.F32 R100, R124.reuse, R156, RZ ;  /* 0x0000009c7c64723c */ /* 0x040fe200000018ff */
[----:B------:R-:W-:Y:S07]  /*1f690*/  IMAD.MOV.U32 R145, RZ, RZ, R192 ;  /* 0x000000ffff917224 */ /* 0x000fee00078e00c0 */
[----:B------:R-:W-:Y:S08]  /*1f6a0*/  HMMA.16816.F32 R116, R124, R152, RZ ;  /* 0x000000987c74723c */ /* 0x000ff000000018ff */
        /* <DEDUP_REMOVED lines=22> */
[----:B------:R-:W-:Y:S07]  /*1f810*/  @!UPT UIADD3 URZ, URZ, URZ, URZ ;  /* 0x0000003f3f3ff290 */ /* 0x000fee000fffe03f */
[----:B------:R-:W-:-:S11]  /*1f820*/  @!P1 BRA `(.L_x_514) ;  /* 0x0000039000009947 */ /* 0x000fd60003800000 */
[----:B------:R-:W2:Y:S01]  /*1f830*/  LDL.64 R198, [R1+0x20] ;  /* 0x0000200001c67983 */ /* 0x000ea20000100a00 */
[----:B------:R-:W-:Y:S01]  /*1f840*/  ULDC.64 UR4, c[0x0][0x118] ;  /* 0x0000460000047ab9 */ /* 0x000fe20000000a00 */
[----:B------:R-:W-:Y:S02]  /*1f850*/  IADD3 R132, R185, -0x1, RZ ;  /* 0xffffffffb9847810 */ /* 0x000fe40007ffe0ff */
[----:B------:R-:W3:Y:S02]  /*1f860*/  LDL.64 R202, [R1+0x2d8] ;  /* 0x0002d80001ca7983 */ /* 0x000ee40000100a00 */
[----:B------:R-:W-:Y:S02]  /*1f870*/  SHF.R.S32.HI R134, RZ, 0x1f, R132 ;  /* 0x0000001fff867819 */ /* 0x000fe40000011484 */
[----:B------:R-:W4:Y:S04]  /*1f880*/  LDL.64 R200, [R1+0x2f0] ;  /* 0x0002f00001c87983 */ /* 0x000f280000100a00 */
[----:B------:R-:W5:Y:S04]  /*1f890*/  LDL.64 R196, [R1+0x50] ;  /* 0x0000500001c47983 */ /* 0x000f680000100a00 */
[----:B------:R1:W-:Y:S04]  /*1f8a0*/  @P0 STS [R194+0x2000], RZ ;  /* 0x002000ffc2000388 */ /* 0x0003e80000000800 */
[----:B------:R1:W-:Y:S04]  /*1f8b0*/  @P0 STS [R194+0x2004], RZ ;  /* 0x002004ffc2000388 */ /* 0x0003e80000000800 */
[----:B------:R1:W-:Y:S01]  /*1f8c0*/  @P0 STS.64 [R194+0x2008], RZ ;  /* 0x002008ffc2000388 */ /* 0x0003e20000000a00 */
[C---:B--2---:R-:W-:Y:S01]  /*1f8d0*/  SHF.L.U64.HI R2, R198.reuse, 0x7, R199 ;  /* 0x00000007c6027819 */ /* 0x044fe200000102c7 */
[----:B------:R-:W-:Y:S02]  /*1f8e0*/  IMAD.SHL.U32 R0, R198, 0x80, RZ ;  /* 0x00000080c6007824 */ /* 0x000fe400078e00ff */
[----:B---3--:R-:W-:Y:S02]  /*1f8f0*/  IMAD.MOV.U32 R3, RZ, RZ, R203 ;  /* 0x000000ffff037224 */ /* 0x008fe400078e00cb */
[----:B------:R-:W-:Y:S02]  /*1f900*/  IMAD R133, R2, R132, RZ ;  /* 0x0000008402857224 */ /* 0x000fe400078e02ff */
[----:B----4-:R-:W-:Y:S04]  /*1f910*/  IMAD.MOV.U32 R2, RZ, RZ, R200 ;  /* 0x000000ffff027224 */ /* 0x010fe800078e00c8 */
[-C--:B------:R-:W-:Y:S04]  /*1f920*/  IMAD.WIDE.U32 R2, R132, R0.reuse, R2 ;  /* 0x0000000084027225 */ /* 0x080fe800078e0002 */
[----:B------:R-:W-:Y:S01]  /*1f930*/  IMAD R0, R134, R0, R133 ;  /* 0x0000000086007224 */ /* 0x000fe200078e0285 */
[----:B-----5:R-:W-:Y:S03]  /*1f940*/  @!P0 LEA R132, P1, R2, R196, 0x1 ;  /* 0x000000c402848211 */ /* 0x020fe600078208ff */
[----:B------:R-:W-:Y:S01]  /*1f950*/  IMAD.IADD R0, R3, 0x1, R0 ;  /* 0x0000000103007824 */ /* 0x000fe200078e0200 */
[----:B------:R-:W-:Y:S04]  /*1f960*/  @!P0 LEA R3, P2, R198, R2, 0x5 ;  /* 0x00000002c6038211 */ /* 0x000fe800078428ff */
[-C--:B------:R-:W-:Y:S05]  /*1f970*/  @!P0 LEA.HI.X R133, R2, R197.reuse, R0, 0x1, P1 ;  /* 0x000000c502858211 */ /* 0x080fea00008f0c00 */
[----:B------:R-:W-:Y:S01]  /*1f980*/  @!PT LDS RZ, [RZ] ;  /* 0x00000000fffff984 */ /* 0x000fe20000000800 */
[----:B------:R-:W-:Y:S01]  /*1f990*/  @!PT LDS RZ, [RZ] ;  /* 0x00000000fffff984 */ /* 0x000fe20000000800 */
[----:B------:R-:W-:Y:S01]  /*1f9a0*/  @!PT LDS RZ, [RZ] ;  /* 0x00000000fffff984 */ /* 0x000fe20000000800 */
[----:B------:R2:W-:Y:S04]  /*1f9b0*/  @!P0 LDGSTS.E.BYPASS.LTC128B.128 [R194+0x2000], [R132.64] ;  /* 0x0200000084c28fae */ /* 0x0005e8000b901d44 */
[----:B------:R1:W-:Y:S01]  /*1f9c0*/  @P0 STS.128 [R194+0x2800], RZ ;  /* 0x002800ffc2000388 */ /* 0x0003e20000000c00 */
[C---:B--2---:R-:W-:Y:S02]  /*1f9d0*/  @!P0 LEA R132, P1, R3.reuse, R196, 0x1 ;  /* 0x000000c403848211 */ /* 0x044fe400078208ff */
[C---:B------:R-:W-:Y:S04]  /*1f9e0*/  @!P0 LEA.HI.X R133, R198.reuse, R0, R199, 0x5, P2 ;  /* 0x00000000c6858211 */ /* 0x040fe800010f2cc7 */
[-C--:B------:R-:W-:Y:S01]  /*1f9f0*/  @!P0 LEA.HI.X R133, R3, R197.reuse, R133, 0x1, P1 ;  /* 0x000000c503858211 */ /* 0x080fe200008f0c85 */
[C---:B------:R-:W-:Y:S04]  /*1fa00*/  IMAD.SHL.U32 R3, R198.reuse, 0x40, RZ ;  /* 0x00000040c6037824 */ /* 0x040fe800078e00ff */
[----:B------:R-:W-:Y:S01]  /*1fa10*/  @!PT LDS RZ, [RZ] ;  /* 0x00000000fffff984 */ /* 0x000fe20000000800 */
[----:B------:R-:W-:Y:S01]  /*1fa20*/  @!PT LDS RZ, [RZ] ;  /* 0x00000000fffff984 */ /* 0x000fe20000000800 */
[----:B------:R-:W-:Y:S01]  /*1fa30*/  @!PT LDS RZ, [RZ] ;  /* 0x00000000fffff984 */ /* 0x000fe20000000800 */
[----:B------:R2:W-:Y:S01]  /*1fa40*/  @!P0 LDGSTS.E.BYPASS.LTC128B.128 [R194+0x2800], [R132.64] ;  /* 0x0280000084c28fae */ /* 0x0005e2000b901d44 */
[----:B------:R-:W-:Y:S03]  /*1fa50*/  @!P0 IADD3 R3, P2, R3, R2, RZ ;  /* 0x0000000203038210 */ /* 0x000fe60007f5e0ff */
[----:B------:R1:W-:Y:S01]  /*1fa60*/  @P0 STS.128 [R194+0x3000], RZ ;  /* 0x003000ffc2000388 */ /* 0x0003e20000000c00 */
[----:B--2---:R-:W-:Y:S02]  /*1fa70*/  SHF.L.U64.HI R133, R198, 0x6, R199 ;  /* 0x00000006c6857819 */ /* 0x004fe400000102c7 */
[C---:B------:R-:W-:Y:S03]  /*1fa80*/  @!P0 LEA R132, P1, R3.reuse, R196, 0x1 ;  /* 0x000000c403848211 */ /* 0x040fe600078208ff */
[----:B------:R-:W-:Y:S05]  /*1fa90*/  @!P0 IMAD.X R133, R0, 0x1, R133, P2 ;  /* 0x0000000100858824 */ /* 0x000fea00010e0685 */
[-C--:B------:R-:W-:Y:S01]  /*1faa0*/  @!P0 LEA.HI.X R133, R3, R197.reuse, R133, 0x1, P1 ;  /* 0x000000c503858211 */ /* 0x080fe200008f0c85 */
[----:B------:R-:W-:Y:S04]  /*1fab0*/  IMAD R3, R199, 0x60, RZ ;  /* 0x00000060c7037824 */ /* 0x000fe800078e02ff */
[----:B------:R-:W-:Y:S01]  /*1fac0*/  @!PT LDS RZ, [RZ] ;  /* 0x00000000fffff984 */ /* 0x000fe20000000800 */
[----:B------:R-:W-:Y:S01]  /*1fad0*/  @!PT LDS RZ, [RZ] ;  /* 0x00000000fffff984 */ /* 0x000fe20000000800 */
[----:B------:R-:W-:Y:S01]  /*1fae0*/  @!PT LDS RZ, [RZ] ;  /* 0x00000000fffff984 */ /* 0x000fe20000000800 */
[----:B------:R2:W-:Y:S04]  /*1faf0*/  @!P0 LDGSTS.E.BYPASS.LTC128B.128 [R194+0x3000], [R132.64] ;  /* 0x0300000084c28fae */ /* 0x0005e8000b901d44 */
[----:B------:R1:W-:Y:S01]  /*1fb00*/  @P0 STS.128 [R194+0x3800], RZ ;  /* 0x003800ffc2000388 */ /* 0x0003e20000000c00 */
[----:B--2---:R-:W-:Y:S04]  /*1fb10*/  IMAD.WIDE.U32 R132, R198, 0x60, RZ ;  /* 0x00000060c6847825 */ /* 0x004fe800078e00ff */
[----:B------:R-:W-:Y:S01]  /*1fb20*/  IMAD.IADD R133, R3, 0x1, R133 ;  /* 0x0000000103857824 */ /* 0x000fe200078e0285 */
[----:B------:R-:W-:Y:S05]  /*1fb30*/  @!P0 IADD3 R3, P1, R132, R2, RZ ;  /* 0x0000000284038210 */ /* 0x000fea0007f3e0ff */
[----:B------:R-:W-:Y:S01]  /*1fb40*/  @!P0 IMAD.X R0, R0, 0x1, R133, P1 ;  /* 0x0000000100008824 */ /* 0x000fe200008e0685 */
[C---:B------:R-:W-:Y:S04]  /*1fb50*/  @!P0 LEA R2, P1, R3.reuse, R196, 0x1 ;  /* 0x000000c403028211 */ /* 0x040fe800078208ff */
[----:B------:R-:W-:Y:S05]  /*1fb60*/  @!P0 LEA.HI.X R3, R3, R197, R0, 0x1, P1 ;  /* 0x000000c503038211 */ /* 0x000fea00008f0c00 */
[----:B------:R-:W-:Y:S01]  /*1fb70*/  @!PT LDS RZ, [RZ] ;  /* 0x00000000fffff984 */ /* 0x000fe20000000800 */
[----:B------:R-:W-:Y:S01]  /*1fb80*/  @!PT LDS RZ, [RZ] ;  /* 0x00000000fffff984 */ /* 0x000fe20000000800 */
[----:B------:R-:W-:Y:S01]  /*1fb90*/  @!PT LDS RZ, [RZ] ;  /* 0x00000000fffff984 */ /* 0x000fe20000000800 */
[----:B------:R1:W-:Y:S04]  /*1fba0*/  @!P0 LDGSTS.E.BYPASS.LTC128B.128 [R194+0x3800], [R2.64] ;  /* 0x0380000002c28fae */ /* 0x0003e8000b901d44 */
[----:B------:R-:W0:Y:S02]  /*1fbb0*/  LDGDEPBAR ;  /* 0x00000000000079af */ /* 0x000e240000000000 */
.L_x_514:
[----:B------:R-:W-:Y:S05]  /*1fbc0*/  BSYNC B0 ;  /* 0x0000000000007941 */ /* 0x000fea0003800000 */
.L_x_513:
[----:B------:R-:W-:Y:S01]  /*1fbd0*/  IADD3 R199, R246, -0x4ab325aa, RZ ;  /* 0xb54cda56f6c77810 */ /* 0x000fe20007ffe0ff */
[----:B------:R-:W-:Y:S01]  /*1fbe0*/  IMAD R143, R185, 0x80, R190 ;  /* 0x00000080b98f7824 */ /* 0x000fe200078e02be */
[----:B------:R-:W-:Y:S01]  /*1fbf0*/  LOP3.LUT R195, R195, 0xfffffff7, RZ, 0xc0, !PT ;  /* 0xfffffff7c3c37812 */ /* 0x000fe200078ec0ff */
[----:B------:R-:W2:Y:S01]  /*1fc00*/  LDL.LU R174, [R1+0x40] ;  /* 0x0000400001ae7983 */ /* 0x000ea20000300800 */
[----:B------:R-:W-:Y:S01]  /*1fc10*/  ULDC.64 UR4, c[0x0][0x118] ;  /* 0x0000460000047ab9 */ /* 0x000fe20000000a00 */
[----:B------:R-:W3:Y:S01]  /*1fc20*/  I2F R0, R143 ;  /* 0x0000008f00007306 */ /* 0x000ee20000201400 */
[C---:B-1----:R-:W-:Y:S01]  /*1fc30*/  IADD3 R2, R143.reuse, 0x1, RZ ;  /* 0x000000018f027810 */ /* 0x042fe20007ffe0ff */
[----:B------:R-:W4:Y:S01]  /*1fc40*/  LDL.LU R173, [R1+0x44] ;  /* 0x0000440001ad7983 */ /* 0x000f220000300800 */
[C---:B------:R-:W-:Y:S02]  /*1fc50*/  IADD3 R3, R143.reuse, 0x8, RZ ;  /* 0x000000088f037810 */ /* 0x040fe40007ffe0ff */
[C---:B------:R-:W-:Y:S01]  /*1fc60*/  IADD3 R132, R143.reuse, 0x9, RZ ;  /* 0x000000098f847810 */ /* 0x040fe20007ffe0ff */
[----:B------:R-:W2:Y:S01]  /*1fc70*/  LDL.LU R172, [R1+0x30] ;  /* 0x0000300001ac7983 */ /* 0x000ea20000300800 */
[C---:B------:R-:W-:Y:S02]  /*1fc80*/  IADD3 R133, R143.reuse, 0x10, RZ ;  /* 0x000000108f857810 */ /* 0x040fe40007ffe0ff */
[C---:B------:R-:W-:Y:S01]  /*1fc90*/  IADD3 R134, R143.reuse, 0x11, RZ ;  /* 0x000000118f867810 */ /* 0x040fe20007ffe0ff */
[----:B------:R-:W1:Y:S01]  /*1fca0*/  I2F R2, R2 ;  /* 0x0000000200027306 */ /* 0x000e620000201400 */
[C---:B------:R-:W-:Y:S01]  /*1fcb0*/  IADD3 R135, R143.reuse, 0x18, RZ ;  /* 0x000000188f877810 */ /* 0x040fe20007ffe0ff */
[----:B------:R-:W2:Y:S01]  /*1fcc0*/  LDL.LU R171, [R1+0x34] ;  /* 0x0000340001ab7983 */ /* 0x000ea20000300800 */
[C---:B------:R-:W-:Y:S02]  /*1fcd0*/  IADD3 R140, R143.reuse, 0x19, RZ ;  /* 0x000000198f8c7810 */ /* 0x040fe40007ffe0ff */
[C---:B------:R-:W-:Y:S01]  /*1fce0*/  IADD3 R141, R143.reuse, 0x20, RZ ;  /* 0x000000208f8d7810 */ /* 0x040fe20007ffe0ff */
[----:B------:R-:W2:Y:S04]  /*1fcf0*/  LDL.LU R169, [R1+0x10] ;  /* 0x0000100001a97983 */ /* 0x000ea80000300800 */
[----:B------:R-:W1:Y:S01]  /*1fd00*/  I2F R3, R3 ;  /* 0x0000000300037306 */ /* 0x000e620000201400 */
[----:B------:R-:W2:Y:S04]  /*1fd10*/  LDL.LU R167, [R1+0x14] ;  /* 0x0000140001a77983 */ /* 0x000ea80000300800 */
[----:B------:R-:W2:Y:S04]  /*1fd20*/  LDL.LU R165, [R1] ;  /* 0x0000000001a57983 */ /* 0x000ea80000300800 */
[----:B------:R-:W2:Y:S01]  /*1fd30*/  LDL.LU R164, [R1+0x4] ;  /* 0x0000040001a47983 */ /* 0x000ea20000300800 */
[----:B------:R-:W1:Y:S03]  /*1fd40*/  I2F R132, R132 ;  /* 0x0000008400847306 */ /* 0x000e660000201400 */
[----:B------:R-:W-:Y:S04]  /*1fd50*/  STL [R1+0x314], R137 ;  /* 0x0003148901007387 */ /* 0x000fe80000100800 */
[----:B------:R-:W-:Y:S03]  /*1fd60*/  STL [R1+0x310], R136 ;  /* 0x0003108801007387 */ /* 0x000fe60000100800 */
[----:B------:R-:W1:Y:S10]  /*1fd70*/  I2F R133, R133 ;  /* 0x0000008500857306 */ /* 0x000e740000201400 */
[----:B------:R-:W1:Y:S10]  /*1fd80*/  I2F R134, R134 ;  /* 0x0000008600867306 */ /* 0x000e740000201400 */
[----:B------:R-:W1:Y:S10]  /*1fd90*/  I2F R135, R135 ;  /* 0x0000008700877306 */ /* 0x000e740000201400 */
[----:B------:R-:W1:Y:S10]  /*1fda0*/  I2F R140, R140 ;  /* 0x0000008c008c7306 */ /* 0x000e740000201400 */
[----:B------:R-:W1:Y:S01]  /*1fdb0*/  I2F R141, R141 ;  /* 0x0000008d008d7306 */ /* 0x000e620000201400 */
[CC--:B---3--:R-:W-:Y:S02]  /*1fdc0*/  FFMA.FTZ R4, R180.reuse, R0.reuse, R4 ;  /* 0x00000000b4047223 */ /* 0x0c8fe40000010004 */
[CC--:B------:R-:W-:Y:S02]  /*1fdd0*/  FFMA.FTZ R6, R180.reuse, R0.reuse, R6 ;  /* 0x00000000b4067223 */ /* 0x0c0fe40000010006 */
[CC--:B------:R-:W-:Y:S02]  /*1fde0*/  FFMA.FTZ R8, R180.reuse, R0.reuse, R8 ;  /* 0x00000000b4087223 */ /* 0x0c0fe40000010008 */
[C---:B------:R-:W-:Y:S01]  /*1fdf0*/  FFMA.FTZ R10, R180.reuse, R0, R10 ;  /* 0x00000000b40a7223 */ /* 0x040fe2000001000a */
[C---:B------:R-:W-:Y:S01]  /*1fe00*/  IADD3 R0, R143.reuse, 0x21, RZ ;  /* 0x000000218f007810 */ /* 0x040fe20007ffe0ff */
[CC--:B-1----:R-:W-:Y:S02]  /*1fe10*/  FFMA.FTZ R5, R180.reuse, R2.reuse, R5 ;  /* 0x00000002b4057223 */ /* 0x0c2fe40000010005 */
[CC--:B------:R-:W-:Y:S02]  /*1fe20*/  FFMA.FTZ R7, R180.reuse, R2.reuse, R7 ;  /* 0x00000002b4077223 */ /* 0x0c0fe40000010007 */
[CC--:B------:R-:W-:Y:S01]  /*1fe30*/  FFMA.FTZ R9, R180.reuse, R2.reuse, R9 ;  /* 0x00000002b4097223 */ /* 0x0c0fe20000010009 */
[----:B------:R-:W1:Y:S01]  /*1fe40*/  I2F R0, R0 ;  /* 0x0000000000007306 */ /* 0x000e620000201400 */
[C---:B------:R-:W-:Y:S01]  /*1fe50*/  FFMA.FTZ R11, R180.reuse, R2, R11 ;  /* 0x00000002b40b7223 */ /* 0x040fe2000001000b */
[C---:B------:R-:W-:Y:S01]  /*1fe60*/  IADD3 R2, R143.reuse, 0x28, RZ ;  /* 0x000000288f027810 */ /* 0x040fe20007ffe0ff */
[CC--:B------:R-:W-:Y:S02]  /*1fe70*/  FFMA.FTZ R12, R180.reuse, R3.reuse, R12 ;  /* 0x00000003b40c7223 */ /* 0x0c0fe4000001000c */
[CC--:B------:R-:W-:Y:S02]  /*1fe80*/  FFMA.FTZ R14, R180.reuse, R3.reuse, R14 ;  /* 0x00000003b40e7223 */ /* 0x0c0fe4000001000e */
[CC--:B------:R-:W-:Y:S02]  /*1fe90*/  FFMA.FTZ R16, R180.reuse, R3.reuse, R16 ;  /* 0x00000003b4107223 */ /* 0x0c0fe40000010010 */
[C---:B------:R-:W-:Y:S01]  /*1fea0*/  FFMA.FTZ R18, R180.reuse, R3, R18 ;  /* 0x00000003b4127223 */ /* 0x040fe20000010012 */
[----:B------:R3:W1:Y:S01]  /*1feb0*/  I2F R142, R2 ;  /* 0x00000002008e7306 */ /* 0x0006620000201400 */
[CC--:B------:R-:W-:Y:S02]  /*1fec0*/  FFMA.FTZ R13, R180.reuse, R132.reuse, R13 ;  /* 0x00000084b40d7223 */ /* 0x0c0fe4000001000d */
[CC--:B------:R-:W-:Y:S02]  /*1fed0*/  FFMA.FTZ R15, R180.reuse, R132.reuse, R15 ;  /* 0x00000084b40f7223 */ /* 0x0c0fe4000001000f */
[CC--:B------:R-:W-:Y:S02]  /*1fee0*/  FFMA.FTZ R17, R180.reuse, R132.reuse, R17 ;  /* 0x00000084b4117223 */ /* 0x0c0fe40000010011 */
[C---:B------:R-:W-:Y:S02]  /*1fef0*/  FFMA.FTZ R19, R180.reuse, R132, R19 ;  /* 0x00000084b4137223 */ /* 0x040fe40000010013 */
[CC--:B------:R-:W-:Y:S02]  /*1ff00*/  FFMA.FTZ R20, R180.reuse, R133.reuse, R20 ;  /* 0x00000085b4147223 */ /* 0x0c0fe40000010014 */
[CC--:B------:R-:W-:Y:S02]  /*1ff10*/  FFMA.FTZ R22, R180.reuse, R133.reuse, R22 ;  /* 0x00000085b4167223 */ /* 0x0c0fe40000010016 */
[CC--:B------:R-:W-:Y:S02]  /*1ff20*/  FFMA.FTZ R24, R180.reuse, R133.reuse, R24 ;  /* 0x00000085b4187223 */ /* 0x0c0fe40000010018 */
[C---:B------:R-:W-:Y:S01]  /*1ff30*/  FFMA.FTZ R26, R180.reuse, R133, R26 ;  /* 0x00000085b41a7223 */ /* 0x040fe2000001001a */
[C---:B------:R-:W-:Y:S01]  /*1ff40*/  IADD3 R133, R143.reuse, 0x30, RZ ;  /* 0x000000308f857810 */ /* 0x040fe20007ffe0ff */
[----:B------:R-:W-:Y:S02]  /*1ff50*/  IMAD.U32 R3, RZ, RZ, UR7 ;  /* 0x00000007ff037e24 */ /* 0x000fe4000f8e00ff */
[CC--:B------:R-:W-:Y:S02]  /*1ff60*/  FFMA.FTZ R21, R180.reuse, R134.reuse, R21 ;  /* 0x00000086b4157223 */ /* 0x0c0fe40000010015 */
[CC--:B------:R-:W-:Y:S02]  /*1ff70*/  FFMA.FTZ R23, R180.reuse, R134.reuse, R23 ;  /* 0x00000086b4177223 */ /* 0x0c0fe40000010017 */
[CC--:B------:R-:W-:Y:S01]  /*1ff80*/  FFMA.FTZ R25, R180.reuse, R134.reuse, R25 ;  /* 0x00000086b4197223 */ /* 0x0c0fe20000010019 */
[C---:B---3--:R-:W-:Y:S01]  /*1ff90*/  IADD3 R2, R143.reuse, 0x29, RZ ;  /* 0x000000298f027810 */ /* 0x048fe20007ffe0ff */
[C---:B------:R-:W-:Y:S02]  /*1ffa0*/  FFMA.FTZ R27, R180.reuse, R134, R27 ;  /* 0x00000086b41b7223 */ /* 0x040fe4000001001b */
[----:B------:R-:W-:Y:S01]  /*1ffb0*/  I2F R134, R133 ;  /* 0x0000008500867306 */ /* 0x000fe20000201400 */
[CC--:B------:R-:W-:Y:S02]  /*1ffc0*/  FFMA.FTZ R28, R180.reuse, R135.reuse, R28 ;  /* 0x00000087b41c7223 */ /* 0x0c0fe4000001001c */
[CC--:B------:R-:W-:Y:S02]  /*1ffd0*/  FFMA.FTZ R30, R180.reuse, R135.reuse, R30 ;  /* 0x00000087b41e7223 */ /* 0x0c0fe4000001001e */
[CC--:B------:R-:W-:Y:S02]  /*1ffe0*/  FFMA.FTZ R32, R180.reuse, R135.reuse, R32 ;  /* 0x00000087b4207223 */ /* 0x0c0fe40000010020 */
[C---:B------:R-:W-:Y:S01]  /*1fff0*/  FFMA.FTZ R34, R180.reuse, R135, R34 ;  /* 0x00000087b4227223 */ /* 0x040fe20000010022 */
[C---:B------:R-:W-:Y:S01]  /*20000*/  IADD3 R135, R143.reuse, 0x31, RZ ;  /* 0x000000318f877810 */ /* 0x040fe20007ffe0ff */
[CC--:B------:R-:W-:Y:S01]  /*20010*/  FFMA.FTZ R29, R180.reuse, R140.reuse, R29 ;  /* 0x0000008cb41d7223 */ /* 0x0c0fe2000001001d */
[----:B------:R3:W3:Y:S01]  /*20020*/  I2F R132, R2 ;  /* 0x0000000200847306 */ /* 0x0006e20000201400 */
[CC--:B------:R-:W-:Y:S02]  /*20030*/  FFMA.FTZ R31, R180.reuse, R140.reuse, R31 ;  /* 0x0000008cb41f7223 */ /* 0x0c0fe4000001001f */
[CC--:B------:R-:W-:Y:S02]  /*20040*/  FFMA.FTZ R33, R180.reuse, R140.reuse, R33 ;  /* 0x0000008cb4217223 */ /* 0x0c0fe40000010021 */
[C---:B------:R-:W-:Y:S01]  /*20050*/  FFMA.FTZ R35, R180.reuse, R140, R35 ;  /* 0x0000008cb4237223 */ /* 0x040fe20000010023 */
[C---:B------:R-:W-:Y:S01]  /*20060*/  IADD3 R140, R143.reuse, 0x41, RZ ;  /* 0x000000418f8c7810 */ /* 0x040fe20007ffe0ff */
[CC--:B------:R-:W-:Y:S02]  /*20070*/  FFMA.FTZ R36, R180.reuse, R141.reuse, R36 ;  /* 0x0000008db4247223 */ /* 0x0c0fe40000010024 */
[CC--:B------:R-:W-:Y:S02]  /*20080*/  FFMA.FTZ R38, R180.reuse, R141.reuse, R38 ;  /* 0x0000008db4267223 */ /* 0x0c0fe40000010026 */
[CC--:B------:R-:W-:Y:S01]  /*20090*/  FFMA.FTZ R40, R180.reuse, R141.reuse, R40 ;  /* 0x0000008db4287223 */ /* 0x0c0fe20000010028 */
[----:B------:R-:W-:Y:S01]  /*200a0*/  I2F R140, R140 ;  /* 0x0000008c008c7306 */ /* 0x000fe20000201400 */
[----:B------:R-:W-:Y:S01]  /*200b0*/  FFMA.FTZ R42, R180, R141, R42 ;  /* 0x0000008db42a7223 */ /* 0x000fe2000001002a */
[----:B------:R-:W-:Y:S01]  /*200c0*/  FMNMX.FTZ R141, R6, R187, !PT ;  /* 0x000000bb068d7209 */ /* 0x000fe20007810000 */
[CC--:B-1----:R-:W-:Y:S02]  /*200d0*/  FFMA.FTZ R37, R180.reuse, R0.reuse, R37 ;  /* 0x00000000b4257223 */ /* 0x0c2fe40000010025 */
[CC--:B------:R-:W-:Y:S02]  /*200e0*/  FFMA.FTZ R39, R180.reuse, R0.reuse, R39 ;  /* 0x00000000b4277223 */ /* 0x0c0fe40000010027 */
[CC--:B------:R-:W-:Y:S02]  /*200f0*/  FFMA.FTZ R41, R180.reuse, R0.reuse, R41 ;  /* 0x00000000b4297223 */ /* 0x0c0fe40000010029 */
[C---:B------:R-:W-:Y:S01]  /*20100*/  FFMA.FTZ R43, R180.reuse, R0, R43 ;  /* 0x00000000b42b7223 */ /* 0x040fe2000001002b */
[C---:B------:R-:W-:Y:S01]  /*20110*/  IADD3 R0, R143.reuse, 0x40, RZ ;  /* 0x000000408f007810 */ /* 0x040fe20007ffe0ff */
[CC--:B------:R-:W-:Y:S02]  /*20120*/  FFMA.FTZ R44, R180.reuse, R142.reuse, R44 ;  /* 0x0000008eb42c7223 */ /* 0x0c0fe4000001002c */
[----:B---3--:R-:W-:Y:S02]  /*20130*/  IMAD.U32 R2, RZ, RZ, UR6 ;  /* 0x00000006ff027e24 */ /* 0x008fe4000f8e00ff */
[CC--:B------:R-:W-:Y:S01]  /*20140*/  FFMA.FTZ R46, R180.reuse, R142.reuse, R46 ;  /* 0x0000008eb42e7223 */ /* 0x0c0fe2000001002e */
[----:B------:R-:W-:Y:S01]  /*20150*/  I2F R0, R0 ;  /* 0x0000000000007306 */ /* 0x000fe20000201400 */
[CC--:B------:R-:W-:Y:S01]  /*20160*/  FFMA.FTZ R48, R180.reuse, R142.reuse, R48 ;  /* 0x0000008eb4307223 */ /* 0x0c0fe20000010030 */
[----:B------:R1:W3:Y:S01]  /*20170*/  LD.E R133, [R2.64+0xdc] ;  /* 0x0000dc0402857980 */ /* 0x0002e2000c101900 */
[C---:B------:R-:W-:Y:S02]  /*20180*/  FFMA.FTZ R50, R180.reuse, R142, R50 ;  /* 0x0000008eb4327223 */ /* 0x040fe40000010032 */
[CC--:B------:R-:W-:Y:S02]  /*20190*/  FFMA.FTZ R45, R180.reuse, R132.reuse, R45 ;  /* 0x00000084b42d7223 */ /* 0x0c0fe4000001002d */
        /* <DEDUP_REMOVED lines=8> */
[C---:B------:R-:W-:Y:S01]  /*20220*/  FFMA.FTZ R58, R180.reuse, R134, R58 ;  /* 0x00000086b43a7223 */ /* 0x040fe2000001003a */
[C---:B------:R-:W-:Y:S02]  /*20230*/  IADD3 R134, R143.reuse, 0x49, RZ ;  /* 0x000000498f867810 */ /* 0x040fe40007ffe0ff */
[C---:B-1----:R-:W-:Y:S06]  /*20240*/  IADD3 R3, R143.reuse, 0x38, RZ ;  /* 0x000000388f037810 */ /* 0x042fec0007ffe0ff */
[----:B------:R1:W1:Y:S10]  /*20250*/  I2F R2, R135 ;  /* 0x0000008700027306 */ /* 0x0002740000201400 */
[----:B------:R-:W1:Y:S10]  /*20260*/  I2F R3, R3 ;  /* 0x0000000300037306 */ /* 0x000e740000201400 */
[----:B------:R-:W-:Y:S01]  /*20270*/  I2F R134, R134 ;  /* 0x0000008600867306 */ /* 0x000fe20000201400 */
[C---:B-1----:R-:W-:Y:S01]  /*20280*/  IADD3 R135, R143.reuse, 0x39, RZ ;  /* 0x000000398f877810 */ /* 0x042fe20007ffe0ff */
[CC--:B------:R-:W-:Y:S02]  /*20290*/  FFMA.FTZ R53, R180.reuse, R2.reuse, R53 ;  /* 0x00000002b4357223 */ /* 0x0c0fe40000010035 */
[CC--:B------:R-:W-:Y:S02]  /*202a0*/  FFMA.FTZ R55, R180.reuse, R2.reuse, R55 ;  /* 0x00000002b4377223 */ /* 0x0c0fe40000010037 */
[CC--:B------:R-:W-:Y:S04]  /*202b0*/  FFMA.FTZ R57, R180.reuse, R2.reuse, R57 ;  /* 0x00000002b4397223 */ /* 0x0c0fe80000010039 */
[----:B------:R-:W1:Y:S01]  /*202c0*/  I2F R135, R135 ;  /* 0x0000008700877306 */ /* 0x000e620000201400 */
[C---:B------:R-:W-:Y:S01]  /*202d0*/  FFMA.FTZ R59, R180.reuse, R2, R59 ;  /* 0x00000002b43b7223 */ /* 0x040fe2000001003b */
[C---:B------:R-:W-:Y:S01]  /*202e0*/  IADD3 R2, R143.reuse, 0x50, RZ ;  /* 0x000000508f027810 */ /* 0x040fe20007ffe0ff */
[CC--:B------:R-:W-:Y:S02]  /*202f0*/  FFMA.FTZ R60, R180.reuse, R3.reuse, R60 ;  /* 0x00000003b43c7223 */ /* 0x0c0fe4000001003c */
[CC--:B------:R-:W-:Y:S02]  /*20300*/  FFMA.FTZ R62, R180.reuse, R3.reuse, R62 ;  /* 0x00000003b43e7223 */ /* 0x0c0fe4000001003e */
[CC--:B------:R-:W-:Y:S02]  /*20310*/  FFMA.FTZ R64, R180.reuse, R3.reuse, R64 ;  /* 0x00000003b4407223 */ /* 0x0c0fe40000010040 */
[C---:B------:R-:W-:Y:S01]  /*20320*/  FFMA.FTZ R66, R180.reuse, R3, R66 ;  /* 0x00000003b4427223 */ /* 0x040fe20000010042 */
[----:B------:R-:W-:Y:S01]  /*20330*/  IADD3 R3, R143, 0x51, RZ ;  /* 0x000000518f037810 */ /* 0x000fe20007ffe0ff */
[----:B------:R-:W4:Y:S10]  /*20340*/  I2F R2, R2 ;  /* 0x0000000200027306 */ /* 0x000f340000201400 */
[----:B------:R-:W4:Y:S01]  /*20350*/  I2F R3, R3 ;  /* 0x0000000300037306 */ /* 0x000f220000201400 */
[CC--:B-1----:R-:W-:Y:S02]  /*20360*/  FFMA.FTZ R61, R180.reuse, R135.reuse, R61 ;  /* 0x00000087b43d7223 */ /* 0x0c2fe4000001003d */
[CC--:B------:R-:W-:Y:S02]  /*20370*/  FFMA.FTZ R63, R180.reuse, R135.reuse, R63 ;  /* 0x00000087b43f7223 */ /* 0x0c0fe4000001003f */
[CC--:B------:R-:W-:Y:S02]  /*20380*/  FFMA.FTZ R65, R180.reuse, R135.reuse, R65 ;  /* 0x00000087b4417223 */ /* 0x0c0fe40000010041 */
[----:B------:R-:W-:Y:S01]  /*20390*/  FFMA.FTZ R67, R180, R135, R67 ;  /* 0x00000087b4437223 */ /* 0x000fe20000010043 */
[----:B------:R-:W-:Y:S01]  /*203a0*/  FMNMX.FTZ R135, R4, R186, !PT ;  /* 0x000000ba04877209 */ /* 0x000fe20007810000 */
[CC--:B------:R-:W-:Y:S02]  /*203b0*/  FFMA.FTZ R68, R180.reuse, R0.reuse, R68 ;  /* 0x00000000b4447223 */ /* 0x0c0fe40000010044 */
[CC--:B------:R-:W-:Y:S01]  /*203c0*/  FFMA.FTZ R70, R180.reuse, R0.reuse, R70 ;  /* 0x00000000b4467223 */ /* 0x0c0fe20000010046 */
[----:B------:R-:W-:Y:S01]  /*203d0*/  FMNMX.FTZ R135, R5, R135, !PT ;  /* 0x0000008705877209 */ /* 0x000fe20007810000 */
[CC--:B------:R-:W-:Y:S02]  /*203e0*/  FFMA.FTZ R72, R180.reuse, R0.reuse, R72 ;  /* 0x00000000b4487223 */ /* 0x0c0fe40000010048 */
[C---:B------:R-:W-:Y:S01]  /*203f0*/  FFMA.FTZ R74, R180.reuse, R0, R74 ;  /* 0x00000000b44a7223 */ /* 0x040fe2000001004a */
[----:B------:R-:W-:Y:S01]  /*20400*/  IADD3 R0, R143, 0x58, RZ ;  /* 0x000000588f007810 */ /* 0x000fe20007ffe0ff */
[-C--:B------:R-:W-:Y:S01]  /*20410*/  FFMA.FTZ R69, R180, R140.reuse, R69 ;  /* 0x0000008cb4457223 */ /* 0x080fe20000010045 */
[----:B------:R-:W-:Y:S01]  /*20420*/  FMNMX.FTZ R135, R12, R135, !PT ;  /* 0x000000870c877209 */ /* 0x000fe20007810000 */
[CC--:B------:R-:W-:Y:S02]  /*20430*/  FFMA.FTZ R71, R180.reuse, R140.reuse, R71 ;  /* 0x0000008cb4477223 */ /* 0x0c0fe40000010047 */
[CC--:B------:R-:W-:Y:S01]  /*20440*/  FFMA.FTZ R73, R180.reuse, R140.reuse, R73 ;  /* 0x0000008cb4497223 */ /* 0x0c0fe20000010049 */
[----:B------:R-:W-:Y:S01]  /*20450*/  FMNMX.FTZ R135, R13, R135, !PT ;  /* 0x000000870d877209 */ /* 0x000fe20007810000 */
[C---:B------:R-:W-:Y:S01]  /*20460*/  FFMA.FTZ R75, R180.reuse, R140, R75 ;  /* 0x0000008cb44b7223 */ /* 0x040fe2000001004b */
[----:B------:R-:W-:Y:S01]  /*20470*/  FMNMX.FTZ R140, R7, R141, !PT ;  /* 0x0000008d078c7209 */ /* 0x000fe20007810000 */
[-C--:B------:R-:W-:Y:S01]  /*20480*/  FFMA.FTZ R76, R180, R132.reuse, R76 ;  /* 0x00000084b44c7223 */ /* 0x080fe2000001004c */
[----:B------:R-:W-:Y:S01]  /*20490*/  FMNMX.FTZ R142, R20, R135, !PT ;  /* 0x00000087148e7209 */ /* 0x000fe20007810000 */
[CC--:B------:R-:W-:Y:S01]  /*204a0*/  FFMA.FTZ R78, R180.reuse, R132.reuse, R78 ;  /* 0x00000084b44e7223 */ /* 0x0c0fe2000001004e */
[----:B------:R-:W-:Y:S01]  /*204b0*/  IADD3 R135, R143, 0x59, RZ ;  /* 0x000000598f877810 */ /* 0x000fe20007ffe0ff */
[C---:B------:R-:W-:Y:S01]  /*204c0*/  FFMA.FTZ R80, R180.reuse, R132, R80 ;  /* 0x00000084b4507223 */ /* 0x040fe20000010050 */
[----:B------:R-:W-:Y:S01]  /*204d0*/  FMNMX.FTZ R141, R21, R142, !PT ;  /* 0x0000008e158d7209 */ /* 0x000fe20007810000 */
[----:B------:R-:W-:Y:S01]  /*204e0*/  FFMA.FTZ R82, R180, R132, R82 ;  /* 0x00000084b4527223 */ /* 0x000fe20000010052 */
[----:B------:R-:W-:Y:S01]  /*204f0*/  IADD3 R132, R143, 0x60, RZ ;  /* 0x000000608f847810 */ /* 0x000fe20007ffe0ff */
[----:B------:R-:W1:Y:S01]  /*20500*/  I2F R0, R0 ;  /* 0x0000000000007306 */ /* 0x000e620000201400 */
[----:B------:R-:W-:Y:S01]  /*20510*/  FMNMX.FTZ R140, R14, R140, !PT ;  /* 0x0000008c0e8c7209 */ /* 0x000fe20007810000 */
[-C--:B------:R-:W-:Y:S01]  /*20520*/  FFMA.FTZ R77, R180, R134.reuse, R77 ;  /* 0x00000086b44d7223 */ /* 0x080fe2000001004d */
[----:B------:R-:W-:Y:S01]  /*20530*/  FMNMX.FTZ R141, R28, R141, !PT ;  /* 0x0000008d1c8d7209 */ /* 0x000fe20007810000 */
[C---:B------:R-:W-:Y:S01]  /*20540*/  FFMA.FTZ R79, R180.reuse, R134, R79 ;  /* 0x00000086b44f7223 */ /* 0x040fe2000001004f */
[----:B------:R-:W-:Y:S01]  /*20550*/  FMNMX.FTZ R140, R15, R140, !PT ;  /* 0x0000008c0f8c7209 */ /* 0x000fe20007810000 */
[CC--:B------:R-:W-:Y:S01]  /*20560*/  FFMA.FTZ R81, R180.reuse, R134.reuse, R81 ;  /* 0x00000086b4517223 */ /* 0x0c0fe20000010051 */
[----:B------:R-:W-:Y:S01]  /*20570*/  FMNMX.FTZ R141, R29, R141, !PT ;  /* 0x0000008d1d8d7209 */ /* 0x000fe20007810000 */
[----:B------:R-:W-:Y:S01]  /*20580*/  FFMA.FTZ R83, R180, R134, R83 ;  /* 0x00000086b4537223 */ /* 0x000fe20000010053 */
[----:B------:R-:W-:Y:S01]  /*20590*/  IADD3 R134, R143, 0x61, RZ ;  /* 0x000000618f867810 */ /* 0x000fe20007ffe0ff */
[----:B------:R-:W1:Y:S01]  /*205a0*/  I2F R135, R135 ;  /* 0x0000008700877306 */ /* 0x000e620000201400 */
[----:B------:R-:W-:Y:S01]  /*205b0*/  FMNMX.FTZ R140, R22, R140, !PT ;  /* 0x0000008c168c7209 */ /* 0x000fe20007810000 */
[-C--:B----4-:R-:W-:Y:S01]  /*205c0*/  FFMA.FTZ R84, R180, R2.reuse, R84 ;  /* 0x00000002b4547223 */ /* 0x090fe20000010054 */
[----:B------:R-:W-:Y:S01]  /*205d0*/  FMNMX.FTZ R141, R36, R141, !PT ;  /* 0x0000008d248d7209 */ /* 0x000fe20007810000 */
[C---:B------:R-:W-:Y:S01]  /*205e0*/  FFMA.FTZ R86, R180.reuse, R2, R86 ;  /* 0x00000002b4567223 */ /* 0x040fe20000010056 */
[----:B------:R-:W-:Y:S01]  /*205f0*/  FMNMX.FTZ R140, R23, R140, !PT ;  /* 0x0000008c178c7209 */ /* 0x000fe20007810000 */
[CC--:B------:R-:W-:Y:S01]  /*20600*/  FFMA.FTZ R88, R180.reuse, R2.reuse, R88 ;  /* 0x00000002b4587223 */ /* 0x0c0fe20000010058 */
[----:B------:R-:W-:Y:S01]  /*20610*/  FMNMX.FTZ R141, R37, R141, !PT ;  /* 0x0000008d258d7209 */ /* 0x000fe20007810000 */
[----:B------:R-:W-:Y:S01]  /*20620*/  FFMA.FTZ R90, R180, R2, R90 ;  /* 0x00000002b45a7223 */ /* 0x000fe2000001005a */
[----:B------:R-:W-:Y:S01]  /*20630*/  IADD3 R2, R143, 0x68, RZ ;  /* 0x000000688f027810 */ /* 0x000fe20007ffe0ff */
[----:B------:R-:W4:Y:S01]  /*20640*/  I2F R132, R132 ;  /* 0x0000008400847306 */ /* 0x000f220000201400 */
[----:B------:R-:W-:Y:S01]  /*20650*/  FMNMX.FTZ R140, R30, R140, !PT ;  /* 0x0000008c1e8c7209 */ /* 0x000fe20007810000 */
[----:B------:R-:W-:Y:S01]  /*20660*/  FFMA.FTZ R85, R180, R3, R85 ;  /* 0x00000003b4557223 */ /* 0x000fe20000010055 */
[----:B------:R-:W-:Y:S01]  /*20670*/  FMNMX.FTZ R141, R44, R141, !PT ;  /* 0x0000008d2c8d7209 */ /* 0x000fe20007810000 */
[CC--:B------:R-:W-:Y:S01]  /*20680*/  FFMA.FTZ R87, R180.reuse, R3.reuse, R87 ;  /* 0x00000003b4577223 */ /* 0x0c0fe20000010057 */
[----:B------:R-:W-:Y:S01]  /*20690*/  FMNMX.FTZ R140, R31, R140, !PT ;  /* 0x0000008c1f8c7209 */ /* 0x000fe20007810000 */
[C---:B------:R-:W-:Y:S01]  /*206a0*/  FFMA.FTZ R89, R180.reuse, R3, R89 ;  /* 0x00000003b4597223 */ /* 0x040fe20000010059 */
[----:B------:R-:W-:Y:S01]  /*206b0*/  FMNMX.FTZ R141, R45, R141, !PT ;  /* 0x0000008d2d8d7209 */ /* 0x000fe20007810000 */
[----:B------:R-:W-:Y:S01]  /*206c0*/  FFMA.FTZ R91, R180, R3, R91 ;  /* 0x00000003b45b7223 */ /* 0x000fe2000001005b */
[----:B------:R-:W-:Y:S01]  /*206d0*/  IADD3 R3, R143, 0x69, RZ ;  /* 0x000000698f037810 */ /* 0x000fe20007ffe0ff */
[----:B------:R-:W2:Y:S01]  /*206e0*/  I2F R134, R134 ;  /* 0x0000008600867306 */ /* 0x000ea20000201400 */
[----:B------:R-:W-:Y:S01]  /*206f0*/  FMNMX.FTZ R140, R38, R140, !PT ;  /* 0x0000008c268c7209 */ /* 0x000fe20007810000 */
[-C--:B-1----:R-:W-:Y:S01]  /*20700*/  FFMA.FTZ R92, R180, R0.reuse, R92 ;  /* 0x00000000b45c7223 */ /* 0x082fe2000001005c */
[----:B------:R-:W-:Y:S01]  /*20710*/  FMNMX.FTZ R141, R52, R141, !PT ;  /* 0x0000008d348d7209 */ /* 0x000fe20007810000 */
[C---:B------:R-:W-:Y:S01]  /*20720*/  FFMA.FTZ R94, R180.reuse, R0, R94 ;  /* 0x00000000b45e7223 */ /* 0x040fe2000001005e */
[----:B------:R-:W-:Y:S01]  /*20730*/  FMNMX.FTZ R140, R39, R140, !PT ;  /* 0x0000008c278c7209 */ /* 0x000fe20007810000 */
[CC--:B------:R-:W-:Y:S01]  /*20740*/  FFMA.FTZ R96, R180.reuse, R0.reuse, R96 ;  /* 0x00000000b4607223 */ /* 0x0c0fe20000010060 */
[----:B------:R-:W-:Y:S01]  /*20750*/  FMNMX.FTZ R141, R53, R141, !PT ;  /* 0x0000008d358d7209 */ /* 0x000fe20007810000 */
[----:B------:R-:W-:Y:S01]  /*20760*/  FFMA.FTZ R98, R180, R0, R98 ;  /* 0x00000000b4627223 */ /* 0x000fe20000010062 */
[----:B------:R-:W-:Y:S01]  /*20770*/  FMNMX.FTZ R140, R46, R140, !PT ;  /* 0x0000008c2e8c7209 */ /* 0x000fe20007810000 */
[----:B------:R-:W1:Y:S01]  /*20780*/  I2F R2, R2 ;  /* 0x0000000200027306 */ /* 0x000e620000201400 */
[----:B------:R-:W-:Y:S01]  /*20790*/  FMNMX.FTZ R141, R60, R141, !PT ;  /* 0x0000008d3c8d7209 */ /* 0x000fe20007810000 */
[CC--:B------:R-:W-:Y:S01]  /*207a0*/  FFMA.FTZ R93, R180.reuse, R135.reuse, R93 ;  /* 0x00000087b45d7223 */ /* 0x0c0fe2000001005d */
[----:B------:R-:W-:Y:S01]  /*207b0*/  FMNMX.FTZ R140, R47, R140, !PT ;  /* 0x0000008c2f8c7209 */ /* 0x000fe20007810000 */
[C---:B------:R-:W-:Y:S01]  /*207c0*/  FFMA.FTZ R95, R180.reuse, R135, R95 ;  /* 0x00000087b45f7223 */ /* 0x040fe2000001005f */
[----:B------:R-:W-:Y:S01]  /*207d0*/  FMNMX.FTZ R141, R61, R141, !PT ;  /* 0x0000008d3d8d7209 */ /* 0x000fe20007810000 */
[-C--:B------:R-:W-:Y:S01]  /*207e0*/  FFMA.FTZ R97, R180, R135.reuse, R97 ;  /* 0x00000087b4617223 */ /* 0x080fe20000010061 */
[----:B------:R-:W-:Y:S01]  /*207f0*/  FMNMX.FTZ R140, R54, R140, !PT ;  /* 0x0000008c368c7209 */ /* 0x000fe20007810000 */
[----:B------:R-:W-:Y:S01]  /*20800*/  FFMA.FTZ R99, R180, R135, R99 ;  /* 0x00000087b4637223 */ /* 0x000fe20000010063 */
[----:B------:R-:W-:Y:S01]  /*20810*/  FMNMX.FTZ R141, R68, R141, !PT ;  /* 0x0000008d448d7209 */ /* 0x000fe20007810000 */
[----:B------:R1:W1:Y:S01]  /*20820*/  I2F R0, R3 ;  /* 0x0000000300007306 */ /* 0x0002620000201400 */
[----:B------:R-:W-:Y:S01]  /*20830*/  FMNMX.FTZ R135, R55, R140, !PT ;  /* 0x0000008c37877209 */ /* 0x000fe20007810000 */
[CC--:B----4-:R-:W-:Y:S01]  /*20840*/  FFMA.FTZ R100, R180.reuse, R132.reuse, R100 ;  /* 0x00000084b4647223 */ /* 0x0d0fe20000010064 */
[----:B------:R-:W-:Y:S01]  /*20850*/  FMNMX.FTZ R140, R69, R141, !PT ;  /* 0x0000008d458c7209 */ /* 0x000fe20007810000 */
[-C--:B------:R-:W-:Y:S01]  /*20860*/  FFMA.FTZ R102, R180, R132.reuse, R102 ;  /* 0x00000084b4667223 */ /* 0x080fe20000010066 */
[----:B------:R-:W-:Y:S01]  /*20870*/  FMNMX.FTZ R135, R62, R135, !PT ;  /* 0x000000873e877209 */ /* 0x000fe20007810000 */
[----:B------:R-:W-:Y:S01]  /*20880*/  FFMA.FTZ R104, R180, R132, R104 ;  /* 0x00000084b4687223 */ /* 0x000fe20000010068 */
[----:B------:R-:W-:Y:S01]  /*20890*/  FMNMX.FTZ R140, R76, R140, !PT ;  /* 0x0000008c4c8c7209 */ /* 0x000fe20007810000 */
[C---:B------:R-:W-:Y:S01]  /*208a0*/  FFMA.FTZ R106, R180.reuse, R132, R106 ;  /* 0x00000084b46a7223 */ /* 0x040fe2000001006a */
[----:B------:R-:W-:Y:S01]  /*208b0*/  IADD3 R132, R143, 0x71, RZ ;  /* 0x000000718f847810 */ /* 0x000fe20007ffe0ff */
[CC--:B--2---:R-:W-:Y:S01]  /*208c0*/  FFMA.FTZ R101, R180.reuse, R134.reuse, R101 ;  /* 0x00000086b4657223 */ /* 0x0c4fe20000010065 */
[----:B------:R-:W-:Y:S01]  /*208d0*/  FMNMX.FTZ R135, R63, R135, !PT ;  /* 0x000000873f877209 */ /* 0x000fe20007810000 */
[C---:B------:R-:W-:Y:S01]  /*208e0*/  FFMA.FTZ R103, R180.reuse, R134, R103 ;  /* 0x00000086b4677223 */ /* 0x040fe20000010067 */
[----:B------:R-:W-:Y:S01]  /*208f0*/  FMNMX.FTZ R140, R77, R140, !PT ;  /* 0x0000008c4d8c7209 */ /* 0x000fe20007810000 */
[-C--:B------:R-:W-:Y:S01]  /*20900*/  FFMA.FTZ R105, R180, R134.reuse, R105 ;  /* 0x00000086b4697223 */ /* 0x080fe20000010069 */
[----:B------:R-:W-:Y:S01]  /*20910*/  FMNMX.FTZ R135, R70, R135, !PT ;  /* 0x0000008746877209 */ /* 0x000fe20007810000 */
[C---:B------:R-:W-:Y:S01]  /*20920*/  FFMA.FTZ R107, R180.reuse, R134, R107 ;  /* 0x00000086b46b7223 */ /* 0x040fe2000001006b */
[C---:B------:R-:W-:Y:S01]  /*20930*/  IADD3 R134, R143.reuse, 0x78, RZ ;  /* 0x000000788f867810 */ /* 0x040fe20007ffe0ff */
[----:B-1----:R-:W-:Y:S01]  /*20940*/  FFMA.FTZ R108, R180, R2, R108 ;  /* 0x00000002b46c7223 */ /* 0x002fe2000001006c */
[----:B------:R-:W-:Y:S01]  /*20950*/  FMNMX.FTZ R140, R84, R140, !PT ;  /* 0x0000008c548c7209 */ /* 0x000fe20007810000 */
[----:B------:R-:W-:Y:S01]  /*20960*/  I2F R132, R132 ;  /* 0x0000008400847306 */ /* 0x000fe20000201400 */
[CC--:B------:R-:W-:Y:S02]  /*20970*/  FFMA.FTZ R110, R180.reuse, R2.reuse, R110 ;  /* 0x00000002b46e7223 */ /* 0x0c0fe4000001006e */
[CC--:B------:R-:W-:Y:S01]  /*20980*/  FFMA.FTZ R112, R180.reuse, R2.reuse, R112 ;  /* 0x00000002b4707223 */ /* 0x0c0fe20000010070 */
[C---:B------:R-:W-:Y:S01]  /*20990*/  IADD3 R3, R143.reuse, 0x70, RZ ;  /* 0x000000708f037810 */ /* 0x040fe20007ffe0ff */
[C---:B------:R-:W-:Y:S02]  /*209a0*/  FFMA.FTZ R114, R180.reuse, R2, R114 ;  /* 0x00000002b4727223 */ /* 0x040fe40000010072 */
[CC--:B------:R-:W-:Y:S02]  /*209b0*/  FFMA.FTZ R109, R180.reuse, R0.reuse, R109 ;  /* 0x00000000b46d7223 */ /* 0x0c0fe4000001006d */
[CC--:B------:R-:W-:Y:S01]  /*209c0*/  FFMA.FTZ R111, R180.reuse, R0.reuse, R111 ;  /* 0x00000000b46f7223 */ /* 0x0c0fe2000001006f */
[----:B------:R-:W1:Y:S01]  /*209d0*/  I2F R3, R3 ;  /* 0x0000000300037306 */ /* 0x000e620000201400 */
[CC--:B------:R-:W-:Y:S02]  /*209e0*/  FFMA.FTZ R113, R180.reuse, R0.reuse, R113 ;  /* 0x00000000b4717223 */ /* 0x0c0fe40000010071 */
[C---:B------:R-:W-:Y:S07]  /*209f0*/  FFMA.FTZ R115, R180.reuse, R0, R115 ;  /* 0x00000000b4737223 */ /* 0x040fee0000010073 */
[----:B------:R2:W4:Y:S01]  /*20a00*/  I2F R2, R134 ;  /* 0x0000008600027306 */ /* 0x0005220000201400 */
[CC--:B-1----:R-:W-:Y:S02]  /*20a10*/  FFMA.FTZ R116, R180.reuse, R3.reuse, R116 ;  /* 0x00000003b4747223 */ /* 0x0c2fe40000010074 */
[CC--:B------:R-:W-:Y:S02]  /*20a20*/  FFMA.FTZ R118, R180.reuse, R3.reuse, R118 ;  /* 0x00000003b4767223 */ /* 0x0c0fe40000010076 */
[CC--:B------:R-:W-:Y:S02]  /*20a30*/  FFMA.FTZ R120, R180.reuse, R3.reuse, R120 ;  /* 0x00000003b4787223 */ /* 0x0c0fe40000010078 */
[C---:B------:R-:W-:Y:S01]  /*20a40*/  FFMA.FTZ R122, R180.reuse, R3, R122 ;  /* 0x00000003b47a7223 */ /* 0x040fe2000001007a */
[----:B------:R-:W-:Y:S01]  /*20a50*/  IADD3 R3, R143, 0x79, RZ ;  /* 0x000000798f037810 */ /* 0x000fe20007ffe0ff */
[CC--:B------:R-:W-:Y:S01]  /*20a60*/  FFMA.FTZ R117, R180.reuse, R132.reuse, R117 ;  /* 0x00000084b4757223 */ /* 0x0c0fe20000010075 */
[----:B--2---:R-:W-:Y:S01]  /*20a70*/  FMNMX.FTZ R134, R71, R135, !PT ;  /* 0x0000008747867209 */ /* 0x004fe20007810000 */
[C---:B------:R-:W-:Y:S01]  /*20a80*/  FFMA.FTZ R119, R180.reuse, R132, R119 ;  /* 0x00000084b4777223 */ /* 0x040fe20000010077 */
[----:B------:R-:W-:Y:S01]  /*20a90*/  FMNMX.FTZ R135, R85, R140, !PT ;  /* 0x0000008c55877209 */ /* 0x000fe20007810000 */
[----:B------:R-:W-:Y:S01]  /*20aa0*/  FFMA.FTZ R121, R180, R132, R121 ;  /* 0x00000084b4797223 */ /* 0x000fe20000010079 */
[----:B------:R-:W-:Y:S01]  /*20ab0*/  FMNMX.FTZ R134, R78, R134, !PT ;  /* 0x000000864e867209 */ /* 0x000fe20007810000 */
[----:B------:R-:W1:Y:S01]  /*20ac0*/  I2F R3, R3 ;  /* 0x0000000300037306 */ /* 0x000e620000201400 */
[----:B------:R-:W-:Y:S01]  /*20ad0*/  FMNMX.FTZ R135, R92, R135, !PT ;  /* 0x000000875c877209 */ /* 0x000fe20007810000 */
[C---:B------:R-:W-:Y:S01]  /*20ae0*/  FFMA.FTZ R123, R180.reuse, R132, R123 ;  /* 0x00000084b47b7223 */ /* 0x040fe2000001007b */
[----:B------:R-:W-:Y:S01]  /*20af0*/  FMNMX.FTZ R0, R79, R134, !PT ;  /* 0x000000864f007209 */ /* 0x000fe20007810000 */
[CC--:B----4-:R-:W-:Y:S01]  /*20b00*/  FFMA.FTZ R124, R180.reuse, R2.reuse, R124 ;  /* 0x00000002b47c7223 */ /* 0x0d0fe2000001007c */
[----:B------:R-:W-:Y:S01]  /*20b10*/  FMNMX.FTZ R134, R93, R135, !PT ;  /* 0x000000875d867209 */ /* 0x000fe20007810000 */
[----:B------:R-:W-:Y:S01]  /*20b20*/  FFMA.FTZ R126, R180, R2, R126 ;  /* 0x00000002b47e7223 */ /* 0x000fe2000001007e */
[----:B------:R-:W-:Y:S01]  /*20b30*/  FMNMX.FTZ R0, R86, R0, !PT ;  /* 0x0000000056007209 */ /* 0x000fe20007810000 */
[----:B------:R-:W-:Y:S01]  /*20b40*/  FFMA.FTZ R128, R180, R2, R128 ;  /* 0x00000002b4807223 */ /* 0x000fe20000010080 */
[----:B------:R-:W-:Y:S01]  /*20b50*/  FMNMX.FTZ R134, R100, R134, !PT ;  /* 0x0000008664867209 */ /* 0x000fe20007810000 */
[----:B------:R-:W-:Y:S01]  /*20b60*/  FFMA.FTZ R130, R180, R2, R130 ;  /* 0x00000002b4827223 */ /* 0x000fe20000010082 */
[----:B------:R-:W-:Y:S02]  /*20b70*/  FMNMX.FTZ R0, R87, R0, !PT ;  /* 0x0000000057007209 */ /* 0x000fe40007810000 */
[----:B------:R-:W-:Y:S02]  /*20b80*/  FMNMX.FTZ R134, R101, R134, !PT ;  /* 0x0000008665867209 */ /* 0x000fe40007810000 */
[----:B------:R-:W-:Y:S02]  /*20b90*/  FMNMX.FTZ R0, R94, R0, !PT ;  /* 0x000000005e007209 */ /* 0x000fe40007810000 */
[----:B------:R-:W-:Y:S02]  /*20ba0*/  FMNMX.FTZ R132, R108, R134, !PT ;  /* 0x000000866c847209 */ /* 0x000fe40007810000 */
[----:B------:R-:W-:Y:S02]  /*20bb0*/  FMNMX.FTZ R2, R95, R0, !PT ;  /* 0x000000005f027209 */ /* 0x000fe40007810000 */
[----:B------:R-:W-:Y:S02]  /*20bc0*/  FMNMX.FTZ R0, R8, R188, !PT ;  /* 0x000000bc08007209 */ /* 0x000fe40007810000 */
[----:B------:R-:W-:Y:S01]  /*20bd0*/  FMNMX.FTZ R132, R109, R132, !PT ;  /* 0x000000846d847209 */ /* 0x000fe20007810000 */
[----:B-1----:R-:W-:Y:S01]  /*20be0*/  FFMA.FTZ R125, R180, R3, R125 ;  /* 0x00000003b47d7223 */ /* 0x002fe2000001007d */
[----:B------:R-:W-:Y:S01]  /*20bf0*/  FMNMX.FTZ R134, R10, R189, !PT ;  /* 0x000000bd0a867209 */ /* 0x000fe20007810000 */
[-C--:B------:R-:W-:Y:S01]  /*20c00*/  FFMA.FTZ R127, R180, R3.reuse, R127 ;  /* 0x00000003b47f7223 */ /* 0x080fe2000001007f */
[----:B------:R-:W-:Y:S01]  /*20c10*/  FMNMX.FTZ R135, R102, R2, !PT ;  /* 0x0000000266877209 */ /* 0x000fe20007810000 */
[CC--:B------:R-:W-:Y:S01]  /*20c20*/  FFMA.FTZ R129, R180.reuse, R3.reuse, R129 ;  /* 0x00000003b4817223 */ /* 0x0c0fe20000010081 */
        /* <DEDUP_REMOVED lines=45> */
[----:B--2---:R-:W-:Y:S02]  /*20f00*/  FMNMX.FTZ R134, R2, R140, !PT ;  /* 0x0000008c02867209 */ /* 0x004fe40007810000 */
[----:B------:R-:W-:Y:S02]  /*20f10*/  FMNMX.FTZ R2, R67, R132, !PT ;  /* 0x0000008443027209 */ /* 0x000fe40007810000 */
[----:B------:R-:W-:Y:S01]  /*20f20*/  FMNMX.FTZ R132, R72, R135, !PT ;  /* 0x0000008748847209 */ /* 0x000fe20007810000 */
[----:B------:R-:W2:Y:S01]  /*20f30*/  SHFL.BFLY PT, R143, R134, 0x1, 0x1f ;  /* 0x0c201f00868f7f89 */ /* 0x000ea200000e0000 */
[----:B------:R-:W-:Y:S02]  /*20f40*/  FMNMX.FTZ R2, R74, R2, !PT ;  /* 0x000000024a027209 */ /* 0x000fe40007810000 */
[----:B------:R-:W-:Y:S02]  /*20f50*/  FMNMX.FTZ R132, R73, R132, !PT ;  /* 0x0000008449847209 */ /* 0x000fe40007810000 */
[----:B------:R-:W-:Y:S02]  /*20f60*/  FMNMX.FTZ R2, R75, R2, !PT ;  /* 0x000000024b027209 */ /* 0x000fe40007810000 */
[----:B------:R-:W-:Y:S02]  /*20f70*/  FMNMX.FTZ R132, R80, R132, !PT ;  /* 0x0000008450847209 */ /* 0x000fe40007810000 */
[----:B-1----:R-:W-:Y:S02]  /*20f80*/  FMNMX.FTZ R135, R0, R141, !PT ;  /* 0x0000008d00877209 */ /* 0x002fe40007810000 */
[----:B------:R-:W-:Y:S02]  /*20f90*/  FMNMX.FTZ R2, R82, R2, !PT ;  /* 0x0000000252027209 */ /* 0x000fe40007810000 */
[----:B------:R-:W-:Y:S02]  /*20fa0*/  FMNMX.FTZ R132, R81, R132, !PT ;  /* 0x0000008451847209 */ /* 0x000fe40007810000 */
[----:B------:R-:W-:Y:S01]  /*20fb0*/  FMNMX.FTZ R0, R83, R2, !PT ;  /* 0x0000000253007209 */ /* 0x000fe20007810000 */
[----:B------:R-:W-:Y:S01]  /*20fc0*/  FADD.FTZ R2, -R135, R186 ;  /* 0x000000ba87027221 */ /* 0x000fe20000010100 */
[----:B------:R-:W-:Y:S02]  /*20fd0*/  FMNMX.FTZ R140, R88, R132, !PT ;  /* 0x00000084588c7209 */ /* 0x000fe40007810000 */
[----:B------:R-:W-:Y:S01]  /*20fe0*/  FMNMX.FTZ R132, R90, R0, !PT ;  /* 0x000000005a847209 */ /* 0x000fe20007810000 */
[----:B---3--:R-:W-:Y:S01]  /*20ff0*/  FMUL.FTZ R2, R133, R2 ;  /* 0x0000000285027220 */ /* 0x008fe20000410000 */
[----:B------:R-:W-:Y:S01]  /*21000*/  FMNMX.FTZ R141, R89, R140, !PT ;  /* 0x0000008c598d7209 */ /* 0x000fe20007810000 */
[----:B------:R-:W-:Y:S01]  /*21010*/  FMUL.FTZ R0, R133, R135 ;  /* 0x0000008785007220 */ /* 0x000fe20000410000 */
[----:B------:R-:W-:Y:S01]  /*21020*/  FSETP.NEU.FTZ.AND P0, PT, R135, -INF , PT ;  /* 0xff8000008700780b */ /* 0x000fe20003f1d000 */
[----:B------:R1:W3:Y:S01]  /*21030*/  MUFU.EX2 R140, R2 ;  /* 0x00000002008c7308 */ /* 0x0002e20000000800 */
[----:B------:R-:W-:Y:S02]  /*21040*/  FMNMX.FTZ R142, R91, R132, !PT ;  /* 0x000000845b8e7209 */ /* 0x000fe40007810000 */
[----:B------:R-:W-:Y:S02]  /*21050*/  FSEL R132, R0, RZ, P0 ;  /* 0x000000ff00847208 */ /* 0x000fe40000000000 */
[----:B--2---:R-:W-:Y:S02]  /*21060*/  FMNMX.FTZ R134, R134, R143, !PT ;  /* 0x0000008f86867209 */ /* 0x004fe40007810000 */
[----:B------:R-:W-:Y:S01]  /*21070*/  FMNMX.FTZ R141, R96, R141, !PT ;  /* 0x0000008d608d7209 */ /* 0x000fe20007810000 */
[-CC-:B------:R-:W-:Y:S01]  /*21080*/  FFMA.FTZ R159, R68, R133.reuse, -R132.reuse ;  /* 0x00000085449f7223 */ /* 0x180fe20000010884 */
[----:B------:R-:W-:Y:S01]  /*21090*/  FSETP.NEU.FTZ.AND P0, PT, R134, -INF , PT ;  /* 0xff8000008600780b */ /* 0x000fe20003f1d000 */
[--C-:B------:R-:W-:Y:S01]  /*210a0*/  FFMA.FTZ R0, R4, R133, -R132.reuse ;  /* 0x0000008504007223 */ /* 0x100fe20000010884 */
[----:B------:R-:W-:Y:S01]  /*210b0*/  FMNMX.FTZ R141, R97, R141, !PT ;  /* 0x0000008d618d7209 */ /* 0x000fe20007810000 */
[-CC-:B------:R-:W-:Y:S02]  /*210c0*/  FFMA.FTZ R156, R53, R133.reuse, -R132.reuse ;  /* 0x00000085359c7223 */ /* 0x180fe40000010884 */
[-CC-:B------:R-:W-:Y:S02]  /*210d0*/  FFMA.FTZ R157, R60, R133.reuse, -R132.reuse ;  /* 0x000000853c9d7223 */ /* 0x180fe40000010884 */
[-CC-:B------:R-:W-:Y:S01]  /*210e0*/  FFMA.FTZ R158, R61, R133.reuse, -R132.reuse ;  /* 0x000000853d9e7223 */ /* 0x180fe20000010884 */
[----:B------:R-:W-:Y:S01]  /*210f0*/  MUFU.EX2 R0, R0 ;  /* 0x0000000000007308 */ /* 0x000fe20000000800 */
[-CC-:B------:R-:W-:Y:S02]  /*21100*/  FFMA.FTZ R160, R69, R133.reuse, -R132.reuse ;  /* 0x0000008545a07223 */ /* 0x180fe40000010884 */
[-CC-:B------:R-:W-:Y:S02]  /*21110*/  FFMA.FTZ R166, R76, R133.reuse, -R132.reuse ;  /* 0x000000854ca67223 */ /* 0x180fe40000010884 */
[--C-:B------:R-:W-:Y:S01]  /*21120*/  FFMA.FTZ R168, R77, R133, -R132.reuse ;  /* 0x000000854da87223 */ /* 0x100fe20000010884 */
[----:B-1----:R-:W-:Y:S01]  /*21130*/  FMNMX.FTZ R2, R98, R142, !PT ;  /* 0x0000008e62027209 */ /* 0x002fe20007810000 */
[----:B---3--:R-:W-:Y:S01]  /*21140*/  FMUL.FTZ R137, R140, R173 ;  /* 0x000000ad8c897220 */ /* 0x008fe20000410000 */
[----:B------:R-:W-:Y:S01]  /*21150*/  FMNMX.FTZ R142, R104, R141, !PT ;  /* 0x0000008d688e7209 */ /* 0x000fe20007810000 */
[-CC-:B------:R-:W-:Y:S01]  /*21160*/  FFMA.FTZ R177, R84, R133.reuse, -R132.reuse ;  /* 0x0000008554b17223 */ /* 0x180fe20000010884 */
        /* <DEDUP_REMOVED lines=9> */
[-CC-:B------:R-:W-:Y:S02]  /*21200*/  FFMA.FTZ R213, R108, R133.reuse, -R132.reuse ;  /* 0x000000856cd57223 */ /* 0x180fe40000010884 */
[-CC-:B------:R-:W-:Y:S01]  /*21210*/  FFMA.FTZ R215, R109, R133.reuse, -R132.reuse ;  /* 0x000000856dd77223 */ /* 0x180fe20000010884 */
[----:B------:R-:W-:Y:S01]  /*21220*/  FMNMX.FTZ R4, R114, R4, !PT ;  /* 0x0000000472047209 */ /* 0x000fe20007810000 */
[-CC-:B------:R-:W-:Y:S02]  /*21230*/  FFMA.FTZ R220, R116, R133.reuse, -R132.reuse ;  /* 0x0000008574dc7223 */ /* 0x180fe40000010884 */
[-CC-:B------:R-:W-:Y:S01]  /*21240*/  FFMA.FTZ R219, R117, R133.reuse, -R132.reuse ;  /* 0x0000008575db7223 */ /* 0x180fe20000010884 */
[----:B------:R-:W-:Y:S01]  /*21250*/  FMNMX.FTZ R4, R115, R4, !PT ;  /* 0x0000000473047209 */ /* 0x000fe20007810000 */
[--C-:B------:R-:W-:Y:S02]  /*21260*/  FFMA.FTZ R221, R124, R133, -R132.reuse ;  /* 0x000000857cdd7223 */ /* 0x100fe40000010884 */
[----:B------:R-:W-:Y:S01]  /*21270*/  FMUL.FTZ R93, R140, R171 ;  /* 0x000000ab8c5d7220 */ /* 0x000fe20000410000 */
[----:B------:R-:W-:Y:S01]  /*21280*/  FMNMX.FTZ R4, R122, R4, !PT ;  /* 0x000000047a047209 */ /* 0x000fe20007810000 */
[C---:B------:R-:W-:Y:S02]  /*21290*/  FMUL.FTZ R76, R140.reuse, R165 ;  /* 0x000000a58c4c7220 */ /* 0x040fe40000410000 */
[----:B------:R-:W-:Y:S01]  /*212a0*/  FMUL.FTZ R77, R140, R164 ;  /* 0x000000a48c4d7220 */ /* 0x000fe20000410000 */
[----:B------:R-:W-:Y:S01]  /*212b0*/  FMNMX.FTZ R4, R123, R4, !PT ;  /* 0x000000047b047209 */ /* 0x000fe20007810000 */
[----:B------:R-:W-:Y:S03]  /*212c0*/  FADD.FTZ R2, -R134, R187 ;  /* 0x000000bb86027221 */ /* 0x000fe60000010100 */
[----:B------:R-:W-:Y:S01]  /*212d0*/  FMNMX.FTZ R3, R130, R4, !PT ;  /* 0x0000000482037209 */ /* 0x000fe20007810000 */
[--C-:B------:R-:W-:Y:S02]  /*212e0*/  FFMA.FTZ R4, R13, R133, -R132.reuse ;  /* 0x000000850d047223 */ /* 0x100fe40000010884 */
[----:B------:R-:W-:Y:S01]  /*212f0*/  FMUL.FTZ R2, R133, R2 ;  /* 0x0000000285027220 */ /* 0x000fe20000410000 */
[----:B------:R-:W-:Y:S01]  /*21300*/  FMNMX.FTZ R3, R131, R3, !PT ;  /* 0x0000000383037209 */ /* 0x000fe20007810000 */
[----:B------:R1:W-:Y:S10]  /*21310*/  MUFU.EX2 R143, R4 ;  /* 0x00000004008f7308 */ /* 0x0003f40000000800 */
[----:B------:R2:W-:Y:S01]  /*21320*/  MUFU.EX2 R141, R2 ;  /* 0x00000002008d7308 */ /* 0x0005e20000000800 */
[-CC-:B-1----:R-:W-:Y:S09]  /*21330*/  FFMA.FTZ R4, R20, R133.reuse, -R132.reuse ;  /* 0x0000008514047223 */ /* 0x182ff20000010884 */
[----:B------:R1:W-:Y:S01]  /*21340*/  MUFU.EX2 R148, R4 ;  /* 0x0000000400947308 */ /* 0x0003e20000000800 */
[--C-:B--2---:R-:W-:Y:S01]  /*21350*/  FFMA.FTZ R2, R5, R133, -R132.reuse ;  /* 0x0000008505027223 */ /* 0x104fe20000010884 */
[----:B------:R-:W-:Y:S08]  /*21360*/  FMNMX.FTZ R5, R113, R142, !PT ;  /* 0x0000008e71057209 */ /* 0x000ff00007810000 */
[----:B------:R2:W-:Y:S01]  /*21370*/  MUFU.EX2 R142, R2 ;  /* 0x00000002008e7308 */ /* 0x0005e20000000800 */
[----:B------:R-:W-:Y:S04]  /*21380*/  FMNMX.FTZ R5, R120, R5, !PT ;  /* 0x0000000578057209 */ /* 0x000fe80007810000 */
[----:B------:R-:W-:Y:S01]  /*21390*/  FMNMX.FTZ R5, R121, R5, !PT ;  /* 0x0000000579057209 */ /* 0x000fe20007810000 */
[-CC-:B-1----:R-:W-:Y:S04]  /*213a0*/  FFMA.FTZ R4, R21, R133.reuse, -R132.reuse ;  /* 0x0000008515047223 */ /* 0x182fe80000010884 */
[----:B------:R1:W3:Y:S01]  /*213b0*/  MUFU.EX2 R147, R4 ;  /* 0x0000000400937308 */ /* 0x0002e20000000800 */
[-CC-:B--2---:R-:W-:Y:S02]  /*213c0*/  FFMA.FTZ R2, R12, R133.reuse, -R132.reuse ;  /* 0x000000850c027223 */ /* 0x184fe40000010884 */
[----:B------:R-:W-:Y:S07]  /*213d0*/  SHFL.BFLY PT, R12, R3, 0x2, 0x1f ;  /* 0x0c401f00030c7f89 */ /* 0x000fee00000e0000 */
[----:B------:R2:W-:Y:S01]  /*213e0*/  MUFU.EX2 R146, R2 ;  /* 0x0000000200927308 */ /* 0x0005e20000000800 */
[--C-:B-1----:R-:W-:Y:S09]  /*213f0*/  FFMA.FTZ R4, R28, R133, -R132.reuse ;  /* 0x000000851c047223 */ /* 0x102ff20000010884 */
[----:B------:R1:W-:Y:S01]  /*21400*/  MUFU.EX2 R150, R4 ;  /* 0x0000000400967308 */ /* 0x0003e20000000800 */
[----:B--2---:R-:W-:Y:S04]  /*21410*/  FMNMX.FTZ R2, R128, R5, !PT ;  /* 0x0000000580027209 */ /* 0x004fe80007810000 */
[----:B------:R-:W-:Y:S05]  /*21420*/  FMNMX.FTZ R2, R129, R2, !PT ;  /* 0x0000000281027209 */ /* 0x000fea0007810000 */
[----:B------:R-:W2:Y:S01]  /*21430*/  SHFL.BFLY PT, R5, R2, 0x2, 0x1f ;  /* 0x0c401f0002057f89 */ /* 0x000ea200000e0000 */
[--C-:B-1----:R-:W-:Y:S04]  /*21440*/  FFMA.FTZ R4, R29, R133, -R132.reuse ;  /* 0x000000851d047223 */ /* 0x102fe80000010884 */
[----:B------:R1:W-:Y:S01]  /*21450*/  MUFU.EX2 R149, R4 ;  /* 0x0000000400957308 */ /* 0x0003e20000000800 */
[----:B--2---:R-:W-:Y:S01]  /*21460*/  FMNMX.FTZ R2, R2, R5, !PT ;  /* 0x0000000502027209 */ /* 0x004fe20007810000 */
[-CC-:B------:R-:W-:Y:S08]  /*21470*/  FFMA.FTZ R5, R52, R133.reuse, -R132.reuse ;  /* 0x0000008534057223 */ /* 0x180ff00000010884 */
[----:B------:R2:W-:Y:S01]  /*21480*/  MUFU.EX2 R155, R5 ;  /* 0x00000005009b7308 */ /* 0x0005e20000000800 */
[----:B------:R-:W4:Y:S01]  /*21490*/  SHFL.BFLY PT, R13, R2, 0x1, 0x1f ;  /* 0x0c201f00020d7f89 */ /* 0x000f2200000e0000 */
[----:B-1----:R-:W-:Y:S01]  /*214a0*/  FMNMX.FTZ R4, R3, R12, !PT ;  /* 0x0000000c03047209 */ /* 0x002fe20007810000 */
[--C-:B------:R-:W-:Y:S02]  /*214b0*/  FFMA.FTZ R3, R36, R133, -R132.reuse ;  /* 0x0000008524037223 */ /* 0x100fe40000010884 */
[----:B------:R-:W-:Y:S05]  /*214c0*/  FMUL.FTZ R36, R140, R169 ;  /* 0x000000a98c247220 */ /* 0x000fea0000410000 */
[----:B------:R1:W-:Y:S01]  /*214d0*/  MUFU.EX2 R152, R3 ;  /* 0x0000000300987308 */ /* 0x0003e20000000800 */
[----:B------:R-:W3:Y:S01]  /*214e0*/  SHFL.BFLY PT, R12, R4, 0x1, 0x1f ;  /* 0x0c201f00040c7f89 */ /* 0x000ee200000e0000 */
[----:B----4-:R-:W-:Y:S04]  /*214f0*/  FMNMX.FTZ R13, R2, R13, !PT ;  /* 0x0000000d020d7209 */ /* 0x010fe80007810000 */
[----:B------:R-:W-:Y:S01]  /*21500*/  FSETP.NEU.FTZ.AND P1, PT, R13, -INF , PT ;  /* 0xff8000000d00780b */ /* 0x000fe20003f3d000 */
[----:B--2---:R-:W-:Y:S05]  /*21510*/  FMUL.FTZ R5, R133, R13 ;  /* 0x0000000d85057220 */ /* 0x004fea0000410000 */
[----:B------:R-:W-:Y:S01]  /*21520*/  FSEL R5, R5, RZ, P1 ;  /* 0x000000ff05057208 */ /* 0x000fe20000800000 */
[-C--:B-1----:R-:W-:Y:S01]  /*21530*/  FFMA.FTZ R3, R37, R133.reuse, -R132 ;  /* 0x0000008525037223 */ /* 0x082fe20000010884 */
[----:B---3--:R-:W-:Y:S01]  /*21540*/  FMNMX.FTZ R12, R4, R12, !PT ;  /* 0x0000000c040c7209 */ /* 0x008fe20007810000 */
[----:B------:R-:W-:Y:S02]  /*21550*/  FADD.FTZ R4, -R13, R188 ;  /* 0x000000bc0d047221 */ /* 0x000fe40000010100 */
[----:B------:R1:W-:Y:S01]  /*21560*/  MUFU.EX2 R151, R3 ;  /* 0x0000000300977308 */ /* 0x0003e20000000800 */
[-CC-:B------:R-:W-:Y:S02]  /*21570*/  FFMA.FTZ R188, R92, R133.reuse, -R132.reuse ;  /* 0x000000855cbc7223 */ /* 0x180fe40000010884 */
[----:B------:R-:W-:Y:S02]  /*21580*/  FMUL.FTZ R4, R133, R4 ;  /* 0x0000000485047220 */ /* 0x000fe40000410000 */
[-CC-:B------:R-:W-:Y:S02]  /*21590*/  FFMA.FTZ R202, R104, R133.reuse, -R5.reuse ;  /* 0x0000008568ca7223 */ /* 0x180fe40000010805 */
[-CC-:B------:R-:W-:Y:S02]  /*215a0*/  FFMA.FTZ R109, R57, R133.reuse, -R5.reuse ;  /* 0x00000085396d7223 */ /* 0x180fe40000010805 */
[-CC-:B------:R-:W-:Y:S01]  /*215b0*/  FFMA.FTZ R108, R56, R133.reuse, -R5.reuse ;  /* 0x00000085386c7223 */ /* 0x180fe20000010805 */
[----:B------:R-:W-:Y:S01]  /*215c0*/  MUFU.EX2 R20, R4 ;  /* 0x0000000400147308 */ /* 0x000fe20000000800 */
[-CC-:B------:R-:W-:Y:S02]  /*215d0*/  FFMA.FTZ R207, R112, R133.reuse, -R5.reuse ;  /* 0x0000008570cf7223 */ /* 0x180fe40000010805 */
[-CC-:B------:R-:W-:Y:S02]  /*215e0*/  FFMA.FTZ R68, R41, R133.reuse, -R5.reuse ;  /* 0x0000008529447223 */ /* 0x180fe40000010805 */
[-CC-:B------:R-:W-:Y:S02]  /*215f0*/  FFMA.FTZ R60, R32, R133.reuse, -R5.reuse ;  /* 0x00000085203c7223 */ /* 0x180fe40000010805 */
[-CC-:B------:R-:W-:Y:S02]  /*21600*/  FFMA.FTZ R214, R121, R133.reuse, -R5.reuse ;  /* 0x0000008579d67223 */ /* 0x180fe40000010805 */
[-CC-:B------:R-:W-:Y:S02]  /*21610*/  FFMA.FTZ R212, R120, R133.reuse, -R5.reuse ;  /* 0x0000008578d47223 */ /* 0x180fe40000010805 */
[-CC-:B------:R-:W-:Y:S02]  /*21620*/  FFMA.FTZ R201, R105, R133.reuse, -R5.reuse ;  /* 0x0000008569c97223 */ /* 0x180fe40000010805 */
[----:B------:R-:W-:Y:S02]  /*21630*/  FMUL.FTZ R92, R140, R172 ;  /* 0x000000ac8c5c7220 */ /* 0x000fe40000410000 */
[-CC-:B-1----:R-:W-:Y:S02]  /*21640*/  FFMA.FTZ R3, R44, R133.reuse, -R132.reuse ;  /* 0x000000852c037223 */ /* 0x182fe40000010884 */
[-CC-:B------:R-:W-:Y:S02]  /*21650*/  FFMA.FTZ R206, R113, R133.reuse, -R5.reuse ;  /* 0x0000008571ce7223 */ /* 0x180fe40000010805 */
[----:B------:R1:W-:Y:S01]  /*21660*/  MUFU.EX2 R154, R3 ;  /* 0x00000003009a7308 */ /* 0x0003e20000000800 */
[-CC-:B------:R-:W-:Y:S02]  /*21670*/  FFMA.FTZ R17, R17, R133.reuse, -R5.reuse ;  /* 0x0000008511117223 */ /* 0x180fe40000010805 */
[--C-:B------:R-:W-:Y:S02]  /*21680*/  FFMA.FTZ R173, R88, R133, -R5.reuse ;  /* 0x0000008558ad7223 */ /* 0x100fe40000010805 */
[----:B------:R-:W-:Y:S02]  /*21690*/  FMUL.FTZ R37, R140, R167 ;  /* 0x000000a78c257220 */ /* 0x000fe40000410000 */
[-CC-:B------:R-:W-:Y:S02]  /*216a0*/  FFMA.FTZ R167, R80, R133.reuse, -R5.reuse ;  /* 0x0000008550a77223 */ /* 0x180fe40000010805 */
[-CC-:B------:R-:W-:Y:S02]  /*216b0*/  FFMA.FTZ R169, R81, R133.reuse, -R5.reuse ;  /* 0x0000008551a97223 */ /* 0x180fe40000010805 */
[-CC-:B------:R-:W-:Y:S02]  /*216c0*/  FFMA.FTZ R224, R128, R133.reuse, -R5.reuse ;  /* 0x0000008580e07223 */ /* 0x180fe40000010805 */
[-C--:B------:R-:W-:Y:S01]  /*216d0*/  FFMA.FTZ R187, R97, R133.reuse, -R5 ;  /* 0x0000008561bb7223 */ /* 0x080fe20000010805 */
[----:B------:R-:W-:Y:S01]  /*216e0*/  F2FP.PACK_AB R97, R147, R148 ;  /* 0x000000949361723e */ /* 0x000fe200000000ff */
[-CC-:B-1----:R-:W-:Y:S02]  /*216f0*/  FFMA.FTZ R3, R45, R133.reuse, -R132.reuse ;  /* 0x000000852d037223 */ /* 0x182fe40000010884 */
[-C--:B------:R-:W-:Y:S02]  /*21700*/  FFMA.FTZ R132, R125, R133.reuse, -R132 ;  /* 0x000000857d847223 */ /* 0x080fe40000010884 */
[----:B------:R1:W-:Y:S02]  /*21710*/  MUFU.EX2 R153, R3 ;  /* 0x0000000300997308 */ /* 0x0003e40000000800 */
[----:B-1----:R-:W-:Y:S05]  /*21720*/  FMUL.FTZ R3, R133, R134 ;  /* 0x0000008685037220 */ /* 0x002fea0000410000 */
[----:B------:R-:W-:Y:S02]  /*21730*/  FSEL R3, R3, RZ, P0 ;  /* 0x000000ff03037208 */ /* 0x000fe40000000000 */
[----:B------:R-:W-:Y:S03]  /*21740*/  FSETP.NEU.FTZ.AND P0, PT, R12, -INF , PT ;  /* 0xff8000000c00780b */ /* 0x000fe60003f1d000 */
[-CC-:B------:R-:W-:Y:S02]  /*21750*/  FFMA.FTZ R7, R7, R133.reuse, -R3.reuse ;  /* 0x0000008507077223 */ /* 0x180fe40000010803 */
[-CC-:B------:R-:W-:Y:S02]  /*21760*/  FFMA.FTZ R2, R6, R133.reuse, -R3.reuse ;  /* 0x0000008506027223 */ /* 0x180fe40000010803 */
[----:B------:R1:W-:Y:S01]  /*21770*/  MUFU.EX2 R28, R7 ;  /* 0x00000007001c7308 */ /* 0x0003e20000000800 */
[-CC-:B------:R-:W-:Y:S02]  /*21780*/  FFMA.FTZ R6, R15, R133.reuse, -R3.reuse ;  /* 0x000000850f067223 */ /* 0x180fe40000010803 */
[-CC-:B------:R-:W-:Y:S02]  /*21790*/  FFMA.FTZ R15, R30, R133.reuse, -R3.reuse ;  /* 0x000000851e0f7223 */ /* 0x180fe40000010803 */
[-CC-:B------:R-:W-:Y:S02]  /*217a0*/  FFMA.FTZ R61, R38, R133.reuse, -R3.reuse ;  /* 0x00000085263d7223 */ /* 0x180fe40000010803 */
[-CC-:B------:R-:W-:Y:S02]  /*217b0*/  FFMA.FTZ R69, R39, R133.reuse, -R3.reuse ;  /* 0x0000008527457223 */ /* 0x180fe40000010803 */
[-CC-:B------:R-:W-:Y:S01]  /*217c0*/  FFMA.FTZ R161, R70, R133.reuse, -R3.reuse ;  /* 0x0000008546a17223 */ /* 0x180fe20000010803 */
[----:B------:R2:W-:Y:S01]  /*217d0*/  MUFU.EX2 R52, R15 ;  /* 0x0000000f00347308 */ /* 0x0005e20000000800 */
[-CC-:B------:R-:W-:Y:S02]  /*217e0*/  FFMA.FTZ R163, R78, R133.reuse, -R3.reuse ;  /* 0x000000854ea37223 */ /* 0x180fe40000010803 */
[-CC-:B------:R-:W-:Y:S02]  /*217f0*/  FFMA.FTZ R170, R79, R133.reuse, -R3.reuse ;  /* 0x000000854faa7223 */ /* 0x180fe40000010803 */
[-CC-:B------:R-:W-:Y:S01]  /*21800*/  FFMA.FTZ R4, R22, R133.reuse, -R3.reuse ;  /* 0x0000008516047223 */ /* 0x180fe20000010803 */
[----:B------:R-:W-:Y:S01]  /*21810*/  F2FP.PACK_AB R22, R142, R0 ;  /* 0x000000008e16723e */ /* 0x000fe200000000ff */
[-CC-:B------:R-:W-:Y:S02]  /*21820*/  FFMA.FTZ R21, R31, R133.reuse, -R3.reuse ;  /* 0x000000851f157223 */ /* 0x180fe40000010803 */
[-CC-:B------:R-:W-:Y:S01]  /*21830*/  FFMA.FTZ R100, R46, R133.reuse, -R3.reuse ;  /* 0x000000852e647223 */ /* 0x180fe20000010803 */
[----:B------:R-:W-:Y:S01]  /*21840*/  MUFU.EX2 R29, R6 ;  /* 0x00000006001d7308 */ /* 0x000fe20000000800 */
[-CC-:B------:R-:W-:Y:S02]  /*21850*/  FFMA.FTZ R101, R47, R133.reuse, -R3.reuse ;  /* 0x000000852f657223 */ /* 0x180fe40000010803 */
[-CC-:B------:R-:W-:Y:S02]  /*21860*/  FFMA.FTZ R116, R54, R133.reuse, -R3.reuse ;  /* 0x0000008536747223 */ /* 0x180fe40000010803 */
[-CC-:B-1----:R-:W-:Y:S02]  /*21870*/  FFMA.FTZ R7, R14, R133.reuse, -R3.reuse ;  /* 0x000000850e077223 */ /* 0x182fe40000010803 */
[-CC-:B------:R-:W-:Y:S02]  /*21880*/  FFMA.FTZ R14, R23, R133.reuse, -R3.reuse ;  /* 0x00000085170e7223 */ /* 0x180fe40000010803 */
[-CC-:B------:R-:W-:Y:S01]  /*21890*/  FFMA.FTZ R117, R55, R133.reuse, -R3.reuse ;  /* 0x0000008537757223 */ /* 0x180fe20000010803 */
[----:B------:R-:W-:Y:S01]  /*218a0*/  MUFU.EX2 R46, R4 ;  /* 0x00000004002e7308 */ /* 0x000fe20000000800 */
[-CC-:B------:R-:W-:Y:S02]  /*218b0*/  FFMA.FTZ R124, R62, R133.reuse, -R3.reuse ;  /* 0x000000853e7c7223 */ /* 0x180fe40000010803 */
[-CC-:B------:R-:W-:Y:S02]  /*218c0*/  FFMA.FTZ R125, R63, R133.reuse, -R3.reuse ;  /* 0x000000853f7d7223 */ /* 0x180fe40000010803 */
        /* <DEDUP_REMOVED lines=14> */
[-C--:B------:R-:W-:Y:S01]  /*219b0*/  FFMA.FTZ R228, R127, R133.reuse, -R3 ;  /* 0x000000857fe47223 */ /* 0x080fe20000010803 */
[----:B------:R-:W1:Y:S01]  /*219c0*/  MUFU.EX2 R2, R2 ;  /* 0x0000000200027308 */ /* 0x000e620000000800 */
[----:B------:R-:W-:Y:S02]  /*219d0*/  FMUL.FTZ R3, R140, R174 ;  /* 0x000000ae8c037220 */ /* 0x000fe40000410000 */
[-CC-:B--2---:R-:W-:Y:S02]  /*219e0*/  FFMA.FTZ R15, R9, R133.reuse, -R5.reuse ;  /* 0x00000085090f7223 */ /* 0x184fe40000010805 */
[-CC-:B------:R-:W-:Y:S01]  /*219f0*/  FFMA.FTZ R71, R49, R133.reuse, -R5.reuse ;  /* 0x0000008531477223 */ /* 0x180fe20000010805 */
[----:B------:R2:W-:Y:S01]  /*21a00*/  STL [R1+0x40], R3 ;  /* 0x0000400301007387 */ /* 0x0005e20000100800 */
[-CC-:B------:R-:W-:Y:S02]  /*21a10*/  FFMA.FTZ R70, R48, R133.reuse, -R5.reuse ;  /* 0x0000008530467223 */ /* 0x180fe40000010805 */
[-CC-:B------:R-:W-:Y:S01]  /*21a20*/  FFMA.FTZ R47, R16, R133.reuse, -R5.reuse ;  /* 0x00000085102f7223 */ /* 0x180fe20000010805 */
[----:B------:R-:W3:Y:S01]  /*21a30*/  LDL R30, [R1+0x2a4] ;  /* 0x0002a400011e7983 */ /* 0x000ee20000100800 */
[-CC-:B------:R-:W-:Y:S02]  /*21a40*/  FFMA.FTZ R126, R72, R133.reuse, -R5.reuse ;  /* 0x00000085487e7223 */ /* 0x180fe40000010805 */
[-CC-:B------:R-:W-:Y:S01]  /*21a50*/  FFMA.FTZ R127, R73, R133.reuse, -R5.reuse ;  /* 0x00000085497f7223 */ /* 0x180fe20000010805 */
[----:B------:R-:W4:Y:S01]  /*21a60*/  LDL R9, [R1+0x2f8] ;  /* 0x0002f80001097983 */ /* 0x000f220000100800 */
[-CC-:B------:R-:W-:Y:S02]  /*21a70*/  FFMA.FTZ R55, R25, R133.reuse, -R5.reuse ;  /* 0x0000008519377223 */ /* 0x180fe40000010805 */
[-CC-:B------:R-:W-:Y:S01]  /*21a80*/  FFMA.FTZ R54, R24, R133.reuse, -R5.reuse ;  /* 0x0000008518367223 */ /* 0x180fe20000010805 */
[----:B------:R-:W4:Y:S01]  /*21a90*/  LDL.LU R79, [R1+0x48] ;  /* 0x00004800014f7983 */ /* 0x000f220000300800 */
[-CC-:B------:R-:W-:Y:S02]  /*21aa0*/  FFMA.FTZ R62, R33, R133.reuse, -R5.reuse ;  /* 0x00000085213e7223 */ /* 0x180fe40000010805 */
[----:B------:R2:W-:Y:S01]  /*21ab0*/  MUFU.EX2 R33, R21 ;  /* 0x0000001500217308 */ /* 0x0005e20000000800 */
[----:B------:R-:W4:Y:S01]  /*21ac0*/  LDL.LU R78, [R1+0x4c] ;  /* 0x00004c00014e7983 */ /* 0x000f220000300800 */
[-CC-:B------:R-:W-:Y:S01]  /*21ad0*/  FFMA.FTZ R111, R65, R133.reuse, -R5.reuse ;  /* 0x00000085416f7223 */ /* 0x180fe20000010805 */
[----:B-1----:R-:W-:Y:S01]  /*21ae0*/  F2FP.PACK_AB R23, R28, R2 ;  /* 0x000000021c17723e */ /* 0x002fe200000000ff */
[-C--:B------:R-:W-:Y:S01]  /*21af0*/  FFMA.FTZ R6, R8, R133.reuse, -R5 ;  /* 0x0000008508067223 */ /* 0x080fe20000010805 */
[----:B------:R-:W4:Y:S01]  /*21b00*/  LDL.LU R49, [R1+0x38] ;  /* 0x0000380001317983 */ /* 0x000f220000300800 */
[----:B------:R-:W-:Y:S02]  /*21b10*/  FADD.FTZ R14, -R12, R189 ;  /* 0x000000bd0c0e7221 */ /* 0x000fe40000010100 */
[--C-:B------:R-:W-:Y:S01]  /*21b20*/  FFMA.FTZ R110, R64, R133, -R5.reuse ;  /* 0x00000085406e7223 */ /* 0x100fe20000010805 */
[----:B------:R-:W4:Y:S01]  /*21b30*/  LDL.LU R48, [R1+0x3c] ;  /* 0x00003c0001307983 */ /* 0x000f220000300800 */
[----:B--2---:R-:W-:Y:S02]  /*21b40*/  FMUL.FTZ R3, R133, R12 ;  /* 0x0000000c85037220 */ /* 0x004fe40000410000 */
[----:B------:R-:W-:Y:S01]  /*21b50*/  FFMA.FTZ R7, R140, R181, R0 ;  /* 0x000000b58c077223 */ /* 0x000fe20000010000 */
[----:B------:R-:W2:Y:S01]  /*21b60*/  LDL.LU R38, [R1+0x18] ;  /* 0x0000180001267983 */ /* 0x000ea20000300800 */
[-CC-:B------:R-:W-:Y:S01]  /*21b70*/  FFMA.FTZ R63, R40, R133.reuse, -R5.reuse ;  /* 0x00000085283f7223 */ /* 0x180fe20000010805 */
[----:B------:R-:W-:Y:S01]  /*21b80*/  FSEL R4, R3, RZ, P0 ;  /* 0x000000ff03047208 */ /* 0x000fe20000000000 */
[----:B------:R-:W-:Y:S01]  /*21b90*/  FMUL.FTZ R8, R133, R14 ;  /* 0x0000000e85087220 */ /* 0x000fe20000410000 */
[----:B------:R-:W2:Y:S01]  /*21ba0*/  LDL.LU R39, [R1+0x1c] ;  /* 0x00001c0001277983 */ /* 0x000ea20000300800 */
[----:B------:R1:W1:Y:S01]  /*21bb0*/  MUFU.EX2 R3, R6 ;  /* 0x0000000600037308 */ /* 0x0002620000000800 */
[----:B------:R-:W-:Y:S02]  /*21bc0*/  IMAD.SHL.U32 R40, R185, 0x4, RZ ;  /* 0x00000004b9287824 */ /* 0x000fe400078e00ff */
[----:B------:R-:W2:Y:S01]  /*21bd0*/  LDL R104, [R1+0x2c4] ;  /* 0x0002c40001687983 */ /* 0x000ea20000100800 */
[-CC-:B------:R-:W-:Y:S02]  /*21be0*/  FFMA.FTZ R119, R75, R133.reuse, -R4.reuse ;  /* 0x000000854b777223 */ /* 0x180fe40000010804 */
[-CC-:B------:R-:W-:Y:S01]  /*21bf0*/  FFMA.FTZ R118, R74, R133.reuse, -R4.reuse ;  /* 0x000000854a767223 */ /* 0x180fe20000010804 */
[----:B------:R-:W2:Y:S01]  /*21c00*/  LDL.LU R75, [R1+0x8] ;  /* 0x00000800014b7983 */ /* 0x000ea20000300800 */
[-CC-:B------:R-:W-:Y:S02]  /*21c10*/  FFMA.FTZ R103, R59, R133.reuse, -R4.reuse ;  /* 0x000000853b677223 */ /* 0x180fe40000010804 */
[-CC-:B------:R-:W-:Y:S01]  /*21c20*/  FFMA.FTZ R112, R66, R133.reuse, -R4.reuse ;  /* 0x0000008542707223 */ /* 0x180fe20000010804 */
[----:B------:R-:W2:Y:S01]  /*21c30*/  LDL.LU R16, [R1+0xc] ;  /* 0x00000c0001107983 */ /* 0x000ea20000300800 */
[-CC-:B------:R-:W-:Y:S01]  /*21c40*/  FFMA.FTZ R102, R58, R133.reuse, -R4.reuse ;  /* 0x000000853a667223 */ /* 0x180fe20000010804 */
[----:B------:R-:W-:Y:S01]  /*21c50*/  MUFU.EX2 R8, R8 ;  /* 0x0000000800087308 */ /* 0x000fe20000000800 */
[-CC-:B------:R-:W-:Y:S01]  /*21c60*/  FFMA.FTZ R65, R51, R133.reuse, -R4.reuse ;  /* 0x0000008533417223 */ /* 0x180fe20000010804 */
[----:B------:R-:W2:Y:S01]  /*21c70*/  LDL.LU R72, [R1+0x90] ;  /* 0x0000900001487983 */ /* 0x000ea20000300800 */
[-CC-:B------:R-:W-:Y:S02]  /*21c80*/  FFMA.FTZ R53, R27, R133.reuse, -R4.reuse ;  /* 0x000000851b357223 */ /* 0x180fe40000010804 */
        /* <DEDUP_REMOVED lines=8> */
[-CC-:B-1----:R-:W-:Y:S02]  /*21d10*/  FFMA.FTZ R6, R10, R133.reuse, -R4.reuse ;  /* 0x000000850a067223 */ /* 0x182fe40000010804 */
        /* <DEDUP_REMOVED lines=13> */
[----:B------:R-:W2:Y:S01]  /*21df0*/  LDL R66, [R1+0x2c8] ;  /* 0x0002c80001427983 */ /* 0x000ea20000100800 */
[-CC-:B------:R-:W-:Y:S02]  /*21e00*/  FFMA.FTZ R35, R35, R133.reuse, -R4.reuse ;  /* 0x0000008523237223 */ /* 0x180fe40000010804 */
[-CC-:B------:R-:W-:Y:S01]  /*21e10*/  FFMA.FTZ R43, R43, R133.reuse, -R4.reuse ;  /* 0x000000852b2b7223 */ /* 0x180fe20000010804 */
[----:B------:R-:W2:Y:S01]  /*21e20*/  LDL.LU R58, [R1+0x98] ;  /* 0x00009800013a7983 */ /* 0x000ea20000300800 */
[-CC-:B------:R-:W-:Y:S02]  /*21e30*/  FFMA.FTZ R113, R67, R133.reuse, -R4.reuse ;  /* 0x0000008543717223 */ /* 0x180fe40000010804 */
[-CC-:B------:R-:W-:Y:S01]  /*21e40*/  FFMA.FTZ R165, R82, R133.reuse, -R4.reuse ;  /* 0x0000008552a57223 */ /* 0x180fe20000010804 */
[----:B------:R-:W2:Y:S01]  /*21e50*/  LDL.LU R51, [R1+0x9c] ;  /* 0x00009c0001337983 */ /* 0x000ea20000300800 */
[-CC-:B------:R-:W-:Y:S02]  /*21e60*/  FFMA.FTZ R198, R106, R133.reuse, -R4.reuse ;  /* 0x000000856ac67223 */ /* 0x180fe40000010804 */
[-CC-:B------:R-:W-:Y:S02]  /*21e70*/  FFMA.FTZ R189, R114, R133.reuse, -R4.reuse ;  /* 0x0000008572bd7223 */ /* 0x180fe40000010804 */
[-CC-:B------:R-:W-:Y:S02]  /*21e80*/  FFMA.FTZ R217, R122, R133.reuse, -R4.reuse ;  /* 0x000000857ad97223 */ /* 0x180fe40000010804 */
[-CC-:B------:R-:W-:Y:S02]  /*21e90*/  FFMA.FTZ R216, R123, R133.reuse, -R4.reuse ;  /* 0x000000857bd87223 */ /* 0x180fe40000010804 */
[-CC-:B------:R-:W-:Y:S02]  /*21ea0*/  FFMA.FTZ R222, R131, R133.reuse, -R4.reuse ;  /* 0x0000008583de7223 */ /* 0x180fe40000010804 */
[-C--:B------:R-:W-:Y:S02]  /*21eb0*/  FFMA.FTZ R14, R11, R133.reuse, -R4 ;  /* 0x000000850b0e7223 */ /* 0x080fe40000010804 */
[----:B------:R1:W1:Y:S01]  /*21ec0*/  MUFU.EX2 R4, R6 ;  /* 0x0000000600047308 */ /* 0x0002620000000800 */
[-CC-:B------:R-:W-:Y:S02]  /*21ed0*/  FFMA.FTZ R174, R89, R133.reuse, -R5.reuse ;  /* 0x0000008559ae7223 */ /* 0x180fe40000010805 */
[-CC-:B------:R-:W-:Y:S01]  /*21ee0*/  FFMA.FTZ R181, R96, R133.reuse, -R5.reuse ;  /* 0x0000008560b57223 */ /* 0x180fe20000010805 */
[----:B------:R-:W-:Y:S01]  /*21ef0*/  F2FP.PACK_AB R96, R29, R44 ;  /* 0x0000002c1d60723e */ /* 0x000fe200000000ff */
[----:B------:R-:W-:Y:S05]  /*21f00*/  FFMA.FTZ R5, R129, R133, -R5 ;  /* 0x0000008581057223 */ /* 0x000fea0000010805 */
[----:B------:R-:W-:Y:S10]  /*21f10*/  MUFU.EX2 R11, R15 ;  /* 0x0000000f000b7308 */ /* 0x000ff40000000800 */
[----:B------:R-:W-:Y:S01]  /*21f20*/  MUFU.EX2 R15, R47 ;  /* 0x0000002f000f7308 */ /* 0x000fe20000000800 */
[----:B-1----:R-:W-:Y:S02]  /*21f30*/  FFMA.FTZ R6, R141, R182, R2 ;  /* 0x000000b68d067223 */ /* 0x002fe40000010002 */
[----:B------:R-:W-:Y:S02]  /*21f40*/  FFMA.FTZ R0, R20, R183, R3 ;  /* 0x000000b714007223 */ /* 0x000fe40000010003 */
[----:B------:R-:W-:Y:S02]  /*21f50*/  FFMA.FTZ R2, R8, R184, R4 ;  /* 0x000000b808027223 */ /* 0x000fe40000010004 */
[----:B---3--:R-:W-:Y:S04]  /*21f60*/  IMAD.WIDE.U32 R30, R30, -0x326172a9, RZ ;  /* 0xcd9e8d571e1e7825 */ /* 0x008fe800078e00ff */
[----:B------:R-:W-:Y:S02]  /*21f70*/  IMAD.MOV.U32 R107, RZ, RZ, R31 ;  /* 0x000000ffff6b7224 */ /* 0x000fe400078e001f */
[----:B------:R-:W-:Y:S02]  /*21f80*/  IMAD.MOV.U32 R106, RZ, RZ, R30 ;  /* 0x000000ffff6a7224 */ /* 0x000fe400078e001e */
[----:B----4-:R-:W-:Y:S01]  /*21f90*/  IMAD.WIDE.U32 R30, R9, -0x2daee0ad, RZ ;  /* 0xd2511f53091e7825 */ /* 0x010fe200078e00ff */
[----:B------:R-:W-:Y:S03]  /*21fa0*/  LOP3.LUT R9, R247, R40, RZ, 0x3c, !PT ;  /* 0x00000028f7097212 */ /* 0x000fe600078e3cff */
[----:B------:R-:W-:Y:S01]  /*21fb0*/  FMUL.FTZ R136, R141, R79 ;  /* 0x0000004f8d887220 */ /* 0x000fe20000410000 */
[----:B------:R-:W-:Y:S01]  /*21fc0*/  LOP3.LUT R9, R9, R31, RZ, 0x3c, !PT ;  /* 0x0000001f09097212 */ /* 0x000fe200078e3cff */
[C---:B------:R-:W-:Y:S02]  /*21fd0*/  FMUL.FTZ R190, R141.reuse, R78 ;  /* 0x0000004e8dbe7220 */ /* 0x040fe40000410000 */
[C---:B------:R-:W-:Y:S02]  /*21fe0*/  FMUL.FTZ R94, R141.reuse, R49 ;  /* 0x000000318d5e7220 */ /* 0x040fe40000410000 */
[----:B------:R-:W3:Y:S01]  /*21ff0*/  LDL.LU R49, [R1+0x88] ;  /* 0x0000880001317983 */ /* 0x000ee20000300800 */
[C---:B------:R-:W-:Y:S03]  /*22000*/  FMUL.FTZ R95, R141.reuse, R48 ;  /* 0x000000308d5f7220 */ /* 0x040fe60000410000 */
[----:B------:R-:W4:Y:S01]  /*22010*/  LDL.LU R48, [R1+0x8c] ;  /* 0x00008c0001307983 */ /* 0x000f220000300800 */
[C---:B--2---:R-:W-:Y:S03]  /*22020*/  FMUL.FTZ R38, R141.reuse, R38 ;  /* 0x000000268d267220 */ /* 0x044fe60000410000 */
[----:B------:R-:W2:Y:S01]  /*22030*/  LDL.LU R27, [R1+0x78] ;  /* 0x00007800011b7983 */ /* 0x000ea20000300800 */
[C---:B------:R-:W-:Y:S03]  /*22040*/  FMUL.FTZ R39, R141.reuse, R39 ;  /* 0x000000278d277220 */ /* 0x040fe60000410000 */
[----:B------:R-:W2:Y:S01]  /*22050*/  LDL.LU R26, [R1+0x7c] ;  /* 0x00007c00011a7983 */ /* 0x000ea20000300800 */
[----:B------:R-:W-:Y:S03]  /*22060*/  LOP3.LUT R10, R104, R107, RZ, 0x3c, !PT ;  /* 0x0000006b680a7212 */ /* 0x000fe600078e3cff */
[----:B------:R-:W2:Y:S01]  /*22070*/  LDL.LU R19, [R1+0x68] ;  /* 0x0000680001137983 */ /* 0x000ea20000300800 */
[C---:B------:R-:W-:Y:S03]  /*22080*/  FMUL.FTZ R78, R141.reuse, R75 ;  /* 0x0000004b8d4e7220 */ /* 0x040fe60000410000 */
[----:B------:R-:W2:Y:S01]  /*22090*/  LDL.LU R18, [R1+0x6c] ;  /* 0x00006c0001127983 */ /* 0x000ea20000300800 */
[----:B------:R-:W-:Y:S02]  /*220a0*/  IMAD.WIDE.U32 R82, R10, -0x2daee0ad, RZ ;  /* 0xd2511f530a527825 */ /* 0x000fe400078e00ff */
[----:B------:R-:W1:Y:S01]  /*220b0*/  MUFU.EX2 R10, R14 ;  /* 0x0000000e000a7308 */ /* 0x000e620000000800 */
[----:B------:R1:W2:Y:S01]  /*220c0*/  LDL.S16 R130, [R1+0x110] ;  /* 0x0001100001827983 */ /* 0x0002a20000100600 */
[----:B------:R-:W-:Y:S02]  /*220d0*/  FMUL.FTZ R79, R141, R16 ;  /* 0x000000108d4f7220 */ /* 0x000fe40000410000 */
[----:B------:R-:W-:Y:S01]  /*220e0*/  FADD.FTZ R16, R142, R7 ;  /* 0x000000078e107221 */ /* 0x000fe20000010000 */
[----:B------:R2:W2:Y:S01]  /*220f0*/  LDL.S16 R121, [R1+0x100] ;  /* 0x0001000001797983 */ /* 0x0004a20000100600 */
[C---:B------:R-:W-:Y:S02]  /*22100*/  FMUL.FTZ R72, R20.reuse, R72 ;  /* 0x0000004814487220 */ /* 0x040fe40000410000 */
[C---:B------:R-:W-:Y:S01]  /*22110*/  FMUL.FTZ R73, R20.reuse, R73 ;  /* 0x0000004914497220 */ /* 0x040fe20000410000 */
[----:B------:R2:W2:Y:S01]  /*22120*/  LDL.S16 R120, [R1+0xfc] ;  /* 0x0000fc0001787983 */ /* 0x0004a20000100600 */
[C---:B------:R-:W-:Y:S03]  /*22130*/  FMUL.FTZ R88, R20.reuse, R74 ;  /* 0x0000004a14587220 */ /* 0x040fe60000410000 */
[----:B------:R2:W2:Y:S01]  /*22140*/  LDL.S16 R105, [R1+0xf8] ;  /* 0x0000f80001697983 */ /* 0x0004a20000100600 */
[C---:B------:R-:W-:Y:S03]  /*22150*/  FMUL.FTZ R89, R20.reuse, R59 ;  /* 0x0000003b14597220 */ /* 0x040fe60000410000 */
[----:B------:R-:W2:Y:S01]  /*22160*/  LDL R98, [R1+0x2bc] ;  /* 0x0002bc0001627983 */ /* 0x000ea20000100800 */
[C---:B------:R-:W-:Y:S02]  /*22170*/  FMUL.FTZ R84, R20.reuse, R57 ;  /* 0x0000003914547220 */ /* 0x040fe40000410000 */
[----:B------:R-:W-:Y:S01]  /*22180*/  FMUL.FTZ R85, R20, R56 ;  /* 0x0000003814557220 */ /* 0x000fe20000410000 */
[----:B-1----:R-:W-:Y:S01]  /*22190*/  F2FP.PACK_AB R47, R10, R4 ;  /* 0x000000040a2f723e */ /* 0x002fe200000000ff */
[----:B------:R-:W-:Y:S02]  /*221a0*/  FADD.FTZ R14, R28, R6 ;  /* 0x000000061c0e7221 */ /* 0x000fe40000010000 */
[----:B------:R1:W1:Y:S01]  /*221b0*/  MUFU.EX2 R6, R17 ;  /* 0x0000001100067308 */ /* 0x0002620000000800 */
[C---:B------:R-:W-:Y:S02]  /*221c0*/  FMUL.FTZ R56, R20.reuse, R25 ;  /* 0x0000001914387220 */ /* 0x040fe40000410000 */
[----:B------:R-:W-:Y:S02]  /*221d0*/  FMUL.FTZ R57, R20, R24 ;  /* 0x0000001814397220 */ /* 0x000fe40000410000 */
[----:B------:R-:W-:Y:S01]  /*221e0*/  IMAD.WIDE.U32 R24, R9, -0x326172a9, RZ ;  /* 0xcd9e8d5709187825 */ /* 0x000fe200078e00ff */
[----:B------:R-:W-:Y:S02]  /*221f0*/  LOP3.LUT R7, R83, R66, R30, 0x96, !PT ;  /* 0x0000004253077212 */ /* 0x000fe400078e961e */
[----:B------:R-:W-:Y:S02]  /*22200*/  F2FP.PACK_AB R83, R143, R146 ;  /* 0x000000928f53723e */ /* 0x000fe400000000ff */
[----:B------:R1:W-:Y:S01]  /*22210*/  MUFU.EX2 R28, R61 ;  /* 0x0000003d001c7308 */ /* 0x0003e20000000800 */
[----:B------:R-:W-:Y:S01]  /*22220*/  LOP3.LUT R9, R25, R240, R106, 0x96, !PT ;  /* 0x000000f019097212 */ /* 0x000fe200078e966a */
[----:B------:R-:W-:Y:S02]  /*22230*/  FMUL.FTZ R74, R8, R58 ;  /* 0x0000003a084a7220 */ /* 0x000fe40000410000 */
[----:B------:R-:W-:Y:S02]  /*22240*/  FADD.FTZ R20, R10, R2 ;  /* 0x000000020a147221 */ /* 0x000fe40000010000 */
[----:B------:R-:W-:Y:S02]  /*22250*/  FMUL.FTZ R75, R8, R51 ;  /* 0x00000033084b7220 */ /* 0x000fe40000410000 */
[----:B------:R-:W2:Y:S01]  /*22260*/  LDL R51, [R1+0x2b8] ;  /* 0x0002b80001337983 */ /* 0x000ea20000100800 */
[----:B-1----:R-:W-:Y:S02]  /*22270*/  FADD.FTZ R17, R11, R0 ;  /* 0x000000000b117221 */ /* 0x002fe40000010000 */
[----:B------:R-:W-:Y:S02]  /*22280*/  FADD.FTZ R0, R44, R14 ;  /* 0x0000000e2c007221 */ /* 0x000fe40000010000 */
[----:B------:R-:W-:Y:S01]  /*22290*/  MUFU.EX2 R14, R21 ;  /* 0x00000015000e7308 */ /* 0x000fe20000000800 */
[----:B------:R-:W-:Y:S01]  /*222a0*/  F2FP.PACK_AB R61, R6, R15 ;  /* 0x0000000f063d723e */ /* 0x000fe200000000ff */
[C---:B---3--:R-:W-:Y:S02]  /*222b0*/  FMUL.FTZ R90, R8.reuse, R49 ;  /* 0x00000031085a7220 */ /* 0x048fe40000410000 */
[C---:B----4-:R-:W-:Y:S02]  /*222c0*/  FMUL.FTZ R91, R8.reuse, R48 ;  /* 0x00000030085b7220 */ /* 0x050fe40000410000 */
[----:B------:R-:W-:Y:S01]  /*222d0*/  IMAD.WIDE.U32 R48, R7, -0x326172a9, RZ ;  /* 0xcd9e8d5707307825 */ /* 0x000fe200078e00ff */
[----:B------:R-:W-:Y:S03]  /*222e0*/  F2FP.PACK_AB R7, R11, R3 ;  /* 0x000000030b07723e */ /* 0x000fe600000000ff */
[C---:B--2---:R-:W-:Y:S01]  /*222f0*/  FMUL.FTZ R86, R8.reuse, R27 ;  /* 0x0000001b08567220 */ /* 0x044fe20000410000 */
[----:B------:R-:W-:Y:S01]  /*22300*/  LOP3.LUT R3, R49, R239, R24, 0x96, !PT ;  /* 0x000000ef31037212 */ /* 0x000fe200078e9618 */
[C---:B------:R-:W-:Y:S01]  /*22310*/  FMUL.FTZ R87, R8.reuse, R26 ;  /* 0x0000001a08577220 */ /* 0x040fe20000410000 */
[----:B------:R-:W-:Y:S01]  /*22320*/  MUFU.EX2 R27, R100 ;  /* 0x00000064001b7308 */ /* 0x000fe20000000800 */
[C---:B------:R-:W-:Y:S02]  /*22330*/  FMUL.FTZ R58, R8.reuse, R19 ;  /* 0x00000013083a7220 */ /* 0x040fe40000410000 */
[----:B------:R-:W-:Y:S02]  /*22340*/  FADD.FTZ R19, R29, R0 ;  /* 0x000000001d137221 */ /* 0x000fe40000010000 */
[----:B------:R-:W-:Y:S02]  /*22350*/  FMUL.FTZ R59, R8, R18 ;  /* 0x00000012083b7220 */ /* 0x000fe40000410000 */
[----:B------:R-:W-:Y:S03]  /*22360*/  FADD.FTZ R8, R146, R16 ;  /* 0x0000001092087221 */ /* 0x000fe60000010000 */
[----:B------:R-:W1:Y:S01]  /*22370*/  MUFU.EX2 R26, R101 ;  /* 0x00000065001a7308 */ /* 0x000e620000000800 */
[----:B------:R-:W-:Y:S04]  /*22380*/  IMAD.WIDE.U32 R2, R3, -0x2daee0ad, RZ ;  /* 0xd2511f5303027825 */ /* 0x000fe800078e00ff */
[----:B------:R-:W-:Y:S02]  /*22390*/  FADD.FTZ R18, R143, R8 ;  /* 0x000000088f127221 */ /* 0x000fe40000010000 */
[----:B------:R-:W-:Y:S04]  /*223a0*/  IMAD.WIDE.U32 R8, R9, -0x2daee0ad, RZ ;  /* 0xd2511f5309087825 */ /* 0x000fe800078e00ff */
[----:B------:R-:W-:Y:S01]  /*223b0*/  FADD.FTZ R4, R148, R18 ;  /* 0x0000001294047221 */ /* 0x000fe20000010000 */
[----:B------:R-:W-:Y:S01]  /*223c0*/  LOP3.LUT R0, R9, R241, R82, 0x96, !PT ;  /* 0x000000f109007212 */ /* 0x000fe200078e9652 */
[----:B------:R-:W-:Y:S01]  /*223d0*/  MUFU.EX2 R18, R69 ;  /* 0x0000004500127308 */ /* 0x000fe20000000800 */
[----:B------:R-:W-:Y:S02]  /*223e0*/  LOP3.LUT R16, R3, R242, R8, 0x96, !PT ;  /* 0x000000f203107212 */ /* 0x000fe400078e9608 */
[----:B------:R-:W-:Y:S01]  /*223f0*/  IADD3 R148, R247, 0x646e171e, RZ ;  /* 0x646e171ef7947810 */ /* 0x000fe20007ffe0ff */
[----:B------:R-:W-:Y:S04]  /*22400*/  IMAD.WIDE.U32 R10, R0, -0x326172a9, RZ ;  /* 0xcd9e8d57000a7825 */ /* 0x000fe800078e00ff */
[----:B------:R-:W-:Y:S01]  /*22410*/  FADD.FTZ R0, R15, R17 ;  /* 0x000000110f007221 */ /* 0x000fe20000010000 */
[----:B------:R-:W-:Y:S01]  /*22420*/  LOP3.LUT R3, R11, R233, R48, 0x96, !PT ;  /* 0x000000e90b037212 */ /* 0x000fe200078e9630 */
[----:B------:R-:W-:Y:S01]  /*22430*/  FADD.FTZ R11, R147, R4 ;  /* 0x00000004930b7221 */ /* 0x000fe20000010000 */
[----:B-1----:R-:W-:Y:S01]  /*22440*/  F2FP.PACK_AB R129, R26, R27 ;  /* 0x0000001b1a81723e */ /* 0x002fe200000000ff */
[----:B------:R-:W-:Y:S02]  /*22450*/  FADD.FTZ R15, R6, R0 ;  /* 0x00000000060f7221 */ /* 0x000fe40000010000 */
[----:B------:R-:W-:Y:S01]  /*22460*/  IMAD.WIDE.U32 R8, R3, -0x2daee0ad, RZ ;  /* 0xd2511f5303087825 */ /* 0x000fe200078e00ff */
[----:B------:R-:W1:Y:S04]  /*22470*/  MUFU.EX2 R0, R32 ;  /* 0x0000002000007308 */ /* 0x000e680000000800 */
[----:B------:R-:W-:Y:S01]  /*22480*/  LOP3.LUT R9, R9, R251, R2, 0x96, !PT ;  /* 0x000000fb09097212 */ /* 0x000fe200078e9602 */
[----:B------:R-:W-:Y:S04]  /*22490*/  IMAD.WIDE.U32 R2, R16, -0x326172a9, RZ ;  /* 0xcd9e8d5710027825 */ /* 0x000fe800078e00ff */
[----:B------:R-:W-:Y:S01]  /*224a0*/  IMAD.WIDE.U32 R140, R9, -0x326172a9, RZ ;  /* 0xcd9e8d57098c7825 */ /* 0x000fe200078e00ff */
[----:B------:R-:W-:Y:S01]  /*224b0*/  LOP3.LUT R4, R3, R249, R10, 0x96, !PT ;  /* 0x000000f903047212 */ /* 0x000fe200078e960a */
[----:B------:R2:W3:Y:S04]  /*224c0*/  MUFU.EX2 R6, R54 ;  /* 0x0000003600067308 */ /* 0x0004e80000000800 */
[----:B------:R-:W-:Y:S04]  /*224d0*/  IMAD.WIDE.U32 R142, R4, -0x2daee0ad, RZ ;  /* 0xd2511f53048e7825 */ /* 0x000fe800078e00ff */
[----:B------:R-:W-:Y:S01]  /*224e0*/  FADD.FTZ R4, R14, R20 ;  /* 0x000000140e047221 */ /* 0x000fe20000010000 */
[----:B------:R-:W-:Y:S01]  /*224f0*/  LOP3.LUT R8, R143, R243, R8, 0x96, !PT ;  /* 0x000000f38f087212 */ /* 0x000fe200078e9608 */
[----:B------:R-:W4:Y:S01]  /*22500*/  MUFU.EX2 R3, R55 ;  /* 0x0000003700037308 */ /* 0x000f220000000800 */
[----:B-1----:R-:W-:Y:S03]  /*22510*/  F2FP.PACK_AB R44, R0, R14 ;  /* 0x0000000e002c723e */ /* 0x002fe600000000ff */
[----:B------:R-:W-:Y:S01]  /*22520*/  IMAD.WIDE.U32 R80, R8, -0x326172a9, RZ ;  /* 0xcd9e8d5708507825 */ /* 0x000fe200078e00ff */
[----:B------:R-:W-:Y:S03]  /*22530*/  LOP3.LUT R32, R141, R245, R2, 0x96, !PT ;  /* 0x000000f58d207212 */ /* 0x000fe600078e9602 */
[----:B------:R-:W-:Y:S02]  /*22540*/  FADD.FTZ R21, R0, R4 ;  /* 0x0000000400157221 */ /* 0x000fe40000010000 */
[----:B------:R-:W-:Y:S01]  /*22550*/  FADD.FTZ R0, R46, R19 ;  /* 0x000000132e007221 */ /* 0x000fe20000010000 */
[----:B------:R-:W-:Y:S01]  /*22560*/  F2FP.PACK_AB R46, R45, R46 ;  /* 0x0000002e2d2e723e */ /* 0x000fe200000000ff */
[----:B------:R-:W-:Y:S01]  /*22570*/  FADD.FTZ R4, R150, R11 ;  /* 0x0000000b96047221 */ /* 0x000fe20000010000 */
[----:B------:R-:W-:Y:S01]  /*22580*/  MUFU.EX2 R9, R35 ;  /* 0x0000002300097308 */ /* 0x000fe20000000800 */
[----:B--2---:R-:W-:Y:S01]  /*22590*/  F2FP.PACK_AB R54, R149, R150 ;  /* 0x000000969536723e */ /* 0x004fe200000000ff */
[----:B------:R-:W-:Y:S01]  /*225a0*/  FADD.FTZ R20, R45, R0 ;  /* 0x000000002d147221 */ /* 0x000fe20000010000 */
[----:B------:R-:W-:Y:S01]  /*225b0*/  LOP3.LUT R0, R81, R199, R140, 0x96, !PT ;  /* 0x000000c751007212 */ /* 0x000fe200078e968c */
[----:B---3--:R-:W-:Y:S01]  /*225c0*/  FADD.FTZ R2, R6, R15 ;  /* 0x0000000f06027221 */ /* 0x008fe20000010000 */
[----:B------:R-:W-:Y:S01]  /*225d0*/  F2FP.PACK_AB R45, R33, R52 ;  /* 0x00000034212d723e */ /* 0x000fe200000000ff */
[----:B------:R-:W-:Y:S04]  /*225e0*/  FADD.FTZ R19, R149, R4 ;  /* 0x0000000495137221 */ /* 0x000fe80000010000 */
[----:B------:R1:W-:Y:S01]  /*225f0*/  MUFU.EX2 R15, R62 ;  /* 0x0000003e000f7308 */ /* 0x0003e20000000800 */
[C---:B----4-:R-:W-:Y:S01]  /*22600*/  F2FP.PACK_AB R6, R3.reuse, R6 ;  /* 0x000000060306723e */ /* 0x050fe200000000ff */
[----:B------:R-:W-:Y:S01]  /*22610*/  FADD.FTZ R17, R3, R2 ;  /* 0x0000000203117221 */ /* 0x000fe20000010000 */
[----:B------:R-:W-:Y:S02]  /*22620*/  LOP3.LUT R2, R0, 0xff, RZ, 0xc0, !PT ;  /* 0x000000ff00027812 */ /* 0x000fe400078ec0ff */
[C---:B------:R-:W-:Y:S02]  /*22630*/  PRMT R3, R22.reuse, 0x7632, R3 ;  /* 0x0000763216037816 */ /* 0x040fe40000000003 */
[----:B------:R-:W-:Y:S02]  /*22640*/  ISETP.GE.U32.AND P0, PT, R191, R2, PT ;  /* 0x00000002bf00720c */ /* 0x000fe40003f06070 */
[----:B------:R-:W-:Y:S01]  /*22650*/  PRMT R2, R22, 0x7610, R2 ;  /* 0x0000761016027816 */ /* 0x000fe20000000002 */
[----:B------:R-:W-:Y:S03]  /*22660*/  MUFU.EX2 R10, R34 ;  /* 0x00000022000a7308 */ /* 0x000fe60000000800 */
[----:B------:R-:W-:Y:S07]  /*22670*/  PRMT R252, R2, 0x5410, R3 ;  /* 0x0000541002fc7816 */ /* 0x000fee0000000003 */
[----:B------:R-:W-:Y:S01]  /*22680*/  @!P0 HADD2 R130, -R2.H0_H0, -RZ.H0_H0 ;  /* 0xa00000ff02828230 */ /* 0x000fe20000000900 */
[----:B------:R-:W-:Y:S01]  /*22690*/  MUFU.EX2 R14, R63 ;  /* 0x0000003f000e7308 */ /* 0x000fe20000000800 */
[----:B-1----:R-:W-:Y:S03]  /*226a0*/  F2FP.PACK_AB R62, R153, R154 ;  /* 0x0000009a993e723e */ /* 0x002fe600000000ff */
[----:B------:R-:W-:Y:S01]  /*226b0*/  @!P0 STL.S16 [R1+0x110], R130 ;  /* 0x0001108201008387 */ /* 0x000fe20000100600 */
[----:B------:R-:W-:Y:S04]  /*226c0*/  PRMT R8, R130, 0x7610, R8 ;  /* 0x0000761082087816 */ /* 0x000fe80000000008 */
[----:B------:R-:W-:Y:S01]  /*226d0*/  @!P0 PRMT R2, R8, 0x5410, RZ ;  /* 0x0000541008028816 */ /* 0x000fe200000000ff */
[----:B------:R-:W-:Y:S01]  /*226e0*/  MUFU.EX2 R4, R53 ;  /* 0x0000003500047308 */ /* 0x000fe20000000800 */
[----:B------:R-:W-:Y:S03]  /*226f0*/  IADD3 R22, P0, R144, R98, RZ ;  /* 0x0000006290167210 */ /* 0x000fe60007f1e0ff */
[----:B------:R1:W-:Y:S06]  /*22700*/  ST.E.U16 [R144.64], R2 ;  /* 0x0000000290007985 */ /* 0x0003ec000c101504 */
[----:B------:R-:W2:Y:S10]  /*22710*/  MUFU.EX2 R8, R41 ;  /* 0x0000002900087308 */ /* 0x000eb40000000800 */
[----:B------:R-:W3:Y:S01]  /*22720*/  MUFU.EX2 R16, R60 ;  /* 0x0000003c00107308 */ /* 0x000ee20000000800 */
[----:B-1----:R-:W-:Y:S02]  /*22730*/  LOP3.LUT R2, R0, 0xffff, RZ, 0xc0, !PT ;  /* 0x0000ffff00027812 */ /* 0x002fe400078ec0ff */
[----:B--2---:R-:W-:Y:S01]  /*22740*/  F2FP.PACK_AB R35, R4, R8 ;  /* 0x000000080423723e */ /* 0x004fe200000000ff */
[----:B------:R-:W-:Y:S01]  /*22750*/  FADD.FTZ R11, R8, R21 ;  /* 0x00000015080b7221 */ /* 0x000fe20000010000 */
[----:B------:R-:W-:Y:S05]  /*22760*/  SHF.R.U32.HI R2, RZ, 0x8, R2 ;  /* 0x00000008ff027819 */ /* 0x000fea0000011602 */
[----:B------:R-:W1:Y:S01]  /*22770*/  MUFU.EX2 R8, R68 ;  /* 0x0000004400087308 */ /* 0x000e620000000800 */
[----:B------:R-:W-:Y:S01]  /*22780*/  FADD.FTZ R11, R4, R11 ;  /* 0x0000000b040b7221 */ /* 0x000fe20000010000 */
[----:B------:R-:W-:Y:S01]  /*22790*/  LOP3.LUT R2, R2, 0xffff, RZ, 0xc0, !PT ;  /* 0x0000ffff02027812 */ /* 0x000fe200078ec0ff */
[----:B------:R-:W-:Y:S01]  /*227a0*/  FADD.FTZ R4, R52, R20 ;  /* 0x0000001434047221 */ /* 0x000fe20000010000 */
[----:B------:R-:W-:Y:S02]  /*227b0*/  F2FP.PACK_AB R52, R18, R28 ;  /* 0x0000001c1234723e */ /* 0x000fe400000000ff */
[C---:B------:R-:W-:Y:S02]  /*227c0*/  ISETP.GE.U32.AND P3, PT, R191.reuse, R2, PT ;  /* 0x00000002bf00720c */ /* 0x040fe40003f66070 */
[--C-:B------:R-:W-:Y:S02]  /*227d0*/  SHF.R.U32.HI R2, RZ, 0x10, R0.reuse ;  /* 0x00000010ff027819 */ /* 0x100fe40000011600 */
[----:B------:R-:W-:Y:S02]  /*227e0*/  SHF.R.U32.HI R0, RZ, 0x18, R0 ;  /* 0x00000018ff007819 */ /* 0x000fe40000011600 */
[----:B------:R-:W-:Y:S02]  /*227f0*/  LOP3.LUT R2, R2, 0xff, RZ, 0xc0, !PT ;  /* 0x000000ff02027812 */ /* 0x000fe400078ec0ff */
[C---:B------:R-:W-:Y:S02]  /*22800*/  ISETP.GE.U32.AND P1, PT, R191.reuse, R0, PT ;  /* 0x00000000bf00720c */ /* 0x040fe40003f26070 */
[----:B------:R-:W-:Y:S02]  /*22810*/  ISETP.GE.U32.AND P2, PT, R191, R2, PT ;  /* 0x00000002bf00720c */ /* 0x000fe40003f46070 */
[C---:B------:R-:W-:Y:S01]  /*22820*/  PRMT R2, R23.reuse, 0x7610, R2 ;  /* 0x0000761017027816 */ /* 0x040fe20000000002 */
[----:B------:R-:W-:Y:S01]  /*22830*/  @!P3 HADD2 R121, -R3.H0_H0, -RZ.H0_H0 ;  /* 0xa00000ff0379b230 */ /* 0x000fe20000000900 */
[----:B------:R-:W-:Y:S01]  /*22840*/  PRMT R0, R23, 0x7632, R0 ;  /* 0x0000763217007816 */ /* 0x000fe20000000000 */
[----:B------:R-:W-:Y:S03]  /*22850*/  IMAD.X R23, R145, 0x1, R51, P0 ;  /* 0x0000000191177824 */ /* 0x000fe600000e0633 */
[----:B------:R-:W-:Y:S01]  /*22860*/  PRMT R67, R121, 0x7610, R67 ;  /* 0x0000761079437816 */ /* 0x000fe20000000043 */
[----:B------:R-:W-:Y:S01]  /*22870*/  @!P3 STL.S16 [R1+0x100], R121 ;  /* 0x000100790100b387 */ /* 0x000fe20000100600 */
[----:B------:R-:W-:Y:S01]  /*22880*/  PRMT R250, R2, 0x5410, R0 ;  /* 0x0000541002fa7816 */ /* 0x000fe20000000000 */
[----:B------:R-:W-:Y:S01]  /*22890*/  @!P1 HADD2 R105, -R0.H0_H0, -RZ.H0_H0 ;  /* 0xa00000ff00699230 */ /* 0x000fe20000000900 */
[----:B------:R-:W-:Y:S01]  /*228a0*/  @!P3 PRMT R3, R67, 0x5410, RZ ;  /* 0x000054104303b816 */ /* 0x000fe200000000ff */
[----:B------:R-:W-:Y:S03]  /*228b0*/  @!P2 HADD2 R120, -R2.H0_H0, -RZ.H0_H0 ;  /* 0xa00000ff0278a230 */ /* 0x000fe60000000900 */
[----:B------:R-:W-:Y:S01]  /*228c0*/  PRMT R41, R105, 0x7610, R41 ;  /* 0x0000761069297816 */ /* 0x000fe20000000029 */
[----:B------:R3:W-:Y:S01]  /*228d0*/  ST.E.U16 [R144.64+0x2], R3 ;  /* 0x0000020390007985 */ /* 0x0007e2000c101504 */
[----:B------:R-:W-:Y:S02]  /*228e0*/  PRMT R50, R120, 0x7610, R50 ;  /* 0x0000761078327816 */ /* 0x000fe40000000032 */
[----:B------:R-:W-:Y:S01]  /*228f0*/  @!P1 PRMT R0, R41, 0x5410, RZ ;  /* 0x0000541029009816 */ /* 0x000fe200000000ff */
[----:B------:R-:W-:Y:S01]  /*22900*/  @!P2 STL.S16 [R1+0xfc], R120 ;  /* 0x0000fc780100a387 */ /* 0x000fe20000100600 */
[----:B------:R-:W-:Y:S03]  /*22910*/  @!P2 PRMT R2, R50, 0x5410, RZ ;  /* 0x000054103202a816 */ /* 0x000fe600000000ff */
[----:B------:R-:W-:Y:S04]  /*22920*/  @!P1 STL.S16 [R1+0xf8], R105 ;  /* 0x0000f86901009387 */ /* 0x000fe80000100600 */
[----:B------:R-:W2:Y:S04]  /*22930*/  LDL R29, [R1+0x2d0] ;  /* 0x0002d000011d7983 */ /* 0x000ea80000100800 */
[----:B------:R4:W-:Y:S04]  /*22940*/  ST.E.U16 [R22.64+0x2], R0 ;  /* 0x0000020016007985 */ /* 0x0009e8000c101504 */
[----:B------:R1:W2:Y:S04]  /*22950*/  LDL.S16 R98, [R1+0x1d4] ;  /* 0x0001d40001627983 */ /* 0x0002a80000100600 */
[----:B------:R1:W-:Y:S01]  /*22960*/  ST.E.U16 [R22.64], R2 ;  /* 0x0000000216007985 */ /* 0x0003e2000c101504 */
[----:B---3--:R-:W-:Y:S03]  /*22970*/  FADD.FTZ R3, R16, R17 ;  /* 0x0000001110037221 */ /* 0x008fe60000010000 */
[----:B------:R-:W3:Y:S01]  /*22980*/  LDL R130, [R1+0x2c0] ;  /* 0x0002c00001827983 */ /* 0x000ee20000100800 */
[----:B------:R-:W-:Y:S01]  /*22990*/  FADD.FTZ R17, R33, R4 ;  /* 0x0000000421117221 */ /* 0x000fe20000010000 */
[C---:B------:R-:W-:Y:S01]  /*229a0*/  F2FP.PACK_AB R4, R15.reuse, R16 ;  /* 0x000000100f04723e */ /* 0x040fe200000000ff */
[----:B------:R-:W-:Y:S01]  /*229b0*/  FADD.FTZ R3, R15, R3 ;  /* 0x000000030f037221 */ /* 0x000fe20000010000 */
[C---:B------:R-:W-:Y:S01]  /*229c0*/  F2FP.PACK_AB R33, R9.reuse, R10 ;  /* 0x0000000a0921723e */ /* 0x040fe200000000ff */
[----:B------:R1:W-:Y:S01]  /*229d0*/  MUFU.EX2 R16, R42 ;  /* 0x0000002a00107308 */ /* 0x0003e20000000800 */
[----:B----4-:R-:W-:Y:S01]  /*229e0*/  FADD.FTZ R0, R10, R11 ;  /* 0x0000000b0a007221 */ /* 0x010fe20000010000 */
[----:B------:R-:W-:Y:S08]  /*229f0*/  IADD3 R10, R40, 0x3, RZ ;  /* 0x00000003280a7810 */ /* 0x000ff00007ffe0ff */
[----:B------:R4:W4:Y:S01]  /*22a00*/  MUFU.EX2 R11, R43 ;  /* 0x0000002b000b7308 */ /* 0x0009220000000800 */
[----:B------:R-:W-:Y:S02]  /*22a10*/  FADD.FTZ R20, R9, R0 ;  /* 0x0000000009147221 */ /* 0x000fe40000010000 */
[----:B------:R-:W-:Y:S01]  /*22a20*/  FADD.FTZ R0, R14, R3 ;  /* 0x000000030e007221 */ /* 0x000fe20000010000 */
[----:B-1----:R-:W-:Y:S01]  /*22a30*/  F2FP.PACK_AB R3, R8, R14 ;  /* 0x0000000e0803723e */ /* 0x002fe200000000ff */
[----:B------:R-:W-:Y:S02]  /*22a40*/  FADD.FTZ R2, R152, R19 ;  /* 0x0000001398027221 */ /* 0x000fe40000010000 */
[----:B------:R-:W-:Y:S01]  /*22a50*/  FADD.FTZ R21, R8, R0 ;  /* 0x0000000008157221 */ /* 0x000fe20000010000 */
[----:B------:R-:W-:Y:S01]  /*22a60*/  IADD3 R8, R40, 0x2, RZ ;  /* 0x0000000228087810 */ /* 0x000fe20007ffe0ff */
[C---:B------:R-:W-:Y:S01]  /*22a70*/  FADD.FTZ R15, R151.reuse, R2 ;  /* 0x00000002970f7221 */ /* 0x040fe20000010000 */
[----:B------:R-:W-:Y:S01]  /*22a80*/  F2FP.PACK_AB R42, R151, R152 ;  /* 0x00000098972a723e */ /* 0x000fe200000000ff */
[----:B------:R-:W-:Y:S01]  /*22a90*/  FADD.FTZ R2, R28, R17 ;  /* 0x000000111c027221 */ /* 0x000fe20000010000 */
[C---:B------:R-:W-:Y:S03]  /*22aa0*/  LOP3.LUT R8, R247.reuse, R8, RZ, 0x3c, !PT ;  /* 0x00000008f7087212 */ /* 0x040fe600078e3cff */
[----:B------:R-:W-:Y:S01]  /*22ab0*/  FADD.FTZ R17, R18, R2 ;  /* 0x0000000212117221 */ /* 0x000fe20000010000 */
[----:B------:R-:W-:Y:S01]  /*22ac0*/  IADD3 R2, R40, 0x1, RZ ;  /* 0x0000000128027810 */ /* 0x000fe20007ffe0ff */
[----:B------:R-:W-:Y:S01]  /*22ad0*/  MUFU.EX2 R18, R70 ;  /* 0x0000004600127308 */ /* 0x000fe20000000800 */
[-C--:B------:R-:W-:Y:S02]  /*22ae0*/  LOP3.LUT R151, R8, R31.reuse, RZ, 0x3c, !PT ;  /* 0x0000001f08977212 */ /* 0x080fe400078e3cff */
[C---:B------:R-:W-:Y:S02]  /*22af0*/  LOP3.LUT R9, R247.reuse, R2, RZ, 0x3c, !PT ;  /* 0x00000002f7097212 */ /* 0x040fe400078e3cff */
[----:B------:R-:W-:Y:S02]  /*22b00*/  LOP3.LUT R2, R247, R10, RZ, 0x3c, !PT ;  /* 0x0000000af7027212 */ /* 0x000fe400078e3cff */
[-C--:B----4-:R-:W-:Y:S02]  /*22b10*/  LOP3.LUT R43, R9, R31.reuse, RZ, 0x3c, !PT ;  /* 0x0000001f092b7212 */ /* 0x090fe400078e3cff */
[----:B------:R-:W-:Y:S01]  /*22b20*/  LOP3.LUT R152, R2, R31, RZ, 0x3c, !PT ;  /* 0x0000001f02987212 */ /* 0x000fe200078e3cff */
[----:B------:R-:W1:Y:S01]  /*22b30*/  MUFU.EX2 R10, R71 ;  /* 0x00000047000a7308 */ /* 0x000e620000000800 */
[----:B------:R-:W-:Y:S01]  /*22b40*/  F2FP.PACK_AB R53, R11, R16 ;  /* 0x000000100b35723e */ /* 0x000fe200000000ff */
[----:B------:R-:W-:Y:S02]  /*22b50*/  FADD.FTZ R2, R154, R15 ;  /* 0x0000000f9a027221 */ /* 0x000fe40000010000 */
[----:B------:R-:W-:Y:S02]  /*22b60*/  FADD.FTZ R15, R16, R20 ;  /* 0x00000014100f7221 */ /* 0x000fe40000010000 */
[----:B------:R-:W-:Y:S02]  /*22b70*/  FADD.FTZ R19, R153, R2 ;  /* 0x0000000299137221 */ /* 0x000fe40000010000 */
[----:B------:R-:W-:Y:S01]  /*22b80*/  FADD.FTZ R20, R11, R15 ;  /* 0x0000000f0b147221 */ /* 0x000fe20000010000 */
[----:B-1----:R-:W-:Y:S01]  /*22b90*/  F2FP.PACK_AB R128, R10, R18 ;  /* 0x000000120a80723e */ /* 0x002fe200000000ff */
[----:B------:R1:W4:Y:S01]  /*22ba0*/  LDL.S16 R71, [R1+0x1d0] ;  /* 0x0001d00001477983 */ /* 0x0003220000100600 */
[----:B--2---:R-:W-:Y:S05]  /*22bb0*/  IMAD.WIDE.U32 R182, R29, -0x326172a9, RZ ;  /* 0xcd9e8d571db67825 */ /* 0x004fea00078e00ff */
[----:B------:R-:W-:Y:S02]  /*22bc0*/  LOP3.LUT R0, R104, R183, RZ, 0x3c, !PT ;  /* 0x000000b768007212 */ /* 0x000fe400078e3cff */
[----:B------:R-:W-:Y:S03]  /*22bd0*/  LOP3.LUT R2, R25, R240, R182, 0x96, !PT ;  /* 0x000000f019027212 */ /* 0x000fe600078e96b6 */
[----:B------:R-:W-:Y:S04]  /*22be0*/  IMAD.WIDE.U32 R50, R0, -0x2daee0ad, RZ ;  /* 0xd2511f5300327825 */ /* 0x000fe800078e00ff */
[----:B------:R-:W-:Y:S01]  /*22bf0*/  IMAD.WIDE.U32 R8, R2, -0x2daee0ad, RZ ;  /* 0xd2511f5302087825 */ /* 0x000fe200078e00ff */
[----:B------:R-:W-:Y:S02]  /*22c00*/  LOP3.LUT R0, R51, R66, R30, 0x96, !PT ;  /* 0x0000004233007212 */ /* 0x000fe400078e961e */
[----:B------:R-:W2:Y:S01]  /*22c10*/  LDL R66, [R1+0x2d4] ;  /* 0x0002d40001427983 */ /* 0x000ea20000100800 */
[----:B------:R-:W-:Y:S02]  /*22c20*/  FADD.FTZ R2, R27, R17 ;  /* 0x000000111b027221 */ /* 0x000fe40000010000 */
[----:B------:R-:W-:Y:S02]  /*22c30*/  IMAD.WIDE.U32 R40, R0, -0x326172a9, RZ ;  /* 0xcd9e8d5700287825 */ /* 0x000fe400078e00ff */
[----:B------:R-:W1:Y:S03]  /*22c40*/  MUFU.EX2 R0, R156 ;  /* 0x0000009c00007308 */ /* 0x000e660000000800 */
[----:B------:R-:W-:Y:S01]  /*22c50*/  LOP3.LUT R14, R41, R239, R24, 0x96, !PT ;  /* 0x000000ef290e7212 */ /* 0x000fe200078e9618 */
[----:B------:R-:W-:Y:S01]  /*22c60*/  FADD.FTZ R24, R26, R2 ;  /* 0x000000021a187221 */ /* 0x000fe20000010000 */
[----:B------:R-:W-:Y:S03]  /*22c70*/  LOP3.LUT R2, R9, R241, R50, 0x96, !PT ;  /* 0x000000f109027212 */ /* 0x000fe600078e9632 */
[----:B------:R-:W-:Y:S04]  /*22c80*/  IMAD.WIDE.U32 R16, R14, -0x2daee0ad, RZ ;  /* 0xd2511f530e107825 */ /* 0x000fe800078e00ff */
[----:B------:R-:W-:Y:S01]  /*22c90*/  IMAD.WIDE.U32 R14, R2, -0x326172a9, RZ ;  /* 0xcd9e8d57020e7825 */ /* 0x000fe200078e00ff */
[----:B------:R-:W-:Y:S02]  /*22ca0*/  LOP3.LUT R9, R17, R242, R8, 0x96, !PT ;  /* 0x000000f211097212 */ /* 0x000fe400078e9608 */
[----:B------:R-:W-:Y:S01]  /*22cb0*/  MUFU.EX2 R17, R116 ;  /* 0x0000007400117308 */ /* 0x000fe20000000800 */
[----:B------:R-:W-:Y:S02]  /*22cc0*/  FADD.FTZ R2, R18, R21 ;  /* 0x0000001512027221 */ /* 0x000fe40000010000 */
[----:B------:R-:W-:Y:S02]  /*22cd0*/  FADD.FTZ R8, R155, R19 ;  /* 0x000000139b087221 */ /* 0x000fe40000010000 */
[----:B------:R-:W-:Y:S01]  /*22ce0*/  FADD.FTZ R18, R10, R2 ;  /* 0x000000020a127221 */ /* 0x000fe20000010000 */
[----:B------:R-:W-:Y:S01]  /*22cf0*/  LOP3.LUT R2, R15, R233, R40, 0x96, !PT ;  /* 0x000000e90f027212 */ /* 0x000fe200078e9628 */
[----:B------:R-:W4:Y:S01]  /*22d00*/  LDL R19, [R1+0x2ac] ;  /* 0x0002ac0001137983 */ /* 0x000f220000100800 */
[C---:B-1----:R-:W-:Y:S01]  /*22d10*/  F2FP.PACK_AB R60, R0.reuse, R155 ;  /* 0x0000009b003c723e */ /* 0x042fe200000000ff */
[----:B------:R-:W-:Y:S01]  /*22d20*/  FADD.FTZ R27, R0, R8 ;  /* 0x00000008001b7221 */ /* 0x000fe20000010000 */
[----:B------:R-:W1:Y:S01]  /*22d30*/  MUFU.EX2 R15, R117 ;  /* 0x00000075000f7308 */ /* 0x000e620000000800 */
[----:B------:R-:W-:Y:S04]  /*22d40*/  IMAD.WIDE.U32 R10, R2, -0x2daee0ad, RZ ;  /* 0xd2511f53020a7825 */ /* 0x000fe800078e00ff */
[----:B------:R-:W-:Y:S01]  /*22d50*/  IMAD.WIDE.U32 R8, R9, -0x326172a9, RZ ;  /* 0xcd9e8d5709087825 */ /* 0x000fe200078e00ff */
[----:B------:R-:W-:Y:S04]  /*22d60*/  LOP3.LUT R16, R11, R251, R16, 0x96, !PT ;  /* 0x000000fb0b107212 */ /* 0x000fe800078e9610 */
[----:B------:R-:W-:Y:S01]  /*22d70*/  LOP3.LUT R0, R9, R249, R14, 0x96, !PT ;  /* 0x000000f909007212 */ /* 0x000fe200078e960e */
[----:B------:R-:W3:Y:S01]  /*22d80*/  MUFU.EX2 R2, R64 ;  /* 0x0000004000027308 */ /* 0x000ee20000000800 */
[----:B------:R-:W-:Y:S04]  /*22d90*/  IMAD.WIDE.U32 R104, R16, -0x326172a9, RZ ;  /* 0xcd9e8d5710687825 */ /* 0x000fe800078e00ff */
[----:B------:R-:W-:Y:S01]  /*22da0*/  IMAD.WIDE.U32 R120, R0, -0x2daee0ad, RZ ;  /* 0xd2511f5300787825 */ /* 0x000fe200078e00ff */
[----:B------:R-:W-:Y:S04]  /*22db0*/  LOP3.LUT R29, R105, R245, R8, 0x96, !PT ;  /* 0x000000f5691d7212 */ /* 0x000fe800078e9608 */
[----:B------:R-:W-:Y:S01]  /*22dc0*/  LOP3.LUT R9, R121, R243, R10, 0x96, !PT ;  /* 0x000000f379097212 */ /* 0x000fe200078e960a */
[----:B------:R-:W3:Y:S01]  /*22dd0*/  MUFU.EX2 R11, R65 ;  /* 0x00000041000b7308 */ /* 0x000ee20000000800 */
[----:B-1----:R-:W-:Y:S09]  /*22de0*/  F2FP.PACK_AB R143, R15, R17 ;  /* 0x000000110f8f723e */ /* 0x002ff200000000ff */
[----:B------:R-:W1:Y:S01]  /*22df0*/  MUFU.EX2 R14, R108 ;  /* 0x0000006c000e7308 */ /* 0x000e620000000800 */
[----:B---3--:R-:W-:Y:S02]  /*22e00*/  FADD.FTZ R8, R2, R20 ;  /* 0x0000001402087221 */ /* 0x008fe40000010000 */
[----:B------:R-:W3:Y:S01]  /*22e10*/  LDL R20, [R1+0x2a8] ;  /* 0x0002a80001147983 */ /* 0x000ee20000100800 */
[C---:B------:R-:W-:Y:S01]  /*22e20*/  F2FP.PACK_AB R2, R11.reuse, R2 ;  /* 0x000000020b02723e */ /* 0x040fe200000000ff */
[----:B------:R-:W-:Y:S02]  /*22e30*/  FADD.FTZ R16, R11, R8 ;  /* 0x000000080b107221 */ /* 0x000fe40000010000 */
[----:B------:R-:W-:Y:S04]  /*22e40*/  FADD.FTZ R8, R17, R24 ;  /* 0x0000001811087221 */ /* 0x000fe80000010000 */
[----:B------:R-:W-:Y:S02]  /*22e50*/  FADD.FTZ R26, R15, R8 ;  /* 0x000000080f1a7221 */ /* 0x000fe40000010000 */
[----:B-1----:R-:W-:Y:S02]  /*22e60*/  FADD.FTZ R15, R14, R18 ;  /* 0x000000120e0f7221 */ /* 0x002fe40000010000 */
[----:B--2---:R-:W-:Y:S02]  /*22e70*/  IMAD R0, R66, 0x70, RZ ;  /* 0x0000007042007824 */ /* 0x004fe400078e02ff */
[----:B------:R-:W-:Y:S02]  /*22e80*/  IMAD.WIDE.U32 R66, R9, -0x326172a9, RZ ;  /* 0xcd9e8d5709427825 */ /* 0x000fe400078e00ff */
[----:B------:R-:W1:Y:S01]  /*22e90*/  MUFU.EX2 R9, R109 ;  /* 0x0000006d00097308 */ /* 0x000e620000000800 */
[----:B------:R-:W-:Y:S02]  /*22ea0*/  IADD3 R10, P0, R0, R22, RZ ;  /* 0x00000016000a7210 */ /* 0x000fe40007f1e0ff */
[----:B------:R-:W-:Y:S03]  /*22eb0*/  LOP3.LUT R0, R67, R199, R104, 0x96, !PT ;  /* 0x000000c743007212 */ /* 0x000fe600078e9668 */
[----:B------:R-:W-:Y:S01]  /*22ec0*/  IMAD.X R11, R130, 0x1, R23, P0 ;  /* 0x00000001820b7824 */ /* 0x000fe200000e0617 */
[----:B------:R-:W-:Y:S04]  /*22ed0*/  LOP3.LUT R8, R0, 0xff, RZ, 0xc0, !PT ;  /* 0x000000ff00087812 */ /* 0x000fe800078ec0ff */
[----:B------:R-:W-:Y:S02]  /*22ee0*/  ISETP.GE.U32.AND P1, PT, R191, R8, PT ;  /* 0x00000008bf00720c */ /* 0x000fe40003f26070 */
[C---:B------:R-:W-:Y:S04]  /*22ef0*/  PRMT R8, R7.reuse, 0x7632, R8 ;  /* 0x0000763207087816 */ /* 0x040fe80000000008 */
[----:B------:R-:W-:Y:S02]  /*22f00*/  PRMT R237, R7, 0x5410, R8 ;  /* 0x0000541007ed7816 */ /* 0x000fe40000000008 */
[C---:B-1----:R-:W-:Y:S05]  /*22f10*/  F2FP.PACK_AB R141, R9.reuse, R14 ;  /* 0x0000000e098d723e */ /* 0x042fea00000000ff */
[----:B------:R-:W-:Y:S01]  /*22f20*/  @!P1 HADD2 R98, -R7.H0_H0, -RZ.H0_H0 ;  /* 0xa00000ff07629230 */ /* 0x000fe20000000900 */
[----:B------:R-:W-:Y:S01]  /*22f30*/  FADD.FTZ R25, R9, R15 ;  /* 0x0000000f09197221 */ /* 0x000fe20000010000 */
[--C-:B------:R-:W-:Y:S01]  /*22f40*/  SHF.R.U32.HI R9, RZ, 0x18, R80.reuse ;  /* 0x00000018ff097819 */ /* 0x100fe20000011650 */
[----:B------:R-:W-:Y:S02]  /*22f50*/  MUFU.EX2 R15, R157 ;  /* 0x0000009d000f7308 */ /* 0x000fe40000000800 */
[----:B------:R-:W-:Y:S01]  /*22f60*/  PRMT R17, R98, 0x7610, R17 ;  /* 0x0000761062117816 */ /* 0x000fe20000000011 */
[----:B------:R-:W-:Y:S01]  /*22f70*/  @!P1 STL.S16 [R1+0x1d4], R98 ;  /* 0x0001d46201009387 */ /* 0x000fe20000100600 */
[----:B------:R-:W-:Y:S02]  /*22f80*/  ISETP.GE.U32.AND P3, PT, R191, R9, PT ;  /* 0x00000009bf00720c */ /* 0x000fe40003f66070 */
[----:B------:R-:W-:Y:S01]  /*22f90*/  @!P1 PRMT R7, R17, 0x5410, RZ ;  /* 0x0000541011079816 */ /* 0x000fe200000000ff */
[----:B------:R1:W2:Y:S01]  /*22fa0*/  LDL.S16 R30, [R1+0x1e8] ;  /* 0x0001e800011e7983 */ /* 0x0002a20000100600 */
[----:B------:R-:W-:Y:S02]  /*22fb0*/  SHF.R.U32.HI R9, RZ, 0x10, R80 ;  /* 0x00000010ff097819 */ /* 0x000fe40000011650 */
[----:B------:R-:W1:Y:S01]  /*22fc0*/  MUFU.EX2 R14, R158 ;  /* 0x0000009e000e7308 */ /* 0x000e620000000800 */
[----:B------:R4:W-:Y:S01]  /*22fd0*/  ST.E.U16 [R10.64], R7 ;  /* 0x000000070a007985 */ /* 0x0009e2000c101504 */
[----:B------:R-:W-:Y:S03]  /*22fe0*/  LOP3.LUT R9, R9, 0xff, RZ, 0xc0, !PT ;  /* 0x000000ff09097812 */ /* 0x000fe600078ec0ff */
[----:B------:R-:W2:Y:S01]  /*22ff0*/  LDL R18, [R1+0x2b4] ;  /* 0x0002b40001127983 */ /* 0x000ea20000100800 */
[----:B------:R-:W-:Y:S03]  /*23000*/  ISETP.GE.U32.AND P4, PT, R191, R9, PT ;  /* 0x00000009bf00720c */ /* 0x000fe60003f86070 */
[----:B------:R-:W2:Y:S01]  /*23010*/  LDL R24, [R1+0x2b0] ;  /* 0x0002b00001187983 */ /* 0x000ea20000100800 */
[----:B------:R-:W-:Y:S10]  /*23020*/  MUFU.EX2 R9, R103 ;  /* 0x0000006700097308 */ /* 0x000ff40000000800 */
[----:B------:R-:W-:Y:S01]  /*23030*/  MUFU.EX2 R17, R124 ;  /* 0x0000007c00117308 */ /* 0x000fe20000000800 */
[----:B-1----:R-:W-:Y:S02]  /*23040*/  F2FP.PACK_AB R34, R14, R15 ;  /* 0x0000000f0e22723e */ /* 0x002fe400000000ff */
[----:B---3--:R-:W-:Y:S02]  /*23050*/  IADD3 R20, P5, R144, R20, RZ ;  /* 0x0000001490147210 */ /* 0x008fe40007fbe0ff */
[----:B----4-:R-:W-:Y:S02]  /*23060*/  LOP3.LUT R7, R0, 0xffff, RZ, 0xc0, !PT ;  /* 0x0000ffff00077812 */ /* 0x010fe400078ec0ff */
[C---:B------:R-:W-:Y:S01]  /*23070*/  LOP3.LUT R10, R80.reuse, 0xff, RZ, 0xc0, !PT ;  /* 0x000000ff500a7812 */ /* 0x040fe200078ec0ff */
[----:B------:R-:W-:Y:S01]  /*23080*/  IMAD.X R21, R145, 0x1, R19, P5 ;  /* 0x0000000191157824 */ /* 0x000fe200028e0613 */
[----:B------:R-:W-:Y:S02]  /*23090*/  SHF.R.U32.HI R7, RZ, 0x8, R7 ;  /* 0x00000008ff077819 */ /* 0x000fe40000011607 */
[----:B------:R-:W-:Y:S02]  /*230a0*/  ISETP.GE.U32.AND P6, PT, R191, R10, PT ;  /* 0x0000000abf00720c */ /* 0x000fe40003fc6070 */
[----:B------:R-:W-:Y:S01]  /*230b0*/  LOP3.LUT R7, R7, 0xffff, RZ, 0xc0, !PT ;  /* 0x0000ffff07077812 */ /* 0x000fe200078ec0ff */
[----:B------:R-:W1:Y:S03]  /*230c0*/  MUFU.EX2 R10, R102 ;  /* 0x00000066000a7308 */ /* 0x000e660000000800 */
[----:B------:R-:W-:Y:S02]  /*230d0*/  ISETP.GE.U32.AND P0, PT, R191, R7, PT ;  /* 0x00000007bf00720c */ /* 0x000fe40003f06070 */
[--C-:B------:R-:W-:Y:S04]  /*230e0*/  SHF.R.U32.HI R7, RZ, 0x10, R0.reuse ;  /* 0x00000010ff077819 */ /* 0x100fe80000011600 */
[----:B------:R-:W-:Y:S04]  /*230f0*/  LOP3.LUT R7, R7, 0xff, RZ, 0xc0, !PT ;  /* 0x000000ff07077812 */ /* 0x000fe800078ec0ff */
[C---:B------:R-:W-:Y:S02]  /*23100*/  ISETP.GE.U32.AND P2, PT, R191.reuse, R7, PT ;  /* 0x00000007bf00720c */ /* 0x040fe40003f46070 */
[----:B------:R-:W-:Y:S01]  /*23110*/  SHF.R.U32.HI R7, RZ, 0x18, R0 ;  /* 0x00000018ff077819 */ /* 0x000fe20000011600 */
[----:B------:R-:W-:Y:S01]  /*23120*/  @!P0 HADD2 R71, -R8.H0_H0, -RZ.H0_H0 ;  /* 0xa00000ff08478230 */ /* 0x000fe20000000900 */
[----:B------:R-:W-:Y:S02]  /*23130*/  LOP3.LUT R0, R80, 0xffff, RZ, 0xc0, !PT ;  /* 0x0000ffff50007812 */ /* 0x000fe400078ec0ff */
[----:B------:R-:W-:Y:S02]  /*23140*/  ISETP.GE.U32.AND P1, PT, R191, R7, PT ;  /* 0x00000007bf00720c */ /* 0x000fe40003f26070 */
[----:B------:R-:W-:Y:S01]  /*23150*/  PRMT R11, R71, 0x7610, R11 ;  /* 0x00007610470b7816 */ /* 0x000fe2000000000b */
[----:B------:R3:W-:Y:S01]  /*23160*/  @!P0 STL.S16 [R1+0x1d0], R71 ;  /* 0x0001d04701008387 */ /* 0x0007e20000100600 */
[----:B------:R-:W-:Y:S02]  /*23170*/  SHF.R.U32.HI R0, RZ, 0x8, R0 ;  /* 0x00000008ff007819 */ /* 0x000fe40000011600 */
[----:B------:R-:W-:Y:S01]  /*23180*/  @!P0 PRMT R8, R11, 0x5410, RZ ;  /* 0x000054100b088816 */ /* 0x000fe200000000ff */
[----:B------:R4:W4:Y:S01]  /*23190*/  LDL.S16 R98, [R1+0x1dc] ;  /* 0x0001dc0001627983 */ /* 0x0009220000100600 */
[----:B------:R-:W-:Y:S01]  /*231a0*/  LOP3.LUT R7, R0, 0xffff, RZ, 0xc0, !PT ;  /* 0x0000ffff00077812 */ /* 0x000fe200078ec0ff */
[----:B------:R-:W3:Y:S01]  /*231b0*/  MUFU.EX2 R11, R125 ;  /* 0x0000007d000b7308 */ /* 0x000ee20000000800 */
[----:B------:R-:W-:Y:S01]  /*231c0*/  PRMT R0, R47, 0x7610, R0 ;  /* 0x000076102f007816 */ /* 0x000fe20000000000 */
[----:B------:R3:W-:Y:S01]  /*231d0*/  ST.E.U16 [R20.64], R8 ;  /* 0x0000000814007985 */ /* 0x0007e2000c101504 */
[----:B------:R-:W-:Y:S02]  /*231e0*/  ISETP.GE.U32.AND P5, PT, R191, R7, PT ;  /* 0x00000007bf00720c */ /* 0x000fe40003fa6070 */
[----:B------:R-:W-:Y:S02]  /*231f0*/  PRMT R7, R47, 0x7632, R7 ;  /* 0x000076322f077816 */ /* 0x000fe40000000007 */
[----:B-1----:R-:W-:Y:S02]  /*23200*/  F2FP.PACK_AB R102, R9, R10 ;  /* 0x0000000a0966723e */ /* 0x002fe400000000ff */
[----:B------:R-:W-:Y:S01]  /*23210*/  PRMT R229, R0, 0x5410, R7 ;  /* 0x0000541000e57816 */ /* 0x000fe20000000007 */
[----:B---3--:R1:W4:Y:S01]  /*23220*/  LDL.S16 R71, [R1+0x1cc] ;  /* 0x0001cc0001477983 */ /* 0x0083220000100600 */
[----:B------:R-:W-:Y:S01]  /*23230*/  F2FP.PACK_AB R147, R11, R17 ;  /* 0x000000110b93723e */ /* 0x000fe200000000ff */
[----:B------:R-:W-:Y:S02]  /*23240*/  FADD.FTZ R8, R15, R27 ;  /* 0x0000001b0f087221 */ /* 0x000fe40000010000 */
[----:B------:R-:W-:Y:S01]  /*23250*/  MUFU.EX2 R15, R110 ;  /* 0x0000006e000f7308 */ /* 0x000fe20000000800 */
[----:B--2---:R-:W-:Y:S05]  /*23260*/  @!P2 HADD2 R30, -R0.H0_H0, -RZ.H0_H0 ;  /* 0xa00000ff001ea230 */ /* 0x004fea0000000900 */
[----:B------:R-:W-:Y:S01]  /*23270*/  PRMT R28, R30, 0x7610, R28 ;  /* 0x000076101e1c7816 */ /* 0x000fe2000000001c */
[----:B------:R2:W-:Y:S01]  /*23280*/  @!P2 STL.S16 [R1+0x1e8], R30 ;  /* 0x0001e81e0100a387 */ /* 0x0005e20000100600 */
[----:B------:R-:W-:Y:S02]  /*23290*/  IADD3 R18, P0, R144, R18, RZ ;  /* 0x0000001290127210 */ /* 0x000fe40007f1e0ff */
[----:B------:R-:W-:Y:S02]  /*232a0*/  @!P2 PRMT R0, R28, 0x5410, RZ ;  /* 0x000054101c00a816 */ /* 0x000fe400000000ff */
[----:B------:R1:W3:Y:S01]  /*232b0*/  LDL.S16 R28, [R1+0x1f0] ;  /* 0x0001f000011c7983 */ /* 0x0002e20000100600 */
[----:B------:R-:W-:Y:S02]  /*232c0*/  IMAD.X R19, R145, 0x1, R24, P0 ;  /* 0x0000000191137824 */ /* 0x000fe400000e0618 */
[----:B------:R-:W-:Y:S02]  /*232d0*/  FADD.FTZ R24, R14, R8 ;  /* 0x000000080e187221 */ /* 0x000fe40000010000 */
[----:B------:R-:W-:Y:S01]  /*232e0*/  FADD.FTZ R8, R10, R16 ;  /* 0x000000100a087221 */ /* 0x000fe20000010000 */
[----:B------:R-:W-:Y:S01]  /*232f0*/  SHF.R.U32.HI R10, RZ, 0x10, R66 ;  /* 0x00000010ff0a7819 */ /* 0x000fe20000011642 */
[----:B------:R1:W-:Y:S01]  /*23300*/  ST.E.U16 [R18.64], R0 ;  /* 0x0000000012007985 */ /* 0x0003e2000c101504 */
[----:B------:R-:W-:Y:S01]  /*23310*/  MUFU.EX2 R14, R159 ;  /* 0x0000009f000e7308 */ /* 0x000fe20000000800 */
[----:B------:R-:W-:Y:S01]  /*23320*/  FADD.FTZ R16, R17, R26 ;  /* 0x0000001a11107221 */ /* 0x000fe20000010000 */
[----:B------:R-:W-:Y:S01]  /*23330*/  LOP3.LUT R10, R10, 0xff, RZ, 0xc0, !PT ;  /* 0x000000ff0a0a7812 */ /* 0x000fe200078ec0ff */
[----:B------:R-:W-:Y:S02]  /*23340*/  FADD.FTZ R27, R9, R8 ;  /* 0x00000008091b7221 */ /* 0x000fe40000010000 */
[----:B------:R-:W-:Y:S05]  /*23350*/  FADD.FTZ R16, R11, R16 ;  /* 0x000000100b107221 */ /* 0x000fea0000010000 */
[----:B------:R-:W1:Y:S01]  /*23360*/  MUFU.EX2 R9, R111 ;  /* 0x0000006f00097308 */ /* 0x000e620000000800 */
[----:B--2---:R2:W2:Y:S09]  /*23370*/  LDL.S16 R30, [R1+0x218] ;  /* 0x00021800011e7983 */ /* 0x0044b20000100600 */
[----:B------:R-:W4:Y:S01]  /*23380*/  MUFU.EX2 R11, R160 ;  /* 0x000000a0000b7308 */ /* 0x000f220000000800 */
[C---:B-1----:R-:W-:Y:S04]  /*23390*/  LOP3.LUT R0, R66.reuse, 0xff, RZ, 0xc0, !PT ;  /* 0x000000ff42007812 */ /* 0x042fe800078ec0ff */
[----:B------:R-:W-:Y:S02]  /*233a0*/  ISETP.GE.U32.AND P2, PT, R191, R0, PT ;  /* 0x00000000bf00720c */ /* 0x000fe40003f46070 */
[----:B------:R-:W-:Y:S02]  /*233b0*/  LOP3.LUT R0, R66, 0xffff, RZ, 0xc0, !PT ;  /* 0x0000ffff42007812 */ /* 0x000fe400078ec0ff */
[----:B------:R-:W-:Y:S02]  /*233c0*/  F2FP.PACK_AB R146, R9, R15 ;  /* 0x0000000f0992723e */ /* 0x000fe400000000ff */
[----:B------:R-:W-:Y:S04]  /*233d0*/  SHF.R.U32.HI R0, RZ, 0x8, R0 ;  /* 0x00000008ff007819 */ /* 0x000fe80000011600 */
[----:B------:R-:W-:Y:S02]  /*233e0*/  LOP3.LUT R8, R0, 0xffff, RZ, 0xc0, !PT ;  /* 0x0000ffff00087812 */ /* 0x000fe400078ec0ff */
[----:B------:R-:W-:Y:S02]  /*233f0*/  PRMT R0, R83, 0x7610, R0 ;  /* 0x0000761053007816 */ /* 0x000fe40000000000 */
[----:B------:R-:W-:Y:S02]  /*23400*/  ISETP.GE.U32.AND P0, PT, R191, R8, PT ;  /* 0x00000008bf00720c */ /* 0x000fe40003f06070 */
[----:B------:R-:W-:Y:S01]  /*23410*/  PRMT R8, R83, 0x7632, R8 ;  /* 0x0000763253087816 */ /* 0x000fe20000000008 */
[----:B----4-:R-:W-:Y:S01]  /*23420*/  @!P6 HADD2 R98, -R0.H0_H0, -RZ.H0_H0 ;  /* 0xa00000ff0062e230 */ /* 0x010fe20000000900 */
[----:B------:R-:W-:Y:S02]  /*23430*/  F2FP.PACK_AB R47, R11, R14 ;  /* 0x0000000e0b2f723e */ /* 0x000fe400000000ff */
[----:B------:R-:W-:Y:S02]  /*23440*/  PRMT R232, R0, 0x5410, R8 ;  /* 0x0000541000e87816 */ /* 0x000fe40000000008 */
[----:B------:R-:W-:Y:S01]  /*23450*/  PRMT R70, R98, 0x7610, R70 ;  /* 0x0000761062467816 */ /* 0x000fe20000000046 */
[----:B------:R-:W-:Y:S03]  /*23460*/  @!P6 STL.S16 [R1+0x1dc], R98 ;  /* 0x0001dc620100e387 */ /* 0x000fe60000100600 */
[----:B------:R-:W-:Y:S02]  /*23470*/  @!P6 PRMT R0, R70, 0x5410, RZ ;  /* 0x000054104600e816 */ /* 0x000fe400000000ff */
[----:B------:R-:W-:Y:S02]  /*23480*/  ISETP.GE.U32.AND P6, PT, R191, R10, PT ;  /* 0x0000000abf00720c */ /* 0x000fe40003fc6070 */
[----:B------:R-:W-:Y:S01]  /*23490*/  SHF.R.U32.HI R10, RZ, 0x18, R66 ;  /* 0x00000018ff0a7819 */ /* 0x000fe20000011642 */
[----:B------:R-:W-:Y:S05]  /*234a0*/  @!P1 HADD2 R71, -R7.H0_H0, -RZ.H0_H0 ;  /* 0xa00000ff07479230 */ /* 0x000fea0000000900 */
[----:B------:R-:W-:Y:S01]  /*234b0*/  PRMT R68, R71, 0x7610, R68 ;  /* 0x0000761047447816 */ /* 0x000fe20000000044 */
[----:B------:R1:W-:Y:S03]  /*234c0*/  @!P1 STL.S16 [R1+0x1cc], R71 ;  /* 0x0001cc4701009387 */ /* 0x0003e60000100600 */
[----:B------:R-:W-:Y:S01]  /*234d0*/  @!P1 PRMT R7, R68, 0x5410, RZ ;  /* 0x0000541044079816 */ /* 0x000fe200000000ff */
[----:B------:R4:W4:Y:S01]  /*234e0*/  LDL.S16 R108, [R1+0x214] ;  /* 0x00021400016c7983 */ /* 0x0009220000100600 */
[----:B------:R-:W-:Y:S03]  /*234f0*/  ISETP.GE.U32.AND P1, PT, R191, R10, PT ;  /* 0x0000000abf00720c */ /* 0x000fe60003f26070 */
[----:B------:R2:W4:Y:S04]  /*23500*/  LDL.S16 R103, [R1+0x200] ;  /* 0x0002000001677983 */ /* 0x0005280000100600 */
[----:B------:R1:W-:Y:S04]  /*23510*/  ST.E.U16 [R18.64+0x2], R7 ;  /* 0x0000020712007985 */ /* 0x0003e8000c101504 */
[----:B------:R1:W-:Y:S02]  /*23520*/  ST.E.U16 [R144.64+0x10], R0 ;  /* 0x0000100090007985 */ /* 0x0003e4000c101504 */
[----:B-1----:R-:W-:Y:S05]  /*23530*/  IMAD.WIDE.U32 R70, R32, -0x2daee0ad, RZ ;  /* 0xd2511f5320467825 */ /* 0x002fea00078e00ff */
[----:B------:R-:W-:Y:S01]  /*23540*/  LOP3.LUT R10, R71, R148, R142, 0x96, !PT ;  /* 0x00000094470a7212 */ /* 0x000fe200078e968e */
[----:B------:R-:W-:Y:S01]  /*23550*/  FADD.FTZ R7, R15, R25 ;  /* 0x000000190f077221 */ /* 0x000fe20000010000 */
[----:B------:R-:W-:Y:S01]  /*23560*/  PRMT R0, R96, 0x7610, R0 ;  /* 0x0000761060007816 */ /* 0x000fe20000000000 */
[----:B---3--:R-:W-:Y:S05]  /*23570*/  @!P5 HADD2 R28, -R8.H0_H0, -RZ.H0_H0 ;  /* 0xa00000ff081cd230 */ /* 0x008fea0000000900 */
[----:B------:R-:W-:Y:S01]  /*23580*/  PRMT R65, R28, 0x7610, R65 ;  /* 0x000076101c417816 */ /* 0x000fe20000000041 */
[----:B------:R1:W-:Y:S03]  /*23590*/  @!P5 STL.S16 [R1+0x1f0], R28 ;  /* 0x0001f01c0100d387 */ /* 0x0003e60000100600 */
[----:B------:R-:W-:Y:S01]  /*235a0*/  @!P5 PRMT R8, R65, 0x5410, RZ ;  /* 0x000054104108d816 */ /* 0x000fe200000000ff */
[----:B------:R3:W3:Y:S04]  /*235b0*/  LDL.S16 R98, [R1+0x1e4] ;  /* 0x0001e40001627983 */ /* 0x0006e80000100600 */
[----:B------:R3:W3:Y:S04]  /*235c0*/  LDL.S16 R15, [R1+0x1e0] ;  /* 0x0001e000010f7983 */ /* 0x0006e80000100600 */
[----:B------:R1:W-:Y:S01]  /*235d0*/  ST.E.U16 [R144.64+0x12], R8 ;  /* 0x0000120890007985 */ /* 0x0003e2000c101504 */
[----:B--2---:R-:W-:Y:S05]  /*235e0*/  @!P4 HADD2 R30, -R0.H0_H0, -RZ.H0_H0 ;  /* 0xa00000ff001ec230 */ /* 0x004fea0000000900 */
[----:B------:R-:W-:Y:S01]  /*235f0*/  PRMT R64, R30, 0x7610, R64 ;  /* 0x000076101e407816 */ /* 0x000fe20000000040 */
[----:B------:R2:W-:Y:S04]  /*23600*/  @!P4 STL.S16 [R1+0x218], R30 ;  /* 0x0002181e0100c387 */ /* 0x0005e80000100600 */
[----:B------:R3:W3:Y:S01]  /*23610*/  LDL.S16 R68, [R1+0x1a8] ;  /* 0x0001a80001447983 */ /* 0x0006e20000100600 */
[----:B-1----:R-:W-:Y:S01]  /*23620*/  FADD.FTZ R28, R9, R7 ;  /* 0x00000007091c7221 */ /* 0x002fe20000010000 */
[----:B------:R-:W-:Y:S02]  /*23630*/  LOP3.LUT R7, R10, 0xff, RZ, 0xc0, !PT ;  /* 0x000000ff0a077812 */ /* 0x000fe400078ec0ff */
[----:B------:R1:W3:Y:S01]  /*23640*/  LDL.S16 R65, [R1+0x1a0] ;  /* 0x0001a00001417983 */ /* 0x0002e20000100600 */
[----:B------:R-:W-:Y:S01]  /*23650*/  FADD.FTZ R9, R14, R24 ;  /* 0x000000180e097221 */ /* 0x000fe20000010000 */
[----:B------:R-:W-:Y:S02]  /*23660*/  ISETP.GE.U32.AND P5, PT, R191, R7, PT ;  /* 0x00000007bf00720c */ /* 0x000fe40003fa6070 */
[----:B------:R-:W-:Y:S04]  /*23670*/  LOP3.LUT R7, R10, 0xffff, RZ, 0xc0, !PT ;  /* 0x0000ffff0a077812 */ /* 0x000fe800078ec0ff */
[----:B------:R-:W-:Y:S02]  /*23680*/  SHF.R.U32.HI R7, RZ, 0x8, R7 ;  /* 0x00000008ff077819 */ /* 0x000fe40000011607 */
[----:B------:R-:W-:Y:S04]  /*23690*/  PRMT R8, R96, 0x7632, R8 ;  /* 0x0000763260087816 */ /* 0x000fe80000000008 */
[----:B------:R-:W-:Y:S01]  /*236a0*/  PRMT R230, R0, 0x5410, R8 ;  /* 0x0000541000e67816 */ /* 0x000fe20000000008 */
[----:B--2---:R-:W-:Y:S01]  /*236b0*/  FADD.FTZ R30, R11, R9 ;  /* 0x000000090b1e7221 */ /* 0x004fe20000010000 */
[----:B------:R-:W-:Y:S02]  /*236c0*/  @!P4 PRMT R0, R64, 0x5410, RZ ;  /* 0x000054104000c816 */ /* 0x000fe400000000ff */
[----:B------:R-:W-:Y:S01]  /*236d0*/  LOP3.LUT R9, R7, 0xffff, RZ, 0xc0, !PT ;  /* 0x0000ffff07097812 */ /* 0x000fe200078ec0ff */
[----:B------:R1:W2:Y:S01]  /*236e0*/  LDL.S16 R64, [R1+0x19c] ;  /* 0x00019c0001407983 */ /* 0x0002a20000100600 */
[----:B------:R-:W-:Y:S02]  /*236f0*/  PRMT R7, R61, 0x7632, R7 ;  /* 0x000076323d077816 */ /* 0x000fe40000000007 */
[----:B------:R-:W-:Y:S01]  /*23700*/  ISETP.GE.U32.AND P4, PT, R191, R9, PT ;  /* 0x00000009bf00720c */ /* 0x000fe20003f86070 */
[----:B------:R1:W-:Y:S01]  /*23710*/  ST.E.U16 [R22.64+0x10], R0 ;  /* 0x0000100016007985 */ /* 0x0003e2000c101504 */
[----:B------:R-:W-:Y:S02]  /*23720*/  PRMT R9, R44, 0x7632, R9 ;  /* 0x000076322c097816 */ /* 0x000fe40000000009 */
[----:B-1----:R-:W-:Y:S01]  /*23730*/  PRMT R0, R61, 0x7610, R0 ;  /* 0x000076103d007816 */ /* 0x002fe20000000000 */
[----:B----4-:R-:W-:Y:S03]  /*23740*/  @!P3 HADD2 R108, -R8.H0_H0, -RZ.H0_H0 ;  /* 0xa00000ff086cb230 */ /* 0x010fe60000000900 */
[----:B------:R-:W-:Y:S01]  /*23750*/  PRMT R226, R0, 0x5410, R7 ;  /* 0x0000541000e27816 */ /* 0x000fe20000000007 */
[----:B------:R-:W-:Y:S01]  /*23760*/  @!P2 HADD2 R103, -R0.H0_H0, -RZ.H0_H0 ;  /* 0xa00000ff0067a230 */ /* 0x000fe20000000900 */
[----:B------:R-:W-:Y:S01]  /*23770*/  PRMT R31, R108, 0x7610, R31 ;  /* 0x000076106c1f7816 */ /* 0x000fe2000000001f */
[----:B------:R-:W-:Y:S03]  /*23780*/  @!P3 STL.S16 [R1+0x214], R108 ;  /* 0x0002146c0100b387 */ /* 0x000fe60000100600 */
[----:B------:R-:W-:Y:S01]  /*23790*/  PRMT R99, R103, 0x7610, R99 ;  /* 0x0000761067637816 */ /* 0x000fe20000000063 */
[----:B------:R-:W-:Y:S01]  /*237a0*/  @!P2 STL.S16 [R1+0x200], R103 ;  /* 0x000200670100a387 */ /* 0x000fe20000100600 */
[----:B------:R-:W-:Y:S02]  /*237b0*/  @!P3 PRMT R8, R31, 0x5410, RZ ;  /* 0x000054101f08b816 */ /* 0x000fe400000000ff */
[----:B------:R-:W-:Y:S01]  /*237c0*/  @!P2 PRMT R0, R99, 0x5410, RZ ;  /* 0x000054106300a816 */ /* 0x000fe200000000ff */
[----:B------:R1:W4:Y:S04]  /*237d0*/  LDL.S16 R31, [R1+0x198] ;  /* 0x00019800011f7983 */ /* 0x0003280000100600 */
[----:B------:R1:W-:Y:S04]  /*237e0*/  ST.E.U16 [R22.64+0x12], R8 ;  /* 0x0000120816007985 */ /* 0x0003e8000c101504 */
[----:B------:R1:W-:Y:S02]  /*237f0*/  ST.E.U16 [R20.64+0xe], R0 ;  /* 0x00000e0014007985 */ /* 0x0003e4000c101504 */
[--C-:B-1----:R-:W-:Y:S02]  /*23800*/  SHF.R.U32.HI R8, RZ, 0x10, R10.reuse ;  /* 0x00000010ff087819 */ /* 0x102fe4000001160a */
[----:B------:R-:W-:Y:S02]  /*23810*/  SHF.R.U32.HI R10, RZ, 0x18, R10 ;  /* 0x00000018ff0a7819 */ /* 0x000fe4000001160a */
[----:B------:R-:W-:Y:S02]  /*23820*/  PRMT R0, R44, 0x7610, R0 ;  /* 0x000076102c007816 */ /* 0x000fe40000000000 */
[----:B------:R-:W-:Y:S02]  /*23830*/  LOP3.LUT R8, R8, 0xff, RZ, 0xc0, !PT ;  /* 0x000000ff08087812 */ /* 0x000fe400078ec0ff */
[----:B------:R-:W-:Y:S02]  /*23840*/  PRMT R225, R0, 0x5410, R9 ;  /* 0x0000541000e17816 */ /* 0x000fe40000000009 */
[----:B------:R-:W-:Y:S02]  /*23850*/  ISETP.GE.U32.AND P2, PT, R191, R8, PT ;  /* 0x00000008bf00720c */ /* 0x000fe40003f46070 */
[----:B------:R-:W-:Y:S01]  /*23860*/  PRMT R8, R46, 0x7610, R8 ;  /* 0x000076102e087816 */ /* 0x000fe20000000008 */
[----:B---3--:R-:W-:Y:S02]  /*23870*/  @!P0 HADD2 R98, -R7.H0_H0, -RZ.H0_H0 ;  /* 0xa00000ff07628230 */ /* 0x008fe40000000900 */
[----:B------:R-:W-:Y:S03]  /*23880*/  @!P6 HADD2 R15, -R0.H0_H0, -RZ.H0_H0 ;  /* 0xa00000ff000fe230 */ /* 0x000fe60000000900 */
[----:B------:R-:W-:Y:S01]  /*23890*/  PRMT R14, R98, 0x7610, R14 ;  /* 0x00007610620e7816 */ /* 0x000fe2000000000e */
[----:B------:R-:W-:Y:S01]  /*238a0*/  @!P0 STL.S16 [R1+0x1e4], R98 ;  /* 0x0001e46201008387 */ /* 0x000fe20000100600 */
[----:B------:R-:W-:Y:S03]  /*238b0*/  PRMT R69, R15, 0x7610, R69 ;  /* 0x000076100f457816 */ /* 0x000fe60000000045 */
[----:B------:R1:W-:Y:S01]  /*238c0*/  @!P6 STL.S16 [R1+0x1e0], R15 ;  /* 0x0001e00f0100e387 */ /* 0x0003e20000100600 */
[----:B------:R-:W-:Y:S02]  /*238d0*/  @!P0 PRMT R7, R14, 0x5410, RZ ;  /* 0x000054100e078816 */ /* 0x000fe400000000ff */
[----:B------:R-:W-:Y:S01]  /*238e0*/  @!P6 PRMT R0, R69, 0x5410, RZ ;  /* 0x000054104500e816 */ /* 0x000fe200000000ff */
[----:B------:R3:W3:Y:S01]  /*238f0*/  LDL.S16 R14, [R1+0x190] ;  /* 0x00019000010e7983 */ /* 0x0006e20000100600 */
[----:B------:R-:W-:Y:S02]  /*23900*/  ISETP.GE.U32.AND P0, PT, R191, R10, PT ;  /* 0x0000000abf00720c */ /* 0x000fe40003f06070 */
[----:B------:R-:W-:Y:S01]  /*23910*/  PRMT R10, R46, 0x7632, R10 ;  /* 0x000076322e0a7816 */ /* 0x000fe2000000000a */
[----:B------:R2:W-:Y:S01]  /*23920*/  ST.E.U16 [R20.64+0x10], R7 ;  /* 0x0000100714007985 */ /* 0x0005e2000c101504 */
[----:B------:R-:W-:Y:S02]  /*23930*/  @!P1 HADD2 R68, -R9.H0_H0, -RZ.H0_H0 ;  /* 0xa00000ff09449230 */ /* 0x000fe40000000900 */
[----:B------:R-:W-:Y:S01]  /*23940*/  PRMT R244, R8, 0x5410, R10 ;  /* 0x0000541008f47816 */ /* 0x000fe2000000000a */
[----:B------:R2:W-:Y:S02]  /*23950*/  ST.E.U16 [R18.64+0x10], R0 ;  /* 0x0000100012007985 */ /* 0x0005e4000c101504 */
[----:B------:R-:W-:Y:S04]  /*23960*/  PRMT R26, R68, 0x7610, R26 ;  /* 0x00007610441a7816 */ /* 0x000fe8000000001a */
[----:B------:R-:W-:Y:S02]  /*23970*/  @!P1 PRMT R9, R26, 0x5410, RZ ;  /* 0x000054101a099816 */ /* 0x000fe400000000ff */
[----:B------:R-:W-:Y:S03]  /*23980*/  MUFU.EX2 R26, R166 ;  /* 0x000000a6001a7308 */ /* 0x000fe60000000800 */
[----:B------:R-:W-:Y:S04]  /*23990*/  ST.E.U16 [R18.64+0x12], R9 ;  /* 0x0000120912007985 */ /* 0x000fe8000c101504 */
[----:B-1----:R1:W3:Y:S04]  /*239a0*/  LDL.S16 R15, [R1+0x194] ;  /* 0x00019400010f7983 */ /* 0x0022e80000100600 */
[----:B------:R-:W-:Y:S01]  /*239b0*/  @!P1 STL.S16 [R1+0x1a8], R68 ;  /* 0x0001a84401009387 */ /* 0x000fe20000100600 */
[C---:B--2---:R-:W-:Y:S02]  /*239c0*/  PRMT R7, R97.reuse, 0x7610, R7 ;  /* 0x0000761061077816 */ /* 0x044fe40000000007 */
[----:B------:R-:W-:Y:S03]  /*239d0*/  PRMT R0, R97, 0x7632, R0 ;  /* 0x0000763261007816 */ /* 0x000fe60000000000 */
[----:B------:R-:W-:Y:S01]  /*239e0*/  @!P5 HADD2 R65, -R7.H0_H0, -RZ.H0_H0 ;  /* 0xa00000ff0741d230 */ /* 0x000fe20000000900 */
[----:B------:R-:W-:Y:S01]  /*239f0*/  PRMT R248, R7, 0x5410, R0 ;  /* 0x0000541007f87816 */ /* 0x000fe20000000000 */
[----:B------:R-:W-:Y:S03]  /*23a00*/  @!P4 HADD2 R64, -R0.H0_H0, -RZ.H0_H0 ;  /* 0xa00000ff0040c230 */ /* 0x000fe60000000900 */
[----:B------:R-:W-:Y:S01]  /*23a10*/  PRMT R25, R65, 0x7610, R25 ;  /* 0x0000761041197816 */ /* 0x000fe20000000019 */
[----:B------:R-:W-:Y:S01]  /*23a20*/  @!P5 STL.S16 [R1+0x1a0], R65 ;  /* 0x0001a0410100d387 */ /* 0x000fe20000100600 */
[----:B------:R-:W-:Y:S03]  /*23a30*/  PRMT R24, R64, 0x7610, R24 ;  /* 0x0000761040187816 */ /* 0x000fe60000000018 */
[----:B------:R2:W-:Y:S01]  /*23a40*/  @!P4 STL.S16 [R1+0x19c], R64 ;  /* 0x00019c400100c387 */ /* 0x0005e20000100600 */
[----:B------:R-:W-:Y:S02]  /*23a50*/  @!P5 PRMT R7, R25, 0x5410, RZ ;  /* 0x000054101907d816 */ /* 0x000fe400000000ff */
[----:B------:R-:W-:Y:S01]  /*23a60*/  @!P4 PRMT R0, R24, 0x5410, RZ ;  /* 0x000054101800c816 */ /* 0x000fe200000000ff */
[----:B------:R-:W1:Y:S02]  /*23a70*/  MUFU.EX2 R25, R168 ;  /* 0x000000a800197308 */ /* 0x000e640000000800 */
[----:B------:R-:W-:Y:S04]  /*23a80*/  ST.E.U16 [R144.64+0x20], R7 ;  /* 0x0000200790007985 */ /* 0x000fe8000c101504 */
[----:B------:R4:W-:Y:S04]  /*23a90*/  ST.E.U16 [R144.64+0x22], R0 ;  /* 0x0000220090007985 */ /* 0x0009e8000c101504 */
[----:B------:R-:W-:Y:S01]  /*23aa0*/  MUFU.EX2 R24, R163 ;  /* 0x000000a300187308 */ /* 0x000fe20000000800 */
[----:B--2---:R-:W-:Y:S01]  /*23ab0*/  IMAD.WIDE.U32 R64, R29, -0x2daee0ad, RZ ;  /* 0xd2511f531d407825 */ /* 0x004fe200078e00ff */
[----:B-1----:R-:W-:Y:S01]  /*23ac0*/  F2FP.PACK_AB R44, R25, R26 ;  /* 0x0000001a192c723e */ /* 0x002fe200000000ff */
[----:B----4-:R-:W-:Y:S05]  /*23ad0*/  @!P2 HADD2 R31, -R8.H0_H0, -RZ.H0_H0 ;  /* 0xa00000ff081fa230 */ /* 0x010fea0000000900 */
[----:B------:R-:W-:Y:S01]  /*23ae0*/  PRMT R17, R31, 0x7610, R17 ;  /* 0x000076101f117816 */ /* 0x000fe20000000011 */
[----:B------:R-:W-:Y:S01]  /*23af0*/  @!P2 STL.S16 [R1+0x198], R31 ;  /* 0x0001981f0100a387 */ /* 0x000fe20000100600 */
[----:B------:R-:W-:Y:S02]  /*23b00*/  LOP3.LUT R0, R65, R148, R120, 0x96, !PT ;  /* 0x0000009441007212 */ /* 0x000fe400078e9678 */
[----:B------:R-:W-:Y:S02]  /*23b10*/  @!P2 PRMT R8, R17, 0x5410, RZ ;  /* 0x000054101108a816 */ /* 0x000fe400000000ff */
[----:B------:R-:W-:Y:S03]  /*23b20*/  LOP3.LUT R7, R0, 0xff, RZ, 0xc0, !PT ;  /* 0x000000ff00077812 */ /* 0x000fe600078ec0ff */
[----:B------:R-:W-:Y:S01]  /*23b30*/  ST.E.U16 [R22.64+0x20], R8 ;  /* 0x0000200816007985 */ /* 0x000fe2000c101504 */
[----:B------:R-:W-:Y:S02]  /*23b40*/  ISETP.GE.U32.AND P1, PT, R191, R7, PT ;  /* 0x00000007bf00720c */ /* 0x000fe40003f26070 */
[C---:B------:R-:W-:Y:S04]  /*23b50*/  PRMT R7, R6.reuse, 0x7632, R7 ;  /* 0x0000763206077816 */ /* 0x040fe80000000007 */
[----:B------:R-:W-:Y:S07]  /*23b60*/  PRMT R234, R6, 0x5410, R7 ;  /* 0x0000541006ea7816 */ /* 0x000fee0000000007 */
[----:B---3--:R-:W-:Y:S05]  /*23b70*/  @!P1 HADD2 R14, -R6.H0_H0, -RZ.H0_H0 ;  /* 0xa00000ff060e9230 */ /* 0x008fea0000000900 */
[----:B------:R-:W-:Y:S04]  /*23b80*/  PRMT R9, R14, 0x7610, R9 ;  /* 0x000076100e097816 */ /* 0x000fe80000000009 */
[----:B------:R-:W-:Y:S01]  /*23b90*/  @!P1 PRMT R6, R9, 0x5410, RZ ;  /* 0x0000541009069816 */ /* 0x000fe200000000ff */
[----:B------:R-:W-:Y:S05]  /*23ba0*/  @!P0 HADD2 R15, -R10.H0_H0, -RZ.H0_H0 ;  /* 0xa00000ff0a0f8230 */ /* 0x000fea0000000900 */
[----:B------:R-:W-:Y:S01]  /*23bb0*/  PRMT R11, R15, 0x7610, R11 ;  /* 0x000076100f0b7816 */ /* 0x000fe2000000000b */
[----:B------:R1:W-:Y:S03]  /*23bc0*/  @!P0 STL.S16 [R1+0x194], R15 ;  /* 0x0001940f01008387 */ /* 0x0003e60000100600 */
[----:B------:R-:W-:Y:S01]  /*23bd0*/  @!P0 PRMT R10, R11, 0x5410, RZ ;  /* 0x000054100b0a8816 */ /* 0x000fe200000000ff */
[----:B------:R2:W-:Y:S01]  /*23be0*/  @!P1 STL.S16 [R1+0x190], R14 ;  /* 0x0001900e01009387 */ /* 0x0005e20000100600 */
[----:B------:R-:W-:Y:S03]  /*23bf0*/  MUFU.EX2 R11, R112 ;  /* 0x00000070000b7308 */ /* 0x000fe60000000800 */
[----:B------:R3:W4:Y:S04]  /*23c00*/  LDL.S16 R9, [R1+0x17c] ;  /* 0x00017c0001097983 */ /* 0x0007280000100600 */
[----:B------:R3:W-:Y:S04]  /*23c10*/  ST.E.U16 [R22.64+0x22], R10 ;  /* 0x0000220a16007985 */ /* 0x0007e8000c101504 */
[----:B------:R3:W-:Y:S04]  /*23c20*/  ST.E.U16 [R20.64+0x1e], R6 ;  /* 0x00001e0614007985 */ /* 0x0007e8000c101504 */
[----:B------:R3:W4:Y:S04]  /*23c30*/  LDL.S16 R97, [R1+0x16c] ;  /* 0x00016c0001617983 */ /* 0x0007280000100600 */
[----:B------:R4:W4:Y:S01]  /*23c40*/  LDL.S16 R99, [R1+0x174] ;  /* 0x0001740001637983 */ /* 0x0009220000100600 */
[----:B-1----:R-:W-:Y:S03]  /*23c50*/  MUFU.EX2 R15, R161 ;  /* 0x000000a1000f7308 */ /* 0x002fe60000000800 */
[----:B--2---:R1:W2:Y:S07]  /*23c60*/  LDL.S16 R14, [R1+0x180] ;  /* 0x00018000010e7983 */ /* 0x0042ae0000100600 */
[----:B---3--:R-:W3:Y:S01]  /*23c70*/  MUFU.EX2 R10, R113 ;  /* 0x00000071000a7308 */ /* 0x008ee20000000800 */
[----:B------:R-:W-:Y:S04]  /*23c80*/  LOP3.LUT R6, R0, 0xffff, RZ, 0xc0, !PT ;  /* 0x0000ffff00067812 */ /* 0x000fe800078ec0ff */
[----:B------:R-:W-:Y:S04]  /*23c90*/  SHF.R.U32.HI R6, RZ, 0x8, R6 ;  /* 0x00000008ff067819 */ /* 0x000fe80000011606 */
[----:B------:R-:W-:Y:S04]  /*23ca0*/  LOP3.LUT R6, R6, 0xffff, RZ, 0xc0, !PT ;  /* 0x0000ffff06067812 */ /* 0x000fe800078ec0ff */
[C---:B------:R-:W-:Y:S02]  /*23cb0*/  ISETP.GE.U32.AND P6, PT, R191.reuse, R6, PT ;  /* 0x00000006bf00720c */ /* 0x040fe40003fc6070 */
[--C-:B------:R-:W-:Y:S02]  /*23cc0*/  SHF.R.U32.HI R6, RZ, 0x18, R0.reuse ;  /* 0x00000018ff067819 */ /* 0x100fe40000011600 */
[----:B------:R-:W-:Y:S02]  /*23cd0*/  SHF.R.U32.HI R0, RZ, 0x10, R0 ;  /* 0x00000010ff007819 */ /* 0x000fe40000011600 */
[C---:B------:R-:W-:Y:S02]  /*23ce0*/  ISETP.GE.U32.AND P0, PT, R191.reuse, R6, PT ;  /* 0x00000006bf00720c */ /* 0x040fe40003f06070 */
[----:B------:R-:W-:Y:S02]  /*23cf0*/  LOP3.LUT R6, R70, 0xff, RZ, 0xc0, !PT ;  /* 0x000000ff46067812 */ /* 0x000fe400078ec0ff */
[----:B------:R-:W-:Y:S02]  /*23d00*/  LOP3.LUT R0, R0, 0xff, RZ, 0xc0, !PT ;  /* 0x000000ff00007812 */ /* 0x000fe400078ec0ff */
[C---:B------:R-:W-:Y:S02]  /*23d10*/  ISETP.GE.U32.AND P1, PT, R191.reuse, R6, PT ;  /* 0x00000006bf00720c */ /* 0x040fe40003f26070 */
[--C-:B------:R-:W-:Y:S02]  /*23d20*/  SHF.R.U32.HI R6, RZ, 0x10, R70.reuse ;  /* 0x00000010ff067819 */ /* 0x100fe40000011646 */
[C---:B------:R-:W-:Y:S02]  /*23d30*/  ISETP.GE.U32.AND P2, PT, R191.reuse, R0, PT ;  /* 0x00000000bf00720c */ /* 0x040fe40003f46070 */
[----:B------:R-:W-:Y:S02]  /*23d40*/  LOP3.LUT R6, R6, 0xff, RZ, 0xc0, !PT ;  /* 0x000000ff06067812 */ /* 0x000fe400078ec0ff */
[----:B------:R-:W-:Y:S02]  /*23d50*/  LOP3.LUT R0, R70, 0xffff, RZ, 0xc0, !PT ;  /* 0x0000ffff46007812 */ /* 0x000fe400078ec0ff */
[C---:B------:R-:W-:Y:S02]  /*23d60*/  ISETP.GE.U32.AND P5, PT, R191.reuse, R6, PT ;  /* 0x00000006bf00720c */ /* 0x040fe40003fa6070 */
[----:B------:R-:W-:Y:S02]  /*23d70*/  SHF.R.U32.HI R6, RZ, 0x18, R70 ;  /* 0x00000018ff067819 */ /* 0x000fe40000011646 */
[----:B------:R-:W-:Y:S02]  /*23d80*/  SHF.R.U32.HI R0, RZ, 0x8, R0 ;  /* 0x00000008ff007819 */ /* 0x000fe40000011600 */
[C---:B------:R-:W-:Y:S02]  /*23d90*/  ISETP.GE.U32.AND P4, PT, R191.reuse, R6, PT ;  /* 0x00000006bf00720c */ /* 0x040fe40003f86070 */
[----:B------:R-:W-:Y:S02]  /*23da0*/  LOP3.LUT R6, R64, 0xff, RZ, 0xc0, !PT ;  /* 0x000000ff40067812 */ /* 0x000fe400078ec0ff */
[----:B------:R-:W-:Y:S02]  /*23db0*/  LOP3.LUT R0, R0, 0xffff, RZ, 0xc0, !PT ;  /* 0x0000ffff00007812 */ /* 0x000fe400078ec0ff */
[----:B------:R-:W-:Y:S02]  /*23dc0*/  ISETP.GE.U32.AND P3, PT, R191, R6, PT ;  /* 0x00000006bf00720c */ /* 0x000fe40003f66070 */
[----:B------:R-:W-:Y:S02]  /*23dd0*/  PRMT R6, R35, 0x7610, R6 ;  /* 0x0000761023067816 */ /* 0x000fe40000000006 */
[----:B---3--:R-:W-:Y:S03]  /*23de0*/  F2FP.PACK_AB R133, R10, R11 ;  /* 0x0000000b0a85723e */ /* 0x008fe600000000ff */
[----:B----4-:R-:W-:Y:S05]  /*23df0*/  @!P2 HADD2 R9, -R6.H0_H0, -RZ.H0_H0 ;  /* 0xa00000ff0609a230 */ /* 0x010fea0000000900 */
[----:B------:R-:W-:Y:S01]  /*23e00*/  PRMT R63, R9, 0x7610, R63 ;  /* 0x00007610093f7816 */ /* 0x000fe2000000003f */
[----:B--2---:R-:W-:Y:S05]  /*23e10*/  @!P6 HADD2 R14, -R7.H0_H0, -RZ.H0_H0 ;  /* 0xa00000ff070ee230 */ /* 0x004fea0000000900 */
[----:B------:R-:W-:Y:S01]  /*23e20*/  PRMT R8, R14, 0x7610, R8 ;  /* 0x000076100e087816 */ /* 0x000fe20000000008 */
[----:B------:R2:W-:Y:S03]  /*23e30*/  @!P6 STL.S16 [R1+0x180], R14 ;  /* 0x0001800e0100e387 */ /* 0x0005e60000100600 */
[----:B------:R-:W-:Y:S01]  /*23e40*/  @!P6 PRMT R7, R8, 0x5410, RZ ;  /* 0x000054100807e816 */ /* 0x000fe200000000ff */
[----:B------:R1:W3:Y:S01]  /*23e50*/  LDL.S16 R17, [R1+0x170] ;  /* 0x0001700001117983 */ /* 0x0002e20000100600 */
[----:B------:R-:W-:Y:S02]  /*23e60*/  ISETP.GE.U32.AND P6, PT, R191, R0, PT ;  /* 0x00000000bf00720c */ /* 0x000fe40003fc6070 */
[----:B------:R-:W-:Y:S01]  /*23e70*/  LOP3.LUT R0, R64, 0xffff, RZ, 0xc0, !PT ;  /* 0x0000ffff40007812 */ /* 0x000fe200078ec0ff */
[----:B------:R1:W4:Y:S03]  /*23e80*/  LDL.S16 R98, [R1+0x154] ;  /* 0x0001540001627983 */ /* 0x0003260000100600 */
[--C-:B------:R-:W-:Y:S01]  /*23e90*/  SHF.R.U32.HI R8, RZ, 0x8, R0.reuse ;  /* 0x00000008ff087819 */ /* 0x100fe20000011600 */
[----:B------:R1:W-:Y:S01]  /*23ea0*/  @!P2 STL.S16 [R1+0x17c], R9 ;  /* 0x00017c090100a387 */ /* 0x0003e20000100600 */
[----:B------:R-:W-:Y:S02]  /*23eb0*/  PRMT R0, R35, 0x7632, R0 ;  /* 0x0000763223007816 */ /* 0x000fe40000000000 */
[----:B------:R-:W-:Y:S01]  /*23ec0*/  LOP3.LUT R8, R8, 0xffff, RZ, 0xc0, !PT ;  /* 0x0000ffff08087812 */ /* 0x000fe200078ec0ff */
[----:B------:R3:W4:Y:S01]  /*23ed0*/  LDL.S16 R69, [R1+0x150] ;  /* 0x0001500001457983 */ /* 0x0007220000100600 */
[----:B------:R-:W-:Y:S01]  /*23ee0*/  PRMT R168, R6, 0x5410, R0 ;  /* 0x0000541006a87816 */ /* 0x000fe20000000000 */
[----:B------:R-:W-:Y:S01]  /*23ef0*/  @!P0 HADD2 R97, -R0.H0_H0, -RZ.H0_H0 ;  /* 0xa00000ff00618230 */ /* 0x000fe20000000900 */
[----:B------:R-:W-:Y:S01]  /*23f00*/  @!P2 PRMT R6, R63, 0x5410, RZ ;  /* 0x000054103f06a816 */ /* 0x000fe200000000ff */
[----:B------:R3:W4:Y:S01]  /*23f10*/  LDL.S16 R68, [R1+0x144] ;  /* 0x0001440001447983 */ /* 0x0007220000100600 */
[----:B------:R-:W-:Y:S02]  /*23f20*/  ISETP.GE.U32.AND P2, PT, R191, R8, PT ;  /* 0x00000008bf00720c */ /* 0x000fe40003f46070 */
[----:B------:R-:W-:Y:S01]  /*23f30*/  PRMT R96, R97, 0x7610, R96 ;  /* 0x0000761061607816 */ /* 0x000fe20000000060 */
[----:B------:R3:W4:Y:S01]  /*23f40*/  LDL.S16 R63, [R1+0x140] ;  /* 0x00014000013f7983 */ /* 0x0007220000100600 */
[----:B------:R-:W-:Y:S01]  /*23f50*/  SHF.R.U32.HI R8, RZ, 0x10, R64 ;  /* 0x00000010ff087819 */ /* 0x000fe20000011640 */
[----:B--2---:R-:W2:Y:S01]  /*23f60*/  MUFU.EX2 R14, R162 ;  /* 0x000000a2000e7308 */ /* 0x004ea20000000800 */
[----:B------:R-:W-:Y:S01]  /*23f70*/  @!P0 PRMT R0, R96, 0x5410, RZ ;  /* 0x0000541060008816 */ /* 0x000fe200000000ff */
[----:B------:R2:W-:Y:S01]  /*23f80*/  ST.E.U16 [R20.64+0x20], R7 ;  /* 0x0000200714007985 */ /* 0x0005e2000c101504 */
[----:B------:R-:W-:Y:S01]  /*23f90*/  LOP3.LUT R8, R8, 0xff, RZ, 0xc0, !PT ;  /* 0x000000ff08087812 */ /* 0x000fe200078ec0ff */
[----:B------:R-:W-:Y:S01]  /*23fa0*/  IMAD.MOV.U32 R96, RZ, RZ, R106 ;  /* 0x000000ffff607224 */ /* 0x000fe200078e006a */
[----:B------:R-:W-:Y:S01]  /*23fb0*/  PRMT R35, R34, 0x7632, R35 ;  /* 0x0000763222237816 */ /* 0x000fe20000000023 */
[----:B------:R2:W-:Y:S04]  /*23fc0*/  ST.E.U16 [R18.64+0x20], R6 ;  /* 0x0000200612007985 */ /* 0x0005e8000c101504 */
[----:B------:R2:W-:Y:S01]  /*23fd0*/  ST.E.U16 [R18.64+0x22], R0 ;  /* 0x0000220012007985 */ /* 0x0005e2000c101504 */
[----:B-1----:R-:W-:Y:S02]  /*23fe0*/  FADD.FTZ R9, R11, R27 ;  /* 0x0000001b0b097221 */ /* 0x002fe40000010000 */
[----:B------:R-:W-:Y:S02]  /*23ff0*/  MUFU.EX2 R11, R126 ;  /* 0x0000007e000b7308 */ /* 0x000fe40000000800 */
[--C-:B------:R-:W-:Y:S01]  /*24000*/  FADD.FTZ R31, R10, R9.reuse ;  /* 0x000000090a1f7221 */ /* 0x100fe20000010000 */
[C---:B------:R-:W-:Y:S02]  /*24010*/  PRMT R9, R54.reuse, 0x7632, R9 ;  /* 0x0000763236097816 */ /* 0x040fe40000000009 */
[----:B--2---:R-:W-:Y:S04]  /*24020*/  PRMT R7, R54, 0x7610, R7 ;  /* 0x0000761036077816 */ /* 0x004fe80000000007 */
[----:B------:R-:W-:Y:S01]  /*24030*/  PRMT R235, R7, 0x5410, R9 ;  /* 0x0000541007eb7816 */ /* 0x000fe20000000009 */
[----:B------:R-:W-:Y:S01]  /*24040*/  @!P1 HADD2 R99, -R7.H0_H0, -RZ.H0_H0 ;  /* 0xa00000ff07639230 */ /* 0x000fe20000000900 */
[----:B------:R-:W-:Y:S02]  /*24050*/  SHF.R.U32.HI R6, RZ, 0x18, R64 ;  /* 0x00000018ff067819 */ /* 0x000fe40000011640 */
[C---:B------:R-:W-:Y:S02]  /*24060*/  PRMT R0, R4.reuse, 0x7632, R0 ;  /* 0x0000763204007816 */ /* 0x040fe40000000000 */
[----:B------:R-:W-:Y:S01]  /*24070*/  PRMT R10, R99, 0x7610, R10 ;  /* 0x00007610630a7816 */ /* 0x000fe2000000000a */
[----:B------:R-:W-:Y:S01]  /*24080*/  @!P1 STL.S16 [R1+0x174], R99 ;  /* 0x0001746301009387 */ /* 0x000fe20000100600 */
[----:B------:R-:W-:Y:S02]  /*24090*/  PRMT R166, R4, 0x5410, R0 ;  /* 0x0000541004a67816 */ /* 0x000fe40000000000 */
[----:B------:R-:W-:Y:S01]  /*240a0*/  @!P1 PRMT R7, R10, 0x5410, RZ ;  /* 0x000054100a079816 */ /* 0x000fe200000000ff */
[----:B------:R1:W-:Y:S01]  /*240b0*/  @!P0 STL.S16 [R1+0x16c], R97 ;  /* 0x00016c6101008387 */ /* 0x0003e20000100600 */
[----:B------:R-:W-:Y:S01]  /*240c0*/  ISETP.GE.U32.AND P1, PT, R191, R8, PT ;  /* 0x00000008bf00720c */ /* 0x000fe20003f26070 */
[----:B------:R2:W2:Y:S01]  /*240d0*/  MUFU.EX2 R10, R127 ;  /* 0x0000007f000a7308 */ /* 0x0004a20000000800 */
[----:B------:R-:W-:Y:S01]  /*240e0*/  PRMT R8, R45, 0x7610, R8 ;  /* 0x000076102d087816 */ /* 0x000fe20000000008 */
[----:B------:R2:W-:Y:S01]  /*240f0*/  ST.E.U16 [R144.64+0x30], R7 ;  /* 0x0000300790007985 */ /* 0x0005e2000c101504 */
[----:B------:R-:W-:Y:S02]  /*24100*/  ISETP.GE.U32.AND P0, PT, R191, R6, PT ;  /* 0x00000006bf00720c */ /* 0x000fe40003f06070 */
[----:B------:R-:W-:Y:S04]  /*24110*/  PRMT R6, R45, 0x7632, R6 ;  /* 0x000076322d067816 */ /* 0x000fe80000000006 */
[----:B------:R-:W-:Y:S01]  /*24120*/  PRMT R231, R8, 0x5410, R6 ;  /* 0x0000541008e77816 */ /* 0x000fe20000000006 */
[----:B-1----:R-:W-:Y:S01]  /*24130*/  IMAD.MOV.U32 R97, RZ, RZ, R107 ;  /* 0x000000ffff617224 */ /* 0x002fe200078e006b */
[----:B--2---:R-:W-:Y:S02]  /*24140*/  F2FP.PACK_AB R127, R14, R15 ;  /* 0x0000000f0e7f723e */ /* 0x004fe400000000ff */
[----:B------:R-:W-:Y:S01]  /*24150*/  F2FP.PACK_AB R126, R10, R11 ;  /* 0x0000000b0a7e723e */ /* 0x000fe200000000ff */
[----:B------:R-:W-:Y:S02]  /*24160*/  FADD.FTZ R7, R15, R16 ;  /* 0x000000100f077221 */ /* 0x000fe40000010000 */
[----:B------:R-:W-:Y:S01]  /*24170*/  MUFU.EX2 R16, R119 ;  /* 0x0000007700107308 */ /* 0x000fe20000000800 */
[----:B---3--:R-:W-:Y:S02]  /*24180*/  @!P6 HADD2 R17, -R9.H0_H0, -RZ.H0_H0 ;  /* 0xa00000ff0911e230 */ /* 0x008fe40000000900 */
[----:B----4-:R-:W-:Y:S03]  /*24190*/  @!P5 HADD2 R98, -R8.H0_H0, -RZ.H0_H0 ;  /* 0xa00000ff0862d230 */ /* 0x010fe60000000900 */
[----:B------:R-:W-:Y:S01]  /*241a0*/  PRMT R27, R17, 0x7610, R27 ;  /* 0x00007610111b7816 */ /* 0x000fe2000000001b */
[----:B------:R1:W-:Y:S03]  /*241b0*/  @!P6 STL.S16 [R1+0x170], R17 ;  /* 0x000170110100e387 */ /* 0x0003e60000100600 */
[----:B------:R-:W-:Y:S01]  /*241c0*/  @!P6 PRMT R9, R27, 0x5410, RZ ;  /* 0x000054101b09e816 */ /* 0x000fe200000000ff */
[----:B------:R-:W-:Y:S01]  /*241d0*/  @!P5 STL.S16 [R1+0x154], R98 ;  /* 0x000154620100d387 */ /* 0x000fe20000100600 */
[----:B------:R-:W-:Y:S01]  /*241e0*/  PRMT R61, R98, 0x7610, R61 ;  /* 0x00007610623d7816 */ /* 0x000fe2000000003d */
[----:B------:R-:W-:Y:S01]  /*241f0*/  @!P4 HADD2 R69, -R6.H0_H0, -RZ.H0_H0 ;  /* 0xa00000ff0645c230 */ /* 0x000fe20000000900 */
[----:B------:R-:W-:Y:S01]  /*24200*/  FADD.FTZ R27, R14, R7 ;  /* 0x000000070e1b7221 */ /* 0x000fe20000010000 */
[----:B------:R-:W-:Y:S01]  /*24210*/  ST.E.U16 [R144.64+0x32], R9 ;  /* 0x0000320990007985 */ /* 0x000fe2000c101504 */
[----:B------:R-:W-:Y:S01]  /*24220*/  @!P5 PRMT R8, R61, 0x5410, RZ ;  /* 0x000054103d08d816 */ /* 0x000fe200000000ff */
[----:B------:R-:W-:Y:S01]  /*24230*/  @!P3 HADD2 R68, -R4.H0_H0, -RZ.H0_H0 ;  /* 0xa00000ff0444b230 */ /* 0x000fe20000000900 */
[----:B------:R-:W-:Y:S01]  /*24240*/  PRMT R29, R69, 0x7610, R29 ;  /* 0x00007610451d7816 */ /* 0x000fe2000000001d */
[----:B------:R-:W-:Y:S01]  /*24250*/  @!P4 STL.S16 [R1+0x150], R69 ;  /* 0x000150450100c387 */ /* 0x000fe20000100600 */
[----:B------:R-:W-:Y:S01]  /*24260*/  FADD.FTZ R7, R26, R30 ;  /* 0x0000001e1a077221 */ /* 0x000fe20000010000 */
[----:B------:R-:W-:Y:S01]  /*24270*/  @!P2 HADD2 R63, -R0.H0_H0, -RZ.H0_H0 ;  /* 0xa00000ff003fa230 */ /* 0x000fe20000000900 */
[----:B------:R-:W-:Y:S01]  /*24280*/  @!P4 PRMT R6, R29, 0x5410, RZ ;  /* 0x000054101d06c816 */ /* 0x000fe200000000ff */
[----:B------:R-:W-:Y:S01]  /*24290*/  @!P3 STL.S16 [R1+0x144], R68 ;  /* 0x000144440100b387 */ /* 0x000fe20000100600 */
[----:B------:R-:W-:Y:S01]  /*242a0*/  PRMT R55, R68, 0x7610, R55 ;  /* 0x0000761044377816 */ /* 0x000fe20000000037 */
[----:B------:R-:W-:Y:S01]  /*242b0*/  FADD.FTZ R25, R25, R7 ;  /* 0x0000000719197221 */ /* 0x000fe20000010000 */
[----:B------:R-:W-:Y:S01]  /*242c0*/  PRMT R32, R63, 0x7610, R32 ;  /* 0x000076103f207816 */ /* 0x000fe20000000020 */
[----:B------:R-:W-:Y:S01]  /*242d0*/  @!P2 STL.S16 [R1+0x140], R63 ;  /* 0x0001403f0100a387 */ /* 0x000fe20000100600 */
[----:B------:R-:W-:Y:S02]  /*242e0*/  @!P3 PRMT R4, R55, 0x5410, RZ ;  /* 0x000054103704b816 */ /* 0x000fe400000000ff */
[----:B------:R-:W-:Y:S01]  /*242f0*/  @!P2 PRMT R0, R32, 0x5410, RZ ;  /* 0x000054102000a816 */ /* 0x000fe200000000ff */
[----:B------:R2:W3:Y:S01]  /*24300*/  LDL.S16 R54, [R1+0x168] ;  /* 0x0001680001367983 */ /* 0x0004e20000100600 */
[----:B-1----:R-:W1:Y:S03]  /*24310*/  MUFU.EX2 R17, R118 ;  /* 0x0000007600117308 */ /* 0x002e660000000800 */
[----:B------:R2:W4:Y:S04]  /*24320*/  LDL.S16 R26, [R1+0x18c] ;  /* 0x00018c00011a7983 */ /* 0x0005280000100600 */
[----:B------:R2:W2:Y:S04]  /*24330*/  LDL.S16 R32, [R1+0x1bc] ;  /* 0x0001bc0001207983 */ /* 0x0004a80000100600 */
[----:B------:R1:W-:Y:S04]  /*24340*/  ST.E.U16 [R22.64+0x32], R6 ;  /* 0x0000320616007985 */ /* 0x0003e8000c101504 */
[----:B------:R1:W-:Y:S04]  /*24350*/  ST.E.U16 [R22.64+0x30], R8 ;  /* 0x0000300816007985 */ /* 0x0003e8000c101504 */
[----:B------:R1:W-:Y:S04]  /*24360*/  ST.E.U16 [R20.64+0x2e], R4 ;  /* 0x00002e0414007985 */ /* 0x0003e8000c101504 */
[----:B------:R1:W-:Y:S02]  /*24370*/  ST.E.U16 [R20.64+0x30], R0 ;  /* 0x0000300014007985 */ /* 0x0003e4000c101504 */
[----:B-1----:R-:W-:Y:S01]  /*24380*/  F2FP.PACK_AB R46, R16, R17 ;  /* 0x00000011102e723e */ /* 0x002fe200000000ff */
[----:B------:R-:W-:Y:S02]  /*24390*/  FADD.FTZ R6, R11, R28 ;  /* 0x0000001c0b067221 */ /* 0x000fe40000010000 */
[----:B------:R-:W-:Y:S01]  /*243a0*/  IMAD.WIDE.U32 R28, R43, -0x326172a9, RZ ;  /* 0xcd9e8d572b1c7825 */ /* 0x000fe200078e00ff */
[----:B------:R-:W1:Y:S03]  /*243b0*/  MUFU.EX2 R8, R170 ;  /* 0x000000aa00087308 */ /* 0x000e660000000800 */
[----:B------:R-:W-:Y:S01]  /*243c0*/  FADD.FTZ R30, R10, R6 ;  /* 0x000000060a1e7221 */ /* 0x000fe20000010000 */
[----:B------:R-:W-:Y:S02]  /*243d0*/  LOP3.LUT R6, R29, R240, R96, 0x96, !PT ;  /* 0x000000f01d067212 */ /* 0x000fe400078e9660 */
[----:B------:R-:W-:Y:S02]  /*243e0*/  PRMT R4, R33, 0x7610, R4 ;  /* 0x0000761021047816 */ /* 0x000fe40000000004 */
[----:B------:R-:W-:Y:S01]  /*243f0*/  LOP3.LUT R9, R49, R239, R28, 0x96, !PT ;  /* 0x000000ef31097212 */ /* 0x000fe200078e961c */
[----:B------:R-:W-:Y:S04]  /*24400*/  IMAD.WIDE.U32 R6, R6, -0x2daee0ad, RZ ;  /* 0xd2511f5306067825 */ /* 0x000fe800078e00ff */
[----:B------:R-:W-:Y:S01]  /*24410*/  IMAD.WIDE.U32 R14, R9, -0x2daee0ad, RZ ;  /* 0xd2511f53090e7825 */ /* 0x000fe200078e00ff */
[----:B------:R-:W-:Y:S03]  /*24420*/  LOP3.LUT R0, R7, R241, R82, 0x96, !PT ;  /* 0x000000f107007212 */ /* 0x000fe600078e9652 */
[----:B------:R-:W-:Y:S01]  /*24430*/  FADD.FTZ R7, R24, R27 ;  /* 0x0000001b18077221 */ /* 0x000fe20000010000 */
[----:B------:R-:W-:Y:S01]  /*24440*/  LOP3.LUT R15, R15, R242, R6, 0x96, !PT ;  /* 0x000000f20f0f7212 */ /* 0x000fe200078e9606 */
[----:B------:R-:W-:Y:S01]  /*24450*/  IMAD.WIDE.U32 R10, R0, -0x326172a9, RZ ;  /* 0xcd9e8d57000a7825 */ /* 0x000fe200078e00ff */
[----:B------:R-:W-:Y:S03]  /*24460*/  PRMT R0, R33, 0x7632, R0 ;  /* 0x0000763221007816 */ /* 0x000fe60000000000 */
[----:B------:R-:W-:Y:S01]  /*24470*/  FADD.FTZ R6, R17, R31 ;  /* 0x0000001f11067221 */ /* 0x000fe20000010000 */
[----:B------:R-:W-:Y:S01]  /*24480*/  PRMT R163, R4, 0x5410, R0 ;  /* 0x0000541004a37816 */ /* 0x000fe20000000000 */
[C---:B-1----:R-:W-:Y:S01]  /*24490*/  FADD.FTZ R27, R8.reuse, R7 ;  /* 0x00000007081b7221 */ /* 0x042fe20000010000 */
[----:B------:R-:W-:Y:S01]  /*244a0*/  F2FP.PACK_AB R115, R8, R24 ;  /* 0x000000180873723e */ /* 0x000fe200000000ff */
[----:B------:R-:W-:Y:S01]  /*244b0*/  FADD.FTZ R17, R16, R6 ;  /* 0x0000000610117221 */ /* 0x000fe20000010000 */
[----:B------:R-:W-:Y:S01]  /*244c0*/  LOP3.LUT R6, R11, R233, R48, 0x96, !PT ;  /* 0x000000e90b067212 */ /* 0x000fe200078e9630 */
[----:B------:R-:W-:Y:S10]  /*244d0*/  MUFU.EX2 R16, R175 ;  /* 0x000000af00107308 */ /* 0x000ff40000000800 */
[----:B------:R-:W1:Y:S01]  /*244e0*/  MUFU.EX2 R11, R167 ;  /* 0x000000a7000b7308 */ /* 0x000e620000000800 */
[----:B---3--:R-:W-:Y:S02]  /*244f0*/  @!P1 HADD2 R54, -R4.H0_H0, -RZ.H0_H0 ;  /* 0xa00000ff04369230 */ /* 0x008fe40000000900 */
[----:B----4-:R-:W-:Y:S03]  /*24500*/  @!P0 HADD2 R26, -R0.H0_H0, -RZ.H0_H0 ;  /* 0xa00000ff001a8230 */ /* 0x010fe60000000900 */
[----:B------:R-:W-:Y:S01]  /*24510*/  PRMT R9, R54, 0x7610, R9 ;  /* 0x0000761036097816 */ /* 0x000fe20000000009 */
[----:B------:R-:W-:Y:S03]  /*24520*/  @!P1 STL.S16 [R1+0x168], R54 ;  /* 0x0001683601009387 */ /* 0x000fe60000100600 */
[----:B------:R-:W-:Y:S01]  /*24530*/  @!P1 PRMT R4, R9, 0x5410, RZ ;  /* 0x0000541009049816 */ /* 0x000fe200000000ff */
[----:B------:R-:W-:Y:S01]  /*24540*/  IMAD.WIDE.U32 R8, R6, -0x2daee0ad, RZ ;  /* 0xd2511f5306087825 */ /* 0x000fe200078e00ff */
[----:B------:R3:W4:Y:S03]  /*24550*/  LDL.S16 R24, [R1+0x1b8] ;  /* 0x0001b80001187983 */ /* 0x0007260000100600 */
[----:B------:R-:W-:Y:S01]  /*24560*/  IMAD.WIDE.U32 R6, R15, -0x326172a9, RZ ;  /* 0xcd9e8d570f067825 */ /* 0x000fe200078e00ff */
[--C-:B------:R-:W-:Y:S01]  /*24570*/  LOP3.LUT R9, R9, R251, R14.reuse, 0x96, !PT ;  /* 0x000000fb09097212 */ /* 0x100fe200078e960e */
[----:B------:R2:W-:Y:S01]  /*24580*/  ST.E.U16 [R18.64+0x30], R4 ;  /* 0x0000300412007985 */ /* 0x0005e2000c101504 */
[----:B------:R-:W-:Y:S02]  /*24590*/  PRMT R14, R26, 0x7610, R14 ;  /* 0x000076101a0e7816 */ /* 0x000fe4000000000e */
[----:B------:R-:W-:Y:S01]  /*245a0*/  LOP3.LUT R7, R7, R249, R10, 0x96, !PT ;  /* 0x000000f907077212 */ /* 0x000fe200078e960a */
[----:B------:R-:W-:Y:S01]  /*245b0*/  @!P0 STL.S16 [R1+0x18c], R26 ;  /* 0x00018c1a01008387 */ /* 0x000fe20000100600 */
[----:B------:R-:W-:Y:S01]  /*245c0*/  @!P0 PRMT R0, R14, 0x5410, RZ ;  /* 0x000054100e008816 */ /* 0x000fe200000000ff */
[----:B------:R-:W-:Y:S01]  /*245d0*/  IMAD.WIDE.U32 R106, R9, -0x326172a9, RZ ;  /* 0xcd9e8d57096a7825 */ /* 0x000fe200078e00ff */
[----:B------:R3:W3:Y:S03]  /*245e0*/  MUFU.EX2 R14, R165 ;  /* 0x000000a5000e7308 */ /* 0x0006e60000000800 */
[----:B------:R3:W-:Y:S01]  /*245f0*/  ST.E.U16 [R18.64+0x32], R0 ;  /* 0x0000320012007985 */ /* 0x0007e2000c101504 */
[----:B------:R-:W-:Y:S01]  /*24600*/  LOP3.LUT R31, R107, R245, R6, 0x96, !PT ;  /* 0x000000f56b1f7212 */ /* 0x000fe200078e9606 */
[----:B------:R-:W-:Y:S04]  /*24610*/  IMAD.WIDE.U32 R130, R7, -0x2daee0ad, RZ ;  /* 0xd2511f5307827825 */ /* 0x000fe800078e00ff */
[----:B-1----:R-:W-:Y:S01]  /*24620*/  FADD.FTZ R6, R11, R30 ;  /* 0x0000001e0b067221 */ /* 0x002fe20000010000 */
[----:B------:R-:W-:Y:S02]  /*24630*/  LOP3.LUT R7, R131, R243, R8, 0x96, !PT ;  /* 0x000000f383077212 */ /* 0x000fe400078e9608 */
[----:B------:R-:W1:Y:S03]  /*24640*/  MUFU.EX2 R8, R177 ;  /* 0x000000b100087308 */ /* 0x000e660000000800 */
[----:B------:R-:W-:Y:S07]  /*24650*/  IMAD.WIDE.U32 R68, R7, -0x326172a9, RZ ;  /* 0xcd9e8d5707447825 */ /* 0x000fee00078e00ff */
[----:B--2---:R-:W2:Y:S01]  /*24660*/  MUFU.EX2 R4, R169 ;  /* 0x000000a900047308 */ /* 0x004ea20000000800 */
[----:B---3--:R-:W-:Y:S01]  /*24670*/  PRMT R165, R34, 0x5410, R35 ;  /* 0x0000541022a57816 */ /* 0x008fe20000000023 */
[----:B------:R-:W-:Y:S01]  /*24680*/  FADD.FTZ R15, R14, R17 ;  /* 0x000000110e0f7221 */ /* 0x000fe20000010000 */
[----:B------:R-:W-:Y:S07]  /*24690*/  LOP3.LUT R0, R69, R199, R106, 0x96, !PT ;  /* 0x000000c745007212 */ /* 0x000fee00078e966a */
[----:B------:R-:W3:Y:S01]  /*246a0*/  MUFU.EX2 R7, R186 ;  /* 0x000000ba00077308 */ /* 0x000ee20000000800 */
[----:B-1----:R-:W-:Y:S01]  /*246b0*/  FADD.FTZ R9, R8, R25 ;  /* 0x0000001908097221 */ /* 0x002fe20000010000 */
[C---:B--2---:R-:W-:Y:S01]  /*246c0*/  F2FP.PACK_AB R114, R4.reuse, R11 ;  /* 0x0000000b0472723e */ /* 0x044fe200000000ff */
[--C-:B------:R-:W-:Y:S01]  /*246d0*/  FADD.FTZ R26, R4, R6.reuse ;  /* 0x00000006041a7221 */ /* 0x100fe20000010000 */
[----:B------:R-:W-:Y:S02]  /*246e0*/  LOP3.LUT R4, R0, 0xff, RZ, 0xc0, !PT ;  /* 0x000000ff00047812 */ /* 0x000fe400078ec0ff */
[C---:B------:R-:W-:Y:S02]  /*246f0*/  PRMT R6, R42.reuse, 0x7610, R6 ;  /* 0x000076102a067816 */ /* 0x040fe40000000006 */
[----:B------:R-:W-:Y:S02]  /*24700*/  ISETP.GE.U32.AND P0, PT, R191, R4, PT ;  /* 0x00000004bf00720c */ /* 0x000fe40003f06070 */
[----:B------:R-:W-:Y:S02]  /*24710*/  PRMT R4, R42, 0x7632, R4 ;  /* 0x000076322a047816 */ /* 0x000fe40000000004 */
[C---:B---3--:R-:W-:Y:S01]  /*24720*/  F2FP.PACK_AB R45, R7.reuse, R8 ;  /* 0x00000008072d723e */ /* 0x048fe200000000ff */
[----:B------:R-:W-:Y:S01]  /*24730*/  FADD.FTZ R25, R7, R9 ;  /* 0x0000000907197221 */ /* 0x000fe20000010000 */
[----:B------:R-:W-:Y:S01]  /*24740*/  PRMT R170, R6, 0x5410, R4 ;  /* 0x0000541006aa7816 */ /* 0x000fe20000000004 */
[----:B------:R-:W1:Y:S01]  /*24750*/  MUFU.EX2 R8, R164 ;  /* 0x000000a400087308 */ /* 0x000e620000000800 */
[----:B------:R-:W-:Y:S01]  /*24760*/  LOP3.LUT R7, R41, R239, R28, 0x96, !PT ;  /* 0x000000ef29077212 */ /* 0x000fe200078e961c */
[----:B------:R-:W-:Y:S04]  /*24770*/  IMAD.MOV.U32 R186, RZ, RZ, R135 ;  /* 0x000000ffffba7224 */ /* 0x000fe800078e0087 */
[----:B------:R-:W-:Y:S04]  /*24780*/  @!P0 HADD2 R32, -R6.H0_H0, -RZ.H0_H0 ;  /* 0xa00000ff06208230 */ /* 0x000fe80000000900 */
[----:B------:R-:W2:Y:S01]  /*24790*/  MUFU.EX2 R9, R176 ;  /* 0x000000b000097308 */ /* 0x000ea20000000800 */
[----:B------:R-:W-:Y:S01]  /*247a0*/  PRMT R11, R32, 0x7610, R11 ;  /* 0x00007610200b7816 */ /* 0x000fe2000000000b */
[----:B------:R3:W-:Y:S03]  /*247b0*/  @!P0 STL.S16 [R1+0x1bc], R32 ;  /* 0x0001bc2001008387 */ /* 0x0007e60000100600 */
[----:B------:R-:W-:Y:S01]  /*247c0*/  @!P0 PRMT R6, R11, 0x5410, RZ ;  /* 0x000054100b068816 */ /* 0x000fe200000000ff */
[----:B------:R4:W4:Y:S04]  /*247d0*/  LDL.S16 R33, [R1+0x1b4] ;  /* 0x0001b40001217983 */ /* 0x0009280000100600 */
[----:B------:R3:W-:Y:S01]  /*247e0*/  ST.E.U16 [R144.64+0x40], R6 ;  /* 0x0000400690007985 */ /* 0x0007e2000c101504 */
[----:B-1----:R-:W-:Y:S02]  /*247f0*/  F2FP.PACK_AB R112, R8, R14 ;  /* 0x0000000e0870723e */ /* 0x002fe400000000ff */
[----:B--2---:R-:W-:Y:S01]  /*24800*/  F2FP.PACK_AB R113, R9, R16 ;  /* 0x000000100971723e */ /* 0x004fe200000000ff */
[----:B---3--:R1:W2:Y:S01]  /*24810*/  LDL.S16 R32, [R1+0x1b0] ;  /* 0x0001b00001207983 */ /* 0x0082a20000100600 */
[----:B------:R-:W-:Y:S04]  /*24820*/  LOP3.LUT R6, R0, 0xffff, RZ, 0xc0, !PT ;  /* 0x0000ffff00067812 */ /* 0x000fe800078ec0ff */
[----:B------:R-:W-:Y:S04]  /*24830*/  SHF.R.U32.HI R6, RZ, 0x8, R6 ;  /* 0x00000008ff067819 */ /* 0x000fe80000011606 */
[----:B------:R-:W-:Y:S04]  /*24840*/  LOP3.LUT R6, R6, 0xffff, RZ, 0xc0, !PT ;  /* 0x0000ffff06067812 */ /* 0x000fe800078ec0ff */
[C---:B------:R-:W-:Y:S02]  /*24850*/  ISETP.GE.U32.AND P2, PT, R191.reuse, R6, PT ;  /* 0x00000006bf00720c */ /* 0x040fe40003f46070 */
[--C-:B------:R-:W-:Y:S02]  /*24860*/  SHF.R.U32.HI R6, RZ, 0x10, R0.reuse ;  /* 0x00000010ff067819 */ /* 0x100fe40000011600 */
[----:B------:R-:W-:Y:S02]  /*24870*/  SHF.R.U32.HI R0, RZ, 0x18, R0 ;  /* 0x00000018ff007819 */ /* 0x000fe40000011600 */
[----:B------:R-:W-:Y:S02]  /*24880*/  LOP3.LUT R6, R6, 0xff, RZ, 0xc0, !PT ;  /* 0x000000ff06067812 */ /* 0x000fe400078ec0ff */
[C---:B------:R-:W-:Y:S02]  /*24890*/  ISETP.GE.U32.AND P0, PT, R191.reuse, R0, PT ;  /* 0x00000000bf00720c */ /* 0x040fe40003f06070 */
[----:B------:R-:W-:Y:S01]  /*248a0*/  ISETP.GE.U32.AND P1, PT, R191, R6, PT ;  /* 0x00000006bf00720c */ /* 0x000fe20003f26070 */
[----:B------:R-:W-:Y:S01]  /*248b0*/  IMAD.WIDE.U32 R6, R7, -0x2daee0ad, RZ ;  /* 0xd2511f5307067825 */ /* 0x000fe200078e00ff */
[----:B------:R-:W-:Y:S01]  /*248c0*/  LOP3.LUT R0, R29, R240, R182, 0x96, !PT ;  /* 0x000000f01d007212 */ /* 0x000fe200078e96b6 */
[----:B----4-:R-:W-:Y:S05]  /*248d0*/  @!P2 HADD2 R24, -R4.H0_H0, -RZ.H0_H0 ;  /* 0xa00000ff0418a230 */ /* 0x010fea0000000900 */
[----:B------:R-:W-:Y:S01]  /*248e0*/  PRMT R10, R24, 0x7610, R10 ;  /* 0x00007610180a7816 */ /* 0x000fe2000000000a */
[----:B------:R3:W-:Y:S03]  /*248f0*/  @!P2 STL.S16 [R1+0x1b8], R24 ;  /* 0x0001b8180100a387 */ /* 0x0007e60000100600 */
[----:B------:R-:W-:Y:S01]  /*24900*/  @!P2 PRMT R4, R10, 0x5410, RZ ;  /* 0x000054100a04a816 */ /* 0x000fe200000000ff */
[----:B------:R-:W-:Y:S01]  /*24910*/  IMAD.WIDE.U32 R10, R0, -0x2daee0ad, RZ ;  /* 0xd2511f53000a7825 */ /* 0x000fe200078e00ff */
[----:B------:R-:W-:Y:S03]  /*24920*/  PRMT R0, R52, 0x7632, R0 ;  /* 0x0000763234007816 */ /* 0x000fe60000000000 */
[----:B------:R4:W-:Y:S01]  /*24930*/  ST.E.U16 [R144.64+0x42], R4 ;  /* 0x0000420490007985 */ /* 0x0009e2000c101504 */
[----:B------:R-:W-:Y:S02]  /*24940*/  LOP3.LUT R11, R11, R241, R50, 0x96, !PT ;  /* 0x000000f10b0b7212 */ /* 0x000fe400078e9632 */
[----:B------:R-:W-:Y:S01]  /*24950*/  LOP3.LUT R17, R7, R242, R10, 0x96, !PT ;  /* 0x000000f207117212 */ /* 0x000fe200078e960a */
[----:B------:R-:W-:Y:S02]  /*24960*/  FADD.FTZ R7, R16, R27 ;  /* 0x0000001b10077221 */ /* 0x000fe40000010000 */
[----:B------:R-:W-:Y:S04]  /*24970*/  IMAD.WIDE.U32 R10, R11, -0x326172a9, RZ ;  /* 0xcd9e8d570b0a7825 */ /* 0x000fe800078e00ff */
[----:B------:R-:W-:Y:S02]  /*24980*/  FADD.FTZ R27, R9, R7 ;  /* 0x00000007091b7221 */ /* 0x000fe40000010000 */
[----:B---3--:R-:W-:Y:S02]  /*24990*/  FADD.FTZ R24, R8, R15 ;  /* 0x0000000f08187221 */ /* 0x008fe40000010000 */
[----:B------:R3:W-:Y:S01]  /*249a0*/  MUFU.EX2 R15, R188 ;  /* 0x000000bc000f7308 */ /* 0x0007e20000000800 */
[----:B----4-:R-:W-:Y:S04]  /*249b0*/  PRMT R4, R52, 0x7610, R4 ;  /* 0x0000761034047816 */ /* 0x010fe80000000004 */
[----:B------:R-:W-:Y:S01]  /*249c0*/  PRMT R169, R4, 0x5410, R0 ;  /* 0x0000541004a97816 */ /* 0x000fe20000000000 */
[----:B---3--:R-:W-:Y:S01]  /*249d0*/  IMAD.MOV.U32 R188, RZ, RZ, R13 ;  /* 0x000000ffffbc7224 */ /* 0x008fe200078e000d */
[----:B------:R-:W-:Y:S05]  /*249e0*/  @!P1 HADD2 R33, -R4.H0_H0, -RZ.H0_H0 ;  /* 0xa00000ff04219230 */ /* 0x000fea0000000900 */
[----:B------:R-:W-:Y:S01]  /*249f0*/  PRMT R14, R33, 0x7610, R14 ;  /* 0x00007610210e7816 */ /* 0x000fe2000000000e */
[----:B------:R3:W-:Y:S03]  /*24a00*/  @!P1 STL.S16 [R1+0x1b4], R33 ;  /* 0x0001b42101009387 */ /* 0x0007e60000100600 */
[----:B------:R-:W-:Y:S02]  /*24a10*/  @!P1 PRMT R4, R14, 0x5410, RZ ;  /* 0x000054100e049816 */ /* 0x000fe400000000ff */
[----:B------:R-:W-:Y:S03]  /*24a20*/  MUFU.EX2 R14, R173 ;  /* 0x000000ad000e7308 */ /* 0x000fe60000000800 */
[----:B------:R4:W-:Y:S01]  /*24a30*/  ST.E.U16 [R22.64+0x40], R4 ;  /* 0x0000400416007985 */ /* 0x0009e2000c101504 */
[----:B--2---:R-:W-:Y:S05]  /*24a40*/  @!P0 HADD2 R32, -R0.H0_H0, -RZ.H0_H0 ;  /* 0xa00000ff00208230 */ /* 0x004fea0000000900 */
[----:B------:R-:W-:Y:S01]  /*24a50*/  PRMT R8, R32, 0x7610, R8 ;  /* 0x0000761020087816 */ /* 0x000fe20000000008 */
[----:B------:R4:W-:Y:S03]  /*24a60*/  @!P0 STL.S16 [R1+0x1b0], R32 ;  /* 0x0001b02001008387 */ /* 0x0009e60000100600 */
[----:B------:R-:W-:Y:S01]  /*24a70*/  @!P0 PRMT R0, R8, 0x5410, RZ ;  /* 0x0000541008008816 */ /* 0x000fe200000000ff */
[----:B------:R1:W2:Y:S04]  /*24a80*/  LDL.S16 R42, [R1+0x1fc] ;  /* 0x0001fc00012a7983 */ /* 0x0002a80000100600 */
[----:B---3--:R1:W3:Y:S04]  /*24a90*/  LDL.S16 R33, [R1+0x1f8] ;  /* 0x0001f80001217983 */ /* 0x0082e80000100600 */
[----:B------:R1:W-:Y:S01]  /*24aa0*/  ST.E.U16 [R22.64+0x42], R0 ;  /* 0x0000420016007985 */ /* 0x0003e2000c101504 */
[----:B----4-:R-:W-:Y:S02]  /*24ab0*/  LOP3.LUT R4, R11, R233, R40, 0x96, !PT ;  /* 0x000000e90b047212 */ /* 0x010fe400078e9628 */
[----:B------:R-:W4:Y:S03]  /*24ac0*/  MUFU.EX2 R11, R174 ;  /* 0x000000ae000b7308 */ /* 0x000f260000000800 */
[----:B------:R-:W-:Y:S05]  /*24ad0*/  IMAD.WIDE.U32 R8, R4, -0x2daee0ad, RZ ;  /* 0xd2511f5304087825 */ /* 0x000fea00078e00ff */
[----:B------:R-:W-:Y:S01]  /*24ae0*/  LOP3.LUT R9, R9, R251, R6, 0x96, !PT ;  /* 0x000000fb09097212 */ /* 0x000fe200078e9606 */
[----:B------:R-:W-:Y:S01]  /*24af0*/  IMAD.WIDE.U32 R6, R17, -0x326172a9, RZ ;  /* 0xcd9e8d5711067825 */ /* 0x000fe200078e00ff */
[----:B------:R-:W4:Y:S03]  /*24b00*/  MUFU.EX2 R4, R193 ;  /* 0x000000c100047308 */ /* 0x000f260000000800 */
[----:B------:R-:W-:Y:S05]  /*24b10*/  IMAD.WIDE.U32 R98, R9, -0x326172a9, RZ ;  /* 0xcd9e8d5709627825 */ /* 0x000fea00078e00ff */
[----:B------:R-:W-:Y:S02]  /*24b20*/  LOP3.LUT R32, R99, R245, R6, 0x96, !PT ;  /* 0x000000f563207212 */ /* 0x000fe400078e9606 */
[----:B------:R-:W-:Y:S01]  /*24b30*/  MUFU.EX2 R6, R172 ;  /* 0x000000ac00067308 */ /* 0x000fe20000000800 */
[----:B-1----:R-:W-:Y:S02]  /*24b40*/  LOP3.LUT R0, R7, R249, R10, 0x96, !PT ;  /* 0x000000f907007212 */ /* 0x002fe400078e960a */
[----:B----4-:R-:W-:Y:S03]  /*24b50*/  F2FP.PACK_AB R100, R11, R14 ;  /* 0x0000000e0b64723e */ /* 0x010fe600000000ff */
[----:B------:R-:W-:Y:S04]  /*24b60*/  IMAD.WIDE.U32 R110, R0, -0x2daee0ad, RZ ;  /* 0xd2511f53006e7825 */ /* 0x000fe800078e00ff */
[----:B------:R-:W1:Y:S01]  /*24b70*/  MUFU.EX2 R7, R171 ;  /* 0x000000ab00077308 */ /* 0x000e620000000800 */
[----:B------:R-:W-:Y:S01]  /*24b80*/  FADD.FTZ R0, R14, R26 ;  /* 0x0000001a0e007221 */ /* 0x000fe20000010000 */
[----:B------:R-:W-:Y:S02]  /*24b90*/  LOP3.LUT R8, R111, R243, R8, 0x96, !PT ;  /* 0x000000f36f087212 */ /* 0x000fe400078e9608 */
[----:B------:R-:W-:Y:S01]  /*24ba0*/  F2FP.PACK_AB R43, R4, R15 ;  /* 0x0000000f042b723e */ /* 0x000fe200000000ff */
[----:B------:R-:W-:Y:S01]  /*24bb0*/  FADD.FTZ R16, R11, R0 ;  /* 0x000000000b107221 */ /* 0x000fe20000010000 */
[----:B------:R-:W-:Y:S01]  /*24bc0*/  PRMT R26, R60, 0x7610, R26 ;  /* 0x000076103c1a7816 */ /* 0x000fe2000000001a */
[----:B------:R-:W-:Y:S03]  /*24bd0*/  IMAD.WIDE.U32 R54, R8, -0x326172a9, RZ ;  /* 0xcd9e8d5708367825 */ /* 0x000fe600078e00ff */
[----:B------:R-:W-:Y:S01]  /*24be0*/  MUFU.EX2 R14, R203 ;  /* 0x000000cb000e7308 */ /* 0x000fe20000000800 */
[----:B------:R-:W-:Y:S01]  /*24bf0*/  FADD.FTZ R8, R15, R25 ;  /* 0x000000190f087221 */ /* 0x000fe20000010000 */
[----:B------:R-:W-:Y:S02]  /*24c00*/  LOP3.LUT R0, R55, R199, R98, 0x96, !PT ;  /* 0x000000c737007212 */ /* 0x000fe400078e9662 */
[----:B------:R-:W-:Y:S01]  /*24c10*/  LOP3.LUT R17, R54, 0xff, RZ, 0xc0, !PT ;  /* 0x000000ff36117812 */ /* 0x000fe200078ec0ff */
[----:B------:R-:W-:Y:S01]  /*24c20*/  FADD.FTZ R25, R4, R8 ;  /* 0x0000000804197221 */ /* 0x000fe20000010000 */
[----:B------:R-:W-:Y:S04]  /*24c30*/  LOP3.LUT R4, R0, 0xff, RZ, 0xc0, !PT ;  /* 0x000000ff00047812 */ /* 0x000fe800078ec0ff */
[----:B------:R-:W-:Y:S01]  /*24c40*/  MUFU.EX2 R10, R192 ;  /* 0x000000c0000a7308 */ /* 0x000fe20000000800 */
[----:B------:R-:W-:Y:S02]  /*24c50*/  ISETP.GE.U32.AND P0, PT, R191, R4, PT ;  /* 0x00000004bf00720c */ /* 0x000fe40003f06070 */
[----:B------:R-:W-:Y:S01]  /*24c60*/  PRMT R4, R3, 0x7632, R4 ;  /* 0x0000763203047816 */ /* 0x000fe20000000004 */
[----:B-1----:R-:W-:Y:S01]  /*24c70*/  FADD.FTZ R8, R7, R24 ;  /* 0x0000001807087221 */ /* 0x002fe20000010000 */
[C---:B------:R-:W-:Y:S02]  /*24c80*/  F2FP.PACK_AB R51, R6.reuse, R7 ;  /* 0x000000070633723e */ /* 0x040fe400000000ff */
[----:B------:R-:W-:Y:S01]  /*24c90*/  PRMT R160, R3, 0x5410, R4 ;  /* 0x0000541003a07816 */ /* 0x000fe20000000004 */
[----:B------:R-:W-:Y:S02]  /*24ca0*/  FADD.FTZ R24, R6, R8 ;  /* 0x0000000806187221 */ /* 0x000fe40000010000 */
[----:B------:R-:W1:Y:S10]  /*24cb0*/  MUFU.EX2 R7, R196 ;  /* 0x000000c400077308 */ /* 0x000e740000000800 */
[----:B------:R-:W-:Y:S01]  /*24cc0*/  MUFU.EX2 R11, R181 ;  /* 0x000000b5000b7308 */ /* 0x000fe20000000800 */
[----:B-1----:R-:W-:Y:S01]  /*24cd0*/  F2FP.PACK_AB R101, R7, R10 ;  /* 0x0000000a0765723e */ /* 0x002fe200000000ff */
[----:B--2---:R-:W-:Y:S05]  /*24ce0*/  @!P0 HADD2 R42, -R3.H0_H0, -RZ.H0_H0 ;  /* 0xa00000ff032a8230 */ /* 0x004fea0000000900 */
[----:B------:R-:W-:Y:S01]  /*24cf0*/  PRMT R9, R42, 0x7610, R9 ;  /* 0x000076102a097816 */ /* 0x000fe20000000009 */
[----:B------:R1:W-:Y:S03]  /*24d00*/  @!P0 STL.S16 [R1+0x1fc], R42 ;  /* 0x0001fc2a01008387 */ /* 0x0003e60000100600 */
[----:B------:R-:W-:Y:S01]  /*24d10*/  @!P0 PRMT R3, R9, 0x5410, RZ ;  /* 0x0000541009038816 */ /* 0x000fe200000000ff */
[----:B------:R2:W4:Y:S01]  /*24d20*/  LDL.S16 R8, [R1+0x220] ;  /* 0x0002200001087983 */ /* 0x0005220000100600 */
[--C-:B------:R-:W-:Y:S01]  /*24d30*/  FADD.FTZ R9, R10, R27.reuse ;  /* 0x0000001b0a097221 */ /* 0x100fe20000010000 */
[----:B------:R-:W-:Y:S02]  /*24d40*/  PRMT R27, R60, 0x7632, R27 ;  /* 0x000076323c1b7816 */ /* 0x000fe4000000001b */
[----:B------:R2:W-:Y:S01]  /*24d50*/  ST.E.U16 [R20.64+0x3e], R3 ;  /* 0x00003e0314007985 */ /* 0x0005e2000c101504 */
[----:B------:R-:W-:Y:S01]  /*24d60*/  FADD.FTZ R15, R7, R9 ;  /* 0x00000009070f7221 */ /* 0x000fe20000010000 */
[----:B------:R-:W-:Y:S01]  /*24d70*/  PRMT R7, R62, 0x7632, R7 ;  /* 0x000076323e077816 */ /* 0x000fe20000000007 */
[----:B------:R-:W2:Y:S01]  /*24d80*/  MUFU.EX2 R9, R208 ;  /* 0x000000d000097308 */ /* 0x000ea20000000800 */
[----:B------:R-:W-:Y:S01]  /*24d90*/  PRMT R167, R26, 0x5410, R27 ;  /* 0x000054101aa77816 */ /* 0x000fe2000000001b */
[----:B------:R3:W4:Y:S04]  /*24da0*/  LDL.S16 R52, [R1+0x210] ;  /* 0x0002100001347983 */ /* 0x0007280000100600 */
[----:B-1----:R1:W4:Y:S01]  /*24db0*/  LDL.S16 R42, [R1+0x1f4] ;  /* 0x0001f400012a7983 */ /* 0x0023220000100600 */
[----:B--2---:R-:W-:Y:S02]  /*24dc0*/  LOP3.LUT R3, R0, 0xffff, RZ, 0xc0, !PT ;  /* 0x0000ffff00037812 */ /* 0x004fe400078ec0ff */
[----:B------:R-:W-:Y:S02]  /*24dd0*/  F2FP.PACK_AB R125, R9, R14 ;  /* 0x0000000e097d723e */ /* 0x000fe400000000ff */
        /* <DEDUP_REMOVED lines=8> */
[C---:B------:R-:W-:Y:S01]  /*24e60*/  ISETP.GE.U32.AND P1, PT, R191.reuse, R3, PT ;  /* 0x00000003bf00720c */ /* 0x040fe20003f26070 */
[----:B---3--:R-:W-:Y:S01]  /*24e70*/  @!P3 HADD2 R33, -R4.H0_H0, -RZ.H0_H0 ;  /* 0xa00000ff0421b230 */ /* 0x008fe20000000900 */
[----:B------:R-:W-:Y:S02]  /*24e80*/  SHF.R.U32.HI R3, RZ, 0x10, R68 ;  /* 0x00000010ff037819 */ /* 0x000fe40000011644 */
[----:B------:R-:W-:Y:S02]  /*24e90*/  ISETP.GE.U32.AND P4, PT, R191, R0, PT ;  /* 0x00000000bf00720c */ /* 0x000fe40003f86070 */
[----:B------:R-:W-:Y:S01]  /*24ea0*/  PRMT R6, R33, 0x7610, R6 ;  /* 0x0000761021067816 */ /* 0x000fe20000000006 */
[----:B------:R2:W-:Y:S01]  /*24eb0*/  @!P3 STL.S16 [R1+0x1f8], R33 ;  /* 0x0001f8210100b387 */ /* 0x0005e20000100600 */
[----:B------:R-:W-:Y:S02]  /*24ec0*/  LOP3.LUT R3, R3, 0xff, RZ, 0xc0, !PT ;  /* 0x000000ff03037812 */ /* 0x000fe400078ec0ff */
[----:B------:R-:W-:Y:S02]  /*24ed0*/  @!P3 PRMT R4, R6, 0x5410, RZ ;  /* 0x000054100604b816 */ /* 0x000fe400000000ff */
[----:B------:R-:W-:Y:S02]  /*24ee0*/  LOP3.LUT R0, R68, 0xffff, RZ, 0xc0, !PT ;  /* 0x0000ffff44007812 */ /* 0x000fe400078ec0ff */
[C---:B------:R-:W-:Y:S01]  /*24ef0*/  ISETP.GE.U32.AND P5, PT, R191.reuse, R3, PT ;  /* 0x00000003bf00720c */ /* 0x040fe20003fa6070 */
[----:B------:R3:W-:Y:S01]  /*24f00*/  ST.E.U16 [R20.64+0x40], R4 ;  /* 0x0000400414007985 */ /* 0x0007e2000c101504 */
[----:B------:R-:W-:Y:S02]  /*24f10*/  SHF.R.U32.HI R3, RZ, 0x18, R68 ;  /* 0x00000018ff037819 */ /* 0x000fe40000011644 */
[----:B------:R-:W-:Y:S02]  /*24f20*/  SHF.R.U32.HI R0, RZ, 0x8, R0 ;  /* 0x00000008ff007819 */ /* 0x000fe40000011600 */
[----:B------:R-:W-:Y:S02]  /*24f30*/  ISETP.GE.U32.AND P2, PT, R191, R3, PT ;  /* 0x00000003bf00720c */ /* 0x000fe40003f46070 */
[----:B------:R-:W-:Y:S02]  /*24f40*/  PRMT R3, R53, 0x7610, R3 ;  /* 0x0000761035037816 */ /* 0x000fe40000000003 */
[----:B------:R-:W-:Y:S04]  /*24f50*/  LOP3.LUT R0, R0, 0xffff, RZ, 0xc0, !PT ;  /* 0x0000ffff00007812 */ /* 0x000fe800078ec0ff */
[----:B------:R-:W-:Y:S02]  /*24f60*/  ISETP.GE.U32.AND P3, PT, R191, R0, PT ;  /* 0x00000000bf00720c */ /* 0x000fe40003f66070 */
[----:B------:R-:W-:Y:S01]  /*24f70*/  LOP3.LUT R0, R54, 0xffff, RZ, 0xc0, !PT ;  /* 0x0000ffff36007812 */ /* 0x000fe200078ec0ff */
[----:B--2---:R1:W2:Y:S03]  /*24f80*/  LDL.S16 R33, [R1+0x20c] ;  /* 0x00020c0001217983 */ /* 0x0042a60000100600 */
[--C-:B------:R-:W-:Y:S02]  /*24f90*/  SHF.R.U32.HI R6, RZ, 0x8, R0.reuse ;  /* 0x00000008ff067819 */ /* 0x100fe40000011600 */
[----:B------:R-:W-:Y:S02]  /*24fa0*/  PRMT R0, R53, 0x7632, R0 ;  /* 0x0000763235007816 */ /* 0x000fe40000000000 */
[----:B------:R-:W-:Y:S02]  /*24fb0*/  LOP3.LUT R6, R6, 0xffff, RZ, 0xc0, !PT ;  /* 0x0000ffff06067812 */ /* 0x000fe400078ec0ff */
[----:B------:R-:W-:Y:S02]  /*24fc0*/  PRMT R158, R3, 0x5410, R0 ;  /* 0x00005410039e7816 */ /* 0x000fe40000000000 */
[----:B---3--:R-:W-:Y:S01]  /*24fd0*/  PRMT R4, R62, 0x7610, R4 ;  /* 0x000076103e047816 */ /* 0x008fe20000000004 */
[----:B------:R-:W-:Y:S01]  /*24fe0*/  IMAD.WIDE.U32 R62, R31, -0x2daee0ad, RZ ;  /* 0xd2511f531f3e7825 */ /* 0x000fe200078e00ff */
[----:B------:R-:W-:Y:S02]  /*24ff0*/  ISETP.GE.U32.AND P6, PT, R191, R6, PT ;  /* 0x00000006bf00720c */ /* 0x000fe40003fc6070 */
[----:B------:R-:W-:Y:S02]  /*25000*/  PRMT R162, R4, 0x5410, R7 ;  /* 0x0000541004a27816 */ /* 0x000fe40000000007 */
[----:B------:R-:W-:Y:S04]  /*25010*/  SHF.R.U32.HI R6, RZ, 0x10, R54 ;  /* 0x00000010ff067819 */ /* 0x000fe80000011636 */
[----:B------:R-:W-:Y:S01]  /*25020*/  LOP3.LUT R6, R6, 0xff, RZ, 0xc0, !PT ;  /* 0x000000ff06067812 */ /* 0x000fe200078ec0ff */
[----:B----4-:R-:W-:Y:S05]  /*25030*/  @!P4 HADD2 R8, -R3.H0_H0, -RZ.H0_H0 ;  /* 0xa00000ff0308c230 */ /* 0x010fea0000000900 */
[----:B------:R-:W-:Y:S01]  /*25040*/  PRMT R29, R8, 0x7610, R29 ;  /* 0x00007610081d7816 */ /* 0x000fe2000000001d */
[----:B------:R3:W-:Y:S03]  /*25050*/  @!P4 STL.S16 [R1+0x220], R8 ;  /* 0x000220080100c387 */ /* 0x0007e60000100600 */
[----:B------:R-:W-:Y:S01]  /*25060*/  @!P4 PRMT R3, R29, 0x5410, RZ ;  /* 0x000054101d03c816 */ /* 0x000fe200000000ff */
[----:B------:R-:W-:Y:S01]  /*25070*/  @!P1 HADD2 R52, -R4.H0_H0, -RZ.H0_H0 ;  /* 0xa00000ff04349230 */ /* 0x000fe20000000900 */
[----:B------:R1:W4:Y:S04]  /*25080*/  LDL.S16 R29, [R1+0x230] ;  /* 0x00023000011d7983 */ /* 0x0003280000100600 */
[----:B------:R-:W-:Y:S01]  /*25090*/  PRMT R28, R52, 0x7610, R28 ;  /* 0x00007610341c7816 */ /* 0x000fe2000000001c */
[----:B------:R1:W-:Y:S03]  /*250a0*/  @!P1 STL.S16 [R1+0x210], R52 ;  /* 0x0002103401009387 */ /* 0x0003e60000100600 */
[----:B------:R-:W-:Y:S01]  /*250b0*/  @!P1 PRMT R4, R28, 0x5410, RZ ;  /* 0x000054101c049816 */ /* 0x000fe200000000ff */
[----:B------:R1:W-:Y:S01]  /*250c0*/  ST.E.U16 [R18.64+0x40], R3 ;  /* 0x0000400312007985 */ /* 0x0003e2000c101504 */
[----:B------:R-:W-:Y:S01]  /*250d0*/  ISETP.GE.U32.AND P1, PT, R191, R6, PT ;  /* 0x00000006bf00720c */ /* 0x000fe20003f26070 */
[----:B------:R-:W-:Y:S01]  /*250e0*/  @!P0 HADD2 R42, -R0.H0_H0, -RZ.H0_H0 ;  /* 0xa00000ff002a8230 */ /* 0x000fe20000000900 */
[----:B------:R-:W-:Y:S04]  /*250f0*/  MUFU.EX2 R6, R178 ;  /* 0x000000b200067308 */ /* 0x000fe80000000800 */
[----:B------:R-:W-:Y:S01]  /*25100*/  PRMT R10, R42, 0x7610, R10 ;  /* 0x000076102a0a7816 */ /* 0x000fe2000000000a */
[----:B------:R-:W-:Y:S03]  /*25110*/  @!P0 STL.S16 [R1+0x1f4], R42 ;  /* 0x0001f42a01008387 */ /* 0x000fe60000100600 */
[----:B------:R-:W-:Y:S01]  /*25120*/  @!P0 PRMT R0, R10, 0x5410, RZ ;  /* 0x000054100a008816 */ /* 0x000fe200000000ff */
[----:B------:R2:W4:Y:S01]  /*25130*/  LDL.S16 R28, [R1+0x22c] ;  /* 0x00022c00011c7983 */ /* 0x0005220000100600 */
[----:B---3--:R-:W3:Y:S01]  /*25140*/  MUFU.EX2 R8, R187 ;  /* 0x000000bb00087308 */ /* 0x008ee20000000800 */
[----:B------:R-:W-:Y:S02]  /*25150*/  FADD.FTZ R10, R11, R16 ;  /* 0x000000100b0a7221 */ /* 0x000fe40000010000 */
[----:B------:R3:W-:Y:S04]  /*25160*/  ST.E.U16 [R18.64+0x42], R0 ;  /* 0x0000420012007985 */ /* 0x0007e8000c101504 */
[----:B------:R3:W-:Y:S01]  /*25170*/  ST.E.U16 [R144.64+0x50], R4 ;  /* 0x0000500490007985 */ /* 0x0007e2000c101504 */
[----:B-1----:R-:W-:Y:S01]  /*25180*/  IMAD.WIDE.U32 R52, R32, -0x2daee0ad, RZ ;  /* 0xd2511f5320347825 */ /* 0x002fe200078e00ff */
[----:B------:R-:W-:Y:S04]  /*25190*/  SHF.R.U32.HI R3, RZ, 0x18, R54 ;  /* 0x00000018ff037819 */ /* 0x000fe80000011636 */
[----:B------:R-:W-:Y:S02]  /*251a0*/  ISETP.GE.U32.AND P0, PT, R191, R3, PT ;  /* 0x00000003bf00720c */ /* 0x000fe40003f06070 */
[----:B------:R-:W1:Y:S01]  /*251b0*/  MUFU.EX2 R3, R179 ;  /* 0x000000b300037308 */ /* 0x000e620000000800 */
[C---:B---3--:R-:W-:Y:S01]  /*251c0*/  F2FP.PACK_AB R124, R8.reuse, R11 ;  /* 0x0000000b087c723e */ /* 0x048fe200000000ff */
[----:B------:R-:W-:Y:S02]  /*251d0*/  FADD.FTZ R16, R8, R10 ;  /* 0x0000000a08107221 */ /* 0x000fe40000010000 */
[----:B------:R-:W-:Y:S02]  /*251e0*/  FADD.FTZ R10, R6, R24 ;  /* 0x00000018060a7221 */ /* 0x000fe40000010000 */
[----:B------:R-:W-:Y:S01]  /*251f0*/  IMAD.MOV.U32 R187, RZ, RZ, R134 ;  /* 0x000000ffffbb7224 */ /* 0x000fe200078e0086 */
[----:B------:R-:W-:Y:S04]  /*25200*/  LOP3.LUT R0, R63, R148, R130, 0x96, !PT ;  /* 0x000000943f007212 */ /* 0x000fe800078e9682 */
[----:B------:R-:W-:Y:S01]  /*25210*/  LOP3.LUT R8, R0, 0xff, RZ, 0xc0, !PT ;  /* 0x000000ff00087812 */ /* 0x000fe200078ec0ff */
[----:B------:R-:W-:Y:S01]  /*25220*/  MUFU.EX2 R4, R202 ;  /* 0x000000ca00047308 */ /* 0x000fe20000000800 */
[----:B-1----:R-:W-:Y:S02]  /*25230*/  F2FP.PACK_AB R121, R3, R6 ;  /* 0x000000060379723e */ /* 0x002fe400000000ff */
[----:B------:R-:W-:Y:S01]  /*25240*/  LOP3.LUT R6, R62, 0xff, RZ, 0xc0, !PT ;  /* 0x000000ff3e067812 */ /* 0x000fe200078ec0ff */
[----:B--2---:R-:W-:Y:S05]  /*25250*/  @!P3 HADD2 R33, -R7.H0_H0, -RZ.H0_H0 ;  /* 0xa00000ff0721b230 */ /* 0x004fea0000000900 */
[----:B------:R-:W-:Y:S01]  /*25260*/  PRMT R30, R33, 0x7610, R30 ;  /* 0x00007610211e7816 */ /* 0x000fe2000000001e */
[----:B------:R-:W-:Y:S03]  /*25270*/  @!P3 STL.S16 [R1+0x20c], R33 ;  /* 0x00020c210100b387 */ /* 0x000fe60000100600 */
[----:B------:R-:W-:Y:S01]  /*25280*/  @!P3 PRMT R7, R30, 0x5410, RZ ;  /* 0x000054101e07b816 */ /* 0x000fe200000000ff */
[----:B------:R1:W2:Y:S01]  /*25290*/  LDL.S16 R31, [R1+0x248] ;  /* 0x00024800011f7983 */ /* 0x0002a20000100600 */
[----:B------:R-:W-:Y:S01]  /*252a0*/  ISETP.GE.U32.AND P3, PT, R191, R8, PT ;  /* 0x00000008bf00720c */ /* 0x000fe20003f66070 */
[----:B------:R-:W-:Y:S02]  /*252b0*/  FADD.FTZ R8, R14, R25 ;  /* 0x000000190e087221 */ /* 0x000fe40000010000 */
[----:B------:R1:W2:Y:S02]  /*252c0*/  LDL.S16 R30, [R1+0x244] ;  /* 0x00024400011e7983 */ /* 0x0002a40000100600 */
[----:B------:R-:W-:Y:S01]  /*252d0*/  FADD.FTZ R11, R9, R8 ;  /* 0x00000008090b7221 */ /* 0x000fe20000010000 */
[----:B------:R-:W-:Y:S01]  /*252e0*/  LOP3.LUT R8, R0, 0xffff, RZ, 0xc0, !PT ;  /* 0x0000ffff00087812 */ /* 0x000fe200078ec0ff */
[----:B------:R1:W-:Y:S03]  /*252f0*/  ST.E.U16 [R144.64+0x52], R7 ;  /* 0x0000520790007985 */ /* 0x0003e6000c101504 */
[----:B------:R-:W-:Y:S04]  /*25300*/  SHF.R.U32.HI R8, RZ, 0x8, R8 ;  /* 0x00000008ff087819 */ /* 0x000fe80000011608 */
[----:B------:R-:W-:Y:S02]  /*25310*/  LOP3.LUT R9, R8, 0xffff, RZ, 0xc0, !PT ;  /* 0x0000ffff08097812 */ /* 0x000fe400078ec0ff */
[----:B------:R-:W4:Y:S10]  /*25320*/  MUFU.EX2 R8, R204 ;  /* 0x000000cc00087308 */ /* 0x000f340000000800 */
[----:B-1----:R-:W-:Y:S01]  /*25330*/  MUFU.EX2 R7, R211 ;  /* 0x000000d300077308 */ /* 0x002fe20000000800 */
[----:B----4-:R-:W-:Y:S05]  /*25340*/  @!P3 HADD2 R29, -R26.H0_H0, -RZ.H0_H0 ;  /* 0xa00000ff1a1db230 */ /* 0x010fea0000000900 */
[----:B------:R-:W-:Y:S01]  /*25350*/  PRMT R14, R29, 0x7610, R14 ;  /* 0x000076101d0e7816 */ /* 0x000fe2000000000e */
[----:B------:R1:W-:Y:S03]  /*25360*/  @!P3 STL.S16 [R1+0x230], R29 ;  /* 0x0002301d0100b387 */ /* 0x0003e60000100600 */
[----:B------:R-:W-:Y:S02]  /*25370*/  @!P3 PRMT R26, R14, 0x5410, RZ ;  /* 0x000054100e1ab816 */ /* 0x000fe400000000ff */
[----:B------:R-:W-:Y:S11]  /*25380*/  ISETP.GE.U32.AND P3, PT, R191, R9, PT ;  /* 0x00000009bf00720c */ /* 0x000ff60003f66070 */
[----:B------:R-:W-:Y:S02]  /*25390*/  @!UPT UIADD3 URZ, URZ, URZ, URZ ;  /* 0x0000003f3f3ff290 */ /* 0x000fe4000fffe03f */
[----:B------:R-:W-:Y:S05]  /*253a0*/  @!P3 HADD2 R28, -R27.H0_H0, -RZ.H0_H0 ;  /* 0xa00000ff1b1cb230 */ /* 0x000fea0000000900 */
[----:B------:R-:W-:Y:S01]  /*253b0*/  PRMT R9, R28, 0x7610, R9 ;  /* 0x000076101c097816 */ /* 0x000fe20000000009 */
[----:B------:R4:W-:Y:S01]  /*253c0*/  @!P3 STL.S16 [R1+0x22c], R28 ;  /* 0x00022c1c0100b387 */ /* 0x0009e20000100600 */
[----:B-1----:R-:W-:Y:S02]  /*253d0*/  FADD.FTZ R29, R3, R10 ;  /* 0x0000000a031d7221 */ /* 0x002fe40000010000 */
[----:B------:R-:W-:Y:S01]  /*253e0*/  @!P3 PRMT R27, R9, 0x5410, RZ ;  /* 0x00005410091bb816 */ /* 0x000fe200000000ff */
[----:B------:R-:W1:Y:S01]  /*253f0*/  MUFU.EX2 R3, R205 ;  /* 0x000000cd00037308 */ /* 0x000e620000000800 */
[----:B------:R-:W-:Y:S01]  /*25400*/  ISETP.GE.U32.AND P3, PT, R191, R6, PT ;  /* 0x00000006bf00720c */ /* 0x000fe20003f66070 */
[----:B------:R2:W3:Y:S01]  /*25410*/  LDL.S16 R33, [R1+0x24c] ;  /* 0x00024c0001217983 */ /* 0x0004e20000100600 */
[--C-:B------:R-:W-:Y:S01]  /*25420*/  FADD.FTZ R6, R8, R15.reuse ;  /* 0x0000000f08067221 */ /* 0x100fe20000010000 */
[----:B------:R-:W-:Y:S01]  /*25430*/  PRMT R15, R2, 0x7632, R15 ;  /* 0x00007632020f7816 */ /* 0x000fe2000000000f */
[----:B------:R-:W-:Y:S01]  /*25440*/  FADD.FTZ R9, R4, R16 ;  /* 0x0000001004097221 */ /* 0x000fe20000010000 */
[----:B------:R-:W-:Y:S02]  /*25450*/  LOP3.LUT R16, R53, R148, R110, 0x96, !PT ;  /* 0x0000009435107212 */ /* 0x000fe400078e966e */
[----:B------:R-:W-:Y:S02]  /*25460*/  PRMT R149, R2, 0x5410, R15 ;  /* 0x0000541002957816 */ /* 0x000fe4000000000f */
[----:B------:R-:W-:Y:S02]  /*25470*/  LOP3.LUT R42, R16, 0xff, RZ, 0xc0, !PT ;  /* 0x000000ff102a7812 */ /* 0x000fe400078ec0ff */
[C---:B-1----:R-:W-:Y:S01]  /*25480*/  F2FP.PACK_AB R123, R3.reuse, R8 ;  /* 0x00000008037b723e */ /* 0x042fe200000000ff */
[----:B----4-:R-:W-:Y:S01]  /*25490*/  FADD.FTZ R28, R3, R6 ;  /* 0x00000006031c7221 */ /* 0x010fe20000010000 */
[--C-:B------:R-:W-:Y:S01]  /*254a0*/  SHF.R.U32.HI R3, RZ, 0x10, R0.reuse ;  /* 0x00000010ff037819 */ /* 0x100fe20000011600 */
[----:B------:R-:W-:Y:S01]  /*254b0*/  MUFU.EX2 R8, R215 ;  /* 0x000000d700087308 */ /* 0x000fe20000000800 */
[----:B------:R-:W-:Y:S02]  /*254c0*/  SHF.R.U32.HI R0, RZ, 0x18, R0 ;  /* 0x00000018ff007819 */ /* 0x000fe40000011600 */
[----:B------:R-:W-:Y:S04]  /*254d0*/  LOP3.LUT R3, R3, 0xff, RZ, 0xc0, !PT ;  /* 0x000000ff03037812 */ /* 0x000fe800078ec0ff */
[----:B------:R-:W-:Y:S02]  /*254e0*/  ISETP.GE.U32.AND P4, PT, R191, R3, PT ;  /* 0x00000003bf00720c */ /* 0x000fe40003f86070 */
[----:B------:R-:W-:Y:S04]  /*254f0*/  LOP3.LUT R3, R62, 0xffff, RZ, 0xc0, !PT ;  /* 0x0000ffff3e037812 */ /* 0x000fe800078ec0ff */
[----:B------:R-:W-:Y:S04]  /*25500*/  SHF.R.U32.HI R3, RZ, 0x8, R3 ;  /* 0x00000008ff037819 */ /* 0x000fe80000011603 */
[----:B------:R-:W-:Y:S01]  /*25510*/  LOP3.LUT R3, R3, 0xffff, RZ, 0xc0, !PT ;  /* 0x0000ffff03037812 */ /* 0x000fe200078ec0ff */
[----:B--2---:R-:W-:Y:S05]  /*25520*/  @!P3 HADD2 R31, -R34.H0_H0, -RZ.H0_H0 ;  /* 0xa00000ff221fb230 */ /* 0x004fea0000000900 */
[----:B------:R-:W-:Y:S01]  /*25530*/  PRMT R6, R31, 0x7610, R6 ;  /* 0x000076101f067816 */ /* 0x000fe20000000006 */
[----:B------:R-:W-:Y:S03]  /*25540*/  @!P3 STL.S16 [R1+0x248], R31 ;  /* 0x0002481f0100b387 */ /* 0x000fe60000100600 */
[----:B------:R-:W-:Y:S01]  /*25550*/  @!P3 PRMT R34, R6, 0x5410, RZ ;  /* 0x000054100622b816 */ /* 0x000fe200000000ff */
[----:B------:R1:W2:Y:S01]  /*25560*/  LDL.S16 R25, [R1+0x254] ;  /* 0x0002540001197983 */ /* 0x0002a20000100600 */
[----:B------:R-:W-:Y:S01]  /*25570*/  ISETP.GE.U32.AND P3, PT, R191, R3, PT ;  /* 0x00000003bf00720c */ /* 0x000fe20003f66070 */
[----:B------:R-:W4:Y:S02]  /*25580*/  MUFU.EX2 R6, R213 ;  /* 0x000000d500067308 */ /* 0x000f240000000800 */
[----:B------:R1:W2:Y:S10]  /*25590*/  LDL.S16 R24, [R1+0x250] ;  /* 0x0002500001187983 */ /* 0x0002b40000100600 */
[----:B------:R-:W-:Y:S05]  /*255a0*/  @!P3 HADD2 R30, -R35.H0_H0, -RZ.H0_H0 ;  /* 0xa00000ff231eb230 */ /* 0x000fea0000000900 */
[----:B------:R-:W-:Y:S01]  /*255b0*/  PRMT R3, R30, 0x7610, R3 ;  /* 0x000076101e037816 */ /* 0x000fe20000000003 */
[----:B------:R1:W-:Y:S03]  /*255c0*/  @!P3 STL.S16 [R1+0x244], R30 ;  /* 0x0002441e0100b387 */ /* 0x0003e60000100600 */
[----:B------:R-:W-:Y:S01]  /*255d0*/  @!P3 PRMT R35, R3, 0x5410, RZ ;  /* 0x000054100323b816 */ /* 0x000fe200000000ff */
[----:B------:R1:W2:Y:S01]  /*255e0*/  LDL.S16 R14, [R1+0x23c] ;  /* 0x00023c00010e7983 */ /* 0x0002a20000100600 */
[----:B------:R-:W-:Y:S01]  /*255f0*/  ISETP.GE.U32.AND P3, PT, R191, R0, PT ;  /* 0x00000000bf00720c */ /* 0x000fe20003f66070 */
[----:B------:R-:W1:Y:S01]  /*25600*/  MUFU.EX2 R3, R201 ;  /* 0x000000c900037308 */ /* 0x000e620000000800 */
[----:B----4-:R-:W-:Y:S01]  /*25610*/  F2FP.PACK_AB R118, R8, R6 ;  /* 0x000000060876723e */ /* 0x010fe200000000ff */
[----:B------:R4:W4:Y:S01]  /*25620*/  LDL.S16 R10, [R1+0x238] ;  /* 0x00023800010a7983 */ /* 0x0009220000100600 */
[C---:B-1----:R-:W-:Y:S01]  /*25630*/  F2FP.PACK_AB R122, R3.reuse, R4 ;  /* 0x00000004037a723e */ /* 0x042fe200000000ff */
[----:B------:R-:W-:Y:S01]  /*25640*/  FADD.FTZ R30, R3, R9 ;  /* 0x00000009031e7221 */ /* 0x000fe20000010000 */
[C---:B------:R-:W-:Y:S01]  /*25650*/  PRMT R3, R129.reuse, 0x7610, R3 ;  /* 0x0000761081037816 */ /* 0x040fe20000000003 */
[----:B------:R-:W-:Y:S01]  /*25660*/  FADD.FTZ R4, R6, R11 ;  /* 0x0000000b06047221 */ /* 0x000fe20000010000 */
[----:B------:R-:W-:Y:S03]  /*25670*/  PRMT R6, R129, 0x7632, R6 ;  /* 0x0000763281067816 */ /* 0x000fe60000000006 */
[----:B------:R-:W-:Y:S01]  /*25680*/  MUFU.EX2 R11, R220 ;  /* 0x000000dc000b7308 */ /* 0x000fe20000000800 */
[----:B------:R-:W-:Y:S01]  /*25690*/  FADD.FTZ R31, R8, R4 ;  /* 0x00000004081f7221 */ /* 0x000fe20000010000 */
[----:B------:R-:W-:Y:S02]  /*256a0*/  PRMT R155, R3, 0x5410, R6 ;  /* 0x00005410039b7816 */ /* 0x000fe40000000006 */
[----:B------:R-:W-:Y:S01]  /*256b0*/  PRMT R4, R128, 0x7610, R4 ;  /* 0x0000761080047816 */ /* 0x000fe20000000004 */
[----:B---3--:R-:W-:Y:S05]  /*256c0*/  @!P5 HADD2 R33, -R3.H0_H0, -RZ.H0_H0 ;  /* 0xa00000ff0321d230 */ /* 0x008fea0000000900 */
[----:B------:R-:W-:Y:S01]  /*256d0*/  PRMT R9, R33, 0x7610, R9 ;  /* 0x0000761021097816 */ /* 0x000fe20000000009 */
[----:B------:R1:W-:Y:S03]  /*256e0*/  @!P5 STL.S16 [R1+0x24c], R33 ;  /* 0x00024c210100d387 */ /* 0x0003e60000100600 */
[----:B------:R-:W-:Y:S02]  /*256f0*/  @!P5 PRMT R3, R9, 0x5410, RZ ;  /* 0x000054100903d816 */ /* 0x000fe400000000ff */
[----:B------:R-:W-:Y:S01]  /*25700*/  ISETP.GE.U32.AND P5, PT, R191, R17, PT ;  /* 0x00000011bf00720c */ /* 0x000fe20003fa6070 */
[----:B------:R-:W-:Y:S02]  /*25710*/  MUFU.EX2 R9, R207 ;  /* 0x000000cf00097308 */ /* 0x000fe40000000800 */
[----:B------:R3:W-:Y:S01]  /*25720*/  ST.E.U16 [R22.64+0x50], R3 ;  /* 0x0000500316007985 */ /* 0x0007e2000c101504 */
[----:B-1----:R-:W-:Y:S01]  /*25730*/  IMAD.WIDE.U32 R32, R151, -0x326172a9, RZ ;  /* 0xcd9e8d5797207825 */ /* 0x002fe200078e00ff */
[----:B--2---:R-:W-:Y:S08]  /*25740*/  @!P2 HADD2 R25, -R6.H0_H0, -RZ.H0_H0 ;  /* 0xa00000ff0619a230 */ /* 0x004ff00000000900 */
[----:B------:R-:W-:Y:S01]  /*25750*/  @!P5 HADD2 R24, -R4.H0_H0, -RZ.H0_H0 ;  /* 0xa00000ff0418d230 */ /* 0x000fe20000000900 */
[----:B------:R-:W-:Y:S01]  /*25760*/  PRMT R0, R25, 0x7610, R0 ;  /* 0x0000761019007816 */ /* 0x000fe20000000000 */
[----:B------:R1:W-:Y:S03]  /*25770*/  @!P2 STL.S16 [R1+0x254], R25 ;  /* 0x000254190100a387 */ /* 0x0003e60000100600 */
[----:B------:R-:W-:Y:S01]  /*25780*/  @!P2 PRMT R6, R0, 0x5410, RZ ;  /* 0x000054100006a816 */ /* 0x000fe200000000ff */
[----:B------:R-:W-:Y:S01]  /*25790*/  @!P5 STL.S16 [R1+0x250], R24 ;  /* 0x000250180100d387 */ /* 0x000fe20000100600 */
[----:B------:R-:W-:Y:S02]  /*257a0*/  SHF.R.U32.HI R0, RZ, 0x10, R16 ;  /* 0x00000010ff007819 */ /* 0x000fe40000011610 */
[----:B------:R-:W-:Y:S01]  /*257b0*/  PRMT R8, R24, 0x7610, R8 ;  /* 0x0000761018087816 */ /* 0x000fe20000000008 */
[----:B------:R2:W-:Y:S01]  /*257c0*/  ST.E.U16 [R22.64+0x52], R6 ;  /* 0x0000520616007985 */ /* 0x0005e2000c101504 */
[----:B---3--:R-:W-:Y:S02]  /*257d0*/  LOP3.LUT R3, R0, 0xff, RZ, 0xc0, !PT ;  /* 0x000000ff00037812 */ /* 0x008fe400078ec0ff */
[----:B------:R-:W-:Y:S02]  /*257e0*/  PRMT R0, R128, 0x7632, R0 ;  /* 0x0000763280007816 */ /* 0x000fe40000000000 */
[C---:B------:R-:W-:Y:S02]  /*257f0*/  ISETP.GE.U32.AND P5, PT, R191.reuse, R3, PT ;  /* 0x00000003bf00720c */ /* 0x040fe40003fa6070 */
[----:B------:R-:W-:Y:S02]  /*25800*/  PRMT R150, R4, 0x5410, R0 ;  /* 0x0000541004967816 */ /* 0x000fe40000000000 */
[----:B------:R-:W-:Y:S01]  /*25810*/  SHF.R.U32.HI R3, RZ, 0x18, R16 ;  /* 0x00000018ff037819 */ /* 0x000fe20000011610 */
[----:B------:R-:W-:Y:S03]  /*25820*/  @!P6 HADD2 R14, -R0.H0_H0, -RZ.H0_H0 ;  /* 0xa00000ff000ee230 */ /* 0x000fe60000000900 */
[----:B------:R-:W-:Y:S01]  /*25830*/  ISETP.GE.U32.AND P2, PT, R191, R3, PT ;  /* 0x00000003bf00720c */ /* 0x000fe20003f46070 */
[----:B----4-:R-:W-:Y:S01]  /*25840*/  @!P1 HADD2 R10, -R2.H0_H0, -RZ.H0_H0 ;  /* 0xa00000ff020a9230 */ /* 0x010fe20000000900 */
[----:B------:R-:W-:Y:S01]  /*25850*/  PRMT R3, R14, 0x7610, R3 ;  /* 0x000076100e037816 */ /* 0x000fe20000000003 */
[----:B------:R3:W-:Y:S01]  /*25860*/  @!P6 STL.S16 [R1+0x23c], R14 ;  /* 0x00023c0e0100e387 */ /* 0x0007e20000100600 */
[----:B-1----:R-:W-:Y:S01]  /*25870*/  MUFU.EX2 R25, R209 ;  /* 0x000000d100197308 */ /* 0x002fe20000000800 */
[----:B------:R-:W-:Y:S02]  /*25880*/  @P5 LOP3.LUT R195, R195, 0x8, RZ, 0xfc, !PT ;  /* 0x00000008c3c35812 */ /* 0x000fe400078efcff */
[----:B------:R-:W-:Y:S01]  /*25890*/  ISETP.GE.U32.AND P5, PT, R191, R17, PT ;  /* 0x00000011bf00720c */ /* 0x000fe20003fa6070 */
[----:B------:R1:W-:Y:S01]  /*258a0*/  @!P1 STL.S16 [R1+0x238], R10 ;  /* 0x0002380a01009387 */ /* 0x0003e20000100600 */
[----:B------:R-:W-:Y:S02]  /*258b0*/  @!P6 PRMT R0, R3, 0x5410, RZ ;  /* 0x000054100300e816 */ /* 0x000fe400000000ff */
[----:B------:R-:W-:Y:S01]  /*258c0*/  PRMT R17, R10, 0x7610, R17 ;  /* 0x000076100a117816 */ /* 0x000fe20000000011 */
[----:B------:R4:W4:Y:S01]  /*258d0*/  LDL.S16 R164, [R1+0x294] ;  /* 0x0002940001a47983 */ /* 0x0009220000100600 */
[----:B------:R-:W-:Y:S01]  /*258e0*/  LOP3.LUT R195, R195, 0xfffffffb, RZ, 0xc0, !PT ;  /* 0xfffffffbc3c37812 */ /* 0x000fe200078ec0ff */
[----:B------:R-:W-:Y:S01]  /*258f0*/  MUFU.EX2 R3, R197 ;  /* 0x000000c500037308 */ /* 0x000fe20000000800 */
[----:B------:R-:W-:Y:S01]  /*25900*/  @!P1 PRMT R2, R17, 0x5410, RZ ;  /* 0x0000541011029816 */ /* 0x000fe200000000ff */
[----:B------:R4:W4:Y:S01]  /*25910*/  LDL.S16 R161, [R1+0x290] ;  /* 0x0002900001a17983 */ /* 0x0009220000100600 */
[----:B------:R-:W-:Y:S03]  /*25920*/  @P2 LOP3.LUT R195, R195, 0x4, RZ, 0xfc, !PT ;  /* 0x00000004c3c32812 */ /* 0x000fe600078efcff */
[----:B------:R-:W-:Y:S01]  /*25930*/  @!P5 PRMT R4, R8, 0x5410, RZ ;  /* 0x000054100804d816 */ /* 0x000fe200000000ff */
[----:B------:R-:W-:Y:S01]  /*25940*/  ST.E.U16 [R20.64+0x50], R0 ;  /* 0x0000500014007985 */ /* 0x000fe2000c101504 */
[C---:B------:R-:W-:Y:S02]  /*25950*/  ISETP.GE.U32.AND P5, PT, R191.reuse, R42, PT ;  /* 0x0000002abf00720c */ /* 0x040fe40003fa6070 */
[----:B--2---:R-:W2:Y:S01]  /*25960*/  MUFU.EX2 R6, R210 ;  /* 0x000000d200067308 */ /* 0x004ea20000000800 */
[----:B------:R2:W-:Y:S01]  /*25970*/  ST.E.U16 [R20.64+0x4e], R4 ;  /* 0x00004e0414007985 */ /* 0x0005e2000c101504 */
[----:B---3--:R-:W-:Y:S03]  /*25980*/  SHF.R.U32.HI R14, RZ, 0x10, R62 ;  /* 0x00000010ff0e7819 */ /* 0x008fe6000001163e */
[----:B------:R3:W-:Y:S01]  /*25990*/  ST.E.U16 [R18.64+0x50], R2 ;  /* 0x0000500212007985 */ /* 0x0007e2000c101504 */
[----:B------:R-:W-:Y:S03]  /*259a0*/  LOP3.LUT R14, R14, 0xff, RZ, 0xc0, !PT ;  /* 0x000000ff0e0e7812 */ /* 0x000fe600078ec0ff */
[----:B------:R3:W4:Y:S01]  /*259b0*/  LDL.S16 R159, [R1+0x28c] ;  /* 0x00028c00019f7983 */ /* 0x0007220000100600 */
[----:B-1----:R-:W1:Y:S01]  /*259c0*/  MUFU.EX2 R10, R219 ;  /* 0x000000db000a7308 */ /* 0x002e620000000800 */
[----:B------:R-:W-:Y:S01]  /*259d0*/  ISETP.GE.U32.AND P1, PT, R191, R14, PT ;  /* 0x0000000ebf00720c */ /* 0x000fe20003f26070 */
[----:B------:R-:W-:Y:S01]  /*259e0*/  FADD.FTZ R14, R7, R28 ;  /* 0x0000001c070e7221 */ /* 0x000fe20000010000 */
[----:B------:R3:W4:Y:S04]  /*259f0*/  LDL.S16 R153, [R1+0x29c] ;  /* 0x00029c0001997983 */ /* 0x0007280000100600 */
[----:B------:R3:W4:Y:S03]  /*25a00*/  LDL.S16 R154, [R1+0x26c] ;  /* 0x00026c00019a7983 */ /* 0x0007260000100600 */
[----:B------:R-:W3:Y:S01]  /*25a10*/  MUFU.EX2 R8, R206 ;  /* 0x000000ce00087308 */ /* 0x000ee20000000800 */
[----:B------:R4:W4:Y:S01]  /*25a20*/  LDL.S16 R103, [R1+0x264] ;  /* 0x0002640001677983 */ /* 0x0009220000100600 */
[----:B--2---:R-:W-:Y:S01]  /*25a30*/  F2FP.PACK_AB R116, R6, R7 ;  /* 0x000000070674723e */ /* 0x004fe200000000ff */
[----:B------:R-:W-:Y:S07]  /*25a40*/  FADD.FTZ R7, R9, R30 ;  /* 0x0000001e09077221 */ /* 0x000fee0000010000 */
[----:B------:R-:W2:Y:S01]  /*25a50*/  MUFU.EX2 R4, R198 ;  /* 0x000000c600047308 */ /* 0x000ea20000000800 */
[----:B-1----:R-:W-:Y:S09]  /*25a60*/  F2FP.PACK_AB R119, R10, R11 ;  /* 0x0000000b0a77723e */ /* 0x002ff200000000ff */
[----:B------:R-:W-:Y:S01]  /*25a70*/  MUFU.EX2 R24, R189 ;  /* 0x000000bd00187308 */ /* 0x000fe20000000800 */
[----:B---3--:R-:W-:Y:S09]  /*25a80*/  F2FP.PACK_AB R111, R8, R9 ;  /* 0x00000009086f723e */ /* 0x008ff200000000ff */
[----:B------:R-:W1:Y:S01]  /*25a90*/  MUFU.EX2 R17, R200 ;  /* 0x000000c800117308 */ /* 0x000e620000000800 */
[----:B--2---:R-:W-:Y:S01]  /*25aa0*/  F2FP.PACK_AB R99, R3, R4 ;  /* 0x000000040363723e */ /* 0x004fe200000000ff */
[----:B------:R-:W-:Y:S02]  /*25ab0*/  FADD.FTZ R0, R4, R29 ;  /* 0x0000001d04007221 */ /* 0x000fe40000010000 */
[----:B------:R-:W-:Y:S01]  /*25ac0*/  FADD.FTZ R29, R6, R14 ;  /* 0x0000000e061d7221 */ /* 0x000fe20000010000 */
[----:B------:R-:W-:Y:S01]  /*25ad0*/  LOP3.LUT R6, R49, R239, R32, 0x96, !PT ;  /* 0x000000ef31067212 */ /* 0x000fe200078e9620 */
[----:B------:R-:W-:Y:S01]  /*25ae0*/  FADD.FTZ R28, R3, R0 ;  /* 0x00000000031c7221 */ /* 0x000fe20000010000 */
[----:B------:R-:W-:Y:S03]  /*25af0*/  LOP3.LUT R3, R33, R240, R96, 0x96, !PT ;  /* 0x000000f021037212 */ /* 0x000fe600078e9660 */
[----:B------:R-:W2:Y:S01]  /*25b00*/  MUFU.EX2 R4, R218 ;  /* 0x000000da00047308 */ /* 0x000ea20000000800 */
[----:B------:R-:W-:Y:S02]  /*25b10*/  FADD.FTZ R0, R11, R31 ;  /* 0x0000001f0b007221 */ /* 0x000fe40000010000 */
[----:B------:R-:W-:Y:S02]  /*25b20*/  FADD.FTZ R31, R8, R7 ;  /* 0x00000007081f7221 */ /* 0x000fe40000010000 */
[----:B------:R-:W-:Y:S04]  /*25b30*/  IMAD.WIDE.U32 R2, R3, -0x2daee0ad, RZ ;  /* 0xd2511f5303027825 */ /* 0x000fe800078e00ff */
[----:B------:R-:W-:Y:S01]  /*25b40*/  FADD.FTZ R30, R10, R0 ;  /* 0x000000000a1e7221 */ /* 0x000fe20000010000 */
[----:B------:R-:W-:Y:S01]  /*25b50*/  LOP3.LUT R0, R3, R241, R82, 0x96, !PT ;  /* 0x000000f103007212 */ /* 0x000fe200078e9652 */
[----:B------:R-:W-:Y:S01]  /*25b60*/  IMAD.WIDE.U32 R10, R6, -0x2daee0ad, RZ ;  /* 0xd2511f53060a7825 */ /* 0x000fe200078e00ff */
[----:B------:R-:W-:Y:S01]  /*25b70*/  MUFU.EX2 R14, R221 ;  /* 0x000000dd000e7308 */ /* 0x000fe20000000800 */
[----:B-1----:R-:W-:Y:S02]  /*25b80*/  F2FP.PACK_AB R105, R17, R24 ;  /* 0x000000181169723e */ /* 0x002fe400000000ff */
[----:B------:R-:W-:Y:S01]  /*25b90*/  IMAD.WIDE.U32 R8, R0, -0x326172a9, RZ ;  /* 0xcd9e8d5700087825 */ /* 0x000fe200078e00ff */
[----:B------:R-:W-:Y:S03]  /*25ba0*/  LOP3.LUT R3, R11, R242, R2, 0x96, !PT ;  /* 0x000000f20b037212 */ /* 0x000fe600078e9602 */
[----:B------:R-:W-:Y:S02]  /*25bb0*/  FADD.FTZ R0, R24, R28 ;  /* 0x0000001c18007221 */ /* 0x000fe40000010000 */
[----:B------:R-:W-:Y:S02]  /*25bc0*/  FADD.FTZ R2, R25, R29 ;  /* 0x0000001d19027221 */ /* 0x000fe40000010000 */
[----:B------:R-:W-:Y:S01]  /*25bd0*/  FADD.FTZ R11, R17, R0 ;  /* 0x00000000110b7221 */ /* 0x000fe20000010000 */
[----:B------:R-:W-:Y:S01]  /*25be0*/  LOP3.LUT R0, R9, R233, R48, 0x96, !PT ;  /* 0x000000e909007212 */ /* 0x000fe200078e9630 */
[C---:B--2---:R-:W-:Y:S01]  /*25bf0*/  FADD.FTZ R28, R4.reuse, R2 ;  /* 0x00000002041c7221 */ /* 0x044fe20000010000 */
[----:B------:R-:W-:Y:S01]  /*25c00*/  F2FP.PACK_AB R117, R4, R25 ;  /* 0x000000190475723e */ /* 0x000fe200000000ff */
[----:B------:R-:W1:Y:S01]  /*25c10*/  MUFU.EX2 R9, R212 ;  /* 0x000000d400097308 */ /* 0x000e620000000800 */
[----:B------:R-:W-:Y:S04]  /*25c20*/  IMAD.WIDE.U32 R2, R3, -0x326172a9, RZ ;  /* 0xcd9e8d5703027825 */ /* 0x000fe800078e00ff */
[----:B------:R-:W-:Y:S01]  /*25c30*/  IMAD.WIDE.U32 R6, R0, -0x2daee0ad, RZ ;  /* 0xd2511f5300067825 */ /* 0x000fe200078e00ff */
[----:B------:R-:W-:Y:S03]  /*25c40*/  LOP3.LUT R3, R3, R249, R8, 0x96, !PT ;  /* 0x000000f903037212 */ /* 0x000fe600078e9608 */
[----:B------:R-:W-:Y:S01]  /*25c50*/  IMAD.MOV.U32 R189, RZ, RZ, R12 ;  /* 0x000000ffffbd7224 */ /* 0x000fe200078e000c */
[----:B------:R-:W-:Y:S01]  /*25c60*/  LOP3.LUT R7, R7, R251, R10, 0x96, !PT ;  /* 0x000000fb07077212 */ /* 0x000fe200078e960a */
[----:B------:R-:W2:Y:S01]  /*25c70*/  MUFU.EX2 R4, R214 ;  /* 0x000000d600047308 */ /* 0x000ea20000000800 */
[----:B------:R-:W-:Y:S04]  /*25c80*/  IMAD.WIDE.U32 R128, R3, -0x2daee0ad, RZ ;  /* 0xd2511f5303807825 */ /* 0x000fe800078e00ff */
[----:B------:R-:W-:Y:S01]  /*25c90*/  IMAD.WIDE.U32 R108, R7, -0x326172a9, RZ ;  /* 0xcd9e8d57076c7825 */ /* 0x000fe200078e00ff */
[----:B------:R-:W-:Y:S04]  /*25ca0*/  LOP3.LUT R3, R129, R243, R6, 0x96, !PT ;  /* 0x000000f381037212 */ /* 0x000fe800078e9606 */
[----:B------:R-:W-:Y:S01]  /*25cb0*/  LOP3.LUT R29, R109, R245, R2, 0x96, !PT ;  /* 0x000000f56d1d7212 */ /* 0x000fe200078e9602 */
[----:B------:R-:W3:Y:S01]  /*25cc0*/  MUFU.EX2 R0, R132 ;  /* 0x0000008400007308 */ /* 0x000ee20000000800 */
[----:B------:R-:W-:Y:S01]  /*25cd0*/  IMAD.WIDE.U32 R60, R3, -0x326172a9, RZ ;  /* 0xcd9e8d57033c7825 */ /* 0x000fe200078e00ff */
[----:B------:R-:W-:Y:S03]  /*25ce0*/  PRMT R3, R143, 0x7632, R3 ;  /* 0x000076328f037816 */ /* 0x000fe60000000003 */
[----:B-1----:R-:W-:Y:S01]  /*25cf0*/  FADD.FTZ R2, R9, R31 ;  /* 0x0000001f09027221 */ /* 0x002fe20000010000 */
[----:B------:R-:W-:Y:S02]  /*25d00*/  LOP3.LUT R17, R61, R199, R108, 0x96, !PT ;  /* 0x000000c73d117212 */ /* 0x000fe400078e966c */
[C---:B--2---:R-:W-:Y:S01]  /*25d10*/  F2FP.PACK_AB R83, R4.reuse, R9 ;  /* 0x000000090453723e */ /* 0x044fe200000000ff */
[----:B------:R-:W-:Y:S02]  /*25d20*/  FADD.FTZ R25, R4, R2 ;  /* 0x0000000204197221 */ /* 0x000fe40000010000 */
[----:B------:R-:W-:Y:S01]  /*25d30*/  FADD.FTZ R2, R14, R30 ;  /* 0x0000001e0e027221 */ /* 0x000fe20000010000 */
[C---:B---3--:R-:W-:Y:S03]  /*25d40*/  F2FP.PACK_AB R107, R0.reuse, R14 ;  /* 0x0000000e006b723e */ /* 0x048fe600000000ff */
[----:B------:R-:W-:Y:S01]  /*25d50*/  FADD.FTZ R181, R0, R2 ;  /* 0x0000000200b57221 */ /* 0x000fe20000010000 */
[----:B------:R-:W-:Y:S02]  /*25d60*/  LOP3.LUT R2, R17, 0xff, RZ, 0xc0, !PT ;  /* 0x000000ff11027812 */ /* 0x000fe400078ec0ff */
[----:B------:R-:W-:Y:S02]  /*25d70*/  LOP3.LUT R0, R16, 0xffff, RZ, 0xc0, !PT ;  /* 0x0000ffff10007812 */ /* 0x000fe400078ec0ff */
[----:B------:R-:W-:Y:S02]  /*25d80*/  ISETP.GE.U32.AND P6, PT, R191, R2, PT ;  /* 0x00000002bf00720c */ /* 0x000fe40003fc6070 */
[C---:B------:R-:W-:Y:S02]  /*25d90*/  PRMT R16, R47.reuse, 0x7610, R16 ;  /* 0x000076102f107816 */ /* 0x040fe40000000010 */
[----:B------:R-:W-:Y:S02]  /*25da0*/  SHF.R.U32.HI R0, RZ, 0x8, R0 ;  /* 0x00000008ff007819 */ /* 0x000fe40000011600 */
[----:B------:R-:W-:Y:S02]  /*25db0*/  PRMT R14, R47, 0x7632, R14 ;  /* 0x000076322f0e7816 */ /* 0x000fe4000000000e */
[----:B------:R-:W-:Y:S04]  /*25dc0*/  LOP3.LUT R0, R0, 0xffff, RZ, 0xc0, !PT ;  /* 0x0000ffff00007812 */ /* 0x000fe800078ec0ff */
[----:B------:R-:W-:Y:S02]  /*25dd0*/  ISETP.GE.U32.AND P2, PT, R191, R0, PT ;  /* 0x00000000bf00720c */ /* 0x000fe40003f46070 */
[----:B------:R-:W-:Y:S04]  /*25de0*/  LOP3.LUT R0, R17, 0xffff, RZ, 0xc0, !PT ;  /* 0x0000ffff11007812 */ /* 0x000fe800078ec0ff */
[----:B------:R-:W-:Y:S04]  /*25df0*/  SHF.R.U32.HI R0, RZ, 0x8, R0 ;  /* 0x00000008ff007819 */ /* 0x000fe80000011600 */
[----:B------:R-:W-:Y:S01]  /*25e00*/  LOP3.LUT R0, R0, 0xffff, RZ, 0xc0, !PT ;  /* 0x0000ffff00007812 */ /* 0x000fe200078ec0ff */
[----:B----4-:R-:W-:Y:S05]  /*25e10*/  @!P6 HADD2 R164, -R16.H0_H0, -RZ.H0_H0 ;  /* 0xa00000ff10a4e230 */ /* 0x010fea0000000900 */
[----:B------:R-:W-:Y:S01]  /*25e20*/  PRMT R8, R164, 0x7610, R8 ;  /* 0x00007610a4087816 */ /* 0x000fe20000000008 */
[----:B------:R1:W-:Y:S01]  /*25e30*/  @!P6 STL.S16 [R1+0x294], R164 ;  /* 0x000294a40100e387 */ /* 0x0003e20000100600 */
[----:B------:R-:W-:Y:S05]  /*25e40*/  @!P0 HADD2 R159, -R15.H0_H0, -RZ.H0_H0 ;  /* 0xa00000ff0f9f8230 */ /* 0x000fea0000000900 */
[----:B------:R-:W-:Y:S04]  /*25e50*/  PRMT R2, R159, 0x7610, R2 ;  /* 0x000076109f027816 */ /* 0x000fe80000000002 */
[----:B------:R-:W-:Y:S01]  /*25e60*/  @!P0 PRMT R15, R2, 0x5410, RZ ;  /* 0x00005410020f8816 */ /* 0x000fe200000000ff */
[----:B------:R-:W-:Y:S01]  /*25e70*/  @!P3 HADD2 R154, -R3.H0_H0, -RZ.H0_H0 ;  /* 0xa00000ff039ab230 */ /* 0x000fe20000000900 */
[----:B-1----:R-:W-:Y:S02]  /*25e80*/  PRMT R164, R16, 0x5410, R14 ;  /* 0x0000541010a47816 */ /* 0x002fe4000000000e */
[----:B------:R-:W-:Y:S01]  /*25e90*/  @!P6 PRMT R16, R8, 0x5410, RZ ;  /* 0x000054100810e816 */ /* 0x000fe200000000ff */
[----:B------:R-:W-:Y:S01]  /*25ea0*/  ST.E.U16 [R18.64+0x52], R15 ;  /* 0x0000520f12007985 */ /* 0x000fe2000c101504 */
[----:B------:R-:W-:Y:S02]  /*25eb0*/  ISETP.GE.U32.AND P6, PT, R191, R0, PT ;  /* 0x00000000bf00720c */ /* 0x000fe40003fc6070 */
[----:B------:R-:W-:Y:S01]  /*25ec0*/  PRMT R0, R143, 0x7610, R0 ;  /* 0x000076108f007816 */ /* 0x000fe20000000000 */
[----:B------:R-:W-:Y:S01]  /*25ed0*/  ST.E.U16 [R144.64+0x60], R26 ;  /* 0x0000601a90007985 */ /* 0x000fe2000c101504 */
[----:B------:R-:W-:Y:S02]  /*25ee0*/  SHF.R.U32.HI R2, RZ, 0x18, R62 ;  /* 0x00000018ff027819 */ /* 0x000fe4000001163e */
[----:B------:R-:W-:Y:S01]  /*25ef0*/  PRMT R4, R154, 0x7610, R4 ;  /* 0x000076109a047816 */ /* 0x000fe20000000004 */
[----:B------:R-:W-:Y:S01]  /*25f00*/  @!P4 HADD2 R153, -R0.H0_H0, -RZ.H0_H0 ;  /* 0xa00000ff0099c230 */ /* 0x000fe20000000900 */
[----:B------:R1:W-:Y:S04]  /*25f10*/  ST.E.U16 [R144.64+0x62], R27 ;  /* 0x0000621b90007985 */ /* 0x0003e8000c101504 */
[----:B------:R-:W-:Y:S01]  /*25f20*/  PRMT R24, R153, 0x7610, R24 ;  /* 0x0000761099187816 */ /* 0x000fe20000000018 */
[----:B------:R-:W-:Y:S05]  /*25f30*/  @!P6 HADD2 R161, -R14.H0_H0, -RZ.H0_H0 ;  /* 0xa00000ff0ea1e230 */ /* 0x000fea0000000900 */
[----:B------:R-:W-:Y:S01]  /*25f40*/  PRMT R7, R161, 0x7610, R7 ;  /* 0x00007610a1077816 */ /* 0x000fe20000000007 */
[----:B------:R-:W-:Y:S03]  /*25f50*/  @!P6 STL.S16 [R1+0x290], R161 ;  /* 0x000290a10100e387 */ /* 0x000fe60000100600 */
[----:B------:R-:W-:Y:S01]  /*25f60*/  @!P6 PRMT R14, R7, 0x5410, RZ ;  /* 0x00005410070ee816 */ /* 0x000fe200000000ff */
[----:B------:R2:W3:Y:S04]  /*25f70*/  LDL.S16 R8, [R1+0x25c] ;  /* 0x00025c0001087983 */ /* 0x0004e80000100600 */
[----:B------:R2:W4:Y:S04]  /*25f80*/  LDL.S16 R7, [R1+0x258] ;  /* 0x0002580001077983 */ /* 0x0005280000100600 */
[----:B------:R-:W-:Y:S01]  /*25f90*/  @!P0 STL.S16 [R1+0x28c], R159 ;  /* 0x00028c9f01008387 */ /* 0x000fe20000100600 */
[C---:B------:R-:W-:Y:S02]  /*25fa0*/  ISETP.GE.U32.AND P0, PT, R191.reuse, R2, PT ;  /* 0x00000002bf00720c */ /* 0x040fe40003f06070 */
[----:B------:R-:W-:Y:S01]  /*25fb0*/  LOP3.LUT R2, R52, 0xff, RZ, 0xc0, !PT ;  /* 0x000000ff34027812 */ /* 0x000fe200078ec0ff */
[----:B------:R2:W-:Y:S01]  /*25fc0*/  @!P4 STL.S16 [R1+0x29c], R153 ;  /* 0x00029c990100c387 */ /* 0x0005e20000100600 */
[----:B-1----:R-:W-:Y:S02]  /*25fd0*/  IMAD.WIDE.U32 R26, R152, -0x326172a9, RZ ;  /* 0xcd9e8d57981a7825 */ /* 0x002fe400078e00ff */
[----:B------:R-:W-:Y:S01]  /*25fe0*/  ISETP.GE.U32.AND P6, PT, R191, R2, PT ;  /* 0x00000002bf00720c */ /* 0x000fe20003fc6070 */
[----:B------:R-:W-:Y:S01]  /*25ff0*/  @!P3 STL.S16 [R1+0x26c], R154 ;  /* 0x00026c9a0100b387 */ /* 0x000fe20000100600 */
[----:B------:R-:W-:Y:S02]  /*26000*/  PRMT R2, R141, 0x7610, R2 ;  /* 0x000076108d027816 */ /* 0x000fe40000000002 */
[CC--:B------:R-:W-:Y:S02]  /*26010*/  LOP3.LUT R42, R27.reuse, R240.reuse, R96, 0x96, !PT ;  /* 0x000000f01b2a7212 */ /* 0x0c0fe400078e9660 */
[----:B------:R-:W-:Y:S01]  /*26020*/  LOP3.LUT R27, R27, R240, R182, 0x96, !PT ;  /* 0x000000f01b1b7212 */ /* 0x000fe200078e96b6 */
[----:B------:R-:W-:Y:S05]  /*26030*/  @!P5 HADD2 R103, -R2.H0_H0, -RZ.H0_H0 ;  /* 0xa00000ff0267d230 */ /* 0x000fea0000000900 */
[----:B------:R-:W-:Y:S01]  /*26040*/  PRMT R10, R103, 0x7610, R10 ;  /* 0x00007610670a7816 */ /* 0x000fe2000000000a */
[----:B------:R-:W-:Y:S01]  /*26050*/  @!P5 STL.S16 [R1+0x264], R103 ;  /* 0x000264670100d387 */ /* 0x000fe20000100600 */
[----:B--2---:R-:W-:Y:S02]  /*26060*/  PRMT R153, R0, 0x5410, R3 ;  /* 0x0000541000997816 */ /* 0x004fe40000000003 */
[----:B------:R-:W-:Y:S02]  /*26070*/  @!P4 PRMT R0, R24, 0x5410, RZ ;  /* 0x000054101800c816 */ /* 0x000fe400000000ff */
[----:B------:R-:W-:Y:S03]  /*26080*/  @!P3 PRMT R3, R4, 0x5410, RZ ;  /* 0x000054100403b816 */ /* 0x000fe600000000ff */
[----:B------:R1:W-:Y:S04]  /*26090*/  ST.E.U16 [R22.64+0x60], R0 ;  /* 0x0000600016007985 */ /* 0x0003e8000c101504 */
[----:B------:R2:W-:Y:S01]  /*260a0*/  ST.E.U16 [R22.64+0x62], R3 ;  /* 0x0000620316007985 */ /* 0x0005e2000c101504 */
[----:B-1----:R-:W-:Y:S04]  /*260b0*/  SHF.R.U32.HI R0, RZ, 0x10, R52 ;  /* 0x00000010ff007819 */ /* 0x002fe80000011634 */
[----:B------:R-:W-:Y:S01]  /*260c0*/  LOP3.LUT R4, R0, 0xff, RZ, 0xc0, !PT ;  /* 0x000000ff00047812 */ /* 0x000fe200078ec0ff */
[----:B--2---:R-:W-:Y:S01]  /*260d0*/  MUFU.EX2 R3, R216 ;  /* 0x000000d800037308 */ /* 0x004fe20000000800 */
[----:B------:R-:W-:Y:S02]  /*260e0*/  PRMT R0, R141, 0x7632, R0 ;  /* 0x000076328d007816 */ /* 0x000fe40000000000 */
[----:B------:R-:W-:Y:S02]  /*260f0*/  ISETP.GE.U32.AND P4, PT, R191, R4, PT ;  /* 0x00000004bf00720c */ /* 0x000fe40003f86070 */
[----:B------:R-:W-:Y:S02]  /*26100*/  PRMT R143, R2, 0x5410, R0 ;  /* 0x00005410028f7816 */ /* 0x000fe40000000000 */
[----:B------:R-:W-:Y:S02]  /*26110*/  @!P5 PRMT R2, R10, 0x5410, RZ ;  /* 0x000054100a02d816 */ /* 0x000fe400000000ff */
[----:B------:R-:W-:Y:S02]  /*26120*/  LOP3.LUT P5, RZ, R195, 0x8, RZ, 0xc0, !PT ;  /* 0x00000008c3ff7812 */ /* 0x000fe400078ac0ff */
[----:B------:R-:W-:Y:S01]  /*26130*/  SHF.R.U32.HI R4, RZ, 0x18, R52 ;  /* 0x00000018ff047819 */ /* 0x000fe20000011634 */
[----:B------:R1:W-:Y:S01]  /*26140*/  ST.E.U16 [R20.64+0x5e], R2 ;  /* 0x00005e0214007985 */ /* 0x0003e2000c101504 */
[----:B------:R-:W-:Y:S02]  /*26150*/  LOP3.LUT R10, R33, R240, R182, 0x96, !PT ;  /* 0x000000f0210a7212 */ /* 0x000fe400078e96b6 */
[----:B------:R-:W-:Y:S02]  /*26160*/  ISETP.GE.U32.AND P3, PT, R191, R4, PT ;  /* 0x00000004bf00720c */ /* 0x000fe40003f66070 */
[C---:B------:R-:W-:Y:S02]  /*26170*/  PRMT R4, R102.reuse, 0x7610, R4 ;  /* 0x0000761066047816 */ /* 0x040fe40000000004 */
[----:B-1----:R-:W-:Y:S04]  /*26180*/  PRMT R2, R102, 0x7632, R2 ;  /* 0x0000763266027816 */ /* 0x002fe80000000002 */
[----:B------:R-:W-:Y:S01]  /*26190*/  PRMT R141, R4, 0x5410, R2 ;  /* 0x00005410048d7816 */ /* 0x000fe20000000002 */
[----:B---3--:R-:W-:Y:S02]  /*261a0*/  @!P2 HADD2 R8, -R0.H0_H0, -RZ.H0_H0 ;  /* 0xa00000ff0008a230 */ /* 0x008fe40000000900 */
[----:B----4-:R-:W-:Y:S03]  /*261b0*/  @!P5 HADD2 R7, -R4.H0_H0, -RZ.H0_H0 ;  /* 0xa00000ff0407d230 */ /* 0x010fe60000000900 */
[----:B------:R-:W-:Y:S01]  /*261c0*/  PRMT R6, R8, 0x7610, R6 ;  /* 0x0000761008067816 */ /* 0x000fe20000000006 */
[----:B------:R1:W-:Y:S03]  /*261d0*/  @!P2 STL.S16 [R1+0x25c], R8 ;  /* 0x00025c080100a387 */ /* 0x0003e60000100600 */
[----:B------:R-:W-:Y:S01]  /*261e0*/  @!P2 PRMT R0, R6, 0x5410, RZ ;  /* 0x000054100600a816 */ /* 0x000fe200000000ff */
[----:B------:R2:W-:Y:S01]  /*261f0*/  @!P5 STL.S16 [R1+0x258], R7 ;  /* 0x000258070100d387 */ /* 0x0005e20000100600 */
[----:B------:R-:W-:Y:S01]  /*26200*/  PRMT R9, R7, 0x7610, R9 ;  /* 0x0000761007097816 */ /* 0x000fe20000000009 */
[----:B------:R-:W3:Y:S02]  /*26210*/  MUFU.EX2 R6, R217 ;  /* 0x000000d900067308 */ /* 0x000ee40000000800 */
[----:B------:R4:W4:Y:S01]  /*26220*/  LDL.S16 R109, [R1+0x280] ;  /* 0x00028000016d7983 */ /* 0x0009220000100600 */
[----:B------:R-:W-:Y:S03]  /*26230*/  @!P5 PRMT R4, R9, 0x5410, RZ ;  /* 0x000054100904d816 */ /* 0x000fe600000000ff */
[----:B------:R3:W-:Y:S04]  /*26240*/  ST.E.U16 [R20.64+0x60], R0 ;  /* 0x0000600014007985 */ /* 0x0007e8000c101504 */
[----:B------:R3:W4:Y:S04]  /*26250*/  LDL.S16 R31, [R1+0x27c] ;  /* 0x00027c00011f7983 */ /* 0x0007280000100600 */
[----:B------:R4:W4:Y:S04]  /*26260*/  LDL.S16 R30, [R1+0x278] ;  /* 0x00027800011e7983 */ /* 0x0009280000100600 */
[----:B------:R4:W4:Y:S01]  /*26270*/  LDL.S16 R132, [R1+0x268] ;  /* 0x0002680001847983 */ /* 0x0009220000100600 */
[----:B-1----:R-:W-:Y:S03]  /*26280*/  SHF.R.U32.HI R8, RZ, 0x10, R17 ;  /* 0x00000010ff087819 */ /* 0x002fe60000011611 */
[----:B------:R1:W-:Y:S01]  /*26290*/  ST.E.U16 [R18.64+0x60], R4 ;  /* 0x0000600412007985 */ /* 0x0003e2000c101504 */
[----:B------:R-:W-:Y:S01]  /*262a0*/  LOP3.LUT R15, R8, 0xff, RZ, 0xc0, !PT ;  /* 0x000000ff080f7812 */ /* 0x000fe200078ec0ff */
[----:B--2---:R-:W2:Y:S01]  /*262b0*/  MUFU.EX2 R7, R227 ;  /* 0x000000e300077308 */ /* 0x004ea20000000800 */
[----:B------:R-:W-:Y:S01]  /*262c0*/  LOP3.LUT R8, R41, R239, R32, 0x96, !PT ;  /* 0x000000ef29087212 */ /* 0x000fe200078e9620 */
[----:B---3--:R-:W-:Y:S01]  /*262d0*/  FADD.FTZ R9, R6, R11 ;  /* 0x0000000b06097221 */ /* 0x008fe20000010000 */
[C---:B------:R-:W-:Y:S01]  /*262e0*/  F2FP.PACK_AB R33, R3.reuse, R6 ;  /* 0x000000060321723e */ /* 0x040fe200000000ff */
[----:B------:R-:W-:Y:S04]  /*262f0*/  IMAD.WIDE.U32 R10, R10, -0x2daee0ad, RZ ;  /* 0xd2511f530a0a7825 */ /* 0x000fe800078e00ff */
[----:B------:R-:W-:Y:S01]  /*26300*/  FADD.FTZ R24, R3, R9 ;  /* 0x0000000903187221 */ /* 0x000fe20000010000 */
[----:B------:R-:W-:Y:S01]  /*26310*/  LOP3.LUT R3, R11, R241, R50, 0x96, !PT ;  /* 0x000000f10b037212 */ /* 0x000fe200078e9632 */
[----:B------:R-:W3:Y:S01]  /*26320*/  MUFU.EX2 R0, R228 ;  /* 0x000000e400007308 */ /* 0x000ee20000000800 */
[----:B------:R-:W-:Y:S05]  /*26330*/  IMAD.WIDE.U32 R8, R8, -0x2daee0ad, RZ ;  /* 0xd2511f5308087825 */ /* 0x000fea00078e00ff */
[----:B------:R-:W-:Y:S01]  /*26340*/  LOP3.LUT R9, R9, R242, R10, 0x96, !PT ;  /* 0x000000f209097212 */ /* 0x000fe200078e960a */
[----:B------:R-:W-:Y:S04]  /*26350*/  IMAD.WIDE.U32 R10, R3, -0x326172a9, RZ ;  /* 0xcd9e8d57030a7825 */ /* 0x000fe800078e00ff */
[----:B--2---:R-:W-:Y:S01]  /*26360*/  FADD.FTZ R3, R7, R28 ;  /* 0x0000001c07037221 */ /* 0x004fe20000010000 */
[C---:B---3--:R-:W-:Y:S03]  /*26370*/  F2FP.PACK_AB R32, R0.reuse, R7 ;  /* 0x000000070020723e */ /* 0x048fe600000000ff */
[----:B------:R-:W-:Y:S01]  /*26380*/  FADD.FTZ R182, R0, R3 ;  /* 0x0000000300b67221 */ /* 0x000fe20000010000 */
[----:B------:R-:W-:Y:S01]  /*26390*/  LOP3.LUT R0, R11, R233, R40, 0x96, !PT ;  /* 0x000000e90b007212 */ /* 0x000fe200078e9628 */
[----:B------:R-:W-:Y:S01]  /*263a0*/  MUFU.EX2 R3, R224 ;  /* 0x000000e000037308 */ /* 0x000fe20000000800 */
[----:B------:R-:W-:Y:S03]  /*263b0*/  PRMT R11, R44, 0x7632, R11 ;  /* 0x000076322c0b7816 */ /* 0x000fe6000000000b */
[----:B------:R-:W-:Y:S05]  /*263c0*/  IMAD.WIDE.U32 R6, R0, -0x2daee0ad, RZ ;  /* 0xd2511f5300067825 */ /* 0x000fea00078e00ff */
[--C-:B------:R-:W-:Y:S01]  /*263d0*/  LOP3.LUT R7, R7, R251, R8.reuse, 0x96, !PT ;  /* 0x000000fb07077212 */ /* 0x100fe200078e9608 */
[----:B------:R-:W2:Y:S01]  /*263e0*/  MUFU.EX2 R0, R5 ;  /* 0x0000000500007308 */ /* 0x000ea20000000800 */
[----:B------:R-:W-:Y:S03]  /*263f0*/  PRMT R8, R127, 0x7610, R8 ;  /* 0x000076107f087816 */ /* 0x000fe60000000008 */
[----:B------:R-:W-:Y:S01]  /*26400*/  IMAD.WIDE.U32 R96, R7, -0x326172a9, RZ ;  /* 0xcd9e8d5707607825 */ /* 0x000fe200078e00ff */
[----:B------:R-:W-:Y:S02]  /*26410*/  PRMT R7, R127, 0x7632, R7 ;  /* 0x000076327f077816 */ /* 0x000fe40000000007 */
[----:B--2---:R-:W-:Y:S01]  /*26420*/  F2FP.PACK_AB R28, R0, R3 ;  /* 0x00000003001c723e */ /* 0x004fe200000000ff */
[----:B-1----:R-:W-:Y:S01]  /*26430*/  IMAD.WIDE.U32 R4, R9, -0x326172a9, RZ ;  /* 0xcd9e8d5709047825 */ /* 0x002fe200078e00ff */
[----:B------:R-:W-:Y:S04]  /*26440*/  SHF.R.U32.HI R9, RZ, 0x18, R17 ;  /* 0x00000018ff097819 */ /* 0x000fe80000011611 */
[--C-:B------:R-:W-:Y:S02]  /*26450*/  LOP3.LUT R5, R5, R249, R10.reuse, 0x96, !PT ;  /* 0x000000f905057212 */ /* 0x100fe400078e960a */
[----:B------:R-:W-:Y:S03]  /*26460*/  PRMT R10, R44, 0x7610, R10 ;  /* 0x000076102c0a7816 */ /* 0x000fe6000000000a */
[----:B------:R-:W-:Y:S01]  /*26470*/  IMAD.WIDE.U32 R102, R5, -0x2daee0ad, RZ ;  /* 0xd2511f5305667825 */ /* 0x000fe200078e00ff */
[----:B------:R-:W-:Y:S03]  /*26480*/  PRMT R159, R10, 0x5410, R11 ;  /* 0x000054100a9f7816 */ /* 0x000fe6000000000b */
[----:B------:R-:W-:Y:S01]  /*26490*/  FADD.FTZ R5, R3, R25 ;  /* 0x0000001903057221 */ /* 0x000fe20000010000 */
[----:B------:R-:W-:Y:S02]  /*264a0*/  LOP3.LUT R25, R97, R245, R4, 0x96, !PT ;  /* 0x000000f561197212 */ /* 0x000fe400078e9604 */
[----:B------:R-:W-:Y:S01]  /*264b0*/  LOP3.LUT R4, R60, 0xff, RZ, 0xc0, !PT ;  /* 0x000000ff3c047812 */ /* 0x000fe200078ec0ff */
[--C-:B------:R-:W-:Y:S01]  /*264c0*/  FADD.FTZ R183, R0, R5.reuse ;  /* 0x0000000500b77221 */ /* 0x100fe20000010000 */
[----:B------:R-:W-:Y:S02]  /*264d0*/  LOP3.LUT R0, R52, 0xffff, RZ, 0xc0, !PT ;  /* 0x0000ffff34007812 */ /* 0x000fe400078ec0ff */
[----:B------:R-:W-:Y:S02]  /*264e0*/  ISETP.GE.U32.AND P2, PT, R191, R4, PT ;  /* 0x00000004bf00720c */ /* 0x000fe40003f46070 */
[----:B------:R-:W-:Y:S02]  /*264f0*/  SHF.R.U32.HI R0, RZ, 0x8, R0 ;  /* 0x00000008ff007819 */ /* 0x000fe40000011600 */
[----:B------:R-:W-:Y:S02]  /*26500*/  PRMT R5, R147, 0x7632, R5 ;  /* 0x0000763293057816 */ /* 0x000fe40000000005 */
[----:B------:R-:W-:Y:S02]  /*26510*/  LOP3.LUT R0, R0, 0xffff, RZ, 0xc0, !PT ;  /* 0x0000ffff00007812 */ /* 0x000fe400078ec0ff */
[----:B------:R-:W-:Y:S02]  /*26520*/  LOP3.LUT R6, R103, R243, R6, 0x96, !PT ;  /* 0x000000f367067212 */ /* 0x000fe400078e9606 */
[----:B------:R-:W-:Y:S02]  /*26530*/  ISETP.GE.U32.AND P5, PT, R191, R0, PT ;  /* 0x00000000bf00720c */ /* 0x000fe40003fa6070 */
[----:B------:R-:W-:Y:S04]  /*26540*/  LOP3.LUT R0, R60, 0xffff, RZ, 0xc0, !PT ;  /* 0x0000ffff3c007812 */ /* 0x000fe800078ec0ff */
[----:B------:R-:W-:Y:S04]  /*26550*/  SHF.R.U32.HI R0, RZ, 0x8, R0 ;  /* 0x00000008ff007819 */ /* 0x000fe80000011600 */
[----:B------:R-:W-:Y:S01]  /*26560*/  LOP3.LUT R0, R0, 0xffff, RZ, 0xc0, !PT ;  /* 0x0000ffff00007812 */ /* 0x000fe200078ec0ff */
[----:B----4-:R-:W-:Y:S05]  /*26570*/  @!P2 HADD2 R109, -R10.H0_H0, -RZ.H0_H0 ;  /* 0xa00000ff0a6da230 */ /* 0x010fea0000000900 */
[----:B------:R-:W-:Y:S01]  /*26580*/  PRMT R4, R109, 0x7610, R4 ;  /* 0x000076106d047816 */ /* 0x000fe20000000004 */
[----:B------:R1:W-:Y:S03]  /*26590*/  @!P2 STL.S16 [R1+0x280], R109 ;  /* 0x0002806d0100a387 */ /* 0x0003e60000100600 */
[----:B------:R-:W-:Y:S01]  /*265a0*/  @!P2 PRMT R10, R4, 0x5410, RZ ;  /* 0x00005410040aa816 */ /* 0x000fe200000000ff */
[----:B------:R2:W3:Y:S01]  /*265b0*/  LDL.S16 R154, [R1+0x298] ;  /* 0x00029800019a7983 */ /* 0x0004e20000100600 */
[----:B------:R-:W-:Y:S11]  /*265c0*/  ISETP.GE.U32.AND P2, PT, R191, R0, PT ;  /* 0x00000000bf00720c */ /* 0x000ff60003f46070 */
[----:B------:R-:W-:Y:S02]  /*265d0*/  @!UPT UIADD3 URZ, URZ, URZ, URZ ;  /* 0x0000003f3f3ff290 */ /* 0x000fe4000fffe03f */
[----:B------:R-:W-:Y:S05]  /*265e0*/  @!P2 HADD2 R31, -R11.H0_H0, -RZ.H0_H0 ;  /* 0xa00000ff0b1fa230 */ /* 0x000fea0000000900 */
[----:B------:R-:W-:Y:S01]  /*265f0*/  PRMT R3, R31, 0x7610, R3 ;  /* 0x000076101f037816 */ /* 0x000fe20000000003 */
[----:B-1----:R2:W4:Y:S03]  /*26600*/  LDL.S16 R109, [R1+0x288] ;  /* 0x00028800016d7983 */ /* 0x0025260000100600 */
[----:B------:R-:W-:Y:S01]  /*26610*/  @!P2 PRMT R11, R3, 0x5410, RZ ;  /* 0x00005410030ba816 */ /* 0x000fe200000000ff */
[----:B------:R-:W-:Y:S01]  /*26620*/  @!P2 STL.S16 [R1+0x27c], R31 ;  /* 0x00027c1f0100a387 */ /* 0x000fe20000100600 */
[----:B------:R-:W-:Y:S01]  /*26630*/  LOP3.LUT P2, RZ, R195, 0x4, RZ, 0xc0, !PT ;  /* 0x00000004c3ff7812 */ /* 0x000fe2000784c0ff */
[----:B------:R-:W1:Y:S11]  /*26640*/  MUFU.EX2 R3, R223 ;  /* 0x000000df00037308 */ /* 0x000e760000000800 */
[----:B------:R-:W-:Y:S01]  /*26650*/  @!UPT UIADD3 URZ, URZ, URZ, URZ ;  /* 0x0000003f3f3ff290 */ /* 0x000fe2000fffe03f */
[----:B------:R-:W-:Y:S05]  /*26660*/  @!P2 HADD2 R30, -R2.H0_H0, -RZ.H0_H0 ;  /* 0xa00000ff021ea230 */ /* 0x000fea0000000900 */
[----:B------:R-:W-:Y:S01]  /*26670*/  PRMT R0, R30, 0x7610, R0 ;  /* 0x000076101e007816 */ /* 0x000fe20000000000 */
[----:B------:R2:W-:Y:S03]  /*26680*/  @!P2 STL.S16 [R1+0x278], R30 ;  /* 0x0002781e0100a387 */ /* 0x0005e60000100600 */
[----:B------:R-:W-:Y:S01]  /*26690*/  @!P2 PRMT R2, R0, 0x5410, RZ ;  /* 0x000054100002a816 */ /* 0x000fe200000000ff */
[----:B------:R3:W4:Y:S01]  /*266a0*/  LDL.S16 R173, [R1+0x274] ;  /* 0x0002740001ad7983 */ /* 0x0007220000100600 */
[----:B------:R-:W2:Y:S01]  /*266b0*/  MUFU.EX2 R0, R222 ;  /* 0x000000de00007308 */ /* 0x000ea20000000800 */
[----:B-1----:R-:W-:Y:S02]  /*266c0*/  FADD.FTZ R4, R3, R24 ;  /* 0x0000001803047221 */ /* 0x002fe40000010000 */
[----:B------:R1:W4:Y:S04]  /*266d0*/  LDL.S16 R161, [R1+0x270] ;  /* 0x0002700001a17983 */ /* 0x0003280000100600 */
[----:B------:R1:W4:Y:S04]  /*266e0*/  LDL.S16 R151, [R1+0x284] ;  /* 0x0002840001977983 */ /* 0x0003280000100600 */
[----:B------:R1:W-:Y:S04]  /*266f0*/  ST.E.U16 [R18.64+0x62], R2 ;  /* 0x0000620212007985 */ /* 0x0003e8000c101504 */
[----:B------:R-:W-:Y:S04]  /*26700*/  ST.E.U16 [R144.64+0x70], R34 ;  /* 0x0000702290007985 */ /* 0x000fe8000c101504 */
[----:B------:R-:W-:Y:S01]  /*26710*/  ST.E.U16 [R144.64+0x72], R35 ;  /* 0x0000722390007985 */ /* 0x000fe2000c101504 */
[----:B--2---:R-:W-:Y:S01]  /*26720*/  IMAD.WIDE.U32 R30, R6, -0x326172a9, RZ ;  /* 0xcd9e8d57061e7825 */ /* 0x004fe200078e00ff */
[----:B------:R-:W-:Y:S02]  /*26730*/  PRMT R6, R146, 0x7610, R6 ;  /* 0x0000761092067816 */ /* 0x000fe40000000006 */
[C---:B------:R-:W-:Y:S01]  /*26740*/  F2FP.PACK_AB R3, R0.reuse, R3 ;  /* 0x000000030003723e */ /* 0x040fe200000000ff */
[----:B------:R-:W-:Y:S01]  /*26750*/  FADD.FTZ R184, R0, R4 ;  /* 0x0000000400b87221 */ /* 0x000fe20000010000 */
[----:B------:R-:W-:Y:S04]  /*26760*/  LOP3.LUT R0, R31, R199, R96, 0x96, !PT ;  /* 0x000000c71f007212 */ /* 0x000fe800078e9660 */
[----:B------:R-:W-:Y:S04]  /*26770*/  LOP3.LUT R4, R0, 0xff, RZ, 0xc0, !PT ;  /* 0x000000ff00047812 */ /* 0x000fe800078ec0ff */
[----:B------:R-:W-:Y:S02]  /*26780*/  ISETP.GE.U32.AND P2, PT, R191, R4, PT ;  /* 0x00000004bf00720c */ /* 0x000fe40003f46070 */
[----:B-1----:R-:W-:Y:S05]  /*26790*/  PRMT R2, R147, 0x7610, R2 ;  /* 0x0000761093027816 */ /* 0x002fea0000000002 */
[----:B------:R-:W-:Y:S05]  /*267a0*/  @!P1 HADD2 R132, -R2.H0_H0, -RZ.H0_H0 ;  /* 0xa00000ff02849230 */ /* 0x000fea0000000900 */
[----:B------:R-:W-:Y:S01]  /*267b0*/  PRMT R176, R132, 0x7610, R176 ;  /* 0x0000761084b07816 */ /* 0x000fe200000000b0 */
[----:B------:R1:W-:Y:S02]  /*267c0*/  @!P1 STL.S16 [R1+0x268], R132 ;  /* 0x0002688401009387 */ /* 0x0003e40000100600 */
[----:B-1----:R-:W-:Y:S02]  /*267d0*/  PRMT R132, R2, 0x5410, R5 ;  /* 0x0000541002847816 */ /* 0x002fe40000000005 */
[----:B------:R-:W-:Y:S05]  /*267e0*/  @!P1 PRMT R2, R176, 0x5410, RZ ;  /* 0x00005410b0029816 */ /* 0x000fea00000000ff */
[----:B------:R1:W-:Y:S02]  /*267f0*/  ST.E.U16 [R22.64+0x70], R2 ;  /* 0x0000700216007985 */ /* 0x0003e4000c101504 */
[----:B-1----:R-:W-:Y:S04]  /*26800*/  LOP3.LUT R2, R0, 0xffff, RZ, 0xc0, !PT ;  /* 0x0000ffff00027812 */ /* 0x002fe800078ec0ff */
[----:B------:R-:W-:Y:S04]  /*26810*/  SHF.R.U32.HI R2, RZ, 0x8, R2 ;  /* 0x00000008ff027819 */ /* 0x000fe80000011602 */
[----:B------:R-:W-:Y:S04]  /*26820*/  LOP3.LUT R2, R2, 0xffff, RZ, 0xc0, !PT ;  /* 0x0000ffff02027812 */ /* 0x000fe800078ec0ff */
[C---:B------:R-:W-:Y:S02]  /*26830*/  ISETP.GE.U32.AND P1, PT, R191.reuse, R2, PT ;  /* 0x00000002bf00720c */ /* 0x040fe40003f26070 */
[----:B------:R-:W-:Y:S01]  /*26840*/  PRMT R2, R146, 0x7632, R2 ;  /* 0x0000763292027816 */ /* 0x000fe20000000002 */
[----:B---3--:R-:W-:Y:S05]  /*26850*/  @!P0 HADD2 R154, -R5.H0_H0, -RZ.H0_H0 ;  /* 0xa00000ff059a8230 */ /* 0x008fea0000000900 */
[----:B------:R-:W-:Y:S01]  /*26860*/  PRMT R4, R154, 0x7610, R4 ;  /* 0x000076109a047816 */ /* 0x000fe20000000004 */
[----:B------:R1:W-:Y:S03]  /*26870*/  @!P0 STL.S16 [R1+0x298], R154 ;  /* 0x0002989a01008387 */ /* 0x0003e60000100600 */
[----:B------:R-:W-:Y:S02]  /*26880*/  @!P0 PRMT R5, R4, 0x5410, RZ ;  /* 0x0000541004058816 */ /* 0x000fe400000000ff */
[--C-:B------:R-:W-:Y:S02]  /*26890*/  SHF.R.U32.HI R4, RZ, 0x10, R0.reuse ;  /* 0x00000010ff047819 */ /* 0x100fe40000011600 */
[----:B------:R-:W-:Y:S01]  /*268a0*/  SHF.R.U32.HI R0, RZ, 0x18, R0 ;  /* 0x00000018ff007819 */ /* 0x000fe20000011600 */
[----:B------:R2:W-:Y:S01]  /*268b0*/  ST.E.U16 [R22.64+0x72], R5 ;  /* 0x0000720516007985 */ /* 0x0005e2000c101504 */
[----:B------:R-:W-:Y:S04]  /*268c0*/  LOP3.LUT R4, R4, 0xff, RZ, 0xc0, !PT ;  /* 0x000000ff04047812 */ /* 0x000fe800078ec0ff */
[----:B------:R-:W-:Y:S02]  /*268d0*/  ISETP.GE.U32.AND P0, PT, R191, R4, PT ;  /* 0x00000004bf00720c */ /* 0x000fe40003f06070 */
[----:B------:R-:W-:Y:S01]  /*268e0*/  PRMT R4, R133, 0x7610, R4 ;  /* 0x0000761085047816 */ /* 0x000fe20000000004 */
[----:B----4-:R-:W-:Y:S05]  /*268f0*/  @!P6 HADD2 R109, -R6.H0_H0, -RZ.H0_H0 ;  /* 0xa00000ff066de230 */ /* 0x010fea0000000900 */
[----:B------:R-:W-:Y:S01]  /*26900*/  PRMT R156, R109, 0x7610, R156 ;  /* 0x000076106d9c7816 */ /* 0x000fe2000000009c */
[----:B------:R3:W-:Y:S04]  /*26910*/  @!P6 STL.S16 [R1+0x288], R109 ;  /* 0x0002886d0100e387 */ /* 0x0007e80000100600 */
[----:B-1----:R1:W4:Y:S01]  /*26920*/  LDL.S16 R154, [R1+0x260] ;  /* 0x00026000019a7983 */ /* 0x0023220000100600 */
[----:B--2---:R-:W-:Y:S01]  /*26930*/  PRMT R5, R46, 0x7632, R5 ;  /* 0x000076322e057816 */ /* 0x004fe20000000005 */
[----:B------:R-:W-:Y:S01]  /*26940*/  @!P5 HADD2 R173, -R2.H0_H0, -RZ.H0_H0 ;  /* 0xa00000ff02add230 */ /* 0x000fe20000000900 */
[----:B---3--:R-:W-:Y:S01]  /*26950*/  PRMT R109, R6, 0x5410, R2 ;  /* 0x00005410066d7816 */ /* 0x008fe20000000002 */
[----:B------:R-:W-:Y:S01]  /*26960*/  @!P4 HADD2 R161, -R4.H0_H0, -RZ.H0_H0 ;  /* 0xa00000ff04a1c230 */ /* 0x000fe20000000900 */
[----:B------:R-:W-:Y:S02]  /*26970*/  @!P6 PRMT R6, R156, 0x5410, RZ ;  /* 0x000054109c06e816 */ /* 0x000fe400000000ff */
[----:B------:R-:W-:Y:S01]  /*26980*/  ISETP.GE.U32.AND P6, PT, R191, R15, PT ;  /* 0x0000000fbf00720c */ /* 0x000fe20003fc6070 */
[----:B------:R1:W2:Y:S01]  /*26990*/  LDL.S16 R156, [R1+0x240] ;  /* 0x00024000019c7983 */ /* 0x0002a20000100600 */
[----:B------:R-:W-:Y:S02]  /*269a0*/  PRMT R103, R173, 0x7610, R103 ;  /* 0x00007610ad677816 */ /* 0x000fe40000000067 */
[----:B------:R-:W-:Y:S01]  /*269b0*/  PRMT R147, R161, 0x7610, R147 ;  /* 0x00007610a1937816 */ /* 0x000fe20000000093 */
[----:B------:R-:W-:Y:S01]  /*269c0*/  @!P5 STL.S16 [R1+0x274], R173 ;  /* 0x000274ad0100d387 */ /* 0x000fe20000100600 */
[----:B------:R-:W-:Y:S02]  /*269d0*/  @!P5 PRMT R2, R103, 0x5410, RZ ;  /* 0x000054106702d816 */ /* 0x000fe400000000ff */
[----:B------:R-:W-:Y:S01]  /*269e0*/  ISETP.GE.U32.AND P5, PT, R191, R0, PT ;  /* 0x00000000bf00720c */ /* 0x000fe20003fa6070 */
[----:B------:R-:W-:Y:S01]  /*269f0*/  @!P4 STL.S16 [R1+0x270], R161 ;  /* 0x000270a10100c387 */ /* 0x000fe20000100600 */
[----:B------:R-:W-:Y:S03]  /*26a00*/  PRMT R0, R133, 0x7632, R0 ;  /* 0x0000763285007816 */ /* 0x000fe60000000000 */
[----:B------:R-:W-:Y:S01]  /*26a10*/  @!P6 HADD2 R151, -R8.H0_H0, -RZ.H0_H0 ;  /* 0xa00000ff0897e230 */ /* 0x000fe20000000900 */
[----:B------:R-:W-:Y:S01]  /*26a20*/  PRMT R103, R4, 0x5410, R0 ;  /* 0x0000541004677816 */ /* 0x000fe20000000000 */
[----:B------:R3:W-:Y:S01]  /*26a30*/  ST.E.U16 [R20.64+0x6e], R6 ;  /* 0x00006e0614007985 */ /* 0x0007e2000c101504 */
[----:B------:R-:W-:Y:S02]  /*26a40*/  @!P4 PRMT R4, R147, 0x5410, RZ ;  /* 0x000054109304c816 */ /* 0x000fe400000000ff */
[----:B------:R-:W-:Y:S01]  /*26a50*/  PRMT R157, R151, 0x7610, R157 ;  /* 0x00007610979d7816 */ /* 0x000fe2000000009d */
[----:B------:R1:W-:Y:S01]  /*26a60*/  @!P6 STL.S16 [R1+0x284], R151 ;  /* 0x000284970100e387 */ /* 0x0003e20000100600 */
[C---:B------:R-:W-:Y:S02]  /*26a70*/  ISETP.GE.U32.AND P6, PT, R191.reuse, R9, PT ;  /* 0x00000009bf00720c */ /* 0x040fe40003fc6070 */
[----:B------:R-:W-:Y:S01]  /*26a80*/  ISETP.GE.U32.AND P4, PT, R191, R15, PT ;  /* 0x0000000fbf00720c */ /* 0x000fe20003f86070 */
[----:B------:R2:W2:Y:S01]  /*26a90*/  LDL.S16 R146, [R1+0x234] ;  /* 0x0002340001927983 */ /* 0x0004a20000100600 */
[----:B------:R-:W-:Y:S03]  /*26aa0*/  PRMT R9, R45, 0x7610, R9 ;  /* 0x000076102d097816 */ /* 0x000fe60000000009 */
[----:B------:R2:W2:Y:S04]  /*26ab0*/  LDL.S16 R147, [R1+0x224] ;  /* 0x0002240001937983 */ /* 0x0004a80000100600 */
[----:B------:R1:W-:Y:S04]  /*26ac0*/  ST.E.U16 [R20.64+0x70], R2 ;  /* 0x0000700214007985 */ /* 0x0003e8000c101504 */
[----:B------:R1:W-:Y:S01]  /*26ad0*/  ST.E.U16 [R18.64+0x70], R4 ;  /* 0x0000700412007985 */ /* 0x0003e2000c101504 */
[----:B---3--:R-:W-:Y:S03]  /*26ae0*/  PRMT R6, R46, 0x7610, R6 ;  /* 0x000076102e067816 */ /* 0x008fe60000000006 */
[----:B-1----:R1:W3:Y:S01]  /*26af0*/  LDL.S16 R151, [R1+0x228] ;  /* 0x0002280001977983 */ /* 0x0022e20000100600 */
[----:B------:R-:W-:Y:S02]  /*26b00*/  SHF.R.U32.HI R2, RZ, 0x10, R60 ;  /* 0x00000010ff027819 */ /* 0x000fe4000001163c */
[----:B------:R-:W-:Y:S02]  /*26b10*/  PRMT R4, R126, 0x7610, R4 ;  /* 0x000076107e047816 */ /* 0x000fe40000000004 */
[----:B------:R-:W-:Y:S01]  /*26b20*/  LOP3.LUT R2, R2, 0xff, RZ, 0xc0, !PT ;  /* 0x000000ff02027812 */ /* 0x000fe200078ec0ff */
[----:B----4-:R-:W-:Y:S05]  /*26b30*/  @!P3 HADD2 R154, -R0.H0_H0, -RZ.H0_H0 ;  /* 0xa00000ff009ab230 */ /* 0x010fea0000000900 */
[----:B------:R-:W-:Y:S01]  /*26b40*/  PRMT R47, R154, 0x7610, R47 ;  /* 0x000076109a2f7816 */ /* 0x000fe2000000002f */
[----:B------:R4:W-:Y:S03]  /*26b50*/  @!P3 STL.S16 [R1+0x260], R154 ;  /* 0x0002609a0100b387 */ /* 0x0009e60000100600 */
[----:B------:R-:W-:Y:S05]  /*26b60*/  @!P3 PRMT R0, R47, 0x5410, RZ ;  /* 0x000054102f00b816 */ /* 0x000fea00000000ff */
[----:B------:R1:W-:Y:S04]  /*26b70*/  ST.E.U16 [R18.64+0x72], R0 ;  /* 0x0000720012007985 */ /* 0x0003e8000c101504 */
[----:B------:R-:W-:Y:S04]  /*26b80*/  ST.E.U16 [R144.64+0x80], R16 ;  /* 0x0000801090007985 */ /* 0x000fe8000c101504 */
[----:B------:R1:W-:Y:S01]  /*26b90*/  ST.E.U16 [R144.64+0x82], R14 ;  /* 0x0000820e90007985 */ /* 0x0003e2000c101504 */
[----:B--2---:R-:W-:Y:S01]  /*26ba0*/  @!P6 HADD2 R156, -R7.H0_H0, -RZ.H0_H0 ;  /* 0xa00000ff079ce230 */ /* 0x004fe20000000900 */
[----:B----4-:R-:W-:Y:S04]  /*26bb0*/  PRMT R154, R8, 0x5410, R7 ;  /* 0x00005410089a7816 */ /* 0x010fe80000000007 */
[----:B------:R-:W-:Y:S01]  /*26bc0*/  @!P6 STL.S16 [R1+0x240], R156 ;  /* 0x0002409c0100e387 */ /* 0x000fe20000100600 */
[----:B------:R-:W-:Y:S02]  /*26bd0*/  @!P4 PRMT R8, R157, 0x5410, RZ ;  /* 0x000054109d08c816 */ /* 0x000fe400000000ff */
[C---:B------:R-:W-:Y:S01]  /*26be0*/  ISETP.GE.U32.AND P4, PT, R191.reuse, R2, PT ;  /* 0x00000002bf00720c */ /* 0x040fe20003f86070 */
[----:B------:R2:W4:Y:S01]  /*26bf0*/  LDL.S16 R47, [R1+0x21c] ;  /* 0x00021c00012f7983 */ /* 0x0005220000100600 */
[----:B------:R-:W-:Y:S02]  /*26c00*/  SHF.R.U32.HI R2, RZ, 0x18, R60 ;  /* 0x00000018ff027819 */ /* 0x000fe4000001163c */
[----:B------:R-:W-:Y:S01]  /*26c10*/  PRMT R152, R156, 0x7610, R152 ;  /* 0x000076109c987816 */ /* 0x000fe20000000098 */
[----:B------:R2:W-:Y:S01]  /*26c20*/  ST.E.U16 [R22.64+0x80], R8 ;  /* 0x0000800816007985 */ /* 0x0005e2000c101504 */
[C---:B------:R-:W-:Y:S02]  /*26c30*/  ISETP.GE.U32.AND P3, PT, R191.reuse, R2, PT ;  /* 0x00000002bf00720c */ /* 0x040fe40003f66070 */
[----:B------:R-:W-:Y:S02]  /*26c40*/  LOP3.LUT R2, R30, 0xff, RZ, 0xc0, !PT ;  /* 0x000000ff1e027812 */ /* 0x000fe400078ec0ff */
[----:B------:R-:W-:Y:S02]  /*26c50*/  @!P6 PRMT R7, R152, 0x5410, RZ ;  /* 0x000054109807e816 */ /* 0x000fe400000000ff */
[----:B------:R-:W-:Y:S01]  /*26c60*/  ISETP.GE.U32.AND P6, PT, R191, R2, PT ;  /* 0x00000002bf00720c */ /* 0x000fe20003fc6070 */
[----:B------:R-:W-:Y:S01]  /*26c70*/  @!P2 HADD2 R146, -R4.H0_H0, -RZ.H0_H0 ;  /* 0xa00000ff0492a230 */ /* 0x000fe20000000900 */
[----:B------:R-:W-:Y:S01]  /*26c80*/  PRMT R2, R126, 0x7632, R2 ;  /* 0x000076327e027816 */ /* 0x000fe20000000002 */
[----:B------:R3:W-:Y:S01]  /*26c90*/  ST.E.U16 [R22.64+0x82], R7 ;  /* 0x0000820716007985 */ /* 0x0007e2000c101504 */
[----:B-1----:R-:W-:Y:S01]  /*26ca0*/  LOP3.LUT R0, R30, 0xffff, RZ, 0xc0, !PT ;  /* 0x0000ffff1e007812 */ /* 0x002fe200078ec0ff */
[----:B------:R-:W-:Y:S01]  /*26cb0*/  @!P0 HADD2 R147, -R6.H0_H0, -RZ.H0_H0 ;  /* 0xa00000ff06938230 */ /* 0x000fe20000000900 */
[----:B------:R-:W-:Y:S01]  /*26cc0*/  PRMT R127, R146, 0x7610, R127 ;  /* 0x00007610927f7816 */ /* 0x000fe2000000007f */
[----:B------:R1:W-:Y:S01]  /*26cd0*/  @!P2 STL.S16 [R1+0x234], R146 ;  /* 0x000234920100a387 */ /* 0x0003e20000100600 */
[----:B------:R-:W-:Y:S02]  /*26ce0*/  SHF.R.U32.HI R0, RZ, 0x8, R0 ;  /* 0x00000008ff007819 */ /* 0x000fe40000011600 */
[----:B------:R-:W-:Y:S01]  /*26cf0*/  PRMT R15, R147, 0x7610, R15 ;  /* 0x00007610930f7816 */ /* 0x000fe2000000000f */
[----:B------:R4:W4:Y:S01]  /*26d00*/  LDL.S16 R126, [R1+0x208] ;  /* 0x00020800017e7983 */ /* 0x0009220000100600 */
[----:B------:R-:W-:Y:S02]  /*26d10*/  LOP3.LUT R0, R0, 0xffff, RZ, 0xc0, !PT ;  /* 0x0000ffff00007812 */ /* 0x000fe400078ec0ff */
[C---:B------:R-:W-:Y:S02]  /*26d20*/  PRMT R14, R43.reuse, 0x7610, R14 ;  /* 0x000076102b0e7816 */ /* 0x040fe4000000000e */
[----:B------:R-:W-:Y:S02]  /*26d30*/  PRMT R16, R43, 0x7632, R16 ;  /* 0x000076322b107816 */ /* 0x000fe40000000010 */
[----:B--2---:R-:W-:Y:S02]  /*26d40*/  PRMT R8, R45, 0x7632, R8 ;  /* 0x000076322d087816 */ /* 0x004fe40000000008 */
[----:B------:R-:W-:Y:S01]  /*26d50*/  PRMT R157, R14, 0x5410, R16 ;  /* 0x000054100e9d7816 */ /* 0x000fe20000000010 */
[----:B---3--:R-:W-:Y:S01]  /*26d60*/  @!P1 HADD2 R151, -R2.H0_H0, -RZ.H0_H0 ;  /* 0xa00000ff02979230 */ /* 0x008fe20000000900 */
[----:B------:R-:W-:Y:S04]  /*26d70*/  PRMT R161, R9, 0x5410, R8 ;  /* 0x0000541009a17816 */ /* 0x000fe80000000008 */
[----:B------:R-:W-:Y:S02]  /*26d80*/  PRMT R133, R151, 0x7610, R133 ;  /* 0x0000761097857816 */ /* 0x000fe40000000085 */
[----:B------:R-:W-:Y:S02]  /*26d90*/  PRMT R7, R115, 0x7610, R7 ;  /* 0x0000761073077816 */ /* 0x000fe40000000007 */
[----:B-1----:R-:W-:Y:S02]  /*26da0*/  PRMT R146, R4, 0x5410, R2 ;  /* 0x0000541004927816 */ /* 0x002fe40000000002 */
[----:B------:R-:W-:Y:S02]  /*26db0*/  @!P2 PRMT R4, R127, 0x5410, RZ ;  /* 0x000054107f04a816 */ /* 0x000fe400000000ff */
[----:B------:R-:W-:Y:S01]  /*26dc0*/  @!P1 PRMT R2, R133, 0x5410, RZ ;  /* 0x0000541085029816 */ /* 0x000fe200000000ff */
[----:B------:R1:W2:Y:S01]  /*26dd0*/  LDL.S16 R127, [R1+0x204] ;  /* 0x00020400017f7983 */ /* 0x0002a20000100600 */
[----:B------:R-:W-:Y:S02]  /*26de0*/  PRMT R133, R6, 0x5410, R5 ;  /* 0x0000541006857816 */ /* 0x000fe40000000005 */
[----:B------:R-:W-:Y:S01]  /*26df0*/  @!P0 PRMT R6, R15, 0x5410, RZ ;  /* 0x000054100f068816 */ /* 0x000fe200000000ff */
[----:B------:R-:W-:Y:S01]  /*26e00*/  @!P1 STL.S16 [R1+0x228], R151 ;  /* 0x0002289701009387 */ /* 0x000fe20000100600 */
[C---:B------:R-:W-:Y:S02]  /*26e10*/  ISETP.GE.U32.AND P2, PT, R191.reuse, R0, PT ;  /* 0x00000000bf00720c */ /* 0x040fe40003f46070 */
[--C-:B------:R-:W-:Y:S01]  /*26e20*/  SHF.R.U32.HI R0, RZ, 0x10, R30.reuse ;  /* 0x00000010ff007819 */ /* 0x100fe2000001161e */
[----:B------:R-:W-:Y:S03]  /*26e30*/  @!P0 STL.S16 [R1+0x224], R147 ;  /* 0x0002249301008387 */ /* 0x000fe60000100600 */
[----:B------:R-:W-:Y:S01]  /*26e40*/  LOP3.LUT R0, R0, 0xff, RZ, 0xc0, !PT ;  /* 0x000000ff00007812 */ /* 0x000fe200078ec0ff */
[----:B------:R1:W3:Y:S03]  /*26e50*/  LDL.S16 R15, [R1+0x1ec] ;  /* 0x0001ec00010f7983 */ /* 0x0002e60000100600 */
[C---:B------:R-:W-:Y:S01]  /*26e60*/  ISETP.GE.U32.AND P1, PT, R191.reuse, R0, PT ;  /* 0x00000000bf00720c */ /* 0x040fe20003f26070 */
[----:B------:R-:W-:Y:S01]  /*26e70*/  ST.E.U16 [R20.64+0x7e], R4 ;  /* 0x00007e0414007985 */ /* 0x000fe2000c101504 */
[----:B------:R-:W-:Y:S03]  /*26e80*/  SHF.R.U32.HI R0, RZ, 0x18, R30 ;  /* 0x00000018ff007819 */ /* 0x000fe6000001161e */
[----:B------:R-:W-:Y:S01]  /*26e90*/  ST.E.U16 [R20.64+0x80], R2 ;  /* 0x0000800214007985 */ /* 0x000fe2000c101504 */
[----:B------:R-:W-:Y:S03]  /*26ea0*/  ISETP.GE.U32.AND P0, PT, R191, R0, PT ;  /* 0x00000000bf00720c */ /* 0x000fe60003f06070 */
[----:B------:R1:W-:Y:S02]  /*26eb0*/  ST.E.U16 [R18.64+0x80], R6 ;  /* 0x0000800612007985 */ /* 0x0003e4000c101504 */
[----:B-1----:R-:W-:Y:S04]  /*26ec0*/  PRMT R6, R115, 0x7632, R6 ;  /* 0x0000763273067816 */ /* 0x002fe80000000006 */
[----:B------:R-:W-:Y:S01]  /*26ed0*/  PRMT R151, R7, 0x5410, R6 ;  /* 0x0000541007977816 */ /* 0x000fe20000000006 */
[----:B----4-:R-:W-:Y:S05]  /*26ee0*/  @!P5 HADD2 R47, -R5.H0_H0, -RZ.H0_H0 ;  /* 0xa00000ff052fd230 */ /* 0x010fea0000000900 */
[----:B------:R-:W-:Y:S01]  /*26ef0*/  PRMT R131, R47, 0x7610, R131 ;  /* 0x000076102f837816 */ /* 0x000fe20000000083 */
[----:B------:R1:W-:Y:S03]  /*26f00*/  @!P5 STL.S16 [R1+0x21c], R47 ;  /* 0x00021c2f0100d387 */ /* 0x0003e60000100600 */
[----:B------:R-:W-:Y:S01]  /*26f10*/  @!P5 PRMT R5, R131, 0x5410, RZ ;  /* 0x000054108305d816 */ /* 0x000fe200000000ff */
[----:B------:R4:W4:Y:S04]  /*26f20*/  LDL.S16 R129, [R1+0x1d8] ;  /* 0x0001d80001817983 */ /* 0x0009280000100600 */
[----:B------:R2:W4:Y:S04]  /*26f30*/  LDL.S16 R131, [R1+0x1c8] ;  /* 0x0001c80001837983 */ /* 0x0005280000100600 */
[----:B------:R2:W-:Y:S01]  /*26f40*/  ST.E.U16 [R18.64+0x82], R5 ;  /* 0x0000820512007985 */ /* 0x0005e2000c101504 */
[----:B------:R-:W-:Y:S03]  /*26f50*/  @!P4 HADD2 R126, -R7.H0_H0, -RZ.H0_H0 ;  /* 0xa00000ff077ec230 */ /* 0x000fe60000000900 */
[----:B------:R-:W-:Y:S02]  /*26f60*/  ST.E.U16 [R144.64+0x92], R11 ;  /* 0x0000920b90007985 */ /* 0x000fe4000c101504 */
[----:B------:R-:W-:Y:S02]  /*26f70*/  PRMT R44, R126, 0x7610, R44 ;  /* 0x000076107e2c7816 */ /* 0x000fe4000000002c */
[----:B------:R-:W-:Y:S02]  /*26f80*/  ST.E.U16 [R144.64+0x90], R10 ;  /* 0x0000900a90007985 */ /* 0x000fe4000c101504 */
[----:B------:R-:W-:Y:S01]  /*26f90*/  @!P4 PRMT R7, R44, 0x5410, RZ ;  /* 0x000054102c07c816 */ /* 0x000fe200000000ff */
[----:B-1----:R-:W-:Y:S04]  /*26fa0*/  IMAD.WIDE.U32 R46, R29, -0x2daee0ad, RZ ;  /* 0xd2511f531d2e7825 */ /* 0x002fe800078e00ff */
[----:B------:R-:W-:Y:S01]  /*26fb0*/  ST.E.U16 [R22.64+0x90], R7 ;  /* 0x0000900716007985 */ /* 0x000fe2000c101504 */
[----:B------:R-:W-:Y:S04]  /*26fc0*/  LOP3.LUT R0, R47, R148, R128, 0x96, !PT ;  /* 0x000000942f007212 */ /* 0x000fe800078e9680 */
[C---:B------:R-:W-:Y:S02]  /*26fd0*/  LOP3.LUT R4, R0.reuse, 0xff, RZ, 0xc0, !PT ;  /* 0x000000ff00047812 */ /* 0x040fe400078ec0ff */
[----:B------:R-:W-:Y:S02]  /*26fe0*/  LOP3.LUT R2, R0, 0xffff, RZ, 0xc0, !PT ;  /* 0x0000ffff00027812 */ /* 0x000fe400078ec0ff */
[----:B------:R-:W-:Y:S02]  /*26ff0*/  ISETP.GE.U32.AND P5, PT, R191, R4, PT ;  /* 0x00000004bf00720c */ /* 0x000fe40003fa6070 */
[----:B------:R-:W-:Y:S02]  /*27000*/  SHF.R.U32.HI R2, RZ, 0x8, R2 ;  /* 0x00000008ff027819 */ /* 0x000fe40000011602 */
[----:B------:R-:W-:Y:S02]  /*27010*/  PRMT R4, R114, 0x7632, R4 ;  /* 0x0000763272047816 */ /* 0x000fe40000000004 */
[----:B------:R-:W-:Y:S07]  /*27020*/  LOP3.LUT R2, R2, 0xffff, RZ, 0xc0, !PT ;  /* 0x0000ffff02027812 */ /* 0x000fee00078ec0ff */
[----:B--2---:R-:W-:Y:S02]  /*27030*/  @!P5 HADD2 R127, -R9.H0_H0, -RZ.H0_H0 ;  /* 0xa00000ff097fd230 */ /* 0x004fe40000000900 */
[----:B---3--:R-:W-:Y:S03]  /*27040*/  @!P3 HADD2 R15, -R6.H0_H0, -RZ.H0_H0 ;  /* 0xa00000ff060fb230 */ /* 0x008fe60000000900 */
[----:B------:R-:W-:Y:S01]  /*27050*/  PRMT R45, R127, 0x7610, R45 ;  /* 0x000076107f2d7816 */ /* 0x000fe2000000002d */
[----:B------:R1:W-:Y:S01]  /*27060*/  @!P5 STL.S16 [R1+0x204], R127 ;  /* 0x0002047f0100d387 */ /* 0x0003e20000100600 */
[----:B------:R-:W-:Y:S02]  /*27070*/  PRMT R5, R15, 0x7610, R5 ;  /* 0x000076100f057816 */ /* 0x000fe40000000005 */
[----:B------:R-:W-:Y:S01]  /*27080*/  @!P5 PRMT R9, R45, 0x5410, RZ ;  /* 0x000054102d09d816 */ /* 0x000fe200000000ff */
[----:B------:R2:W-:Y:S01]  /*27090*/  @!P4 STL.S16 [R1+0x208], R126 ;  /* 0x0002087e0100c387 */ /* 0x0005e20000100600 */
[----:B------:R-:W-:Y:S01]  /*270a0*/  ISETP.GE.U32.AND P5, PT, R191, R2, PT ;  /* 0x00000002bf00720c */ /* 0x000fe20003fa6070 */
[----:B------:R-:W-:Y:S01]  /*270b0*/  IMAD.WIDE.U32 R44, R25, -0x2daee0ad, RZ ;  /* 0xd2511f53192c7825 */ /* 0x000fe200078e00ff */
[--C-:B------:R-:W-:Y:S02]  /*270c0*/  SHF.R.U32.HI R2, RZ, 0x18, R0.reuse ;  /* 0x00000018ff027819 */ /* 0x100fe40000011600 */
[----:B------:R-:W-:Y:S02]  /*270d0*/  SHF.R.U32.HI R0, RZ, 0x10, R0 ;  /* 0x00000010ff007819 */ /* 0x000fe40000011600 */
[----:B------:R-:W-:Y:S02]  /*270e0*/  ISETP.GE.U32.AND P4, PT, R191, R2, PT ;  /* 0x00000002bf00720c */ /* 0x000fe40003f86070 */
[----:B------:R-:W-:Y:S02]  /*270f0*/  LOP3.LUT R2, R0, 0xff, RZ, 0xc0, !PT ;  /* 0x000000ff00027812 */ /* 0x000fe400078ec0ff */
[----:B------:R-:W-:Y:S02]  /*27100*/  PRMT R0, R114, 0x7610, R0 ;  /* 0x0000761072007816 */ /* 0x000fe40000000000 */
[----:B------:R-:W-:Y:S05]  /*27110*/  @!P3 PRMT R6, R5, 0x5410, RZ ;  /* 0x000054100506b816 */ /* 0x000fea00000000ff */
[----:B------:R-:W-:Y:S04]  /*27120*/  ST.E.U16 [R22.64+0x92], R6 ;  /* 0x0000920616007985 */ /* 0x000fe8000c101504 */
[----:B-1----:R1:W3:Y:S04]  /*27130*/  LDL.S16 R127, [R1+0x1c4] ;  /* 0x0001c400017f7983 */ /* 0x0022e80000100600 */
[----:B--2---:R1:W2:Y:S04]  /*27140*/  LDL.S16 R126, [R1+0x1c0] ;  /* 0x0001c000017e7983 */ /* 0x0042a80000100600 */
[----:B------:R1:W-:Y:S01]  /*27150*/  @!P3 STL.S16 [R1+0x1ec], R15 ;  /* 0x0001ec0f0100b387 */ /* 0x0003e20000100600 */
[----:B------:R-:W-:Y:S02]  /*27160*/  ISETP.GE.U32.AND P3, PT, R191, R2, PT ;  /* 0x00000002bf00720c */ /* 0x000fe40003f66070 */
[----:B------:R-:W-:Y:S04]  /*27170*/  LOP3.LUT R2, R45, R148, R102, 0x96, !PT ;  /* 0x000000942d027212 */ /* 0x000fe800078e9666 */
[----:B------:R-:W-:Y:S01]  /*27180*/  LOP3.LUT R5, R2, 0xff, RZ, 0xc0, !PT ;  /* 0x000000ff02057812 */ /* 0x000fe200078ec0ff */
[----:B-1----:R1:W2:Y:S01]  /*27190*/  LDL.S16 R15, [R1+0x1a4] ;  /* 0x0001a400010f7983 */ /* 0x0022a20000100600 */
[----:B----4-:R-:W-:Y:S02]  /*271a0*/  @!P5 HADD2 R129, -R8.H0_H0, -RZ.H0_H0 ;  /* 0xa00000ff0881d230 */ /* 0x010fe40000000900 */
[----:B------:R-:W-:Y:S03]  /*271b0*/  @!P6 HADD2 R131, -R0.H0_H0, -RZ.H0_H0 ;  /* 0xa00000ff0083e230 */ /* 0x000fe60000000900 */
[----:B------:R-:W-:Y:S02]  /*271c0*/  PRMT R6, R129, 0x7610, R6 ;  /* 0x0000761081067816 */ /* 0x000fe40000000006 */
[----:B------:R-:W-:Y:S01]  /*271d0*/  PRMT R11, R131, 0x7610, R11 ;  /* 0x00007610830b7816 */ /* 0x000fe2000000000b */
[----:B------:R4:W-:Y:S01]  /*271e0*/  @!P6 STL.S16 [R1+0x1c8], R131 ;  /* 0x0001c8830100e387 */ /* 0x0009e20000100600 */
[----:B------:R-:W-:Y:S02]  /*271f0*/  @!P5 PRMT R8, R6, 0x5410, RZ ;  /* 0x000054100608d816 */ /* 0x000fe400000000ff */
[----:B------:R-:W-:Y:S02]  /*27200*/  SHF.R.U32.HI R6, RZ, 0x18, R2 ;  /* 0x00000018ff067819 */ /* 0x000fe40000011602 */
[----:B----4-:R-:W-:Y:S02]  /*27210*/  PRMT R131, R0, 0x5410, R4 ;  /* 0x0000541000837816 */ /* 0x010fe40000000004 */
[----:B------:R-:W-:Y:S02]  /*27220*/  @!P6 PRMT R0, R11, 0x5410, RZ ;  /* 0x000054100b00e816 */ /* 0x000fe400000000ff */
[----:B------:R-:W-:Y:S01]  /*27230*/  ISETP.GE.U32.AND P6, PT, R191, R5, PT ;  /* 0x00000005bf00720c */ /* 0x000fe20003fc6070 */
[----:B------:R1:W4:Y:S01]  /*27240*/  LDL.S16 R11, [R1+0x1ac] ;  /* 0x0001ac00010b7983 */ /* 0x0003220000100600 */
[----:B------:R-:W-:Y:S02]  /*27250*/  LOP3.LUT R5, R2, 0xffff, RZ, 0xc0, !PT ;  /* 0x0000ffff02057812 */ /* 0x000fe400078ec0ff */
[----:B------:R-:W-:Y:S01]  /*27260*/  SHF.R.U32.HI R2, RZ, 0x10, R2 ;  /* 0x00000010ff027819 */ /* 0x000fe20000011602 */
[----:B------:R1:W-:Y:S01]  /*27270*/  ST.E.U16 [R20.64+0x8e], R0 ;  /* 0x00008e0014007985 */ /* 0x0003e2000c101504 */
[----:B------:R-:W-:Y:S02]  /*27280*/  SHF.R.U32.HI R5, RZ, 0x8, R5 ;  /* 0x00000008ff057819 */ /* 0x000fe40000011605 */
[----:B------:R-:W-:Y:S01]  /*27290*/  LOP3.LUT R2, R2, 0xff, RZ, 0xc0, !PT ;  /* 0x000000ff02027812 */ /* 0x000fe200078ec0ff */
[----:B------:R1:W-:Y:S01]  /*272a0*/  @!P5 STL.S16 [R1+0x1d8], R129 ;  /* 0x0001d8810100d387 */ /* 0x0003e20000100600 */
[----:B------:R-:W-:Y:S04]  /*272b0*/  LOP3.LUT R5, R5, 0xffff, RZ, 0xc0, !PT ;  /* 0x0000ffff05057812 */ /* 0x000fe800078ec0ff */
[----:B------:R-:W-:Y:S02]  /*272c0*/  ISETP.GE.U32.AND P5, PT, R191, R5, PT ;  /* 0x00000005bf00720c */ /* 0x000fe40003fa6070 */
[C---:B------:R-:W-:Y:S02]  /*272d0*/  PRMT R5, R112.reuse, 0x7632, R5 ;  /* 0x0000763270057816 */ /* 0x040fe40000000005 */
[----:B-1----:R-:W-:Y:S04]  /*272e0*/  PRMT R0, R112, 0x7610, R0 ;  /* 0x0000761070007816 */ /* 0x002fe80000000000 */
[----:B------:R-:W-:Y:S01]  /*272f0*/  PRMT R129, R0, 0x5410, R5 ;  /* 0x0000541000817816 */ /* 0x000fe20000000005 */
[----:B---3--:R-:W-:Y:S02]  /*27300*/  @!P2 HADD2 R127, -R4.H0_H0, -RZ.H0_H0 ;  /* 0xa00000ff047fa230 */ /* 0x008fe40000000900 */
[----:B--2---:R-:W-:Y:S03]  /*27310*/  @!P1 HADD2 R126, -R0.H0_H0, -RZ.H0_H0 ;  /* 0xa00000ff007e9230 */ /* 0x004fe60000000900 */
[----:B------:R-:W-:Y:S01]  /*27320*/  PRMT R115, R127, 0x7610, R115 ;  /* 0x000076107f737816 */ /* 0x000fe20000000073 */
[----:B------:R-:W-:Y:S01]  /*27330*/  @!P2 STL.S16 [R1+0x1c4], R127 ;  /* 0x0001c47f0100a387 */ /* 0x000fe20000100600 */
[----:B------:R-:W-:Y:S03]  /*27340*/  PRMT R114, R126, 0x7610, R114 ;  /* 0x000076107e727816 */ /* 0x000fe60000000072 */
[----:B------:R1:W-:Y:S01]  /*27350*/  @!P1 STL.S16 [R1+0x1c0], R126 ;  /* 0x0001c07e01009387 */ /* 0x0003e20000100600 */
[----:B------:R-:W-:Y:S02]  /*27360*/  @!P2 PRMT R4, R115, 0x5410, RZ ;  /* 0x000054107304a816 */ /* 0x000fe400000000ff */
[----:B------:R-:W-:Y:S01]  /*27370*/  @!P1 PRMT R0, R114, 0x5410, RZ ;  /* 0x0000541072009816 */ /* 0x000fe200000000ff */
[----:B------:R3:W3:Y:S01]  /*27380*/  LDL.S16 R115, [R1+0x184] ;  /* 0x0001840001737983 */ /* 0x0006e20000100600 */
[C---:B------:R-:W-:Y:S02]  /*27390*/  ISETP.GE.U32.AND P2, PT, R191.reuse, R6, PT ;  /* 0x00000006bf00720c */ /* 0x040fe40003f46070 */
[----:B------:R-:W-:Y:S01]  /*273a0*/  LOP3.LUT R6, R46, 0xff, RZ, 0xc0, !PT ;  /* 0x000000ff2e067812 */ /* 0x000fe200078ec0ff */
[----:B------:R3:W3:Y:S03]  /*273b0*/  LDL.S16 R114, [R1+0x178] ;  /* 0x0001780001727983 */ /* 0x0006e60000100600 */
[----:B------:R-:W-:Y:S01]  /*273c0*/  ISETP.GE.U32.AND P1, PT, R191, R6, PT ;  /* 0x00000006bf00720c */ /* 0x000fe20003f26070 */
[----:B------:R1:W-:Y:S04]  /*273d0*/  ST.E.U16 [R20.64+0x90], R4 ;  /* 0x0000900414007985 */ /* 0x0003e8000c101504 */
[----:B------:R1:W-:Y:S01]  /*273e0*/  ST.E.U16 [R18.64+0x90], R0 ;  /* 0x0000900012007985 */ /* 0x0003e2000c101504 */
[----:B------:R-:W-:Y:S03]  /*273f0*/  @!P0 HADD2 R15, -R5.H0_H0, -RZ.H0_H0 ;  /* 0xa00000ff050f8230 */ /* 0x000fe60000000900 */
[----:B-1----:R1:W3:Y:S04]  /*27400*/  LDL.S16 R126, [R1+0x188] ;  /* 0x00018800017e7983 */ /* 0x0022e80000100600 */
[----:B------:R1:W-:Y:S01]  /*27410*/  @!P0 STL.S16 [R1+0x1a4], R15 ;  /* 0x0001a40f01008387 */ /* 0x0003e20000100600 */
[----:B------:R-:W-:Y:S04]  /*27420*/  PRMT R4, R15, 0x7610, R4 ;  /* 0x000076100f047816 */ /* 0x000fe80000000004 */
[----:B------:R-:W-:Y:S02]  /*27430*/  @!P0 PRMT R5, R4, 0x5410, RZ ;  /* 0x0000541004058816 */ /* 0x000fe400000000ff */
[----:B------:R-:W-:Y:S02]  /*27440*/  ISETP.GE.U32.AND P0, PT, R191, R2, PT ;  /* 0x00000002bf00720c */ /* 0x000fe40003f06070 */
[----:B------:R-:W-:Y:S01]  /*27450*/  LOP3.LUT R2, R46, 0xffff, RZ, 0xc0, !PT ;  /* 0x0000ffff2e027812 */ /* 0x000fe200078ec0ff */
[----:B------:R1:W-:Y:S01]  /*27460*/  ST.E.U16 [R18.64+0x92], R5 ;  /* 0x0000920512007985 */ /* 0x0003e2000c101504 */
[C---:B------:R-:W-:Y:S02]  /*27470*/  PRMT R0, R113.reuse, 0x7632, R0 ;  /* 0x0000763271007816 */ /* 0x040fe40000000000 */
[--C-:B------:R-:W-:Y:S01]  /*27480*/  SHF.R.U32.HI R4, RZ, 0x8, R2.reuse ;  /* 0x00000008ff047819 */ /* 0x100fe20000011602 */
[----:B------:R-:W-:Y:S01]  /*27490*/  ST.E.U16 [R144.64+0xa0], R9 ;  /* 0x0000a00990007985 */ /* 0x000fe2000c101504 */
[----:B------:R-:W-:Y:S02]  /*274a0*/  PRMT R2, R113, 0x7610, R2 ;  /* 0x0000761071027816 */ /* 0x000fe40000000002 */
[----:B------:R-:W-:Y:S01]  /*274b0*/  LOP3.LUT R4, R4, 0xffff, RZ, 0xc0, !PT ;  /* 0x0000ffff04047812 */ /* 0x000fe200078ec0ff */
[----:B-1----:R1:W3:Y:S01]  /*274c0*/  LDL.S16 R15, [R1+0x164] ;  /* 0x00016400010f7983 */ /* 0x0022e20000100600 */
[----:B------:R-:W-:Y:S03]  /*274d0*/  PRMT R156, R2, 0x5410, R0 ;  /* 0x00005410029c7816 */ /* 0x000fe60000000000 */
[----:B------:R-:W-:Y:S01]  /*274e0*/  ST.E.U16 [R144.64+0xa2], R8 ;  /* 0x0000a20890007985 */ /* 0x000fe2000c101504 */
[----:B------:R-:W-:Y:S01]  /*274f0*/  PRMT R5, R100, 0x7610, R5 ;  /* 0x0000761064057816 */ /* 0x000fe20000000005 */
[----:B----4-:R-:W-:Y:S05]  /*27500*/  @!P1 HADD2 R11, -R14.H0_H0, -RZ.H0_H0 ;  /* 0xa00000ff0e0b9230 */ /* 0x010fea0000000900 */
[----:B------:R-:W-:Y:S01]  /*27510*/  PRMT R10, R11, 0x7610, R10 ;  /* 0x000076100b0a7816 */ /* 0x000fe2000000000a */
[----:B------:R4:W-:Y:S03]  /*27520*/  @!P1 STL.S16 [R1+0x1ac], R11 ;  /* 0x0001ac0b01009387 */ /* 0x0009e60000100600 */
[----:B------:R-:W-:Y:S02]  /*27530*/  @!P1 PRMT R14, R10, 0x5410, RZ ;  /* 0x000054100a0e9816 */ /* 0x000fe400000000ff */
[----:B------:R-:W-:Y:S01]  /*27540*/  ISETP.GE.U32.AND P1, PT, R191, R4, PT ;  /* 0x00000004bf00720c */ /* 0x000fe20003f26070 */
[----:B------:R1:W2:Y:S01]  /*27550*/  LDL.S16 R10, [R1+0x158] ;  /* 0x00015800010a7983 */ /* 0x0002a20000100600 */
[----:B------:R-:W-:Y:S04]  /*27560*/  SHF.R.U32.HI R4, RZ, 0x10, R46 ;  /* 0x00000010ff047819 */ /* 0x000fe8000001162e */
[----:B------:R-:W-:Y:S01]  /*27570*/  LOP3.LUT R4, R4, 0xff, RZ, 0xc0, !PT ;  /* 0x000000ff04047812 */ /* 0x000fe200078ec0ff */
[----:B----4-:R1:W4:Y:S01]  /*27580*/  LDL.S16 R11, [R1+0x15c] ;  /* 0x00015c00010b7983 */ /* 0x0103220000100600 */
[----:B---3--:R-:W-:Y:S02]  /*27590*/  @!P4 HADD2 R115, -R0.H0_H0, -RZ.H0_H0 ;  /* 0xa00000ff0073c230 */ /* 0x008fe40000000900 */
[----:B------:R-:W-:Y:S03]  /*275a0*/  @!P6 HADD2 R114, -R5.H0_H0, -RZ.H0_H0 ;  /* 0xa00000ff0572e230 */ /* 0x000fe60000000900 */
[----:B------:R-:W-:Y:S04]  /*275b0*/  PRMT R112, R115, 0x7610, R112 ;  /* 0x0000761073707816 */ /* 0x000fe80000000070 */
[----:B------:R-:W-:Y:S02]  /*275c0*/  @!P4 PRMT R0, R112, 0x5410, RZ ;  /* 0x000054107000c816 */ /* 0x000fe400000000ff */
[----:B------:R-:W-:Y:S03]  /*275d0*/  PRMT R17, R114, 0x7610, R17 ;  /* 0x0000761072117816 */ /* 0x000fe60000000011 */
[----:B------:R3:W-:Y:S01]  /*275e0*/  ST.E.U16 [R22.64+0xa2], R0 ;  /* 0x0000a20016007985 */ /* 0x0007e2000c101504 */
[----:B------:R-:W-:Y:S05]  /*275f0*/  @!P3 HADD2 R126, -R2.H0_H0, -RZ.H0_H0 ;  /* 0xa00000ff027eb230 */ /* 0x000fea0000000900 */
[----:B------:R-:W-:Y:S01]  /*27600*/  PRMT R6, R126, 0x7610, R6 ;  /* 0x000076107e067816 */ /* 0x000fe20000000006 */
[----:B------:R-:W-:Y:S03]  /*27610*/  @!P3 STL.S16 [R1+0x188], R126 ;  /* 0x0001887e0100b387 */ /* 0x000fe60000100600 */
[----:B------:R-:W-:Y:S01]  /*27620*/  @!P3 PRMT R2, R6, 0x5410, RZ ;  /* 0x000054100602b816 */ /* 0x000fe200000000ff */
[----:B------:R1:W-:Y:S01]  /*27630*/  @!P4 STL.S16 [R1+0x184], R115 ;  /* 0x000184730100c387 */ /* 0x0003e20000100600 */
[----:B------:R-:W-:Y:S02]  /*27640*/  ISETP.GE.U32.AND P3, PT, R191, R4, PT ;  /* 0x00000004bf00720c */ /* 0x000fe40003f66070 */
[----:B------:R-:W-:Y:S01]  /*27650*/  PRMT R4, R100, 0x7632, R4 ;  /* 0x0000763264047816 */ /* 0x000fe20000000004 */
[----:B------:R-:W-:Y:S01]  /*27660*/  @!P6 STL.S16 [R1+0x178], R114 ;  /* 0x000178720100e387 */ /* 0x000fe20000100600 */
[----:B------:R-:W-:Y:S02]  /*27670*/  SHF.R.U32.HI R6, RZ, 0x18, R46 ;  /* 0x00000018ff067819 */ /* 0x000fe4000001162e */
[----:B------:R-:W-:Y:S01]  /*27680*/  PRMT R152, R5, 0x5410, R4 ;  /* 0x0000541005987816 */ /* 0x000fe20000000004 */
[----:B------:R1:W-:Y:S01]  /*27690*/  ST.E.U16 [R22.64+0xa0], R2 ;  /* 0x0000a00216007985 */ /* 0x0003e2000c101504 */
[----:B------:R-:W-:Y:S02]  /*276a0*/  ISETP.GE.U32.AND P4, PT, R191, R6, PT ;  /* 0x00000006bf00720c */ /* 0x000fe40003f86070 */
[C---:B------:R-:W-:Y:S02]  /*276b0*/  LOP3.LUT R6, R44.reuse, 0xff, RZ, 0xc0, !PT ;  /* 0x000000ff2c067812 */ /* 0x040fe400078ec0ff */
[----:B------:R-:W-:Y:S02]  /*276c0*/  @!P6 PRMT R5, R17, 0x5410, RZ ;  /* 0x000054101105e816 */ /* 0x000fe400000000ff */
[----:B------:R-:W-:Y:S02]  /*276d0*/  ISETP.GE.U32.AND P6, PT, R191, R6, PT ;  /* 0x00000006bf00720c */ /* 0x000fe40003fc6070 */
[----:B---3--:R-:W-:Y:S01]  /*276e0*/  PRMT R0, R51, 0x7632, R0 ;  /* 0x0000763233007816 */ /* 0x008fe20000000000 */
[----:B------:R3:W-:Y:S01]  /*276f0*/  ST.E.U16 [R20.64+0x9e], R5 ;  /* 0x00009e0514007985 */ /* 0x0007e2000c101504 */
[----:B------:R-:W-:Y:S05]  /*27700*/  @!P5 HADD2 R15, -R4.H0_H0, -RZ.H0_H0 ;  /* 0xa00000ff040fd230 */ /* 0x000fea0000000900 */
[----:B------:R-:W-:Y:S01]  /*27710*/  PRMT R9, R15, 0x7610, R9 ;  /* 0x000076100f097816 */ /* 0x000fe20000000009 */
[----:B------:R3:W-:Y:S03]  /*27720*/  @!P5 STL.S16 [R1+0x164], R15 ;  /* 0x0001640f0100d387 */ /* 0x0007e60000100600 */
[----:B------:R-:W-:Y:S01]  /*27730*/  @!P5 PRMT R4, R9, 0x5410, RZ ;  /* 0x000054100904d816 */ /* 0x000fe200000000ff */
[----:B-1----:R1:W4:Y:S01]  /*27740*/  LDL.S16 R115, [R1+0x160] ;  /* 0x0001600001737983 */ /* 0x0023220000100600 */
[----:B------:R-:W-:Y:S03]  /*27750*/  LOP3.LUT R2, R44, 0xffff, RZ, 0xc0, !PT ;  /* 0x0000ffff2c027812 */ /* 0x000fe600078ec0ff */
[----:B------:R-:W-:Y:S01]  /*27760*/  ST.E.U16 [R20.64+0xa0], R4 ;  /* 0x0000a00414007985 */ /* 0x000fe2000c101504 */
[----:B------:R-:W-:Y:S04]  /*27770*/  SHF.R.U32.HI R2, RZ, 0x8, R2 ;  /* 0x00000008ff027819 */ /* 0x000fe80000011602 */
[----:B------:R-:W-:Y:S02]  /*27780*/  LOP3.LUT R6, R2, 0xffff, RZ, 0xc0, !PT ;  /* 0x0000ffff02067812 */ /* 0x000fe400078ec0ff */
[----:B------:R-:W-:Y:S02]  /*27790*/  PRMT R2, R51, 0x7610, R2 ;  /* 0x0000761033027816 */ /* 0x000fe40000000002 */
[----:B---3--:R-:W-:Y:S02]  /*277a0*/  SHF.R.U32.HI R5, RZ, 0x18, R44 ;  /* 0x00000018ff057819 */ /* 0x008fe4000001162c */
[----:B------:R-:W-:Y:S02]  /*277b0*/  PRMT R147, R2, 0x5410, R0 ;  /* 0x0000541002937816 */ /* 0x000fe40000000000 */
[----:B------:R-:W-:Y:S02]  /*277c0*/  ISETP.GE.U32.AND P5, PT, R191, R6, PT ;  /* 0x00000006bf00720c */ /* 0x000fe40003fa6070 */
[----:B------:R-:W-:Y:S02]  /*277d0*/  SHF.R.U32.HI R6, RZ, 0x10, R44 ;  /* 0x00000010ff067819 */ /* 0x000fe4000001162c */
[----:B------:R-:W-:Y:S02]  /*277e0*/  LOP3.LUT R15, R41, R239, R26, 0x96, !PT ;  /* 0x000000ef290f7212 */ /* 0x000fe400078e961a */
[----:B------:R-:W-:Y:S01]  /*277f0*/  LOP3.LUT R6, R6, 0xff, RZ, 0xc0, !PT ;  /* 0x000000ff06067812 */ /* 0x000fe200078ec0ff */
[----:B--2---:R-:W-:Y:S05]  /*27800*/  @!P2 HADD2 R10, -R0.H0_H0, -RZ.H0_H0 ;  /* 0xa00000ff000aa230 */ /* 0x004fea0000000900 */
[----:B------:R-:W-:Y:S04]  /*27810*/  PRMT R7, R10, 0x7610, R7 ;  /* 0x000076100a077816 */ /* 0x000fe80000000007 */
[----:B------:R-:W-:Y:S05]  /*27820*/  @!P2 PRMT R0, R7, 0x5410, RZ ;  /* 0x000054100700a816 */ /* 0x000fea00000000ff */
[----:B------:R2:W-:Y:S01]  /*27830*/  ST.E.U16 [R18.64+0xa2], R0 ;  /* 0x0000a20012007985 */ /* 0x0005e2000c101504 */
[----:B----4-:R-:W-:Y:S05]  /*27840*/  @!P0 HADD2 R11, -R2.H0_H0, -RZ.H0_H0 ;  /* 0xa00000ff020b8230 */ /* 0x010fea0000000900 */
[----:B------:R-:W-:Y:S01]  /*27850*/  PRMT R8, R11, 0x7610, R8 ;  /* 0x000076100b087816 */ /* 0x000fe20000000008 */
[----:B------:R-:W-:Y:S03]  /*27860*/  @!P0 STL.S16 [R1+0x15c], R11 ;  /* 0x00015c0b01008387 */ /* 0x000fe60000100600 */
[----:B------:R-:W-:Y:S01]  /*27870*/  @!P0 PRMT R2, R8, 0x5410, RZ ;  /* 0x0000541008028816 */ /* 0x000fe200000000ff */
[----:B------:R3:W-:Y:S01]  /*27880*/  @!P2 STL.S16 [R1+0x158], R10 ;  /* 0x0001580a0100a387 */ /* 0x0007e20000100600 */
[C---:B------:R-:W-:Y:S01]  /*27890*/  ISETP.GE.U32.AND P2, PT, R191.reuse, R5, PT ;  /* 0x00000005bf00720c */ /* 0x040fe20003f46070 */
[----:B------:R-:W-:Y:S01]  /*278a0*/  IMAD.WIDE.U32 R8, R42, -0x2daee0ad, RZ ;  /* 0xd2511f532a087825 */ /* 0x000fe200078e00ff */
[----:B------:R-:W-:Y:S01]  /*278b0*/  ISETP.GE.U32.AND P0, PT, R191, R6, PT ;  /* 0x00000006bf00720c */ /* 0x000fe20003f06070 */
[----:B------:R1:W4:Y:S01]  /*278c0*/  LDL.S16 R114, [R1+0x14c] ;  /* 0x00014c0001727983 */ /* 0x0003220000100600 */
[----:B------:R-:W-:Y:S02]  /*278d0*/  LOP3.LUT R6, R49, R239, R26, 0x96, !PT ;  /* 0x000000ef31067212 */ /* 0x000fe400078e961a */
[----:B------:R-:W-:Y:S01]  /*278e0*/  LOP3.LUT R5, R9, R241, R82, 0x96, !PT ;  /* 0x000000f109057212 */ /* 0x000fe200078e9652 */
[----:B------:R1:W4:Y:S02]  /*278f0*/  LDL.S16 R100, [R1+0x148] ;  /* 0x0001480001647983 */ /* 0x0003240000100600 */
[----:B------:R-:W-:Y:S01]  /*27900*/  IMAD.WIDE.U32 R6, R6, -0x2daee0ad, RZ ;  /* 0xd2511f5306067825 */ /* 0x000fe200078e00ff */
[----:B--2---:R-:W-:Y:S01]  /*27910*/  PRMT R0, R101, 0x7632, R0 ;  /* 0x0000763265007816 */ /* 0x004fe20000000000 */
[----:B------:R2:W-:Y:S03]  /*27920*/  ST.E.U16 [R18.64+0xa0], R2 ;  /* 0x0000a00212007985 */ /* 0x0005e6000c101504 */
[----:B------:R-:W-:Y:S01]  /*27930*/  LOP3.LUT R7, R7, R242, R8, 0x96, !PT ;  /* 0x000000f207077212 */ /* 0x000fe200078e9608 */
[----:B------:R1:W-:Y:S01]  /*27940*/  ST.E.U16 [R144.64+0xb0], R14 ;  /* 0x0000b00e90007985 */ /* 0x0003e2000c101504 */
[----:B---3--:R-:W-:Y:S05]  /*27950*/  IMAD.WIDE.U32 R10, R5, -0x326172a9, RZ ;  /* 0xcd9e8d57050a7825 */ /* 0x008fea00078e00ff */
[----:B------:R-:W-:Y:S05]  /*27960*/  LOP3.LUT R5, R11, R233, R48, 0x96, !PT ;  /* 0x000000e90b057212 */ /* 0x000fea00078e9630 */
[----:B------:R-:W-:Y:S05]  /*27970*/  IMAD.WIDE.U32 R8, R5, -0x2daee0ad, RZ ;  /* 0xd2511f5305087825 */ /* 0x000fea00078e00ff */
[----:B------:R-:W-:Y:S01]  /*27980*/  LOP3.LUT R9, R9, R251, R6, 0x96, !PT ;  /* 0x000000fb09097212 */ /* 0x000fe200078e9606 */
[----:B------:R-:W-:Y:S01]  /*27990*/  IMAD.WIDE.U32 R6, R7, -0x326172a9, RZ ;  /* 0xcd9e8d5707067825 */ /* 0x000fe200078e00ff */
[----:B--2---:R-:W-:Y:S03]  /*279a0*/  PRMT R2, R101, 0x7610, R2 ;  /* 0x0000761065027816 */ /* 0x004fe60000000002 */
[----:B------:R-:W-:Y:S01]  /*279b0*/  IMAD.WIDE.U32 R112, R9, -0x326172a9, RZ ;  /* 0xcd9e8d5709707825 */ /* 0x000fe200078e00ff */
[----:B------:R-:W-:Y:S04]  /*279c0*/  LOP3.LUT R5, R7, R249, R10, 0x96, !PT ;  /* 0x000000f907057212 */ /* 0x000fe800078e960a */
[----:B------:R-:W-:Y:S01]  /*279d0*/  LOP3.LUT R17, R113, R245, R6, 0x96, !PT ;  /* 0x000000f571117212 */ /* 0x000fe200078e9606 */
[----:B------:R-:W-:Y:S05]  /*279e0*/  IMAD.WIDE.U32 R126, R5, -0x2daee0ad, RZ ;  /* 0xd2511f53057e7825 */ /* 0x000fea00078e00ff */
[----:B------:R-:W-:Y:S02]  /*279f0*/  LOP3.LUT R5, R127, R243, R8, 0x96, !PT ;  /* 0x000000f37f057212 */ /* 0x000fe400078e9608 */
[----:B------:R-:W-:Y:S03]  /*27a00*/  PRMT R127, R2, 0x5410, R0 ;  /* 0x00005410027f7816 */ /* 0x000fe60000000000 */
[----:B------:R-:W-:Y:S05]  /*27a10*/  IMAD.WIDE.U32 R48, R5, -0x326172a9, RZ ;  /* 0xcd9e8d5705307825 */ /* 0x000fea00078e00ff */
[----:B------:R-:W-:Y:S04]  /*27a20*/  LOP3.LUT R5, R49, R199, R112, 0x96, !PT ;  /* 0x000000c731057212 */ /* 0x000fe800078e9670 */
[----:B------:R-:W-:Y:S01]  /*27a30*/  LOP3.LUT R4, R5, 0xff, RZ, 0xc0, !PT ;  /* 0x000000ff05047812 */ /* 0x000fe200078ec0ff */
[----:B------:R-:W-:Y:S05]  /*27a40*/  @!P1 HADD2 R115, -R16.H0_H0, -RZ.H0_H0 ;  /* 0xa00000ff10739230 */ /* 0x000fea0000000900 */
[----:B------:R-:W-:Y:S01]  /*27a50*/  PRMT R8, R115, 0x7610, R8 ;  /* 0x0000761073087816 */ /* 0x000fe20000000008 */
[----:B------:R-:W-:Y:S03]  /*27a60*/  @!P1 STL.S16 [R1+0x160], R115 ;  /* 0x0001607301009387 */ /* 0x000fe60000100600 */
[----:B------:R-:W-:Y:S01]  /*27a70*/  @!P1 PRMT R16, R8, 0x5410, RZ ;  /* 0x0000541008109816 */ /* 0x000fe200000000ff */
[----:B------:R3:W3:Y:S01]  /*27a80*/  LDL.S16 R173, [R1+0x13c] ;  /* 0x00013c0001ad7983 */ /* 0x0006e20000100600 */
[----:B------:R-:W-:Y:S01]  /*27a90*/  ISETP.GE.U32.AND P1, PT, R191, R4, PT ;  /* 0x00000004bf00720c */ /* 0x000fe20003f26070 */
[----:B------:R-:W-:Y:S01]  /*27aa0*/  IMAD.WIDE.U32 R8, R27, -0x2daee0ad, RZ ;  /* 0xd2511f531b087825 */ /* 0x000fe200078e00ff */
[----:B------:R-:W-:Y:S01]  /*27ab0*/  LOP3.LUT R4, R5, 0xffff, RZ, 0xc0, !PT ;  /* 0x0000ffff05047812 */ /* 0x000fe200078ec0ff */
[----:B------:R3:W3:Y:S03]  /*27ac0*/  LDL.S16 R113, [R1+0x138] ;  /* 0x0001380001717983 */ /* 0x0006e60000100600 */
[----:B------:R-:W-:Y:S01]  /*27ad0*/  SHF.R.U32.HI R4, RZ, 0x8, R4 ;  /* 0x00000008ff047819 */ /* 0x000fe20000011604 */
[----:B------:R-:W-:Y:S03]  /*27ae0*/  ST.E.U16 [R144.64+0xb2], R16 ;  /* 0x0000b21090007985 */ /* 0x000fe6000c101504 */
[----:B------:R-:W-:Y:S01]  /*27af0*/  LOP3.LUT R4, R4, 0xffff, RZ, 0xc0, !PT ;  /* 0x0000ffff04047812 */ /* 0x000fe200078ec0ff */
[----:B----4-:R-:W-:Y:S02]  /*27b00*/  @!P3 HADD2 R114, -R2.H0_H0, -RZ.H0_H0 ;  /* 0xa00000ff0272b230 */ /* 0x010fe40000000900 */
[----:B------:R-:W-:Y:S03]  /*27b10*/  @!P4 HADD2 R100, -R0.H0_H0, -RZ.H0_H0 ;  /* 0xa00000ff0064c230 */ /* 0x000fe60000000900 */
[----:B------:R-:W-:Y:S01]  /*27b20*/  PRMT R7, R114, 0x7610, R7 ;  /* 0x0000761072077816 */ /* 0x000fe20000000007 */
[----:B------:R4:W-:Y:S01]  /*27b30*/  @!P3 STL.S16 [R1+0x14c], R114 ;  /* 0x00014c720100b387 */ /* 0x0009e20000100600 */
[----:B------:R-:W-:Y:S03]  /*27b40*/  PRMT R6, R100, 0x7610, R6 ;  /* 0x0000761064067816 */ /* 0x000fe60000000006 */
[----:B------:R4:W-:Y:S01]  /*27b50*/  @!P4 STL.S16 [R1+0x148], R100 ;  /* 0x000148640100c387 */ /* 0x0009e20000100600 */
[----:B------:R-:W-:Y:S02]  /*27b60*/  @!P3 PRMT R2, R7, 0x5410, RZ ;  /* 0x000054100702b816 */ /* 0x000fe400000000ff */
[C---:B------:R-:W-:Y:S01]  /*27b70*/  ISETP.GE.U32.AND P3, PT, R191.reuse, R4, PT ;  /* 0x00000004bf00720c */ /* 0x040fe20003f66070 */
[----:B------:R3:W2:Y:S01]  /*27b80*/  LDL.S16 R179, [R1+0x130] ;  /* 0x0001300001b37983 */ /* 0x0006a20000100600 */
[--C-:B------:R-:W-:Y:S02]  /*27b90*/  SHF.R.U32.HI R4, RZ, 0x18, R5.reuse ;  /* 0x00000018ff047819 */ /* 0x100fe40000011605 */
[----:B------:R-:W-:Y:S01]  /*27ba0*/  @!P4 PRMT R0, R6, 0x5410, RZ ;  /* 0x000054100600c816 */ /* 0x000fe200000000ff */
[----:B------:R2:W2:Y:S01]  /*27bb0*/  LDL.S16 R176, [R1+0x134] ;  /* 0x0001340001b07983 */ /* 0x0004a20000100600 */
[----:B------:R-:W-:Y:S01]  /*27bc0*/  ISETP.GE.U32.AND P4, PT, R191, R4, PT ;  /* 0x00000004bf00720c */ /* 0x000fe20003f86070 */
[----:B------:R-:W-:Y:S01]  /*27bd0*/  IMAD.WIDE.U32 R6, R15, -0x2daee0ad, RZ ;  /* 0xd2511f530f067825 */ /* 0x000fe200078e00ff */
[----:B------:R-:W-:Y:S01]  /*27be0*/  LOP3.LUT R4, R9, R241, R50, 0x96, !PT ;  /* 0x000000f109047212 */ /* 0x000fe200078e9632 */
[----:B------:R2:W2:Y:S01]  /*27bf0*/  LDL.S16 R178, [R1+0x128] ;  /* 0x0001280001b27983 */ /* 0x0004a20000100600 */
[----:B------:R-:W-:Y:S02]  /*27c00*/  SHF.R.U32.HI R5, RZ, 0x10, R5 ;  /* 0x00000010ff057819 */ /* 0x000fe40000011605 */
[----:B------:R-:W-:Y:S01]  /*27c10*/  LOP3.LUT R7, R7, R242, R8, 0x96, !PT ;  /* 0x000000f207077212 */ /* 0x000fe200078e9608 */
[----:B-1----:R-:W-:Y:S01]  /*27c20*/  IMAD.WIDE.U32 R14, R4, -0x326172a9, RZ ;  /* 0xcd9e8d57040e7825 */ /* 0x002fe200078e00ff */
[----:B------:R1:W-:Y:S03]  /*27c30*/  ST.E.U16 [R22.64+0xb0], R2 ;  /* 0x0000b00216007985 */ /* 0x0003e6000c101504 */
[----:B------:R-:W-:Y:S01]  /*27c40*/  IMAD.WIDE.U32 R8, R7, -0x326172a9, RZ ;  /* 0xcd9e8d5707087825 */ /* 0x000fe200078e00ff */
[----:B------:R-:W-:Y:S01]  /*27c50*/  LOP3.LUT R4, R15, R233, R40, 0x96, !PT ;  /* 0x000000e90f047212 */ /* 0x000fe200078e9628 */
[----:B------:R1:W-:Y:S04]  /*27c60*/  ST.E.U16 [R22.64+0xb2], R0 ;  /* 0x0000b20016007985 */ /* 0x0003e8000c101504 */
[----:B------:R-:W-:Y:S01]  /*27c70*/  IMAD.WIDE.U32 R10, R4, -0x2daee0ad, RZ ;  /* 0xd2511f53040a7825 */ /* 0x000fe200078e00ff */
[----:B------:R-:W-:Y:S04]  /*27c80*/  LOP3.LUT R4, R9, R249, R14, 0x96, !PT ;  /* 0x000000f909047212 */ /* 0x000fe800078e960e */
[----:B------:R-:W-:Y:S01]  /*27c90*/  LOP3.LUT R6, R11, R251, R6, 0x96, !PT ;  /* 0x000000fb0b067212 */ /* 0x000fe200078e9606 */
[----:B----4-:R-:W-:Y:S01]  /*27ca0*/  IMAD.WIDE.U32 R114, R4, -0x2daee0ad, RZ ;  /* 0xd2511f5304727825 */ /* 0x010fe200078e00ff */
[----:B------:R-:W-:Y:S03]  /*27cb0*/  PRMT R4, R124, 0x7610, R4 ;  /* 0x000076107c047816 */ /* 0x000fe60000000004 */
[----:B------:R-:W-:Y:S01]  /*27cc0*/  IMAD.WIDE.U32 R100, R6, -0x326172a9, RZ ;  /* 0xcd9e8d5706647825 */ /* 0x000fe200078e00ff */
[----:B------:R-:W-:Y:S02]  /*27cd0*/  PRMT R6, R124, 0x7632, R6 ;  /* 0x000076327c067816 */ /* 0x000fe40000000006 */
[----:B------:R-:W-:Y:S02]  /*27ce0*/  LOP3.LUT R7, R115, R243, R10, 0x96, !PT ;  /* 0x000000f373077212 */ /* 0x000fe400078e960a */
[----:B------:R-:W-:Y:S02]  /*27cf0*/  LOP3.LUT R9, R101, R245, R8, 0x96, !PT ;  /* 0x000000f565097212 */ /* 0x000fe400078e9608 */
[----:B-1----:R-:W-:Y:S01]  /*27d00*/  LOP3.LUT R2, R5, 0xff, RZ, 0xc0, !PT ;  /* 0x000000ff05027812 */ /* 0x002fe200078ec0ff */
[----:B------:R-:W-:Y:S01]  /*27d10*/  IMAD.WIDE.U32 R40, R7, -0x326172a9, RZ ;  /* 0xcd9e8d5707287825 */ /* 0x000fe200078e00ff */
[----:B------:R-:W-:Y:S02]  /*27d20*/  PRMT R7, R125, 0x7610, R7 ;  /* 0x000076107d077816 */ /* 0x000fe40000000007 */
[----:B------:R-:W-:Y:S02]  /*27d30*/  PRMT R0, R121, 0x7632, R0 ;  /* 0x0000763279007816 */ /* 0x000fe40000000000 */
[----:B------:R-:W-:Y:S01]  /*27d40*/  LOP3.LUT R5, R41, R199, R100, 0x96, !PT ;  /* 0x000000c729057212 */ /* 0x000fe200078e9664 */
[----:B---3--:R-:W-:Y:S02]  /*27d50*/  @!P6 HADD2 R173, -R4.H0_H0, -RZ.H0_H0 ;  /* 0xa00000ff04ade230 */ /* 0x008fe40000000900 */
[----:B------:R-:W-:Y:S03]  /*27d60*/  @!P5 HADD2 R113, -R6.H0_H0, -RZ.H0_H0 ;  /* 0xa00000ff0671d230 */ /* 0x000fe60000000900 */
[----:B------:R-:W-:Y:S01]  /*27d70*/  PRMT R124, R173, 0x7610, R124 ;  /* 0x00007610ad7c7816 */ /* 0x000fe2000000007c */
[----:B------:R1:W-:Y:S01]  /*27d80*/  @!P6 STL.S16 [R1+0x13c], R173 ;  /* 0x00013cad0100e387 */ /* 0x0003e20000100600 */
[----:B------:R-:W-:Y:S03]  /*27d90*/  PRMT R8, R113, 0x7610, R8 ;  /* 0x0000761071087816 */ /* 0x000fe60000000008 */
[----:B------:R3:W-:Y:S04]  /*27da0*/  @!P5 STL.S16 [R1+0x138], R113 ;  /* 0x000138710100d387 */ /* 0x0007e80000100600 */
[----:B-1----:R1:W4:Y:S01]  /*27db0*/  LDL.S16 R173, [R1+0x124] ;  /* 0x0001240001ad7983 */ /* 0x0023220000100600 */
[----:B---3--:R-:W-:Y:S02]  /*27dc0*/  PRMT R113, R4, 0x5410, R6 ;  /* 0x0000541004717816 */ /* 0x008fe40000000006 */
[----:B------:R-:W-:Y:S02]  /*27dd0*/  @!P6 PRMT R4, R124, 0x5410, RZ ;  /* 0x000054107c04e816 */ /* 0x000fe400000000ff */
[----:B------:R-:W-:Y:S01]  /*27de0*/  ISETP.GE.U32.AND P6, PT, R191, R2, PT ;  /* 0x00000002bf00720c */ /* 0x000fe20003fc6070 */
[----:B------:R1:W3:Y:S01]  /*27df0*/  LDL.S16 R124, [R1+0x12c] ;  /* 0x00012c00017c7983 */ /* 0x0002e20000100600 */
[----:B------:R-:W-:Y:S02]  /*27e00*/  LOP3.LUT R2, R5, 0xff, RZ, 0xc0, !PT ;  /* 0x000000ff05027812 */ /* 0x000fe400078ec0ff */
[----:B------:R-:W-:Y:S01]  /*27e10*/  @!P5 PRMT R6, R8, 0x5410, RZ ;  /* 0x000054100806d816 */ /* 0x000fe200000000ff */
[----:B------:R1:W-:Y:S01]  /*27e20*/  ST.E.U16 [R20.64+0xae], R4 ;  /* 0x0000ae0414007985 */ /* 0x0003e2000c101504 */
[----:B------:R-:W-:Y:S02]  /*27e30*/  ISETP.GE.U32.AND P5, PT, R191, R2, PT ;  /* 0x00000002bf00720c */ /* 0x000fe40003fa6070 */
[----:B------:R-:W-:Y:S01]  /*27e40*/  PRMT R2, R121, 0x7610, R2 ;  /* 0x0000761079027816 */ /* 0x000fe20000000002 */
[----:B------:R1:W-:Y:S01]  /*27e50*/  ST.E.U16 [R20.64+0xb0], R6 ;  /* 0x0000b00614007985 */ /* 0x0003e2000c101504 */
[----:B------:R-:W-:Y:S02]  /*27e60*/  LOP3.LUT R8, R5, 0xffff, RZ, 0xc0, !PT ;  /* 0x0000ffff05087812 */ /* 0x000fe400078ec0ff */
[----:B------:R-:W-:Y:S02]  /*27e70*/  PRMT R101, R2, 0x5410, R0 ;  /* 0x0000541002657816 */ /* 0x000fe40000000000 */
[----:B------:R-:W-:Y:S04]  /*27e80*/  SHF.R.U32.HI R8, RZ, 0x8, R8 ;  /* 0x00000008ff087819 */ /* 0x000fe80000011608 */
[----:B------:R-:W-:Y:S02]  /*27e90*/  LOP3.LUT R8, R8, 0xffff, RZ, 0xc0, !PT ;  /* 0x0000ffff08087812 */ /* 0x000fe400078ec0ff */
[----:B-1----:R-:W-:Y:S04]  /*27ea0*/  PRMT R4, R125, 0x7632, R4 ;  /* 0x000076327d047816 */ /* 0x002fe80000000004 */
[----:B------:R-:W-:Y:S02]  /*27eb0*/  PRMT R125, R7, 0x5410, R4 ;  /* 0x00005410077d7816 */ /* 0x000fe40000000004 */
[--C-:B------:R-:W-:Y:S02]  /*27ec0*/  SHF.R.U32.HI R6, RZ, 0x18, R5.reuse ;  /* 0x00000018ff067819 */ /* 0x100fe40000011605 */
[----:B------:R-:W-:Y:S01]  /*27ed0*/  SHF.R.U32.HI R5, RZ, 0x10, R5 ;  /* 0x00000010ff057819 */ /* 0x000fe20000011605 */
[----:B--2---:R-:W-:Y:S02]  /*27ee0*/  @!P0 HADD2 R179, -R2.H0_H0, -RZ.H0_H0 ;  /* 0xa00000ff02b38230 */ /* 0x004fe40000000900 */
[----:B------:R-:W-:Y:S03]  /*27ef0*/  @!P1 HADD2 R176, -R7.H0_H0, -RZ.H0_H0 ;  /* 0xa00000ff07b09230 */ /* 0x000fe60000000900 */
[----:B------:R-:W-:Y:S01]  /*27f00*/  PRMT R175, R179, 0x7610, R175 ;  /* 0x00007610b3af7816 */ /* 0x000fe200000000af */
[----:B------:R-:W-:Y:S01]  /*27f10*/  @!P0 STL.S16 [R1+0x130], R179 ;  /* 0x000130b301008387 */ /* 0x000fe20000100600 */
[----:B------:R-:W-:Y:S01]  /*27f20*/  @!P2 HADD2 R178, -R0.H0_H0, -RZ.H0_H0 ;  /* 0xa00000ff00b2a230 */ /* 0x000fe20000000900 */
[----:B------:R-:W-:Y:S02]  /*27f30*/  PRMT R177, R176, 0x7610, R177 ;  /* 0x00007610b0b17816 */ /* 0x000fe400000000b1 */
[----:B------:R1:W-:Y:S01]  /*27f40*/  @!P1 STL.S16 [R1+0x134], R176 ;  /* 0x000134b001009387 */ /* 0x0003e20000100600 */
[----:B------:R-:W-:Y:S02]  /*27f50*/  @!P0 PRMT R2, R175, 0x5410, RZ ;  /* 0x00005410af028816 */ /* 0x000fe400000000ff */
[----:B------:R-:W-:Y:S01]  /*27f60*/  PRMT R171, R178, 0x7610, R171 ;  /* 0x00007610b2ab7816 */ /* 0x000fe200000000ab */
[----:B------:R2:W2:Y:S01]  /*27f70*/  LDL.S16 R175, [R1+0x120] ;  /* 0x0001200001af7983 */ /* 0x0004a20000100600 */
[----:B------:R-:W-:Y:S02]  /*27f80*/  @!P1 PRMT R7, R177, 0x5410, RZ ;  /* 0x00005410b1079816 */ /* 0x000fe400000000ff */
[----:B------:R-:W-:Y:S01]  /*27f90*/  @!P2 PRMT R0, R171, 0x5410, RZ ;  /* 0x00005410ab00a816 */ /* 0x000fe200000000ff */
[----:B------:R1:W-:Y:S01]  /*27fa0*/  ST.E.U16 [R18.64+0xb0], R2 ;  /* 0x0000b00212007985 */ /* 0x0003e2000c101504 */
[----:B------:R-:W-:Y:S02]  /*27fb0*/  ISETP.GE.U32.AND P1, PT, R191, R6, PT ;  /* 0x00000006bf00720c */ /* 0x000fe40003f26070 */
[----:B------:R-:W-:Y:S01]  /*27fc0*/  LOP3.LUT R6, R5, 0xff, RZ, 0xc0, !PT ;  /* 0x000000ff05067812 */ /* 0x000fe200078ec0ff */
[----:B------:R1:W-:Y:S01]  /*27fd0*/  ST.E.U16 [R18.64+0xb2], R0 ;  /* 0x0000b20012007985 */ /* 0x0003e2000c101504 */
[----:B------:R-:W-:Y:S03]  /*27fe0*/  ISETP.GE.U32.AND P0, PT, R191, R8, PT ;  /* 0x00000008bf00720c */ /* 0x000fe60003f06070 */
[----:B------:R1:W-:Y:S04]  /*27ff0*/  ST.E.U16 [R144.64+0xc0], R7 ;  /* 0x0000c00790007985 */ /* 0x0003e8000c101504 */
[----:B-1----:R1:W2:Y:S04]  /*28000*/  LDL.S16 R176, [R1+0x11c] ;  /* 0x00011c0001b07983 */ /* 0x0022a80000100600 */
[----:B------:R-:W-:Y:S04]  /*28010*/  @!P2 STL.S16 [R1+0x128], R178 ;  /* 0x000128b20100a387 */ /* 0x000fe80000100600 */
[----:B------:R1:W2:Y:S01]  /*28020*/  LDL.S16 R171, [R1+0x118] ;  /* 0x0001180001ab7983 */ /* 0x0002a20000100600 */
[C---:B------:R-:W-:Y:S02]  /*28030*/  LOP3.LUT R2, R48.reuse, 0xff, RZ, 0xc0, !PT ;  /* 0x000000ff30027812 */ /* 0x040fe400078ec0ff */
[----:B------:R-:W-:Y:S02]  /*28040*/  PRMT R0, R123, 0x7610, R0 ;  /* 0x000076107b007816 */ /* 0x000fe40000000000 */
[----:B------:R-:W-:Y:S02]  /*28050*/  ISETP.GE.U32.AND P2, PT, R191, R2, PT ;  /* 0x00000002bf00720c */ /* 0x000fe40003f46070 */
[----:B------:R-:W-:Y:S02]  /*28060*/  LOP3.LUT R2, R48, 0xffff, RZ, 0xc0, !PT ;  /* 0x0000ffff30027812 */ /* 0x000fe400078ec0ff */
[----:B------:R-:W-:Y:S02]  /*28070*/  SHF.R.U32.HI R7, RZ, 0x10, R48 ;  /* 0x00000010ff077819 */ /* 0x000fe40000011630 */
[--C-:B------:R-:W-:Y:S02]  /*28080*/  SHF.R.U32.HI R5, RZ, 0x8, R2.reuse ;  /* 0x00000008ff057819 */ /* 0x100fe40000011602 */
[----:B------:R-:W-:Y:S01]  /*28090*/  PRMT R2, R123, 0x7632, R2 ;  /* 0x000076327b027816 */ /* 0x000fe20000000002 */
[----:B----4-:R-:W-:Y:S05]  /*280a0*/  @!P3 HADD2 R173, -R4.H0_H0, -RZ.H0_H0 ;  /* 0xa00000ff04adb230 */ /* 0x010fea0000000900 */
[----:B------:R-:W-:Y:S01]  /*280b0*/  PRMT R115, R173, 0x7610, R115 ;  /* 0x00007610ad737816 */ /* 0x000fe20000000073 */
[----:B------:R4:W-:Y:S03]  /*280c0*/  @!P3 STL.S16 [R1+0x124], R173 ;  /* 0x000124ad0100b387 */ /* 0x0009e60000100600 */
[----:B------:R-:W-:Y:S01]  /*280d0*/  @!P3 PRMT R4, R115, 0x5410, RZ ;  /* 0x000054107304b816 */ /* 0x000fe200000000ff */
[----:B---3--:R-:W-:Y:S01]  /*280e0*/  @!P6 HADD2 R124, -R0.H0_H0, -RZ.H0_H0 ;  /* 0xa00000ff007ce230 */ /* 0x008fe20000000900 */
[----:B------:R-:W-:Y:S02]  /*280f0*/  ISETP.GE.U32.AND P3, PT, R191, R6, PT ;  /* 0x00000006bf00720c */ /* 0x000fe40003f66070 */
[----:B------:R-:W-:Y:S01]  /*28100*/  LOP3.LUT R6, R5, 0xffff, RZ, 0xc0, !PT ;  /* 0x0000ffff05067812 */ /* 0x000fe200078ec0ff */
[----:B------:R3:W-:Y:S01]  /*28110*/  ST.E.U16 [R144.64+0xc2], R4 ;  /* 0x0000c20490007985 */ /* 0x0007e2000c101504 */
[----:B------:R-:W-:Y:S02]  /*28120*/  PRMT R51, R124, 0x7610, R51 ;  /* 0x000076107c337816 */ /* 0x000fe40000000033 */
[----:B------:R-:W-:Y:S01]  /*28130*/  PRMT R5, R118, 0x7610, R5 ;  /* 0x0000761076057816 */ /* 0x000fe20000000005 */
[----:B------:R1:W-:Y:S04]  /*28140*/  @!P6 STL.S16 [R1+0x12c], R124 ;  /* 0x00012c7c0100e387 */ /* 0x0003e80000100600 */
[----:B------:R2:W2:Y:S04]  /*28150*/  LDL.S16 R115, [R1+0x108] ;  /* 0x0001080001737983 */ /* 0x0004a80000100600 */
[----:B----4-:R4:W4:Y:S01]  /*28160*/  LDL.S16 R173, [R1+0x114] ;  /* 0x0001140001ad7983 */ /* 0x0109220000100600 */
[----:B---3--:R-:W-:Y:S02]  /*28170*/  LOP3.LUT R4, R7, 0xff, RZ, 0xc0, !PT ;  /* 0x000000ff07047812 */ /* 0x008fe400078ec0ff */
[----:B-1----:R-:W-:Y:S02]  /*28180*/  PRMT R124, R0, 0x5410, R2 ;  /* 0x00005410007c7816 */ /* 0x002fe40000000002 */
[----:B------:R-:W-:Y:S02]  /*28190*/  @!P6 PRMT R0, R51, 0x5410, RZ ;  /* 0x000054103300e816 */ /* 0x000fe400000000ff */
[----:B------:R-:W-:Y:S01]  /*281a0*/  ISETP.GE.U32.AND P6, PT, R191, R6, PT ;  /* 0x00000006bf00720c */ /* 0x000fe20003fc6070 */
[----:B------:R1:W4:Y:S01]  /*281b0*/  LDL.S16 R51, [R1+0x104] ;  /* 0x0001040001337983 */ /* 0x0003220000100600 */
[----:B------:R-:W-:Y:S02]  /*281c0*/  PRMT R6, R118, 0x7632, R6 ;  /* 0x0000763276067816 */ /* 0x000fe40000000006 */
[----:B------:R-:W-:Y:S01]  /*281d0*/  SHF.R.U32.HI R7, RZ, 0x18, R48 ;  /* 0x00000018ff077819 */ /* 0x000fe20000011630 */
[----:B------:R1:W-:Y:S01]  /*281e0*/  ST.E.U16 [R22.64+0xc0], R0 ;  /* 0x0000c00016007985 */ /* 0x0003e2000c101504 */
[----:B------:R-:W-:Y:S02]  /*281f0*/  PRMT R123, R5, 0x5410, R6 ;  /* 0x00005410057b7816 */ /* 0x000fe40000000006 */
[----:B-1----:R-:W-:Y:S01]  /*28200*/  PRMT R0, R122, 0x7610, R0 ;  /* 0x000076107a007816 */ /* 0x002fe20000000000 */
[----:B--2---:R-:W-:Y:S05]  /*28210*/  @!P4 HADD2 R175, -R2.H0_H0, -RZ.H0_H0 ;  /* 0xa00000ff02afc230 */ /* 0x004fea0000000900 */
[----:B------:R-:W-:Y:S04]  /*28220*/  PRMT R50, R175, 0x7610, R50 ;  /* 0x00007610af327816 */ /* 0x000fe80000000032 */
[----:B------:R-:W-:Y:S05]  /*28230*/  @!P4 PRMT R2, R50, 0x5410, RZ ;  /* 0x000054103202c816 */ /* 0x000fea00000000ff */
[----:B------:R1:W-:Y:S01]  /*28240*/  ST.E.U16 [R22.64+0xc2], R2 ;  /* 0x0000c20216007985 */ /* 0x0003e2000c101504 */
[----:B------:R-:W-:Y:S05]  /*28250*/  @!P2 HADD2 R176, -R5.H0_H0, -RZ.H0_H0 ;  /* 0xa00000ff05b0a230 */ /* 0x000fea0000000900 */
[----:B------:R-:W-:Y:S01]  /*28260*/  PRMT R174, R176, 0x7610, R174 ;  /* 0x00007610b0ae7816 */ /* 0x000fe200000000ae */
[----:B------:R-:W-:Y:S01]  /*28270*/  @!P2 STL.S16 [R1+0x11c], R176 ;  /* 0x00011cb00100a387 */ /* 0x000fe20000100600 */
[----:B------:R-:W-:Y:S02]  /*28280*/  @!P5 HADD2 R171, -R0.H0_H0, -RZ.H0_H0 ;  /* 0xa00000ff00abd230 */ /* 0x000fe40000000900 */
[----:B------:R-:W-:Y:S01]  /*28290*/  @!P2 PRMT R5, R174, 0x5410, RZ ;  /* 0x00005410ae05a816 */ /* 0x000fe200000000ff */
[----:B------:R2:W-:Y:S01]  /*282a0*/  @!P4 STL.S16 [R1+0x120], R175 ;  /* 0x000120af0100c387 */ /* 0x0005e20000100600 */
[----:B------:R-:W-:Y:S01]  /*282b0*/  ISETP.GE.U32.AND P2, PT, R191, R4, PT ;  /* 0x00000004bf00720c */ /* 0x000fe20003f46070 */
[----:B------:R-:W-:Y:S01]  /*282c0*/  IMAD.MOV.U32 R174, RZ, RZ, R136 ;  /* 0x000000ffffae7224 */ /* 0x000fe200078e0088 */
[----:B------:R-:W-:Y:S01]  /*282d0*/  PRMT R121, R171, 0x7610, R121 ;  /* 0x00007610ab797816 */ /* 0x000fe20000000079 */
[----:B------:R2:W-:Y:S01]  /*282e0*/  @!P5 STL.S16 [R1+0x118], R171 ;  /* 0x000118ab0100d387 */ /* 0x0005e20000100600 */
[----:B------:R-:W-:Y:S02]  /*282f0*/  PRMT R4, R122, 0x7632, R4 ;  /* 0x000076327a047816 */ /* 0x000fe40000000004 */
[----:B------:R-:W-:Y:S01]  /*28300*/  ISETP.GE.U32.AND P4, PT, R191, R7, PT ;  /* 0x00000007bf00720c */ /* 0x000fe20003f86070 */
[----:B------:R2:W3:Y:S01]  /*28310*/  LDL.S16 R50, [R1+0x10c] ;  /* 0x00010c0001327983 */ /* 0x0004e20000100600 */
[----:B------:R-:W-:Y:S02]  /*28320*/  PRMT R118, R0, 0x5410, R4 ;  /* 0x0000541000767816 */ /* 0x000fe40000000004 */
[----:B------:R-:W-:Y:S02]  /*28330*/  @!P5 PRMT R0, R121, 0x5410, RZ ;  /* 0x000054107900d816 */ /* 0x000fe400000000ff */
[C---:B-1----:R-:W-:Y:S01]  /*28340*/  LOP3.LUT R2, R40.reuse, 0xffff, RZ, 0xc0, !PT ;  /* 0x0000ffff28027812 */ /* 0x042fe200078ec0ff */
[----:B------:R1:W3:Y:S01]  /*28350*/  LDL.S16 R121, [R1+0xf0] ;  /* 0x0000f00001797983 */ /* 0x0002e20000100600 */
[----:B------:R-:W-:Y:S02]  /*28360*/  LOP3.LUT R7, R40, 0xff, RZ, 0xc0, !PT ;  /* 0x000000ff28077812 */ /* 0x000fe400078ec0ff */
[----:B------:R-:W-:Y:S01]  /*28370*/  SHF.R.U32.HI R2, RZ, 0x8, R2 ;  /* 0x00000008ff027819 */ /* 0x000fe20000011602 */
[----:B------:R1:W-:Y:S01]  /*28380*/  ST.E.U16 [R20.64+0xbe], R0 ;  /* 0x0000be0014007985 */ /* 0x0003e2000c101504 */
[----:B------:R-:W-:Y:S02]  /*28390*/  ISETP.GE.U32.AND P5, PT, R191, R7, PT ;  /* 0x00000007bf00720c */ /* 0x000fe40003fa6070 */
[----:B------:R-:W-:Y:S02]  /*283a0*/  LOP3.LUT R7, R2, 0xffff, RZ, 0xc0, !PT ;  /* 0x0000ffff02077812 */ /* 0x000fe400078ec0ff */
[C---:B------:R-:W-:Y:S01]  /*283b0*/  PRMT R2, R99.reuse, 0x7610, R2 ;  /* 0x0000761063027816 */ /* 0x040fe20000000002 */
[----:B--2---:R-:W-:Y:S02]  /*283c0*/  IMAD.MOV.U32 R175, RZ, RZ, R190 ;  /* 0x000000ffffaf7224 */ /* 0x004fe400078e00be */
[----:B------:R-:W2:Y:S08]  /*283d0*/  S2R R190, SR_TID.X ;  /* 0x0000000000be7919 */ /* 0x000eb00000002100 */
[----:B------:R2:W3:Y:S01]  /*283e0*/  LDL.S16 R171, [R1+0xf4] ;  /* 0x0000f40001ab7983 */ /* 0x0004e20000100600 */
[----:B-1----:R-:W-:Y:S01]  /*283f0*/  PRMT R0, R99, 0x7632, R0 ;  /* 0x0000763263007816 */ /* 0x002fe20000000000 */
[----:B--2---:R-:W-:Y:S05]  /*28400*/  IMAD.SHL.U32 R190, R190, 0x2, RZ ;  /* 0x00000002bebe7824 */ /* 0x004fea00078e00ff */
[----:B------:R-:W-:Y:S01]  /*28410*/  LOP3.LUT R190, R190, 0x6, RZ, 0xc0, !PT ;  /* 0x00000006bebe7812 */ /* 0x000fe200078ec0ff */
[----:B------:R-:W-:Y:S05]  /*28420*/  @!P3 HADD2 R115, -R2.H0_H0, -RZ.H0_H0 ;  /* 0xa00000ff0273b230 */ /* 0x000fea0000000900 */
[----:B------:R-:W-:Y:S01]  /*28430*/  PRMT R43, R115, 0x7610, R43 ;  /* 0x00007610732b7816 */ /* 0x000fe2000000002b */
[----:B----4-:R-:W-:Y:S05]  /*28440*/  @!P0 HADD2 R173, -R4.H0_H0, -RZ.H0_H0 ;  /* 0xa00000ff04ad8230 */ /* 0x010fea0000000900 */
[----:B------:R-:W-:Y:S01]  /*28450*/  PRMT R172, R173, 0x7610, R172 ;  /* 0x00007610adac7816 */ /* 0x000fe200000000ac */
[----:B------:R1:W-:Y:S03]  /*28460*/  @!P0 STL.S16 [R1+0x114], R173 ;  /* 0x000114ad01008387 */ /* 0x0003e60000100600 */
[----:B------:R-:W-:Y:S01]  /*28470*/  @!P0 PRMT R4, R172, 0x5410, RZ ;  /* 0x00005410ac048816 */ /* 0x000fe200000000ff */
[----:B------:R2:W-:Y:S01]  /*28480*/  @!P3 STL.S16 [R1+0x108], R115 ;  /* 0x000108730100b387 */ /* 0x0005e20000100600 */
[----:B------:R-:W-:Y:S02]  /*28490*/  ISETP.GE.U32.AND P0, PT, R191, R7, PT ;  /* 0x00000007bf00720c */ /* 0x000fe40003f06070 */
[----:B------:R-:W-:Y:S01]  /*284a0*/  SHF.R.U32.HI R7, RZ, 0x10, R40 ;  /* 0x00000010ff077819 */ /* 0x000fe20000011628 */
[----:B------:R4:W-:Y:S03]  /*284b0*/  ST.E.U16 [R20.64+0xc0], R4 ;  /* 0x0000c00414007985 */ /* 0x0009e6000c101504 */
[----:B------:R-:W-:Y:S01]  /*284c0*/  LOP3.LUT R7, R7, 0xff, RZ, 0xc0, !PT ;  /* 0x000000ff07077812 */ /* 0x000fe200078ec0ff */
[----:B------:R-:W-:Y:S05]  /*284d0*/  @!P1 HADD2 R51, -R0.H0_H0, -RZ.H0_H0 ;  /* 0xa00000ff00339230 */ /* 0x000fea0000000900 */
[----:B------:R-:W-:Y:S01]  /*284e0*/  PRMT R42, R51, 0x7610, R42 ;  /* 0x00007610332a7816 */ /* 0x000fe2000000002a */
[----:B------:R-:W-:Y:S01]  /*284f0*/  @!P1 STL.S16 [R1+0x104], R51 ;  /* 0x0001043301009387 */ /* 0x000fe20000100600 */
[----:B-1----:R-:W-:Y:S01]  /*28500*/  IMAD.MOV.U32 R173, RZ, RZ, R137 ;  /* 0x000000ffffad7224 */ /* 0x002fe200078e0089 */
[----:B--2---:R-:W-:Y:S02]  /*28510*/  PRMT R115, R2, 0x5410, R0 ;  /* 0x0000541002737816 */ /* 0x004fe40000000000 */
[----:B------:R-:W-:Y:S02]  /*28520*/  @!P3 PRMT R2, R43, 0x5410, RZ ;  /* 0x000054102b02b816 */ /* 0x000fe400000000ff */
[----:B------:R-:W-:Y:S01]  /*28530*/  @!P1 PRMT R0, R42, 0x5410, RZ ;  /* 0x000054102a009816 */ /* 0x000fe200000000ff */
[----:B------:R1:W2:Y:S01]  /*28540*/  LDL.S16 R43, [R1+0xec] ;  /* 0x0000ec00012b7983 */ /* 0x0002a20000100600 */
[----:B----4-:R-:W-:Y:S02]  /*28550*/  SHF.R.U32.HI R4, RZ, 0x18, R40 ;  /* 0x00000018ff047819 */ /* 0x010fe40000011628 */
[C---:B------:R-:W-:Y:S01]  /*28560*/  ISETP.GE.U32.AND P3, PT, R191.reuse, R7, PT ;  /* 0x00000007bf00720c */ /* 0x040fe20003f66070 */
[----:B------:R1:W4:Y:S01]  /*28570*/  LDL.S16 R42, [R1+0xe8] ;  /* 0x0000e800012a7983 */ /* 0x0003220000100600 */
[----:B------:R-:W-:Y:S03]  /*28580*/  ISETP.GE.U32.AND P1, PT, R191, R4, PT ;  /* 0x00000004bf00720c */ /* 0x000fe60003f26070 */
[----:B------:R1:W-:Y:S04]  /*28590*/  ST.E.U16 [R18.64+0xc2], R0 ;  /* 0x0000c20012007985 */ /* 0x0003e8000c101504 */
[----:B------:R1:W-:Y:S04]  /*285a0*/  ST.E.U16 [R18.64+0xc0], R2 ;  /* 0x0000c00212007985 */ /* 0x0003e8000c101504 */
[----:B------:R-:W-:Y:S01]  /*285b0*/  ST.E.U16 [R144.64+0xd0], R5 ;  /* 0x0000d00590007985 */ /* 0x000fe2000c101504 */
[C---:B-1----:R-:W-:Y:S02]  /*285c0*/  PRMT R0, R116.reuse, 0x7610, R0 ;  /* 0x0000761074007816 */ /* 0x042fe40000000000 */
[----:B------:R-:W-:Y:S01]  /*285d0*/  PRMT R2, R116, 0x7632, R2 ;  /* 0x0000763274027816 */ /* 0x000fe20000000002 */
[----:B---3--:R-:W-:Y:S05]  /*285e0*/  @!P6 HADD2 R50, -R6.H0_H0, -RZ.H0_H0 ;  /* 0xa00000ff0632e230 */ /* 0x008fea0000000900 */
[----:B------:R-:W-:Y:S01]  /*285f0*/  PRMT R99, R50, 0x7610, R99 ;  /* 0x0000761032637816 */ /* 0x000fe20000000063 */
[----:B------:R1:W-:Y:S01]  /*28600*/  @!P6 STL.S16 [R1+0x10c], R50 ;  /* 0x00010c320100e387 */ /* 0x0003e20000100600 */
[----:B------:R-:W-:Y:S02]  /*28610*/  @!P4 HADD2 R121, -R2.H0_H0, -RZ.H0_H0 ;  /* 0xa00000ff0279c230 */ /* 0x000fe40000000900 */
[----:B------:R-:W-:Y:S02]  /*28620*/  @!P6 PRMT R6, R99, 0x5410, RZ ;  /* 0x000054106306e816 */ /* 0x000fe400000000ff */
[----:B------:R3:W3:Y:S01]  /*28630*/  LDL.S16 R99, [R1+0xe0] ;  /* 0x0000e00001637983 */ /* 0x0006e20000100600 */
[----:B------:R-:W-:Y:S03]  /*28640*/  PRMT R116, R121, 0x7610, R116 ;  /* 0x0000761079747816 */ /* 0x000fe60000000074 */
[----:B------:R1:W-:Y:S01]  /*28650*/  ST.E.U16 [R144.64+0xd2], R6 ;  /* 0x0000d20690007985 */ /* 0x0003e2000c101504 */
[----:B------:R-:W-:Y:S01]  /*28660*/  @!P2 HADD2 R171, -R0.H0_H0, -RZ.H0_H0 ;  /* 0xa00000ff00aba230 */ /* 0x000fe20000000900 */
[----:B-1----:R-:W-:Y:S04]  /*28670*/  IMAD.WIDE.U32 R50, R17, -0x2daee0ad, RZ ;  /* 0xd2511f5311327825 */ /* 0x002fe800078e00ff */
[----:B------:R-:W-:Y:S01]  /*28680*/  PRMT R122, R171, 0x7610, R122 ;  /* 0x00007610ab7a7816 */ /* 0x000fe2000000007a */
[----:B------:R-:W-:Y:S01]  /*28690*/  @!P2 STL.S16 [R1+0xf4], R171 ;  /* 0x0000f4ab0100a387 */ /* 0x000fe20000100600 */
[----:B------:R-:W-:Y:S03]  /*286a0*/  LOP3.LUT R4, R51, R148, R126, 0x96, !PT ;  /* 0x0000009433047212 */ /* 0x000fe600078e967e */
[----:B------:R1:W-:Y:S01]  /*286b0*/  @!P4 STL.S16 [R1+0xf0], R121 ;  /* 0x0000f0790100c387 */ /* 0x0003e20000100600 */
[C---:B------:R-:W-:Y:S02]  /*286c0*/  LOP3.LUT R5, R4.reuse, 0xff, RZ, 0xc0, !PT ;  /* 0x000000ff04057812 */ /* 0x040fe400078ec0ff */
[--C-:B------:R-:W-:Y:S02]  /*286d0*/  SHF.R.U32.HI R6, RZ, 0x18, R4.reuse ;  /* 0x00000018ff067819 */ /* 0x100fe40000011604 */
[----:B------:R-:W-:Y:S02]  /*286e0*/  ISETP.GE.U32.AND P6, PT, R191, R5, PT ;  /* 0x00000005bf00720c */ /* 0x000fe40003fc6070 */
[----:B------:R-:W-:Y:S02]  /*286f0*/  LOP3.LUT R5, R4, 0xffff, RZ, 0xc0, !PT ;  /* 0x0000ffff04057812 */ /* 0x000fe400078ec0ff */
[----:B------:R-:W-:Y:S02]  /*28700*/  SHF.R.U32.HI R4, RZ, 0x10, R4 ;  /* 0x00000010ff047819 */ /* 0x000fe40000011604 */
[----:B------:R-:W-:Y:S04]  /*28710*/  SHF.R.U32.HI R5, RZ, 0x8, R5 ;  /* 0x00000008ff057819 */ /* 0x000fe80000011605 */
[----:B------:R-:W-:Y:S02]  /*28720*/  LOP3.LUT R5, R5, 0xffff, RZ, 0xc0, !PT ;  /* 0x0000ffff05057812 */ /* 0x000fe400078ec0ff */
[----:B-1----:R-:W-:Y:S02]  /*28730*/  PRMT R121, R0, 0x5410, R2 ;  /* 0x0000541000797816 */ /* 0x002fe40000000002 */
[----:B------:R-:W-:Y:S02]  /*28740*/  @!P2 PRMT R0, R122, 0x5410, RZ ;  /* 0x000054107a00a816 */ /* 0x000fe400000000ff */
[----:B------:R-:W-:Y:S01]  /*28750*/  @!P4 PRMT R2, R116, 0x5410, RZ ;  /* 0x000054107402c816 */ /* 0x000fe200000000ff */
[----:B------:R1:W3:Y:S01]  /*28760*/  LDL.S16 R122, [R1+0xdc] ;  /* 0x0000dc00017a7983 */ /* 0x0002e20000100600 */
[----:B------:R-:W-:Y:S02]  /*28770*/  ISETP.GE.U32.AND P2, PT, R191, R5, PT ;  /* 0x00000005bf00720c */ /* 0x000fe40003f46070 */
[----:B------:R-:W-:Y:S01]  /*28780*/  PRMT R5, R111, 0x7632, R5 ;  /* 0x000076326f057816 */ /* 0x000fe20000000005 */
[----:B------:R1:W-:Y:S01]  /*28790*/  ST.E.U16 [R22.64+0xd0], R0 ;  /* 0x0000d00016007985 */ /* 0x0003e2000c101504 */
[----:B------:R-:W-:Y:S03]  /*287a0*/  ISETP.GE.U32.AND P4, PT, R191, R6, PT ;  /* 0x00000006bf00720c */ /* 0x000fe60003f86070 */
[----:B------:R1:W3:Y:S04]  /*287b0*/  LDL.S16 R116, [R1+0xe4] ;  /* 0x0000e40001747983 */ /* 0x0002e80000100600 */
[----:B------:R1:W-:Y:S02]  /*287c0*/  ST.E.U16 [R22.64+0xd2], R2 ;  /* 0x0000d20216007985 */ /* 0x0003e4000c101504 */
[----:B-1----:R-:W-:Y:S04]  /*287d0*/  PRMT R0, R111, 0x7610, R0 ;  /* 0x000076106f007816 */ /* 0x002fe80000000000 */
[----:B------:R-:W-:Y:S02]  /*287e0*/  PRMT R111, R0, 0x5410, R5 ;  /* 0x00005410006f7816 */ /* 0x000fe40000000005 */
[----:B------:R-:W-:Y:S01]  /*287f0*/  LOP3.LUT R2, R4, 0xff, RZ, 0xc0, !PT ;  /* 0x000000ff04027812 */ /* 0x000fe200078ec0ff */
[----:B--2---:R-:W-:Y:S02]  /*28800*/  @!P5 HADD2 R43, -R0.H0_H0, -RZ.H0_H0 ;  /* 0xa00000ff002bd230 */ /* 0x004fe40000000900 */
[----:B----4-:R-:W-:Y:S03]  /*28810*/  @!P0 HADD2 R42, -R5.H0_H0, -RZ.H0_H0 ;  /* 0xa00000ff052a8230 */ /* 0x010fe60000000900 */
[----:B------:R-:W-:Y:S01]  /*28820*/  PRMT R97, R43, 0x7610, R97 ;  /* 0x000076102b617816 */ /* 0x000fe20000000061 */
[----:B------:R-:W-:Y:S03]  /*28830*/  @!P5 STL.S16 [R1+0xec], R43 ;  /* 0x0000ec2b0100d387 */ /* 0x000fe60000100600 */
[----:B------:R-:W-:Y:S01]  /*28840*/  @!P5 PRMT R0, R97, 0x5410, RZ ;  /* 0x000054106100d816 */ /* 0x000fe200000000ff */
[----:B------:R1:W-:Y:S01]  /*28850*/  @!P0 STL.S16 [R1+0xe8], R42 ;  /* 0x0000e82a01008387 */ /* 0x0003e20000100600 */
[----:B------:R-:W-:Y:S02]  /*28860*/  PRMT R7, R42, 0x7610, R7 ;  /* 0x000076102a077816 */ /* 0x000fe40000000007 */
[----:B------:R-:W-:Y:S01]  /*28870*/  ISETP.GE.U32.AND P5, PT, R191, R2, PT ;  /* 0x00000002bf00720c */ /* 0x000fe20003fa6070 */
[----:B------:R2:W-:Y:S01]  /*28880*/  ST.E.U16 [R20.64+0xce], R0 ;  /* 0x0000ce0014007985 */ /* 0x0005e2000c101504 */
[----:B------:R-:W-:Y:S03]  /*28890*/  @!P0 PRMT R5, R7, 0x5410, RZ ;  /* 0x0000541007058816 */ /* 0x000fe600000000ff */
[----:B------:R4:W4:Y:S04]  /*288a0*/  LDL.S16 R97, [R1+0xd8] ;  /* 0x0000d80001617983 */ /* 0x0009280000100600 */
[----:B------:R3:W4:Y:S04]  /*288b0*/  LDL.S16 R7, [R1+0xd4] ;  /* 0x0000d40001077983 */ /* 0x0007280000100600 */
[----:B------:R2:W-:Y:S01]  /*288c0*/  ST.E.U16 [R20.64+0xd0], R5 ;  /* 0x0000d00514007985 */ /* 0x0005e2000c101504 */
[----:B-1----:R-:W-:Y:S05]  /*288d0*/  IMAD.WIDE.U32 R42, R9, -0x2daee0ad, RZ ;  /* 0xd2511f53092a7825 */ /* 0x002fea00078e00ff */
[----:B------:R-:W-:Y:S02]  /*288e0*/  LOP3.LUT R6, R43, R148, R114, 0x96, !PT ;  /* 0x000000942b067212 */ /* 0x000fe400078e9672 */
[----:B--2---:R-:W-:Y:S02]  /*288f0*/  PRMT R0, R105, 0x7610, R0 ;  /* 0x0000761069007816 */ /* 0x004fe40000000000 */
[C---:B------:R-:W-:Y:S02]  /*28900*/  LOP3.LUT R2, R6.reuse, 0xff, RZ, 0xc0, !PT ;  /* 0x000000ff06027812 */ /* 0x040fe400078ec0ff */
[----:B------:R-:W-:Y:S02]  /*28910*/  LOP3.LUT R4, R6, 0xffff, RZ, 0xc0, !PT ;  /* 0x0000ffff06047812 */ /* 0x000fe400078ec0ff */
[----:B------:R-:W-:Y:S02]  /*28920*/  ISETP.GE.U32.AND P0, PT, R191, R2, PT ;  /* 0x00000002bf00720c */ /* 0x000fe40003f06070 */
[----:B------:R-:W-:Y:S02]  /*28930*/  PRMT R2, R105, 0x7632, R2 ;  /* 0x0000763269027816 */ /* 0x000fe40000000002 */
[----:B------:R-:W-:Y:S02]  /*28940*/  SHF.R.U32.HI R4, RZ, 0x8, R4 ;  /* 0x00000008ff047819 */ /* 0x000fe40000011604 */
[----:B------:R-:W-:Y:S02]  /*28950*/  SHF.R.U32.HI R5, RZ, 0x18, R6 ;  /* 0x00000018ff057819 */ /* 0x000fe40000011606 */
[----:B------:R-:W-:Y:S01]  /*28960*/  LOP3.LUT R4, R4, 0xffff, RZ, 0xc0, !PT ;  /* 0x0000ffff04047812 */ /* 0x000fe200078ec0ff */
[----:B---3--:R-:W-:Y:S05]  /*28970*/  @!P3 HADD2 R99, -R0.H0_H0, -RZ.H0_H0 ;  /* 0xa00000ff0063b230 */ /* 0x008fea0000000900 */
[----:B------:R-:W-:Y:S01]  /*28980*/  PRMT R35, R99, 0x7610, R35 ;  /* 0x0000761063237816 */ /* 0x000fe20000000023 */
[----:B------:R1:W-:Y:S02]  /*28990*/  @!P3 STL.S16 [R1+0xe0], R99 ;  /* 0x0000e0630100b387 */ /* 0x0003e40000100600 */
[----:B-1----:R-:W-:Y:S02]  /*289a0*/  PRMT R99, R0, 0x5410, R2 ;  /* 0x0000541000637816 */ /* 0x002fe40000000002 */
[----:B------:R-:W-:Y:S02]  /*289b0*/  @!P3 PRMT R0, R35, 0x5410, RZ ;  /* 0x000054102300b816 */ /* 0x000fe400000000ff */
[----:B------:R-:W-:Y:S01]  /*289c0*/  ISETP.GE.U32.AND P3, PT, R191, R4, PT ;  /* 0x00000004bf00720c */ /* 0x000fe20003f66070 */
[----:B------:R1:W2:Y:S01]  /*289d0*/  LDL.S16 R35, [R1+0xd0] ;  /* 0x0000d00001237983 */ /* 0x0002a20000100600 */
[----:B------:R-:W-:Y:S03]  /*289e0*/  PRMT R4, R119, 0x7632, R4 ;  /* 0x0000763277047816 */ /* 0x000fe60000000004 */
[----:B------:R3:W-:Y:S01]  /*289f0*/  ST.E.U16 [R18.64+0xd0], R0 ;  /* 0x0000d00012007985 */ /* 0x0007e2000c101504 */
[----:B------:R-:W-:Y:S05]  /*28a00*/  @!P1 HADD2 R122, -R2.H0_H0, -RZ.H0_H0 ;  /* 0xa00000ff027a9230 */ /* 0x000fea0000000900 */
[----:B------:R-:W-:Y:S01]  /*28a10*/  PRMT R29, R122, 0x7610, R29 ;  /* 0x000076107a1d7816 */ /* 0x000fe2000000001d */
[----:B------:R-:W-:Y:S03]  /*28a20*/  @!P1 STL.S16 [R1+0xdc], R122 ;  /* 0x0000dc7a01009387 */ /* 0x000fe60000100600 */
[----:B------:R-:W-:Y:S02]  /*28a30*/  @!P1 PRMT R2, R29, 0x5410, RZ ;  /* 0x000054101d029816 */ /* 0x000fe400000000ff */
[----:B---3--:R-:W-:Y:S02]  /*28a40*/  PRMT R0, R119, 0x7610, R0 ;  /* 0x0000761077007816 */ /* 0x008fe40000000000 */
[----:B------:R-:W-:Y:S01]  /*28a50*/  ISETP.GE.U32.AND P1, PT, R191, R5, PT ;  /* 0x00000005bf00720c */ /* 0x000fe20003f26070 */
[----:B------:R3:W-:Y:S01]  /*28a60*/  ST.E.U16 [R18.64+0xd2], R2 ;  /* 0x0000d20212007985 */ /* 0x0007e2000c101504 */
[----:B------:R-:W-:Y:S01]  /*28a70*/  PRMT R148, R0, 0x5410, R4 ;  /* 0x0000541000947816 */ /* 0x000fe20000000004 */
[----:B------:R-:W-:Y:S01]  /*28a80*/  @!P6 HADD2 R116, -R0.H0_H0, -RZ.H0_H0 ;  /* 0xa00000ff0074e230 */ /* 0x000fe20000000900 */
[----:B------:R-:W-:Y:S04]  /*28a90*/  PRMT R5, R117, 0x7632, R5 ;  /* 0x0000763275057816 */ /* 0x000fe80000000005 */
[----:B------:R-:W-:Y:S01]  /*28aa0*/  PRMT R27, R116, 0x7610, R27 ;  /* 0x00007610741b7816 */ /* 0x000fe2000000001b */
[----:B------:R-:W-:Y:S03]  /*28ab0*/  @!P6 STL.S16 [R1+0xe4], R116 ;  /* 0x0000e4740100e387 */ /* 0x000fe60000100600 */
[----:B------:R-:W-:Y:S01]  /*28ac0*/  @!P6 PRMT R0, R27, 0x5410, RZ ;  /* 0x000054101b00e816 */ /* 0x000fe200000000ff */
[----:B------:R1:W2:Y:S04]  /*28ad0*/  LDL.S16 R29, [R1+0xcc] ;  /* 0x0000cc00011d7983 */ /* 0x0002a80000100600 */
[----:B------:R1:W-:Y:S04]  /*28ae0*/  ST.E.U16 [R144.64+0xe0], R0 ;  /* 0x0000e00090007985 */ /* 0x0003e8000c101504 */
[----:B------:R1:W2:Y:S01]  /*28af0*/  LDL.S16 R27, [R1+0xc8] ;  /* 0x0000c800011b7983 */ /* 0x0002a20000100600 */
[----:B---3--:R-:W-:Y:S04]  /*28b00*/  LOP3.LUT R2, R50, 0xff, RZ, 0xc0, !PT ;  /* 0x000000ff32027812 */ /* 0x008fe800078ec0ff */
[----:B------:R-:W-:Y:S02]  /*28b10*/  ISETP.GE.U32.AND P6, PT, R191, R2, PT ;  /* 0x00000002bf00720c */ /* 0x000fe40003fc6070 */
[----:B------:R-:W-:Y:S02]  /*28b20*/  SHF.R.U32.HI R2, RZ, 0x10, R50 ;  /* 0x00000010ff027819 */ /* 0x000fe40000011632 */
[----:B-1----:R-:W-:Y:S04]  /*28b30*/  PRMT R0, R117, 0x7610, R0 ;  /* 0x0000761075007816 */ /* 0x002fe80000000000 */
[----:B------:R-:W-:Y:S01]  /*28b40*/  PRMT R122, R0, 0x5410, R5 ;  /* 0x00005410007a7816 */ /* 0x000fe20000000005 */
[----:B----4-:R-:W-:Y:S02]  /*28b50*/  @!P2 HADD2 R97, -R4.H0_H0, -RZ.H0_H0 ;  /* 0xa00000ff0461a230 */ /* 0x010fe40000000900 */
[----:B------:R-:W-:Y:S03]  /*28b60*/  @!P5 HADD2 R7, -R0.H0_H0, -RZ.H0_H0 ;  /* 0xa00000ff0007d230 */ /* 0x000fe60000000900 */
[----:B------:R-:W-:Y:S01]  /*28b70*/  PRMT R16, R97, 0x7610, R16 ;  /* 0x0000761061107816 */ /* 0x000fe20000000010 */
[----:B------:R1:W-:Y:S03]  /*28b80*/  @!P2 STL.S16 [R1+0xd8], R97 ;  /* 0x0000d8610100a387 */ /* 0x0003e60000100600 */
[----:B------:R-:W-:Y:S01]  /*28b90*/  @!P2 PRMT R4, R16, 0x5410, RZ ;  /* 0x000054101004a816 */ /* 0x000fe200000000ff */
[----:B------:R3:W-:Y:S01]  /*28ba0*/  @!P5 STL.S16 [R1+0xd4], R7 ;  /* 0x0000d4070100d387 */ /* 0x0007e20000100600 */
[----:B------:R-:W-:Y:S03]  /*28bb0*/  PRMT R82, R7, 0x7610, R82 ;  /* 0x0000761007527816 */ /* 0x000fe60000000052 */
[----:B------:R4:W4:Y:S01]  /*28bc0*/  LDL.S16 R16, [R1+0xc4] ;  /* 0x0000c40001107983 */ /* 0x0009220000100600 */
[----:B------:R-:W-:Y:S03]  /*28bd0*/  @!P5 PRMT R0, R82, 0x5410, RZ ;  /* 0x000054105200d816 */ /* 0x000fe600000000ff */
[----:B------:R-:W-:Y:S04]  /*28be0*/  ST.E.U16 [R144.64+0xe2], R4 ;  /* 0x0000e20490007985 */ /* 0x000fe8000c101504 */
[----:B------:R3:W-:Y:S01]  /*28bf0*/  ST.E.U16 [R22.64+0xe0], R0 ;  /* 0x0000e00016007985 */ /* 0x0007e2000c101504 */
[----:B-1----:R-:W-:Y:S02]  /*28c00*/  IADD3 R97, R247, 0x646e171e, RZ ;  /* 0x646e171ef7617810 */ /* 0x002fe40007ffe0ff */
[----:B---3--:R-:W-:Y:S02]  /*28c10*/  LOP3.LUT R7, R2, 0xff, RZ, 0xc0, !PT ;  /* 0x000000ff02077812 */ /* 0x008fe400078ec0ff */
[----:B------:R-:W-:Y:S02]  /*28c20*/  SHF.R.U32.HI R2, RZ, 0x10, R6 ;  /* 0x00000010ff027819 */ /* 0x000fe40000011606 */
[----:B------:R-:W-:Y:S02]  /*28c30*/  SHF.R.U32.HI R6, RZ, 0x18, R50 ;  /* 0x00000018ff067819 */ /* 0x000fe40000011632 */
[----:B------:R-:W-:Y:S02]  /*28c40*/  LOP3.LUT R2, R2, 0xff, RZ, 0xc0, !PT ;  /* 0x000000ff02027812 */ /* 0x000fe400078ec0ff */
[C---:B------:R-:W-:Y:S02]  /*28c50*/  ISETP.GE.U32.AND P2, PT, R191.reuse, R7, PT ;  /* 0x00000007bf00720c */ /* 0x040fe40003f46070 */
[----:B------:R-:W-:Y:S02]  /*28c60*/  ISETP.GE.U32.AND P5, PT, R191, R2, PT ;  /* 0x00000002bf00720c */ /* 0x000fe40003fa6070 */
[C---:B------:R-:W-:Y:S02]  /*28c70*/  PRMT R2, R83.reuse, 0x7610, R2 ;  /* 0x0000761053027816 */ /* 0x040fe40000000002 */
[----:B------:R-:W-:Y:S02]  /*28c80*/  PRMT R0, R83, 0x7632, R0 ;  /* 0x0000763253007816 */ /* 0x000fe40000000000 */
[----:B------:R-:W-:Y:S02]  /*28c90*/  LOP3.LUT R4, R50, 0xffff, RZ, 0xc0, !PT ;  /* 0x0000ffff32047812 */ /* 0x000fe400078ec0ff */
[----:B------:R-:W-:Y:S02]  /*28ca0*/  PRMT R117, R2, 0x5410, R0 ;  /* 0x0000541002757816 */ /* 0x000fe40000000000 */
[----:B------:R-:W-:Y:S02]  /*28cb0*/  SHF.R.U32.HI R4, RZ, 0x8, R4 ;  /* 0x00000008ff047819 */ /* 0x000fe40000011604 */
[----:B------:R-:W-:Y:S02]  /*28cc0*/  PRMT R7, R32, 0x7632, R7 ;  /* 0x0000763220077816 */ /* 0x000fe40000000007 */
[----:B------:R-:W-:Y:S01]  /*28cd0*/  LOP3.LUT R4, R4, 0xffff, RZ, 0xc0, !PT ;  /* 0x0000ffff04047812 */ /* 0x000fe200078ec0ff */
[----:B--2---:R-:W-:Y:S05]  /*28ce0*/  @!P4 HADD2 R35, -R5.H0_H0, -RZ.H0_H0 ;  /* 0xa00000ff0523c230 */ /* 0x004fea0000000900 */
[----:B------:R-:W-:Y:S01]  /*28cf0*/  PRMT R34, R35, 0x7610, R34 ;  /* 0x0000761023227816 */ /* 0x000fe20000000022 */
[----:B------:R-:W-:Y:S03]  /*28d00*/  @!P4 STL.S16 [R1+0xd0], R35 ;  /* 0x0000d0230100c387 */ /* 0x000fe60000100600 */
[----:B------:R-:W-:Y:S01]  /*28d10*/  @!P4 PRMT R5, R34, 0x5410, RZ ;  /* 0x000054102205c816 */ /* 0x000fe200000000ff */
[----:B------:R1:W2:Y:S01]  /*28d20*/  LDL.S16 R82, [R1+0xc0] ;  /* 0x0000c00001527983 */ /* 0x0002a20000100600 */
[----:B------:R-:W-:Y:S03]  /*28d30*/  ISETP.GE.U32.AND P4, PT, R191, R6, PT ;  /* 0x00000006bf00720c */ /* 0x000fe60003f86070 */
[----:B------:R3:W-:Y:S02]  /*28d40*/  ST.E.U16 [R22.64+0xe2], R5 ;  /* 0x0000e20516007985 */ /* 0x0007e4000c101504 */
[----:B---3--:R-:W-:Y:S01]  /*28d50*/  LOP3.LUT R5, R42, 0xff, RZ, 0xc0, !PT ;  /* 0x000000ff2a057812 */ /* 0x008fe200078ec0ff */
[----:B------:R-:W-:Y:S05]  /*28d60*/  @!P0 HADD2 R29, -R2.H0_H0, -RZ.H0_H0 ;  /* 0xa00000ff021d8230 */ /* 0x000fea0000000900 */
[----:B------:R-:W-:Y:S01]  /*28d70*/  PRMT R17, R29, 0x7610, R17 ;  /* 0x000076101d117816 */ /* 0x000fe20000000011 */
[----:B------:R3:W-:Y:S01]  /*28d80*/  @!P0 STL.S16 [R1+0xcc], R29 ;  /* 0x0000cc1d01008387 */ /* 0x0007e20000100600 */
[----:B------:R-:W-:Y:S02]  /*28d90*/  @!P3 HADD2 R27, -R0.H0_H0, -RZ.H0_H0 ;  /* 0xa00000ff001bb230 */ /* 0x000fe40000000900 */
[----:B------:R-:W-:Y:S02]  /*28da0*/  @!P0 PRMT R2, R17, 0x5410, RZ ;  /* 0x0000541011028816 */ /* 0x000fe400000000ff */
[----:B------:R-:W-:Y:S02]  /*28db0*/  ISETP.GE.U32.AND P0, PT, R191, R4, PT ;  /* 0x00000004bf00720c */ /* 0x000fe40003f06070 */
[----:B------:R-:W-:Y:S01]  /*28dc0*/  PRMT R4, R33, 0x7610, R4 ;  /* 0x0000761021047816 */ /* 0x000fe20000000004 */
[----:B------:R1:W-:Y:S01]  /*28dd0*/  @!P3 STL.S16 [R1+0xc8], R27 ;  /* 0x0000c81b0100b387 */ /* 0x0003e20000100600 */
[----:B------:R-:W-:Y:S03]  /*28de0*/  PRMT R6, R27, 0x7610, R6 ;  /* 0x000076101b067816 */ /* 0x000fe60000000006 */
[----:B------:R2:W2:Y:S01]  /*28df0*/  LDL.S16 R35, [R1+0xbc] ;  /* 0x0000bc0001237983 */ /* 0x0004a20000100600 */
[----:B------:R-:W-:Y:S02]  /*28e00*/  @!P3 PRMT R0, R6, 0x5410, RZ ;  /* 0x000054100600b816 */ /* 0x000fe400000000ff */
[----:B------:R-:W-:Y:S01]  /*28e10*/  ISETP.GE.U32.AND P3, PT, R191, R5, PT ;  /* 0x00000005bf00720c */ /* 0x000fe20003f66070 */
[----:B------:R2:W2:Y:S01]  /*28e20*/  LDL.S16 R34, [R1+0xb8] ;  /* 0x0000b80001227983 */ /* 0x0004a20000100600 */
[----:B------:R-:W-:Y:S03]  /*28e30*/  LOP3.LUT R5, R42, 0xffff, RZ, 0xc0, !PT ;  /* 0x0000ffff2a057812 */ /* 0x000fe600078ec0ff */
[----:B------:R4:W-:Y:S01]  /*28e40*/  ST.E.U16 [R20.64+0xde], R2 ;  /* 0x0000de0214007985 */ /* 0x0009e2000c101504 */
[--C-:B------:R-:W-:Y:S02]  /*28e50*/  SHF.R.U32.HI R6, RZ, 0x8, R5.reuse ;  /* 0x00000008ff067819 */ /* 0x100fe40000011605 */
[----:B------:R-:W-:Y:S01]  /*28e60*/  PRMT R5, R33, 0x7632, R5 ;  /* 0x0000763221057816 */ /* 0x000fe20000000005 */
[----:B------:R4:W-:Y:S01]  /*28e70*/  ST.E.U16 [R20.64+0xe0], R0 ;  /* 0x0000e00014007985 */ /* 0x0009e2000c101504 */
[----:B------:R-:W-:Y:S02]  /*28e80*/  LOP3.LUT R6, R6, 0xffff, RZ, 0xc0, !PT ;  /* 0x0000ffff06067812 */ /* 0x000fe400078ec0ff */
[----:B------:R-:W-:Y:S01]  /*28e90*/  PRMT R116, R4, 0x5410, R5 ;  /* 0x0000541004747816 */ /* 0x000fe20000000005 */
[----:B---3--:R3:W3:Y:S04]  /*28ea0*/  LDL.S16 R29, [R1+0xb4] ;  /* 0x0000b400011d7983 */ /* 0x0086e80000100600 */
[----:B-1----:R1:W3:Y:S01]  /*28eb0*/  LDL.S16 R27, [R1+0xb0] ;  /* 0x0000b000011b7983 */ /* 0x0022e20000100600 */
[----:B----4-:R-:W-:Y:S01]  /*28ec0*/  SHF.R.U32.HI R2, RZ, 0x10, R42 ;  /* 0x00000010ff027819 */ /* 0x010fe2000001162a */
[----:B------:R-:W-:Y:S01]  /*28ed0*/  @!P5 HADD2 R16, -R4.H0_H0, -RZ.H0_H0 ;  /* 0xa00000ff0410d230 */ /* 0x000fe20000000900 */
[----:B------:R-:W-:Y:S04]  /*28ee0*/  PRMT R0, R107, 0x7610, R0 ;  /* 0x000076106b007816 */ /* 0x000fe80000000000 */
[----:B------:R-:W-:Y:S01]  /*28ef0*/  PRMT R15, R16, 0x7610, R15 ;  /* 0x00007610100f7816 */ /* 0x000fe2000000000f */
[----:B------:R4:W-:Y:S03]  /*28f00*/  @!P5 STL.S16 [R1+0xc4], R16 ;  /* 0x0000c4100100d387 */ /* 0x0009e60000100600 */
[----:B------:R-:W-:Y:S01]  /*28f10*/  @!P5 PRMT R4, R15, 0x5410, RZ ;  /* 0x000054100f04d816 */ /* 0x000fe200000000ff */
[----:B------:R1:W3:Y:S01]  /*28f20*/  LDL.S16 R17, [R1+0xac] ;  /* 0x0000ac0001117983 */ /* 0x0002e20000100600 */
[----:B------:R-:W-:Y:S02]  /*28f30*/  ISETP.GE.U32.AND P5, PT, R191, R6, PT ;  /* 0x00000006bf00720c */ /* 0x000fe40003fa6070 */
[----:B------:R-:W-:Y:S01]  /*28f40*/  PRMT R6, R107, 0x7632, R6 ;  /* 0x000076326b067816 */ /* 0x000fe20000000006 */
[----:B------:R1:W3:Y:S03]  /*28f50*/  LDL.S16 R15, [R1+0xa4] ;  /* 0x0000a400010f7983 */ /* 0x0002e60000100600 */
[----:B------:R-:W-:Y:S01]  /*28f60*/  PRMT R119, R0, 0x5410, R6 ;  /* 0x0000541000777816 */ /* 0x000fe20000000006 */
[----:B------:R1:W-:Y:S04]  /*28f70*/  ST.E.U16 [R18.64+0xe0], R4 ;  /* 0x0000e00412007985 */ /* 0x0003e8000c101504 */
[----:B----4-:R4:W4:Y:S01]  /*28f80*/  LDL.S16 R16, [R1+0xa8] ;  /* 0x0000a80001107983 */ /* 0x0109220000100600 */
[----:B-1----:R-:W-:Y:S02]  /*28f90*/  LOP3.LUT R4, R2, 0xff, RZ, 0xc0, !PT ;  /* 0x000000ff02047812 */ /* 0x002fe400078ec0ff */
[----:B------:R-:W-:Y:S04]  /*28fa0*/  PRMT R2, R32, 0x7610, R2 ;  /* 0x0000761020027816 */ /* 0x000fe80000000002 */
[----:B------:R-:W-:Y:S01]  /*28fb0*/  PRMT R107, R2, 0x5410, R7 ;  /* 0x00005410026b7816 */ /* 0x000fe20000000007 */
[----:B--2---:R-:W-:Y:S05]  /*28fc0*/  @!P1 HADD2 R82, -R5.H0_H0, -RZ.H0_H0 ;  /* 0xa00000ff05529230 */ /* 0x004fea0000000900 */
[----:B------:R-:W-:Y:S01]  /*28fd0*/  PRMT R14, R82, 0x7610, R14 ;  /* 0x00007610520e7816 */ /* 0x000fe2000000000e */
[----:B------:R-:W-:Y:S03]  /*28fe0*/  @!P1 STL.S16 [R1+0xc0], R82 ;  /* 0x0000c05201009387 */ /* 0x000fe60000100600 */
[----:B------:R-:W-:Y:S02]  /*28ff0*/  @!P1 PRMT R5, R14, 0x5410, RZ ;  /* 0x000054100e059816 */ /* 0x000fe400000000ff */
[----:B------:R-:W-:Y:S01]  /*29000*/  ISETP.GE.U32.AND P1, PT, R191, R4, PT ;  /* 0x00000004bf00720c */ /* 0x000fe20003f26070 */
[----:B------:R1:W2:Y:S01]  /*29010*/  LDL.S16 R14, [R1+0xa0] ;  /* 0x0000a000010e7983 */ /* 0x0002a20000100600 */
[----:B------:R-:W-:Y:S03]  /*29020*/  SHF.R.U32.HI R4, RZ, 0x18, R42 ;  /* 0x00000018ff047819 */ /* 0x000fe6000001162a */
[----:B------:R1:W-:Y:S02]  /*29030*/  ST.E.U16 [R18.64+0xe2], R5 ;  /* 0x0000e20512007985 */ /* 0x0003e4000c101504 */
[----:B-1----:R-:W-:Y:S01]  /*29040*/  PRMT R5, R28, 0x7610, R5 ;  /* 0x000076101c057816 */ /* 0x002fe20000000005 */
[----:B------:R-:W-:Y:S02]  /*29050*/  @!P6 HADD2 R35, -R0.H0_H0, -RZ.H0_H0 ;  /* 0xa00000ff0023e230 */ /* 0x000fe40000000900 */
[----:B------:R-:W-:Y:S03]  /*29060*/  @!P0 HADD2 R34, -R6.H0_H0, -RZ.H0_H0 ;  /* 0xa00000ff06228230 */ /* 0x000fe60000000900 */
[----:B------:R-:W-:Y:S01]  /*29070*/  PRMT R26, R35, 0x7610, R26 ;  /* 0x00007610231a7816 */ /* 0x000fe2000000001a */
[----:B------:R-:W-:Y:S01]  /*29080*/  @!P6 STL.S16 [R1+0xbc], R35 ;  /* 0x0000bc230100e387 */ /* 0x000fe20000100600 */
[----:B------:R-:W-:Y:S03]  /*29090*/  PRMT R25, R34, 0x7610, R25 ;  /* 0x0000761022197816 */ /* 0x000fe60000000019 */
[----:B------:R-:W-:Y:S01]  /*290a0*/  @!P0 STL.S16 [R1+0xb8], R34 ;  /* 0x0000b82201008387 */ /* 0x000fe20000100600 */
[----:B------:R-:W-:Y:S02]  /*290b0*/  @!P6 PRMT R0, R26, 0x5410, RZ ;  /* 0x000054101a00e816 */ /* 0x000fe400000000ff */
[----:B------:R-:W-:Y:S02]  /*290c0*/  @!P0 PRMT R6, R25, 0x5410, RZ ;  /* 0x0000541019068816 */ /* 0x000fe400000000ff */
[C---:B------:R-:W-:Y:S01]  /*290d0*/  ISETP.GE.U32.AND P6, PT, R191.reuse, R4, PT ;  /* 0x00000004bf00720c */ /* 0x040fe20003fc6070 */
[----:B---3--:R-:W-:Y:S01]  /*290e0*/  @!P2 HADD2 R29, -R2.H0_H0, -RZ.H0_H0 ;  /* 0xa00000ff021da230 */ /* 0x008fe20000000900 */
[----:B------:R-:W-:Y:S01]  /*290f0*/  PRMT R4, R28, 0x7632, R4 ;  /* 0x000076321c047816 */ /* 0x000fe20000000004 */
[----:B------:R-:W-:Y:S01]  /*29100*/  ST.E.U16 [R144.64+0xf0], R0 ;  /* 0x0000f00090007985 */ /* 0x000fe2000c101504 */
[----:B------:R-:W-:Y:S02]  /*29110*/  PRMT R28, R191, 0x7054, R191 ;  /* 0x00007054bf1c7816 */ /* 0x000fe400000000bf */
[----:B------:R-:W-:Y:S01]  /*29120*/  PRMT R24, R29, 0x7610, R24 ;  /* 0x000076101d187816 */ /* 0x000fe20000000018 */
[----:B------:R-:W-:Y:S01]  /*29130*/  ST.E.U16 [R144.64+0xf2], R6 ;  /* 0x0000f20690007985 */ /* 0x000fe2000c101504 */
[----:B------:R-:W-:Y:S01]  /*29140*/  IADD3 R193, P0, R144, -0x100, RZ ;  /* 0xffffff0090c17810 */ /* 0x000fe20007f1e0ff */
[----:B------:R-:W-:Y:S01]  /*29150*/  @!P4 HADD2 R27, -R7.H0_H0, -RZ.H0_H0 ;  /* 0xa00000ff071bc230 */ /* 0x000fe20000000900 */
[----:B------:R-:W-:Y:S01]  /*29160*/  @!P2 PRMT R2, R24, 0x5410, RZ ;  /* 0x000054101802a816 */ /* 0x000fe200000000ff */
[----:B------:R1:W-:Y:S01]  /*29170*/  @!P2 STL.S16 [R1+0xb4], R29 ;  /* 0x0000b41d0100a387 */ /* 0x0003e20000100600 */
[----:B------:R-:W-:Y:S02]  /*29180*/  IADD3.X R192, R145, -0x1, RZ, P0, !PT ;  /* 0xffffffff91c07810 */ /* 0x000fe400007fe4ff */
[----:B------:R-:W-:Y:S01]  /*29190*/  PRMT R11, R27, 0x7610, R11 ;  /* 0x000076101b0b7816 */ /* 0x000fe2000000000b */
[----:B------:R3:W-:Y:S03]  /*291a0*/  ST.E.U16 [R22.64+0xf0], R2 ;  /* 0x0000f00216007985 */ /* 0x0007e6000c101504 */
[----:B------:R-:W-:Y:S01]  /*291b0*/  @!P4 PRMT R7, R11, 0x5410, RZ ;  /* 0x000054100b07c816 */ /* 0x000fe200000000ff */
[----:B------:R-:W-:Y:S04]  /*291c0*/  @!P4 STL.S16 [R1+0xb0], R27 ;  /* 0x0000b01b0100c387 */ /* 0x000fe80000100600 */
[----:B------:R4:W-:Y:S01]  /*291d0*/  ST.E.U16 [R22.64+0xf2], R7 ;  /* 0x0000f20716007985 */ /* 0x0009e2000c101504 */
[----:B------:R-:W-:Y:S01]  /*291e0*/  @!P3 HADD2 R17, -R5.H0_H0, -RZ.H0_H0 ;  /* 0xa00000ff0511b230 */ /* 0x000fe20000000900 */
[----:B-1----:R-:W-:Y:S04]  /*291f0*/  IADD3 R29, R246, -0x4ab325aa, RZ ;  /* 0xb54cda56f61d7810 */ /* 0x002fe80007ffe0ff */
[----:B------:R-:W-:Y:S01]  /*29200*/  @!P3 STL.S16 [R1+0xac], R17 ;  /* 0x0000ac110100b387 */ /* 0x000fe20000100600 */
[----:B------:R-:W-:Y:S01]  /*29210*/  PRMT R10, R17, 0x7610, R10 ;  /* 0x00007610110a7816 */ /* 0x000fe2000000000a */
[----:B------:R-:W-:Y:S01]  /*29220*/  @!P1 HADD2 R15, -R3.H0_H0, -RZ.H0_H0 ;  /* 0xa00000ff030f9230 */ /* 0x000fe20000000900 */
[----:B------:R-:W-:Y:S02]  /*29230*/  LOP3.LUT R0, R67, R29, R104, 0x96, !PT ;  /* 0x0000001d43007212 */ /* 0x000fe400078e9668 */
[----:B---3--:R-:W-:Y:S02]  /*29240*/  PRMT R2, R3, 0x7632, R2 ;  /* 0x0000763203027816 */ /* 0x008fe40000000002 */
[----:B------:R-:W-:Y:S02]  /*29250*/  PRMT R104, R5, 0x5410, R4 ;  /* 0x0000541005687816 */ /* 0x000fe40000000004 */
[----:B------:R-:W-:Y:S02]  /*29260*/  @!P3 PRMT R5, R10, 0x5410, RZ ;  /* 0x000054100a05b816 */ /* 0x000fe400000000ff */
[----:B------:R-:W-:Y:S02]  /*29270*/  PRMT R8, R15, 0x7610, R8 ;  /* 0x000076100f087816 */ /* 0x000fe40000000008 */
[----:B------:R-:W-:Y:S01]  /*29280*/  PRMT R105, R3, 0x5410, R2 ;  /* 0x0000541003697816 */ /* 0x000fe20000000002 */
[----:B------:R-:W-:Y:S01]  /*29290*/  ST.E.U16 [R20.64+0xee], R5 ;  /* 0x0000ee0514007985 */ /* 0x000fe2000c101504 */
[----:B------:R-:W-:Y:S01]  /*292a0*/  @!P1 PRMT R3, R8, 0x5410, RZ ;  /* 0x0000541008039816 */ /* 0x000fe200000000ff */
[----:B----4-:R-:W-:Y:S01]  /*292b0*/  @!P5 HADD2 R16, -R4.H0_H0, -RZ.H0_H0 ;  /* 0xa00000ff0410d230 */ /* 0x010fe20000000900 */
[----:B------:R-:W-:Y:S02]  /*292c0*/  LOP3.LUT R7, R66, 0xff, RZ, 0xc0, !PT ;  /* 0x000000ff42077812 */ /* 0x000fe400078ec0ff */
[----:B------:R-:W-:Y:S02]  /*292d0*/  SHF.R.U32.HI R8, RZ, 0x18, R66 ;  /* 0x00000018ff087819 */ /* 0x000fe40000011642 */
[----:B------:R-:W-:Y:S01]  /*292e0*/  PRMT R9, R16, 0x7610, R9 ;  /* 0x0000761010097816 */ /* 0x000fe20000000009 */
[----:B------:R-:W-:Y:S03]  /*292f0*/  @!P5 STL.S16 [R1+0xa8], R16 ;  /* 0x0000a8100100d387 */ /* 0x000fe60000100600 */
[----:B------:R-:W-:Y:S01]  /*29300*/  @!P5 PRMT R4, R9, 0x5410, RZ ;  /* 0x000054100904d816 */ /* 0x000fe200000000ff */
[----:B------:R1:W-:Y:S01]  /*29310*/  @!P1 STL.S16 [R1+0xa4], R15 ;  /* 0x0000a40f01009387 */ /* 0x0003e20000100600 */
[----:B------:R-:W-:Y:S03]  /*29320*/  ISETP.GT.AND P1, PT, R185, RZ, PT ;  /* 0x000000ffb900720c */ /* 0x000fe60003f24270 */
[----:B------:R3:W-:Y:S04]  /*29330*/  ST.E.U16 [R20.64+0xf0], R4 ;  /* 0x0000f00414007985 */ /* 0x0007e8000c101504 */
[----:B------:R4:W-:Y:S01]  /*29340*/  ST.E.U16 [R18.64+0xf0], R3 ;  /* 0x0000f00312007985 */ /* 0x0009e2000c101504 */
[----:B-1----:R-:W-:Y:S02]  /*29350*/  SHF.R.U32.HI R15, RZ, 0x18, R80 ;  /* 0x00000018ff0f7819 */ /* 0x002fe40000011650 */
[----:B---3--:R-:W-:Y:S02]  /*29360*/  LOP3.LUT R4, R0, 0xffff, RZ, 0xc0, !PT ;  /* 0x0000ffff00047812 */ /* 0x008fe400078ec0ff */
[----:B----4-:R-:W-:Y:S01]  /*29370*/  SHF.R.U32.HI R3, RZ, 0x10, R66 ;  /* 0x00000010ff037819 */ /* 0x010fe20000011642 */
[----:B--2---:R-:W-:Y:S05]  /*29380*/  @!P6 HADD2 R14, -R2.H0_H0, -RZ.H0_H0 ;  /* 0xa00000ff020ee230 */ /* 0x004fea0000000900 */
[----:B------:R-:W-:Y:S01]  /*29390*/  PRMT R6, R14, 0x7610, R6 ;  /* 0x000076100e067816 */ /* 0x000fe20000000006 */
[----:B------:R1:W-:Y:S03]  /*293a0*/  @!P6 STL.S16 [R1+0xa0], R14 ;  /* 0x0000a00e0100e387 */ /* 0x0003e60000100600 */
[----:B------:R-:W-:Y:S01]  /*293b0*/  @!P6 PRMT R2, R6, 0x5410, RZ ;  /* 0x000054100602e816 */ /* 0x000fe200000000ff */
[----:B------:R-:W2:Y:S01]  /*293c0*/  LDL.LU R172, [R1+0x40] ;  /* 0x0000400001ac7983 */ /* 0x000ea20000300800 */
[----:B------:R-:W-:Y:S03]  /*293d0*/  LOP3.LUT R6, R0, 0xff, RZ, 0xc0, !PT ;  /* 0x000000ff00067812 */ /* 0x000fe600078ec0ff */
[----:B------:R3:W5:Y:S04]  /*293e0*/  LDL.LU R137, [R1+0x314] ;  /* 0x0003140001897983 */ /* 0x0007680000300800 */
[----:B------:R4:W-:Y:S04]  /*293f0*/  ST.E.U16 [R18.64+0xf2], R2 ;  /* 0x0000f20212007985 */ /* 0x0009e8000c101504 */
[----:B------:R-:W3:Y:S08]  /*29400*/  LDSM.16.MT88.4 R16, [R236+0x4000] ;  /* 0x00400000ec10783b */ /* 0x000ef00000004200 */
[----:B------:R-:W3:Y:S01]  /*29410*/  LDSM.16.MT88.4 R24, [R238+0x4000] ;  /* 0x00400000ee18783b */ /* 0x000ee20000004200 */
[----:B-1----:R-:W-:Y:S07]  /*29420*/  SHF.R.U32.HI R14, RZ, 0x10, R80 ;  /* 0x00000010ff0e7819 */ /* 0x002fee0000011650 */
[----:B------:R-:W1:Y:S01]  /*29430*/  LDSM.16.MT88.4 R20, [R236+0x4400] ;  /* 0x00440000ec14783b */ /* 0x000e620000004200 */
[----:B----4-:R-:W-:Y:S07]  /*29440*/  LOP3.LUT R2, R66, 0xffff, RZ, 0xc0, !PT ;  /* 0x0000ffff42027812 */ /* 0x010fee00078ec0ff */
[----:B------:R-:W4:Y:S01]  /*29450*/  LDSM.16.MT88.4 R32, [R238+0x4400] ;  /* 0x00440000ee20783b */ /* 0x000f220000004200 */
[----:B------:R-:W-:Y:S02]  /*29460*/  SHF.R.U32.HI R5, RZ, 0x8, R2 ;  /* 0x00000008ff057819 */ /* 0x000fe40000011602 */
[----:B------:R-:W-:Y:S02]  /*29470*/  LOP3.LUT R2, R3, 0xff, RZ, 0xc0, !PT ;  /* 0x000000ff03027812 */ /* 0x000fe400078ec0ff */
[----:B------:R-:W-:Y:S03]  /*29480*/  SHF.R.U32.HI R3, RZ, 0x8, R4 ;  /* 0x00000008ff037819 */ /* 0x000fe60000011604 */
[----:B------:R1:W5:Y:S01]  /*29490*/  LDL.LU R136, [R1+0x310] ;  /* 0x0003100001887983 */ /* 0x0003620000300800 */
[----:B------:R-:W-:Y:S02]  /*294a0*/  PRMT R9, R7, 0x5410, R5 ;  /* 0x0000541007097816 */ /* 0x000fe40000000005 */
[----:B------:R-:W-:Y:S02]  /*294b0*/  SHF.R.U32.HI R5, RZ, 0x10, R0 ;  /* 0x00000010ff057819 */ /* 0x000fe40000011600 */
[----:B------:R-:W-:Y:S02]  /*294c0*/  PRMT R4, R6, 0x5410, R3 ;  /* 0x0000541006047816 */ /* 0x000fe40000000003 */
[----:B------:R-:W-:Y:S02]  /*294d0*/  PRMT R7, R2, 0x5410, R8 ;  /* 0x0000541002077816 */ /* 0x000fe40000000008 */
[----:B------:R-:W-:Y:S02]  /*294e0*/  SHF.R.U32.HI R2, RZ, 0x18, R0 ;  /* 0x00000018ff027819 */ /* 0x000fe40000011600 */
[----:B------:R-:W-:Y:S01]  /*294f0*/  LOP3.LUT R0, R5, 0xff, RZ, 0xc0, !PT ;  /* 0x000000ff05007812 */ /* 0x000fe200078ec0ff */
[--C-:B------:R-:W-:Y:S03]  /*29500*/  HSET2.LE.AND R7, R7, R28.reuse, PT ;  /* 0x0000001c07077233 */ /* 0x100fe60003803000 */
[----:B------:R-:W-:Y:S01]  /*29510*/  PRMT R3, R0, 0x5410, R2 ;  /* 0x0000541000037816 */ /* 0x000fe20000000002 */
[--C-:B------:R-:W-:Y:S01]  /*29520*/  HSET2.LE.AND R0, R4, R28.reuse, PT ;  /* 0x0000001c04007233 */ /* 0x100fe20003803000 */
[----:B------:R-:W-:Y:S01]  /*29530*/  LOP3.LUT R7, R225, R7, RZ, 0xc0, !PT ;  /* 0x00000007e1077212 */ /* 0x000fe200078ec0ff */
[--C-:B------:R-:W-:Y:S01]  /*29540*/  HSET2.LE.AND R2, R9, R28.reuse, PT ;  /* 0x0000001c09027233 */ /* 0x100fe20003803000 */
[----:B------:R-:W-:Y:S01]  /*29550*/  LOP3.LUT R9, R80, 0xff, RZ, 0xc0, !PT ;  /* 0x000000ff50097812 */ /* 0x000fe200078ec0ff */
[--C-:B------:R-:W-:Y:S01]  /*29560*/  HSET2.LE.AND R3, R3, R28.reuse, PT ;  /* 0x0000001c03037233 */ /* 0x100fe20003803000 */
[----:B------:R-:W-:Y:S02]  /*29570*/  LOP3.LUT R4, R237, R0, RZ, 0xc0, !PT ;  /* 0x00000000ed047212 */ /* 0x000fe400078ec0ff */
[----:B------:R-:W-:Y:S02]  /*29580*/  LOP3.LUT R6, R226, R2, RZ, 0xc0, !PT ;  /* 0x00000002e2067212 */ /* 0x000fe400078ec0ff */
[----:B------:R-:W-:Y:S02]  /*29590*/  LOP3.LUT R0, R81, R29, R140, 0x96, !PT ;  /* 0x0000001d51007212 */ /* 0x000fe400078e968c */
[----:B------:R-:W-:Y:S02]  /*295a0*/  LOP3.LUT R2, R80, 0xffff, RZ, 0xc0, !PT ;  /* 0x0000ffff50027812 */ /* 0x000fe400078ec0ff */
[----:B------:R-:W-:Y:S02]  /*295b0*/  LOP3.LUT R5, R229, R3, RZ, 0xc0, !PT ;  /* 0x00000003e5057212 */ /* 0x000fe400078ec0ff */
[----:B------:R-:W-:Y:S02]  /*295c0*/  SHF.R.U32.HI R8, RZ, 0x8, R2 ;  /* 0x00000008ff087819 */ /* 0x000fe40000011602 */
[C---:B------:R-:W-:Y:S02]  /*295d0*/  LOP3.LUT R2, R0.reuse, 0xffff, RZ, 0xc0, !PT ;  /* 0x0000ffff00027812 */ /* 0x040fe400078ec0ff */
[--C-:B------:R-:W-:Y:S01]  /*295e0*/  SHF.R.U32.HI R3, RZ, 0x10, R0.reuse ;  /* 0x00000010ff037819 */ /* 0x100fe20000011600 */
[C---:B---3--:R-:W-:Y:S01]  /*295f0*/  HMMA.16816.F32 R72, R4.reuse, R16, R72 ;  /* 0x000000100448723c */ /* 0x048fe20000001848 */
[----:B------:R-:W-:Y:S02]  /*29600*/  LOP3.LUT R11, R0, 0xff, RZ, 0xc0, !PT ;  /* 0x000000ff000b7812 */ /* 0x000fe400078ec0ff */
[----:B------:R-:W-:Y:S02]  /*29610*/  SHF.R.U32.HI R10, RZ, 0x18, R0 ;  /* 0x00000018ff0a7819 */ /* 0x000fe40000011600 */
[----:B------:R-:W-:Y:S02]  /*29620*/  SHF.R.U32.HI R0, RZ, 0x8, R2 ;  /* 0x00000008ff007819 */ /* 0x000fe40000011602 */
[----:B------:R-:W-:Y:S01]  /*29630*/  PRMT R8, R9, 0x5410, R8 ;  /* 0x0000541009087816 */ /* 0x000fe20000000008 */
[C---:B------:R-:W-:Y:S01]  /*29640*/  HMMA.16816.F32 R88, R4.reuse, R18, R88 ;  /* 0x000000120458723c */ /* 0x040fe20000001858 */
[----:B------:R-:W-:Y:S03]  /*29650*/  PRMT R0, R11, 0x5410, R0 ;  /* 0x000054100b007816 */ /* 0x000fe60000000000 */
[----:B------:R-:W-:Y:S02]  /*29660*/  LOP3.LUT R2, R3, 0xff, RZ, 0xc0, !PT ;  /* 0x000000ff03027812 */ /* 0x000fe400078ec0ff */
[----:B------:R-:W-:Y:S01]  /*29670*/  LOP3.LUT R11, R14, 0xff, RZ, 0xc0, !PT ;  /* 0x000000ff0e0b7812 */ /* 0x000fe200078ec0ff */
[--C-:B------:R-:W-:Y:S01]  /*29680*/  HSET2.LE.AND R0, R0, R28.reuse, PT ;  /* 0x0000001c00007233 */ /* 0x100fe20003803000 */
[----:B------:R-:W-:Y:S01]  /*29690*/  PRMT R3, R2, 0x5410, R10 ;  /* 0x0000541002037816 */ /* 0x000fe2000000000a */
[C---:B------:R-:W-:Y:S03]  /*296a0*/  HMMA.16816.F32 R84, R4.reuse, R24, R84 ;  /* 0x000000180454723c */ /* 0x040fe60000001854 */
[----:B------:R-:W-:Y:S01]  /*296b0*/  PRMT R11, R11, 0x5410, R15 ;  /* 0x000054100b0b7816 */ /* 0x000fe2000000000f */
[--C-:B------:R-:W-:Y:S01]  /*296c0*/  HSET2.LE.AND R2, R8, R28.reuse, PT ;  /* 0x0000001c08027233 */ /* 0x100fe20003803000 */
[----:B------:R-:W-:Y:S01]  /*296d0*/  LOP3.LUT R8, R252, R0, RZ, 0xc0, !PT ;  /* 0x00000000fc087212 */ /* 0x000fe200078ec0ff */
[--C-:B------:R-:W-:Y:S01]  /*296e0*/  HSET2.LE.AND R3, R3, R28.reuse, PT ;  /* 0x0000001c03037233 */ /* 0x100fe20003803000 */
[----:B------:R-:W-:Y:S01]  /*296f0*/  LOP3.LUT R0, R65, R97, R120, 0x96, !PT ;  /* 0x0000006141007212 */ /* 0x000fe200078e9678 */
[----:B------:R-:W-:Y:S01]  /*29700*/  HMMA.16816.F32 R56, R4, R26, R56 ;  /* 0x0000001a0438723c */ /* 0x000fe20000001838 */
[----:B------:R-:W-:Y:S03]  /*29710*/  LOP3.LUT R10, R232, R2, RZ, 0xc0, !PT ;  /* 0x00000002e80a7212 */ /* 0x000fe600078ec0ff */
[----:B------:R-:W-:Y:S01]  /*29720*/  LOP3.LUT R2, R64, 0xffff, RZ, 0xc0, !PT ;  /* 0x0000ffff40027812 */ /* 0x000fe200078ec0ff */
[--C-:B------:R-:W-:Y:S01]  /*29730*/  HSET2.LE.AND R11, R11, R28.reuse, PT ;  /* 0x0000001c0b0b7233 */ /* 0x100fe20003803000 */
[----:B------:R-:W-:Y:S02]  /*29740*/  LOP3.LUT R9, R250, R3, RZ, 0xc0, !PT ;  /* 0x00000003fa097212 */ /* 0x000fe400078ec0ff */
[----:B------:R-:W-:Y:S04]  /*29750*/  SHF.R.U32.HI R5, RZ, 0x8, R2 ;  /* 0x00000008ff057819 */ /* 0x000fe80000011602 */
[----:B------:R-:W-:Y:S02]  /*29760*/  LOP3.LUT R2, R0, 0xffff, RZ, 0xc0, !PT ;  /* 0x0000ffff00027812 */ /* 0x000fe400078ec0ff */
[----:B------:R-:W-:Y:S02]  /*29770*/  LOP3.LUT R6, R64, 0xff, RZ, 0xc0, !PT ;  /* 0x000000ff40067812 */ /* 0x000fe400078ec0ff */
[--C-:B------:R-:W-:Y:S02]  /*29780*/  SHF.R.U32.HI R3, RZ, 0x10, R0.reuse ;  /* 0x00000010ff037819 */ /* 0x100fe40000011600 */
[----:B------:R-:W-:Y:S02]  /*29790*/  LOP3.LUT R14, R0, 0xff, RZ, 0xc0, !PT ;  /* 0x000000ff000e7812 */ /* 0x000fe400078ec0ff */
[----:B------:R-:W-:Y:S02]  /*297a0*/  SHF.R.U32.HI R7, RZ, 0x18, R0 ;  /* 0x00000018ff077819 */ /* 0x000fe40000011600 */
[----:B------:R-:W-:Y:S02]  /*297b0*/  SHF.R.U32.HI R0, RZ, 0x8, R2 ;  /* 0x00000008ff007819 */ /* 0x000fe40000011602 */
[----:B------:R-:W-:Y:S02]  /*297c0*/  LOP3.LUT R11, R230, R11, RZ, 0xc0, !PT ;  /* 0x0000000be60b7212 */ /* 0x000fe400078ec0ff */
[----:B------:R-:W-:Y:S02]  /*297d0*/  PRMT R5, R6, 0x5410, R5 ;  /* 0x0000541006057816 */ /* 0x000fe40000000005 */
[----:B------:R-:W-:Y:S02]  /*297e0*/  PRMT R0, R14, 0x5410, R0 ;  /* 0x000054100e007816 */ /* 0x000fe40000000000 */
[----:B------:R-:W-:Y:S01]  /*297f0*/  LOP3.LUT R2, R3, 0xff, RZ, 0xc0, !PT ;  /* 0x000000ff03027812 */ /* 0x000fe200078ec0ff */
[C---:B------:R-:W-:Y:S01]  /*29800*/  HMMA.16816.F32 R92, R8.reuse, R18, R92 ;  /* 0x00000012085c723c */ /* 0x040fe2000000185c */
[--C-:B------:R-:W-:Y:S01]  /*29810*/  SHF.R.U32.HI R4, RZ, 0x10, R64.reuse ;  /* 0x00000010ff047819 */ /* 0x100fe20000011640 */
[--C-:B------:R-:W-:Y:S01]  /*29820*/  HSET2.LE.AND R0, R0, R28.reuse, PT ;  /* 0x0000001c00007233 */ /* 0x100fe20003803000 */
[----:B------:R-:W-:Y:S01]  /*29830*/  PRMT R3, R2, 0x5410, R7 ;  /* 0x0000541002037816 */ /* 0x000fe20000000007 */
[--C-:B------:R-:W-:Y:S01]  /*29840*/  HSET2.LE.AND R2, R5, R28.reuse, PT ;  /* 0x0000001c05027233 */ /* 0x100fe20003803000 */
[----:B------:R-:W-:Y:S02]  /*29850*/  SHF.R.U32.HI R15, RZ, 0x18, R64 ;  /* 0x00000018ff0f7819 */ /* 0x000fe40000011640 */
[----:B------:R-:W-:Y:S01]  /*29860*/  LOP3.LUT R4, R4, 0xff, RZ, 0xc0, !PT ;  /* 0x000000ff04047812 */ /* 0x000fe200078ec0ff */
[C---:B------:R-:W-:Y:S01]  /*29870*/  HMMA.16816.F32 R36, R8.reuse, R24, R36 ;  /* 0x000000180824723c */ /* 0x040fe20000001824 */
[----:B------:R-:W-:Y:S03]  /*29880*/  LOP3.LUT R6, R166, R2, RZ, 0xc0, !PT ;  /* 0x00000002a6067212 */ /* 0x000fe600078ec0ff */
[----:B------:R-:W-:Y:S01]  /*29890*/  PRMT R7, R4, 0x5410, R15 ;  /* 0x0000541004077816 */ /* 0x000fe2000000000f */
[--C-:B------:R-:W-:Y:S01]  /*298a0*/  HSET2.LE.AND R3, R3, R28.reuse, PT ;  /* 0x0000001c03037233 */ /* 0x100fe20003803000 */
[----:B------:R-:W-:Y:S02]  /*298b0*/  LOP3.LUT R4, R234, R0, RZ, 0xc0, !PT ;  /* 0x00000000ea047212 */ /* 0x000fe400078ec0ff */
[----:B------:R-:W-:Y:S01]  /*298c0*/  LOP3.LUT R2, R70, 0xffff, RZ, 0xc0, !PT ;  /* 0x0000ffff46027812 */ /* 0x000fe200078ec0ff */
[----:B------:R-:W-:Y:S01]  /*298d0*/  HMMA.16816.F32 R76, R8, R26, R76 ;  /* 0x0000001a084c723c */ /* 0x000fe2000000184c */
[----:B------:R-:W-:Y:S02]  /*298e0*/  LDSM.16.MT88.4 R24, [R238+0x4800] ;  /* 0x00480000ee18783b */ /* 0x000fe40000004200 */
[----:B------:R-:W-:Y:S01]  /*298f0*/  LOP3.LUT R0, R71, R97, R142, 0x96, !PT ;  /* 0x0000006147007212 */ /* 0x000fe200078e968e */
[--C-:B------:R-:W-:Y:S01]  /*29900*/  HSET2.LE.AND R7, R7, R28.reuse, PT ;  /* 0x0000001c07077233 */ /* 0x100fe20003803000 */
[----:B------:R-:W-:Y:S02]  /*29910*/  LOP3.LUT R5, R168, R3, RZ, 0xc0, !PT ;  /* 0x00000003a8057212 */ /* 0x000fe400078ec0ff */
[----:B------:R-:W-:Y:S02]  /*29920*/  SHF.R.U32.HI R3, RZ, 0x10, R0 ;  /* 0x00000010ff037819 */ /* 0x000fe40000011600 */
[----:B------:R-:W-:Y:S03]  /*29930*/  LOP3.LUT R14, R0, 0xff, RZ, 0xc0, !PT ;  /* 0x000000ff000e7812 */ /* 0x000fe600078ec0ff */
[----:B------:R-:W-:Y:S02]  /*29940*/  LOP3.LUT R7, R163, R7, RZ, 0xc0, !PT ;  /* 0x00000007a3077212 */ /* 0x000fe400078ec0ff */
[----:B------:R-:W-:Y:S05]  /*29950*/  SHF.R.U32.HI R15, RZ, 0x18, R70 ;  /* 0x00000018ff0f7819 */ /* 0x000fea0000011646 */
[C---:B-1----:R-:W-:Y:S08]  /*29960*/  HMMA.16816.F32 R72, R4.reuse, R20, R72 ;  /* 0x000000140448723c */ /* 0x042ff00000001848 */
[C---:B------:R-:W-:Y:S08]  /*29970*/  HMMA.16816.F32 R88, R4.reuse, R22, R88 ;  /* 0x000000160458723c */ /* 0x040ff00000001858 */
[C---:B----4-:R-:W-:Y:S08]  /*29980*/  HMMA.16816.F32 R84, R4.reuse, R32, R84 ;  /* 0x000000200454723c */ /* 0x050ff00000001854 */
[----:B------:R-:W-:Y:S07]  /*29990*/  HMMA.16816.F32 R56, R4, R34, R56 ;  /* 0x000000220438723c */ /* 0x000fee0000001838 */
[----:B------:R-:W-:Y:S02]  /*299a0*/  LOP3.LUT R6, R54, 0xff, RZ, 0xc0, !PT ;  /* 0x000000ff36067812 */ /* 0x000fe400078ec0ff */
[----:B------:R-:W-:Y:S04]  /*299b0*/  SHF.R.U32.HI R4, RZ, 0x10, R54 ;  /* 0x00000010ff047819 */ /* 0x000fe80000011636 */
[----:B------:R-:W-:Y:S01]  /*299c0*/  LOP3.LUT R4, R4, 0xff, RZ, 0xc0, !PT ;  /* 0x000000ff04047812 */ /* 0x000fe200078ec0ff */
[----:B--2---:R-:W-:Y:S01]  /*299d0*/  HMMA.16816.F32 R80, R8, R16, R172 ;  /* 0x000000100850723c */ /* 0x004fe200000018ac */
[----:B------:R-:W1:Y:S06]  /*299e0*/  LDSM.16.MT88.4 R16, [R236+0x4800] ;  /* 0x00480000ec10783b */ /* 0x000e6c0000004200 */
[----:B------:R-:W-:Y:S02]  /*299f0*/  SHF.R.U32.HI R9, RZ, 0x8, R2 ;  /* 0x00000008ff097819 */ /* 0x000fe40000011602 */
[----:B------:R-:W-:Y:S03]  /*29a00*/  LOP3.LUT R2, R0, 0xffff, RZ, 0xc0, !PT ;  /* 0x0000ffff00027812 */ /* 0x000fe600078ec0ff */
[----:B------:R-:W-:Y:S02]  /*29a10*/  LOP3.LUT R10, R70, 0xff, RZ, 0xc0, !PT ;  /* 0x000000ff460a7812 */ /* 0x000fe400078ec0ff */
[----:B------:R-:W-:Y:S02]  /*29a20*/  SHF.R.U32.HI R11, RZ, 0x18, R0 ;  /* 0x00000018ff0b7819 */ /* 0x000fe40000011600 */
[----:B------:R-:W-:Y:S02]  /*29a30*/  SHF.R.U32.HI R0, RZ, 0x8, R2 ;  /* 0x00000008ff007819 */ /* 0x000fe40000011602 */
[----:B------:R-:W-:Y:S02]  /*29a40*/  PRMT R9, R10, 0x5410, R9 ;  /* 0x000054100a097816 */ /* 0x000fe40000000009 */
[----:B------:R-:W-:Y:S02]  /*29a50*/  PRMT R0, R14, 0x5410, R0 ;  /* 0x000054100e007816 */ /* 0x000fe40000000000 */
[----:B------:R-:W-:Y:S02]  /*29a60*/  LOP3.LUT R2, R3, 0xff, RZ, 0xc0, !PT ;  /* 0x000000ff03027812 */ /* 0x000fe400078ec0ff */
[----:B------:R-:W-:Y:S01]  /*29a70*/  SHF.R.U32.HI R8, RZ, 0x10, R70 ;  /* 0x00000010ff087819 */ /* 0x000fe20000011646 */
[--C-:B------:R-:W-:Y:S01]  /*29a80*/  HSET2.LE.AND R0, R0, R28.reuse, PT ;  /* 0x0000001c00007233 */ /* 0x100fe20003803000 */
[----:B------:R-:W-:Y:S01]  /*29a90*/  PRMT R3, R2, 0x5410, R11 ;  /* 0x0000541002037816 */ /* 0x000fe2000000000b */
[--C-:B------:R-:W-:Y:S01]  /*29aa0*/  HSET2.LE.AND R2, R9, R28.reuse, PT ;  /* 0x0000001c09027233 */ /* 0x100fe20003803000 */
[----:B------:R-:W-:Y:S03]  /*29ab0*/  LOP3.LUT R8, R8, 0xff, RZ, 0xc0, !PT ;  /* 0x000000ff08087812 */ /* 0x000fe600078ec0ff */
[--C-:B------:R-:W-:Y:S01]  /*29ac0*/  HSET2.LE.AND R3, R3, R28.reuse, PT ;  /* 0x0000001c03037233 */ /* 0x100fe20003803000 */
[----:B------:R-:W-:Y:S02]  /*29ad0*/  PRMT R11, R8, 0x5410, R15 ;  /* 0x00005410080b7816 */ /* 0x000fe4000000000f */
[----:B------:R-:W-:Y:S02]  /*29ae0*/  LOP3.LUT R8, R248, R0, RZ, 0xc0, !PT ;  /* 0x00000000f8087212 */ /* 0x000fe400078ec0ff */
[----:B------:R-:W-:Y:S01]  /*29af0*/  LOP3.LUT R10, R235, R2, RZ, 0xc0, !PT ;  /* 0x00000002eb0a7212 */ /* 0x000fe200078ec0ff */
[--C-:B------:R-:W-:Y:S01]  /*29b00*/  HSET2.LE.AND R11, R11, R28.reuse, PT ;  /* 0x0000001c0b0b7233 */ /* 0x100fe20003803000 */
[----:B------:R-:W-:Y:S02]  /*29b10*/  LOP3.LUT R2, R54, 0xffff, RZ, 0xc0, !PT ;  /* 0x0000ffff36027812 */ /* 0x000fe400078ec0ff */
[----:B------:R-:W-:Y:S02]  /*29b20*/  LOP3.LUT R0, R55, R29, R98, 0x96, !PT ;  /* 0x0000001d37007212 */ /* 0x000fe400078e9662 */
[----:B------:R-:W-:Y:S02]  /*29b30*/  SHF.R.U32.HI R5, RZ, 0x8, R2 ;  /* 0x00000008ff057819 */ /* 0x000fe40000011602 */
[----:B------:R-:W-:Y:S02]  /*29b40*/  LOP3.LUT R2, R0, 0xffff, RZ, 0xc0, !PT ;  /* 0x0000ffff00027812 */ /* 0x000fe400078ec0ff */
[----:B------:R-:W-:Y:S02]  /*29b50*/  LOP3.LUT R9, R244, R3, RZ, 0xc0, !PT ;  /* 0x00000003f4097212 */ /* 0x000fe400078ec0ff */
        /* <DEDUP_REMOVED lines=9> */
[----:B------:R-:W-:Y:S01]  /*29bf0*/  SHF.R.U32.HI R15, RZ, 0x18, R54 ;  /* 0x00000018ff0f7819 */ /* 0x000fe20000011636 */
[--C-:B------:R-:W-:Y:S01]  /*29c00*/  HSET2.LE.AND R0, R0, R28.reuse, PT ;  /* 0x0000001c00007233 */ /* 0x100fe20003803000 */
[----:B------:R-:W-:Y:S01]  /*29c10*/  PRMT R3, R2, 0x5410, R7 ;  /* 0x0000541002037816 */ /* 0x000fe20000000007 */
[--C-:B------:R-:W-:Y:S01]  /*29c20*/  HSET2.LE.AND R2, R5, R28.reuse, PT ;  /* 0x0000001c05027233 */ /* 0x100fe20003803000 */
[----:B------:R-:W-:Y:S02]  /*29c30*/  PRMT R7, R4, 0x5410, R15 ;  /* 0x0000541004077816 */ /* 0x000fe4000000000f */
[----:B------:R-:W-:Y:S01]  /*29c40*/  LOP3.LUT R4, R160, R0, RZ, 0xc0, !PT ;  /* 0x00000000a0047212 */ /* 0x000fe200078ec0ff */
[C---:B------:R-:W-:Y:S01]  /*29c50*/  HMMA.16816.F32 R80, R8.reuse, R22, R92 ;  /* 0x000000160850723c */ /* 0x040fe2000000185c */
[----:B------:R-:W-:Y:S01]  /*29c60*/  LOP3.LUT R6, R150, R2, RZ, 0xc0, !PT ;  /* 0x0000000296067212 */ /* 0x000fe200078ec0ff */
[----:B------:R-:W2:Y:S02]  /*29c70*/  LDSM.16.MT88.4 R20, [R236+0x4c00] ;  /* 0x004c0000ec14783b */ /* 0x000ea40000004200 */
[----:B------:R-:W-:Y:S01]  /*29c80*/  LOP3.LUT R2, R68, 0xffff, RZ, 0xc0, !PT ;  /* 0x0000ffff44027812 */ /* 0x000fe200078ec0ff */
[--C-:B------:R-:W-:Y:S01]  /*29c90*/  HSET2.LE.AND R3, R3, R28.reuse, PT ;  /* 0x0000001c03037233 */ /* 0x100fe20003803000 */
[----:B------:R-:W-:Y:S01]  /*29ca0*/  LOP3.LUT R0, R69, R29, R106, 0x96, !PT ;  /* 0x0000001d45007212 */ /* 0x000fe200078e966a */
[--C-:B------:R-:W-:Y:S01]  /*29cb0*/  HSET2.LE.AND R7, R7, R28.reuse, PT ;  /* 0x0000001c07077233 */ /* 0x100fe20003803000 */
[----:B------:R-:W-:Y:S01]  /*29cc0*/  SHF.R.U32.HI R15, RZ, 0x18, R68 ;  /* 0x00000018ff0f7819 */ /* 0x000fe20000011644 */
[C---:B------:R-:W-:Y:S03]  /*29cd0*/  HMMA.16816.F32 R36, R8.reuse, R32, R36 ;  /* 0x000000200824723c */ /* 0x040fe60000001824 */
[----:B------:R-:W-:Y:S02]  /*29ce0*/  LOP3.LUT R5, R158, R3, RZ, 0xc0, !PT ;  /* 0x000000039e057212 */ /* 0x000fe400078ec0ff */
[----:B------:R-:W-:Y:S02]  /*29cf0*/  SHF.R.U32.HI R3, RZ, 0x10, R0 ;  /* 0x00000010ff037819 */ /* 0x000fe40000011600 */
[C---:B------:R-:W-:Y:S01]  /*29d00*/  LOP3.LUT R14, R0.reuse, 0xff, RZ, 0xc0, !PT ;  /* 0x000000ff000e7812 */ /* 0x040fe200078ec0ff */
[----:B------:R-:W-:Y:S01]  /*29d10*/  HMMA.16816.F32 R76, R8, R34, R76 ;  /* 0x00000022084c723c */ /* 0x000fe2000000184c */
[----:B------:R-:W-:Y:S01]  /*29d20*/  LOP3.LUT R7, R149, R7, RZ, 0xc0, !PT ;  /* 0x0000000795077212 */ /* 0x000fe200078ec0ff */
[----:B------:R-:W3:Y:S05]  /*29d30*/  LDSM.16.MT88.4 R32, [R238+0x4c00] ;  /* 0x004c0000ee20783b */ /* 0x000eea0000004200 */
[----:B------:R-:W-:Y:S01]  /*29d40*/  SHF.R.U32.HI R9, RZ, 0x8, R2 ;  /* 0x00000008ff097819 */ /* 0x000fe20000011602 */
[C---:B-1----:R-:W-:Y:S01]  /*29d50*/  HMMA.16816.F32 R72, R4.reuse, R16, R72 ;  /* 0x000000100448723c */ /* 0x042fe20000001848 */
[----:B------:R-:W-:Y:S03]  /*29d60*/  LOP3.LUT R2, R0, 0xffff, RZ, 0xc0, !PT ;  /* 0x0000ffff00027812 */ /* 0x000fe600078ec0ff */
[----:B------:R-:W-:Y:S02]  /*29d70*/  LOP3.LUT R10, R68, 0xff, RZ, 0xc0, !PT ;  /* 0x000000ff440a7812 */ /* 0x000fe400078ec0ff */
[----:B------:R-:W-:Y:S02]  /*29d80*/  SHF.R.U32.HI R11, RZ, 0x18, R0 ;  /* 0x00000018ff0b7819 */ /* 0x000fe40000011600 */
[----:B------:R-:W-:Y:S01]  /*29d90*/  SHF.R.U32.HI R0, RZ, 0x8, R2 ;  /* 0x00000008ff007819 */ /* 0x000fe20000011602 */
[C---:B------:R-:W-:Y:S03]  /*29da0*/  HMMA.16816.F32 R88, R4.reuse, R18, R88 ;  /* 0x000000120458723c */ /* 0x040fe60000001858 */
[----:B------:R-:W-:Y:S02]  /*29db0*/  PRMT R9, R10, 0x5410, R9 ;  /* 0x000054100a097816 */ /* 0x000fe40000000009 */
[----:B------:R-:W-:Y:S02]  /*29dc0*/  PRMT R0, R14, 0x5410, R0 ;  /* 0x000054100e007816 */ /* 0x000fe40000000000 */
[----:B------:R-:W-:Y:S01]  /*29dd0*/  LOP3.LUT R2, R3, 0xff, RZ, 0xc0, !PT ;  /* 0x000000ff03027812 */ /* 0x000fe200078ec0ff */
[C---:B------:R-:W-:Y:S01]  /*29de0*/  HMMA.16816.F32 R84, R4.reuse, R24, R84 ;  /* 0x000000180454723c */ /* 0x040fe20000001854 */
[----:B------:R-:W-:Y:S03]  /*29df0*/  SHF.R.U32.HI R8, RZ, 0x10, R68 ;  /* 0x00000010ff087819 */ /* 0x000fe60000011644 */
[----:B------:R-:W-:Y:S01]  /*29e00*/  PRMT R3, R2, 0x5410, R11 ;  /* 0x0000541002037816 */ /* 0x000fe2000000000b */
[--C-:B------:R-:W-:Y:S01]  /*29e10*/  HSET2.LE.AND R0, R0, R28.reuse, PT ;  /* 0x0000001c00007233 */ /* 0x100fe20003803000 */
[----:B------:R-:W-:Y:S01]  /*29e20*/  LOP3.LUT R8, R8, 0xff, RZ, 0xc0, !PT ;  /* 0x000000ff08087812 */ /* 0x000fe200078ec0ff */
[--C-:B------:R-:W-:Y:S01]  /*29e30*/  HSET2.LE.AND R2, R9, R28.reuse, PT ;  /* 0x0000001c09027233 */ /* 0x100fe20003803000 */
[----:B------:R-:W-:Y:S01]  /*29e40*/  HMMA.16816.F32 R56, R4, R26, R56 ;  /* 0x0000001a0438723c */ /* 0x000fe20000001838 */
[--C-:B------:R-:W-:Y:S03]  /*29e50*/  HSET2.LE.AND R3, R3, R28.reuse, PT ;  /* 0x0000001c03037233 */ /* 0x100fe60003803000 */
[----:B------:R-:W-:Y:S02]  /*29e60*/  PRMT R11, R8, 0x5410, R15 ;  /* 0x00005410080b7816 */ /* 0x000fe4000000000f */
[----:B------:R-:W-:Y:S02]  /*29e70*/  LOP3.LUT R8, R170, R0, RZ, 0xc0, !PT ;  /* 0x00000000aa087212 */ /* 0x000fe400078ec0ff */
[----:B------:R-:W-:Y:S01]  /*29e80*/  LOP3.LUT R10, R162, R2, RZ, 0xc0, !PT ;  /* 0x00000002a20a7212 */ /* 0x000fe200078ec0ff */
[--C-:B------:R-:W-:Y:S03]  /*29e90*/  HSET2.LE.AND R11, R11, R28.reuse, PT ;  /* 0x0000001c0b0b7233 */ /* 0x100fe60003803000 */
[----:B------:R-:W-:Y:S02]  /*29ea0*/  LOP3.LUT R2, R52, 0xffff, RZ, 0xc0, !PT ;  /* 0x0000ffff34027812 */ /* 0x000fe400078ec0ff */
[----:B------:R-:W-:Y:S02]  /*29eb0*/  LOP3.LUT R0, R53, R97, R110, 0x96, !PT ;  /* 0x0000006135007212 */ /* 0x000fe400078e966e */
[----:B------:R-:W-:Y:S02]  /*29ec0*/  SHF.R.U32.HI R5, RZ, 0x8, R2 ;  /* 0x00000008ff057819 */ /* 0x000fe40000011602 */
[----:B------:R-:W-:Y:S02]  /*29ed0*/  LOP3.LUT R2, R0, 0xffff, RZ, 0xc0, !PT ;  /* 0x0000ffff00027812 */ /* 0x000fe400078ec0ff */
[----:B------:R-:W-:Y:S02]  /*29ee0*/  LOP3.LUT R9, R169, R3, RZ, 0xc0, !PT ;  /* 0x00000003a9097212 */ /* 0x000fe400078ec0ff */
[----:B------:R-:W-:Y:S02]  /*29ef0*/  LOP3.LUT R6, R52, 0xff, RZ, 0xc0, !PT ;  /* 0x000000ff34067812 */ /* 0x000fe400078ec0ff */
[--C-:B------:R-:W-:Y:S02]  /*29f00*/  SHF.R.U32.HI R3, RZ, 0x10, R0.reuse ;  /* 0x00000010ff037819 */ /* 0x100fe40000011600 */
[----:B------:R-:W-:Y:S02]  /*29f10*/  LOP3.LUT R14, R0, 0xff, RZ, 0xc0, !PT ;  /* 0x000000ff000e7812 */ /* 0x000fe400078ec0ff */
[----:B------:R-:W-:Y:S02]  /*29f20*/  SHF.R.U32.HI R7, RZ, 0x18, R0 ;  /* 0x00000018ff077819 */ /* 0x000fe40000011600 */
[----:B------:R-:W-:Y:S02]  /*29f30*/  SHF.R.U32.HI R0, RZ, 0x8, R2 ;  /* 0x00000008ff007819 */ /* 0x000fe40000011602 */
[----:B------:R-:W-:Y:S02]  /*29f40*/  LOP3.LUT R11, R155, R11, RZ, 0xc0, !PT ;  /* 0x0000000b9b0b7212 */ /* 0x000fe400078ec0ff */
[----:B------:R-:W-:Y:S02]  /*29f50*/  LOP3.LUT R2, R3, 0xff, RZ, 0xc0, !PT ;  /* 0x000000ff03027812 */ /* 0x000fe400078ec0ff */
[----:B------:R-:W-:Y:S02]  /*29f60*/  PRMT R5, R6, 0x5410, R5 ;  /* 0x0000541006057816 */ /* 0x000fe40000000005 */
[----:B------:R-:W-:Y:S01]  /*29f70*/  PRMT R0, R14, 0x5410, R0 ;  /* 0x000054100e007816 */ /* 0x000fe20000000000 */
[C---:B------:R-:W-:Y:S01]  /*29f80*/  HMMA.16816.F32 R64, R8.reuse, R16, R64 ;  /* 0x000000100840723c */ /* 0x040fe20000001840 */
[--C-:B------:R-:W-:Y:S02]  /*29f90*/  SHF.R.U32.HI R4, RZ, 0x10, R52.reuse ;  /* 0x00000010ff047819 */ /* 0x100fe40000011634 */
[----:B------:R-:W-:Y:S01]  /*29fa0*/  PRMT R3, R2, 0x5410, R7 ;  /* 0x0000541002037816 */ /* 0x000fe20000000007 */
[--C-:B------:R-:W-:Y:S01]  /*29fb0*/  HSET2.LE.AND R0, R0, R28.reuse, PT ;  /* 0x0000001c00007233 */ /* 0x100fe20003803000 */
[----:B------:R-:W-:Y:S01]  /*29fc0*/  SHF.R.U32.HI R15, RZ, 0x18, R52 ;  /* 0x00000018ff0f7819 */ /* 0x000fe20000011634 */
[--C-:B------:R-:W-:Y:S01]  /*29fd0*/  HSET2.LE.AND R2, R5, R28.reuse, PT ;  /* 0x0000001c05027233 */ /* 0x100fe20003803000 */
[----:B------:R-:W-:Y:S01]  /*29fe0*/  LOP3.LUT R4, R4, 0xff, RZ, 0xc0, !PT ;  /* 0x000000ff04047812 */ /* 0x000fe200078ec0ff */
[C---:B------:R-:W-:Y:S01]  /*29ff0*/  HMMA.16816.F32 R80, R8.reuse, R18, R80 ;  /* 0x000000120850723c */ /* 0x040fe20000001850 */
[--C-:B------:R-:W-:Y:S01]  /*2a000*/  HSET2.LE.AND R3, R3, R28.reuse, PT ;  /* 0x0000001c03037233 */ /* 0x100fe20003803000 */
[----:B------:R-:W1:Y:S02]  /*2a010*/  LDSM.16.MT88.4 R16, [R236+0x5000] ;  /* 0x00500000ec10783b */ /* 0x000e640000004200 */
[----:B------:R-:W-:Y:S02]  /*2a020*/  PRMT R7, R4, 0x5410, R15 ;  /* 0x0000541004077816 */ /* 0x000fe4000000000f */
[----:B------:R-:W-:Y:S02]  /*2a030*/  LOP3.LUT R4, R143, R0, RZ, 0xc0, !PT ;  /* 0x000000008f047212 */ /* 0x000fe400078ec0ff */
[----:B------:R-:W-:Y:S01]  /*2a040*/  LOP3.LUT R6, R109, R2, RZ, 0xc0, !PT ;  /* 0x000000026d067212 */ /* 0x000fe200078ec0ff */
[C---:B------:R-:W-:Y:S03]  /*2a050*/  HMMA.16816.F32 R36, R8.reuse, R24, R36 ;  /* 0x000000180824723c */ /* 0x040fe60000001824 */
[----:B------:R-:W-:Y:S01]  /*2a060*/  LOP3.LUT R2, R62, 0xffff, RZ, 0xc0, !PT ;  /* 0x0000ffff3e027812 */ /* 0x000fe200078ec0ff */
[--C-:B------:R-:W-:Y:S01]  /*2a070*/  HSET2.LE.AND R7, R7, R28.reuse, PT ;  /* 0x0000001c07077233 */ /* 0x100fe20003803000 */
[----:B------:R-:W-:Y:S02]  /*2a080*/  LOP3.LUT R0, R63, R97, R130, 0x96, !PT ;  /* 0x000000613f007212 */ /* 0x000fe400078e9682 */
[----:B------:R-:W-:Y:S01]  /*2a090*/  LOP3.LUT R5, R141, R3, RZ, 0xc0, !PT ;  /* 0x000000038d057212 */ /* 0x000fe200078ec0ff */
[----:B------:R-:W-:Y:S01]  /*2a0a0*/  HMMA.16816.F32 R68, R8, R26, R76 ;  /* 0x0000001a0844723c */ /* 0x000fe2000000184c */
[----:B------:R-:W-:Y:S03]  /*2a0b0*/  SHF.R.U32.HI R3, RZ, 0x10, R0 ;  /* 0x00000010ff037819 */ /* 0x000fe60000011600 */
[C---:B------:R-:W-:Y:S02]  /*2a0c0*/  LOP3.LUT R14, R0.reuse, 0xff, RZ, 0xc0, !PT ;  /* 0x000000ff000e7812 */ /* 0x040fe400078ec0ff */
[----:B------:R-:W-:Y:S02]  /*2a0d0*/  SHF.R.U32.HI R15, RZ, 0x18, R62 ;  /* 0x00000018ff0f7819 */ /* 0x000fe4000001163e */
[----:B------:R-:W-:Y:S04]  /*2a0e0*/  SHF.R.U32.HI R9, RZ, 0x8, R2 ;  /* 0x00000008ff097819 */ /* 0x000fe80000011602 */
[----:B------:R-:W-:Y:S02]  /*2a0f0*/  LOP3.LUT R2, R0, 0xffff, RZ, 0xc0, !PT ;  /* 0x0000ffff00027812 */ /* 0x000fe400078ec0ff */
[----:B------:R-:W-:Y:S02]  /*2a100*/  SHF.R.U32.HI R8, RZ, 0x10, R62 ;  /* 0x00000010ff087819 */ /* 0x000fe4000001163e */
[----:B------:R-:W-:Y:S02]  /*2a110*/  LOP3.LUT R10, R62, 0xff, RZ, 0xc0, !PT ;  /* 0x000000ff3e0a7812 */ /* 0x000fe400078ec0ff */
[----:B------:R-:W-:Y:S02]  /*2a120*/  SHF.R.U32.HI R11, RZ, 0x18, R0 ;  /* 0x00000018ff0b7819 */ /* 0x000fe40000011600 */
[----:B------:R-:W-:Y:S02]  /*2a130*/  SHF.R.U32.HI R0, RZ, 0x8, R2 ;  /* 0x00000008ff007819 */ /* 0x000fe40000011602 */
[----:B------:R-:W-:Y:S02]  /*2a140*/  LOP3.LUT R2, R3, 0xff, RZ, 0xc0, !PT ;  /* 0x000000ff03027812 */ /* 0x000fe400078ec0ff */
[----:B------:R-:W-:Y:S02]  /*2a150*/  LOP3.LUT R8, R8, 0xff, RZ, 0xc0, !PT ;  /* 0x000000ff08087812 */ /* 0x000fe400078ec0ff */
[----:B------:R-:W-:Y:S02]  /*2a160*/  PRMT R9, R10, 0x5410, R9 ;  /* 0x000054100a097816 */ /* 0x000fe40000000009 */
[----:B------:R-:W-:Y:S02]  /*2a170*/  PRMT R0, R14, 0x5410, R0 ;  /* 0x000054100e007816 */ /* 0x000fe40000000000 */
[----:B------:R-:W-:Y:S01]  /*2a180*/  PRMT R3, R2, 0x5410, R11 ;  /* 0x0000541002037816 */ /* 0x000fe2000000000b */
[--C-:B------:R-:W-:Y:S01]  /*2a190*/  HSET2.LE.AND R2, R9, R28.reuse, PT ;  /* 0x0000001c09027233 */ /* 0x100fe20003803000 */
[----:B------:R-:W-:Y:S01]  /*2a1a0*/  PRMT R11, R8, 0x5410, R15 ;  /* 0x00005410080b7816 */ /* 0x000fe2000000000f */
[--C-:B------:R-:W-:Y:S01]  /*2a1b0*/  HSET2.LE.AND R0, R0, R28.reuse, PT ;  /* 0x0000001c00007233 */ /* 0x100fe20003803000 */
[----:B------:R-:W-:Y:S01]  /*2a1c0*/  LOP3.LUT R7, R103, R7, RZ, 0xc0, !PT ;  /* 0x0000000767077212 */ /* 0x000fe200078ec0ff */
[--C-:B------:R-:W-:Y:S01]  /*2a1d0*/  HSET2.LE.AND R3, R3, R28.reuse, PT ;  /* 0x0000001c03037233 */ /* 0x100fe20003803000 */
[----:B------:R-:W-:Y:S01]  /*2a1e0*/  LOP3.LUT R10, R165, R2, RZ, 0xc0, !PT ;  /* 0x00000002a50a7212 */ /* 0x000fe200078ec0ff */
[--C-:B------:R-:W-:Y:S01]  /*2a1f0*/  HSET2.LE.AND R11, R11, R28.reuse, PT ;  /* 0x0000001c0b0b7233 */ /* 0x100fe20003803000 */
[----:B------:R-:W-:Y:S02]  /*2a200*/  LOP3.LUT R8, R167, R0, RZ, 0xc0, !PT ;  /* 0x00000000a7087212 */ /* 0x000fe400078ec0ff */
[----:B------:R-:W-:Y:S01]  /*2a210*/  LOP3.LUT R9, R153, R3, RZ, 0xc0, !PT ;  /* 0x0000000399097212 */ /* 0x000fe200078ec0ff */
[C---:B--2---:R-:W-:Y:S01]  /*2a220*/  HMMA.16816.F32 R72, R4.reuse, R20, R72 ;  /* 0x000000140448723c */ /* 0x044fe20000001848 */
[----:B------:R-:W-:Y:S02]  /*2a230*/  LOP3.LUT R11, R132, R11, RZ, 0xc0, !PT ;  /* 0x0000000b840b7212 */ /* 0x000fe400078ec0ff */
[----:B------:R-:W-:Y:S02]  /*2a240*/  LOP3.LUT R2, R30, 0xffff, RZ, 0xc0, !PT ;  /* 0x0000ffff1e027812 */ /* 0x000fe400078ec0ff */
[-C--:B------:R-:W-:Y:S02]  /*2a250*/  LOP3.LUT R0, R31, R29.reuse, R96, 0x96, !PT ;  /* 0x0000001d1f007212 */ /* 0x080fe400078e9660 */
[----:B------:R-:W-:Y:S01]  /*2a260*/  SHF.R.U32.HI R15, RZ, 0x18, R30 ;  /* 0x00000018ff0f7819 */ /* 0x000fe2000001161e */
[C---:B------:R-:W-:Y:S01]  /*2a270*/  HMMA.16816.F32 R88, R4.reuse, R22, R88 ;  /* 0x000000160458723c */ /* 0x040fe20000001858 */
[----:B------:R-:W-:Y:S03]  /*2a280*/  SHF.R.U32.HI R3, RZ, 0x10, R0 ;  /* 0x00000010ff037819 */ /* 0x000fe60000011600 */
[C---:B------:R-:W-:Y:S04]  /*2a290*/  LOP3.LUT R14, R0.reuse, 0xff, RZ, 0xc0, !PT ;  /* 0x000000ff000e7812 */ /* 0x040fe800078ec0ff */
[C---:B---3--:R-:W-:Y:S08]  /*2a2a0*/  HMMA.16816.F32 R84, R4.reuse, R32, R84 ;  /* 0x000000200454723c */ /* 0x048ff00000001854 */
[----:B------:R-:W-:Y:S07]  /*2a2b0*/  HMMA.16816.F32 R56, R4, R34, R56 ;  /* 0x000000220438723c */ /* 0x000fee0000001838 */
[----:B------:R-:W-:Y:S01]  /*2a2c0*/  SHF.R.U32.HI R5, RZ, 0x8, R2 ;  /* 0x00000008ff057819 */ /* 0x000fe20000011602 */
[C---:B------:R-:W-:Y:S01]  /*2a2d0*/  HMMA.16816.F32 R24, R8.reuse, R20, R64 ;  /* 0x000000140818723c */ /* 0x040fe20000001840 */
[----:B------:R-:W-:Y:S03]  /*2a2e0*/  LOP3.LUT R2, R0, 0xffff, RZ, 0xc0, !PT ;  /* 0x0000ffff00027812 */ /* 0x000fe600078ec0ff */
[----:B------:R-:W-:Y:S02]  /*2a2f0*/  LOP3.LUT R6, R30, 0xff, RZ, 0xc0, !PT ;  /* 0x000000ff1e067812 */ /* 0x000fe400078ec0ff */
[----:B------:R-:W-:Y:S02]  /*2a300*/  SHF.R.U32.HI R7, RZ, 0x18, R0 ;  /* 0x00000018ff077819 */ /* 0x000fe40000011600 */
[----:B------:R-:W-:Y:S01]  /*2a310*/  SHF.R.U32.HI R0, RZ, 0x8, R2 ;  /* 0x00000008ff007819 */ /* 0x000fe20000011602 */
[C---:B------:R-:W-:Y:S01]  /*2a320*/  HMMA.16816.F32 R52, R8.reuse, R22, R80 ;  /* 0x000000160834723c */ /* 0x040fe20000001850 */
[----:B------:R-:W2:Y:S02]  /*2a330*/  LDSM.16.MT88.4 R20, [R238+0x5000] ;  /* 0x00500000ee14783b */ /* 0x000ea40000004200 */
[----:B------:R-:W-:Y:S02]  /*2a340*/  LOP3.LUT R2, R3, 0xff, RZ, 0xc0, !PT ;  /* 0x000000ff03027812 */ /* 0x000fe400078ec0ff */
[----:B------:R-:W-:Y:S02]  /*2a350*/  PRMT R5, R6, 0x5410, R5 ;  /* 0x0000541006057816 */ /* 0x000fe40000000005 */
[----:B------:R-:W-:Y:S01]  /*2a360*/  PRMT R0, R14, 0x5410, R0 ;  /* 0x000054100e007816 */ /* 0x000fe20000000000 */
        /* <DEDUP_REMOVED lines=14> */
[----:B------:R-:W-:Y:S02]  /*2a450*/  LOP3.LUT R5, R133, R3, RZ, 0xc0, !PT ;  /* 0x0000000385057212 */ /* 0x000fe400078ec0ff */
[----:B------:R-:W-:Y:S02]  /*2a460*/  SHF.R.U32.HI R9, RZ, 0x8, R2 ;  /* 0x00000008ff097819 */ /* 0x000fe40000011602 */
[----:B------:R-:W-:Y:S02]  /*2a470*/  LOP3.LUT R2, R0, 0xffff, RZ, 0xc0, !PT ;  /* 0x0000ffff00027812 */ /* 0x000fe400078ec0ff */
[----:B------:R-:W-:Y:S02]  /*2a480*/  SHF.R.U32.HI R3, RZ, 0x10, R0 ;  /* 0x00000010ff037819 */ /* 0x000fe40000011600 */
[----:B------:R-:W-:Y:S02]  /*2a490*/  SHF.R.U32.HI R8, RZ, 0x10, R60 ;  /* 0x00000010ff087819 */ /* 0x000fe4000001163c */
[----:B------:R-:W-:Y:S02]  /*2a4a0*/  LOP3.LUT R10, R60, 0xff, RZ, 0xc0, !PT ;  /* 0x000000ff3c0a7812 */ /* 0x000fe400078ec0ff */
[----:B------:R-:W-:Y:S02]  /*2a4b0*/  LOP3.LUT R14, R0, 0xff, RZ, 0xc0, !PT ;  /* 0x000000ff000e7812 */ /* 0x000fe400078ec0ff */
[----:B------:R-:W-:Y:S02]  /*2a4c0*/  SHF.R.U32.HI R11, RZ, 0x18, R0 ;  /* 0x00000018ff0b7819 */ /* 0x000fe40000011600 */
[----:B------:R-:W-:Y:S02]  /*2a4d0*/  SHF.R.U32.HI R0, RZ, 0x8, R2 ;  /* 0x00000008ff007819 */ /* 0x000fe40000011602 */
[----:B------:R-:W-:Y:S02]  /*2a4e0*/  LOP3.LUT R2, R3, 0xff, RZ, 0xc0, !PT ;  /* 0x000000ff03027812 */ /* 0x000fe400078ec0ff */
[----:B------:R-:W-:Y:S02]  /*2a4f0*/  SHF.R.U32.HI R15, RZ, 0x18, R60 ;  /* 0x00000018ff0f7819 */ /* 0x000fe4000001163c */
[----:B------:R-:W-:Y:S02]  /*2a500*/  LOP3.LUT R8, R8, 0xff, RZ, 0xc0, !PT ;  /* 0x000000ff08087812 */ /* 0x000fe400078ec0ff */
[----:B------:R-:W-:Y:S02]  /*2a510*/  LOP3.LUT R7, R129, R7, RZ, 0xc0, !PT ;  /* 0x0000000781077212 */ /* 0x000fe400078ec0ff */
[----:B------:R-:W-:Y:S02]  /*2a520*/  PRMT R9, R10, 0x5410, R9 ;  /* 0x000054100a097816 */ /* 0x000fe40000000009 */
[----:B------:R-:W-:Y:S02]  /*2a530*/  PRMT R0, R14, 0x5410, R0 ;  /* 0x000054100e007816 */ /* 0x000fe40000000000 */
[----:B------:R-:W-:Y:S01]  /*2a540*/  PRMT R3, R2, 0x5410, R11 ;  /* 0x0000541002037816 */ /* 0x000fe2000000000b */
[C---:B-1----:R-:W-:Y:S01]  /*2a550*/  HMMA.16816.F32 R72, R4.reuse, R16, R72 ;  /* 0x000000100448723c */ /* 0x042fe20000001848 */
[----:B------:R-:W-:Y:S01]  /*2a560*/  PRMT R11, R8, 0x5410, R15 ;  /* 0x00005410080b7816 */ /* 0x000fe2000000000f */
[--C-:B------:R-:W-:Y:S01]  /*2a570*/  HSET2.LE.AND R0, R0, R28.reuse, PT ;  /* 0x0000001c00007233 */ /* 0x100fe20003803000 */
[----:B------:R-:W-:Y:S01]  /*2a580*/  SHF.R.U32.HI R15, RZ, 0x18, R44 ;  /* 0x00000018ff0f7819 */ /* 0x000fe2000001162c */
[--C-:B------:R-:W-:Y:S02]  /*2a590*/  HSET2.LE.AND R2, R9, R28.reuse, PT ;  /* 0x0000001c09027233 */ /* 0x100fe40003803000 */
[--C-:B------:R-:W-:Y:S01]  /*2a5a0*/  HSET2.LE.AND R3, R3, R28.reuse, PT ;  /* 0x0000001c03037233 */ /* 0x100fe20003803000 */
[----:B------:R-:W-:Y:S01]  /*2a5b0*/  LOP3.LUT R8, R164, R0, RZ, 0xc0, !PT ;  /* 0x00000000a4087212 */ /* 0x000fe200078ec0ff */
[--C-:B------:R-:W-:Y:S01]  /*2a5c0*/  HSET2.LE.AND R11, R11, R28.reuse, PT ;  /* 0x0000001c0b0b7233 */ /* 0x100fe20003803000 */
[----:B------:R-:W-:Y:S01]  /*2a5d0*/  LOP3.LUT R10, R159, R2, RZ, 0xc0, !PT ;  /* 0x000000029f0a7212 */ /* 0x000fe200078ec0ff */
[C---:B------:R-:W-:Y:S02]  /*2a5e0*/  HMMA.16816.F32 R88, R4.reuse, R18, R88 ;  /* 0x000000120458723c */ /* 0x040fe40000001858 */
[----:B------:R-:W-:Y:S02]  /*2a5f0*/  LOP3.LUT R9, R154, R3, RZ, 0xc0, !PT ;  /* 0x000000039a097212 */ /* 0x000fe400078ec0ff */
[----:B------:R-:W-:Y:S02]  /*2a600*/  LOP3.LUT R11, R151, R11, RZ, 0xc0, !PT ;  /* 0x0000000b970b7212 */ /* 0x000fe400078ec0ff */
[----:B------:R-:W-:Y:S02]  /*2a610*/  LOP3.LUT R2, R44, 0xffff, RZ, 0xc0, !PT ;  /* 0x0000ffff2c027812 */ /* 0x000fe400078ec0ff */
[-C--:B------:R-:W-:Y:S01]  /*2a620*/  LOP3.LUT R0, R45, R97.reuse, R102, 0x96, !PT ;  /* 0x000000612d007212 */ /* 0x080fe200078e9666 */
[C---:B--2---:R-:W-:Y:S03]  /*2a630*/  HMMA.16816.F32 R84, R4.reuse, R20, R84 ;  /* 0x000000140454723c */ /* 0x044fe60000001854 */
[----:B------:R-:W-:Y:S02]  /*2a640*/  SHF.R.U32.HI R3, RZ, 0x10, R0 ;  /* 0x00000010ff037819 */ /* 0x000fe40000011600 */
[C---:B------:R-:W-:Y:S03]  /*2a650*/  LOP3.LUT R14, R0.reuse, 0xff, RZ, 0xc0, !PT ;  /* 0x000000ff000e7812 */ /* 0x040fe600078ec0ff */
[----:B------:R-:W-:Y:S07]  /*2a660*/  HMMA.16816.F32 R56, R4, R22, R56 ;  /* 0x000000160438723c */ /* 0x000fee0000001838 */
[----:B------:R-:W-:Y:S01]  /*2a670*/  SHF.R.U32.HI R5, RZ, 0x8, R2 ;  /* 0x00000008ff057819 */ /* 0x000fe20000011602 */
[C---:B------:R-:W-:Y:S01]  /*2a680*/  HMMA.16816.F32 R32, R8.reuse, R16, R24 ;  /* 0x000000100820723c */ /* 0x040fe20000001818 */
[----:B------:R-:W-:Y:S01]  /*2a690*/  LOP3.LUT R2, R0, 0xffff, RZ, 0xc0, !PT ;  /* 0x0000ffff00027812 */ /* 0x000fe200078ec0ff */
[----:B------:R-:W1:Y:S02]  /*2a6a0*/  LDSM.16.MT88.4 R24, [R236+0x5400] ;  /* 0x00540000ec18783b */ /* 0x000e640000004200 */
        /* <DEDUP_REMOVED lines=15> */
[--C-:B------:R-:W-:Y:S01]  /*2a7a0*/  HSET2.LE.AND R3, R3, R28.reuse, PT ;  /* 0x0000001c03037233 */ /* 0x100fe20003803000 */
[----:B------:R-:W3:Y:S02]  /*2a7b0*/  LDSM.16.MT88.4 R20, [R236+0x5800] ;  /* 0x00580000ec14783b */ /* 0x000ee40000004200 */
        /* <DEDUP_REMOVED lines=30> */
[C---:B-1----:R-:W-:Y:S01]  /*2a9a0*/  HMMA.16816.F32 R72, R4.reuse, R24, R72 ;  /* 0x000000180448723c */ /* 0x042fe20000001848 */
[----:B------:R-:W-:Y:S02]  /*2a9b0*/  LOP3.LUT R11, R127, R11, RZ, 0xc0, !PT ;  /* 0x0000000b7f0b7212 */ /* 0x000fe400078ec0ff */
[-C--:B------:R-:W-:Y:S02]  /*2a9c0*/  LOP3.LUT R0, R41, R29.reuse, R100, 0x96, !PT ;  /* 0x0000001d29007212 */ /* 0x080fe400078e9664 */
[----:B------:R-:W-:Y:S02]  /*2a9d0*/  SHF.R.U32.HI R15, RZ, 0x18, R40 ;  /* 0x00000018ff0f7819 */ /* 0x000fe40000011628 */
[----:B------:R-:W-:Y:S01]  /*2a9e0*/  SHF.R.U32.HI R3, RZ, 0x10, R0 ;  /* 0x00000010ff037819 */ /* 0x000fe20000011600 */
[C---:B------:R-:W-:Y:S01]  /*2a9f0*/  HMMA.16816.F32 R88, R4.reuse, R26, R88 ;  /* 0x0000001a0458723c */ /* 0x040fe20000001858 */
[----:B------:R-:W-:Y:S03]  /*2aa00*/  LOP3.LUT R14, R0, 0xff, RZ, 0xc0, !PT ;  /* 0x000000ff000e7812 */ /* 0x000fe600078ec0ff */
[C---:B------:R-:W-:Y:S04]  /*2aa10*/  LOP3.LUT R2, R40.reuse, 0xffff, RZ, 0xc0, !PT ;  /* 0x0000ffff28027812 */ /* 0x040fe800078ec0ff */
[C---:B--2---:R-:W-:Y:S08]  /*2aa20*/  HMMA.16816.F32 R64, R4.reuse, R16, R84 ;  /* 0x000000100440723c */ /* 0x044ff00000001854 */
[----:B------:R-:W-:Y:S07]  /*2aa30*/  HMMA.16816.F32 R56, R4, R18, R56 ;  /* 0x000000120438723c */ /* 0x000fee0000001838 */
[----:B------:R-:W-:Y:S01]  /*2aa40*/  LOP3.LUT R6, R40, 0xff, RZ, 0xc0, !PT ;  /* 0x000000ff28067812 */ /* 0x000fe200078ec0ff */
[C---:B------:R-:W-:Y:S01]  /*2aa50*/  HMMA.16816.F32 R44, R8.reuse, R24, R32 ;  /* 0x00000018082c723c */ /* 0x040fe20000001820 */
[----:B------:R-:W-:Y:S01]  /*2aa60*/  SHF.R.U32.HI R5, RZ, 0x8, R2 ;  /* 0x00000008ff057819 */ /* 0x000fe20000011602 */
[----:B------:R-:W1:Y:S02]  /*2aa70*/  LDSM.16.MT88.4 R32, [R238+0x5800] ;  /* 0x00580000ee20783b */ /* 0x000e640000004200 */
[----:B------:R-:W-:Y:S02]  /*2aa80*/  LOP3.LUT R2, R0, 0xffff, RZ, 0xc0, !PT ;  /* 0x0000ffff00027812 */ /* 0x000fe400078ec0ff */
[----:B------:R-:W-:Y:S02]  /*2aa90*/  SHF.R.U32.HI R7, RZ, 0x18, R0 ;  /* 0x00000018ff077819 */ /* 0x000fe40000011600 */
[C---:B------:R-:W-:Y:S01]  /*2aaa0*/  HMMA.16816.F32 R52, R8.reuse, R26, R52 ;  /* 0x0000001a0834723c */ /* 0x040fe20000001834 */
[----:B------:R-:W-:Y:S01]  /*2aab0*/  SHF.R.U32.HI R0, RZ, 0x8, R2 ;  /* 0x00000008ff007819 */ /* 0x000fe20000011602 */
[----:B------:R-:W2:Y:S02]  /*2aac0*/  LDSM.16.MT88.4 R24, [R236+0x5c00] ;  /* 0x005c0000ec18783b */ /* 0x000ea40000004200 */
[----:B------:R-:W-:Y:S02]  /*2aad0*/  PRMT R5, R6, 0x5410, R5 ;  /* 0x0000541006057816 */ /* 0x000fe40000000005 */
[----:B------:R-:W-:Y:S02]  /*2aae0*/  PRMT R0, R14, 0x5410, R0 ;  /* 0x000054100e007816 */ /* 0x000fe40000000000 */
[----:B------:R-:W-:Y:S01]  /*2aaf0*/  LOP3.LUT R2, R3, 0xff, RZ, 0xc0, !PT ;  /* 0x000000ff03027812 */ /* 0x000fe200078ec0ff */
[C---:B------:R-:W-:Y:S03]  /*2ab00*/  HMMA.16816.F32 R36, R8.reuse, R16, R36 ;  /* 0x000000100824723c */ /* 0x040fe60000001824 */
[----:B------:R-:W-:Y:S01]  /*2ab10*/  SHF.R.U32.HI R4, RZ, 0x10, R40 ;  /* 0x00000010ff047819 */ /* 0x000fe20000011628 */
[--C-:B------:R-:W-:Y:S01]  /*2ab20*/  HSET2.LE.AND R0, R0, R28.reuse, PT ;  /* 0x0000001c00007233 */ /* 0x100fe20003803000 */
[----:B------:R-:W-:Y:S01]  /*2ab30*/  PRMT R3, R2, 0x5410, R7 ;  /* 0x0000541002037816 */ /* 0x000fe20000000007 */
[--C-:B------:R-:W-:Y:S01]  /*2ab40*/  HSET2.LE.AND R2, R5, R28.reuse, PT ;  /* 0x0000001c05027233 */ /* 0x100fe20003803000 */
[----:B------:R-:W-:Y:S01]  /*2ab50*/  LOP3.LUT R4, R4, 0xff, RZ, 0xc0, !PT ;  /* 0x000000ff04047812 */ /* 0x000fe200078ec0ff */
[----:B------:R-:W-:Y:S04]  /*2ab60*/  HMMA.16816.F32 R60, R8, R18, R60 ;  /* 0x00000012083c723c */ /* 0x000fe8000000183c */
[----:B------:R-:W-:Y:S01]  /*2ab70*/  PRMT R7, R4, 0x5410, R15 ;  /* 0x0000541004077816 */ /* 0x000fe2000000000f */
[--C-:B------:R-:W-:Y:S01]  /*2ab80*/  HSET2.LE.AND R3, R3, R28.reuse, PT ;  /* 0x0000001c03037233 */ /* 0x100fe20003803000 */
        /* <DEDUP_REMOVED lines=10> */
[----:B------:R-:W-:Y:S02]  /*2ac30*/  SHF.R.U32.HI R3, RZ, 0x10, R0 ;  /* 0x00000010ff037819 */ /* 0x000fe40000011600 */
[----:B------:R-:W-:Y:S02]  /*2ac40*/  LOP3.LUT R14, R0, 0xff, RZ, 0xc0, !PT ;  /* 0x000000ff000e7812 */ /* 0x000fe400078ec0ff */
[----:B------:R-:W-:Y:S02]  /*2ac50*/  SHF.R.U32.HI R0, RZ, 0x8, R2 ;  /* 0x00000008ff007819 */ /* 0x000fe40000011602 */
[----:B------:R-:W-:Y:S02]  /*2ac60*/  LOP3.LUT R7, R99, R7, RZ, 0xc0, !PT ;  /* 0x0000000763077212 */ /* 0x000fe400078ec0ff */
[----:B------:R-:W-:Y:S02]  /*2ac70*/  LOP3.LUT R2, R3, 0xff, RZ, 0xc0, !PT ;  /* 0x000000ff03027812 */ /* 0x000fe400078ec0ff */
[----:B------:R-:W-:Y:S02]  /*2ac80*/  PRMT R9, R10, 0x5410, R9 ;  /* 0x000054100a097816 */ /* 0x000fe40000000009 */
[----:B------:R-:W-:Y:S01]  /*2ac90*/  PRMT R0, R14, 0x5410, R0 ;  /* 0x000054100e007816 */ /* 0x000fe20000000000 */
[C---:B---3--:R-:W-:Y:S01]  /*2aca0*/  HMMA.16816.F32 R72, R4.reuse, R20, R72 ;  /* 0x000000140448723c */ /* 0x048fe20000001848 */
[--C-:B------:R-:W-:Y:S02]  /*2acb0*/  SHF.R.U32.HI R8, RZ, 0x10, R48.reuse ;  /* 0x00000010ff087819 */ /* 0x100fe40000011630 */
[----:B------:R-:W-:Y:S01]  /*2acc0*/  PRMT R3, R2, 0x5410, R11 ;  /* 0x0000541002037816 */ /* 0x000fe2000000000b */
[--C-:B------:R-:W-:Y:S01]  /*2acd0*/  HSET2.LE.AND R0, R0, R28.reuse, PT ;  /* 0x0000001c00007233 */ /* 0x100fe20003803000 */
[----:B------:R-:W-:Y:S01]  /*2ace0*/  SHF.R.U32.HI R15, RZ, 0x18, R48 ;  /* 0x00000018ff0f7819 */ /* 0x000fe20000011630 */
[--C-:B------:R-:W-:Y:S01]  /*2acf0*/  HSET2.LE.AND R2, R9, R28.reuse, PT ;  /* 0x0000001c09027233 */ /* 0x100fe20003803000 */
[----:B------:R-:W-:Y:S01]  /*2ad00*/  LOP3.LUT R8, R8, 0xff, RZ, 0xc0, !PT ;  /* 0x000000ff08087812 */ /* 0x000fe200078ec0ff */
[C---:B------:R-:W-:Y:S01]  /*2ad10*/  HMMA.16816.F32 R88, R4.reuse, R22, R88 ;  /* 0x000000160458723c */ /* 0x040fe20000001858 */
[--C-:B------:R-:W-:Y:S03]  /*2ad20*/  HSET2.LE.AND R3, R3, R28.reuse, PT ;  /* 0x0000001c03037233 */ /* 0x100fe60003803000 */
[----:B------:R-:W-:Y:S02]  /*2ad30*/  LOP3.LUT R16, R125, R0, RZ, 0xc0, !PT ;  /* 0x000000007d107212 */ /* 0x000fe400078ec0ff */
[----:B------:R-:W-:Y:S02]  /*2ad40*/  LOP3.LUT R18, R123, R2, RZ, 0xc0, !PT ;  /* 0x000000027b127212 */ /* 0x000fe400078ec0ff */
[C---:B-1----:R-:W-:Y:S01]  /*2ad50*/  HMMA.16816.F32 R64, R4.reuse, R32, R64 ;  /* 0x000000200440723c */ /* 0x042fe20000001840 */
[----:B------:R-:W-:Y:S03]  /*2ad60*/  LOP3.LUT R17, R124, R3, RZ, 0xc0, !PT ;  /* 0x000000037c117212 */ /* 0x000fe600078ec0ff */
[----:B------:R-:W-:Y:S02]  /*2ad70*/  PRMT R8, R8, 0x5410, R15 ;  /* 0x0000541008087816 */ /* 0x000fe4000000000f */
[----:B------:R-:W-:Y:S02]  /*2ad80*/  SHF.R.U32.HI R9, RZ, 0x18, R42 ;  /* 0x00000018ff097819 */ /* 0x000fe4000001162a */
[----:B------:R-:W-:Y:S01]  /*2ad90*/  HMMA.16816.F32 R56, R4, R34, R56 ;  /* 0x000000220438723c */ /* 0x000fe20000001838 */
[----:B------:R-:W-:Y:S03]  /*2ada0*/  LOP3.LUT R0, R43, R97, R114, 0x96, !PT ;  /* 0x000000612b007212 */ /* 0x000fe600078e9672 */
[----:B------:R-:W-:Y:S01]  /*2adb0*/  LOP3.LUT R2, R42, 0xffff, RZ, 0xc0, !PT ;  /* 0x0000ffff2a027812 */ /* 0x000fe200078ec0ff */
[--C-:B------:R-:W-:Y:S01]  /*2adc0*/  HSET2.LE.AND R8, R8, R28.reuse, PT ;  /* 0x0000001c08087233 */ /* 0x100fe20003803000 */
[----:B------:R-:W-:Y:S02]  /*2add0*/  SHF.R.U32.HI R3, RZ, 0x10, R0 ;  /* 0x00000010ff037819 */ /* 0x000fe40000011600 */
[----:B------:R-:W-:Y:S04]  /*2ade0*/  SHF.R.U32.HI R5, RZ, 0x8, R2 ;  /* 0x00000008ff057819 */ /* 0x000fe80000011602 */
[C---:B------:R-:W-:Y:S02]  /*2adf0*/  LOP3.LUT R2, R0.reuse, 0xffff, RZ, 0xc0, !PT ;  /* 0x0000ffff00027812 */ /* 0x040fe400078ec0ff */
[----:B------:R-:W-:Y:S02]  /*2ae00*/  SHF.R.U32.HI R4, RZ, 0x10, R42 ;  /* 0x00000010ff047819 */ /* 0x000fe4000001162a */
[----:B------:R-:W-:Y:S02]  /*2ae10*/  LOP3.LUT R19, R121, R8, RZ, 0xc0, !PT ;  /* 0x0000000879137212 */ /* 0x000fe400078ec0ff */
[----:B------:R-:W-:Y:S02]  /*2ae20*/  LOP3.LUT R8, R0, 0xff, RZ, 0xc0, !PT ;  /* 0x000000ff00087812 */ /* 0x000fe400078ec0ff */
[----:B------:R-:W-:Y:S02]  /*2ae30*/  LOP3.LUT R6, R42, 0xff, RZ, 0xc0, !PT ;  /* 0x000000ff2a067812 */ /* 0x000fe400078ec0ff */
[----:B------:R-:W-:Y:S01]  /*2ae40*/  SHF.R.U32.HI R7, RZ, 0x18, R0 ;  /* 0x00000018ff077819 */ /* 0x000fe20000011600 */
[C---:B------:R-:W-:Y:S01]  /*2ae50*/  HMMA.16816.F32 R44, R16.reuse, R20, R44 ;  /* 0x00000014102c723c */ /* 0x040fe2000000182c */
[----:B------:R-:W-:Y:S02]  /*2ae60*/  SHF.R.U32.HI R0, RZ, 0x8, R2 ;  /* 0x00000008ff007819 */ /* 0x000fe40000011602 */
[----:B------:R-:W-:Y:S02]  /*2ae70*/  LOP3.LUT R2, R3, 0xff, RZ, 0xc0, !PT ;  /* 0x000000ff03027812 */ /* 0x000fe400078ec0ff */
[----:B------:R-:W-:Y:S02]  /*2ae80*/  LOP3.LUT R4, R4, 0xff, RZ, 0xc0, !PT ;  /* 0x000000ff04047812 */ /* 0x000fe400078ec0ff */
[----:B------:R-:W-:Y:S01]  /*2ae90*/  PRMT R5, R6, 0x5410, R5 ;  /* 0x0000541006057816 */ /* 0x000fe20000000005 */
[C---:B------:R-:W-:Y:S01]  /*2aea0*/  HMMA.16816.F32 R52, R16.reuse, R22, R52 ;  /* 0x000000161034723c */ /* 0x040fe20000001834 */
[----:B------:R-:W1:Y:S03]  /*2aeb0*/  LDSM.16.MT88.4 R20, [R238+0x5c00] ;  /* 0x005c0000ee14783b */ /* 0x000e660000004200 */
[----:B------:R-:W-:Y:S02]  /*2aec0*/  PRMT R0, R8, 0x5410, R0 ;  /* 0x0000541008007816 */ /* 0x000fe40000000000 */
[----:B------:R-:W-:Y:S01]  /*2aed0*/  PRMT R3, R2, 0x5410, R7 ;  /* 0x0000541002037816 */ /* 0x000fe20000000007 */
[--C-:B------:R-:W-:Y:S01]  /*2aee0*/  HSET2.LE.AND R2, R5, R28.reuse, PT ;  /* 0x0000001c05027233 */ /* 0x100fe20003803000 */
[----:B------:R-:W-:Y:S01]  /*2aef0*/  PRMT R4, R4, 0x5410, R9 ;  /* 0x0000541004047816 */ /* 0x000fe20000000009 */
[--C-:B------:R-:W-:Y:S01]  /*2af00*/  HSET2.LE.AND R0, R0, R28.reuse, PT ;  /* 0x0000001c00007233 */ /* 0x100fe20003803000 */
[C---:B------:R-:W-:Y:S02]  /*2af10*/  HMMA.16816.F32 R36, R16.reuse, R32, R36 ;  /* 0x000000201024723c */ /* 0x040fe40000001824 */
[--C-:B------:R-:W-:Y:S01]  /*2af20*/  HSET2.LE.AND R3, R3, R28.reuse, PT ;  /* 0x0000001c03037233 */ /* 0x100fe20003803000 */
[----:B------:R-:W-:Y:S01]  /*2af30*/  LOP3.LUT R10, R104, R2, RZ, 0xc0, !PT ;  /* 0x00000002680a7212 */ /* 0x000fe200078ec0ff */
[--C-:B------:R-:W-:Y:S01]  /*2af40*/  HSET2.LE.AND R4, R4, R28.reuse, PT ;  /* 0x0000001c04047233 */ /* 0x100fe20003803000 */
[----:B------:R-:W-:Y:S02]  /*2af50*/  LOP3.LUT R8, R117, R0, RZ, 0xc0, !PT ;  /* 0x0000000075087212 */ /* 0x000fe400078ec0ff */
[----:B------:R-:W-:Y:S01]  /*2af60*/  LOP3.LUT R9, R116, R3, RZ, 0xc0, !PT ;  /* 0x0000000374097212 */ /* 0x000fe200078ec0ff */
[----:B------:R-:W-:Y:S01]  /*2af70*/  HMMA.16816.F32 R16, R16, R34, R60 ;  /* 0x000000221010723c */ /* 0x000fe2000000183c */
[----:B------:R-:W-:Y:S03]  /*2af80*/  LOP3.LUT R11, R105, R4, RZ, 0xc0, !PT ;  /* 0x00000004690b7212 */ /* 0x000fe600078ec0ff */
[C---:B------:R-:W-:Y:S02]  /*2af90*/  LOP3.LUT R2, R50.reuse, 0xffff, RZ, 0xc0, !PT ;  /* 0x0000ffff32027812 */ /* 0x040fe400078ec0ff */
[----:B------:R-:W-:Y:S02]  /*2afa0*/  LOP3.LUT R0, R51, R97, R126, 0x96, !PT ;  /* 0x0000006133007212 */ /* 0x000fe400078e967e */
[-C--:B--2---:R-:W-:Y:S01]  /*2afb0*/  HMMA.16816.F32 R32, R8, R24.reuse, R72 ;  /* 0x000000180820723c */ /* 0x084fe20000001848 */
[----:B------:R-:W-:Y:S03]  /*2afc0*/  LOP3.LUT R6, R50, 0xff, RZ, 0xc0, !PT ;  /* 0x000000ff32067812 */ /* 0x000fe600078ec0ff */
[----:B------:R-:W-:Y:S02]  /*2afd0*/  SHF.R.U32.HI R5, RZ, 0x8, R2 ;  /* 0x00000008ff057819 */ /* 0x000fe40000011602 */
[----:B------:R-:W-:Y:S02]  /*2afe0*/  LOP3.LUT R2, R0, 0xffff, RZ, 0xc0, !PT ;  /* 0x0000ffff00027812 */ /* 0x000fe400078ec0ff */
[----:B------:R-:W-:Y:S04]  /*2aff0*/  PRMT R5, R6, 0x5410, R5 ;  /* 0x0000541006057816 */ /* 0x000fe80000000005 */
[----:B------:R-:W-:Y:S02]  /*2b000*/  SHF.R.U32.HI R3, RZ, 0x10, R0 ;  /* 0x00000010ff037819 */ /* 0x000fe40000011600 */
[----:B------:R-:W-:Y:S02]  /*2b010*/  SHF.R.U32.HI R4, RZ, 0x10, R50 ;  /* 0x00000010ff047819 */ /* 0x000fe40000011632 */
[----:B------:R-:W-:Y:S02]  /*2b020*/  LOP3.LUT R14, R0, 0xff, RZ, 0xc0, !PT ;  /* 0x000000ff000e7812 */ /* 0x000fe400078ec0ff */
[----:B------:R-:W-:Y:S02]  /*2b030*/  LOP3.LUT R4, R4, 0xff, RZ, 0xc0, !PT ;  /* 0x000000ff04047812 */ /* 0x000fe400078ec0ff */
[----:B------:R-:W-:Y:S02]  /*2b040*/  SHF.R.U32.HI R7, RZ, 0x18, R0 ;  /* 0x00000018ff077819 */ /* 0x000fe40000011600 */
[----:B------:R-:W-:Y:S01]  /*2b050*/  SHF.R.U32.HI R0, RZ, 0x8, R2 ;  /* 0x00000008ff007819 */ /* 0x000fe20000011602 */
[----:B------:R-:W-:Y:S01]  /*2b060*/  STL.64 [R1+0x90], R32 ;  /* 0x0000902001007387 */ /* 0x000fe20000100a00 */
[----:B------:R-:W-:Y:S02]  /*2b070*/  LOP3.LUT R2, R3, 0xff, RZ, 0xc0, !PT ;  /* 0x000000ff03027812 */ /* 0x000fe400078ec0ff */
[----:B------:R-:W-:Y:S02]  /*2b080*/  PRMT R0, R14, 0x5410, R0 ;  /* 0x000054100e007816 */ /* 0x000fe40000000000 */
[----:B------:R-:W-:Y:S01]  /*2b090*/  PRMT R3, R2, 0x5410, R7 ;  /* 0x0000541002037816 */ /* 0x000fe20000000007 */
[----:B------:R2:W-:Y:S01]  /*2b0a0*/  STL.64 [R1+0x98], R34 ;  /* 0x0000982201007387 */ /* 0x0005e20000100a00 */
[----:B------:R-:W-:Y:S01]  /*2b0b0*/  SHF.R.U32.HI R15, RZ, 0x18, R50 ;  /* 0x00000018ff0f7819 */ /* 0x000fe20000011632 */
[--C-:B------:R-:W-:Y:S02]  /*2b0c0*/  HSET2.LE.AND R0, R0, R28.reuse, PT ;  /* 0x0000001c00007233 */ /* 0x100fe40003803000 */
[--C-:B------:R-:W-:Y:S01]  /*2b0d0*/  HSET2.LE.AND R2, R5, R28.reuse, PT ;  /* 0x0000001c05027233 */ /* 0x100fe20003803000 */
[----:B------:R-:W-:Y:S01]  /*2b0e0*/  PRMT R7, R4, 0x5410, R15 ;  /* 0x0000541004077816 */ /* 0x000fe2000000000f */
[--C-:B------:R-:W-:Y:S01]  /*2b0f0*/  HSET2.LE.AND R3, R3, R28.reuse, PT ;  /* 0x0000001c03037233 */ /* 0x100fe20003803000 */
[----:B------:R-:W-:Y:S02]  /*2b100*/  LOP3.LUT R4, R148, R0, RZ, 0xc0, !PT ;  /* 0x0000000094047212 */ /* 0x000fe400078ec0ff */
[----:B------:R-:W-:Y:S01]  /*2b110*/  LOP3.LUT R6, R119, R2, RZ, 0xc0, !PT ;  /* 0x0000000277067212 */ /* 0x000fe200078ec0ff */
[----:B------:R-:W-:Y:S01]  /*2b120*/  HSET2.LE.AND R7, R7, R28, PT ;  /* 0x0000001c07077233 */ /* 0x000fe20003803000 */
[----:B------:R-:W-:Y:S02]  /*2b130*/  LOP3.LUT R5, R122, R3, RZ, 0xc0, !PT ;  /* 0x000000037a057212 */ /* 0x000fe400078ec0ff */
[----:B------:R-:W-:Y:S02]  /*2b140*/  IADD3 R0, R185, -0x1, RZ ;  /* 0xffffffffb9007810 */ /* 0x000fe40007ffe0ff */
[----:B------:R-:W-:Y:S03]  /*2b150*/  LOP3.LUT R7, R107, R7, RZ, 0xc0, !PT ;  /* 0x000000076b077212 */ /* 0x000fe600078ec0ff */
[----:B------:R-:W-:Y:S04]  /*2b160*/  IMAD.MOV.U32 R185, RZ, RZ, R0 ;  /* 0x000000ffffb97224 */ /* 0x000fe800078e0000 */
[----:B------:R-:W-:Y:S08]  /*2b170*/  HMMA.16816.F32 R28, R4, R24, R44 ;  /* 0x00000018041c723c */ /* 0x000ff0000000182c */
[-C--:B--2---:R-:W-:Y:S08]  /*2b180*/  HMMA.16816.F32 R32, R8, R26.reuse, R88 ;  /* 0x0000001a0820723c */ /* 0x084ff00000001858 */
[----:B------:R-:W-:Y:S11]  /*2b190*/  HMMA.16816.F32 R24, R4, R26, R52 ;  /* 0x0000001a0418723c */ /* 0x000ff60000001834 */
[----:B------:R-:W-:Y:S04]  /*2b1a0*/  @!UPT UIADD3 URZ, URZ, URZ, URZ ;  /* 0x0000003f3f3ff290 */ /* 0x000fe8000fffe03f */
[----:B------:R-:W-:Y:S06]  /*2b1b0*/  STL.64 [R1+0x80], R32 ;  /* 0x0000802001007387 */ /* 0x000fec0000100a00 */
[----:B------:R1:W-:Y:S02]  /*2b1c0*/  STL.64 [R1+0x88], R34 ;  /* 0x0000882201007387 */ /* 0x0003e40000100a00 */
[C---:B-1----:R-:W-:Y:S08]  /*2b1d0*/  HMMA.16816.F32 R32, R8.reuse, R20, R64 ;  /* 0x000000140820723c */ /* 0x042ff00000001840 */
[----:B------:R-:W-:Y:S11]  /*2b1e0*/  HMMA.16816.F32 R8, R8, R22, R56 ;  /* 0x000000160808723c */ /* 0x000ff60000001838 */
[----:B------:R-:W-:Y:S04]  /*2b1f0*/  @!UPT UIADD3 URZ, URZ, URZ, URZ ;  /* 0x0000003f3f3ff290 */ /* 0x000fe8000fffe03f */
[----:B------:R-:W-:Y:S06]  /*2b200*/  STL.64 [R1+0x70], R32 ;  /* 0x0000702001007387 */ /* 0x000fec0000100a00 */
[----:B------:R-:W-:Y:S06]  /*2b210*/  STL.64 [R1+0x78], R34 ;  /* 0x0000782201007387 */ /* 0x000fec0000100a00 */
[----:B------:R-:W-:Y:S06]  /*2b220*/  STL.64 [R1+0x60], R8 ;  /* 0x0000600801007387 */ /* 0x000fec0000100a00 */
[----:B------:R1:W-:Y:S06]  /*2b230*/  STL.64 [R1+0x68], R10 ;  /* 0x0000680a01007387 */ /* 0x0003ec0000100a00 */
[----:B------:R2:W-:Y:S06]  /*2b240*/  STL.64 [R1+0x40], R28 ;  /* 0x0000401c01007387 */ /* 0x0005ec0000100a00 */
[----:B------:R2:W-:Y:S06]  /*2b250*/  STL.64 [R1+0x48], R30 ;  /* 0x0000481e01007387 */ /* 0x0005ec0000100a00 */
[----:B------:R2:W-:Y:S06]  /*2b260*/  STL.64 [R1+0x30], R24 ;  /* 0x0000301801007387 */ /* 0x0005ec0000100a00 */
[----:B------:R2:W-:Y:S01]  /*2b270*/  STL.64 [R1+0x38], R26 ;  /* 0x0000381a01007387 */ /* 0x0005e20000100a00 */
[C---:B-1----:R-:W-:Y:S08]  /*2b280*/  HMMA.16816.F32 R8, R4.reuse, R20, R36 ;  /* 0x000000140408723c */ /* 0x042ff00000001824 */
[----:B------:R-:W-:Y:S11]  /*2b290*/  HMMA.16816.F32 R4, R4, R22, R16 ;  /* 0x000000160404723c */ /* 0x000ff60000001810 */
[----:B------:R-:W-:Y:S04]  /*2b2a0*/  @!UPT UIADD3 URZ, URZ, URZ, URZ ;  /* 0x0000003f3f3ff290 */ /* 0x000fe8000fffe03f */
[----:B------:R2:W-:Y:S06]  /*2b2b0*/  STL.64 [R1+0x10], R8 ;  /* 0x0000100801007387 */ /* 0x0005ec0000100a00 */
[----:B------:R2:W-:Y:S06]  /*2b2c0*/  STL.64 [R1+0x18], R10 ;  /* 0x0000180a01007387 */ /* 0x0005ec0000100a00 */
[----:B------:R2:W-:Y:S06]  /*2b2d0*/  STL.64 [R1], R4 ;  /* 0x0000000401007387 */ /* 0x0005ec0000100a00 */
[----:B------:R2:W-:Y:S01]  /*2b2e0*/  STL.64 [R1+0x8], R6 ;  /* 0x0000080601007387 */ /* 0x0005e20000100a00 */
[----:B------:R-:W-:-:S05]  /*2b2f0*/  @P1 BRA `(.L_x_515) ;  /* 0xffff3ba000001947 */ /* 0x000fca000383ffff */
.L_x_512:
[----:B-123--:R-:W-:Y:S01]  /*2b300*/  IMAD.U32 R4, RZ, RZ, UR6 ;  /* 0x00000006ff047e24 */ /* 0x00efe2000f8e00ff */
[----:B------:R-:W-:Y:S01]  /*2b310*/  MOV R2, UR6 ;  /* 0x0000000600027c02 */ /* 0x000fe20008000f00 */
[----:B------:R-:W-:Y:S01]  /*2b320*/  IMAD.U32 R5, RZ, RZ, UR7 ;  /* 0x00000007ff057e24 */ /* 0x000fe2000f8e00ff */
[----:B------:R-:W-:Y:S01]  /*2b330*/  ULDC.64 UR4, c[0x0][0x118] ;  /* 0x0000460000047ab9 */ /* 0x000fe20000000a00 */
[----:B------:R-:W-:-:S03]  /*2b340*/  IMAD.U32 R3, RZ, RZ, UR7 ;  /* 0x00000007ff037e24 */ /* 0x000fc6000f8e00ff */
[----:B------:R1:W5:Y:S01]  /*2b350*/  LD.E R31, [R4.64+0xd8] ;  /* 0x0000d804041f7980 */ /* 0x000362000c101900 */
[----:B------:R-:W-:-:S03]  /*2b360*/  MOV R7, 0x1f ;  /* 0x0000001f00077802 */ /* 0x000fc60000000f00 */
[----:B------:R2:W5:Y:S01]  /*2b370*/  LD.E R6, [R2.64+0x17c] ;  /* 0x00017c0402067980 */ /* 0x000562000c101900 */
[----:B-1----:R-:W-:Y:S01]  /*2b380*/  MOV R5, 0xffffffff ;  /* 0xffffffff00057802 */ /* 0x002fe20000000f00 */
[----:B------:R-:W-:Y:S05]  /*2b390*/  BRA.DIV ~URZ, `(.L_x_516) ;  /* 0x000026b27f007947 */ /* 0x000fea000b800000 */
[----:B------:R1:W3:Y:S02]  /*2b3a0*/  SHFL.BFLY PT, R0, R181, 0x2, 0x1f ;  /* 0x0c401f00b5007f89 */ /* 0x0002e400000e0000 */
.L_x_545:
[----:B---3--:R-:W-:Y:S01]  /*2b3b0*/  FADD.FTZ R4, R0, R181 ;  /* 0x000000b500047221 */ /* 0x008fe20000010000 */
[----:B------:R-:W-:Y:S05]  /*2b3c0*/  BRA.DIV ~URZ, `(.L_x_517) ;  /* 0x000026e27f007947 */ /* 0x000fea000b800000 */
[----:B--2---:R-:W2:Y:S04]  /*2b3d0*/  SHFL.BFLY PT, R3, R182, 0x2, 0x1f ;  /* 0x0c401f00b6037f89 */ /* 0x004ea800000e0000 */
[----:B------:R-:W3:Y:S04]  /*2b3e0*/  SHFL.BFLY PT, R2, R183, 0x2, 0x1f ;  /* 0x0c401f00b7027f89 */ /* 0x000ee800000e0000 */
[----:B------:R-:W4:Y:S04]  /*2b3f0*/  SHFL.BFLY PT, R0, R184, 0x2, 0x1f ;  /* 0x0c401f00b8007f89 */ /* 0x000f2800000e0000 */
[----:B------:R-:W1:Y:S01]  /*2b400*/  SHFL.BFLY PT, R8, R4, 0x1, 0x1f ;  /* 0x0c201f0004087f89 */ /* 0x000e6200000e0000 */
[----:B--2---:R-:W-:-:S02]  /*2b410*/  FADD.FTZ R3, R3, R182 ;  /* 0x000000b603037221 */ /* 0x004fc40000010000 */
[----:B---3--:R-:W-:-:S03]  /*2b420*/  FADD.FTZ R2, R2, R183 ;  /* 0x000000b702027221 */ /* 0x008fc60000010000 */
[----:B------:R-:W2:Y:S01]  /*2b430*/  SHFL.BFLY PT, R7, R3, 0x1, 0x1f ;  /* 0x0c201f0003077f89 */ /* 0x000ea200000e0000 */
[----:B----4-:R-:W-:-:S03]  /*2b440*/  FADD.FTZ R0, R0, R184 ;  /* 0x000000b800007221 */ /* 0x010fc60000010000 */
[----:B------:R-:W3:Y:S01]  /*2b450*/  SHFL.BFLY PT, R5, R2, 0x1, 0x1f ;  /* 0x0c201f0002057f89 */ /* 0x000ee200000e0000 */
[----:B-1----:R-:W-:-:S03]  /*2b460*/  FADD.FTZ R33, R4, R8 ;  /* 0x0000000804217221 */ /* 0x002fc60000010000 */
[----:B------:R1:W4:Y:S01]  /*2b470*/  SHFL.BFLY PT, R9, R0, 0x1, 0x1f ;  /* 0x0c201f0000097f89 */ /* 0x00032200000e0000 */
[----:B--2---:R-:W-:Y:S02]  /*2b480*/  FADD.FTZ R32, R3, R7 ;  /* 0x0000000703207221 */ /* 0x004fe40000010000 */
[----:B---3--:R-:W-:Y:S02]  /*2b490*/  FADD.FTZ R30, R2, R5 ;  /* 0x00000005021e7221 */ /* 0x008fe40000010000 */
.L_x_546:
[----:B------:R-:W2:Y:S04]  /*2b4a0*/  LDL.LU R11, [R1+0x40] ;  /* 0x00004000010b7983 */ /* 0x000ea80000300800 */
[----:B------:R-:W3:Y:S04]  /*2b4b0*/  LDL.LU R10, [R1+0x44] ;  /* 0x00004400010a7983 */ /* 0x000ee80000300800 */
[----:B----4-:R-:W4:Y:S04]  /*2b4c0*/  LDL.LU R17, [R1+0x30] ;  /* 0x0000300001117983 */ /* 0x010f280000300800 */
[----:B------:R-:W4:Y:S04]  /*2b4d0*/  LDL.LU R16, [R1+0x34] ;  /* 0x0000340001107983 */ /* 0x000f280000300800 */
[----:B------:R-:W4:Y:S04]  /*2b4e0*/  LDL.LU R23, [R1+0x10] ;  /* 0x0000100001177983 */ /* 0x000f280000300800 */
[----:B------:R-:W4:Y:S04]  /*2b4f0*/  LDL.LU R22, [R1+0x14] ;  /* 0x0000140001167983 */ /* 0x000f280000300800 */
[----:B------:R-:W4:Y:S04]  /*2b500*/  LDL.LU R46, [R1] ;  /* 0x00000000012e7983 */ /* 0x000f280000300800 */
[----:B------:R-:W4:Y:S04]  /*2b510*/  LDL.LU R45, [R1+0x4] ;  /* 0x00000400012d7983 */ /* 0x000f280000300800 */
        /* <DEDUP_REMOVED lines=23> */
[----:B------:R-:W4:Y:S01]  /*2b690*/  LDL.LU R18, [R1+0x6c] ;  /* 0x00006c0001127983 */ /* 0x000f220000300800 */
[----:B------:R-:W-:Y:S01]  /*2b6a0*/  FSETP.NE.FTZ.AND P4, PT, R32, RZ, PT ;  /* 0x000000ff2000720b */ /* 0x000fe20003f95000 */
[----:B------:R-:W-:Y:S01]  /*2b6b0*/  IMAD.MOV.U32 R3, RZ, RZ, 0x3f800000 ;  /* 0x3f800000ff037424 */ /* 0x000fe200078e00ff */
[----:B------:R-:W-:Y:S01]  /*2b6c0*/  FSETP.NE.FTZ.AND P5, PT, R33, RZ, PT ;  /* 0x000000ff2100720b */ /* 0x000fe20003fb5000 */
[----:B------:R-:W4:Y:S01]  /*2b6d0*/  LDL R53, [R1+0x2fc] ;  /* 0x0002fc0001357983 */ /* 0x000f220000100800 */
[----:B------:R-:W-:Y:S01]  /*2b6e0*/  FADD.FTZ R29, R9, R0 ;  /* 0x00000000091d7221 */ /* 0x000fe20000010000 */
[----:B------:R-:W-:Y:S01]  /*2b6f0*/  FSETP.NE.FTZ.AND P3, PT, R30, RZ, PT ;  /* 0x000000ff1e00720b */ /* 0x000fe20003f75000 */
[----:B------:R-:W-:Y:S01]  /*2b700*/  IMAD.MOV.U32 R5, RZ, RZ, 0x3f800000 ;  /* 0x3f800000ff057424 */ /* 0x000fe200078e00ff */
[----:B------:R-:W1:Y:S01]  /*2b710*/  S2R R51, SR_TID.X ;  /* 0x0000000000337919 */ /* 0x000e620000002100 */
[----:B------:R-:W-:-:S02]  /*2b720*/  MOV R2, 0x3f800000 ;  /* 0x3f80000000027802 */ /* 0x000fc40000000f00 */
[----:B------:R-:W-:Y:S02]  /*2b730*/  FSETP.NE.FTZ.AND P2, PT, R29, RZ, PT ;  /* 0x000000ff1d00720b */ /* 0x000fe40003f55000 */
[----:B------:R-:W-:Y:S01]  /*2b740*/  MOV R4, 0x3f800000 ;  /* 0x3f80000000047802 */ /* 0x000fe20000000f00 */
[----:B------:R-:W1:Y:S08]  /*2b750*/  @P4 MUFU.RCP R3, R32 ;  /* 0x0000002000034308 */ /* 0x000e700000001000 */
[----:B------:R-:W1:Y:S08]  /*2b760*/  @P5 MUFU.RCP R2, R33 ;  /* 0x0000002100025308 */ /* 0x000e700000001000 */
[----:B------:R-:W1:Y:S02]  /*2b770*/  @P3 MUFU.RCP R4, R30 ;  /* 0x0000001e00043308 */ /* 0x000e640000001000 */
[----:B-1---5:R-:W-:Y:S01]  /*2b780*/  FMUL.FTZ R3, R6, R3 ;  /* 0x0000000306037220 */ /* 0x022fe20000410000 */
[----:B------:R-:W-:-:S04]  /*2b790*/  SHF.R.S32.HI R49, RZ, 0x1f, R51 ;  /* 0x0000001fff317819 */ /* 0x000fc80000011433 */
[CC--:B------:R-:W-:Y:S01]  /*2b7a0*/  LEA.HI R48, R49.reuse, R51.reuse, RZ, 0x2 ;  /* 0x0000003331307211 */ /* 0x0c0fe200078f10ff */
[----:B------:R-:W1:Y:S01]  /*2b7b0*/  @P2 MUFU.RCP R5, R29 ;  /* 0x0000001d00052308 */ /* 0x000e620000001000 */
[C---:B------:R-:W-:Y:S02]  /*2b7c0*/  FMUL.FTZ R0, R6.reuse, R2 ;  /* 0x0000000206007220 */ /* 0x040fe40000410000 */
[----:B------:R-:W-:Y:S01]  /*2b7d0*/  SHF.R.S32.HI R50, RZ, 0x2, R48 ;  /* 0x00000002ff327819 */ /* 0x000fe20000011430 */
[----:B------:R-:W-:Y:S01]  /*2b7e0*/  FMUL.FTZ R2, R6, R4 ;  /* 0x0000000406027220 */ /* 0x000fe20000410000 */
[----:B------:R-:W-:Y:S01]  /*2b7f0*/  LEA.HI R49, R49, R51, RZ, 0x5 ;  /* 0x0000003331317211 */ /* 0x000fe200078f28ff */
[----:B------:R-:W-:Y:S01]  /*2b800*/  ULDC.64 UR4, c[0x0][0x118] ;  /* 0x0000460000047ab9 */ /* 0x000fe20000000a00 */
[C---:B--2---:R-:W-:Y:S02]  /*2b810*/  FMUL.FTZ R11, R0.reuse, R11 ;  /* 0x0000000b000b7220 */ /* 0x044fe40000410000 */
[----:B---3--:R-:W-:-:S02]  /*2b820*/  FMUL.FTZ R10, R0, R10 ;  /* 0x0000000a000a7220 */ /* 0x008fc40000410000 */
[C---:B----4-:R-:W-:Y:S02]  /*2b830*/  FMUL.FTZ R17, R0.reuse, R17 ;  /* 0x0000001100117220 */ /* 0x050fe40000410000 */
[C---:B------:R-:W-:Y:S02]  /*2b840*/  FMUL.FTZ R16, R0.reuse, R16 ;  /* 0x0000001000107220 */ /* 0x040fe40000410000 */
[C---:B------:R-:W-:Y:S02]  /*2b850*/  FMUL.FTZ R23, R0.reuse, R23 ;  /* 0x0000001700177220 */ /* 0x040fe40000410000 */
[C---:B------:R-:W-:Y:S02]  /*2b860*/  FMUL.FTZ R22, R0.reuse, R22 ;  /* 0x0000001600167220 */ /* 0x040fe40000410000 */
[C---:B------:R-:W-:Y:S02]  /*2b870*/  FMUL.FTZ R47, R0.reuse, R46 ;  /* 0x0000002e002f7220 */ /* 0x040fe40000410000 */
[----:B------:R-:W-:-:S02]  /*2b880*/  FMUL.FTZ R45, R0, R45 ;  /* 0x0000002d002d7220 */ /* 0x000fc40000410000 */
[----:B-1----:R-:W-:Y:S02]  /*2b890*/  FMUL.FTZ R0, R6, R5 ;  /* 0x0000000506007220 */ /* 0x002fe40000410000 */
[C---:B------:R-:W-:Y:S02]  /*2b8a0*/  FMUL.FTZ R9, R3.reuse, R44 ;  /* 0x0000002c03097220 */ /* 0x040fe40000410000 */
[C---:B------:R-:W-:Y:S02]  /*2b8b0*/  FMUL.FTZ R8, R3.reuse, R8 ;  /* 0x0000000803087220 */ /* 0x040fe40000410000 */
[C---:B------:R-:W-:Y:S02]  /*2b8c0*/  FMUL.FTZ R15, R3.reuse, R15 ;  /* 0x0000000f030f7220 */ /* 0x040fe40000410000 */
[C---:B------:R-:W-:Y:S02]  /*2b8d0*/  FMUL.FTZ R14, R3.reuse, R14 ;  /* 0x0000000e030e7220 */ /* 0x040fe40000410000 */
[----:B------:R-:W-:-:S02]  /*2b8e0*/  FMUL.FTZ R26, R3, R26 ;  /* 0x0000001a031a7220 */ /* 0x000fc40000410000 */
[C---:B------:R-:W-:Y:S02]  /*2b8f0*/  FMUL.FTZ R25, R3.reuse, R25 ;  /* 0x0000001903197220 */ /* 0x040fe40000410000 */
[C---:B------:R-:W-:Y:S02]  /*2b900*/  FMUL.FTZ R37, R3.reuse, R37 ;  /* 0x0000002503257220 */ /* 0x040fe40000410000 */
[----:B------:R-:W-:Y:S01]  /*2b910*/  FMUL.FTZ R36, R3, R36 ;  /* 0x0000002403247220 */ /* 0x000fe20000410000 */
[----:B------:R-:W-:Y:S01]  /*2b920*/  SHF.R.S32.HI R3, RZ, 0x1f, R50 ;  /* 0x0000001fff037819 */ /* 0x000fe20000011432 */
[----:B------:R-:W-:-:S03]  /*2b930*/  FMUL.FTZ R5, R2, R43 ;  /* 0x0000002b02057220 */ /* 0x000fc60000410000 */
[----:B------:R-:W-:Y:S01]  /*2b940*/  LEA.HI R3, R3, R50, RZ, 0x3 ;  /* 0x0000003203037211 */ /* 0x000fe200078f18ff */
[----:B------:R-:W-:-:S03]  /*2b950*/  FMUL.FTZ R4, R2, R42 ;  /* 0x0000002a02047220 */ /* 0x000fc60000410000 */
[----:B------:R-:W-:Y:S01]  /*2b960*/  LOP3.LUT R3, R3, 0xfffffff8, RZ, 0xc0, !PT ;  /* 0xfffffff803037812 */ /* 0x000fe200078ec0ff */
[----:B------:R-:W-:-:S03]  /*2b970*/  FMUL.FTZ R7, R2, R7 ;  /* 0x0000000702077220 */ /* 0x000fc60000410000 */
[----:B------:R-:W-:Y:S01]  /*2b980*/  IADD3 R3, R50, -R3, RZ ;  /* 0x8000000332037210 */ /* 0x000fe20007ffe0ff */
[C---:B------:R-:W-:Y:S02]  /*2b990*/  FMUL.FTZ R6, R2.reuse, R41 ;  /* 0x0000002902067220 */ /* 0x040fe40000410000 */
[C---:B------:R-:W-:Y:S02]  /*2b9a0*/  FMUL.FTZ R28, R2.reuse, R28 ;  /* 0x0000001c021c7220 */ /* 0x040fe40000410000 */
[C---:B------:R-:W-:Y:S02]  /*2b9b0*/  FMUL.FTZ R27, R2.reuse, R27 ;  /* 0x0000001b021b7220 */ /* 0x040fe40000410000 */
[C---:B------:R-:W-:Y:S02]  /*2b9c0*/  FMUL.FTZ R35, R2.reuse, R35 ;  /* 0x0000002302237220 */ /* 0x040fe40000410000 */
[----:B------:R-:W-:Y:S01]  /*2b9d0*/  FMUL.FTZ R34, R2, R34 ;  /* 0x0000002202227220 */ /* 0x000fe20000410000 */
[----:B------:R-:W-:Y:S01]  /*2b9e0*/  LEA.HI R2, R3, R3, RZ, 0x1 ;  /* 0x0000000303027211 */ /* 0x000fe200078f08ff */
[----:B------:R-:W-:-:S02]  /*2b9f0*/  FMUL.FTZ R39, R0, R39 ;  /* 0x0000002700277220 */ /* 0x000fc40000410000 */
[C---:B------:R-:W-:Y:S02]  /*2ba00*/  FMUL.FTZ R38, R0.reuse, R38 ;  /* 0x0000002600267220 */ /* 0x040fe40000410000 */
[C---:B------:R-:W-:Y:S02]  /*2ba10*/  FMUL.FTZ R41, R0.reuse, R40 ;  /* 0x0000002800297220 */ /* 0x040fe40000410000 */
[C---:B------:R-:W-:Y:S02]  /*2ba20*/  FMUL.FTZ R40, R0.reuse, R24 ;  /* 0x0000001800287220 */ /* 0x040fe40000410000 */
[C---:B------:R-:W-:Y:S02]  /*2ba30*/  FMUL.FTZ R43, R0.reuse, R21 ;  /* 0x00000015002b7220 */ /* 0x040fe40000410000 */
[----:B------:R-:W-:Y:S01]  /*2ba40*/  FMUL.FTZ R42, R0, R20 ;  /* 0x00000014002a7220 */ /* 0x000fe20000410000 */
[----:B------:R-:W-:Y:S02]  /*2ba50*/  F2FP.PACK_AB R20, R4, R5 ;  /* 0x000000050414723e */ /* 0x000fe400000000ff */
[----:B------:R-:W-:Y:S01]  /*2ba60*/  LOP3.LUT R4, R48, 0xfffffffc, RZ, 0xc0, !PT ;  /* 0xfffffffc30047812 */ /* 0x000fe200078ec0ff */
[----:B------:R-:W-:Y:S01]  /*2ba70*/  FMUL.FTZ R46, R0, R19 ;  /* 0x00000013002e7220 */ /* 0x000fe20000410000 */
[----:B------:R-:W-:Y:S01]  /*2ba80*/  F2FP.PACK_AB R19, R16, R17 ;  /* 0x000000111013723e */ /* 0x000fe200000000ff */
[----:B------:R-:W-:Y:S01]  /*2ba90*/  FMUL.FTZ R44, R0, R18 ;  /* 0x00000012002c7220 */ /* 0x000fe20000410000 */
[----:B------:R-:W-:-:S02]  /*2baa0*/  SHF.R.S32.HI R0, RZ, 0x1, R2 ;  /* 0x00000001ff007819 */ /* 0x000fc40000011402 */
[----:B------:R-:W-:Y:S02]  /*2bab0*/  F2FP.PACK_AB R17, R6, R7 ;  /* 0x000000070611723e */ /* 0x000fe400000000ff */
[----:B------:R-:W-:Y:S01]  /*2bac0*/  LOP3.LUT R2, R2, 0x3fffffe, RZ, 0xc0, !PT ;  /* 0x03fffffe02027812 */ /* 0x000fe200078ec0ff */
[----:B------:R-:W-:Y:S01]  /*2bad0*/  IMAD.IADD R4, R51, 0x1, -R4 ;  /* 0x0000000133047824 */ /* 0x000fe200078e0a04 */
[----:B------:R-:W-:Y:S02]  /*2bae0*/  SHF.R.S32.HI R5, RZ, 0x5, R49 ;  /* 0x00000005ff057819 */ /* 0x000fe40000011431 */
[----:B------:R-:W-:Y:S02]  /*2baf0*/  SHF.L.U32 R6, R0, 0x6, RZ ;  /* 0x0000000600067819 */ /* 0x000fe400000006ff */
[----:B------:R-:W-:Y:S01]  /*2bb00*/  IADD3 R2, R3, -R2, RZ ;  /* 0x8000000203027210 */ /* 0x000fe20007ffe0ff */
[----:B------:R-:W-:Y:S01]  /*2bb10*/  IMAD R4, R5, 0x100, R4 ;  /* 0x0000010005047824 */ /* 0x000fe200078e0204 */
[----:B------:R-:W-:-:S02]  /*2bb20*/  LOP3.LUT R3, R6, 0xc0, RZ, 0xc0, !PT ;  /* 0x000000c006037812 */ /* 0x000fc400078ec0ff */
[----:B------:R-:W-:Y:S01]  /*2bb30*/  LOP3.LUT R5, R0, 0x1, RZ, 0xc0, !PT ;  /* 0x0000000100057812 */ /* 0x000fe200078ec0ff */
[----:B------:R-:W-:Y:S01]  /*2bb40*/  IMAD R2, R2, 0x10, R4 ;  /* 0x0000001002027824 */ /* 0x000fe200078e0204 */
[----:B------:R-:W-:Y:S02]  /*2bb50*/  LEA.HI R3, R3, R3, RZ, 0x1d ;  /* 0x0000000303037211 */ /* 0x000fe400078fe8ff */
[----:B------:R-:W-:Y:S02]  /*2bb60*/  LOP3.LUT P0, RZ, R0, 0x2, RZ, 0xc0, !PT ;  /* 0x0000000200ff7812 */ /* 0x000fe4000780c0ff */
[----:B------:R-:W-:Y:S01]  /*2bb70*/  ISETP.NE.U32.AND P1, PT, R5, 0x1, PT ;  /* 0x000000010500780c */ /* 0x000fe20003f25070 */
[----:B------:R-:W-:Y:S01]  /*2bb80*/  IMAD.U32 R2, R2, 0x2, R3 ;  /* 0x0000000202027824 */ /* 0x000fe200078e0003 */
[----:B------:R-:W-:-:S04]  /*2bb90*/  MOV R4, 0xfffffff0 ;  /* 0xfffffff000047802 */ /* 0x000fc80000000f00 */
[----:B------:R-:W-:Y:S02]  /*2bba0*/  SEL R4, R4, 0x10, !P1 ;  /* 0x0000001004047807 */ /* 0x000fe40004800000 */
[----:B------:R-:W-:Y:S02]  /*2bbb0*/  SHF.L.U32 R0, R2, 0x1, RZ ;  /* 0x0000000102007819 */ /* 0x000fe400000006ff */
[----:B------:R-:W-:Y:S02]  /*2bbc0*/  F2FP.PACK_AB R24, R10, R11 ;  /* 0x0000000b0a18723e */ /* 0x000fe400000000ff */
[----:B------:R-:W-:Y:S01]  /*2bbd0*/  F2FP.PACK_AB R21, R8, R9 ;  /* 0x000000090815723e */ /* 0x000fe200000000ff */
[----:B------:R-:W-:Y:S01]  /*2bbe0*/  IMAD.IADD R3, R0, 0x1, R4 ;  /* 0x0000000100037824 */ /* 0x000fe200078e0204 */
[----:B------:R-:W-:Y:S02]  /*2bbf0*/  F2FP.PACK_AB R18, R14, R15 ;  /* 0x0000000f0e12723e */ /* 0x000fe400000000ff */
[----:B------:R-:W-:-:S02]  /*2bc00*/  IADD3 R2, R0, 0x20, RZ ;  /* 0x0000002000027810 */ /* 0x000fc40007ffe0ff */
[----:B------:R-:W-:Y:S02]  /*2bc10*/  F2FP.PACK_AB R5, R38, R39 ;  /* 0x000000272605723e */ /* 0x000fe400000000ff */
[----:B------:R-:W-:Y:S02]  /*2bc20*/  @P0 IADD3 R2, R0, -0x20, RZ ;  /* 0xffffffe000020810 */ /* 0x000fe40007ffe0ff */
[----:B------:R-:W-:Y:S01]  /*2bc30*/  ISETP.NE.AND P0, PT, R53, -0x1, PT ;  /* 0xffffffff3500780c */ /* 0x000fe20003f05270 */
[----:B------:R-:W-:Y:S01]  /*2bc40*/  STS [R0], R24 ;  /* 0x0000001800007388 */ /* 0x000fe20000000800 */
[----:B------:R-:W-:-:S03]  /*2bc50*/  F2FP.PACK_AB R6, R40, R41 ;  /* 0x000000292806723e */ /* 0x000fc600000000ff */
[----:B------:R-:W-:Y:S01]  /*2bc60*/  STS [R0+0x200], R21 ;  /* 0x0002001500007388 */ /* 0x000fe20000000800 */
[----:B------:R-:W-:Y:S02]  /*2bc70*/  F2FP.PACK_AB R16, R22, R23 ;  /* 0x000000171610723e */ /* 0x000fe400000000ff */
[----:B------:R-:W-:Y:S01]  /*2bc80*/  F2FP.PACK_AB R15, R25, R26 ;  /* 0x0000001a190f723e */ /* 0x000fe200000000ff */
[----:B------:R-:W-:Y:S01]  /*2bc90*/  STS [R3], R19 ;  /* 0x0000001303007388 */ /* 0x000fe20000000800 */
[----:B------:R-:W-:-:S03]  /*2bca0*/  F2FP.PACK_AB R11, R45, R47 ;  /* 0x0000002f2d0b723e */ /* 0x000fc600000000ff */
[----:B------:R-:W-:Y:S01]  /*2bcb0*/  STS [R3+0x200], R18 ;  /* 0x0002001203007388 */ /* 0x000fe20000000800 */
[----:B------:R-:W-:-:S03]  /*2bcc0*/  F2FP.PACK_AB R10, R36, R37 ;  /* 0x00000025240a723e */ /* 0x000fc600000000ff */
[----:B------:R-:W-:Y:S01]  /*2bcd0*/  STS [R0+0x1000], R20 ;  /* 0x0010001400007388 */ /* 0x000fe20000000800 */
[----:B------:R-:W-:-:S03]  /*2bce0*/  F2FP.PACK_AB R14, R27, R28 ;  /* 0x0000001c1b0e723e */ /* 0x000fc600000000ff */
[----:B------:R1:W-:Y:S01]  /*2bcf0*/  STS [R0+0x1200], R5 ;  /* 0x0012000500007388 */ /* 0x0003e20000000800 */
[----:B------:R-:W-:Y:S02]  /*2bd00*/  F2FP.PACK_AB R8, R42, R43 ;  /* 0x0000002b2a08723e */ /* 0x000fe400000000ff */
[----:B------:R-:W-:Y:S01]  /*2bd10*/  F2FP.PACK_AB R9, R34, R35 ;  /* 0x000000232209723e */ /* 0x000fe200000000ff */
[----:B------:R-:W-:Y:S01]  /*2bd20*/  STS [R3+0x1000], R17 ;  /* 0x0010001103007388 */ /* 0x000fe20000000800 */
[----:B------:R-:W-:-:S03]  /*2bd30*/  F2FP.PACK_AB R7, R44, R46 ;  /* 0x0000002e2c07723e */ /* 0x000fc600000000ff */
[----:B------:R-:W-:Y:S04]  /*2bd40*/  STS [R3+0x1200], R6 ;  /* 0x0012000603007388 */ /* 0x000fe80000000800 */
[----:B------:R2:W-:Y:S04]  /*2bd50*/  STS [R2], R16 ;  /* 0x0000001002007388 */ /* 0x0005e80000000800 */
[----:B------:R-:W-:Y:S01]  /*2bd60*/  STS [R2+0x200], R15 ;  /* 0x0002000f02007388 */ /* 0x000fe20000000800 */
[----:B-1----:R-:W-:Y:S01]  /*2bd70*/  IADD3 R0, R4, R2, RZ ;  /* 0x0000000204007210 */ /* 0x002fe20007ffe0ff */
[----:B------:R-:W-:Y:S01]  /*2bd80*/  IMAD.U32 R4, RZ, RZ, UR6 ;  /* 0x00000006ff047e24 */ /* 0x000fe2000f8e00ff */
[----:B------:R-:W-:-:S03]  /*2bd90*/  MOV R5, UR7 ;  /* 0x0000000700057c02 */ /* 0x000fc60008000f00 */
[----:B------:R-:W-:Y:S04]  /*2bda0*/  STS [R0], R11 ;  /* 0x0000000b00007388 */ /* 0x000fe80000000800 */
[----:B------:R-:W-:Y:S04]  /*2bdb0*/  STS [R0+0x200], R10 ;  /* 0x0002000a00007388 */ /* 0x000fe80000000800 */
[----:B------:R1:W-:Y:S04]  /*2bdc0*/  STS [R2+0x1000], R14 ;  /* 0x0010000e02007388 */ /* 0x0003e80000000800 */
[----:B------:R3:W-:Y:S04]  /*2bdd0*/  STS [R2+0x1200], R8 ;  /* 0x0012000802007388 */ /* 0x0007e80000000800 */
[----:B------:R-:W-:Y:S04]  /*2bde0*/  STS [R0+0x1000], R9 ;  /* 0x0010000900007388 */ /* 0x000fe80000000800 */
[----:B------:R4:W-:Y:S04]  /*2bdf0*/  STS [R0+0x1200], R7 ;  /* 0x0012000700007388 */ /* 0x0009e80000000800 */
[----:B--2---:R-:W2:Y:S01]  /*2be00*/  @P0 LD.E.64 R16, [R4.64+0x88] ;  /* 0x0000880404100980 */ /* 0x004ea2000c101b00 */
[----:B------:R-:W-:-:S03]  /*2be10*/  MOV R3, UR7 ;  /* 0x0000000700037c02 */ /* 0x000fc60008000f00 */
[----:B-1----:R1:W2:Y:S01]  /*2be20*/  LD.E.U16 R14, [R4.64+0x1c8] ;  /* 0x0001c804040e7980 */ /* 0x0022a2000c101500 */
[----:B---3--:R-:W-:-:S06]  /*2be30*/  IMAD.U32 R2, RZ, RZ, UR6 ;  /* 0x00000006ff027e24 */ /* 0x008fcc000f8e00ff */
[----:B------:R-:W3:Y:S01]  /*2be40*/  @!P0 LD.E.64 R2, [R2.64+0x80] ;  /* 0x0000800402028980 */ /* 0x000ee2000c101b00 */
[----:B------:R-:W-:Y:S01]  /*2be50*/  IMAD.U32 R6, RZ, RZ, UR6 ;  /* 0x00000006ff067e24 */ /* 0x000fe2000f8e00ff */
[----:B----4-:R-:W-:-:S05]  /*2be60*/  MOV R7, UR7 ;  /* 0x0000000700077c02 */ /* 0x010fca0008000f00 */
[----:B------:R4:W5:Y:S04]  /*2be70*/  LD.E.64 R20, [R6.64+0x90] ;  /* 0x0000900406147980 */ /* 0x000968000c101b00 */
[----:B------:R-:W1:Y:S01]  /*2be80*/  S2R R52, SR_CTAID.Y ;  /* 0x0000000000347919 */ /* 0x000e620000002600 */
[----:B------:R-:W-:Y:S01]  /*2be90*/  IMAD.U32 R8, RZ, RZ, UR6 ;  /* 0x00000006ff087e24 */ /* 0x000fe2000f8e00ff */
[----:B------:R-:W-:Y:S01]  /*2bea0*/  MOV R9, UR7 ;  /* 0x0000000700097c02 */ /* 0x000fe20008000f00 */
[----:B----4-:R-:W4:Y:S01]  /*2beb0*/  @P5 MUFU.LG2 R7, R33 ;  /* 0x0000002100075308 */ /* 0x010f220000000c00 */
[----:B------:R-:W-:-:S07]  /*2bec0*/  IMAD.MOV.U32 R24, RZ, RZ, 0x7f800000 ;  /* 0x7f800000ff187424 */ /* 0x000fce00078e00ff */
[----:B------:R-:W1:Y:S01]  /*2bed0*/  @P4 MUFU.LG2 R6, R32 ;  /* 0x0000002000064308 */ /* 0x000e620000000c00 */
[----:B----4-:R-:W-:-:S07]  /*2bee0*/  @P5 FMUL.FTZ R7, R7, 0.69314718246459960938 ;  /* 0x3f31721807075820 */ /* 0x010fce0000410000 */
[----:B------:R-:W4:Y:S01]  /*2bef0*/  @P3 MUFU.LG2 R0, R30 ;  /* 0x0000001e00003308 */ /* 0x000f220000000c00 */
[C---:B------:R-:W-:Y:S01]  /*2bf00*/  @P5 FFMA.FTZ R24, R31.reuse, R135, R7 ;  /* 0x000000871f185223 */ /* 0x040fe20000010007 */
[----:B------:R-:W-:Y:S01]  /*2bf10*/  MOV R11, UR7 ;  /* 0x00000007000b7c02 */ /* 0x000fe20008000f00 */
[----:B-1----:R-:W-:Y:S01]  /*2bf20*/  @P4 FMUL.FTZ R6, R6, 0.69314718246459960938 ;  /* 0x3f31721806064820 */ /* 0x002fe20000410000 */
[----:B------:R-:W-:Y:S01]  /*2bf30*/  MOV R25, 0x7f800000 ;  /* 0x7f80000000197802 */ /* 0x000fe20000000f00 */
[----:B------:R-:W-:Y:S02]  /*2bf40*/  IMAD.U32 R10, RZ, RZ, UR6 ;  /* 0x00000006ff0a7e24 */ /* 0x000fe4000f8e00ff */
[----:B------:R-:W-:Y:S01]  /*2bf50*/  @P4 FFMA.FTZ R25, R31, R134, R6 ;  /* 0x000000861f194223 */ /* 0x000fe20000010006 */
[----:B------:R-:W-:Y:S01]  /*2bf60*/  BSSY B1, `(.L_x_518) ;  /* 0x000002a000017945 */ /* 0x000fe20003800000 */
[----:B------:R-:W-:Y:S01]  /*2bf70*/  IMAD.MOV.U32 R22, RZ, RZ, 0x7f800000 ;  /* 0x7f800000ff167424 */ /* 0x000fe200078e00ff */
[----:B------:R1:W5:Y:S01]  /*2bf80*/  LD.E.64 R18, [R10.64+0x70] ;  /* 0x000070040a127980 */ /* 0x000362000c101b00 */
[----:B------:R-:W-:Y:S01]  /*2bf90*/  PLOP3.LUT P4, PT, PT, PT, PT, 0x8, 0x0 ;  /* 0x000000000000781c */ /* 0x000fe20003f8e170 */
[----:B--2---:R-:W-:-:S02]  /*2bfa0*/  @P0 IMAD R15, R17, R53, RZ ;  /* 0x00000035110f0224 */ /* 0x004fc400078e02ff */
[----:B------:R-:W-:Y:S02]  /*2bfb0*/  @P0 IMAD.WIDE.U32 R4, R16, R53, RZ ;  /* 0x0000003510040225 */ /* 0x000fe400078e00ff */
[----:B------:R2:W5:Y:S01]  /*2bfc0*/  @!P0 LD.E.64 R16, [R8.64+0x88] ;  /* 0x0000880408108980 */ /* 0x000562000c101b00 */
[C---:B------:R-:W-:Y:S02]  /*2bfd0*/  PRMT R7, R14.reuse, 0x7770, RZ ;  /* 0x000077700e077816 */ /* 0x040fe400000000ff */
[----:B------:R-:W-:Y:S02]  /*2bfe0*/  PRMT R14, R14, 0x7771, RZ ;  /* 0x000077710e0e7816 */ /* 0x000fe400000000ff */
[----:B------:R-:W-:-:S04]  /*2bff0*/  ISETP.NE.AND P1, PT, R7, RZ, PT ;  /* 0x000000ff0700720c */ /* 0x000fc80003f25270 */
[----:B------:R-:W-:Y:S01]  /*2c000*/  ISETP.NE.OR P5, PT, R14, RZ, !P1 ;  /* 0x000000ff0e00720c */ /* 0x000fe20004fa5670 */
[----:B--2---:R-:W2:Y:S01]  /*2c010*/  @P2 MUFU.LG2 R9, R29 ;  /* 0x0000001d00092308 */ /* 0x004ea20000000c00 */
[----:B------:R-:W-:Y:S01]  /*2c020*/  @!P0 SHF.R.S32.HI R8, RZ, 0x1f, R52 ;  /* 0x0000001fff088819 */ /* 0x000fe20000011434 */
[----:B---3--:R-:W-:Y:S01]  /*2c030*/  @!P0 IMAD R3, R3, R52, RZ ;  /* 0x0000003403038224 */ /* 0x008fe200078e02ff */
[----:B------:R-:W-:Y:S01]  /*2c040*/  @P0 MOV R23, R4 ;  /* 0x0000000400170202 */ /* 0x000fe20000000f00 */
[----:B----4-:R-:W-:Y:S02]  /*2c050*/  @P3 FMUL.FTZ R4, R0, 0.69314718246459960938 ;  /* 0x3f31721800043820 */ /* 0x010fe40000410000 */
[C---:B------:R-:W-:Y:S02]  /*2c060*/  @!P0 IMAD R6, R2.reuse, R8, R3 ;  /* 0x0000000802068224 */ /* 0x040fe400078e0203 */
[----:B------:R-:W-:-:S04]  /*2c070*/  @!P0 IMAD.WIDE.U32 R2, R2, R52, RZ ;  /* 0x0000003402028225 */ /* 0x000fc800078e00ff */
[----:B------:R-:W-:Y:S02]  /*2c080*/  @P0 IMAD.IADD R26, R5, 0x1, R15 ;  /* 0x00000001051a0824 */ /* 0x000fe400078e020f */
[----:B--2---:R-:W-:Y:S01]  /*2c090*/  @P2 FMUL.FTZ R0, R9, 0.69314718246459960938 ;  /* 0x3f31721809002820 */ /* 0x004fe20000410000 */
[----:B------:R-:W-:Y:S01]  /*2c0a0*/  MOV R15, 0x7f800000 ;  /* 0x7f800000000f7802 */ /* 0x000fe20000000f00 */
[----:B------:R-:W-:Y:S01]  /*2c0b0*/  @P3 FFMA.FTZ R15, R31, R13, R4 ;  /* 0x0000000d1f0f3223 */ /* 0x000fe20000010004 */
[----:B------:R-:W-:Y:S01]  /*2c0c0*/  @!P0 IADD3 R26, R3, R6, RZ ;  /* 0x00000006031a8210 */ /* 0x000fe20007ffe0ff */
[--C-:B------:R-:W-:Y:S01]  /*2c0d0*/  @P2 FFMA.FTZ R22, R31, R12, R0.reuse ;  /* 0x0000000c1f162223 */ /* 0x100fe20000010000 */
[----:B------:R-:W-:Y:S01]  /*2c0e0*/  @!P0 MOV R23, R2 ;  /* 0x0000000200178202 */ /* 0x000fe20000000f00 */
[----:B------:R-:W-:Y:S01]  /*2c0f0*/  CS2R R8, SRZ ;  /* 0x0000000000087805 */ /* 0x000fe2000001ff00 */
[----:B------:R-:W-:Y:S01]  /*2c100*/  PRMT R0, R14, 0x7610, R0 ;  /* 0x000076100e007816 */ /* 0x000fe20000000000 */
[----:B------:R-:W-:Y:S05]  /*2c110*/  @P5 BRA `(.L_x_519) ;  /* 0x000000e000005947 */ /* 0x000fea0003800000 */
[----:B-1----:R-:W-:Y:S01]  /*2c120*/  ISETP.NE.AND P0, PT, R53, -0x1, PT ;  /* 0xffffffff3500780c */ /* 0x002fe20003f05270 */
[----:B------:R-:W-:-:S12]  /*2c130*/  BSSY B0, `(.L_x_520) ;  /* 0x0000008000007945 */ /* 0x000fd80003800000 */
[----:B------:R-:W-:Y:S05]  /*2c140*/  @P0 BRA `(.L_x_521) ;  /* 0x0000006000000947 */ /* 0x000fea0003800000 */
[----:B------:R-:W-:Y:S01]  /*2c150*/  MOV R2, UR6 ;  /* 0x0000000600027c02 */ /* 0x000fe20008000f00 */
[----:B------:R-:W-:Y:S01]  /*2c160*/  ULDC.64 UR4, c[0x0][0x118] ;  /* 0x0000460000047ab9 */ /* 0x000fe20000000a00 */
[----:B------:R-:W-:-:S05]  /*2c170*/  MOV R3, UR7 ;  /* 0x0000000700037c02 */ /* 0x000fca0008000f00 */
[----:B------:R-:W2:Y:S02]  /*2c180*/  LD.E R2, [R2.64+0xb4] ;  /* 0x0000b40402027980 */ /* 0x000ea4000c101900 */
[----:B--2---:R-:W-:-:S05]  /*2c190*/  IMAD R53, R2, R52, RZ ;  /* 0x0000003402357224 */ /* 0x004fca00078e02ff */
[----:B------:R1:W-:Y:S02]  /*2c1a0*/  STL [R1+0x2fc], R53 ;  /* 0x0002fc3501007387 */ /* 0x0003e40000100800 */
.L_x_521:
[----:B------:R-:W-:Y:S05]  /*2c1b0*/  BSYNC B0 ;  /* 0x0000000000007941 */ /* 0x000fea0003800000 */
.L_x_520:
[----:B------:R-:W-:Y:S01]  /*2c1c0*/  PLOP3.LUT P4, PT, PT, PT, PT, 0x80, 0x0 ;  /* 0x000000000000781c */ /* 0x000fe20003f8f070 */
[--C-:B------:R-:W-:Y:S01]  /*2c1d0*/  IMAD.MOV.U32 R8, RZ, RZ, R53.reuse ;  /* 0x000000ffff087224 */ /* 0x100fe200078e0035 */
[----:B------:R-:W-:Y:S02]  /*2c1e0*/  SHF.R.S32.HI R9, RZ, 0x1f, R53 ;  /* 0x0000001fff097819 */ /* 0x000fe40000011435 */
[----:B------:R-:W-:-:S04]  /*2c1f0*/  PRMT R0, RZ, 0x7610, R0 ;  /* 0x00007610ff007816 */ /* 0x000fc80000000000 */
.L_x_519:
[----:B-1----:R-:W-:Y:S05]  /*2c200*/  BSYNC B1 ;  /* 0x0000000000017941 */ /* 0x002fea0003800000 */
.L_x_518:
[----:B------:R-:W-:Y:S01]  /*2c210*/  LOP3.LUT P0, RZ, R0, 0xff, RZ, 0xc0, !PT ;  /* 0x000000ff00ff7812 */ /* 0x000fe2000780c0ff */
[----:B------:R-:W-:Y:S01]  /*2c220*/  ULDC.64 UR4, c[0x0][0x118] ;  /* 0x0000460000047ab9 */ /* 0x000fe20000000a00 */
[----:B------:R-:W-:Y:S02]  /*2c230*/  MOV R2, UR6 ;  /* 0x0000000600027c02 */ /* 0x000fe40008000f00 */
[----:B------:R-:W-:-:S05]  /*2c240*/  MOV R3, UR7 ;  /* 0x0000000700037c02 */ /* 0x000fca0008000f00 */
[----:B------:R1:W5:Y:S04]  /*2c250*/  LD.E.64 R10, [R2.64+0xa0] ;  /* 0x0000a004020a7980 */ /* 0x000368000c101b00 */
[----:B------:R-:W2:Y:S01]  /*2c260*/  @P0 LD.E.64 R12, [R2.64+0xb0] ;  /* 0x0000b004020c0980 */ /* 0x000ea2000c101b00 */
[----:B------:R-:W-:Y:S01]  /*2c270*/  @P0 MOV R0, 0x1 ;  /* 0x0000000100000802 */ /* 0x000fe20000000f00 */
[----:B--2---:R-:W-:Y:S01]  /*2c280*/  @P0 IMAD R6, R13, R12, RZ ;  /* 0x0000000c0d060224 */ /* 0x004fe200078e02ff */
[----:B------:R-:W-:Y:S05]  /*2c290*/  @P0 BRA `(.L_x_522) ;  /* 0x000000a000000947 */ /* 0x000fea0003800000 */
[----:B-1----:R-:W-:Y:S01]  /*2c2a0*/  MOV R2, UR6 ;  /* 0x0000000600027c02 */ /* 0x002fe20008000f00 */
[----:B------:R-:W-:Y:S01]  /*2c2b0*/  ULDC.64 UR4, c[0x0][0x118] ;  /* 0x0000460000047ab9 */ /* 0x000fe20000000a00 */
[----:B------:R-:W-:-:S05]  /*2c2c0*/  MOV R3, UR7 ;  /* 0x0000000700037c02 */ /* 0x000fca0008000f00 */
[----:B------:R-:W2:Y:S01]  /*2c2d0*/  @P1 LD.E R6, [R2.64+0xd4] ;  /* 0x0000d40402061980 */ /* 0x000ea2000c101900 */
[----:B------:R-:W-:Y:S01]  /*2c2e0*/  IMAD.U32 R4, RZ, RZ, UR6 ;  /* 0x00000006ff047e24 */ /* 0x000fe2000f8e00ff */
[----:B------:R-:W-:-:S05]  /*2c2f0*/  MOV R5, UR7 ;  /* 0x0000000700057c02 */ /* 0x000fca0008000f00 */
[----:B------:R-:W2:Y:S04]  /*2c300*/  LD.E R4, [R4.64+0x60] ;  /* 0x0000600404047980 */ /* 0x000ea8000c101900 */
[----:B------:R-:W2:Y:S01]  /*2c310*/  @!P1 LD.E R6, [R2.64+0xb4] ;  /* 0x0000b40402069980 */ /* 0x000ea2000c101900 */
[----:B------:R-:W-:Y:S02]  /*2c320*/  IMAD.MOV.U32 R12, RZ, RZ, 0x1 ;  /* 0x00000001ff0c7424 */ /* 0x000fe400078e00ff */
[----:B--2---:R-:W-:Y:S02]  /*2c330*/  IMAD R0, R6, R4, RZ ;  /* 0x0000000406007224 */ /* 0x004fe400078e02ff */
.L_x_522:
[----:B-1----:R-:W-:Y:S01]  /*2c340*/  WARPSYNC 0xffffffff ;  /* 0xffffffff00007948 */ /* 0x002fe20003800000 */
[----:B------:R-:W-:Y:S01]  /*2c350*/  BAR.SYNC.DEFER_BLOCKING 0x0 ;  /* 0x0000000000007b1d */ /* 0x000fe20000010000 */
[----:B------:R-:W-:Y:S01]  /*2c360*/  LOP3.LUT R2, R49, 0xffffffe0, RZ, 0xc0, !PT ;  /* 0xffffffe031027812 */ /* 0x000fe200078ec0ff */
[----:B------:R-:W-:-:S04]  /*2c370*/  IMAD R0, R52, R0, RZ ;  /* 0x0000000034007224 */ /* 0x000fc800078e02ff */
[----:B------:R-:W1:Y:S01]  /*2c380*/  S2R R40, SR_CTAID.X ;  /* 0x0000000000287919 */ /* 0x000e620000002500 */
[----:B------:R-:W-:Y:S01]  /*2c390*/  IMAD.IADD R4, R51, 0x1, -R2 ;  /* 0x0000000133047824 */ /* 0x000fe200078e0a02 */
[----:B------:R-:W-:Y:S01]  /*2c3a0*/  SEL R0, R0, RZ, !P4 ;  /* 0x000000ff00007207 */ /* 0x000fe20006000000 */
[----:B------:R-:W-:Y:S01]  /*2c3b0*/  BSSY B0, `(.L_x_523) ;  /* 0x000003e000007945 */ /* 0x000fe20003800000 */
[----:B------:R-:W2:Y:S02]  /*2c3c0*/  S2R R27, SR_CTAID.Z ;  /* 0x00000000001b7919 */ /* 0x000ea40000002700 */
[----:B------:R-:W-:Y:S02]  /*2c3d0*/  LOP3.LUT P2, RZ, R4, 0x3, RZ, 0xc0, !PT ;  /* 0x0000000304ff7812 */ /* 0x000fe4000784c0ff */
[----:B------:R3:W4:Y:S04]  /*2c3e0*/  LDS.128 R28, [R194] ;  /* 0x00000000c21c7984 */ /* 0x0007280000000c00 */
[----:B------:R3:W3:Y:S01]  /*2c3f0*/  LDS.128 R32, [R194+0x800] ;  /* 0x00080000c2207984 */ /* 0x0006e20000000c00 */
[----:B-1----:R-:W-:-:S03]  /*2c400*/  IMAD R3, R40, R12, RZ ;  /* 0x0000000c28037224 */ /* 0x002fc600078e02ff */
[----:B------:R1:W1:Y:S01]  /*2c410*/  LDS.128 R36, [R194+0x1000] ;  /* 0x00100000c2247984 */ /* 0x0002620000000c00 */
[----:B--2---:R-:W-:-:S03]  /*2c420*/  IMAD R2, R27, R6, R0 ;  /* 0x000000061b027224 */ /* 0x004fc600078e0200 */
[----:B------:R-:W2:Y:S01]  /*2c430*/  LDS.128 R192, [R194+0x1800] ;  /* 0x00180000c2c07984 */ /* 0x000ea20000000c00 */
[----:B------:R-:W-:-:S05]  /*2c440*/  IMAD.SHL.U32 R0, R3, 0x80, RZ ;  /* 0x0000008003007824 */ /* 0x000fca00078e00ff */
[----:B------:R-:W-:Y:S02]  /*2c450*/  IADD3 R6, P1, P0, R0, R8, R2 ;  /* 0x0000000800067210 */ /* 0x000fe4000783e002 */
[----:B------:R-:W-:Y:S02]  /*2c460*/  SHF.R.S32.HI R3, RZ, 0x1f, R0 ;  /* 0x0000001fff037819 */ /* 0x000fe40000011400 */
[----:B------:R-:W-:-:S04]  /*2c470*/  SHF.R.S32.HI R0, RZ, 0x1f, R2 ;  /* 0x0000001fff007819 */ /* 0x000fc80000011402 */
[----:B------:R-:W-:Y:S01]  /*2c480*/  IADD3.X R7, R3, R9, R0, P1, P0 ;  /* 0x0000000903077210 */ /* 0x000fe20000fe0400 */
[----:B------:R-:W-:Y:S05]  /*2c490*/  @P2 BRA `(.L_x_524) ;  /* 0x000002f000002947 */ /* 0x000fea0003800000 */
[----:B----4-:R-:W4:Y:S01]  /*2c4a0*/  LDL.LU R5, [R1+0x308] ;  /* 0x0003080001057983 */ /* 0x010f220000300800 */
[----:B------:R-:W-:-:S03]  /*2c4b0*/  ULDC.64 UR4, c[0x0][0x118] ;  /* 0x0000460000047ab9 */ /* 0x000fc60000000a00 */
[----:B------:R-:W3:Y:S02]  /*2c4c0*/  S2R R4, SR_TID.X ;  /* 0x0000000000047919 */ /* 0x000ee40000002100 */
[----:B---3--:R-:W-:-:S04]  /*2c4d0*/  SHF.R.S32.HI R2, RZ, 0x1f, R4 ;  /* 0x0000001fff027819 */ /* 0x008fc80000011404 */
[----:B------:R-:W-:-:S04]  /*2c4e0*/  LEA.HI R2, R2, R4, RZ, 0x5 ;  /* 0x0000000402027211 */ /* 0x000fc800078f28ff */
[----:B------:R-:W-:Y:S02]  /*2c4f0*/  LOP3.LUT R0, R2, 0xffffffe0, RZ, 0xc0, !PT ;  /* 0xffffffe002007812 */ /* 0x000fe400078ec0ff */
[--C-:B------:R-:W-:Y:S02]  /*2c500*/  SHF.R.S32.HI R3, RZ, 0x5, R2.reuse ;  /* 0x00000005ff037819 */ /* 0x100fe40000011402 */
[----:B------:R-:W-:Y:S01]  /*2c510*/  SHF.R.S32.HI R2, RZ, 0x1f, R2 ;  /* 0x0000001fff027819 */ /* 0x000fe20000011402 */
[----:B------:R-:W-:-:S03]  /*2c520*/  IMAD.IADD R0, R4, 0x1, -R0 ;  /* 0x0000000104007824 */ /* 0x000fc600078e0a00 */
[----:B------:R-:W-:Y:S02]  /*2c530*/  LEA.HI R2, R2, R3, RZ, 0x2 ;  /* 0x0000000302027211 */ /* 0x000fe400078f10ff */
[----:B------:R-:W-:Y:S02]  /*2c540*/  SHF.R.S32.HI R4, RZ, 0x1f, R0 ;  /* 0x0000001fff047819 */ /* 0x000fe40000011400 */
[----:B------:R-:W-:Y:S02]  /*2c550*/  LOP3.LUT R2, R2, 0xffffffc, RZ, 0xc0, !PT ;  /* 0x0ffffffc02027812 */ /* 0x000fe400078ec0ff */
[----:B------:R-:W-:-:S03]  /*2c560*/  LEA.HI R0, R4, R0, RZ, 0x2 ;  /* 0x0000000004007211 */ /* 0x000fc600078f10ff */
[----:B------:R-:W-:Y:S01]  /*2c570*/  IMAD.IADD R2, R3, 0x1, -R2 ;  /* 0x0000000103027824 */ /* 0x000fe200078e0a02 */
[----:B------:R-:W-:-:S05]  /*2c580*/  SHF.R.S32.HI R0, RZ, 0x2, R0 ;  /* 0x00000002ff007819 */ /* 0x000fca0000011400 */
[----:B------:R-:W-:-:S05]  /*2c590*/  IMAD R0, R2, 0x10, R0 ;  /* 0x0000001002007824 */ /* 0x000fca00078e0200 */
[C---:B------:R-:W-:Y:S02]  /*2c5a0*/  IADD3 R3, R0.reuse, 0x8, RZ ;  /* 0x0000000800037810 */ /* 0x040fe40007ffe0ff */
[C---:B------:R-:W-:Y:S02]  /*2c5b0*/  IADD3 R2, R0.reuse, 0x40, RZ ;  /* 0x0000004000027810 */ /* 0x040fe40007ffe0ff */
[C---:B------:R-:W-:Y:S02]  /*2c5c0*/  IADD3 R4, R0.reuse, 0x48, RZ ;  /* 0x0000004800047810 */ /* 0x040fe40007ffe0ff */
[-C--:B----4-:R-:W-:Y:S02]  /*2c5d0*/  ISETP.GE.AND P6, PT, R0, R5.reuse, PT ;  /* 0x000000050000720c */ /* 0x090fe40003fc6270 */
[-C--:B------:R-:W-:Y:S02]  /*2c5e0*/  ISETP.GE.AND P5, PT, R3, R5.reuse, PT ;  /* 0x000000050300720c */ /* 0x080fe40003fa6270 */
[----:B------:R-:W-:-:S02]  /*2c5f0*/  ISETP.GE.AND P4, PT, R2, R5, PT ;  /* 0x000000050200720c */ /* 0x000fc40003f86270 */
[----:B------:R-:W-:-:S07]  /*2c600*/  ISETP.GE.AND P3, PT, R4, R5, PT ;  /* 0x000000050400720c */ /* 0x000fce0003f66270 */
[-C--:B------:R-:W-:Y:S02]  /*2c610*/  @!P6 IMAD R0, R0, R12.reuse, RZ ;  /* 0x0000000c0000e224 */ /* 0x080fe400078e02ff */
[-C--:B------:R-:W-:Y:S02]  /*2c620*/  @!P5 IMAD R3, R3, R12.reuse, RZ ;  /* 0x0000000c0303d224 */ /* 0x080fe400078e02ff */
[----:B------:R-:W-:Y:S01]  /*2c630*/  @!P4 IMAD R13, R2, R12, RZ ;  /* 0x0000000c020dc224 */ /* 0x000fe200078e02ff */
[----:B------:R-:W-:Y:S01]  /*2c640*/  @!P6 IADD3 R5, P0, R0, R6, RZ ;  /* 0x000000060005e210 */ /* 0x000fe20007f1e0ff */
[----:B------:R-:W-:-:S03]  /*2c650*/  @!P3 IMAD R2, R4, R12, RZ ;  /* 0x0000000c0402b224 */ /* 0x000fc600078e02ff */
[----:B------:R-:W-:Y:S02]  /*2c660*/  @!P6 LEA.HI.X.SX32 R9, R0, R7, 0x1, P0 ;  /* 0x000000070009e211 */ /* 0x000fe400000f0eff */
[----:B-----5:R-:W-:Y:S02]  /*2c670*/  @!P6 LEA R8, P0, R5, R10, 0x2 ;  /* 0x0000000a0508e211 */ /* 0x020fe400078010ff */
[-C--:B------:R-:W-:Y:S02]  /*2c680*/  @!P5 IADD3 R0, P2, R3, R6.reuse, RZ ;  /* 0x000000060300d210 */ /* 0x080fe40007f5e0ff */
[----:B------:R-:W-:Y:S02]  /*2c690*/  @!P6 LEA.HI.X R9, R5, R11, R9, 0x2, P0 ;  /* 0x0000000b0509e211 */ /* 0x000fe400000f1409 */
[-C--:B------:R-:W-:Y:S02]  /*2c6a0*/  @!P4 IADD3 R5, P1, R13, R6.reuse, RZ ;  /* 0x000000060d05c210 */ /* 0x080fe40007f3e0ff */
[----:B------:R-:W-:Y:S01]  /*2c6b0*/  @!P3 IADD3 R12, P0, R2, R6, RZ ;  /* 0x00000006020cb210 */ /* 0x000fe20007f1e0ff */
[----:B------:R3:W-:Y:S01]  /*2c6c0*/  @!P6 ST.E [R8.64], R24 ;  /* 0x000000180800e985 */ /* 0x0007e2000c101904 */
[----:B------:R-:W-:-:S02]  /*2c6d0*/  @!P5 LEA.HI.X.SX32 R3, R3, R7, 0x1, P2 ;  /* 0x000000070303d211 */ /* 0x000fc400010f0eff */
[-C--:B------:R-:W-:Y:S02]  /*2c6e0*/  @!P5 LEA R6, P2, R0, R10.reuse, 0x2 ;  /* 0x0000000a0006d211 */ /* 0x080fe400078410ff */
[-C--:B------:R-:W-:Y:S02]  /*2c6f0*/  @!P4 LEA.HI.X.SX32 R14, R13, R7.reuse, 0x1, P1 ;  /* 0x000000070d0ec211 */ /* 0x080fe400008f0eff */
[----:B------:R-:W-:Y:S02]  /*2c700*/  @!P3 LEA.HI.X.SX32 R13, R2, R7, 0x1, P0 ;  /* 0x00000007020db211 */ /* 0x000fe400000f0eff */
[-C--:B------:R-:W-:Y:S02]  /*2c710*/  @!P4 LEA R4, P1, R5, R10.reuse, 0x2 ;  /* 0x0000000a0504c211 */ /* 0x080fe400078210ff */
[----:B------:R-:W-:Y:S02]  /*2c720*/  @!P3 LEA R2, P0, R12, R10, 0x2 ;  /* 0x0000000a0c02b211 */ /* 0x000fe400078010ff */
[----:B------:R-:W-:-:S02]  /*2c730*/  @!P5 LEA.HI.X R7, R0, R11, R3, 0x2, P2 ;  /* 0x0000000b0007d211 */ /* 0x000fc400010f1403 */
[-C--:B------:R-:W-:Y:S02]  /*2c740*/  @!P4 LEA.HI.X R5, R5, R11.reuse, R14, 0x2, P1 ;  /* 0x0000000b0505c211 */ /* 0x080fe400008f140e */
[----:B------:R-:W-:Y:S01]  /*2c750*/  @!P3 LEA.HI.X R3, R12, R11, R13, 0x2, P0 ;  /* 0x0000000b0c03b211 */ /* 0x000fe200000f140d */
[----:B------:R3:W-:Y:S04]  /*2c760*/  @!P5 ST.E [R6.64], R25 ;  /* 0x000000190600d985 */ /* 0x0007e8000c101904 */
[----:B------:R3:W-:Y:S04]  /*2c770*/  @!P4 ST.E [R4.64], R15 ;  /* 0x0000000f0400c985 */ /* 0x0007e8000c101904 */
[----:B------:R3:W-:Y:S02]  /*2c780*/  @!P3 ST.E [R2.64], R22 ;  /* 0x000000160200b985 */ /* 0x0007e4000c101904 */
.L_x_524:
[----:B------:R-:W-:Y:S05]  /*2c790*/  BSYNC B0 ;  /* 0x0000000000007941 */ /* 0x000fea0003800000 */
.L_x_523:
[----:B---3--:R-:W-:Y:S01]  /*2c7a0*/  IMAD.U32 R2, RZ, RZ, UR6 ;  /* 0x00000006ff027e24 */ /* 0x008fe2000f8e00ff */
[----:B------:R-:W3:Y:S01]  /*2c7b0*/  LDL.LU R5, [R1+0x30c] ;  /* 0x00030c0001057983 */ /* 0x000ee20000300800 */
[----:B------:R-:W-:Y:S01]  /*2c7c0*/  IMAD.U32 R3, RZ, RZ, UR7 ;  /* 0x00000007ff037e24 */ /* 0x000fe2000f8e00ff */
[----:B------:R-:W-:-:S02]  /*2c7d0*/  ULDC.64 UR4, c[0x0][0x118] ;  /* 0x0000460000047ab9 */ /* 0x000fc40000000a00 */
[----:B----4-:R-:W4:Y:S04]  /*2c7e0*/  LDL.LU R7, [R1+0x2cc] ;  /* 0x0002cc0001077983 */ /* 0x010f280000300800 */
[----:B------:R2:W4:Y:S04]  /*2c7f0*/  LD.E R4, [R2.64+0xc0] ;  /* 0x0000c00402047980 */ /* 0x000528000c101900 */
[----:B------:R1:W5:Y:S04]  /*2c800*/  LDL.64 R12, [R1+0x300] ;  /* 0x00030000010c7983 */ /* 0x0003680000100a00 */
[----:B--2---:R-:W2:Y:S02]  /*2c810*/  S2R R2, SR_TID.X ;  /* 0x0000000000027919 */ /* 0x004ea40000002100 */
[----:B--2---:R-:W-:-:S04]  /*2c820*/  SHF.R.S32.HI R0, RZ, 0x1f, R2 ;  /* 0x0000001fff007819 */ /* 0x004fc80000011402 */
[----:B------:R-:W-:-:S04]  /*2c830*/  LEA.HI R0, R0, R2, RZ, 0x2 ;  /* 0x0000000200007211 */ /* 0x000fc800078f10ff */
[----:B------:R-:W-:-:S05]  /*2c840*/  LOP3.LUT R0, R0, 0xfffffffc, RZ, 0xc0, !PT ;  /* 0xfffffffc00007812 */ /* 0x000fca00078ec0ff */
[----:B------:R-:W-:-:S05]  /*2c850*/  IMAD.IADD R0, R2, 0x1, -R0 ;  /* 0x0000000102007824 */ /* 0x000fca00078e0a00 */
[----:B------:R-:W-:-:S04]  /*2c860*/  SHF.L.U32 R0, R0, 0x3, RZ ;  /* 0x0000000300007819 */ /* 0x000fc800000006ff */
[----:B------:R-:W-:Y:S01]  /*2c870*/  SHF.R.S32.HI R0, RZ, 0x1f, R0 ;  /* 0x0000001fff007819 */ /* 0x000fe20000011400 */
[----:B------:R-:W-:Y:S01]  /*2c880*/  BSSY B0, `(.L_x_525) ;  /* 0x0000015000007945 */ /* 0x000fe20003800000 */
[----:B---3-5:R-:W-:Y:S01]  /*2c890*/  IMAD R10, R40, -0x80, R5 ;  /* 0xffffff80280a7824 */ /* 0x028fe200078e0205 */
[C---:B----4-:R-:W-:Y:S02]  /*2c8a0*/  IADD3 R2, P0, R7.reuse, R23, RZ ;  /* 0x0000001707027210 */ /* 0x050fe40007f1e0ff */
[----:B------:R-:W-:-:S03]  /*2c8b0*/  ISETP.GE.AND P1, PT, R7, R4, PT ;  /* 0x000000040700720c */ /* 0x000fc60003f26270 */
[----:B------:R-:W-:Y:S01]  /*2c8c0*/  IMAD.X R3, R0, 0x1, R26, P0 ;  /* 0x0000000100037824 */ /* 0x000fe200000e061a */
[----:B------:R-:W-:Y:S01]  /*2c8d0*/  ISETP.GE.OR P0, PT, R50, R10, P1 ;  /* 0x0000000a3200720c */ /* 0x000fe20000f06670 */
[-C--:B------:R-:W-:Y:S01]  /*2c8e0*/  IMAD R0, R21, R27.reuse, RZ ;  /* 0x0000001b15007224 */ /* 0x080fe200078e02ff */
[----:B------:R-:W-:Y:S01]  /*2c8f0*/  SHF.R.S32.HI R5, RZ, 0x1f, R27 ;  /* 0x0000001fff057819 */ /* 0x000fe2000001141b */
[----:B------:R-:W-:-:S04]  /*2c900*/  IMAD.WIDE.U32 R8, R20, R27, R2 ;  /* 0x0000001b14087225 */ /* 0x000fc800078e0002 */
[----:B------:R-:W-:-:S05]  /*2c910*/  IMAD R0, R20, R5, R0 ;  /* 0x0000000514007224 */ /* 0x000fca00078e0200 */
[----:B------:R-:W-:Y:S01]  /*2c920*/  IADD3 R7, R9, R0, RZ ;  /* 0x0000000009077210 */ /* 0x000fe20007ffe0ff */
[----:B------:R-:W-:Y:S05]  /*2c930*/  @P0 BRA `(.L_x_526) ;  /* 0x0000009000000947 */ /* 0x000fea0003800000 */
[----:B-1----:R-:W-:Y:S01]  /*2c940*/  MOV R6, R8 ;  /* 0x0000000800067202 */ /* 0x002fe20000000f00 */
[----:B------:R-:W-:Y:S01]  /*2c950*/  IMAD R0, R13, R16, RZ ;  /* 0x000000100d007224 */ /* 0x000fe200078e02ff */
[----:B------:R-:W-:-:S03]  /*2c960*/  ULDC.64 UR4, c[0x0][0x118] ;  /* 0x0000460000047ab9 */ /* 0x000fc60000000a00 */
[----:B------:R-:W-:-:S04]  /*2c970*/  IMAD.WIDE.U32 R2, R12, R16, R6 ;  /* 0x000000100c027225 */ /* 0x000fc800078e0006 */
[----:B------:R-:W-:Y:S01]  /*2c980*/  IMAD R0, R12, R17, R0 ;  /* 0x000000110c007224 */ /* 0x000fe200078e0200 */
[----:B------:R-:W-:-:S04]  /*2c990*/  LEA R4, P0, R2, R18, 0x1 ;  /* 0x0000001202047211 */ /* 0x000fc800078008ff */
[----:B------:R-:W-:-:S04]  /*2c9a0*/  IADD3 R0, R3, R0, RZ ;  /* 0x0000000003007210 */ /* 0x000fc80007ffe0ff */
[----:B------:R-:W-:-:S05]  /*2c9b0*/  LEA.HI.X R5, R2, R19, R0, 0x1, P0 ;  /* 0x0000001302057211 */ /* 0x000fca00000f0c00 */
[----:B------:R1:W-:Y:S02]  /*2c9c0*/  ST.E.128 [R4.64], R28 ;  /* 0x0000001c04007985 */ /* 0x0003e4000c101d04 */
.L_x_526:
[----:B-1----:R-:W-:Y:S05]  /*2c9d0*/  BSYNC B0 ;  /* 0x0000000000007941 */ /* 0x002fea0003800000 */
.L_x_525:
[----:B------:R-:W-:Y:S01]  /*2c9e0*/  LEA.HI.SX32 R0, R48, 0x20, 0x1e ;  /* 0x0000002030007811 */ /* 0x000fe200078ff2ff */
[----:B------:R-:W-:Y:S03]  /*2c9f0*/  BSSY B0, `(.L_x_527) ;  /* 0x000000f000007945 */ /* 0x000fe60003800000 */
[----:B------:R-:W-:-:S13]  /*2ca00*/  ISETP.GE.OR P0, PT, R0, R10, P1 ;  /* 0x0000000a0000720c */ /* 0x000fda0000f06670 */
[----:B------:R-:W-:Y:S05]  /*2ca10*/  @P0 BRA `(.L_x_528) ;  /* 0x000000c000000947 */ /* 0x000fea0003800000 */
[----:B------:R-:W-:Y:S01]  /*2ca20*/  IADD3 R4, P0, R12, 0x20, RZ ;  /* 0x000000200c047810 */ /* 0x000fe20007f1e0ff */
[----:B------:R-:W-:Y:S01]  /*2ca30*/  IMAD.MOV.U32 R2, RZ, RZ, R8 ;  /* 0x000000ffff027224 */ /* 0x000fe200078e0008 */
[----:B------:R-:W-:Y:S01]  /*2ca40*/  MOV R3, R7 ;  /* 0x0000000700037202 */ /* 0x000fe20000000f00 */
[----:B------:R-:W-:Y:S02]  /*2ca50*/  ULDC.64 UR4, c[0x0][0x118] ;  /* 0x0000460000047ab9 */ /* 0x000fe40000000a00 */
[----:B------:R-:W-:Y:S02]  /*2ca60*/  IMAD.X R0, RZ, RZ, R13, P0 ;  /* 0x000000ffff007224 */ /* 0x000fe400000e060d */
[----:B------:R-:W-:-:S04]  /*2ca70*/  IMAD.WIDE.U32 R2, R16, R4, R2 ;  /* 0x0000000410027225 */ /* 0x000fc800078e0002 */
[----:B------:R-:W-:-:S04]  /*2ca80*/  IMAD R0, R0, R16, RZ ;  /* 0x0000001000007224 */ /* 0x000fc800078e02ff */
[----:B------:R-:W-:Y:S01]  /*2ca90*/  IMAD R0, R17, R4, R0 ;  /* 0x0000000411007224 */ /* 0x000fe200078e0200 */
[----:B------:R-:W-:-:S04]  /*2caa0*/  LEA R4, P0, R2, R18, 0x1 ;  /* 0x0000001202047211 */ /* 0x000fc800078008ff */
[----:B------:R-:W-:-:S04]  /*2cab0*/  IADD3 R0, R3, R0, RZ ;  /* 0x0000000003007210 */ /* 0x000fc80007ffe0ff */
[----:B------:R-:W-:-:S05]  /*2cac0*/  LEA.HI.X R5, R2, R19, R0, 0x1, P0 ;  /* 0x0000001302057211 */ /* 0x000fca00000f0c00 */
[----:B------:R1:W-:Y:S02]  /*2cad0*/  ST.E.128 [R4.64], R32 ;  /* 0x0000002004007985 */ /* 0x0003e4000c101d04 */
.L_x_528:
[----:B------:R-:W-:Y:S05]  /*2cae0*/  BSYNC B0 ;  /* 0x0000000000007941 */ /* 0x000fea0003800000 */
.L_x_527:
[----:B------:R-:W-:Y:S01]  /*2caf0*/  LEA.HI.SX32 R0, R48, 0x40, 0x1e ;  /* 0x0000004030007811 */ /* 0x000fe200078ff2ff */
[----:B------:R-:W-:Y:S03]  /*2cb00*/  BSSY B0, `(.L_x_529) ;  /* 0x000000f000007945 */ /* 0x000fe60003800000 */
[----:B------:R-:W-:-:S13]  /*2cb10*/  ISETP.GE.OR P0, PT, R0, R10, P1 ;  /* 0x0000000a0000720c */ /* 0x000fda0000f06670 */
[----:B------:R-:W-:Y:S05]  /*2cb20*/  @P0 BRA `(.L_x_530) ;  /* 0x000000c000000947 */ /* 0x000fea0003800000 */
[----:B-1----:R-:W-:Y:S01]  /*2cb30*/  IADD3 R4, P0, R12, 0x40, RZ ;  /* 0x000000400c047810 */ /* 0x002fe20007f1e0ff */
        /* <DEDUP_REMOVED lines=11> */
.L_x_530:
[----:B------:R-:W-:Y:S05]  /*2cbf0*/  BSYNC B0 ;  /* 0x0000000000007941 */ /* 0x000fea0003800000 */
.L_x_529:
[----:B------:R-:W-:Y:S01]  /*2cc00*/  LEA.HI.SX32 R0, R48, 0x60, 0x1e ;  /* 0x0000006030007811 */ /* 0x000fe200078ff2ff */
[----:B------:R-:W-:Y:S01]  /*2cc10*/  IMAD.MOV.U32 R3, RZ, RZ, 0x0 ;  /* 0x00000000ff037424 */ /* 0x000fe200078e00ff */
[----:B------:R-:W-:Y:S02]  /*2cc20*/  MOV R11, 0x70 ;  /* 0x00000070000b7802 */ /* 0x000fe40000000f00 */
[----:B------:R-:W-:-:S03]  /*2cc30*/  ISETP.GE.OR P1, PT, R0, R10, P1 ;  /* 0x0000000a0000720c */ /* 0x000fc60000f26670 */
[----:B------:R-:W-:-:S10]  /*2cc40*/  IMAD.MOV.U32 R2, RZ, RZ, R11 ;  /* 0x000000ffff027224 */ /* 0x000fd400078e000b */
[----:B------:R-:W-:Y:S05]  /*2cc50*/  @P1 RET.REL.NODEC R2 `(_ZN5flash16flash_fwd_kernelI23Flash_fwd_kernel_traitsILi32ELi128ELi128ELi4ELb0ELb0EN7cutlass6half_tE19Flash_kernel_traitsILi32ELi128ELi128ELi4ES3_EELb1ELb1ELb0ELb1ELb0ELb0ELb0ELb1EEEvNS_16Flash_fwd_paramsE) ;  /* 0xfffd33a002001950 */ /* 0x000fea0003c3ffff */
[----:B------:R-:W-:Y:S01]  /*2cc60*/  IADD3 R6, P0, R12, 0x60, RZ ;  /* 0x000000600c067810 */ /* 0x000fe20007f1e0ff */
[----:B------:R-:W-:Y:S01]  /*2cc70*/  IMAD.MOV.U32 R2, RZ, RZ, R8 ;  /* 0x000000ffff027224 */ /* 0x000fe200078e0008 */
[----:B------:R-:W-:Y:S01]  /*2cc80*/  MOV R3, R7 ;  /* 0x0000000700037202 */ /* 0x000fe20000000f00 */
[----:B------:R-:W-:Y:S02]  /*2cc90*/  ULDC.64 UR4, c[0x0][0x118] ;  /* 0x0000460000047ab9 */ /* 0x000fe40000000a00 */
[----:B------:R-:W-:Y:S02]  /*2cca0*/  IMAD.X R0, RZ, RZ, R13, P0 ;  /* 0x000000ffff007224 */ /* 0x000fe400000e060d */
[----:B-1----:R-:W-:-:S04]  /*2ccb0*/  IMAD.WIDE.U32 R4, R16, R6, R2 ;  /* 0x0000000610047225 */ /* 0x002fc800078e0002 */
[----:B------:R-:W-:Y:S01]  /*2ccc0*/  IMAD R0, R0, R16, RZ ;  /* 0x0000001000007224 */ /* 0x000fe200078e02ff */
[----:B------:R-:W-:-:S03]  /*2ccd0*/  LEA R2, P0, R4, R18, 0x1 ;  /* 0x0000001204027211 */ /* 0x000fc600078008ff */
[----:B------:R-:W-:-:S04]  /*2cce0*/  IMAD R0, R17, R6, R0 ;  /* 0x0000000611007224 */ /* 0x000fc800078e0200 */
[----:B------:R-:W-:-:S05]  /*2ccf0*/  IMAD.IADD R0, R5, 0x1, R0 ;  /* 0x0000000105007824 */ /* 0x000fca00078e0200 */
[----:B------:R-:W-:-:S05]  /*2cd00*/  LEA.HI.X R3, R4, R19, R0, 0x1, P0 ;  /* 0x0000001304037211 */ /* 0x000fca00000f0c00 */
[----:B------:R1:W-:Y:S02]  /*2cd10*/  ST.E.128 [R2.64], R192 ;  /* 0x000000c002007985 */ /* 0x0003e4000c101d04 */
[----:B-1----:R-:W-:Y:S02]  /*2cd20*/  MOV R2, R11 ;  /* 0x0000000b00027202 */ /* 0x002fe40000000f00 */
[----:B------:R-:W-:-:S04]  /*2cd30*/  MOV R3, 0x0 ;  /* 0x0000000000037802 */ /* 0x000fc80000000f00 */
[----:B------:R-:W-:Y:S05]  /*2cd40*/  RET.REL.NODEC R2 `(_ZN5flash16flash_fwd_kernelI23Flash_fwd_kernel_traitsILi32ELi128ELi128ELi4ELb0ELb0EN7cutlass6half_tE19Flash_kernel_traitsILi32ELi128ELi128ELi4ES3_EELb1ELb1ELb0ELb1ELb0ELb0ELb0ELb1EEEvNS_16Flash_fwd_paramsE) ;  /* 0xfffd32b002007950 */ /* 0x000fea0003c3ffff */
.L_x_476:
[----:B------:R-:W3:Y:S01]  /*2cd50*/  LDL R11, [R1+0x2fc] ;  /* 0x0002fc00010b7983 */ /* 0x000ee20000100800 */
[----:B------:R-:W-:Y:S01]  /*2cd60*/  MOV R8, UR6 ;  /* 0x0000000600087c02 */ /* 0x000fe20008000f00 */
[----:B------:R-:W-:Y:S01]  /*2cd70*/  IMAD.U32 R9, RZ, RZ, UR7 ;  /* 0x00000007ff097e24 */ /* 0x000fe2000f8e00ff */
[----:B------:R-:W-:Y:S01]  /*2cd80*/  ULDC.64 UR4, c[0x0][0x118] ;  /* 0x0000460000047ab9 */ /* 0x000fe20000000a00 */
[----:B------:R-:W-:Y:S01]  /*2cd90*/  IMAD.U32 R2, RZ, RZ, UR6 ;  /* 0x00000006ff027e24 */ /* 0x000fe2000f8e00ff */
[----:B------:R-:W-:Y:S01]  /*2cda0*/  MOV R6, UR6 ;  /* 0x0000000600067c02 */ /* 0x000fe20008000f00 */
[----:B------:R-:W-:Y:S01]  /*2cdb0*/  IMAD.U32 R3, RZ, RZ, UR7 ;  /* 0x00000007ff037e24 */ /* 0x000fe2000f8e00ff */
[----:B------:R-:W4:Y:S01]  /*2cdc0*/  LD.E.U16 R0, [R8.64+0x1c8] ;  /* 0x0001c80408007980 */ /* 0x000f22000c101500 */
[----:B------:R-:W-:-:S03]  /*2cdd0*/  IMAD.U32 R7, RZ, RZ, UR7 ;  /* 0x00000007ff077e24 */ /* 0x000fc6000f8e00ff */
[----:B------:R-:W1:Y:S04]  /*2cde0*/  S2R R22, SR_CTAID.Y ;  /* 0x0000000000167919 */ /* 0x000e680000002600 */
[----:B------:R1:W5:Y:S04]  /*2cdf0*/  LD.E.64 R16, [R8.64+0x70] ;  /* 0x0000700408107980 */ /* 0x000368000c101b00 */
[----:B------:R2:W5:Y:S01]  /*2ce00*/  LD.E.64 R12, [R6.64+0x90] ;  /* 0x00009004060c7980 */ /* 0x000562000c101b00 */
[----:B---3--:R-:W-:-:S13]  /*2ce10*/  ISETP.NE.AND P0, PT, R11, -0x1, PT ;  /* 0xffffffff0b00780c */ /* 0x008fda0003f05270 */
[----:B------:R3:W2:Y:S04]  /*2ce20*/  @!P0 LD.E.64 R4, [R2.64+0x80] ;  /* 0x0000800402048980 */ /* 0x0006a8000c101b00 */
[----:B---3--:R-:W3:Y:S01]  /*2ce30*/  LD.E.64 R2, [R6.64+0x88] ;  /* 0x0000880406027980 */ /* 0x008ee2000c101b00 */
[C---:B----4-:R-:W-:Y:S02]  /*2ce40*/  PRMT R10, R0.reuse, 0x7770, RZ ;  /* 0x00007770000a7816 */ /* 0x050fe400000000ff */
[----:B------:R-:W-:Y:S02]  /*2ce50*/  PRMT R0, R0, 0x7771, RZ ;  /* 0x0000777100007816 */ /* 0x000fe400000000ff */
[----:B------:R-:W-:-:S04]  /*2ce60*/  ISETP.NE.AND P1, PT, R10, RZ, PT ;  /* 0x000000ff0a00720c */ /* 0x000fc80003f25270 */
[----:B------:R-:W-:Y:S02]  /*2ce70*/  ISETP.NE.OR P3, PT, R0, RZ, !P1 ;  /* 0x000000ff0000720c */ /* 0x000fe40004f65670 */
[----:B-1----:R-:W-:Y:S01]  /*2ce80*/  @!P0 SHF.R.S32.HI R9, RZ, 0x1f, R22 ;  /* 0x0000001fff098819 */ /* 0x002fe20000011416 */
[----:B------:R-:W-:Y:S01]  /*2ce90*/  BSSY B1, `(.L_x_531) ;  /* 0x000001b000017945 */ /* 0x000fe20003800000 */
[----:B------:R-:W-:Y:S01]  /*2cea0*/  PLOP3.LUT P2, PT, PT, PT, PT, 0x8, 0x0 ;  /* 0x000000000000781c */ /* 0x000fe20003f4e170 */
[----:B--2---:R-:W-:-:S04]  /*2ceb0*/  @!P0 IMAD R8, R5, R22, RZ ;  /* 0x0000001605088224 */ /* 0x004fc800078e02ff */
[----:B------:R-:W-:Y:S02]  /*2cec0*/  @!P0 IMAD R8, R4, R9, R8 ;  /* 0x0000000904088224 */ /* 0x000fe400078e0208 */
[-C--:B---3--:R-:W-:Y:S02]  /*2ced0*/  @P0 IMAD R5, R3, R11.reuse, RZ ;  /* 0x0000000b03050224 */ /* 0x088fe400078e02ff */
[----:B------:R-:W-:-:S05]  /*2cee0*/  @P0 IMAD.WIDE.U32 R6, R2, R11, RZ ;  /* 0x0000000b02060225 */ /* 0x000fca00078e00ff */
[----:B------:R-:W-:Y:S01]  /*2cef0*/  @P0 IADD3 R15, R7, R5, RZ ;  /* 0x00000005070f0210 */ /* 0x000fe20007ffe0ff */
[----:B------:R-:W-:-:S04]  /*2cf00*/  @!P0 IMAD.WIDE.U32 R4, R4, R22, RZ ;  /* 0x0000001604048225 */ /* 0x000fc800078e00ff */
[----:B------:R-:W-:Y:S01]  /*2cf10*/  @P0 IMAD.MOV.U32 R14, RZ, RZ, R6 ;  /* 0x000000ffff0e0224 */ /* 0x000fe200078e0006 */
[----:B------:R-:W-:Y:S01]  /*2cf20*/  @!P0 IADD3 R15, R5, R8, RZ ;  /* 0x00000008050f8210 */ /* 0x000fe20007ffe0ff */
[----:B------:R-:W-:Y:S01]  /*2cf30*/  @!P0 IMAD.MOV.U32 R14, RZ, RZ, R4 ;  /* 0x000000ffff0e8224 */ /* 0x000fe200078e0004 */
[----:B------:R-:W-:Y:S01]  /*2cf40*/  CS2R R8, SRZ ;  /* 0x0000000000087805 */ /* 0x000fe2000001ff00 */
[----:B------:R-:W-:Y:S05]  /*2cf50*/  @P3 BRA `(.L_x_532) ;  /* 0x000000e000003947 */ /* 0x000fea0003800000 */
[----:B------:R-:W-:Y:S01]  /*2cf60*/  ISETP.NE.AND P0, PT, R11, -0x1, PT ;  /* 0xffffffff0b00780c */ /* 0x000fe20003f05270 */
        /* <DEDUP_REMOVED lines=8> */
.L_x_534:
[----:B------:R-:W-:Y:S05]  /*2cff0*/  BSYNC B0 ;  /* 0x0000000000007941 */ /* 0x000fea0003800000 */
.L_x_533:
[----:B------:R-:W-:Y:S01]  /*2d000*/  PLOP3.LUT P2, PT, PT, PT, PT, 0x80, 0x0 ;  /* 0x000000000000781c */ /* 0x000fe20003f4f070 */
[--C-:B------:R-:W-:Y:S01]  /*2d010*/  IMAD.MOV.U32 R8, RZ, RZ, R11.reuse ;  /* 0x000000ffff087224 */ /* 0x100fe200078e000b */
[----:B------:R-:W-:Y:S02]  /*2d020*/  SHF.R.S32.HI R9, RZ, 0x1f, R11 ;  /* 0x0000001fff097819 */ /* 0x000fe4000001140b */
[----:B------:R-:W-:-:S04]  /*2d030*/  PRMT R0, RZ, 0x7610, R0 ;  /* 0x00007610ff007816 */ /* 0x000fc80000000000 */
.L_x_532:
[----:B------:R-:W-:Y:S05]  /*2d040*/  BSYNC B1 ;  /* 0x0000000000017941 */ /* 0x000fea0003800000 */
.L_x_531:
[----:B------:R-:W-:Y:S01]  /*2d050*/  LOP3.LUT P0, RZ, R0, 0xff, RZ, 0xc0, !PT ;  /* 0x000000ff00ff7812 */ /* 0x000fe2000780c0ff */
[----:B------:R-:W-:Y:S01]  /*2d060*/  ULDC.64 UR4, c[0x0][0x118] ;  /* 0x0000460000047ab9 */ /* 0x000fe20000000a00 */
[----:B------:R-:W-:Y:S02]  /*2d070*/  MOV R4, UR6 ;  /* 0x0000000600047c02 */ /* 0x000fe40008000f00 */
[----:B------:R-:W-:Y:S01]  /*2d080*/  MOV R5, UR7 ;  /* 0x0000000700057c02 */ /* 0x000fe20008000f00 */
[----:B------:R-:W-:Y:S04]  /*2d090*/  BSSY B0, `(.L_x_535) ;  /* 0x0000010000007945 */ /* 0x000fe80003800000 */
[----:B------:R2:W5:Y:S04]  /*2d0a0*/  LD.E.64 R18, [R4.64+0xa0] ;  /* 0x0000a00404127980 */ /* 0x000568000c101b00 */
[----:B------:R-:W3:Y:S01]  /*2d0b0*/  @P0 LD.E.64 R20, [R4.64+0xb0] ;  /* 0x0000b00404140980 */ /* 0x000ee2000c101b00 */
[----:B------:R-:W-:Y:S01]  /*2d0c0*/  @P0 MOV R0, 0x1 ;  /* 0x0000000100000802 */ /* 0x000fe20000000f00 */
[----:B-1-3--:R-:W-:Y:S01]  /*2d0d0*/  @P0 IMAD R11, R21, R20, RZ ;  /* 0x00000014150b0224 */ /* 0x00afe200078e02ff */
[----:B------:R-:W-:Y:S05]  /*2d0e0*/  @P0 BRA `(.L_x_536) ;  /* 0x000000a000000947 */ /* 0x000fea0003800000 */
[----:B--2---:R-:W-:Y:S01]  /*2d0f0*/  MOV R4, UR6 ;  /* 0x0000000600047c02 */ /* 0x004fe20008000f00 */
        /* <DEDUP_REMOVED lines=9> */
.L_x_536:
[----:B--2---:R-:W-:Y:S05]  /*2d190*/  BSYNC B0 ;  /* 0x0000000000007941 */ /* 0x004fea0003800000 */
.L_x_535:
[----:B------:R-:W2:Y:S01]  /*2d1a0*/  LDL.LU R7, [R1+0x30c] ;  /* 0x00030c0001077983 */ /* 0x000ea20000300800 */
[----:B------:R-:W-:Y:S01]  /*2d1b0*/  IMAD.U32 R4, RZ, RZ, UR6 ;  /* 0x00000006ff047e24 */ /* 0x000fe2000f8e00ff */
[----:B------:R-:W-:Y:S01]  /*2d1c0*/  ULDC.64 UR4, c[0x0][0x118] ;  /* 0x0000460000047ab9 */ /* 0x000fe20000000a00 */
[----:B------:R-:W-:-:S05]  /*2d1d0*/  IMAD.U32 R5, RZ, RZ, UR7 ;  /* 0x00000007ff057e24 */ /* 0x000fca000f8e00ff */
[----:B------:R1:W3:Y:S01]  /*2d1e0*/  LD.E R21, [R4.64+0xc0] ;  /* 0x0000c00404157980 */ /* 0x0002e2000c101900 */
[----:B------:R-:W-:Y:S01]  /*2d1f0*/  LEA.HI R6, R40, R43, RZ, 0x2 ;  /* 0x0000002b28067211 */ /* 0x000fe200078f10ff */
[----:B------:R-:W-:Y:S01]  /*2d200*/  IMAD R0, R22, R0, RZ ;  /* 0x0000000016007224 */ /* 0x000fe200078e02ff */
[----:B------:R-:W-:Y:S01]  /*2d210*/  BSSY B0, `(.L_x_537) ;  /* 0x0000024000007945 */ /* 0x000fe20003800000 */
[----:B------:R-:W4:Y:S01]  /*2d220*/  S2R R26, SR_CTAID.Z ;  /* 0x00000000001a7919 */ /* 0x000f220000002700 */
[----:B------:R-:W-:Y:S02]  /*2d230*/  LOP3.LUT R23, R6, 0xfffffffc, RZ, 0xc0, !PT ;  /* 0xfffffffc06177812 */ /* 0x000fe400078ec0ff */
[----:B------:R-:W-:Y:S01]  /*2d240*/  SHF.R.S32.HI R6, RZ, 0x2, R6 ;  /* 0x00000002ff067819 */ /* 0x000fe20000011406 */
[----:B------:R-:W2:Y:S01]  /*2d250*/  S2R R24, SR_CTAID.X ;  /* 0x0000000000187919 */ /* 0x000ea20000002500 */
[----:B------:R-:W-:Y:S01]  /*2d260*/  SEL R0, R0, RZ, !P2 ;  /* 0x000000ff00007207 */ /* 0x000fe20005000000 */
[----:B------:R-:W-:-:S04]  /*2d270*/  IMAD.IADD R23, R43, 0x1, -R23 ;  /* 0x000000012b177824 */ /* 0x000fc800078e0a17 */
[----:B------:R-:W-:-:S05]  /*2d280*/  IMAD.SHL.U32 R25, R23, 0x8, RZ ;  /* 0x0000000817197824 */ /* 0x000fca00078e00ff */
[C---:B------:R-:W-:Y:S01]  /*2d290*/  IADD3 R10, P0, R25.reuse, R14, RZ ;  /* 0x0000000e190a7210 */ /* 0x040fe20007f1e0ff */
[----:B-1----:R-:W-:Y:S02]  /*2d2a0*/  IMAD R4, R44, R20, RZ ;  /* 0x000000142c047224 */ /* 0x002fe400078e02ff */
[----:B----4-:R-:W-:Y:S01]  /*2d2b0*/  IMAD R0, R26, R11, R0 ;  /* 0x0000000b1a007224 */ /* 0x010fe200078e0200 */
[----:B------:R-:W-:Y:S01]  /*2d2c0*/  LEA.HI.X.SX32 R11, R25, R15, 0x1, P0 ;  /* 0x0000000f190b7211 */ /* 0x000fe200000f0eff */
[----:B-----5:R-:W-:-:S03]  /*2d2d0*/  IMAD R5, R13, R26, RZ ;  /* 0x0000001a0d057224 */ /* 0x020fc600078e02ff */
[----:B------:R-:W-:Y:S01]  /*2d2e0*/  IADD3 R27, P1, P0, R4, R8, R0 ;  /* 0x00000008041b7210 */ /* 0x000fe2000783e000 */
[----:B------:R-:W-:Y:S01]  /*2d2f0*/  IMAD.WIDE.U32 R10, R26, R12, R10 ;  /* 0x0000000c1a0a7225 */ /* 0x000fe200078e000a */
[----:B------:R-:W-:-:S03]  /*2d300*/  SHF.R.S32.HI R0, RZ, 0x1f, R0 ;  /* 0x0000001fff007819 */ /* 0x000fc60000011400 */
[----:B--2---:R-:W-:Y:S01]  /*2d310*/  IMAD.IADD R22, R7, 0x1, -R44 ;  /* 0x0000000107167824 */ /* 0x004fe200078e0a2c */
[----:B------:R-:W-:-:S04]  /*2d320*/  SHF.R.S32.HI R7, RZ, 0x1f, R26 ;  /* 0x0000001fff077819 */ /* 0x000fc8000001141a */
[----:B------:R-:W-:Y:S01]  /*2d330*/  ISETP.GE.AND P6, PT, R6, R22, PT ;  /* 0x000000160600720c */ /* 0x000fe20003fc6270 */
[----:B------:R-:W-:Y:S01]  /*2d340*/  IMAD R13, R12, R7, R5 ;  /* 0x000000070c0d7224 */ /* 0x000fe200078e0205 */
[----:B------:R-:W-:Y:S02]  /*2d350*/  SHF.R.S32.HI R5, RZ, 0x1f, R4 ;  /* 0x0000001fff057819 */ /* 0x000fe40000011404 */
[----:B---3--:R-:W-:Y:S02]  /*2d360*/  ISETP.GE.OR P2, PT, R25, R21, P6 ;  /* 0x000000151900720c */ /* 0x008fe40003746670 */
[----:B------:R-:W-:Y:S02]  /*2d370*/  SHF.R.S32.HI R7, RZ, 0x1f, R6 ;  /* 0x0000001fff077819 */ /* 0x000fe40000011406 */
[----:B------:R-:W-:Y:S01]  /*2d380*/  IADD3.X R26, R5, R9, R0, P1, P0 ;  /* 0x00000009051a7210 */ /* 0x000fe20000fe0400 */
[----:B------:R-:W-:Y:S02]  /*2d390*/  IMAD.IADD R9, R11, 0x1, R13 ;  /* 0x000000010b097824 */ /* 0x000fe400078e020d */
[----:B------:R-:W-:-:S06]  /*2d3a0*/  IMAD.WIDE R4, R24, 0x80, R6 ;  /* 0x0000008018047825 */ /* 0x000fcc00078e0206 */
[----:B------:R-:W-:Y:S05]  /*2d3b0*/  @P2 BRA `(.L_x_538) ;  /* 0x0000009000002947 */ /* 0x000fea0003800000 */
[----:B------:R-:W-:Y:S01]  /*2d3c0*/  MOV R8, R10 ;  /* 0x0000000a00087202 */ /* 0x000fe20000000f00 */
[----:B------:R-:W-:Y:S01]  /*2d3d0*/  IMAD R0, R5, R2, RZ ;  /* 0x0000000205007224 */ /* 0x000fe200078e02ff */
[----:B------:R-:W-:-:S03]  /*2d3e0*/  ULDC.64 UR4, c[0x0][0x118] ;  /* 0x0000460000047ab9 */ /* 0x000fc60000000a00 */
[----:B------:R-:W-:-:S04]  /*2d3f0*/  IMAD.WIDE.U32 R12, R4, R2, R8 ;  /* 0x00000002040c7225 */ /* 0x000fc800078e0008 */
[----:B------:R-:W-:Y:S01]  /*2d400*/  IMAD R0, R4, R3, R0 ;  /* 0x0000000304007224 */ /* 0x000fe200078e0200 */
[----:B------:R-:W-:-:S04]  /*2d410*/  LEA R14, P0, R12, R16, 0x1 ;  /* 0x000000100c0e7211 */ /* 0x000fc800078008ff */
[----:B------:R-:W-:-:S04]  /*2d420*/  IADD3 R0, R13, R0, RZ ;  /* 0x000000000d007210 */ /* 0x000fc80007ffe0ff */
[----:B------:R-:W-:-:S05]  /*2d430*/  LEA.HI.X R15, R12, R17, R0, 0x1, P0 ;  /* 0x000000110c0f7211 */ /* 0x000fca00000f0c00 */
[----:B------:R1:W-:Y:S02]  /*2d440*/  ST.E.128 [R14.64], RZ ;  /* 0x000000ff0e007985 */ /* 0x0003e4000c101d04 */
.L_x_538:
[----:B------:R-:W-:Y:S05]  /*2d450*/  BSYNC B0 ;  /* 0x0000000000007941 */ /* 0x000fea0003800000 */
.L_x_537:
[----:B------:R-:W-:Y:S01]  /*2d460*/  IADD3 R28, R6, 0x20, RZ ;  /* 0x00000020061c7810 */ /* 0x000fe20007ffe0ff */
[----:B------:R-:W-:Y:S03]  /*2d470*/  BSSY B0, `(.L_x_539) ;  /* 0x0000010000007945 */ /* 0x000fe60003800000 */
[----:B------:R-:W-:-:S04]  /*2d480*/  ISETP.GE.AND P5, PT, R28, R22, PT ;  /* 0x000000161c00720c */ /* 0x000fc80003fa6270 */
[----:B------:R-:W-:-:S13]  /*2d490*/  ISETP.GE.OR P0, PT, R25, R21, P5 ;  /* 0x000000151900720c */ /* 0x000fda0002f06670 */
[----:B------:R-:W-:Y:S05]  /*2d4a0*/  @P0 BRA `(.L_x_540) ;  /* 0x000000c000000947 */ /* 0x000fea0003800000 */
[----:B------:R-:W-:Y:S01]  /*2d4b0*/  IADD3 R0, P0, R4, 0x20, RZ ;  /* 0x0000002004007810 */ /* 0x000fe20007f1e0ff */
[----:B------:R-:W-:Y:S01]  /*2d4c0*/  ULDC.64 UR4, c[0x0][0x118] ;  /* 0x0000460000047ab9 */ /* 0x000fe20000000a00 */
[----:B------:R-:W-:-:S03]  /*2d4d0*/  MOV R13, R9 ;  /* 0x00000009000d7202 */ /* 0x000fc60000000f00 */
[----:B------:R-:W-:-:S04]  /*2d4e0*/  IMAD.X R12, RZ, RZ, R5, P0 ;  /* 0x000000ffff0c7224 */ /* 0x000fc800000e0605 */
[----:B-1----:R-:W-:Y:S02]  /*2d4f0*/  IMAD R14, R12, R2, RZ ;  /* 0x000000020c0e7224 */ /* 0x002fe400078e02ff */
[----:B------:R-:W-:-:S04]  /*2d500*/  IMAD.MOV.U32 R12, RZ, RZ, R10 ;  /* 0x000000ffff0c7224 */ /* 0x000fc800078e000a */
[----:B------:R-:W-:-:S04]  /*2d510*/  IMAD.WIDE.U32 R12, R2, R0, R12 ;  /* 0x00000000020c7225 */ /* 0x000fc800078e000c */
[----:B------:R-:W-:Y:S01]  /*2d520*/  IMAD R0, R3, R0, R14 ;  /* 0x0000000003007224 */ /* 0x000fe200078e020e */
[----:B------:R-:W-:-:S04]  /*2d530*/  LEA R14, P0, R12, R16, 0x1 ;  /* 0x000000100c0e7211 */ /* 0x000fc800078008ff */
[----:B------:R-:W-:-:S04]  /*2d540*/  IADD3 R0, R13, R0, RZ ;  /* 0x000000000d007210 */ /* 0x000fc80007ffe0ff */
[----:B------:R-:W-:-:S05]  /*2d550*/  LEA.HI.X R15, R12, R17, R0, 0x1, P0 ;  /* 0x000000110c0f7211 */ /* 0x000fca00000f0c00 */
[----:B------:R1:W-:Y:S02]  /*2d560*/  ST.E.128 [R14.64], RZ ;  /* 0x000000ff0e007985 */ /* 0x0003e4000c101d04 */
.L_x_540:
[----:B------:R-:W-:Y:S05]  /*2d570*/  BSYNC B0 ;  /* 0x0000000000007941 */ /* 0x000fea0003800000 */
.L_x_539:
        /* <DEDUP_REMOVED lines=17> */
.L_x_542:
[----:B------:R-:W-:Y:S05]  /*2d690*/  BSYNC B0 ;  /* 0x0000000000007941 */ /* 0x000fea0003800000 */
.L_x_541:
[----:B------:R-:W-:Y:S01]  /*2d6a0*/  IADD3 R12, R6, 0x60, RZ ;  /* 0x00000060060c7810 */ /* 0x000fe20007ffe0ff */
[----:B------:R-:W-:Y:S03]  /*2d6b0*/  BSSY B0, `(.L_x_543) ;  /* 0x0000010000007945 */ /* 0x000fe60003800000 */
[----:B------:R-:W-:-:S04]  /*2d6c0*/  ISETP.GE.AND P0, PT, R12, R22, PT ;  /* 0x000000160c00720c */ /* 0x000fc80003f06270 */
[----:B------:R-:W-:-:S13]  /*2d6d0*/  ISETP.GE.OR P1, PT, R25, R21, P0 ;  /* 0x000000151900720c */ /* 0x000fda0000726670 */
[----:B------:R-:W-:Y:S05]  /*2d6e0*/  @P1 BRA `(.L_x_544) ;  /* 0x000000c000001947 */ /* 0x000fea0003800000 */
[----:B------:R-:W-:Y:S01]  /*2d6f0*/  IADD3 R0, P1, R4, 0x60, RZ ;  /* 0x0000006004007810 */ /* 0x000fe20007f3e0ff */
[----:B------:R-:W-:-:S04]  /*2d700*/  ULDC.64 UR4, c[0x0][0x118] ;  /* 0x0000460000047ab9 */ /* 0x000fc80000000a00 */
[----:B------:R-:W-:Y:S01]  /*2d710*/  IMAD.X R4, RZ, RZ, R5, P1 ;  /* 0x000000ffff047224 */ /* 0x000fe200008e0605 */
[----:B------:R-:W-:-:S03]  /*2d720*/  MOV R5, R9 ;  /* 0x0000000900057202 */ /* 0x000fc60000000f00 */
[----:B------:R-:W-:Y:S02]  /*2d730*/  IMAD R8, R4, R2, RZ ;  /* 0x0000000204087224 */ /* 0x000fe400078e02ff */
[----:B------:R-:W-:Y:S02]  /*2d740*/  IMAD.MOV.U32 R4, RZ, RZ, R10 ;  /* 0x000000ffff047224 */ /* 0x000fe400078e000a */
[-C--:B------:R-:W-:Y:S02]  /*2d750*/  IMAD R3, R3, R0.reuse, R8 ;  /* 0x0000000003037224 */ /* 0x080fe400078e0208 */
[----:B------:R-:W-:-:S05]  /*2d760*/  IMAD.WIDE.U32 R4, R2, R0, R4 ;  /* 0x0000000002047225 */ /* 0x000fca00078e0004 */
[----:B------:R-:W-:Y:S02]  /*2d770*/  LEA R2, P1, R4, R16, 0x1 ;  /* 0x0000001004027211 */ /* 0x000fe400078208ff */
[----:B------:R-:W-:-:S04]  /*2d780*/  IADD3 R3, R5, R3, RZ ;  /* 0x0000000305037210 */ /* 0x000fc80007ffe0ff */
[----:B------:R-:W-:-:S05]  /*2d790*/  LEA.HI.X R3, R4, R17, R3, 0x1, P1 ;  /* 0x0000001104037211 */ /* 0x000fca00008f0c03 */
[----:B------:R2:W-:Y:S02]  /*2d7a0*/  ST.E.128 [R2.64], RZ ;  /* 0x000000ff02007985 */ /* 0x0005e4000c101d04 */
.L_x_544:
[----:B------:R-:W-:Y:S05]  /*2d7b0*/  BSYNC B0 ;  /* 0x0000000000007941 */ /* 0x000fea0003800000 */
.L_x_543:
[C---:B------:R-:W-:Y:S01]  /*2d7c0*/  ISETP.NE.OR P6, PT, R23.reuse, RZ, P6 ;  /* 0x000000ff1700720c */ /* 0x040fe200037c5670 */
[----:B------:R-:W-:Y:S01]  /*2d7d0*/  ULDC.64 UR4, c[0x0][0x118] ;  /* 0x0000460000047ab9 */ /* 0x000fe20000000a00 */
[C---:B------:R-:W-:Y:S02]  /*2d7e0*/  ISETP.NE.OR P5, PT, R23.reuse, RZ, P5 ;  /* 0x000000ff1700720c */ /* 0x040fe40002fa5670 */
[C---:B------:R-:W-:Y:S02]  /*2d7f0*/  ISETP.NE.OR P4, PT, R23.reuse, RZ, P4 ;  /* 0x000000ff1700720c */ /* 0x040fe40002785670 */
[----:B------:R-:W-:Y:S02]  /*2d800*/  ISETP.NE.OR P0, PT, R23, RZ, P0 ;  /* 0x000000ff1700720c */ /* 0x000fe40000705670 */
[----:B------:R-:W-:-:S05]  /*2d810*/  MOV R10, 0x70 ;  /* 0x00000070000a7802 */ /* 0x000fca0000000f00 */
[-C--:B------:R-:W-:Y:S02]  /*2d820*/  @!P6 IMAD R0, R6, R20.reuse, RZ ;  /* 0x000000140600e224 */ /* 0x080fe400078e02ff */
[-C--:B------:R-:W-:Y:S02]  /*2d830*/  @!P5 IMAD R4, R28, R20.reuse, RZ ;  /* 0x000000141c04d224 */ /* 0x080fe400078e02ff */
[----:B--2---:R-:W-:Y:S01]  /*2d840*/  @!P4 IMAD R3, R24, R20, RZ ;  /* 0x000000141803c224 */ /* 0x004fe200078e02ff */
[-C--:B------:R-:W-:Y:S02]  /*2d850*/  @!P6 IADD3 R2, P3, R0, R27.reuse, RZ ;  /* 0x0000001b0002e210 */ /* 0x080fe40007f7e0ff */
[-C--:B------:R-:W-:Y:S02]  /*2d860*/  @!P5 IADD3 R5, P2, R4, R27.reuse, RZ ;  /* 0x0000001b0405d210 */ /* 0x080fe40007f5e0ff */
[----:B------:R-:W-:Y:S02]  /*2d870*/  @!P6 LEA.HI.X.SX32 R0, R0, R26, 0x1, P3 ;  /* 0x0000001a0000e211 */ /* 0x000fe400018f0eff */
[----:B------:R-:W-:-:S02]  /*2d880*/  @!P4 IADD3 R8, P1, R3, R27, RZ ;  /* 0x0000001b0308c210 */ /* 0x000fc40007f3e0ff */
[----:B------:R-:W-:Y:S02]  /*2d890*/  @!P6 LEA R6, P3, R2, R18, 0x2 ;  /* 0x000000120206e211 */ /* 0x000fe400078610ff */
[-C--:B------:R-:W-:Y:S02]  /*2d8a0*/  @!P5 LEA.HI.X.SX32 R9, R4, R26.reuse, 0x1, P2 ;  /* 0x0000001a0409d211 */ /* 0x080fe400010f0eff */
[----:B------:R-:W-:Y:S02]  /*2d8b0*/  @!P4 LEA.HI.X.SX32 R3, R3, R26, 0x1, P1 ;  /* 0x0000001a0303c211 */ /* 0x000fe400008f0eff */
[----:B------:R-:W-:Y:S01]  /*2d8c0*/  @!P6 LEA.HI.X R7, R2, R19, R0, 0x2, P3 ;  /* 0x000000130207e211 */ /* 0x000fe200018f1400 */
[----:B------:R-:W-:Y:S01]  /*2d8d0*/  @!P4 IMAD.MOV.U32 R0, RZ, RZ, 0x7f800000 ;  /* 0x7f800000ff00c424 */ /* 0x000fe200078e00ff */
[-C--:B------:R-:W-:Y:S02]  /*2d8e0*/  @!P5 LEA R4, P2, R5, R18.reuse, 0x2 ;  /* 0x000000120504d211 */ /* 0x080fe400078410ff */
[----:B------:R-:W-:-:S02]  /*2d8f0*/  @!P4 LEA R2, P1, R8, R18, 0x2 ;  /* 0x000000120802c211 */ /* 0x000fc400078210ff */
[-C--:B------:R-:W-:Y:S01]  /*2d900*/  @!P5 LEA.HI.X R5, R5, R19.reuse, R9, 0x2, P2 ;  /* 0x000000130505d211 */ /* 0x080fe200010f1409 */
[----:B------:R-:W-:Y:S01]  /*2d910*/  @!P6 IMAD.MOV.U32 R9, RZ, RZ, 0x7f800000 ;  /* 0x7f800000ff09e424 */ /* 0x000fe200078e00ff */
[----:B------:R-:W-:Y:S01]  /*2d920*/  @!P4 LEA.HI.X R3, R8, R19, R3, 0x2, P1 ;  /* 0x000000130803c211 */ /* 0x000fe200008f1403 */
[----:B------:R-:W-:-:S03]  /*2d930*/  @!P5 IMAD.MOV.U32 R8, RZ, RZ, 0x7f800000 ;  /* 0x7f800000ff08d424 */ /* 0x000fc600078e00ff */
[----:B------:R-:W-:Y:S04]  /*2d940*/  @!P6 ST.E [R6.64], R9 ;  /* 0x000000090600e985 */ /* 0x000fe8000c101904 */
[----:B------:R-:W-:Y:S04]  /*2d950*/  @!P5 ST.E [R4.64], R8 ;  /* 0x000000080400d985 */ /* 0x000fe8000c101904 */
[----:B------:R2:W-:Y:S02]  /*2d960*/  @!P4 ST.E [R2.64], R0 ;  /* 0x000000000200c985 */ /* 0x0005e4000c101904 */
[----:B--2---:R-:W-:-:S02]  /*2d970*/  IMAD.MOV.U32 R2, RZ, RZ, R10 ;  /* 0x000000ffff027224 */ /* 0x004fc400078e000a */
[----:B------:R-:W-:-:S04]  /*2d980*/  IMAD.MOV.U32 R3, RZ, RZ, 0x0 ;  /* 0x00000000ff037424 */ /* 0x000fc800078e00ff */
[----:B------:R-:W-:Y:S05]  /*2d990*/  @P0 RET.REL.NODEC R2 `(_ZN5flash16flash_fwd_kernelI23Flash_fwd_kernel_traitsILi32ELi128ELi128ELi4ELb0ELb0EN7cutlass6half_tE19Flash_kernel_traitsILi32ELi128ELi128ELi4ES3_EELb1ELb1ELb0ELb1ELb0ELb0ELb0ELb1EEEvNS_16Flash_fwd_paramsE) ;  /* 0xfffd266002000950 */ /* 0x000fea0003c3ffff */
[----:B------:R-:W-:Y:S01]  /*2d9a0*/  IMAD R0, R12, R20, RZ ;  /* 0x000000140c007224 */ /* 0x000fe200078e02ff */
[----:B------:R-:W-:-:S04]  /*2d9b0*/  ULDC.64 UR4, c[0x0][0x118] ;  /* 0x0000460000047ab9 */ /* 0x000fc80000000a00 */
[----:B------:R-:W-:-:S04]  /*2d9c0*/  IADD3 R3, P0, R0, R27, RZ ;  /* 0x0000001b00037210 */ /* 0x000fc80007f1e0ff */
[----:B------:R-:W-:Y:S02]  /*2d9d0*/  LEA.HI.X.SX32 R0, R0, R26, 0x1, P0 ;  /* 0x0000001a00007211 */ /* 0x000fe400000f0eff */
[----:B------:R-:W-:-:S04]  /*2d9e0*/  LEA R2, P0, R3, R18, 0x2 ;  /* 0x0000001203027211 */ /* 0x000fc800078010ff */
[----:B------:R-:W-:Y:S01]  /*2d9f0*/  LEA.HI.X R3, R3, R19, R0, 0x2, P0 ;  /* 0x0000001303037211 */ /* 0x000fe200000f1400 */
[----:B------:R-:W-:-:S05]  /*2da00*/  IMAD.MOV.U32 R0, RZ, RZ, 0x7f800000 ;  /* 0x7f800000ff007424 */ /* 0x000fca00078e00ff */
[----:B------:R2:W-:Y:S02]  /*2da10*/  ST.E [R2.64], R0 ;  /* 0x0000000002007985 */ /* 0x0005e4000c101904 */
[----:B--2---:R-:W-:Y:S02]  /*2da20*/  IMAD.MOV.U32 R2, RZ, RZ, R10 ;  /* 0x000000ffff027224 */ /* 0x004fe400078e000a */
[----:B------:R-:W-:-:S04]  /*2da30*/  IMAD.MOV.U32 R3, RZ, RZ, 0x0 ;  /* 0x00000000ff037424 */ /* 0x000fc800078e00ff */
[----:B------:R-:W-:Y:S05]  /*2da40*/  RET.REL.NODEC R2 `(_ZN5flash16flash_fwd_kernelI23Flash_fwd_kernel_traitsILi32ELi128ELi128ELi4ELb0ELb0EN7cutlass6half_tE19Flash_kernel_traitsILi32ELi128ELi128ELi4ES3_EELb1ELb1ELb0ELb1ELb0ELb0ELb0ELb1EEEvNS_16Flash_fwd_paramsE) ;  /* 0xfffd25b002007950 */ /* 0x000fea0003c3ffff */
.L_x_516:
[----:B------:R-:W-:Y:S01]  /*2da50*/  IMAD.MOV.U32 R0, RZ, RZ, R181 ;  /* 0x000000ffff007224 */ /* 0x000fe200078e00b5 */
[----:B--2---:R-:W-:Y:S02]  /*2da60*/  MOV R3, 0x2 ;  /* 0x0000000200037802 */ /* 0x004fe40000000f00 */
[----:B------:R-:W-:Y:S02]  /*2da70*/  MOV R2, 0x2da90 ;  /* 0x0002da9000027802 */ /* 0x000fe40000000f00 */
[----:B-----5:R-:W-:Y:S05]  /*2da80*/  CALL.REL.NOINC `($__internal_0_$__cuda_sm70_shflsync_bfly_p) ;  /* 0x0000023000007944 */ /* 0x020fea0003c00000 */
[----:B------:R-:W-:Y:S01]  /*2da90*/  MOV R0, R9 ;  /* 0x0000000900007202 */ /* 0x000fe20000000f00 */
[----:B------:R-:W-:Y:S05]  /*2daa0*/  BRA `(.L_x_545) ;  /* 0xffffd90000007947 */ /* 0x000fea000383ffff */
.L_x_517:
[----:B------:R-:W-:Y:S01]  /*2dab0*/  IMAD.MOV.U32 R0, RZ, RZ, R4 ;  /* 0x000000ffff007224 */ /* 0x000fe200078e0004 */
[----:B--2---:R-:W-:Y:S02]  /*2dac0*/  MOV R3, 0x1 ;  /* 0x0000000100037802 */ /* 0x004fe40000000f00 */
[----:B------:R-:W-:Y:S02]  /*2dad0*/  MOV R2, 0x2daf0 ;  /* 0x0002daf000027802 */ /* 0x000fe40000000f00 */
[----:B-1---5:R-:W-:Y:S05]  /*2dae0*/  CALL.REL.NOINC `($__internal_0_$__cuda_sm70_shflsync_bfly_p) ;  /* 0x000001d000007944 */ /* 0x022fea0003c00000 */
[----:B------:R-:W-:Y:S01]  /*2daf0*/  FADD.FTZ R33, R4, R9 ;  /* 0x0000000904217221 */ /* 0x000fe20000010000 */
[----:B------:R-:W-:Y:S02]  /*2db00*/  MOV R0, R182 ;  /* 0x000000b600007202 */ /* 0x000fe40000000f00 */
[----:B------:R-:W-:-:S02]  /*2db10*/  MOV R3, 0x2 ;  /* 0x0000000200037802 */ /* 0x000fc40000000f00 */
[----:B------:R-:W-:Y:S02]  /*2db20*/  MOV R2, 0x2db40 ;  /* 0x0002db4000027802 */ /* 0x000fe40000000f00 */
[----:B------:R-:W-:Y:S05]  /*2db30*/  CALL.REL.NOINC `($__internal_0_$__cuda_sm70_shflsync_bfly_p) ;  /* 0x0000018000007944 */ /* 0x000fea0003c00000 */
[----:B------:R-:W-:Y:S01]  /*2db40*/  FADD.FTZ R0, R182, R9 ;  /* 0x00000009b6007221 */ /* 0x000fe20000010000 */
[----:B------:R-:W-:Y:S02]  /*2db50*/  MOV R3, 0x1 ;  /* 0x0000000100037802 */ /* 0x000fe40000000f00 */
[----:B------:R-:W-:Y:S02]  /*2db60*/  MOV R2, 0x2db80 ;  /* 0x0002db8000027802 */ /* 0x000fe40000000f00 */
[----:B------:R-:W-:Y:S05]  /*2db70*/  CALL.REL.NOINC `($__internal_0_$__cuda_sm70_shflsync_bfly_p) ;  /* 0x0000014000007944 */ /* 0x000fea0003c00000 */
[----:B------:R-:W-:Y:S01]  /*2db80*/  FADD.FTZ R32, R0, R9 ;  /* 0x0000000900207221 */ /* 0x000fe20000010000 */
[----:B------:R-:W-:Y:S02]  /*2db90*/  MOV R0, R183 ;  /* 0x000000b700007202 */ /* 0x000fe40000000f00 */
[----:B------:R-:W-:Y:S02]  /*2dba0*/  MOV R3, 0x2 ;  /* 0x0000000200037802 */ /* 0x000fe40000000f00 */
[----:B------:R-:W-:Y:S02]  /*2dbb0*/  MOV R2, 0x2dbd0 ;  /* 0x0002dbd000027802 */ /* 0x000fe40000000f00 */
[----:B------:R-:W-:Y:S05]  /*2dbc0*/  CALL.REL.NOINC `($__internal_0_$__cuda_sm70_shflsync_bfly_p) ;  /* 0x000000f000007944 */ /* 0x000fea0003c00000 */
[----:B------:R-:W-:Y:S01]  /*2dbd0*/  FADD.FTZ R30, R183, R9 ;  /* 0x00000009b71e7221 */ /* 0x000fe20000010000 */
[----:B------:R-:W-:Y:S02]  /*2dbe0*/  MOV R3, 0x1 ;  /* 0x0000000100037802 */ /* 0x000fe40000000f00 */
[----:B------:R-:W-:-:S02]  /*2dbf0*/  MOV R2, 0x2dc20 ;  /* 0x0002dc2000027802 */ /* 0x000fc40000000f00 */
[----:B------:R-:W-:Y:S02]  /*2dc00*/  MOV R0, R30 ;  /* 0x0000001e00007202 */ /* 0x000fe40000000f00 */
        /* <DEDUP_REMOVED lines=8> */
[----:B------:R-:W-:Y:S02]  /*2dc90*/  MOV R2, 0x2dcb0 ;  /* 0x0002dcb000027802 */ /* 0x000fe40000000f00 */
[----:B------:R-:W-:Y:S05]  /*2dca0*/  CALL.REL.NOINC `($__internal_0_$__cuda_sm70_shflsync_bfly_p) ;  /* 0x0000001000007944 */ /* 0x000fea0003c00000 */
[----:B------:R-:W-:Y:S05]  /*2dcb0*/  BRA `(.L_x_546) ;  /* 0xffffd7e000007947 */ /* 0x000fea000383ffff */
        .weak           $__internal_0_$__cuda_sm70_shflsync_bfly_p
        .type           $__internal_0_$__cuda_sm70_shflsync_bfly_p,@function
        .size           $__internal_0_$__cuda_sm70_shflsync_bfly_p,(.L_x_607 - $__internal_0_$__cuda_sm70_shflsync_bfly_p)
$__internal_0_$__cuda_sm70_shflsync_bfly_p:
[----:B------:R-:W-:Y:S04]  /*2dcc0*/  WARPSYNC R5 ;  /* 0x0000000500007348 */ /* 0x000fe80003800000 */
[----:B------:R1:W2:Y:S02]  /*2dcd0*/  SHFL.BFLY PT, R9, R0, R3, R7 ;  /* 0x0c00000300097389 */ /* 0x0002a400000e0007 */
[----:B-1----:R-:W-:-:S04]  /*2dce0*/  MOV R3, 0x0 ;  /* 0x0000000000037802 */ /* 0x002fc80000000f00 */
[----:B--2---:R-:W-:Y:S05]  /*2dcf0*/  RET.REL.NODEC R2 `(_ZN5flash16flash_fwd_kernelI23Flash_fwd_kernel_traitsILi32ELi128ELi128ELi4ELb0ELb0EN7cutlass6half_tE19Flash_kernel_traitsILi32ELi128ELi128ELi4ES3_EELb1ELb1ELb0ELb1ELb0ELb0ELb0ELb1EEEvNS_16Flash_fwd_paramsE) ;  /* 0xfffd230002007950 */ /* 0x004fea0003c3ffff */
.L_x_547:
        /* <DEDUP_REMOVED lines=16> */
.L_x_607:


//--------------------- .text._ZN5flash16flash_fwd_kernelI23Flash_fwd_kernel_traitsILi32ELi128ELi128ELi4ELb0ELb0EN7cutlass6half_tE19Flash_kernel_traitsILi32ELi128ELi128ELi4ES3_EELb0ELb1ELb0ELb1ELb0ELb0ELb1ELb0EEEvNS_16Flash_fwd_paramsE --------------------------
	.section	.text._ZN5flash16flash_fwd_kernelI23Flash_fwd_kernel_traitsILi32ELi128ELi128ELi4ELb0ELb0EN7cutlass6half_tE19Flash_kernel_traitsILi32ELi128ELi128ELi4ES3_EELb0ELb1ELb0ELb1ELb0ELb0ELb1ELb0EEEvNS_16Flash_fwd_paramsE,"ax",@progbits
	.sectioninfo	@"SHI_REGISTERS=255"
	.align	128
        .global         _ZN5flash16flash_fwd_kernelI23Flash_fwd_kernel_traitsILi32ELi128ELi128ELi4ELb0ELb0EN7cutlass6half_tE19Flash_kernel_traitsILi32ELi128ELi128ELi4ES3_EELb0ELb1ELb0ELb1ELb0ELb0ELb1ELb0EEEvNS_16Flash_fwd_paramsE
        .type           _ZN5flash16flash_fwd_kernelI23Flash_fwd_kernel_traitsILi32ELi128ELi128ELi4ELb0ELb0EN7cutlass6half_tE19Flash_kernel_traitsILi32ELi128ELi128ELi4ES3_EELb0ELb1ELb0ELb1ELb0ELb0ELb1ELb0EEEvNS_16Flash_fwd_paramsE,@function
        .size           _ZN5flash16flash_fwd_kernelI23Flash_fwd_kernel_traitsILi32ELi128ELi128ELi4ELb0ELb0EN7cutlass6half_tE19Flash_kernel_traitsILi32ELi128ELi128ELi4ES3_EELb0ELb1ELb0ELb1ELb0ELb0ELb1ELb0EEEvNS_16Flash_fwd_paramsE,(.L_x_621 - _ZN5flash16flash_fwd_kernelI23Flash_fwd_kernel_traitsILi32ELi128ELi128ELi4ELb0ELb0EN7cutlass6half_tE19Flash_kernel_traitsILi32ELi128ELi128ELi4ES3_EELb0ELb1ELb0ELb1ELb0ELb0ELb1ELb0EEEvNS_16Flash_fwd_paramsE)
        .other          _ZN5flash16flash_fwd_kernelI23Flash_fwd_kernel_traitsILi32ELi128ELi128ELi4ELb0ELb0EN7cutlass6half_tE19Flash_kernel_traitsILi32ELi128ELi128ELi4ES3_EELb0ELb1ELb0ELb1ELb0ELb0ELb1ELb0EEEvNS_16Flash_fwd_paramsE,@"STO_CUDA_ENTRY STV_DEFAULT"
_ZN5flash16flash_fwd_kernelI23Flash_fwd_kernel_traitsILi32ELi128ELi128ELi4ELb0ELb0EN7cutlass6half_tE19Flash_kernel_traitsILi32ELi128ELi128ELi4ES3_EELb0ELb1ELb0ELb1ELb0ELb0ELb1ELb0EEEvNS_16Flash_fwd_paramsE:
.text._ZN5flash16flash_fwd_kernelI23Flash_fwd_kernel_traitsILi32ELi128ELi128ELi4ELb0ELb0EN7cutlass6half_tE19Flash_kernel_traitsILi32ELi128ELi128ELi4ES3_EELb0ELb1ELb0ELb1ELb0ELb0ELb1ELb0EEEvNS_16Flash_fwd_paramsE:
[----:B------:R-:W-:Y:S02]  /*0000*/  MOV R1, c[0x0][0x28] ;  /* 0x00000a0000017a02 */ /* 0x000fe40000000f00 */
[----:B------:R-:W1:Y:S01]  /*0010*/  S2UR UR6, SR_CTAID.Y ;  /* 0x00000000000679c3 */ /* 0x000e620000002600 */
[----:B------:R-:W-:Y:S01]  /*0020*/  ULDC.64 UR4, c[0x0][0x240] ;  /* 0x0000900000047ab9 */ /* 0x000fe20000000a00 */
[----:B------:R-:W-:Y:S01]  /*0030*/  IADD3 R1, R1, -0x28, RZ ;  /* 0xffffffd801017810 */ /* 0x000fe20007ffe0ff */
        /* <DEDUP_REMOVED lines=20> */
[----:B------:R1:W2:Y:S01]  /*0180*/  @P2 LDG.E R4, [R2.64] ;  /* 0x0000001202042981 */ /* 0x0002a2000c1e1900 */
[----:B------:R-:W-:-:S03]  /*0190*/  ULDC.64 UR8, c[0x0][0x248] ;  /* 0x0000920000087ab9 */ /* 0x000fc60000000a00 */
[----:B------:R1:W3:Y:S01]  /*01a0*/  @P2 LDG.E R0, [R2.64+0x4] ;  /* 0x0000041202002981 */ /* 0x0002e2000c1e1900 */
[----:B------:R-:W-:Y:S01]  /*01b0*/  PLOP3.LUT P1, PT, PT, PT, UP1, 0x80, 0x0 ;  /* 0x000000000000781c */ /* 0x000fe20003f2f018 */
[----:B------:R-:W-:Y:S01]  /*01c0*/  UIMAD.WIDE UR8, UR6, UR7, UR8 ;  /* 0x00000007060872a5 */ /* 0x000fe2000f8e0208 */
[----:B-1----:R-:W-:Y:S02]  /*01d0*/  IMAD.U32 R2, RZ, RZ, UR4 ;  /* 0x00000004ff027e24 */ /* 0x002fe4000f8e00ff */
[----:B------:R-:W-:-:S05]  /*01e0*/  IMAD.U32 R3, RZ, RZ, UR5 ;  /* 0x00000005ff037e24 */ /* 0x000fca000f8e00ff */
[----:B------:R1:W4:Y:S01]  /*01f0*/  @P0 LDG.E R2, [R2.64] ;  /* 0x0000001202020981 */ /* 0x000322000c1e1900 */
[----:B------:R-:W-:Y:S02]  /*0200*/  IMAD.U32 R6, RZ, RZ, UR8 ;  /* 0x00000008ff067e24 */ /* 0x000fe4000f8e00ff */
[----:B------:R-:W-:-:S05]  /*0210*/  IMAD.U32 R7, RZ, RZ, UR9 ;  /* 0x00000009ff077e24 */ /* 0x000fca000f8e00ff */
[----:B-1----:R-:W5:Y:S01]  /*0220*/  @!P1 LDG.E R3, [R6.64] ;  /* 0x0000001206039981 */ /* 0x002f62000c1e1900 */
        /* <DEDUP_REMOVED lines=9> */
[----:B------:R-:W-:Y:S01]  /*02c0*/  ISETP.NE.AND.EX P0, PT, RZ, c[0x0][0x24c], PT, P0 ;  /* 0x00009300ff007a0c */ /* 0x000fe20003f05300 */
[----:B--2---:R-:W-:-:S07]  /*02d0*/  @UP2 UIADD3 UR17, UR17, -UR15, URZ ;  /* 0x8000000f11112290 */ /* 0x004fce000fffe03f */
[----:B------:R-:W-:Y:S01]  /*02e0*/  @!UP2 ULDC UR17, c[0x0][0x214] ;  /* 0x000085000011aab9 */ /* 0x000fe20000000800 */
[----:B-----5:R3:W2:Y:S04]  /*02f0*/  @!P1 R2UR UR14, R3 ;  /* 0x00000000030e93c2 */ /* 0x0206a800000e0000 */
[----:B--234-:R-:W-:Y:S05]  /*0300*/  @!P0 BRA `(.L_x_548) ;  /* 0x0000007000008947 */ /* 0x01cfea0003800000 */
[----:B-1----:R-:W-:-:S13]  /*0310*/  PLOP3.LUT P0, PT, PT, PT, UP3, 0x80, 0x0 ;  /* 0x000000000000781c */ /* 0x002fda0003f0f038 */
[----:B------:R-:W2:Y:S04]  /*0320*/  @P0 LDG.E R0, [R6.64+0x4] ;  /* 0x0000041206000981 */ /* 0x000ea8000c1e1900 */
[----:B------:R-:W3:Y:S01]  /*0330*/  @!P0 LDG.E R6, [R6.64] ;  /* 0x0000001206068981 */ /* 0x000ee2000c1e1900 */
[----:B--2---:R-:W1:Y:S02]  /*0340*/  @P0 R2UR UR8, R0 ;  /* 0x00000000000803c2 */ /* 0x004e6400000e0000 */
[----:B-1----:R-:W-:-:S11]  /*0350*/  @UP3 UIADD3 UR8, UR8, -UR14, URZ ;  /* 0x8000000e08083290 */ /* 0x002fd6000fffe03f */
[----:B---3--:R1:W2:Y:S02]  /*0360*/  @!P0 R2UR UR8, R6 ;  /* 0x00000000060883c2 */ /* 0x0082a400000e0000 */
[----:B-12---:R-:W-:Y:S05]  /*0370*/  BRA `(.L_x_549) ;  /* 0x0000001000007947 */ /* 0x006fea0003800000 */
.L_x_548:
[----:B-1----:R-:W-:Y:S02]  /*0380*/  ULDC UR8, c[0x0][0x218] ;  /* 0x0000860000087ab9 */ /* 0x002fe40000000800 */
.L_x_549:
        /* <DEDUP_REMOVED lines=71> */
.L_x_551:
        /* <DEDUP_REMOVED lines=43> */
.L_x_552:
        /* <DEDUP_REMOVED lines=19> */
[----:B------:R-:W-:-:S02]  /*0be0*/  SHF.R.S32.HI R237, RZ, 0x1f, R236 ;  /* 0x0000001fffed7819 */ /* 0x000fc400000114ec */
[----:B------:R-:W-:Y:S02]  /*0bf0*/  LOP3.LUT R2, R0, 0x18, R236, 0xf8, !PT ;  /* 0x0000001800027812 */ /* 0x000fe400078ef8ec */
[----:B------:R-:W-:Y:S01]  /*0c00*/  SHF.R.U32.HI R0, RZ, 0x3, R0 ;  /* 0x00000003ff007819 */ /* 0x000fe20000011600 */
[----:B------:R2:W-:Y:S01]  /*0c10*/  STL.64 [R1+0x10], R236 ;  /* 0x000010ec01007387 */ /* 0x0005e20000100a00 */
[----:B------:R-:W-:Y:S02]  /*0c20*/  LOP3.LUT R219, R219, 0x7fffffe, RZ, 0xc0, !PT ;  /* 0x07fffffedbdb7812 */ /* 0x000fe400078ec0ff */
[----:B------:R-:W-:Y:S02]  /*0c30*/  LOP3.LUT R0, R2, R0, RZ, 0x3c, !PT ;  /* 0x0000000002007212 */ /* 0x000fe400078e3cff */
[----:B------:R-:W-:Y:S01]  /*0c40*/  IADD3 R2, P0, R236, UR8, RZ ;  /* 0x00000008ec027c10 */ /* 0x000fe2000ff1e0ff */
[----:B------:R-:W-:Y:S01]  /*0c50*/  UIADD3 UR8, -UR7, UR17, URZ ;  /* 0x0000001107087290 */ /* 0x000fe2000fffe13f */
[----:B------:R-:W-:Y:S01]  /*0c60*/  IMAD.IADD R219, R24, 0x1, -R219 ;  /* 0x0000000118db7824 */ /* 0x000fe200078e0adb */
[----:B------:R-:W-:-:S02]  /*0c70*/  SHF.R.S32.HI R25, RZ, 0x1f, R24 ;  /* 0x0000001fff197819 */ /* 0x000fc40000011418 */
[----:B------:R-:W-:Y:S01]  /*0c80*/  IADD3.X R3, R237, UR11, RZ, P0, !PT ;  /* 0x0000000bed037c10 */ /* 0x000fe200087fe4ff */
[----:B------:R-:W-:Y:S01]  /*0c90*/  IMAD R219, R6, 0x8, R219 ;  /* 0x0000000806db7824 */ /* 0x000fe200078e02db */
[----:B------:R-:W-:Y:S01]  /*0ca0*/  ISETP.GE.AND P0, PT, R24, UR8, PT ;  /* 0x0000000818007c0c */ /* 0x000fe2000bf06270 */
[----:B------:R-:W-:Y:S01]  /*0cb0*/  IMAD.WIDE R16, R16, 0x80, R24 ;  /* 0x0000008010107825 */ /* 0x000fe200078e0218 */
[----:B------:R-:W-:-:S03]  /*0cc0*/  SHF.R.S32.HI R22, RZ, 0x1f, R20 ;  /* 0x0000001fff167819 */ /* 0x000fc60000011414 */
[----:B-1----:R-:W-:-:S04]  /*0cd0*/  IMAD.WIDE.U32 R8, R8, c[0x0][0x1a8], R2 ;  /* 0x00006a0008087a25 */ /* 0x002fc800078e0002 */
[----:B------:R-:W-:Y:S01]  /*0ce0*/  IMAD.U32 R219, R219, 0x20, R0 ;  /* 0x00000020dbdb7824 */ /* 0x000fe200078e0000 */
[----:B------:R-:W-:-:S03]  /*0cf0*/  IADD3 R15, R9, UR4, RZ ;  /* 0x00000004090f7c10 */ /* 0x000fc6000fffe0ff */
        /* <DEDUP_REMOVED lines=18> */
.L_x_554:
[----:B------:R-:W-:Y:S05]  /*0e20*/  BSYNC B0 ;  /* 0x0000000000007941 */ /* 0x000fea0003800000 */
.L_x_553:
[----:B---3--:R-:W-:Y:S01]  /*0e30*/  IADD3 R5, R24, 0x20, RZ ;  /* 0x0000002018057810 */ /* 0x008fe20007ffe0ff */
        /* <DEDUP_REMOVED lines=20> */
.L_x_556:
[----:B------:R-:W-:Y:S05]  /*0f80*/  BSYNC B0 ;  /* 0x0000000000007941 */ /* 0x000fea0003800000 */
.L_x_555:
[----:B------:R-:W-:Y:S01]  /*0f90*/  IADD3 R4, R24, 0x40, RZ ;  /* 0x0000004018047810 */ /* 0x000fe20007ffe0ff */
[----:B------:R-:W-:Y:S03]  /*0fa0*/  BSSY B0, `(.L_x_557) ;  /* 0x0000014000007945 */ /* 0x000fe60003800000 */
[----:B------:R-:W-:-:S13]  /*0fb0*/  ISETP.GE.AND P0, PT, R4, UR8, PT ;  /* 0x0000000804007c0c */ /* 0x000fda000bf06270 */
[----:B------:R-:W-:Y:S05]  /*0fc0*/  @P0 BRA `(.L_x_558) ;  /* 0x0000011000000947 */ /* 0x000fea0003800000 */
[----:B------:R-:W-:-:S13]  /*0fd0*/  ISETP.GE.AND P0, PT, R236, c[0x0][0x220], PT ;  /* 0x00008800ec007a0c */ /* 0x000fda0003f06270 */
[----:B------:R1:W-:Y:S01]  /*0fe0*/  @P0 STS.128 [R219+0x1000], RZ ;  /* 0x001000ffdb000388 */ /* 0x0003e20000000c00 */
[----:B------:R-:W-:Y:S05]  /*0ff0*/  @P0 BRA `(.L_x_558) ;  /* 0x000000e000000947 */ /* 0x000fea0003800000 */
[----:B----4-:R-:W-:Y:S01]  /*1000*/  IADD3 R2, P0, R16, 0x40, RZ ;  /* 0x0000004010027810 */ /* 0x010fe20007f1e0ff */
        /* <DEDUP_REMOVED lines=13> */
.L_x_558:
[----:B------:R-:W-:Y:S05]  /*10e0*/  BSYNC B0 ;  /* 0x0000000000007941 */ /* 0x000fea0003800000 */
.L_x_557:
[----:B----4-:R-:W-:Y:S01]  /*10f0*/  IADD3 R2, R24, 0x60, RZ ;  /* 0x0000006018027810 */ /* 0x010fe20007ffe0ff */
        /* <DEDUP_REMOVED lines=23> */
.L_x_560:
[----:B------:R-:W-:Y:S05]  /*1270*/  BSYNC B0 ;  /* 0x0000000000007941 */ /* 0x000fea0003800000 */
.L_x_559:
[----:B------:R-:W-:Y:S01]  /*1280*/  IMAD R3, R25, c[0x0][0x198], RZ ;  /* 0x0000660019037a24 */ /* 0x000fe200078e02ff */
[-C--:B------:R-:W-:Y:S01]  /*1290*/  LEA.HI R7, R7, R212.reuse, RZ, 0x4 ;  /* 0x000000d407077211 */ /* 0x080fe200078f20ff */
[----:B------:R-:W-:Y:S01]  /*12a0*/  IMAD R0, R25, c[0x0][0x1a0], RZ ;  /* 0x0000680019007a24 */ /* 0x000fe200078e02ff */
[----:B------:R-:W-:Y:S01]  /*12b0*/  LOP3.LUT R18, R18, 0xffffffe0, RZ, 0xc0, !PT ;  /* 0xffffffe012127812 */ /* 0x000fe200078ec0ff */
[--C-:B------:R-:W-:Y:S01]  /*12c0*/  IMAD.WIDE.U32 R16, R24, c[0x0][0x198], R236.reuse ;  /* 0x0000660018107a25 */ /* 0x100fe200078e00ec */
[----:B------:R-:W-:Y:S01]  /*12d0*/  LOP3.LUT R9, R7, 0xfffffff0, RZ, 0xc0, !PT ;  /* 0xfffffff007097812 */ /* 0x000fe200078ec0ff */
[----:B------:R-:W-:Y:S01]  /*12e0*/  BSSY B0, `(.L_x_561) ;  /* 0x0000033000007945 */ /* 0x000fe20003800000 */
[----:B------:R-:W-:Y:S01]  /*12f0*/  IADD3 R18, -R18, R212, RZ ;  /* 0x000000d412127210 */ /* 0x000fe20007ffe1ff */
[----:B-1----:R-:W-:Y:S01]  /*1300*/  IMAD.WIDE.U32 R14, R24, c[0x0][0x1a0], R236 ;  /* 0x00006800180e7a25 */ /* 0x002fe200078e00ec */
[----:B------:R-:W-:-:S03]  /*1310*/  IADD3 R16, P1, R16, UR10, RZ ;  /* 0x0000000a10107c10 */ /* 0x000fc6000ff3e0ff */
[----:B------:R-:W-:Y:S01]  /*1320*/  IMAD R3, R24, c[0x0][0x19c], R3 ;  /* 0x0000670018037a24 */ /* 0x000fe200078e0203 */
[----:B------:R-:W-:Y:S01]  /*1330*/  IADD3 R14, P0, R14, UR24, RZ ;  /* 0x000000180e0e7c10 */ /* 0x000fe2000ff1e0ff */
[----:B------:R-:W-:Y:S01]  /*1340*/  IMAD R0, R24, c[0x0][0x1a4], R0 ;  /* 0x0000690018007a24 */ /* 0x000fe200078e0200 */
[----:B------:R-:W-:Y:S01]  /*1350*/  UIADD3 UR24, UR22, -0x1, URZ ;  /* 0xffffffff16187890 */ /* 0x000fe2000fffe03f */
[----:B------:R-:W-:Y:S01]  /*1360*/  IMAD.IADD R9, R212, 0x1, -R9 ;  /* 0x00000001d4097824 */ /* 0x000fe200078e0a09 */
[----:B------:R-:W-:Y:S02]  /*1370*/  IADD3.X R17, R17, UR9, R3, P1, !PT ;  /* 0x0000000911117c10 */ /* 0x000fe40008ffe403 */
[----:B------:R-:W-:Y:S01]  /*1380*/  IADD3.X R15, R15, UR14, R0, P0, !PT ;  /* 0x0000000e0f0f7c10 */ /* 0x000fe200087fe400 */
[----:B------:R-:W-:Y:S01]  /*1390*/  IMAD R0, R22, c[0x0][0x1b0], RZ ;  /* 0x00006c0016007a24 */ /* 0x000fe200078e02ff */
[----:B------:R-:W-:Y:S01]  /*13a0*/  LEA.HI R8, R9, R9, RZ, 0x1 ;  /* 0x0000000909087211 */ /* 0x000fe200078f08ff */
[C---:B------:R-:W-:Y:S01]  /*13b0*/  IMAD.WIDE.U32 R28, R20.reuse, c[0x0][0x1b0], R16 ;  /* 0x00006c00141c7a25 */ /* 0x040fe200078e0010 */
[----:B------:R-:W-:Y:S01]  /*13c0*/  UIMAD UR21, UR24, -0x80, UR23 ;  /* 0xffffff80181578a4 */ /* 0x000fe2000f8e0217 */
[----:B------:R-:W-:Y:S01]  /*13d0*/  MOV R16, UR24 ;  /* 0x0000001800107c02 */ /* 0x000fe20008000f00 */
[----:B------:R-:W-:Y:S01]  /*13e0*/  USHF.R.S32.HI UR14, URZ, 0x1f, UR24 ;  /* 0x0000001f3f0e7899 */ /* 0x000fe20008011418 */
[----:B------:R-:W-:Y:S01]  /*13f0*/  IMAD R0, R20, c[0x0][0x1b4], R0 ;  /* 0x00006d0014007a24 */ /* 0x000fe200078e0200 */
[----:B------:R-:W-:Y:S01]  /*1400*/  SHF.R.S32.HI R3, RZ, 0x1, R8 ;  /* 0x00000001ff037819 */ /* 0x000fe20000011408 */
[----:B------:R-:W-:Y:S01]  /*1410*/  IMAD.MOV.U32 R234, RZ, RZ, R28 ;  /* 0x000000ffffea7224 */ /* 0x000fe200078e001c */
[----:B------:R-:W-:Y:S01]  /*1420*/  SHF.R.S32.HI R12, RZ, 0x1f, R8 ;  /* 0x0000001fff0c7819 */ /* 0x000fe20000011408 */
[----:B------:R1:W-:Y:S01]  /*1430*/  STL.64 [R1], R28 ;  /* 0x0000001c01007387 */ /* 0x0003e20000100a00 */
[----:B------:R-:W-:Y:S01]  /*1440*/  IADD3 R235, R29, R0, RZ ;  /* 0x000000001deb7210 */ /* 0x000fe20007ffe0ff */
[----:B------:R-:W-:Y:S01]  /*1450*/  UIMAD UR4, UR25, UR24, URZ ;  /* 0x00000018190472a4 */ /* 0x000fe2000f8e023f */
[----:B------:R-:W-:Y:S01]  /*1460*/  LEA.HI R12, R12, R3, RZ, 0x2 ;  /* 0x000000030c0c7211 */ /* 0x000fe200078f10ff */
[----:B------:R-:W-:Y:S01]  /*1470*/  IMAD R22, R22, c[0x0][0x1b8], RZ ;  /* 0x00006e0016167a24 */ /* 0x000fe200078e02ff */
[----:B------:R-:W-:Y:S01]  /*1480*/  ISETP.GE.AND P0, PT, R24, UR21, PT ;  /* 0x0000001518007c0c */ /* 0x000fe2000bf06270 */
[----:B------:R1:W-:Y:S01]  /*1490*/  STL.64 [R1+0x8], R234 ;  /* 0x000008ea01007387 */ /* 0x0003e20000100a00 */
[----:B------:R-:W-:Y:S01]  /*14a0*/  LOP3.LUT R12, R12, 0xfffffffc, RZ, 0xc0, !PT ;  /* 0xfffffffc0c0c7812 */ /* 0x000fe200078ec0ff */
[----:B------:R-:W-:Y:S01]  /*14b0*/  UIMAD UR4, UR14, UR26, UR4 ;  /* 0x0000001a0e0472a4 */ /* 0x000fe2000f8e0204 */
[----:B------:R-:W-:-:S04]  /*14c0*/  IMAD.WIDE.U32 R16, R16, UR26, R234 ;  /* 0x0000001a10107c25 */ /* 0x000fc8000f8e00ea */
[----:B------:R-:W-:Y:S01]  /*14d0*/  IMAD.IADD R12, R3, 0x1, -R12 ;  /* 0x00000001030c7824 */ /* 0x000fe200078e0a0c */
[----:B------:R-:W-:Y:S01]  /*14e0*/  IADD3 R27, R17, UR4, RZ ;  /* 0x00000004111b7c10 */ /* 0x000fe2000fffe0ff */
[----:B------:R-:W-:Y:S02]  /*14f0*/  IMAD R22, R20, c[0x0][0x1bc], R22 ;  /* 0x00006f0014167a24 */ /* 0x000fe400078e0216 */
[----:B------:R-:W-:Y:S01]  /*1500*/  IMAD.MOV.U32 R3, RZ, RZ, 0x10 ;  /* 0x00000010ff037424 */ /* 0x000fe200078e00ff */
[----:B------:R-:W-:Y:S01]  /*1510*/  LOP3.LUT P1, RZ, R12, 0x2, RZ, 0xc0, !PT ;  /* 0x000000020cff7812 */ /* 0x000fe2000782c0ff */
        /* <DEDUP_REMOVED lines=15> */
.L_x_562:
[----:B------:R-:W-:Y:S05]  /*1610*/  BSYNC B0 ;  /* 0x0000000000007941 */ /* 0x000fea0003800000 */
.L_x_561:
        /* <DEDUP_REMOVED lines=18> */
.L_x_564:
[----:B------:R-:W-:Y:S05]  /*1740*/  BSYNC B0 ;  /* 0x0000000000007941 */ /* 0x000fea0003800000 */
.L_x_563:
        /* <DEDUP_REMOVED lines=17> */
.L_x_566:
[----:B------:R-:W-:Y:S05]  /*1860*/  BSYNC B0 ;  /* 0x0000000000007941 */ /* 0x000fea0003800000 */
.L_x_565:
        /* <DEDUP_REMOVED lines=18> */
.L_x_568:
[----:B------:R-:W-:Y:S05]  /*1990*/  BSYNC B0 ;  /* 0x0000000000007941 */ /* 0x000fea0003800000 */
.L_x_567:
        /* <DEDUP_REMOVED lines=11> */
[----:B-1----:R-:W-:Y:S01]  /*1a50*/  LOP3.LUT R15, R10, 0xfffffff8, RZ, 0xc0, !PT ;  /* 0xfffffff80a0f7812 */ /* 0x002fe200078ec0ff */
[----:B------:R-:W-:Y:S01]  /*1a60*/  @UP1 UIMAD UR5, UR6, UR5, UR28 ;  /* 0x00000005060512a4 */ /* 0x000fe2000f8e021c */
[----:B------:R-:W-:-:S04]  /*1a70*/  DEPBAR.LE SB0, 0x0 ;  /* 0x000080000000791a */ /* 0x000fc80000000000 */
[----:B------:R-:W-:Y:S02]  /*1a80*/  ULDC UR4, c[0x0][0x318] ;  /* 0x0000c60000047ab9 */ /* 0x000fe40000000800 */
[----:B------:R-:W-:Y:S02]  /*1a90*/  @UP1 ULEA UR28, UP0, UR30, UR4, 0x2 ;  /* 0x000000041e1c1291 */ /* 0x000fe4000f80103f */
[----:B------:R-:W-:Y:S02]  /*1aa0*/  @UP1 UIADD3 UR5, UR31, UR5, URZ ;  /* 0x000000051f051290 */ /* 0x000fe4000fffe03f */
[----:B------:R-:W-:Y:S02]  /*1ab0*/  ULDC UR4, c[0x0][0x31c] ;  /* 0x0000c70000047ab9 */ /* 0x000fe40000000800 */
[----:B------:R-:W-:Y:S01]  /*1ac0*/  @UP1 ULEA.HI.X UR29, UR30, UR4, UR5, 0x2, UP0 ;  /* 0x000000041e1d1291 */ /* 0x000fe200080f1405 */
[----:B------:R-:W-:-:S05]  /*1ad0*/  IMAD.U32 R16, RZ, RZ, UR28 ;  /* 0x0000001cff107e24 */ /* 0x000fca000f8e00ff */
[----:B------:R-:W-:-:S05]  /*1ae0*/  IMAD.U32 R17, RZ, RZ, UR29 ;  /* 0x0000001dff117e24 */ /* 0x000fca000f8e00ff */
[----:B------:R1:W5:Y:S01]  /*1af0*/  @P0 LDG.E R16, [R16.64] ;  /* 0x0000001210100981 */ /* 0x000362000c1e1900 */
[----:B------:R-:W5:Y:S01]  /*1b00*/  @P0 MUFU.RCP R14, c[0x0][0x238] ;  /* 0x00008e00000e0b08 */ /* 0x000f620000001000 */
[----:B------:R-:W-:Y:S01]  /*1b10*/  LOP3.LUT R10, R8, 0x7fffffe, RZ, 0xc0, !PT ;  /* 0x07fffffe080a7812 */ /* 0x000fe200078ec0ff */
[----:B------:R-:W-:Y:S01]  /*1b20*/  IMAD.IADD R15, R212, 0x1, -R15 ;  /* 0x00000001d40f7824 */ /* 0x000fe200078e0a0f */
[----:B------:R-:W-:Y:S01]  /*1b30*/  SHF.R.S32.HI R8, RZ, 0x1f, R9 ;  /* 0x0000001fff087819 */ /* 0x000fe20000011409 */
[----:B------:R-:W-:Y:S01]  /*1b40*/  IMAD.SHL.U32 R12, R12, 0x40, RZ ;  /* 0x000000400c0c7824 */ /* 0x000fe200078e00ff */
[----:B------:R-:W-:Y:S01]  /*1b50*/  SHF.R.S32.HI R217, RZ, 0x1f, R6 ;  /* 0x0000001fffd97819 */ /* 0x000fe20000011406 */
[----:B------:R-:W-:Y:S01]  /*1b60*/  IMAD.IADD R10, R9, 0x1, -R10 ;  /* 0x00000001090a7824 */ /* 0x000fe200078e0a0a */
[----:B------:R-:W-:Y:S01]  /*1b70*/  LEA.HI R9, R8, R9, RZ, 0x3 ;  /* 0x0000000908097211 */ /* 0x000fe200078f18ff */
[----:B------:R-:W-:Y:S01]  /*1b80*/  IMAD.SHL.U32 R206, R13, 0x8, RZ ;  /* 0x000000080dce7824 */ /* 0x000fe200078e00ff */
[----:B------:R-:W-:Y:S01]  /*1b90*/  LEA.HI R8, R15, R15, RZ, 0x1 ;  /* 0x0000000f0f087211 */ /* 0x000fe200078f08ff */
[----:B------:R-:W-:Y:S01]  /*1ba0*/  IMAD.MOV.U32 R22, RZ, RZ, R20 ;  /* 0x000000ffff167224 */ /* 0x000fe200078e0014 */
[----:B------:R-:W-:Y:S01]  /*1bb0*/  LEA.HI R217, R217, R6, RZ, 0x2 ;  /* 0x00000006d9d97211 */ /* 0x000fe200078f10ff */
[----:B------:R-:W-:Y:S01]  /*1bc0*/  IMAD.SHL.U32 R9, R9, 0x20, RZ ;  /* 0x0000002009097824 */ /* 0x000fe200078e00ff */
[----:B------:R-:W-:Y:S01]  /*1bd0*/  ISETP.GE.AND P1, PT, R24, UR21, PT ;  /* 0x0000001518007c0c */ /* 0x000fe2000bf26270 */
[----:B------:R-:W-:Y:S01]  /*1be0*/  BAR.SYNC.DEFER_BLOCKING 0x0 ;  /* 0x0000000000007b1d */ /* 0x000fe20000010000 */
[----:B------:R-:W-:Y:S01]  /*1bf0*/  LOP3.LUT R217, R217, 0xfffffffc, RZ, 0xc0, !PT ;  /* 0xfffffffcd9d97812 */ /* 0x000fe200078ec0ff */
[----:B------:R-:W-:Y:S01]  /*1c00*/  IMAD.U32 R193, RZ, RZ, UR23 ;  /* 0x00000017ffc17e24 */ /* 0x000fe2000f8e00ff */
[----:B------:R-:W-:Y:S01]  /*1c10*/  LOP3.LUT R9, R9, 0xffffff00, RZ, 0xc0, !PT ;  /* 0xffffff0009097812 */ /* 0x000fe200078ec0ff */
[----:B------:R-:W-:Y:S01]  /*1c20*/  IMAD.SHL.U32 R212, R212, 0x2, RZ ;  /* 0x00000002d4d47824 */ /* 0x000fe200078e00ff */
[----:B------:R-:W-:Y:S01]  /*1c30*/  SHF.R.S32.HI R218, RZ, 0x1f, R18 ;  /* 0x0000001fffda7819 */ /* 0x000fe20000011412 */
[----:B------:R-:W-:Y:S01]  /*1c40*/  IMAD.IADD R217, R6, 0x1, -R217 ;  /* 0x0000000106d97824 */ /* 0x000fe200078e0ad9 */
[----:B------:R-:W-:Y:S01]  /*1c50*/  BSSY B0, `(.L_x_569) ;  /* 0x000003d000007945 */ /* 0x000fe20003800000 */
[----:B------:R-:W-:Y:S01]  /*1c60*/  IMAD R132, R10, 0x20, R9 ;  /* 0x000000200a847824 */ /* 0x000fe200078e0209 */
[----:B------:R-:W-:-:S02]  /*1c70*/  LEA.HI R218, R218, R18, RZ, 0x2 ;  /* 0x00000012dada7211 */ /* 0x000fc400078f10ff */
[----:B-1----:R-:W-:Y:S02]  /*1c80*/  SHF.R.S32.HI R17, RZ, 0x4, R7 ;  /* 0x00000004ff117819 */ /* 0x002fe40000011407 */
[----:B------:R-:W-:Y:S02]  /*1c90*/  SHF.R.S32.HI R218, RZ, 0x2, R218 ;  /* 0x00000002ffda7819 */ /* 0x000fe400000114da */
[----:B------:R-:W-:Y:S02]  /*1ca0*/  LEA.HI R11, R7, R17, RZ, 0x1 ;  /* 0x00000011070b7211 */ /* 0x000fe400078f08ff */
[----:B------:R-:W-:Y:S02]  /*1cb0*/  LOP3.LUT R7, R8, 0x7fffffe, RZ, 0xc0, !PT ;  /* 0x07fffffe08077812 */ /* 0x000fe400078ec0ff */
[----:B------:R-:W-:Y:S02]  /*1cc0*/  LOP3.LUT R11, R11, 0xfffffffe, RZ, 0xc0, !PT ;  /* 0xfffffffe0b0b7812 */ /* 0x000fe400078ec0ff */
[----:B------:R-:W-:Y:S01]  /*1cd0*/  SHF.R.S32.HI R8, RZ, 0x1, R8 ;  /* 0x00000001ff087819 */ /* 0x000fe20000011408 */
[----:B------:R-:W-:Y:S01]  /*1ce0*/  IMAD.IADD R7, R15, 0x1, -R7 ;  /* 0x000000010f077824 */ /* 0x000fe200078e0a07 */
[C---:B------:R-:W-:Y:S01]  /*1cf0*/  LEA R15, R6.reuse, UR7, 0x4 ;  /* 0x00000007060f7c11 */ /* 0x040fe2000f8e20ff */
[----:B------:R-:W-:Y:S01]  /*1d00*/  IMAD.IADD R11, R17, 0x1, -R11 ;  /* 0x00000001110b7824 */ /* 0x000fe200078e0a0b */
[----:B------:R1:W-:Y:S01]  /*1d10*/  @P1 STS [R219+0x4000], RZ ;  /* 0x004000ffdb001388 */ /* 0x0003e20000000800 */
[----:B------:R-:W-:Y:S01]  /*1d20*/  IMAD R6, R6, 0x200, R9 ;  /* 0x0000020006067824 */ /* 0x000fe200078e0209 */
[----:B------:R-:W-:Y:S01]  /*1d30*/  ULDC.64 UR6, c[0x0][0x1a0] ;  /* 0x0000680000067ab9 */ /* 0x000fe20000000a00 */
[----:B------:R-:W-:Y:S01]  /*1d40*/  IMAD.SHL.U32 R9, R8, 0x40, RZ ;  /* 0x0000004008097824 */ /* 0x000fe200078e00ff */
[----:B------:R1:W-:Y:S01]  /*1d50*/  @P1 STS [R219+0x4004], RZ ;  /* 0x004004ffdb001388 */ /* 0x0003e20000000800 */
[----:B------:R-:W-:Y:S01]  /*1d60*/  IMAD.SHL.U32 R207, R11, 0x8, RZ ;  /* 0x000000080bcf7824 */ /* 0x000fe200078e00ff */
[----:B------:R-:W-:Y:S01]  /*1d70*/  USHF.L.U64.HI UR11, UR6, UR11, UR7 ;  /* 0x0000000b060b7299 */ /* 0x000fe20008010207 */
[----:B------:R-:W-:Y:S01]  /*1d80*/  IADD3 R15, R15, 0x1, R218 ;  /* 0x000000010f0f7810 */ /* 0x000fe20007ffe0da */
[----:B------:R1:W-:Y:S01]  /*1d90*/  @P1 STS.64 [R219+0x4008], RZ ;  /* 0x004008ffdb001388 */ /* 0x0003e20000000a00 */
[----:B------:R-:W-:Y:S01]  /*1da0*/  LOP3.LUT R9, R9, 0xc0, RZ, 0xc0, !PT ;  /* 0x000000c009097812 */ /* 0x000fe200078ec0ff */
[----:B------:R-:W-:Y:S01]  /*1db0*/  USHF.L.U32 UR12, UR6, 0x7, URZ ;  /* 0x00000007060c7899 */ /* 0x000fe2000800063f */
[----:B------:R-:W-:Y:S01]  /*1dc0*/  IADD3 R193, R193, -UR17, R15 ;  /* 0x80000011c1c17c10 */ /* 0x000fe2000fffe00f */
[----:B------:R-:W-:Y:S01]  /*1dd0*/  UIMAD UR4, UR11, UR24, URZ ;  /* 0x000000180b0472a4 */ /* 0x000fe2000f8e023f */
[----:B------:R-:W-:Y:S01]  /*1de0*/  LOP3.LUT R206, R9, 0x8, R206, 0xf8, !PT ;  /* 0x0000000809ce7812 */ /* 0x000fe200078ef8ce */
[----:B------:R-:W-:Y:S01]  /*1df0*/  IMAD R6, R10, 0x20, R6 ;  /* 0x000000200a067824 */ /* 0x000fe200078e0206 */
[----:B------:R-:W-:Y:S01]  /*1e00*/  SHF.R.U32.HI R9, RZ, 0x3, R9 ;  /* 0x00000003ff097819 */ /* 0x000fe20000011609 */
[----:B------:R-:W-:Y:S01]  /*1e10*/  UIMAD UR14, UR14, UR12, UR4 ;  /* 0x0000000c0e0e72a4 */ /* 0x000fe2000f8e0204 */
[----:B------:R-:W-:Y:S01]  /*1e20*/  IMAD R7, R11, 0x8, R7 ;  /* 0x000000080b077824 */ /* 0x000fe200078e0207 */
[----:B------:R-:W-:Y:S01]  /*1e30*/  LOP3.LUT R212, R212, 0x6, RZ, 0xc0, !PT ;  /* 0x00000006d4d47812 */ /* 0x000fe200078ec0ff */
[----:B------:R-:W-:Y:S01]  /*1e40*/  UMOV UR4, URZ ;  /* 0x0000003f00047c82 */ /* 0x000fe20008000000 */
[----:B------:R-:W-:-:S02]  /*1e50*/  LOP3.LUT R206, R206, R9, RZ, 0x3c, !PT ;  /* 0x00000009cece7212 */ /* 0x000fc400078e3cff */
[----:B------:R-:W-:-:S03]  /*1e60*/  IADD3 R193, R193, c[0x0][0x2e8], RZ ;  /* 0x0000ba00c1c17a10 */ /* 0x000fc60007ffe0ff */
[----:B------:R-:W-:Y:S02]  /*1e70*/  IMAD.U32 R206, R7, 0x20, R206 ;  /* 0x0000002007ce7824 */ /* 0x000fe400078e00ce */
[----:B-----5:R-:W-:-:S04]  /*1e80*/  @P0 FMUL.FTZ R14, R16, R14 ;  /* 0x0000000e100e0220 */ /* 0x020fc80000410000 */
[----:B------:R-:W5:Y:S01]  /*1e90*/  @P0 R2UR UR5, R14 ;  /* 0x000000000e0503c2 */ /* 0x000f6200000e0000 */
[----:B------:R-:W-:Y:S02]  /*1ea0*/  LOP3.LUT P0, RZ, R8, 0x2, RZ, 0xc0, !PT ;  /* 0x0000000208ff7812 */ /* 0x000fe4000780c0ff */
[----:B------:R-:W-:Y:S02]  /*1eb0*/  LOP3.LUT R8, R12, 0xc0, RZ, 0xc0, !PT ;  /* 0x000000c00c087812 */ /* 0x000fe400078ec0ff */
[----:B------:R-:W-:Y:S02]  /*1ec0*/  SEL R3, R3, 0xfffffff0, !P0 ;  /* 0xfffffff003037807 */ /* 0x000fe40004000000 */
[----:B------:R-:W-:Y:S02]  /*1ed0*/  LOP3.LUT R207, R8, 0x8, R207, 0xf8, !PT ;  /* 0x0000000808cf7812 */ /* 0x000fe400078ef8cf */
[----:B------:R-:W-:-:S04]  /*1ee0*/  SHF.R.U32.HI R8, RZ, 0x3, R8 ;  /* 0x00000003ff087819 */ /* 0x000fc80000011608 */
[----:B------:R-:W-:Y:S01]  /*1ef0*/  LOP3.LUT R207, R207, R8, RZ, 0x3c, !PT ;  /* 0x00000008cfcf7212 */ /* 0x000fe200078e3cff */
[----:B------:R-:W-:-:S04]  /*1f00*/  IMAD.U32 R8, RZ, RZ, UR24 ;  /* 0x00000018ff087e24 */ /* 0x000fc8000f8e00ff */
[----:B------:R-:W-:-:S04]  /*1f10*/  IMAD.WIDE.U32 R8, R8, UR12, R22 ;  /* 0x0000000c08087c25 */ /* 0x000fc8000f8e0016 */
[----:B------:R-:W-:Y:S01]  /*1f20*/  IMAD.IADD R132, R207, 0x1, R132 ;  /* 0x00000001cf847824 */ /* 0x000fe200078e0284 */
[----:B------:R-:W-:Y:S01]  /*1f30*/  IADD3 R11, R9, UR14, RZ ;  /* 0x0000000e090b7c10 */ /* 0x000fe2000fffe0ff */
[----:B-----5:R-:W-:Y:S01]  /*1f40*/  @UP1 UMOV UR4, UR5 ;  /* 0x0000000500041c82 */ /* 0x020fe20008000000 */
[----:B------:R-:W-:Y:S01]  /*1f50*/  IMAD.IADD R207, R207, 0x1, R6 ;  /* 0x00000001cfcf7824 */ /* 0x000fe200078e0206 */
        /* <DEDUP_REMOVED lines=12> */
.L_x_570:
[----:B-1----:R-:W-:Y:S05]  /*2020*/  BSYNC B0 ;  /* 0x0000000000007941 */ /* 0x002fea0003800000 */
.L_x_569:
        /* <DEDUP_REMOVED lines=18> */
.L_x_572:
[----:B------:R-:W-:Y:S05]  /*2150*/  BSYNC B0 ;  /* 0x0000000000007941 */ /* 0x000fea0003800000 */
.L_x_571:
        /* <DEDUP_REMOVED lines=18> */
.L_x_574:
[----:B------:R-:W-:Y:S05]  /*2280*/  BSYNC B0 ;  /* 0x0000000000007941 */ /* 0x000fea0003800000 */
.L_x_573:
        /* <DEDUP_REMOVED lines=19> */
.L_x_576:
[----:B------:R-:W-:Y:S05]  /*23c0*/  BSYNC B0 ;  /* 0x0000000000007941 */ /* 0x000fea0003800000 */
.L_x_575:
[----:B------:R-:W-:Y:S01]  /*23d0*/  IMAD.SHL.U32 R207, R207, 0x2, RZ ;  /* 0x00000002cfcf7824 */ /* 0x000fe200078e00ff */
[----:B------:R-:W0:Y:S01]  /*23e0*/  LDGDEPBAR ;  /* 0x00000000000079af */ /* 0x000e220000000000 */
[----:B------:R-:W-:Y:S01]  /*23f0*/  IMAD.SHL.U32 R206, R206, 0x2, RZ ;  /* 0x00000002cece7824 */ /* 0x000fe200078e00ff */
[----:B------:R-:W-:Y:S01]  /*2400*/  UISETP.GE.AND UP0, UPT, UR22, 0x2, UPT ;  /* 0x000000021600788c */ /* 0x000fe2000bf06270 */
[----:B------:R-:W-:Y:S01]  /*2410*/  IMAD R205, R0, 0x2, R207 ;  /* 0x0000000200cd7824 */ /* 0x000fe200078e02cf */
[----:B------:R-:W-:Y:S01]  /*2420*/  LDSM.16.M88.4 R56, [R207] ;  /* 0x00000000cf38783b */ /* 0x000fe20000000200 */
[C---:B------:R-:W-:Y:S01]  /*2430*/  IMAD R68, R3.reuse, 0x2, R206 ;  /* 0x0000000203447824 */ /* 0x040fe200078e02ce */
[----:B------:R-:W-:Y:S01]  /*2440*/  IADD3 R2, R206, 0x2000, RZ ;  /* 0x00002000ce027810 */ /* 0x000fe20007ffe0ff */
[----:B------:R-:W-:Y:S01]  /*2450*/  IMAD.U32 R186, RZ, RZ, UR24 ;  /* 0x00000018ffba7e24 */ /* 0x000fe2000f8e00ff */
[----:B------:R-:W5:Y:S03]  /*2460*/  LDSM.16.M88.4 R128, [R206+0x2000] ;  /* 0x00200000ce80783b */ /* 0x000f660000000200 */
[----:B------:R-:W-:Y:S01]  /*2470*/  IMAD R186, R186, 0x80, R212 ;  /* 0x00000080baba7824 */ /* 0x000fe200078e02d4 */
[----:B------:R-:W1:Y:S01]  /*2480*/  LDSM.16.M88.4 R36, [R207+0x1000] ;  /* 0x00100000cf24783b */ /* 0x000e620000000200 */
[----:B------:R-:W-:Y:S01]  /*2490*/  IMAD R204, R3, 0x2, R2 ;  /* 0x0000000203cc7824 */ /* 0x000fe200078e0202 */
[----:B------:R-:W-:Y:S01]  /*24a0*/  IADD3 R3, R193, 0x40, RZ ;  /* 0x00000040c1037810 */ /* 0x000fe20007ffe0ff */
[----:B------:R-:W-:Y:S01]  /*24b0*/  I2F R135, R186 ;  /* 0x000000ba00877306 */ /* 0x000fe20000201400 */
[----:B-1----:R-:W-:Y:S01]  /*24c0*/  LDSM.16.M88.4 R12, [R205] ;  /* 0x00000000cd0c783b */ /* 0x002fe20000000200 */
[----:B------:R-:W-:-:S02]  /*24d0*/  IADD3 R159, R186, 0x1, RZ ;  /* 0x00000001ba9f7810 */ /* 0x000fc40007ffe0ff */
[C---:B------:R-:W-:Y:S01]  /*24e0*/  IADD3 R157, R186.reuse, 0x8, RZ ;  /* 0x00000008ba9d7810 */ /* 0x040fe20007ffe0ff */
[----:B------:R-:W1:Y:S01]  /*24f0*/  LDSM.16.M88.4 R124, [R68+0x2000] ;  /* 0x00200000447c783b */ /* 0x000e620000000200 */
[----:B------:R-:W-:Y:S02]  /*2500*/  IADD3 R155, R186, 0x9, RZ ;  /* 0x00000009ba9b7810 */ /* 0x000fe40007ffe0ff */
[----:B------:R-:W-:Y:S01]  /*2510*/  I2F R158, R159 ;  /* 0x0000009f009e7306 */ /* 0x000fe20000201400 */
[----:B------:R-:W2:Y:S01]  /*2520*/  LDSM.16.M88.4 R52, [R205+0x1000] ;  /* 0x00100000cd34783b */ /* 0x000ea20000000200 */
[----:B------:R-:W-:Y:S02]  /*2530*/  IMNMX R3, R3, UR23, PT ;  /* 0x0000001703037c17 */ /* 0x000fe4000b800200 */
[----:B------:R-:W-:Y:S01]  /*2540*/  IADD3 R2, R193, 0x48, RZ ;  /* 0x00000048c1027810 */ /* 0x000fe20007ffe0ff */
[----:B------:R-:W3:Y:S01]  /*2550*/  LDSM.16.M88.4 R120, [R206+0x2400] ;  /* 0x00240000ce78783b */ /* 0x000ee20000000200 */
[----:B------:R-:W-:-:S02]  /*2560*/  ISETP.GE.AND P3, PT, R159, R3, PT ;  /* 0x000000039f00720c */ /* 0x000fc40003f66270 */
[----:B------:R-:W-:Y:S01]  /*2570*/  I2F R156, R157 ;  /* 0x0000009d009c7306 */ /* 0x000fe20000201400 */
[----:B------:R-:W-:Y:S01]  /*2580*/  LDSM.16.M88.4 R116, [R68+0x2400] ;  /* 0x002400004474783b */ /* 0x000fe20000000200 */
[----:B------:R-:W-:Y:S02]  /*2590*/  IADD3 R153, R186, 0x10, RZ ;  /* 0x00000010ba997810 */ /* 0x000fe40007ffe0ff */
[----:B------:R-:W-:Y:S01]  /*25a0*/  IMNMX R2, R2, UR23, PT ;  /* 0x0000001702027c17 */ /* 0x000fe2000b800200 */
[----:B------:R-:W-:Y:S01]  /*25b0*/  LDSM.16.M88.4 R112, [R206+0x2800] ;  /* 0x00280000ce70783b */ /* 0x000fe20000000200 */
[C---:B------:R-:W-:Y:S02]  /*25c0*/  IADD3 R149, R186.reuse, 0x18, RZ ;  /* 0x00000018ba957810 */ /* 0x040fe40007ffe0ff */
[----:B------:R-:W-:Y:S01]  /*25d0*/  I2F R154, R155 ;  /* 0x0000009b009a7306 */ /* 0x000fe20000201400 */
[----:B------:R-:W-:Y:S01]  /*25e0*/  LDSM.16.M88.4 R108, [R68+0x2800] ;  /* 0x00280000446c783b */ /* 0x000fe20000000200 */
[----:B------:R-:W-:-:S02]  /*25f0*/  IADD3 R151, R186, 0x11, RZ ;  /* 0x00000011ba977810 */ /* 0x000fc40007ffe0ff */
[C---:B------:R-:W-:Y:S01]  /*2600*/  IADD3 R147, R186.reuse, 0x19, RZ ;  /* 0x00000019ba937810 */ /* 0x040fe20007ffe0ff */
[----:B------:R-:W-:Y:S01]  /*2610*/  LDSM.16.M88.4 R104, [R206+0x2c00] ;  /* 0x002c0000ce68783b */ /* 0x000fe20000000200 */
[C---:B------:R-:W-:Y:S02]  /*2620*/  IADD3 R145, R186.reuse, 0x20, RZ ;  /* 0x00000020ba917810 */ /* 0x040fe40007ffe0ff */
[----:B------:R-:W-:Y:S01]  /*2630*/  I2F R152, R153 ;  /* 0x0000009900987306 */ /* 0x000fe20000201400 */
[-C--:B-----5:R-:W-:Y:S01]  /*2640*/  HMMA.16816.F32 R16, R56, R128.reuse, RZ ;  /* 0x000000803810723c */ /* 0x0a0fe200000018ff */
[----:B------:R-:W-:Y:S01]  /*2650*/  LDSM.16.M88.4 R100, [R68+0x2c00] ;  /* 0x002c00004464783b */ /* 0x000fe20000000200 */
[C---:B------:R-:W-:Y:S02]  /*2660*/  IADD3 R143, R186.reuse, 0x21, RZ ;  /* 0x00000021ba8f7810 */ /* 0x040fe40007ffe0ff */
[C---:B------:R-:W-:Y:S01]  /*2670*/  IADD3 R141, R186.reuse, 0x28, RZ ;  /* 0x00000028ba8d7810 */ /* 0x040fe20007ffe0ff */
[----:B------:R-:W-:Y:S01]  /*2680*/  LDSM.16.M88.4 R96, [R206+0x3000] ;  /* 0x00300000ce60783b */ /* 0x000fe20000000200 */
[C---:B------:R-:W-:Y:S01]  /*2690*/  IADD3 R139, R186.reuse, 0x29, RZ ;  /* 0x00000029ba8b7810 */ /* 0x040fe20007ffe0ff */
[----:B------:R-:W-:Y:S01]  /*26a0*/  I2F R148, R149 ;  /* 0x0000009500947306 */ /* 0x000fe20000201400 */
[----:B------:R-:W-:Y:S01]  /*26b0*/  HMMA.16816.F32 R4, R36, R128, RZ ;  /* 0x000000802404723c */ /* 0x000fe200000018ff */
[----:B------:R-:W-:Y:S01]  /*26c0*/  LDSM.16.M88.4 R88, [R68+0x3000] ;  /* 0x003000004458783b */ /* 0x000fe20000000200 */
[----:B------:R-:W-:-:S02]  /*26d0*/  IADD3 R137, R186, 0x30, RZ ;  /* 0x00000030ba897810 */ /* 0x000fc40007ffe0ff */
[C---:B------:R-:W-:Y:S01]  /*26e0*/  IADD3 R134, R186.reuse, 0x31, RZ ;  /* 0x00000031ba867810 */ /* 0x040fe20007ffe0ff */
[----:B------:R-:W5:Y:S01]  /*26f0*/  LDSM.16.M88.4 R92, [R206+0x3400] ;  /* 0x00340000ce5c783b */ /* 0x000f620000000200 */
[C---:B------:R-:W-:Y:S01]  /*2700*/  IADD3 R160, R186.reuse, 0x38, RZ ;  /* 0x00000038baa07810 */ /* 0x040fe20007ffe0ff */
[----:B------:R-:W-:Y:S01]  /*2710*/  I2F R150, R151 ;  /* 0x0000009700967306 */ /* 0x000fe20000201400 */
[----:B------:R-:W-:Y:S01]  /*2720*/  HMMA.16816.F32 R32, R36, R130, RZ ;  /* 0x000000822420723c */ /* 0x000fe200000018ff */
[----:B------:R-:W4:Y:S01]  /*2730*/  LDSM.16.M88.4 R84, [R68+0x3400] ;  /* 0x003400004454783b */ /* 0x000f220000000200 */
[C---:B------:R-:W-:Y:S02]  /*2740*/  IADD3 R180, R186.reuse, 0x39, RZ ;  /* 0x00000039bab47810 */ /* 0x040fe40007ffe0ff */
[C---:B------:R-:W-:Y:S01]  /*2750*/  IADD3 R178, R186.reuse, 0x40, RZ ;  /* 0x00000040bab27810 */ /* 0x040fe20007ffe0ff */
[----:B------:R-:W4:Y:S01]  /*2760*/  LDSM.16.M88.4 R80, [R206+0x3800] ;  /* 0x00380000ce50783b */ /* 0x000f220000000200 */
[C---:B------:R-:W-:Y:S01]  /*2770*/  IADD3 R176, R186.reuse, 0x41, RZ ;  /* 0x00000041bab07810 */ /* 0x040fe20007ffe0ff */
[----:B------:R-:W-:Y:S01]  /*2780*/  I2F R146, R147 ;  /* 0x0000009300927306 */ /* 0x000fe20000201400 */
[----:B-1----:R-:W-:Y:S01]  /*2790*/  HMMA.16816.F32 R16, R12, R124, R16 ;  /* 0x0000007c0c10723c */ /* 0x002fe20000001810 */
[----:B------:R-:W-:Y:S01]  /*27a0*/  LDSM.16.M88.4 R76, [R206+0x3c00] ;  /* 0x003c0000ce4c783b */ /* 0x000fe20000000200 */
[----:B------:R-:W-:-:S02]  /*27b0*/  IADD3 R174, R186, 0x48, RZ ;  /* 0x00000048baae7810 */ /* 0x000fc40007ffe0ff */
[C---:B------:R-:W-:Y:S01]  /*27c0*/  IADD3 R172, R186.reuse, 0x49, RZ ;  /* 0x00000049baac7810 */ /* 0x040fe20007ffe0ff */
[----:B------:R-:W1:Y:S01]  /*27d0*/  LDSM.16.M88.4 R72, [R68+0x3800] ;  /* 0x003800004448783b */ /* 0x000e620000000200 */
[C---:B------:R-:W-:Y:S01]  /*27e0*/  IADD3 R170, R186.reuse, 0x50, RZ ;  /* 0x00000050baaa7810 */ /* 0x040fe20007ffe0ff */
[----:B------:R-:W-:Y:S01]  /*27f0*/  I2F R144, R145 ;  /* 0x0000009100907306 */ /* 0x000fe20000201400 */
[----:B--2---:R-:W-:Y:S01]  /*2800*/  HMMA.16816.F32 R4, R52, R124, R4 ;  /* 0x0000007c3404723c */ /* 0x004fe20000001804 */
[----:B------:R-:W2:Y:S01]  /*2810*/  LDSM.16.M88.4 R68, [R68+0x3c00] ;  /* 0x003c00004444783b */ /* 0x000ea20000000200 */
[----:B------:R-:W-:Y:S01]  /*2820*/  IADD3 R168, R186, 0x51, RZ ;  /* 0x00000051baa87810 */ /* 0x000fe20007ffe0ff */
[----:B------:R-:W-:-:S04]  /*2830*/  DEPBAR.LE SB0, 0x0 ;  /* 0x000080000000791a */ /* 0x000fc80000000000 */
[----:B------:R-:W-:Y:S01]  /*2840*/  I2F R142, R143 ;  /* 0x0000008f008e7306 */ /* 0x000fe20000201400 */
[-C--:B---3--:R-:W-:Y:S01]  /*2850*/  HMMA.16816.F32 R8, R36, R120.reuse, RZ ;  /* 0x000000782408723c */ /* 0x088fe200000018ff */
[C---:B------:R-:W-:Y:S02]  /*2860*/  IADD3 R166, R186.reuse, 0x58, RZ ;  /* 0x00000058baa67810 */ /* 0x040fe40007ffe0ff */
[C---:B------:R-:W-:Y:S02]  /*2870*/  IADD3 R164, R186.reuse, 0x59, RZ ;  /* 0x00000059baa47810 */ /* 0x040fe40007ffe0ff */
[----:B------:R-:W-:Y:S02]  /*2880*/  IADD3 R162, R186, 0x60, RZ ;  /* 0x00000060baa27810 */ /* 0x000fe40007ffe0ff */
[----:B------:R-:W-:Y:S01]  /*2890*/  I2F R140, R141 ;  /* 0x0000008d008c7306 */ /* 0x000fe20000201400 */
[----:B------:R-:W-:Y:S01]  /*28a0*/  HMMA.16816.F32 R24, R56, R120, RZ ;  /* 0x000000783818723c */ /* 0x000fe200000018ff */
[----:B------:R-:W-:Y:S01]  /*28b0*/  FMUL.FTZ R16, R16, c[0x0][0x2ec] ;  /* 0x0000bb0010107a20 */ /* 0x000fe20000410000 */
[C---:B------:R-:W-:Y:S01]  /*28c0*/  IADD3 R185, R186.reuse, 0x61, RZ ;  /* 0x00000061bab97810 */ /* 0x040fe20007ffe0ff */
[----:B------:R-:W-:Y:S01]  /*28d0*/  FMUL.FTZ R17, R17, c[0x0][0x2ec] ;  /* 0x0000bb0011117a20 */ /* 0x000fe20000410000 */
[----:B------:R-:W-:Y:S01]  /*28e0*/  IADD3 R192, R186, 0x68, RZ ;  /* 0x00000068bac07810 */ /* 0x000fe20007ffe0ff */
[----:B------:R-:W-:Y:S01]  /*28f0*/  FMUL.FTZ R18, R18, c[0x0][0x2ec] ;  /* 0x0000bb0012127a20 */ /* 0x000fe20000410000 */
[----:B------:R-:W-:Y:S01]  /*2900*/  IADD3 R188, R186, 0x69, RZ ;  /* 0x00000069babc7810 */ /* 0x000fe20007ffe0ff */
[----:B------:R-:W-:Y:S01]  /*2910*/  FMUL.FTZ R19, R19, c[0x0][0x2ec] ;  /* 0x0000bb0013137a20 */ /* 0x000fe20000410000 */
[----:B------:R-:W-:Y:S01]  /*2920*/  MUFU.TANH R125, R16 ;  /* 0x00000010007d7308 */ /* 0x000fe20000002400 */
[----:B------:R-:W-:Y:S01]  /*2930*/  FMUL.FTZ R4, R4, c[0x0][0x2ec] ;  /* 0x0000bb0004047a20 */ /* 0x000fe20000410000 */
[----:B-----5:R-:W-:Y:S01]  /*2940*/  HMMA.16816.F32 R40, R36, R92, RZ ;  /* 0x0000005c2428723c */ /* 0x020fe200000018ff */
[----:B------:R-:W-:Y:S01]  /*2950*/  FMUL.FTZ R5, R5, c[0x0][0x2ec] ;  /* 0x0000bb0005057a20 */ /* 0x000fe20000410000 */
[----:B------:R-:W-:Y:S01]  /*2960*/  IADD3 R183, R186, 0x70, RZ ;  /* 0x00000070bab77810 */ /* 0x000fe20007ffe0ff */
[----:B------:R-:W-:Y:S01]  /*2970*/  FMUL.FTZ R6, R6, c[0x0][0x2ec] ;  /* 0x0000bb0006067a20 */ /* 0x000fe20000410000 */
[C---:B------:R-:W-:Y:S01]  /*2980*/  IADD3 R190, R186.reuse, 0x71, RZ ;  /* 0x00000071babe7810 */ /* 0x040fe20007ffe0ff */
[----:B------:R-:W-:Y:S01]  /*2990*/  FMUL.FTZ R7, R7, c[0x0][0x2ec] ;  /* 0x0000bb0007077a20 */ /* 0x000fe20000410000 */
[----:B------:R-:W-:Y:S01]  /*29a0*/  MUFU.TANH R196, R17 ;  /* 0x0000001100c47308 */ /* 0x000fe20000002400 */
[C---:B------:R-:W-:Y:S01]  /*29b0*/  ISETP.GE.AND P4, PT, R186.reuse, R3, PT ;  /* 0x00000003ba00720c */ /* 0x040fe20003f86270 */
[----:B------:R-:W-:Y:S01]  /*29c0*/  HMMA.16816.F32 R8, R52, R116, R8 ;  /* 0x000000743408723c */ /* 0x000fe20000001808 */
[----:B------:R-:W-:-:S05]  /*29d0*/  ISETP.GE.AND P2, PT, R186, R2, PT ;  /* 0x00000002ba00720c */ /* 0x000fca0003f46270 */
[----:B------:R-:W3:Y:S02]  /*29e0*/  MUFU.TANH R124, R18 ;  /* 0x00000012007c7308 */ /* 0x000ee40000002400 */
[----:B------:R-:W-:Y:S06]  /*29f0*/  HMMA.16816.F32 R24, R12, R116, R24 ;  /* 0x000000740c18723c */ /* 0x000fec0000001818 */
[----:B------:R5:W-:Y:S02]  /*2a00*/  MUFU.TANH R197, R19 ;  /* 0x0000001300c57308 */ /* 0x000be40000002400 */
[----:B----4-:R-:W-:Y:S06]  /*2a10*/  HMMA.16816.F32 R40, R52, R84, R40 ;  /* 0x000000543428723c */ /* 0x010fec0000001828 */
[----:B------:R-:W-:Y:S01]  /*2a20*/  MUFU.TANH R194, R4 ;  /* 0x0000000400c27308 */ /* 0x000fe20000002400 */
[----:B---3--:R-:W-:Y:S01]  /*2a30*/  FFMA.FTZ R124, R135, UR4, R124 ;  /* 0x00000004877c7c23 */ /* 0x008fe2000801007c */
[----:B------:R-:W-:Y:S01]  /*2a40*/  HMMA.16816.F32 R64, R56, R80, RZ ;  /* 0x000000503840723c */ /* 0x000fe200000018ff */
[----:B------:R-:W-:-:S02]  /*2a50*/  FMUL.FTZ R8, R8, c[0x0][0x2ec] ;  /* 0x0000bb0008087a20 */ /* 0x000fc40000410000 */
[----:B------:R-:W-:Y:S02]  /*2a60*/  FMUL.FTZ R9, R9, c[0x0][0x2ec] ;  /* 0x0000bb0009097a20 */ /* 0x000fe40000410000 */
[----:B------:R-:W-:Y:S01]  /*2a70*/  FMUL.FTZ R10, R10, c[0x0][0x2ec] ;  /* 0x0000bb000a0a7a20 */ /* 0x000fe20000410000 */
[----:B------:R-:W-:Y:S01]  /*2a80*/  MUFU.TANH R198, R5 ;  /* 0x0000000500c67308 */ /* 0x000fe20000002400 */
[----:B------:R-:W-:Y:S01]  /*2a90*/  FMUL.FTZ R11, R11, c[0x0][0x2ec] ;  /* 0x0000bb000b0b7a20 */ /* 0x000fe20000410000 */
[C---:B-----5:R-:W-:Y:S01]  /*2aa0*/  HMMA.16816.F32 R16, R36.reuse, R112, RZ ;  /* 0x000000702410723c */ /* 0x060fe200000018ff */
[----:B------:R-:W-:Y:S02]  /*2ab0*/  FMUL.FTZ R24, R24, c[0x0][0x2ec] ;  /* 0x0000bb0018187a20 */ /* 0x000fe40000410000 */
[----:B------:R-:W-:Y:S02]  /*2ac0*/  FMUL.FTZ R25, R25, c[0x0][0x2ec] ;  /* 0x0000bb0019197a20 */ /* 0x000fe40000410000 */
[----:B------:R-:W-:Y:S01]  /*2ad0*/  FMUL.FTZ R26, R26, c[0x0][0x2ec] ;  /* 0x0000bb001a1a7a20 */ /* 0x000fe20000410000 */
[----:B------:R-:W3:Y:S01]  /*2ae0*/  MUFU.TANH R195, R6 ;  /* 0x0000000600c37308 */ /* 0x000ee20000002400 */
[----:B------:R-:W-:Y:S01]  /*2af0*/  FMUL.FTZ R27, R27, c[0x0][0x2ec] ;  /* 0x0000bb001b1b7a20 */ /* 0x000fe20000410000 */
[----:B------:R-:W-:Y:S01]  /*2b00*/  HMMA.16816.F32 R60, R36, R80, RZ ;  /* 0x00000050243c723c */ /* 0x000fe200000018ff */
[----:B------:R-:W-:-:S02]  /*2b10*/  FMUL.FTZ R40, R40, c[0x0][0x2ec] ;  /* 0x0000bb0028287a20 */ /* 0x000fc40000410000 */
[----:B------:R-:W-:Y:S02]  /*2b20*/  FMUL.FTZ R41, R41, c[0x0][0x2ec] ;  /* 0x0000bb0029297a20 */ /* 0x000fe40000410000 */
[----:B------:R-:W-:Y:S01]  /*2b30*/  FMUL.FTZ R42, R42, c[0x0][0x2ec] ;  /* 0x0000bb002a2a7a20 */ /* 0x000fe20000410000 */
[----:B------:R4:W-:Y:S01]  /*2b40*/  MUFU.TANH R116, R7 ;  /* 0x0000000700747308 */ /* 0x0009e20000002400 */
[----:B------:R-:W-:Y:S01]  /*2b50*/  FMUL.FTZ R43, R43, c[0x0][0x2ec] ;  /* 0x0000bb002b2b7a20 */ /* 0x000fe20000410000 */
[----:B------:R-:W-:Y:S06]  /*2b60*/  HMMA.16816.F32 R128, R56, R130, RZ ;  /* 0x000000823880723c */ /* 0x000fec00000018ff */
[----:B------:R-:W-:Y:S01]  /*2b70*/  MUFU.TANH R202, R8 ;  /* 0x0000000800ca7308 */ /* 0x000fe20000002400 */
[----:B---3--:R-:W-:Y:S01]  /*2b80*/  FFMA.FTZ R195, R135, UR4, R195 ;  /* 0x0000000487c37c23 */ /* 0x008fe200080100c3 */
[----:B------:R-:W-:Y:S06]  /*2b90*/  HMMA.16816.F32 R16, R52, R108, R16 ;  /* 0x0000006c3410723c */ /* 0x000fec0000001810 */
[----:B------:R-:W-:Y:S02]  /*2ba0*/  MUFU.TANH R203, R9 ;  /* 0x0000000900cb7308 */ /* 0x000fe40000002400 */
[----:B----4-:R-:W-:Y:S06]  /*2bb0*/  HMMA.16816.F32 R4, R56, R112, RZ ;  /* 0x000000703804723c */ /* 0x010fec00000018ff */
[----:B------:R-:W-:Y:S02]  /*2bc0*/  MUFU.TANH R208, R10 ;  /* 0x0000000a00d07308 */ /* 0x000fe40000002400 */
[-C--:B-1----:R-:W-:Y:S06]  /*2bd0*/  HMMA.16816.F32 R64, R12, R72.reuse, R64 ;  /* 0x000000480c40723c */ /* 0x082fec0000001840 */
[----:B------:R-:W-:Y:S02]  /*2be0*/  MUFU.TANH R117, R24 ;  /* 0x0000001800757308 */ /* 0x000fe40000002400 */
[----:B------:R-:W-:Y:S01]  /*2bf0*/  FMUL.FTZ R16, R16, c[0x0][0x2ec] ;  /* 0x0000bb0010107a20 */ /* 0x000fe20000410000 */
[----:B------:R-:W-:Y:S01]  /*2c00*/  HMMA.16816.F32 R60, R52, R72, R60 ;  /* 0x00000048343c723c */ /* 0x000fe2000000183c */
[----:B------:R-:W-:-:S02]  /*2c10*/  FMUL.FTZ R17, R17, c[0x0][0x2ec] ;  /* 0x0000bb0011117a20 */ /* 0x000fc40000410000 */
[----:B------:R-:W-:Y:S02]  /*2c20*/  FMUL.FTZ R18, R18, c[0x0][0x2ec] ;  /* 0x0000bb0012127a20 */ /* 0x000fe40000410000 */
[----:B------:R-:W-:Y:S01]  /*2c30*/  MUFU.TANH R199, R25 ;  /* 0x0000001900c77308 */ /* 0x000fe20000002400 */
[----:B------:R-:W-:Y:S02]  /*2c40*/  FMUL.FTZ R19, R19, c[0x0][0x2ec] ;  /* 0x0000bb0013137a20 */ /* 0x000fe40000410000 */
[----:B------:R-:W-:Y:S05]  /*2c50*/  HMMA.16816.F32 R4, R12, R108, R4 ;  /* 0x0000006c0c04723c */ /* 0x000fea0000001804 */
[----:B------:R1:W-:Y:S02]  /*2c60*/  MUFU.TANH R108, R11 ;  /* 0x0000000b006c7308 */ /* 0x0003e40000002400 */
[----:B------:R-:W-:Y:S01]  /*2c70*/  FMUL.FTZ R64, R64, c[0x0][0x2ec] ;  /* 0x0000bb0040407a20 */ /* 0x000fe20000410000 */
[C---:B------:R-:W-:Y:S05]  /*2c80*/  HMMA.16816.F32 R28, R36.reuse, R122, RZ ;  /* 0x0000007a241c723c */ /* 0x040fea00000018ff */
[----:B------:R-:W-:Y:S03]  /*2c90*/  MUFU.TANH R200, R26 ;  /* 0x0000001a00c87308 */ /* 0x000fe60000002400 */
[----:B------:R-:W-:Y:S01]  /*2ca0*/  HMMA.16816.F32 R48, R36, R98, RZ ;  /* 0x000000622430723c */ /* 0x000fe200000018ff */
[----:B------:R-:W-:-:S02]  /*2cb0*/  FMUL.FTZ R62, R62, c[0x0][0x2ec] ;  /* 0x0000bb003e3e7a20 */ /* 0x000fc40000410000 */
[----:B------:R-:W-:Y:S02]  /*2cc0*/  FMUL.FTZ R60, R60, c[0x0][0x2ec] ;  /* 0x0000bb003c3c7a20 */ /* 0x000fe40000410000 */
[----:B------:R3:W-:Y:S01]  /*2cd0*/  MUFU.TANH R201, R27 ;  /* 0x0000001b00c97308 */ /* 0x0007e20000002400 */
[----:B------:R-:W-:Y:S02]  /*2ce0*/  FMUL.FTZ R61, R61, c[0x0][0x2ec] ;  /* 0x0000bb003d3d7a20 */ /* 0x000fe40000410000 */
[----:B-1----:R-:W-:Y:S01]  /*2cf0*/  HMMA.16816.F32 R8, R56, R104, RZ ;  /* 0x000000683808723c */ /* 0x002fe200000018ff */
[----:B------:R-:W-:Y:S02]  /*2d00*/  FMUL.FTZ R4, R4, c[0x0][0x2ec] ;  /* 0x0000bb0004047a20 */ /* 0x000fe40000410000 */
[----:B------:R-:W-:Y:S02]  /*2d10*/  FMUL.FTZ R5, R5, c[0x0][0x2ec] ;  /* 0x0000bb0005057a20 */ /* 0x000fe40000410000 */
[----:B------:R-:W-:Y:S01]  /*2d20*/  FMUL.FTZ R6, R6, c[0x0][0x2ec] ;  /* 0x0000bb0006067a20 */ /* 0x000fe20000410000 */
[----:B------:R-:W1:Y:S01]  /*2d30*/  MUFU.TANH R109, R4 ;  /* 0x00000004006d7308 */ /* 0x000e620000002400 */
[----:B------:R-:W-:Y:S01]  /*2d40*/  FMUL.FTZ R7, R7, c[0x0][0x2ec] ;  /* 0x0000bb0007077a20 */ /* 0x000fe20000410000 */
[----:B------:R-:W-:Y:S01]  /*2d50*/  HMMA.16816.F32 R44, R36, R94, RZ ;  /* 0x0000005e242c723c */ /* 0x000fe200000018ff */
[----:B------:R-:W-:-:S05]  /*2d60*/  FMUL.FTZ R63, R63, c[0x0][0x2ec] ;  /* 0x0000bb003f3f7a20 */ /* 0x000fca0000410000 */
[----:B------:R-:W-:Y:S02]  /*2d70*/  MUFU.TANH R209, R5 ;  /* 0x0000000500d17308 */ /* 0x000fe40000002400 */
[----:B---3--:R-:W-:Y:S06]  /*2d80*/  HMMA.16816.F32 R24, R36, R104, RZ ;  /* 0x000000682418723c */ /* 0x008fec00000018ff */
[----:B------:R-:W-:Y:S01]  /*2d90*/  MUFU.TANH R210, R6 ;  /* 0x0000000600d27308 */ /* 0x000fe20000002400 */
[----:B-1----:R-:W-:Y:S01]  /*2da0*/  FFMA.FTZ R109, R144, UR4, R109 ;  /* 0x00000004906d7c23 */ /* 0x002fe2000801006d */
[----:B------:R-:W-:Y:S06]  /*2db0*/  HMMA.16816.F32 R8, R12, R100, R8 ;  /* 0x000000640c08723c */ /* 0x000fec0000001808 */
[----:B------:R1:W-:Y:S02]  /*2dc0*/  MUFU.TANH R211, R7 ;  /* 0x0000000700d37308 */ /* 0x0003e40000002400 */
[----:B------:R-:W-:Y:S06]  /*2dd0*/  HMMA.16816.F32 R120, R56, R122, RZ ;  /* 0x0000007a3878723c */ /* 0x000fec00000018ff */
[----:B------:R-:W-:Y:S02]  /*2de0*/  MUFU.TANH R213, R16 ;  /* 0x0000001000d57308 */ /* 0x000fe40000002400 */
[----:B------:R-:W-:Y:S06]  /*2df0*/  HMMA.16816.F32 R24, R52, R100, R24 ;  /* 0x000000643418723c */ /* 0x000fec0000001818 */
[----:B------:R-:W-:Y:S02]  /*2e00*/  MUFU.TANH R214, R17 ;  /* 0x0000001100d67308 */ /* 0x000fe40000002400 */
[----:B-1----:R-:W-:Y:S01]  /*2e10*/  HMMA.16816.F32 R4, R56, R96, RZ ;  /* 0x000000603804723c */ /* 0x002fe200000018ff */
[----:B------:R-:W-:-:S02]  /*2e20*/  FMUL.FTZ R8, R8, c[0x0][0x2ec] ;  /* 0x0000bb0008087a20 */ /* 0x000fc40000410000 */
[----:B------:R-:W-:Y:S02]  /*2e30*/  FMUL.FTZ R9, R9, c[0x0][0x2ec] ;  /* 0x0000bb0009097a20 */ /* 0x000fe40000410000 */
[----:B------:R-:W-:Y:S01]  /*2e40*/  FMUL.FTZ R10, R10, c[0x0][0x2ec] ;  /* 0x0000bb000a0a7a20 */ /* 0x000fe20000410000 */
[----:B------:R-:W-:Y:S01]  /*2e50*/  MUFU.TANH R215, R18 ;  /* 0x0000001200d77308 */ /* 0x000fe20000002400 */
[----:B------:R-:W-:Y:S01]  /*2e60*/  FMUL.FTZ R11, R11, c[0x0][0x2ec] ;  /* 0x0000bb000b0b7a20 */ /* 0x000fe20000410000 */
[-C--:B------:R-:W-:Y:S06]  /*2e70*/  HMMA.16816.F32 R128, R12, R126.reuse, R128 ;  /* 0x0000007e0c80723c */ /* 0x080fec0000001880 */
[----:B------:R-:W1:Y:S02]  /*2e80*/  MUFU.TANH R216, R19 ;  /* 0x0000001300d87308 */ /* 0x000e640000002400 */
[----:B------:R-:W-:Y:S01]  /*2e90*/  FMUL.FTZ R24, R24, c[0x0][0x2ec] ;  /* 0x0000bb0018187a20 */ /* 0x000fe20000410000 */
[----:B------:R-:W-:Y:S01]  /*2ea0*/  HMMA.16816.F32 R32, R52, R126, R32 ;  /* 0x0000007e3420723c */ /* 0x000fe20000001820 */
[----:B------:R-:W-:-:S02]  /*2eb0*/  FMUL.FTZ R25, R25, c[0x0][0x2ec] ;  /* 0x0000bb0019197a20 */ /* 0x000fc40000410000 */
[----:B------:R-:W-:Y:S02]  /*2ec0*/  FMUL.FTZ R26, R26, c[0x0][0x2ec] ;  /* 0x0000bb001a1a7a20 */ /* 0x000fe40000410000 */
[----:B------:R-:W-:Y:S01]  /*2ed0*/  MUFU.TANH R100, R8 ;  /* 0x0000000800647308 */ /* 0x000fe20000002400 */
[----:B------:R-:W-:Y:S02]  /*2ee0*/  FMUL.FTZ R27, R27, c[0x0][0x2ec] ;  /* 0x0000bb001b1b7a20 */ /* 0x000fe40000410000 */
[----:B------:R-:W-:Y:S05]  /*2ef0*/  HMMA.16816.F32 R4, R12, R88, R4 ;  /* 0x000000580c04723c */ /* 0x000fea0000001804 */
[----:B------:R-:W-:Y:S01]  /*2f00*/  MUFU.TANH R101, R9 ;  /* 0x0000000900657308 */ /* 0x000fe20000002400 */
[----:B-1----:R-:W-:-:S02]  /*2f10*/  FFMA.FTZ R216, R142, UR4, R216 ;  /* 0x000000048ed87c23 */ /* 0x002fc400080100d8 */
[----:B------:R-:W-:Y:S01]  /*2f20*/  HMMA.16816.F32 R16, R36, R96, RZ ;  /* 0x000000602410723c */ /* 0x000fe200000018ff */
[----:B------:R-:W-:-:S04]  /*2f30*/  FMUL.FTZ R128, R128, c[0x0][0x2ec] ;  /* 0x0000bb0080807a20 */ /* 0x000fc80000410000 */
[----:B------:R-:W-:Y:S03]  /*2f40*/  MUFU.TANH R220, R10 ;  /* 0x0000000a00dc7308 */ /* 0x000fe60000002400 */
[----:B------:R-:W-:Y:S01]  /*2f50*/  HMMA.16816.F32 R96, R56, R98, RZ ;  /* 0x000000623860723c */ /* 0x000fe200000018ff */
[----:B------:R-:W-:Y:S02]  /*2f60*/  FMUL.FTZ R32, R32, c[0x0][0x2ec] ;  /* 0x0000bb0020207a20 */ /* 0x000fe40000410000 */
[----:B------:R-:W-:Y:S02]  /*2f70*/  FMUL.FTZ R34, R34, c[0x0][0x2ec] ;  /* 0x0000bb0022227a20 */ /* 0x000fe40000410000 */
[----:B------:R1:W-:Y:S01]  /*2f80*/  MUFU.TANH R221, R11 ;  /* 0x0000000b00dd7308 */ /* 0x0003e20000002400 */
[----:B------:R-:W-:Y:S02]  /*2f90*/  FMUL.FTZ R33, R33, c[0x0][0x2ec] ;  /* 0x0000bb0021217a20 */ /* 0x000fe40000410000 */
[----:B------:R-:W-:Y:S01]  /*2fa0*/  FMUL.FTZ R4, R4, c[0x0][0x2ec] ;  /* 0x0000bb0004047a20 */ /* 0x000fe20000410000 */
[----:B------:R-:W-:Y:S01]  /*2fb0*/  HMMA.16816.F32 R120, R12, R118, R120 ;  /* 0x000000760c78723c */ /* 0x000fe20000001878 */
[----:B------:R-:W-:-:S02]  /*2fc0*/  FMUL.FTZ R5, R5, c[0x0][0x2ec] ;  /* 0x0000bb0005057a20 */ /* 0x000fc40000410000 */
[----:B------:R-:W-:Y:S01]  /*2fd0*/  FMUL.FTZ R6, R6, c[0x0][0x2ec] ;  /* 0x0000bb0006067a20 */ /* 0x000fe20000410000 */
[----:B------:R-:W-:Y:S01]  /*2fe0*/  MUFU.TANH R222, R24 ;  /* 0x0000001800de7308 */ /* 0x000fe20000002400 */
[----:B------:R-:W-:Y:S02]  /*2ff0*/  FMUL.FTZ R7, R7, c[0x0][0x2ec] ;  /* 0x0000bb0007077a20 */ /* 0x000fe40000410000 */
[----:B------:R-:W-:Y:S01]  /*3000*/  FMUL.FTZ R35, R35, c[0x0][0x2ec] ;  /* 0x0000bb0023237a20 */ /* 0x000fe20000410000 */
[----:B------:R-:W-:Y:S04]  /*3010*/  HMMA.16816.F32 R16, R52, R88, R16 ;  /* 0x000000583410723c */ /* 0x000fe80000001810 */
[----:B------:R-:W-:Y:S04]  /*3020*/  MUFU.TANH R223, R25 ;  /* 0x0000001900df7308 */ /* 0x000fe80000002400 */
[C---:B-1----:R-:W-:Y:S04]  /*3030*/  HMMA.16816.F32 R8, R56.reuse, R92, RZ ;  /* 0x0000005c3808723c */ /* 0x042fe800000018ff */
[----:B------:R-:W-:Y:S04]  /*3040*/  MUFU.TANH R224, R26 ;  /* 0x0000001a00e07308 */ /* 0x000fe80000002400 */
[----:B------:R-:W-:Y:S01]  /*3050*/  HMMA.16816.F32 R92, R56, R94, RZ ;  /* 0x0000005e385c723c */ /* 0x000fe200000018ff */
[----:B------:R-:W-:-:S03]  /*3060*/  FMUL.FTZ R123, R123, c[0x0][0x2ec] ;  /* 0x0000bb007b7b7a20 */ /* 0x000fc60000410000 */
[----:B------:R1:W-:Y:S04]  /*3070*/  MUFU.TANH R225, R27 ;  /* 0x0000001b00e17308 */ /* 0x0003e80000002400 */
[----:B------:R-:W-:Y:S01]  /*3080*/  FMUL.FTZ R16, R16, c[0x0][0x2ec] ;  /* 0x0000bb0010107a20 */ /* 0x000fe20000410000 */
[----:B------:R-:W-:Y:S01]  /*3090*/  HMMA.16816.F32 R96, R12, R90, R96 ;  /* 0x0000005a0c60723c */ /* 0x000fe20000001860 */
[----:B------:R-:W-:Y:S02]  /*30a0*/  FMUL.FTZ R17, R17, c[0x0][0x2ec] ;  /* 0x0000bb0011117a20 */ /* 0x000fe40000410000 */
[----:B------:R-:W-:Y:S01]  /*30b0*/  MUFU.TANH R88, R4 ;  /* 0x0000000400587308 */ /* 0x000fe20000002400 */
[----:B------:R-:W-:Y:S02]  /*30c0*/  FMUL.FTZ R18, R18, c[0x0][0x2ec] ;  /* 0x0000bb0012127a20 */ /* 0x000fe40000410000 */
[----:B------:R-:W-:-:S02]  /*30d0*/  FMUL.FTZ R19, R19, c[0x0][0x2ec] ;  /* 0x0000bb0013137a20 */ /* 0x000fc40000410000 */
[----:B------:R-:W-:Y:S03]  /*30e0*/  HMMA.16816.F32 R8, R12, R84, R8 ;  /* 0x000000540c08723c */ /* 0x000fe60000001808 */
[----:B------:R-:W-:Y:S05]  /*30f0*/  MUFU.TANH R89, R5 ;  /* 0x0000000500597308 */ /* 0x000fea0000002400 */
[----:B-1----:R-:W-:Y:S03]  /*3100*/  HMMA.16816.F32 R24, R56, R76, RZ ;  /* 0x0000004c3818723c */ /* 0x002fe600000018ff */
[----:B------:R-:W-:Y:S05]  /*3110*/  MUFU.TANH R85, R6 ;  /* 0x0000000600557308 */ /* 0x000fea0000002400 */
[----:B------:R-:W-:Y:S01]  /*3120*/  HMMA.16816.F32 R92, R12, R86, R92 ;  /* 0x000000560c5c723c */ /* 0x000fe2000000185c */
[----:B------:R-:W-:-:S02]  /*3130*/  FMUL.FTZ R96, R96, c[0x0][0x2ec] ;  /* 0x0000bb0060607a20 */ /* 0x000fc40000410000 */
[----:B------:R1:W-:Y:S01]  /*3140*/  MUFU.TANH R84, R7 ;  /* 0x0000000700547308 */ /* 0x0003e20000002400 */
[----:B------:R-:W-:-:S04]  /*3150*/  FMUL.FTZ R99, R99, c[0x0][0x2ec] ;  /* 0x0000bb0063637a20 */ /* 0x000fc80000410000 */
[----:B------:R-:W-:Y:S01]  /*3160*/  FMUL.FTZ R8, R8, c[0x0][0x2ec] ;  /* 0x0000bb0008087a20 */ /* 0x000fe20000410000 */
[----:B------:R-:W-:Y:S01]  /*3170*/  HMMA.16816.F32 R28, R52, R118, R28 ;  /* 0x00000076341c723c */ /* 0x000fe2000000181c */
[----:B------:R-:W-:Y:S01]  /*3180*/  FMUL.FTZ R9, R9, c[0x0][0x2ec] ;  /* 0x0000bb0009097a20 */ /* 0x000fe20000410000 */
[----:B------:R-:W-:Y:S01]  /*3190*/  MUFU.TANH R227, R16 ;  /* 0x0000001000e37308 */ /* 0x000fe20000002400 */
[----:B------:R-:W-:Y:S02]  /*31a0*/  FMUL.FTZ R10, R10, c[0x0][0x2ec] ;  /* 0x0000bb000a0a7a20 */ /* 0x000fe40000410000 */
[----:B------:R-:W-:-:S03]  /*31b0*/  FMUL.FTZ R11, R11, c[0x0][0x2ec] ;  /* 0x0000bb000b0b7a20 */ /* 0x000fc60000410000 */
[----:B--2---:R-:W-:Y:S02]  /*31c0*/  HMMA.16816.F32 R24, R12, R68, R24 ;  /* 0x000000440c18723c */ /* 0x004fe40000001818 */
[----:B------:R-:W-:Y:S05]  /*31d0*/  MUFU.TANH R226, R17 ;  /* 0x0000001100e27308 */ /* 0x000fea0000002400 */
[----:B------:R-:W-:Y:S01]  /*31e0*/  FMUL.FTZ R92, R92, c[0x0][0x2ec] ;  /* 0x0000bb005c5c7a20 */ /* 0x000fe20000410000 */
[----:B-1----:R-:W-:Y:S01]  /*31f0*/  HMMA.16816.F32 R4, R36, R76, RZ ;  /* 0x0000004c2404723c */ /* 0x002fe200000018ff */
[----:B------:R-:W-:Y:S01]  /*3200*/  FMUL.FTZ R94, R94, c[0x0][0x2ec] ;  /* 0x0000bb005e5e7a20 */ /* 0x000fe20000410000 */
[----:B------:R-:W-:Y:S01]  /*3210*/  MUFU.TANH R76, R18 ;  /* 0x00000012004c7308 */ /* 0x000fe20000002400 */
[----:B------:R-:W-:-:S05]  /*3220*/  FMUL.FTZ R93, R93, c[0x0][0x2ec] ;  /* 0x0000bb005d5d7a20 */ /* 0x000fca0000410000 */
[C---:B------:R-:W-:Y:S01]  /*3230*/  HMMA.16816.F32 R48, R52.reuse, R90, R48 ;  /* 0x0000005a3430723c */ /* 0x040fe20000001830 */
[----:B------:R-:W-:Y:S01]  /*3240*/  FMUL.FTZ R28, R28, c[0x0][0x2ec] ;  /* 0x0000bb001c1c7a20 */ /* 0x000fe20000410000 */
[----:B------:R1:W-:Y:S01]  /*3250*/  MUFU.TANH R77, R19 ;  /* 0x00000013004d7308 */ /* 0x0003e20000002400 */
[----:B------:R-:W-:Y:S02]  /*3260*/  FMUL.FTZ R31, R31, c[0x0][0x2ec] ;  /* 0x0000bb001f1f7a20 */ /* 0x000fe40000410000 */
[----:B------:R-:W-:Y:S02]  /*3270*/  FMUL.FTZ R30, R30, c[0x0][0x2ec] ;  /* 0x0000bb001e1e7a20 */ /* 0x000fe40000410000 */
[----:B------:R-:W-:Y:S01]  /*3280*/  FMUL.FTZ R29, R29, c[0x0][0x2ec] ;  /* 0x0000bb001d1d7a20 */ /* 0x000fe20000410000 */
[----:B------:R-:W-:Y:S01]  /*3290*/  HMMA.16816.F32 R44, R52, R86, R44 ;  /* 0x00000056342c723c */ /* 0x000fe2000000182c */
[----:B------:R-:W-:Y:S01]  /*32a0*/  FMUL.FTZ R26, R26, c[0x0][0x2ec] ;  /* 0x0000bb001a1a7a20 */ /* 0x000fe20000410000 */
[----:B------:R-:W-:Y:S01]  /*32b0*/  MUFU.TANH R72, R8 ;  /* 0x0000000800487308 */ /* 0x000fe20000002400 */
[----:B------:R-:W-:-:S02]  /*32c0*/  FFMA.FTZ R90, R152, UR4, R117 ;  /* 0x00000004985a7c23 */ /* 0x000fc40008010075 */
[----:B------:R-:W-:Y:S02]  /*32d0*/  FMUL.FTZ R24, R24, c[0x0][0x2ec] ;  /* 0x0000bb0018187a20 */ /* 0x000fe40000410000 */
[----:B------:R-:W-:Y:S01]  /*32e0*/  FFMA.FTZ R86, R158, UR4, R197 ;  /* 0x000000049e567c23 */ /* 0x000fe200080100c5 */
[----:B------:R-:W-:Y:S01]  /*32f0*/  HMMA.16816.F32 R4, R52, R68, R4 ;  /* 0x000000443404723c */ /* 0x000fe20000001804 */
[----:B------:R-:W-:Y:S01]  /*3300*/  FMUL.FTZ R25, R25, c[0x0][0x2ec] ;  /* 0x0000bb0019197a20 */ /* 0x000fe20000410000 */
[----:B------:R-:W-:Y:S06]  /*3310*/  MUFU.TANH R73, R9 ;  /* 0x0000000900497308 */ /* 0x000fec0000002400 */
[----:B-1----:R-:W-:Y:S01]  /*3320*/  HMMA.16816.F32 R16, R36, R114, RZ ;  /* 0x000000722410723c */ /* 0x002fe200000018ff */
[----:B------:R-:W-:Y:S01]  /*3330*/  FMUL.FTZ R48, R48, c[0x0][0x2ec] ;  /* 0x0000bb0030307a20 */ /* 0x000fe20000410000 */
[----:B------:R-:W-:Y:S01]  /*3340*/  MUFU.TANH R228, R10 ;  /* 0x0000000a00e47308 */ /* 0x000fe20000002400 */
[----:B------:R-:W-:-:S02]  /*3350*/  FMUL.FTZ R49, R49, c[0x0][0x2ec] ;  /* 0x0000bb0031317a20 */ /* 0x000fc40000410000 */
[----:B------:R-:W-:-:S03]  /*3360*/  FMUL.FTZ R51, R51, c[0x0][0x2ec] ;  /* 0x0000bb0033337a20 */ /* 0x000fc60000410000 */
[----:B------:R-:W-:Y:S01]  /*3370*/  HMMA.16816.F32 R112, R56, R114, RZ ;  /* 0x000000723870723c */ /* 0x000fe200000018ff */
[----:B------:R-:W-:Y:S01]  /*3380*/  FMUL.FTZ R46, R46, c[0x0][0x2ec] ;  /* 0x0000bb002e2e7a20 */ /* 0x000fe20000410000 */
[----:B------:R1:W-:Y:S01]  /*3390*/  MUFU.TANH R69, R11 ;  /* 0x0000000b00457308 */ /* 0x0003e20000002400 */
[----:B------:R-:W-:-:S05]  /*33a0*/  FMUL.FTZ R47, R47, c[0x0][0x2ec] ;  /* 0x0000bb002f2f7a20 */ /* 0x000fca0000410000 */
[----:B------:R-:W-:Y:S02]  /*33b0*/  FMUL.FTZ R4, R4, c[0x0][0x2ec] ;  /* 0x0000bb0004047a20 */ /* 0x000fe40000410000 */
[----:B------:R-:W-:Y:S01]  /*33c0*/  MUFU.TANH R230, R40 ;  /* 0x0000002800e67308 */ /* 0x000fe20000002400 */
[----:B------:R-:W-:Y:S02]  /*33d0*/  FMUL.FTZ R6, R6, c[0x0][0x2ec] ;  /* 0x0000bb0006067a20 */ /* 0x000fe40000410000 */
[----:B------:R-:W-:Y:S02]  /*33e0*/  FMUL.FTZ R7, R7, c[0x0][0x2ec] ;  /* 0x0000bb0007077a20 */ /* 0x000fe40000410000 */
[----:B------:R-:W-:Y:S01]  /*33f0*/  FMUL.FTZ R5, R5, c[0x0][0x2ec] ;  /* 0x0000bb0005057a20 */ /* 0x000fe20000410000 */
[----:B------:R-:W-:Y:S02]  /*3400*/  HMMA.16816.F32 R16, R52, R110, R16 ;  /* 0x0000006e3410723c */ /* 0x000fe40000001810 */
[----:B------:R-:W-:Y:S06]  /*3410*/  MUFU.TANH R229, R41 ;  /* 0x0000002900e57308 */ /* 0x000fec0000002400 */
[-C--:B-1----:R-:W-:Y:S02]  /*3420*/  HMMA.16816.F32 R8, R36, R106.reuse, RZ ;  /* 0x0000006a2408723c */ /* 0x082fe400000018ff */
[----:B------:R-:W-:Y:S06]  /*3430*/  MUFU.TANH R232, R42 ;  /* 0x0000002a00e87308 */ /* 0x000fec0000002400 */
[----:B------:R-:W-:Y:S02]  /*3440*/  HMMA.16816.F32 R104, R56, R106, RZ ;  /* 0x0000006a3868723c */ /* 0x000fe400000018ff */
[----:B------:R1:W-:Y:S06]  /*3450*/  MUFU.TANH R231, R43 ;  /* 0x0000002b00e77308 */ /* 0x0003ec0000002400 */
[----:B------:R-:W-:Y:S01]  /*3460*/  HMMA.16816.F32 R112, R12, R110, R112 ;  /* 0x0000006e0c70723c */ /* 0x000fe20000001870 */
[----:B------:R-:W-:Y:S01]  /*3470*/  FMUL.FTZ R16, R16, c[0x0][0x2ec] ;  /* 0x0000bb0010107a20 */ /* 0x000fe20000410000 */
[----:B------:R-:W-:Y:S01]  /*3480*/  MUFU.TANH R128, R128 ;  /* 0x0000008000807308 */ /* 0x000fe20000002400 */
[----:B------:R-:W-:-:S05]  /*3490*/  FMUL.FTZ R17, R17, c[0x0][0x2ec] ;  /* 0x0000bb0011117a20 */ /* 0x000fca0000410000 */
[----:B------:R-:W-:Y:S02]  /*34a0*/  HMMA.16816.F32 R8, R52, R102, R8 ;  /* 0x000000663408723c */ /* 0x000fe40000001808 */
[----:B------:R-:W2:Y:S06]  /*34b0*/  MUFU.TANH R32, R32 ;  /* 0x0000002000207308 */ /* 0x000eac0000002400 */
[-C--:B-1----:R-:W-:Y:S02]  /*34c0*/  HMMA.16816.F32 R40, R36, R82.reuse, RZ ;  /* 0x000000522428723c */ /* 0x082fe400000018ff */
[----:B------:R-:W1:Y:S06]  /*34d0*/  MUFU.TANH R34, R34 ;  /* 0x0000002200227308 */ /* 0x000e6c0000002400 */
[----:B------:R-:W-:Y:S01]  /*34e0*/  HMMA.16816.F32 R80, R56, R82, RZ ;  /* 0x000000523850723c */ /* 0x000fe200000018ff */
[----:B------:R-:W-:Y:S01]  /*34f0*/  FMUL.FTZ R111, R114, c[0x0][0x2ec] ;  /* 0x0000bb00726f7a20 */ /* 0x000fe20000410000 */
[----:B------:R-:W3:Y:S01]  /*3500*/  MUFU.TANH R33, R33 ;  /* 0x0000002100217308 */ /* 0x000ee20000002400 */
[----:B--2---:R-:W-:-:S02]  /*3510*/  FFMA.FTZ R32, R156, UR4, R32 ;  /* 0x000000049c207c23 */ /* 0x004fc40008010020 */
[----:B------:R-:W-:Y:S02]  /*3520*/  FMUL.FTZ R114, R113, c[0x0][0x2ec] ;  /* 0x0000bb0071727a20 */ /* 0x000fe40000410000 */
[----:B------:R-:W-:Y:S01]  /*3530*/  FMUL.FTZ R113, R115, c[0x0][0x2ec] ;  /* 0x0000bb0073717a20 */ /* 0x000fe20000410000 */
[-C--:B------:R-:W-:Y:S01]  /*3540*/  HMMA.16816.F32 R56, R56, R78.reuse, RZ ;  /* 0x0000004e3838723c */ /* 0x080fe200000018ff */
[----:B------:R-:W-:Y:S01]  /*3550*/  FMUL.FTZ R118, R8, c[0x0][0x2ec] ;  /* 0x0000bb0008767a20 */ /* 0x000fe20000410000 */
[----:B------:R-:W2:Y:S01]  /*3560*/  MUFU.TANH R35, R35 ;  /* 0x0000002300237308 */ /* 0x000ea20000002400 */
[----:B-1----:R-:W-:Y:S02]  /*3570*/  FFMA.FTZ R34, R156, UR4, R34 ;  /* 0x000000049c227c23 */ /* 0x002fe40008010022 */
[----:B------:R-:W-:Y:S02]  /*3580*/  FMUL.FTZ R10, R10, c[0x0][0x2ec] ;  /* 0x0000bb000a0a7a20 */ /* 0x000fe40000410000 */
[----:B------:R-:W-:Y:S01]  /*3590*/  FMUL.FTZ R11, R11, c[0x0][0x2ec] ;  /* 0x0000bb000b0b7a20 */ /* 0x000fe20000410000 */
[----:B------:R-:W-:Y:S01]  /*35a0*/  HMMA.16816.F32 R36, R36, R78, RZ ;  /* 0x0000004e2424723c */ /* 0x000fe200000018ff */
[----:B---3--:R-:W-:Y:S01]  /*35b0*/  FFMA.FTZ R33, R154, UR4, R33 ;  /* 0x000000049a217c23 */ /* 0x008fe20008010021 */
[----:B------:R-:W1:Y:S05]  /*35c0*/  MUFU.TANH R28, R28 ;  /* 0x0000001c001c7308 */ /* 0x000e6a0000002400 */
[----:B------:R-:W-:Y:S01]  /*35d0*/  IADD3 R78, R186, 0x79, RZ ;  /* 0x00000079ba4e7810 */ /* 0x000fe20007ffe0ff */
[C---:B------:R-:W-:Y:S01]  /*35e0*/  HMMA.16816.F32 R104, R12.reuse, R102, R104 ;  /* 0x000000660c68723c */ /* 0x040fe20000001868 */
[----:B--2---:R-:W-:Y:S01]  /*35f0*/  FFMA.FTZ R35, R154, UR4, R35 ;  /* 0x000000049a237c23 */ /* 0x004fe20008010023 */
[----:B------:R2:W-:Y:S05]  /*3600*/  MUFU.TANH R102, R16 ;  /* 0x0000001000667308 */ /* 0x0005ea0000002400 */
[----:B------:R-:W-:Y:S01]  /*3610*/  FFMA.FTZ R103, R152, UR4, R200 ;  /* 0x0000000498677c23 */ /* 0x000fe200080100c8 */
[----:B------:R-:W-:Y:S02]  /*3620*/  HMMA.16816.F32 R80, R12, R74, R80 ;  /* 0x0000004a0c50723c */ /* 0x000fe40000001850 */
[----:B------:R3:W-:Y:S01]  /*3630*/  MUFU.TANH R91, R17 ;  /* 0x00000011005b7308 */ /* 0x0007e20000002400 */
[----:B-1----:R-:W-:-:S05]  /*3640*/  FFMA.FTZ R28, R148, UR4, R28 ;  /* 0x00000004941c7c23 */ /* 0x002fca000801001c */
[----:B------:R-:W-:Y:S01]  /*3650*/  HMMA.16816.F32 R56, R12, R70, R56 ;  /* 0x000000460c38723c */ /* 0x000fe20000001838 */
[----:B--2---:R-:W-:Y:S01]  /*3660*/  FMUL.FTZ R16, R129, c[0x0][0x2ec] ;  /* 0x0000bb0081107a20 */ /* 0x004fe20000410000 */
[----:B------:R1:W-:Y:S01]  /*3670*/  MUFU.TANH R79, R31 ;  /* 0x0000001f004f7308 */ /* 0x0003e20000002400 */
[----:B------:R-:W-:-:S04]  /*3680*/  FFMA.FTZ R129, R150, UR4, R199 ;  /* 0x0000000496817c23 */ /* 0x000fc800080100c7 */
[----:B------:R-:W-:Y:S01]  /*3690*/  FMUL.FTZ R14, R130, c[0x0][0x2ec] ;  /* 0x0000bb00820e7a20 */ /* 0x000fe20000410000 */
[C---:B------:R-:W-:Y:S01]  /*36a0*/  HMMA.16816.F32 R40, R52.reuse, R74, R40 ;  /* 0x0000004a3428723c */ /* 0x040fe20000001828 */
[C---:B------:R-:W-:Y:S02]  /*36b0*/  FFMA.FTZ R13, R158.reuse, UR4, R198 ;  /* 0x000000049e0d7c23 */ /* 0x040fe400080100c6 */
[----:B------:R-:W-:Y:S01]  /*36c0*/  FMUL.FTZ R15, R131, c[0x0][0x2ec] ;  /* 0x0000bb00830f7a20 */ /* 0x000fe20000410000 */
[----:B------:R-:W2:Y:S01]  /*36d0*/  MUFU.TANH R16, R16 ;  /* 0x0000001000107308 */ /* 0x000ea20000002400 */
[----:B------:R-:W-:Y:S01]  /*36e0*/  FFMA.FTZ R12, R158, UR4, R116 ;  /* 0x000000049e0c7c23 */ /* 0x000fe20008010074 */
[----:B------:R-:W-:Y:S01]  /*36f0*/  FSEL R13, R13, -INF , !P3 ;  /* 0xff8000000d0d7808 */ /* 0x000fe20005800000 */
[----:B------:R-:W-:Y:S01]  /*3700*/  FFMA.FTZ R74, R156, UR4, R128 ;  /* 0x000000049c4a7c23 */ /* 0x000fe20008010080 */
[----:B------:R-:W-:Y:S01]  /*3710*/  HMMA.16816.F32 R36, R52, R70, R36 ;  /* 0x000000463424723c */ /* 0x000fe20000001824 */
[----:B---3--:R-:W-:-:S02]  /*3720*/  FMUL.FTZ R17, R18, c[0x0][0x2ec] ;  /* 0x0000bb0012117a20 */ /* 0x008fc40000410000 */
[----:B------:R-:W-:Y:S01]  /*3730*/  FMUL.FTZ R18, R19, c[0x0][0x2ec] ;  /* 0x0000bb0013127a20 */ /* 0x000fe20000410000 */
[----:B------:R-:W3:Y:S01]  /*3740*/  MUFU.TANH R14, R14 ;  /* 0x0000000e000e7308 */ /* 0x000ee20000002400 */
[----:B-1----:R-:W-:Y:S02]  /*3750*/  FMUL.FTZ R31, R121, c[0x0][0x2ec] ;  /* 0x0000bb00791f7a20 */ /* 0x002fe40000410000 */
[----:B------:R-:W-:Y:S01]  /*3760*/  FFMA.FTZ R70, R158, UR4, R196 ;  /* 0x000000049e467c23 */ /* 0x000fe200080100c4 */
[----:B------:R-:W-:Y:S01]  /*3770*/  IADD3 R55, R186, 0x78, RZ ;  /* 0x00000078ba377810 */ /* 0x000fe20007ffe0ff */
[----:B------:R-:W-:Y:S02]  /*3780*/  FFMA.FTZ R71, R152, UR4, R202 ;  /* 0x0000000498477c23 */ /* 0x000fe400080100ca */
[----:B------:R-:W-:Y:S01]  /*3790*/  FFMA.FTZ R196, R150, UR4, R201 ;  /* 0x0000000496c47c23 */ /* 0x000fe200080100c9 */
[----:B------:R1:W-:Y:S01]  /*37a0*/  MUFU.TANH R52, R26 ;  /* 0x0000001a00347308 */ /* 0x0003e20000002400 */
[----:B--2---:R-:W-:-:S02]  /*37b0*/  FFMA.FTZ R16, R154, UR4, R16 ;  /* 0x000000049a107c23 */ /* 0x004fc40008010010 */
[----:B------:R-:W-:Y:S02]  /*37c0*/  FFMA.FTZ R201, R142, UR4, R209 ;  /* 0x000000048ec97c23 */ /* 0x000fe400080100d1 */
[----:B------:R-:W-:Y:S02]  /*37d0*/  FFMA.FTZ R102, R140, UR4, R102 ;  /* 0x000000048c667c23 */ /* 0x000fe40008010066 */
[----:B------:R-:W-:Y:S01]  /*37e0*/  FMUL.FTZ R107, R107, c[0x0][0x2ec] ;  /* 0x0000bb006b6b7a20 */ /* 0x000fe20000410000 */
[----:B------:R2:W-:Y:S01]  /*37f0*/  MUFU.TANH R53, R6 ;  /* 0x0000000600357308 */ /* 0x0005e20000002400 */
[----:B---3--:R-:W-:Y:S02]  /*3800*/  FFMA.FTZ R14, R156, UR4, R14 ;  /* 0x000000049c0e7c23 */ /* 0x008fe4000801000e */
[----:B------:R-:W-:Y:S02]  /*3810*/  FMUL.FTZ R42, R42, c[0x0][0x2ec] ;  /* 0x0000bb002a2a7a20 */ /* 0x000fe40000410000 */
[----:B------:R-:W-:-:S02]  /*3820*/  FMUL.FTZ R41, R41, c[0x0][0x2ec] ;  /* 0x0000bb0029297a20 */ /* 0x000fc40000410000 */
[----:B------:R-:W-:Y:S01]  /*3830*/  FMUL.FTZ R80, R80, c[0x0][0x2ec] ;  /* 0x0000bb0050507a20 */ /* 0x000fe20000410000 */
[----:B------:R-:W3:Y:S01]  /*3840*/  MUFU.TANH R15, R15 ;  /* 0x0000000f000f7308 */ /* 0x000ee20000002400 */
[----:B-1----:R-:W-:Y:S02]  /*3850*/  FMUL.FTZ R26, R27, c[0x0][0x2ec] ;  /* 0x0000bb001b1a7a20 */ /* 0x002fe40000410000 */
[----:B------:R-:W-:Y:S02]  /*3860*/  FMUL.FTZ R82, R82, c[0x0][0x2ec] ;  /* 0x0000bb0052527a20 */ /* 0x000fe40000410000 */
[----:B------:R-:W-:Y:S02]  /*3870*/  FMUL.FTZ R81, R81, c[0x0][0x2ec] ;  /* 0x0000bb0051517a20 */ /* 0x000fe40000410000 */
[----:B------:R-:W-:Y:S01]  /*3880*/  FMUL.FTZ R83, R83, c[0x0][0x2ec] ;  /* 0x0000bb0053537a20 */ /* 0x000fe20000410000 */
[----:B------:R1:W-:Y:S01]  /*3890*/  MUFU.TANH R27, R4 ;  /* 0x00000004001b7308 */ /* 0x0003e20000002400 */
[----:B--2---:R-:W-:Y:S01]  /*38a0*/  IMNMX R6, R193, UR23, PT ;  /* 0x00000017c1067c17 */ /* 0x004fe2000b800200 */
[----:B------:R-:W-:-:S02]  /*38b0*/  FMUL.FTZ R36, R36, c[0x0][0x2ec] ;  /* 0x0000bb0024247a20 */ /* 0x000fc40000410000 */
[----:B------:R-:W-:Y:S01]  /*38c0*/  FMUL.FTZ R37, R37, c[0x0][0x2ec] ;  /* 0x0000bb0025257a20 */ /* 0x000fe20000410000 */
[CC--:B------:R-:W-:Y:S01]  /*38d0*/  ISETP.GE.AND P6, PT, R159.reuse, R6.reuse, PT ;  /* 0x000000069f00720c */ /* 0x0c0fe20003fc6270 */
[----:B------:R-:W-:Y:S01]  /*38e0*/  FMUL.FTZ R38, R38, c[0x0][0x2ec] ;  /* 0x0000bb0026267a20 */ /* 0x000fe20000410000 */
[----:B------:R-:W-:Y:S01]  /*38f0*/  ISETP.GE.AND P1, PT, R186, R6, PT ;  /* 0x00000006ba00720c */ /* 0x000fe20003f26270 */
[----:B---3--:R-:W-:Y:S01]  /*3900*/  FFMA.FTZ R15, R154, UR4, R15 ;  /* 0x000000049a0f7c23 */ /* 0x008fe2000801000f */
[----:B------:R-:W-:Y:S01]  /*3910*/  FSEL R70, R70, -INF , !P6 ;  /* 0xff80000046467808 */ /* 0x000fe20007000000 */
[----:B------:R2:W-:Y:S01]  /*3920*/  MUFU.TANH R19, R17 ;  /* 0x0000001100137308 */ /* 0x0005e20000002400 */
[----:B------:R-:W-:Y:S01]  /*3930*/  ISETP.GE.AND P6, PT, R159, R2, PT ;  /* 0x000000029f00720c */ /* 0x000fe20003fc6270 */
[----:B------:R-:W-:Y:S02]  /*3940*/  FMUL.FTZ R57, R57, c[0x0][0x2ec] ;  /* 0x0000bb0039397a20 */ /* 0x000fe40000410000 */
[----:B------:R-:W-:Y:S01]  /*3950*/  FMUL.FTZ R58, R58, c[0x0][0x2ec] ;  /* 0x0000bb003a3a7a20 */ /* 0x000fe20000410000 */
[----:B------:R-:W-:Y:S01]  /*3960*/  FSEL R12, R12, -INF , !P6 ;  /* 0xff8000000c0c7808 */ /* 0x000fe20007000000 */
[----:B------:R-:W-:Y:S01]  /*3970*/  FMUL.FTZ R59, R59, c[0x0][0x2ec] ;  /* 0x0000bb003b3b7a20 */ /* 0x000fe20000410000 */
[----:B-1----:R-:W-:Y:S01]  /*3980*/  IADD3 R4, R193, 0x8, RZ ;  /* 0x00000008c1047810 */ /* 0x002fe20007ffe0ff */
[----:B------:R-:W1:Y:S01]  /*3990*/  MUFU.TANH R30, R30 ;  /* 0x0000001e001e7308 */ /* 0x000e620000002400 */
[----:B------:R-:W-:Y:S01]  /*39a0*/  ISETP.GE.AND P6, PT, R157, R3, PT ;  /* 0x000000039d00720c */ /* 0x000fe20003fc6270 */
[----:B------:R-:W-:Y:S01]  /*39b0*/  FFMA.FTZ R193, R150, UR4, R203 ;  /* 0x0000000496c17c23 */ /* 0x000fe200080100cb */
[----:B------:R-:W-:Y:S01]  /*39c0*/  IMNMX R4, R4, UR23, PT ;  /* 0x0000001704047c17 */ /* 0x000fe2000b800200 */
[----:B------:R-:W-:-:S03]  /*39d0*/  FMUL.FTZ R39, R39, c[0x0][0x2ec] ;  /* 0x0000bb0027277a20 */ /* 0x000fc60000410000 */
[-C--:B------:R-:W-:Y:S01]  /*39e0*/  ISETP.GE.AND P3, PT, R157, R4.reuse, PT ;  /* 0x000000049d00720c */ /* 0x080fe20003f66270 */
[----:B--2---:R-:W-:Y:S01]  /*39f0*/  FMUL.FTZ R17, R122, c[0x0][0x2ec] ;  /* 0x0000bb007a117a20 */ /* 0x004fe20000410000 */
[----:B------:R-:W-:Y:S01]  /*3a00*/  ISETP.GE.AND P5, PT, R159, R4, PT ;  /* 0x000000049f00720c */ /* 0x000fe20003fa6270 */
[----:B------:R-:W2:Y:S01]  /*3a10*/  MUFU.TANH R31, R31 ;  /* 0x0000001f001f7308 */ /* 0x000ea20000002400 */
[----:B------:R-:W-:Y:S02]  /*3a20*/  FSEL R87, R14, -INF , !P3 ;  /* 0xff8000000e577808 */ /* 0x000fe40005800000 */
[-C--:B------:R-:W-:Y:S02]  /*3a30*/  ISETP.GE.AND P3, PT, R155, R6.reuse, PT ;  /* 0x000000069b00720c */ /* 0x080fe40003f66270 */
[----:B------:R-:W-:Y:S01]  /*3a40*/  FSEL R86, R86, -INF , !P5 ;  /* 0xff80000056567808 */ /* 0x000fe20006800000 */
[----:B-1----:R-:W-:Y:S01]  /*3a50*/  FFMA.FTZ R30, R148, UR4, R30 ;  /* 0x00000004941e7c23 */ /* 0x002fe2000801001e */
[----:B------:R-:W-:Y:S01]  /*3a60*/  FSEL R75, R16, -INF , !P3 ;  /* 0xff800000104b7808 */ /* 0x000fe20005800000 */
[----:B------:R-:W-:Y:S01]  /*3a70*/  FMUL.FTZ R16, R120, c[0x0][0x2ec] ;  /* 0x0000bb0078107a20 */ /* 0x000fe20000410000 */
[----:B------:R-:W-:Y:S01]  /*3a80*/  ISETP.GE.AND P5, PT, R157, R6, PT ;  /* 0x000000069d00720c */ /* 0x000fe20003fa6270 */
[----:B------:R-:W1:Y:S01]  /*3a90*/  MUFU.TANH R29, R29 ;  /* 0x0000001d001d7308 */ /* 0x000e620000002400 */
[----:B------:R-:W-:Y:S01]  /*3aa0*/  FSEL R14, R32, -INF , !P6 ;  /* 0xff800000200e7808 */ /* 0x000fe20007000000 */
[----:B------:R-:W-:Y:S01]  /*3ab0*/  FFMA.FTZ R32, R152, UR4, R208 ;  /* 0x0000000498207c23 */ /* 0x000fe200080100d0 */
[----:B------:R-:W-:-:S02]  /*3ac0*/  FSEL R74, R74, -INF , !P5 ;  /* 0xff8000004a4a7808 */ /* 0x000fc40006800000 */
[----:B------:R-:W-:Y:S01]  /*3ad0*/  ISETP.GE.AND P5, PT, R157, R2, PT ;  /* 0x000000029d00720c */ /* 0x000fe20003fa6270 */
[----:B--2---:R-:W-:Y:S01]  /*3ae0*/  FFMA.FTZ R198, R146, UR4, R31 ;  /* 0x0000000492c67c23 */ /* 0x004fe2000801001f */
[CC--:B------:R-:W-:Y:S01]  /*3af0*/  ISETP.GE.AND P6, PT, R155.reuse, R4.reuse, PT ;  /* 0x000000049b00720c */ /* 0x0c0fe20003fc6270 */
[----:B------:R-:W2:Y:S01]  /*3b00*/  MUFU.TANH R16, R16 ;  /* 0x0000001000107308 */ /* 0x000ea20000002400 */
[----:B------:R-:W-:Y:S02]  /*3b10*/  FSEL R34, R34, -INF , !P5 ;  /* 0xff80000022227808 */ /* 0x000fe40006800000 */
[-C--:B------:R-:W-:Y:S02]  /*3b20*/  ISETP.GE.AND P5, PT, R155, R3.reuse, PT ;  /* 0x000000039b00720c */ /* 0x080fe40003fa6270 */
[----:B------:R-:W-:Y:S02]  /*3b30*/  FSEL R8, R15, -INF , !P6 ;  /* 0xff8000000f087808 */ /* 0x000fe40007000000 */
[----:B------:R-:W-:Y:S01]  /*3b40*/  FSEL R15, R33, -INF , !P5 ;  /* 0xff800000210f7808 */ /* 0x000fe20006800000 */
[----:B------:R-:W-:Y:S01]  /*3b50*/  FFMA.FTZ R33, R150, UR4, R108 ;  /* 0x0000000496217c23 */ /* 0x000fe2000801006c */
[----:B------:R-:W-:Y:S01]  /*3b60*/  ISETP.GE.AND P5, PT, R153, R4, PT ;  /* 0x000000049900720c */ /* 0x000fe20003fa6270 */
[----:B------:R-:W3:Y:S01]  /*3b70*/  MUFU.TANH R17, R17 ;  /* 0x0000001100117308 */ /* 0x000ee20000002400 */
[----:B------:R-:W-:Y:S01]  /*3b80*/  ISETP.GE.AND P3, PT, R155, R2, PT ;  /* 0x000000029b00720c */ /* 0x000fe20003f66270 */
[----:B-1----:R-:W-:Y:S01]  /*3b90*/  FFMA.FTZ R29, R146, UR4, R29 ;  /* 0x00000004921d7c23 */ /* 0x002fe2000801001d */
[----:B------:R-:W-:Y:S01]  /*3ba0*/  FSEL R103, R103, -INF , !P5 ;  /* 0xff80000067677808 */ /* 0x000fe20006800000 */
[----:B------:R-:W-:Y:S01]  /*3bb0*/  FMUL.FTZ R108, R9, c[0x0][0x2ec] ;  /* 0x0000bb00096c7a20 */ /* 0x000fe20000410000 */
[----:B------:R-:W-:Y:S01]  /*3bc0*/  ISETP.GE.AND P5, PT, R151, R6, PT ;  /* 0x000000069700720c */ /* 0x000fe20003fa6270 */
[----:B--2---:R-:W-:Y:S01]  /*3bd0*/  FFMA.FTZ R197, R148, UR4, R16 ;  /* 0x0000000494c57c23 */ /* 0x004fe20008010010 */
[----:B------:R-:W-:Y:S01]  /*3be0*/  FSEL R35, R35, -INF , !P3 ;  /* 0xff80000023237808 */ /* 0x000fe20005800000 */
[----:B------:R-:W1:Y:S01]  /*3bf0*/  MUFU.TANH R16, R123 ;  /* 0x0000007b00107308 */ /* 0x000e620000002400 */
[----:B------:R-:W-:-:S02]  /*3c00*/  ISETP.GE.AND P3, PT, R153, R3, PT ;  /* 0x000000039900720c */ /* 0x000fc40003f66270 */
[----:B------:R-:W-:Y:S02]  /*3c10*/  FSEL R129, R129, -INF , !P5 ;  /* 0xff80000081817808 */ /* 0x000fe40006800000 */
[----:B------:R-:W-:Y:S02]  /*3c20*/  ISETP.GE.AND P5, PT, R151, R2, PT ;  /* 0x000000029700720c */ /* 0x000fe40003fa6270 */
[----:B------:R-:W-:Y:S01]  /*3c30*/  FSEL R71, R71, -INF , !P3 ;  /* 0xff80000047477808 */ /* 0x000fe20005800000 */
[----:B------:R-:W-:Y:S01]  /*3c40*/  MUFU.TANH R119, R10 ;  /* 0x0000000a00777308 */ /* 0x000fe20000002400 */
[----:B------:R-:W-:Y:S01]  /*3c50*/  ISETP.GE.AND P3, PT, R151, R4, PT ;  /* 0x000000049700720c */ /* 0x000fe20003f66270 */
[----:B---3--:R-:W-:Y:S01]  /*3c60*/  FFMA.FTZ R17, R148, UR4, R17 ;  /* 0x0000000494117c23 */ /* 0x008fe20008010011 */
[----:B------:R-:W-:Y:S02]  /*3c70*/  FSEL R33, R33, -INF , !P5 ;  /* 0xff80000021217808 */ /* 0x000fe40006800000 */
[----:B------:R-:W-:-:S02]  /*3c80*/  ISETP.GE.AND P6, PT, R153, R6, PT ;  /* 0x000000069900720c */ /* 0x000fc40003fc6270 */
[C---:B------:R-:W-:Y:S01]  /*3c90*/  ISETP.GE.AND P5, PT, R149.reuse, R3, PT ;  /* 0x000000039500720c */ /* 0x040fe20003fa6270 */
[----:B-1----:R-:W-:Y:S01]  /*3ca0*/  FFMA.FTZ R16, R146, UR4, R16 ;  /* 0x0000000492107c23 */ /* 0x002fe20008010010 */
[----:B------:R-:W-:Y:S01]  /*3cb0*/  FSEL R196, R196, -INF , !P3 ;  /* 0xff800000c4c47808 */ /* 0x000fe20005800000 */
[----:B------:R1:W-:Y:S01]  /*3cc0*/  MUFU.TANH R117, R11 ;  /* 0x0000000b00757308 */ /* 0x0003e20000002400 */
[----:B------:R-:W-:Y:S02]  /*3cd0*/  FSEL R90, R90, -INF , !P6 ;  /* 0xff8000005a5a7808 */ /* 0x000fe40007000000 */
[----:B------:R-:W-:Y:S02]  /*3ce0*/  ISETP.GE.AND P3, PT, R149, R6, PT ;  /* 0x000000069500720c */ /* 0x000fe40003f66270 */
[----:B------:R-:W-:Y:S01]  /*3cf0*/  FSEL R110, R28, -INF , !P5 ;  /* 0xff8000001c6e7808 */ /* 0x000fe20006800000 */
[----:B------:R-:W-:Y:S01]  /*3d00*/  FFMA.FTZ R28, R142, UR4, R214 ;  /* 0x000000048e1c7c23 */ /* 0x000fe200080100d6 */
[----:B------:R-:W-:Y:S01]  /*3d10*/  ISETP.GE.AND P6, PT, R153, R2, PT ;  /* 0x000000029900720c */ /* 0x000fe20003fc6270 */
[----:B------:R-:W2:Y:S01]  /*3d20*/  MUFU.TANH R111, R111 ;  /* 0x0000006f006f7308 */ /* 0x000ea20000002400 */
[----:B------:R-:W-:-:S02]  /*3d30*/  ISETP.GE.AND P5, PT, R147, R4, PT ;  /* 0x000000049300720c */ /* 0x000fc40003fa6270 */
[----:B------:R-:W-:Y:S02]  /*3d40*/  FSEL R197, R197, -INF , !P3 ;  /* 0xff800000c5c57808 */ /* 0x000fe40005800000 */
[----:B------:R-:W-:Y:S02]  /*3d50*/  FSEL R32, R32, -INF , !P6 ;  /* 0xff80000020207808 */ /* 0x000fe40007000000 */
[----:B------:R-:W-:Y:S01]  /*3d60*/  ISETP.GE.AND P3, PT, R149, R2, PT ;  /* 0x000000029500720c */ /* 0x000fe20003f66270 */
[----:B-1----:R-:W-:Y:S01]  /*3d70*/  FFMA.FTZ R11, R144, UR4, R210 ;  /* 0x00000004900b7c23 */ /* 0x002fe200080100d2 */
[----:B------:R-:W-:Y:S01]  /*3d80*/  FSEL R10, R16, -INF , !P5 ;  /* 0xff800000100a7808 */ /* 0x000fe20006800000 */
[----:B------:R-:W-:Y:S01]  /*3d90*/  FMUL.FTZ R16, R112, c[0x0][0x2ec] ;  /* 0x0000bb0070107a20 */ /* 0x000fe20000410000 */
[-C--:B------:R-:W-:Y:S01]  /*3da0*/  ISETP.GE.AND P6, PT, R151, R3.reuse, PT ;  /* 0x000000039700720c */ /* 0x080fe20003fc6270 */
[----:B------:R-:W1:Y:S01]  /*3db0*/  I2F R138, R139 ;  /* 0x0000008b008a7306 */ /* 0x000e620000201400 */
[----:B------:R-:W-:Y:S01]  /*3dc0*/  FSEL R31, R30, -INF , !P3 ;  /* 0xff8000001e1f7808 */ /* 0x000fe20005800000 */
[----:B------:R-:W-:Y:S01]  /*3dd0*/  FFMA.FTZ R30, R146, UR4, R79 ;  /* 0x00000004921e7c23 */ /* 0x000fe2000801004f */
[----:B------:R-:W-:Y:S01]  /*3de0*/  FSEL R193, R193, -INF , !P6 ;  /* 0xff800000c1c17808 */ /* 0x000fe20007000000 */
[----:B--2---:R-:W-:Y:S01]  /*3df0*/  FFMA.FTZ R111, R140, UR4, R111 ;  /* 0x000000048c6f7c23 */ /* 0x004fe2000801006f */
[----:B------:R-:W-:-:S02]  /*3e00*/  ISETP.GE.AND P3, PT, R147, R3, PT ;  /* 0x000000039300720c */ /* 0x000fc40003f66270 */
[-C--:B------:R-:W-:Y:S01]  /*3e10*/  ISETP.GE.AND P6, PT, R149, R4.reuse, PT ;  /* 0x000000049500720c */ /* 0x080fe20003fc6270 */
[----:B------:R-:W2:Y:S01]  /*3e20*/  MUFU.TANH R16, R16 ;  /* 0x0000001000107308 */ /* 0x000ea20000002400 */
[----:B------:R-:W-:Y:S01]  /*3e30*/  FSEL R79, R29, -INF , !P3 ;  /* 0xff8000001d4f7808 */ /* 0x000fe20005800000 */
[C---:B------:R-:W-:Y:S01]  /*3e40*/  FFMA.FTZ R29, R144.reuse, UR4, R213 ;  /* 0x00000004901d7c23 */ /* 0x040fe200080100d5 */
[----:B------:R-:W-:Y:S01]  /*3e50*/  FSEL R9, R17, -INF , !P6 ;  /* 0xff80000011097808 */ /* 0x000fe20007000000 */
[----:B------:R-:W-:Y:S01]  /*3e60*/  FFMA.FTZ R17, R144, UR4, R215 ;  /* 0x0000000490117c23 */ /* 0x000fe200080100d7 */
[----:B------:R-:W-:Y:S02]  /*3e70*/  ISETP.GE.AND P3, PT, R145, R4, PT ;  /* 0x000000049100720c */ /* 0x000fe40003f66270 */
[-C--:B------:R-:W-:Y:S01]  /*3e80*/  ISETP.GE.AND P6, PT, R147, R6.reuse, PT ;  /* 0x000000069300720c */ /* 0x080fe20003fc6270 */
[----:B------:R-:W3:Y:S01]  /*3e90*/  MUFU.TANH R113, R113 ;  /* 0x0000007100717308 */ /* 0x000ee20000002400 */
[----:B------:R-:W-:Y:S01]  /*3ea0*/  ISETP.GE.AND P5, PT, R145, R6, PT ;  /* 0x000000069100720c */ /* 0x000fe20003fa6270 */
[----:B-1----:R-:W-:Y:S01]  /*3eb0*/  FFMA.FTZ R91, R138, UR4, R91 ;  /* 0x000000048a5b7c23 */ /* 0x002fe2000801005b */
[----:B------:R-:W-:-:S02]  /*3ec0*/  FSEL R11, R11, -INF , !P3 ;  /* 0xff8000000b0b7808 */ /* 0x000fc40005800000 */
[----:B------:R-:W-:Y:S02]  /*3ed0*/  FSEL R198, R198, -INF , !P6 ;  /* 0xff800000c6c67808 */ /* 0x000fe40007000000 */
[----:B------:R-:W-:Y:S01]  /*3ee0*/  ISETP.GE.AND P3, PT, R143, R6, PT ;  /* 0x000000068f00720c */ /* 0x000fe20003f66270 */
[----:B------:R-:W-:Y:S01]  /*3ef0*/  MUFU.TANH R114, R114 ;  /* 0x0000007200727308 */ /* 0x000fe20000002400 */
[-C--:B------:R-:W-:Y:S01]  /*3f00*/  ISETP.GE.AND P6, PT, R147, R2.reuse, PT ;  /* 0x000000029300720c */ /* 0x080fe20003fc6270 */
[----:B--2---:R-:W-:Y:S01]  /*3f10*/  FFMA.FTZ R202, R140, UR4, R16 ;  /* 0x000000048cca7c23 */ /* 0x004fe20008010010 */
[----:B------:R-:W-:Y:S01]  /*3f20*/  FSEL R200, R109, -INF , !P5 ;  /* 0xff8000006dc87808 */ /* 0x000fe20006800000 */
[----:B------:R-:W-:Y:S01]  /*3f30*/  FFMA.FTZ R109, R142, UR4, R211 ;  /* 0x000000048e6d7c23 */ /* 0x000fe200080100d3 */
[-C--:B------:R-:W-:Y:S01]  /*3f40*/  ISETP.GE.AND P5, PT, R145, R2.reuse, PT ;  /* 0x000000029100720c */ /* 0x080fe20003fa6270 */
[----:B------:R-:W-:Y:S01]  /*3f50*/  FFMA.FTZ R140, R140, UR4, R19 ;  /* 0x000000048c8c7c23 */ /* 0x000fe20008010013 */
[----:B------:R-:W-:Y:S01]  /*3f60*/  FSEL R201, R201, -INF , !P3 ;  /* 0xff800000c9c97808 */ /* 0x000fe20005800000 */
[----:B------:R-:W1:Y:S01]  /*3f70*/  MUFU.TANH R18, R18 ;  /* 0x0000001200127308 */ /* 0x000e620000002400 */
[----:B------:R-:W-:Y:S01]  /*3f80*/  FSEL R30, R30, -INF , !P6 ;  /* 0xff8000001e1e7808 */ /* 0x000fe20007000000 */
[----:B---3--:R-:W-:Y:S01]  /*3f90*/  FFMA.FTZ R113, R138, UR4, R113 ;  /* 0x000000048a717c23 */ /* 0x008fe20008010071 */
[----:B------:R-:W-:-:S02]  /*3fa0*/  ISETP.GE.AND P3, PT, R143, R2, PT ;  /* 0x000000028f00720c */ /* 0x000fc40003f66270 */
[-C--:B------:R-:W-:Y:S02]  /*3fb0*/  ISETP.GE.AND P6, PT, R145, R3.reuse, PT ;  /* 0x000000039100720c */ /* 0x080fe40003fc6270 */
[----:B------:R-:W-:Y:S01]  /*3fc0*/  FSEL R17, R17, -INF , !P5 ;  /* 0xff80000011117808 */ /* 0x000fe20006800000 */
[----:B------:R-:W2:Y:S01]  /*3fd0*/  I2F R136, R137 ;  /* 0x0000008900887306 */ /* 0x000ea20000201400 */
[-C--:B------:R-:W-:Y:S02]  /*3fe0*/  ISETP.GE.AND P5, PT, R143, R3.reuse, PT ;  /* 0x000000038f00720c */ /* 0x080fe40003fa6270 */
[----:B------:R-:W-:Y:S02]  /*3ff0*/  FSEL R16, R216, -INF , !P3 ;  /* 0xff800000d8107808 */ /* 0x000fe40005800000 */
[----:B------:R-:W-:Y:S02]  /*4000*/  FSEL R29, R29, -INF , !P6 ;  /* 0xff8000001d1d7808 */ /* 0x000fe40007000000 */
[----:B------:R-:W-:Y:S01]  /*4010*/  ISETP.GE.AND P3, PT, R141, R3, PT ;  /* 0x000000038d00720c */ /* 0x000fe20003f66270 */
[----:B------:R-:W3:Y:S01]  /*4020*/  I2F R133, R134 ;  /* 0x0000008600857306 */ /* 0x000ee20000201400 */
[----:B------:R-:W-:Y:S01]  /*4030*/  ISETP.GE.AND P6, PT, R143, R4, PT ;  /* 0x000000048f00720c */ /* 0x000fe20003fc6270 */
[----:B-1----:R-:W-:Y:S01]  /*4040*/  FFMA.FTZ R116, R138, UR4, R18 ;  /* 0x000000048a747c23 */ /* 0x002fe20008010012 */
[----:B------:R-:W-:-:S02]  /*4050*/  FSEL R28, R28, -INF , !P5 ;  /* 0xff8000001c1c7808 */ /* 0x000fc40006800000 */
[-C--:B------:R-:W-:Y:S02]  /*4060*/  ISETP.GE.AND P5, PT, R141, R4.reuse, PT ;  /* 0x000000048d00720c */ /* 0x080fe40003fa6270 */
[----:B------:R-:W-:Y:S01]  /*4070*/  FSEL R19, R102, -INF , !P3 ;  /* 0xff80000066137808 */ /* 0x000fe20005800000 */
[----:B------:R1:W-:Y:S01]  /*4080*/  MUFU.TANH R112, R48 ;  /* 0x0000003000707308 */ /* 0x0003e20000002400 */
[----:B------:R-:W-:Y:S01]  /*4090*/  FSEL R109, R109, -INF , !P6 ;  /* 0xff8000006d6d7808 */ /* 0x000fe20007000000 */
[----:B--2---:R-:W-:Y:S01]  /*40a0*/  FFMA.FTZ R120, R136, UR4, R222 ;  /* 0x0000000488787c23 */ /* 0x004fe200080100de */
[----:B------:R-:W-:Y:S02]  /*40b0*/  ISETP.GE.AND P3, PT, R139, R4, PT ;  /* 0x000000048b00720c */ /* 0x000fe40003f66270 */
[-C--:B------:R-:W-:Y:S02]  /*40c0*/  ISETP.GE.AND P6, PT, R141, R6.reuse, PT ;  /* 0x000000068d00720c */ /* 0x080fe40003fc6270 */
[----:B------:R-:W-:Y:S01]  /*40d0*/  FSEL R115, R111, -INF , !P5 ;  /* 0xff8000006f737808 */ /* 0x000fe20006800000 */
[----:B------:R2:W-:Y:S01]  /*40e0*/  MUFU.TANH R102, R49 ;  /* 0x0000003100667308 */ /* 0x0005e20000002400 */
[----:B------:R-:W-:Y:S01]  /*40f0*/  ISETP.GE.AND P5, PT, R139, R6, PT ;  /* 0x000000068b00720c */ /* 0x000fe20003fa6270 */
[C---:B---3--:R-:W-:Y:S01]  /*4100*/  FFMA.FTZ R199, R133.reuse, UR4, R221 ;  /* 0x0000000485c77c23 */ /* 0x048fe200080100dd */
[----:B------:R-:W-:Y:S01]  /*4110*/  FSEL R202, R202, -INF , !P6 ;  /* 0xff800000caca7808 */ /* 0x000fe20007000000 */
[----:B------:R-:W-:Y:S01]  /*4120*/  FFMA.FTZ R121, R133, UR4, R223 ;  /* 0x0000000485797c23 */ /* 0x000fe200080100df */
[----:B------:R-:W-:Y:S01]  /*4130*/  ISETP.GE.AND P6, PT, R141, R2, PT ;  /* 0x000000028d00720c */ /* 0x000fe20003fc6270 */
[----:B------:R-:W-:Y:S01]  /*4140*/  FFMA.FTZ R101, R133, UR4, R101 ;  /* 0x0000000485657c23 */ /* 0x000fe20008010065 */
[----:B------:R-:W-:Y:S01]  /*4150*/  ISETP.GE.AND P0, PT, R186, R4, PT ;  /* 0x00000004ba00720c */ /* 0x000fe20003f06270 */
[----:B-1----:R-:W-:Y:S01]  /*4160*/  FFMA.FTZ R48, R138, UR4, R114 ;  /* 0x000000048a307c23 */ /* 0x002fe20008010072 */
[----:B------:R-:W1:Y:S01]  /*4170*/  I2F R181, R160 ;  /* 0x000000a000b57306 */ /* 0x000e620000201400 */
[----:B------:R-:W-:Y:S01]  /*4180*/  FSEL R111, R140, -INF , !P6 ;  /* 0xff8000008c6f7808 */ /* 0x000fe20007000000 */
[----:B------:R-:W-:Y:S01]  /*4190*/  FFMA.FTZ R186, R136, UR4, R224 ;  /* 0x0000000488ba7c23 */ /* 0x000fe200080100e0 */
[----:B------:R-:W-:Y:S01]  /*41a0*/  ISETP.GE.AND P6, PT, R139, R3, PT ;  /* 0x000000038b00720c */ /* 0x000fe20003fc6270 */
[----:B------:R-:W-:Y:S01]  /*41b0*/  FFMA.FTZ R131, R133, UR4, R225 ;  /* 0x0000000485837c23 */ /* 0x000fe200080100e1 */
[----:B------:R-:W-:Y:S01]  /*41c0*/  FSEL R48, R48, -INF , !P5 ;  /* 0xff80000030307808 */ /* 0x000fe20006800000 */
[----:B--2---:R-:W-:Y:S01]  /*41d0*/  FMUL.FTZ R49, R104, c[0x0][0x2ec] ;  /* 0x0000bb0068317a20 */ /* 0x004fe20000410000 */
[----:B------:R-:W-:Y:S01]  /*41e0*/  FSEL R104, R113, -INF , !P3 ;  /* 0xff80000071687808 */ /* 0x000fe20005800000 */
[----:B------:R-:W2:Y:S01]  /*41f0*/  I2F R179, R180 ;  /* 0x000000b400b37306 */ /* 0x000ea20000201400 */
[----:B------:R-:W-:-:S02]  /*4200*/  ISETP.GE.AND P5, PT, R139, R2, PT ;  /* 0x000000028b00720c */ /* 0x000fc40003fa6270 */
[----:B------:R-:W-:Y:S01]  /*4210*/  FSEL R18, R91, -INF , !P6 ;  /* 0xff8000005b127808 */ /* 0x000fe20007000000 */
[----:B------:R-:W-:Y:S01]  /*4220*/  FMUL.FTZ R91, R105, c[0x0][0x2ec] ;  /* 0x0000bb00695b7a20 */ /* 0x000fe20000410000 */
[----:B------:R-:W-:Y:S01]  /*4230*/  FSEL R116, R116, -INF , !P5 ;  /* 0xff80000074747808 */ /* 0x000fe20006800000 */
[----:B------:R-:W-:Y:S01]  /*4240*/  FFMA.FTZ R105, R136, UR4, R220 ;  /* 0x0000000488697c23 */ /* 0x000fe200080100dc */
[C---:B------:R-:W-:Y:S01]  /*4250*/  ISETP.GE.AND P5, PT, R137.reuse, R3, PT ;  /* 0x000000038900720c */ /* 0x040fe20003fa6270 */
[----:B------:R3:W4:Y:S01]  /*4260*/  MUFU.TANH R113, R49 ;  /* 0x0000003100717308 */ /* 0x0007220000002400 */
[----:B------:R-:W-:Y:S01]  /*4270*/  ISETP.GE.AND P3, PT, R137, R6, PT ;  /* 0x000000068900720c */ /* 0x000fe20003f66270 */
[----:B-1----:R-:W-:Y:S01]  /*4280*/  FFMA.FTZ R119, R181, UR4, R119 ;  /* 0x00000004b5777c23 */ /* 0x002fe20008010077 */
[----:B------:R-:W-:Y:S02]  /*4290*/  FSEL R120, R120, -INF , !P5 ;  /* 0xff80000078787808 */ /* 0x000fe40006800000 */
[----:B------:R-:W-:-:S02]  /*42a0*/  ISETP.GE.AND P5, PT, R134, R4, PT ;  /* 0x000000048600720c */ /* 0x000fc40003fa6270 */
[----:B------:R-:W-:Y:S01]  /*42b0*/  ISETP.GE.AND P6, PT, R137, R4, PT ;  /* 0x000000048900720c */ /* 0x000fe20003fc6270 */
[----:B------:R-:W1:Y:S01]  /*42c0*/  MUFU.TANH R108, R108 ;  /* 0x0000006c006c7308 */ /* 0x000e620000002400 */
[----:B------:R-:W-:Y:S01]  /*42d0*/  FSEL R199, R199, -INF , !P5 ;  /* 0xff800000c7c77808 */ /* 0x000fe20006800000 */
[----:B--2---:R-:W-:Y:S01]  /*42e0*/  FFMA.FTZ R117, R179, UR4, R117 ;  /* 0x00000004b3757c23 */ /* 0x004fe20008010075 */
[-C--:B------:R-:W-:Y:S02]  /*42f0*/  ISETP.GE.AND P5, PT, R160, R6.reuse, PT ;  /* 0x00000006a000720c */ /* 0x080fe40003fa6270 */
[----:B------:R-:W-:Y:S02]  /*4300*/  FSEL R105, R105, -INF , !P6 ;  /* 0xff80000069697808 */ /* 0x000fe40007000000 */
[----:B------:R-:W-:Y:S01]  /*4310*/  ISETP.GE.AND P6, PT, R134, R6, PT ;  /* 0x000000068600720c */ /* 0x000fe20003fc6270 */
[----:B---3--:R-:W-:Y:S01]  /*4320*/  FFMA.FTZ R49, R136, UR4, R100 ;  /* 0x0000000488317c23 */ /* 0x008fe20008010064 */
[----:B------:R-:W2:Y:S01]  /*4330*/  I2F R177, R178 ;  /* 0x000000b200b17306 */ /* 0x000ea20000201400 */
[----:B------:R-:W-:Y:S01]  /*4340*/  FMUL.FTZ R100, R106, c[0x0][0x2ec] ;  /* 0x0000bb006a647a20 */ /* 0x000fe20000410000 */
[----:B------:R-:W-:Y:S01]  /*4350*/  FSEL R203, R101, -INF , !P6 ;  /* 0xff80000065cb7808 */ /* 0x000fe20007000000 */
[----:B----4-:R-:W-:Y:S01]  /*4360*/  FFMA.FTZ R113, R181, UR4, R113 ;  /* 0x00000004b5717c23 */ /* 0x010fe20008010071 */
[----:B------:R-:W-:Y:S01]  /*4370*/  FSEL R49, R49, -INF , !P3 ;  /* 0xff80000031317808 */ /* 0x000fe20005800000 */
[----:B------:R-:W-:Y:S01]  /*4380*/  FMUL.FTZ R106, R50, c[0x0][0x2ec] ;  /* 0x0000bb00326a7a20 */ /* 0x000fe20000410000 */
[----:B------:R-:W-:Y:S01]  /*4390*/  ISETP.GE.AND P3, PT, R137, R2, PT ;  /* 0x000000028900720c */ /* 0x000fe20003f66270 */
[----:B-1----:R-:W-:Y:S01]  /*43a0*/  FFMA.FTZ R108, R179, UR4, R108 ;  /* 0x00000004b36c7c23 */ /* 0x002fe2000801006c */
[----:B------:R-:W1:Y:S01]  /*43b0*/  MUFU.TANH R100, R100 ;  /* 0x0000006400647308 */ /* 0x000e620000002400 */
[----:B------:R-:W-:-:S02]  /*43c0*/  FSEL R50, R113, -INF , !P5 ;  /* 0xff80000071327808 */ /* 0x000fc40006800000 */
[----:B------:R-:W-:Y:S02]  /*43d0*/  ISETP.GE.AND P5, PT, R160, R2, PT ;  /* 0x00000002a000720c */ /* 0x000fe40003fa6270 */
[----:B------:R-:W-:Y:S02]  /*43e0*/  FSEL R186, R186, -INF , !P3 ;  /* 0xff800000baba7808 */ /* 0x000fe40005800000 */
[-C--:B------:R-:W-:Y:S01]  /*43f0*/  ISETP.GE.AND P3, PT, R134, R3.reuse, PT ;  /* 0x000000038600720c */ /* 0x080fe20003f66270 */
[----:B------:R-:W3:Y:S01]  /*4400*/  MUFU.TANH R118, R118 ;  /* 0x0000007600767308 */ /* 0x000ee20000002400 */
[----:B------:R-:W-:Y:S01]  /*4410*/  FSEL R141, R119, -INF , !P5 ;  /* 0xff800000778d7808 */ /* 0x000fe20006800000 */
[C---:B--2---:R-:W-:Y:S01]  /*4420*/  FFMA.FTZ R85, R177.reuse, UR4, R85 ;  /* 0x00000004b1557c23 */ /* 0x044fe20008010055 */
[----:B------:R-:W-:Y:S01]  /*4430*/  ISETP.GE.AND P5, PT, R180, R3, PT ;  /* 0x00000003b400720c */ /* 0x000fe20003fa6270 */
[----:B------:R-:W-:Y:S01]  /*4440*/  FFMA.FTZ R156, R177, UR4, R76 ;  /* 0x00000004b19c7c23 */ /* 0x000fe2000801004c */
[----:B------:R-:W-:Y:S01]  /*4450*/  FSEL R121, R121, -INF , !P3 ;  /* 0xff80000079797808 */ /* 0x000fe20005800000 */
[----:B------:R-:W-:Y:S01]  /*4460*/  FFMA.FTZ R146, R177, UR4, R227 ;  /* 0x00000004b1927c23 */ /* 0x000fe200080100e3 */
[----:B------:R-:W-:Y:S01]  /*4470*/  ISETP.GE.AND P3, PT, R160, R4, PT ;  /* 0x00000004a000720c */ /* 0x000fe20003f66270 */
[----:B------:R-:W2:Y:S01]  /*4480*/  MUFU.TANH R91, R91 ;  /* 0x0000005b005b7308 */ /* 0x000ea20000002400 */
[----:B-1----:R-:W-:Y:S01]  /*4490*/  FFMA.FTZ R100, R181, UR4, R100 ;  /* 0x00000004b5647c23 */ /* 0x002fe20008010064 */
[----:B------:R-:W-:-:S02]  /*44a0*/  FSEL R126, R108, -INF , !P5 ;  /* 0xff8000006c7e7808 */ /* 0x000fc40006800000 */
[----:B------:R-:W-:Y:S02]  /*44b0*/  ISETP.GE.AND P5, PT, R178, R4, PT ;  /* 0x00000004b200720c */ /* 0x000fe40003fa6270 */
[----:B------:R-:W-:Y:S02]  /*44c0*/  ISETP.GE.AND P6, PT, R134, R2, PT ;  /* 0x000000028600720c */ /* 0x000fe40003fc6270 */
[----:B------:R-:W1:Y:S01]  /*44d0*/  MUFU.TANH R107, R107 ;  /* 0x0000006b006b7308 */ /* 0x000e620000002400 */
[----:B---3--:R-:W-:Y:S01]  /*44e0*/  FFMA.FTZ R118, R181, UR4, R118 ;  /* 0x00000004b5767c23 */ /* 0x008fe20008010076 */
[----:B------:R-:W-:Y:S01]  /*44f0*/  FSEL R181, R100, -INF , !P3 ;  /* 0xff80000064b57808 */ /* 0x000fe20005800000 */
[----:B------:R-:W-:Y:S01]  /*4500*/  FMUL.FTZ R100, R44, c[0x0][0x2ec] ;  /* 0x0000bb002c647a20 */ /* 0x000fe20000410000 */
[----:B------:R-:W-:Y:S02]  /*4510*/  ISETP.GE.AND P3, PT, R180, R6, PT ;  /* 0x00000006b400720c */ /* 0x000fe40003f66270 */
[----:B------:R-:W-:-:S02]  /*4520*/  FSEL R76, R85, -INF , !P5 ;  /* 0xff800000554c7808 */ /* 0x000fc40006800000 */
[----:B------:R-:W3:Y:S01]  /*4530*/  I2F R175, R176 ;  /* 0x000000b000af7306 */ /* 0x000ee20000201400 */
[----:B--2---:R-:W-:Y:S01]  /*4540*/  FFMA.FTZ R91, R179, UR4, R91 ;  /* 0x00000004b35b7c23 */ /* 0x004fe2000801005b */
[----:B------:R-:W-:Y:S02]  /*4550*/  FSEL R131, R131, -INF , !P6 ;  /* 0xff80000083837808 */ /* 0x000fe40007000000 */
[-C--:B------:R-:W-:Y:S02]  /*4560*/  ISETP.GE.AND P6, PT, R160, R3.reuse, PT ;  /* 0x00000003a000720c */ /* 0x080fe40003fc6270 */
[----:B------:R-:W-:Y:S01]  /*4570*/  FSEL R44, R91, -INF , !P3 ;  /* 0xff8000005b2c7808 */ /* 0x000fe20005800000 */
[----:B------:R-:W-:Y:S01]  /*4580*/  FMUL.FTZ R91, R45, c[0x0][0x2ec] ;  /* 0x0000bb002d5b7a20 */ /* 0x000fe20000410000 */
[----:B------:R-:W2:Y:S01]  /*4590*/  I2F R173, R174 ;  /* 0x000000ae00ad7306 */ /* 0x000ea20000201400 */
[----:B------:R-:W-:Y:S01]  /*45a0*/  ISETP.GE.AND P3, PT, R180, R2, PT ;  /* 0x00000002b400720c */ /* 0x000fe20003f66270 */
[----:B------:R-:W-:Y:S01]  /*45b0*/  FFMA.FTZ R45, R177, UR4, R88 ;  /* 0x00000004b12d7c23 */ /* 0x000fe20008010058 */
[----:B------:R-:W-:Y:S01]  /*45c0*/  FSEL R123, R118, -INF , !P6 ;  /* 0xff800000767b7808 */ /* 0x000fe20007000000 */
[----:B------:R-:W-:Y:S01]  /*45d0*/  FMUL.FTZ R88, R98, c[0x0][0x2ec] ;  /* 0x0000bb0062587a20 */ /* 0x000fe20000410000 */
[----:B------:R-:W-:Y:S01]  /*45e0*/  FSEL R137, R117, -INF , !P3 ;  /* 0xff80000075897808 */ /* 0x000fe20005800000 */
[----:B-1----:R-:W-:Y:S01]  /*45f0*/  FFMA.FTZ R107, R179, UR4, R107 ;  /* 0x00000004b36b7c23 */ /* 0x002fe2000801006b */
[----:B------:R-:W-:Y:S01]  /*4600*/  ISETP.GE.AND P3, PT, R178, R3, PT ;  /* 0x00000003b200720c */ /* 0x000fe20003f66270 */
[----:B------:R1:W4:Y:S01]  /*4610*/  MUFU.TANH R85, R96 ;  /* 0x0000006000557308 */ /* 0x0003220000002400 */
[-C--:B------:R-:W-:Y:S01]  /*4620*/  ISETP.GE.AND P6, PT, R180, R4.reuse, PT ;  /* 0x00000004b400720c */ /* 0x080fe20003fc6270 */
[C---:B---3--:R-:W-:Y:S01]  /*4630*/  FFMA.FTZ R84, R175.reuse, UR4, R84 ;  /* 0x00000004af547c23 */ /* 0x048fe20008010054 */
[----:B------:R-:W-:Y:S01]  /*4640*/  FSEL R146, R146, -INF , !P3 ;  /* 0xff80000092927808 */ /* 0x000fe20005800000 */
[C---:B------:R-:W-:Y:S01]  /*4650*/  FFMA.FTZ R155, R175.reuse, UR4, R77 ;  /* 0x00000004af9b7c23 */ /* 0x040fe2000801004d */
[----:B------:R-:W-:Y:S01]  /*4660*/  ISETP.GE.AND P3, PT, R176, R4, PT ;  /* 0x00000004b000720c */ /* 0x000fe20003f66270 */
[----:B------:R-:W-:Y:S01]  /*4670*/  FFMA.FTZ R148, R175, UR4, R226 ;  /* 0x00000004af947c23 */ /* 0x000fe200080100e2 */
[----:B------:R-:W-:Y:S01]  /*4680*/  FSEL R179, R107, -INF , !P6 ;  /* 0xff8000006bb37808 */ /* 0x000fe20007000000 */
[----:B------:R-:W3:Y:S01]  /*4690*/  MUFU.TANH R88, R88 ;  /* 0x0000005800587308 */ /* 0x000ee20000002400 */
[----:B------:R-:W-:Y:S01]  /*46a0*/  ISETP.GE.AND P6, PT, R178, R6, PT ;  /* 0x00000006b200720c */ /* 0x000fe20003fc6270 */
[----:B--2---:R-:W-:Y:S01]  /*46b0*/  FFMA.FTZ R112, R173, UR4, R112 ;  /* 0x00000004ad707c23 */ /* 0x004fe20008010070 */
[----:B------:R-:W-:-:S02]  /*46c0*/  FSEL R77, R84, -INF , !P3 ;  /* 0xff800000544d7808 */ /* 0x000fc40005800000 */
[----:B------:R-:W-:Y:S02]  /*46d0*/  ISETP.GE.AND P3, PT, R174, R6, PT ;  /* 0x00000006ae00720c */ /* 0x000fe40003f66270 */
[----:B------:R-:W-:Y:S01]  /*46e0*/  FSEL R45, R45, -INF , !P6 ;  /* 0xff8000002d2d7808 */ /* 0x000fe20007000000 */
[----:B-1----:R-:W-:Y:S01]  /*46f0*/  FMUL.FTZ R96, R97, c[0x0][0x2ec] ;  /* 0x0000bb0061607a20 */ /* 0x002fe20000410000 */
[----:B------:R-:W1:Y:S01]  /*4700*/  MUFU.TANH R106, R106 ;  /* 0x0000006a006a7308 */ /* 0x000e620000002400 */
[C---:B----4-:R-:W-:Y:S01]  /*4710*/  FFMA.FTZ R85, R173.reuse, UR4, R85 ;  /* 0x00000004ad557c23 */ /* 0x050fe20008010055 */
[----:B------:R-:W-:Y:S02]  /*4720*/  ISETP.GE.AND P6, PT, R178, R2, PT ;  /* 0x00000002b200720c */ /* 0x000fe40003fc6270 */
[----:B------:R-:W-:Y:S02]  /*4730*/  ISETP.GE.AND P5, PT, R176, R6, PT ;  /* 0x00000006b000720c */ /* 0x000fe40003fa6270 */
[----:B------:R-:W-:Y:S01]  /*4740*/  FSEL R156, R156, -INF , !P6 ;  /* 0xff8000009c9c7808 */ /* 0x000fe20007000000 */
[----:B---3--:R-:W-:Y:S01]  /*4750*/  FFMA.FTZ R84, R173, UR4, R88 ;  /* 0x00000004ad547c23 */ /* 0x008fe20008010058 */
[----:B------:R-:W2:Y:S01]  /*4760*/  I2F R171, R172 ;  /* 0x000000ac00ab7306 */ /* 0x000ea20000201400 */
[----:B------:R-:W-:-:S04]  /*4770*/  ISETP.GE.AND P6, PT, R176, R3, PT ;  /* 0x00000003b000720c */ /* 0x000fc80003fc6270 */
[----:B------:R-:W-:Y:S02]  /*4780*/  FSEL R148, R148, -INF , !P6 ;  /* 0xff80000094947808 */ /* 0x000fe40007000000 */
[----:B------:R-:W-:Y:S01]  /*4790*/  ISETP.GE.AND P6, PT, R174, R4, PT ;  /* 0x00000004ae00720c */ /* 0x000fe20003fc6270 */
[----:B------:R-:W-:Y:S01]  /*47a0*/  MUFU.TANH R96, R96 ;  /* 0x0000006000607308 */ /* 0x000fe20000002400 */
[----:B-1----:R-:W-:Y:S02]  /*47b0*/  FFMA.FTZ R106, R173, UR4, R106 ;  /* 0x00000004ad6a7c23 */ /* 0x002fe4000801006a */
[----:B------:R-:W-:Y:S02]  /*47c0*/  FSEL R84, R84, -INF , !P6 ;  /* 0xff80000054547808 */ /* 0x000fe40007000000 */
[----:B------:R-:W-:-:S03]  /*47d0*/  ISETP.GE.AND P6, PT, R172, R6, PT ;  /* 0x00000006ac00720c */ /* 0x000fc60003fc6270 */
[----:B------:R1:W-:Y:S01]  /*47e0*/  MUFU.TANH R101, R51 ;  /* 0x0000003300657308 */ /* 0x0003e20000002400 */
[----:B--2---:R-:W-:-:S07]  /*47f0*/  FFMA.FTZ R102, R171, UR4, R102 ;  /* 0x00000004ab667c23 */ /* 0x004fce0008010066 */
[----:B------:R-:W2:Y:S01]  /*4800*/  I2F R167, R168 ;  /* 0x000000a800a77306 */ /* 0x000ea20000201400 */
[----:B-1----:R-:W-:Y:S01]  /*4810*/  FFMA.FTZ R51, R175, UR4, R89 ;  /* 0x00000004af337c23 */ /* 0x002fe20008010059 */
[----:B------:R-:W-:-:S06]  /*4820*/  FSEL R89, R85, -INF , !P3 ;  /* 0xff80000055597808 */ /* 0x000fcc0005800000 */
[----:B------:R-:W1:Y:S01]  /*4830*/  I2F R169, R170 ;  /* 0x000000aa00a97306 */ /* 0x000e620000201400 */
[-C--:B------:R-:W-:Y:S02]  /*4840*/  ISETP.GE.AND P3, PT, R174, R2.reuse, PT ;  /* 0x00000002ae00720c */ /* 0x080fe40003f66270 */
[----:B------:R-:W-:Y:S02]  /*4850*/  FSEL R51, R51, -INF , !P5 ;  /* 0xff80000033337808 */ /* 0x000fe40006800000 */
[----:B------:R-:W-:Y:S01]  /*4860*/  ISETP.GE.AND P5, PT, R176, R2, PT ;  /* 0x00000002b000720c */ /* 0x000fe20003fa6270 */
[----:B--2---:R-:W-:Y:S01]  /*4870*/  FFMA.FTZ R88, R167, UR4, R73 ;  /* 0x00000004a7587c23 */ /* 0x004fe20008010049 */
[----:B------:R-:W-:Y:S01]  /*4880*/  FSEL R157, R106, -INF , !P3 ;  /* 0xff8000006a9d7808 */ /* 0x000fe20005800000 */
[----:B------:R-:W2:Y:S01]  /*4890*/  MUFU.TANH R85, R99 ;  /* 0x0000006300557308 */ /* 0x000ea20000002400 */
[----:B------:R-:W-:Y:S01]  /*48a0*/  FSEL R155, R155, -INF , !P5 ;  /* 0xff8000009b9b7808 */ /* 0x000fe20006800000 */
[C---:B------:R-:W-:Y:S01]  /*48b0*/  FFMA.FTZ R152, R167.reuse, UR4, R231 ;  /* 0x00000004a7987c23 */ /* 0x040fe200080100e7 */
[-C--:B------:R-:W-:Y:S01]  /*48c0*/  ISETP.GE.AND P3, PT, R172, R3.reuse, PT ;  /* 0x00000003ac00720c */ /* 0x080fe20003f66270 */
[----:B------:R-:W-:Y:S01]  /*48d0*/  FFMA.FTZ R160, R167, UR4, R229 ;  /* 0x00000004a7a07c23 */ /* 0x000fe200080100e5 */
[----:B------:R-:W-:-:S02]  /*48e0*/  ISETP.GE.AND P5, PT, R174, R3, PT ;  /* 0x00000003ae00720c */ /* 0x000fc40003fa6270 */
[----:B------:R-:W-:Y:S01]  /*48f0*/  FSEL R153, R102, -INF , !P3 ;  /* 0xff80000066997808 */ /* 0x000fe20005800000 */
[----:B------:R3:W-:Y:S01]  /*4900*/  MUFU.TANH R97, R46 ;  /* 0x0000002e00617308 */ /* 0x0007e20000002400 */
[----:B------:R-:W-:Y:S01]  /*4910*/  FSEL R151, R112, -INF , !P5 ;  /* 0xff80000070977808 */ /* 0x000fe20006800000 */
[C---:B-1----:R-:W-:Y:S01]  /*4920*/  FFMA.FTZ R230, R169.reuse, UR4, R230 ;  /* 0x00000004a9e67c23 */ /* 0x042fe200080100e6 */
[-C--:B------:R-:W-:Y:S01]  /*4930*/  ISETP.GE.AND P3, PT, R170, R4.reuse, PT ;  /* 0x00000004aa00720c */ /* 0x080fe20003f66270 */
[----:B------:R-:W-:Y:S01]  /*4940*/  FFMA.FTZ R154, R169, UR4, R232 ;  /* 0x00000004a99a7c23 */ /* 0x000fe200080100e8 */
[----:B------:R-:W-:-:S03]  /*4950*/  ISETP.GE.AND P5, PT, R172, R4, PT ;  /* 0x00000004ac00720c */ /* 0x000fc60003fa6270 */
[----:B------:R1:W-:Y:S01]  /*4960*/  MUFU.TANH R73, R94 ;  /* 0x0000005e00497308 */ /* 0x0003e20000002400 */
[----:B--2---:R-:W-:-:S05]  /*4970*/  FFMA.FTZ R85, R171, UR4, R85 ;  /* 0x00000004ab557c23 */ /* 0x004fca0008010055 */
[----:B------:R-:W-:Y:S01]  /*4980*/  FSEL R85, R85, -INF , !P5 ;  /* 0xff80000055557808 */ /* 0x000fe20006800000 */
[C---:B---3--:R-:W-:Y:S01]  /*4990*/  FFMA.FTZ R46, R171.reuse, UR4, R96 ;  /* 0x00000004ab2e7c23 */ /* 0x048fe20008010060 */
[----:B------:R-:W2:Y:S01]  /*49a0*/  I2F R165, R166 ;  /* 0x000000a600a57306 */ /* 0x000ea20000201400 */
[----:B------:R-:W-:Y:S01]  /*49b0*/  FFMA.FTZ R171, R171, UR4, R101 ;  /* 0x00000004abab7c23 */ /* 0x000fe20008010065 */
[----:B------:R-:W-:Y:S02]  /*49c0*/  ISETP.GE.AND P5, PT, R170, R6, PT ;  /* 0x00000006aa00720c */ /* 0x000fe40003fa6270 */
[----:B------:R-:W-:Y:S02]  /*49d0*/  FSEL R46, R46, -INF , !P6 ;  /* 0xff8000002e2e7808 */ /* 0x000fe40007000000 */
[----:B------:R-:W-:Y:S01]  /*49e0*/  ISETP.GE.AND P6, PT, R172, R2, PT ;  /* 0x00000002ac00720c */ /* 0x000fe20003fc6270 */
[----:B-1----:R-:W-:Y:S01]  /*49f0*/  FMUL.FTZ R94, R95, c[0x0][0x2ec] ;  /* 0x0000bb005f5e7a20 */ /* 0x002fe20000410000 */
[----:B------:R1:W-:Y:S02]  /*4a00*/  MUFU.TANH R96, R47 ;  /* 0x0000002f00607308 */ /* 0x0003e40000002400 */
[----:B------:R-:W-:-:S02]  /*4a10*/  FSEL R171, R171, -INF , !P6 ;  /* 0xff800000abab7808 */ /* 0x000fc40007000000 */
[----:B------:R-:W-:-:S04]  /*4a20*/  ISETP.GE.AND P6, PT, R170, R3, PT ;  /* 0x00000003aa00720c */ /* 0x000fc80003fc6270 */
[----:B------:R-:W3:Y:S01]  /*4a30*/  MUFU.TANH R92, R92 ;  /* 0x0000005c005c7308 */ /* 0x000ee20000002400 */
[C---:B--2---:R-:W-:Y:S02]  /*4a40*/  FFMA.FTZ R97, R165.reuse, UR4, R97 ;  /* 0x00000004a5617c23 */ /* 0x044fe40008010061 */
[----:B------:R-:W-:-:S05]  /*4a50*/  FFMA.FTZ R73, R165, UR4, R73 ;  /* 0x00000004a5497c23 */ /* 0x000fca0008010049 */
[----:B------:R-:W2:Y:S01]  /*4a60*/  MUFU.TANH R100, R100 ;  /* 0x0000006400647308 */ /* 0x000ea20000002400 */
[C---:B-1----:R-:W-:Y:S02]  /*4a70*/  FFMA.FTZ R47, R169.reuse, UR4, R72 ;  /* 0x00000004a92f7c23 */ /* 0x042fe40008010048 */
[----:B------:R-:W-:Y:S01]  /*4a80*/  FFMA.FTZ R72, R169, UR4, R228 ;  /* 0x00000004a9487c23 */ /* 0x000fe200080100e4 */
[----:B------:R-:W-:Y:S02]  /*4a90*/  FSEL R169, R230, -INF , !P6 ;  /* 0xff800000e6a97808 */ /* 0x000fe40007000000 */
[----:B------:R-:W-:Y:S02]  /*4aa0*/  ISETP.GE.AND P6, PT, R168, R4, PT ;  /* 0x00000004a800720c */ /* 0x000fe40003fc6270 */
[----:B------:R-:W1:Y:S01]  /*4ab0*/  I2F R163, R164 ;  /* 0x000000a400a37306 */ /* 0x000e620000201400 */
[----:B------:R-:W-:Y:S01]  /*4ac0*/  FSEL R72, R72, -INF , !P3 ;  /* 0xff80000048487808 */ /* 0x000fe20005800000 */
[----:B---3--:R-:W-:Y:S01]  /*4ad0*/  FFMA.FTZ R92, R165, UR4, R92 ;  /* 0x00000004a55c7c23 */ /* 0x008fe2000801005c */
[----:B------:R-:W-:-:S02]  /*4ae0*/  ISETP.GE.AND P3, PT, R168, R6, PT ;  /* 0x00000006a800720c */ /* 0x000fc40003f66270 */
[----:B------:R-:W-:Y:S02]  /*4af0*/  FSEL R47, R47, -INF , !P5 ;  /* 0xff8000002f2f7808 */ /* 0x000fe40006800000 */
[----:B------:R-:W-:Y:S01]  /*4b00*/  ISETP.GE.AND P5, PT, R170, R2, PT ;  /* 0x00000002aa00720c */ /* 0x000fe20003fa6270 */
[----:B------:R-:W3:Y:S01]  /*4b10*/  MUFU.TANH R94, R94 ;  /* 0x0000005e005e7308 */ /* 0x000ee20000002400 */
[----:B--2---:R-:W-:Y:S02]  /*4b20*/  FFMA.FTZ R100, R165, UR4, R100 ;  /* 0x00000004a5647c23 */ /* 0x004fe40008010064 */
[----:B------:R-:W-:Y:S02]  /*4b30*/  FSEL R154, R154, -INF , !P5 ;  /* 0xff8000009a9a7808 */ /* 0x000fe40006800000 */
[----:B------:R-:W-:-:S03]  /*4b40*/  ISETP.GE.AND P5, PT, R168, R3, PT ;  /* 0x00000003a800720c */ /* 0x000fc60003fa6270 */
[----:B------:R2:W-:Y:S01]  /*4b50*/  MUFU.TANH R68, R64 ;  /* 0x0000004000447308 */ /* 0x0005e20000002400 */
[----:B------:R-:W-:Y:S01]  /*4b60*/  FSEL R160, R160, -INF , !P5 ;  /* 0xff800000a0a07808 */ /* 0x000fe20006800000 */
[----:B-1----:R-:W-:Y:S01]  /*4b70*/  FFMA.FTZ R96, R163, UR4, R96 ;  /* 0x00000004a3607c23 */ /* 0x002fe20008010060 */
[----:B------:R-:W-:-:S05]  /*4b80*/  ISETP.GE.AND P5, PT, R166, R4, PT ;  /* 0x00000004a600720c */ /* 0x000fca0003fa6270 */
[----:B------:R-:W1:Y:S01]  /*4b90*/  MUFU.TANH R91, R91 ;  /* 0x0000005b005b7308 */ /* 0x000e620000002400 */
[----:B---3--:R-:W-:Y:S02]  /*4ba0*/  FFMA.FTZ R94, R163, UR4, R94 ;  /* 0x00000004a35e7c23 */ /* 0x008fe4000801005e */
[----:B--2---:R-:W-:-:S05]  /*4bb0*/  FMUL.FTZ R64, R65, c[0x0][0x2ec] ;  /* 0x0000bb0041407a20 */ /* 0x004fca0000410000 */
[----:B------:R2:W-:Y:S01]  /*4bc0*/  MUFU.TANH R98, R93 ;  /* 0x0000005d00627308 */ /* 0x0005e20000002400 */
[----:B------:R-:W-:Y:S02]  /*4bd0*/  FMUL.FTZ R65, R66, c[0x0][0x2ec] ;  /* 0x0000bb0042417a20 */ /* 0x000fe40000410000 */
[----:B------:R-:W-:Y:S02]  /*4be0*/  FMUL.FTZ R66, R67, c[0x0][0x2ec] ;  /* 0x0000bb0043427a20 */ /* 0x000fe40000410000 */
[----:B-1----:R-:W-:-:S03]  /*4bf0*/  FFMA.FTZ R158, R163, UR4, R91 ;  /* 0x00000004a39e7c23 */ /* 0x002fc6000801005b */
[----:B------:R-:W-:Y:S01]  /*4c00*/  I2F R161, R162 ;  /* 0x000000a200a17306 */ /* 0x000fe20000201400 */
[----:B--2---:R-:W-:Y:S01]  /*4c10*/  FFMA.FTZ R93, R167, UR4, R69 ;  /* 0x00000004a75d7c23 */ /* 0x004fe20008010045 */
[----:B------:R-:W-:-:S06]  /*4c20*/  FSEL R69, R88, -INF , !P3 ;  /* 0xff80000058457808 */ /* 0x000fcc0005800000 */
[----:B------:R-:W1:Y:S01]  /*4c30*/  MUFU.TANH R65, R65 ;  /* 0x0000004100417308 */ /* 0x000e620000002400 */
[----:B------:R-:W-:Y:S02]  /*4c40*/  ISETP.GE.AND P3, PT, R168, R2, PT ;  /* 0x00000002a800720c */ /* 0x000fe40003f66270 */
[----:B------:R-:W-:Y:S01]  /*4c50*/  FSEL R88, R93, -INF , !P6 ;  /* 0xff8000005d587808 */ /* 0x000fe20007000000 */
[----:B------:R-:W-:Y:S01]  /*4c60*/  FMUL.FTZ R93, R40, c[0x0][0x2ec] ;  /* 0x0000bb00285d7a20 */ /* 0x000fe20000410000 */
[----:B------:R-:W-:Y:S02]  /*4c70*/  ISETP.GE.AND P6, PT, R166, R6, PT ;  /* 0x00000006a600720c */ /* 0x000fe40003fc6270 */
[----:B------:R-:W-:Y:S01]  /*4c80*/  FSEL R152, R152, -INF , !P3 ;  /* 0xff80000098987808 */ /* 0x000fe20005800000 */
[----:B------:R-:W2:Y:S01]  /*4c90*/  MUFU.TANH R62, R62 ;  /* 0x0000003e003e7308 */ /* 0x000ea20000002400 */
[----:B------:R-:W-:Y:S02]  /*4ca0*/  ISETP.GE.AND P3, PT, R166, R3, PT ;  /* 0x00000003a600720c */ /* 0x000fe40003f66270 */
[----:B------:R-:W-:-:S02]  /*4cb0*/  FSEL R40, R92, -INF , !P6 ;  /* 0xff8000005c287808 */ /* 0x000fc40007000000 */
[----:B------:R-:W-:Y:S02]  /*4cc0*/  ISETP.GE.AND P6, PT, R166, R2, PT ;  /* 0x00000002a600720c */ /* 0x000fe40003fc6270 */
[----:B------:R-:W-:Y:S01]  /*4cd0*/  FSEL R159, R100, -INF , !P3 ;  /* 0xff800000649f7808 */ /* 0x000fe20005800000 */
[----:B------:R-:W3:Y:S01]  /*4ce0*/  MUFU.TANH R60, R60 ;  /* 0x0000003c003c7308 */ /* 0x000ee20000002400 */
[C---:B------:R-:W-:Y:S01]  /*4cf0*/  ISETP.GE.AND P3, PT, R164.reuse, R4, PT ;  /* 0x00000004a400720c */ /* 0x040fe20003f66270 */
[----:B-1----:R-:W-:Y:S01]  /*4d00*/  FFMA.FTZ R65, R161, UR4, R65 ;  /* 0x00000004a1417c23 */ /* 0x002fe20008010041 */
[----:B------:R-:W-:Y:S02]  /*4d10*/  FSEL R149, R97, -INF , !P6 ;  /* 0xff80000061957808 */ /* 0x000fe40007000000 */
[----:B------:R-:W-:Y:S02]  /*4d20*/  ISETP.GE.AND P6, PT, R164, R3, PT ;  /* 0x00000003a400720c */ /* 0x000fe40003fc6270 */
[----:B------:R-:W-:Y:S01]  /*4d30*/  FSEL R117, R94, -INF , !P3 ;  /* 0xff8000005e757808 */ /* 0x000fe20005800000 */
[----:B------:R-:W-:Y:S01]  /*4d40*/  I2F R184, R185 ;  /* 0x000000b900b87306 */ /* 0x000fe20000201400 */
[----:B------:R-:W-:Y:S01]  /*4d50*/  ISETP.GE.AND P3, PT, R162, R6, PT ;  /* 0x00000006a200720c */ /* 0x000fe20003f66270 */
[----:B--2---:R-:W-:Y:S01]  /*4d60*/  FFMA.FTZ R62, R161, UR4, R62 ;  /* 0x00000004a13e7c23 */ /* 0x004fe2000801003e */
[----:B------:R-:W-:-:S02]  /*4d70*/  FSEL R158, R158, -INF , !P6 ;  /* 0xff8000009e9e7808 */ /* 0x000fc40007000000 */
[----:B------:R-:W-:-:S03]  /*4d80*/  ISETP.GE.AND P6, PT, R162, R4, PT ;  /* 0x00000004a200720c */ /* 0x000fc60003fc6270 */
[----:B------:R-:W1:Y:S01]  /*4d90*/  MUFU.TANH R64, R64 ;  /* 0x0000004000407308 */ /* 0x000e620000002400 */
[----:B---3--:R-:W-:-:S07]  /*4da0*/  FFMA.FTZ R145, R161, UR4, R60 ;  /* 0x00000004a1917c23 */ /* 0x008fce000801003c */
[----:B------:R2:W-:Y:S08]  /*4db0*/  MUFU.TANH R91, R42 ;  /* 0x0000002a005b7308 */ /* 0x0005f00000002400 */
[----:B------:R3:W-:Y:S01]  /*4dc0*/  MUFU.TANH R92, R93 ;  /* 0x0000005d005c7308 */ /* 0x0007e20000002400 */
[----:B-1----:R-:W-:Y:S02]  /*4dd0*/  FFMA.FTZ R64, R184, UR4, R64 ;  /* 0x00000004b8407c23 */ /* 0x002fe40008010040 */
[----:B--2---:R-:W-:-:S05]  /*4de0*/  FFMA.FTZ R42, R161, UR4, R68 ;  /* 0x00000004a12a7c23 */ /* 0x004fca0008010044 */
[----:B------:R-:W1:Y:S01]  /*4df0*/  MUFU.TANH R66, R66 ;  /* 0x0000004200427308 */ /* 0x000e620000002400 */
[----:B------:R-:W-:Y:S02]  /*4e00*/  FSEL R161, R65, -INF , !P6 ;  /* 0xff80000041a17808 */ /* 0x000fe40007000000 */
[-C--:B------:R-:W-:Y:S02]  /*4e10*/  ISETP.GE.AND P6, PT, R185, R6.reuse, PT ;  /* 0x00000006b900720c */ /* 0x080fe40003fc6270 */
[----:B------:R-:W-:Y:S02]  /*4e20*/  FSEL R42, R42, -INF , !P3 ;  /* 0xff8000002a2a7808 */ /* 0x000fe40005800000 */
[----:B---3--:R-:W-:Y:S01]  /*4e30*/  FSEL R93, R73, -INF , !P5 ;  /* 0xff800000495d7808 */ /* 0x008fe20006800000 */
[----:B------:R-:W2:Y:S01]  /*4e40*/  MUFU.TANH R61, R61 ;  /* 0x0000003d003d7308 */ /* 0x000ea20000002400 */
[----:B------:R-:W-:Y:S02]  /*4e50*/  ISETP.GE.AND P5, PT, R164, R6, PT ;  /* 0x00000006a400720c */ /* 0x000fe40003fa6270 */
[----:B------:R-:W-:-:S02]  /*4e60*/  ISETP.GE.AND P3, PT, R162, R2, PT ;  /* 0x00000002a200720c */ /* 0x000fc40003f66270 */
[----:B------:R-:W-:Y:S01]  /*4e70*/  FSEL R68, R64, -INF , !P6 ;  /* 0xff80000040447808 */ /* 0x000fe20007000000 */
[----:B------:R-:W-:Y:S01]  /*4e80*/  FMUL.FTZ R64, R43, c[0x0][0x2ec] ;  /* 0x0000bb002b407a20 */ /* 0x000fe20000410000 */
[----:B------:R-:W-:Y:S01]  /*4e90*/  FSEL R140, R62, -INF , !P3 ;  /* 0xff8000003e8c7808 */ /* 0x000fe20005800000 */
[----:B------:R3:W-:Y:S01]  /*4ea0*/  MUFU.TANH R73, R41 ;  /* 0x0000002900497308 */ /* 0x0007e20000002400 */
[----:B-1----:R-:W-:Y:S01]  /*4eb0*/  FFMA.FTZ R66, R184, UR4, R66 ;  /* 0x00000004b8427c23 */ /* 0x002fe20008010042 */
[C---:B------:R-:W-:Y:S02]  /*4ec0*/  ISETP.GE.AND P3, PT, R185.reuse, R3, PT ;  /* 0x00000003b900720c */ /* 0x040fe40003f66270 */
[----:B------:R-:W-:-:S04]  /*4ed0*/  ISETP.GE.AND P6, PT, R185, R2, PT ;  /* 0x00000002b900720c */ /* 0x000fc80003fc6270 */
[----:B------:R-:W1:Y:S01]  /*4ee0*/  I2F R191, R192 ;  /* 0x000000c000bf7306 */ /* 0x000e620000201400 */
[----:B--2---:R-:W-:-:S05]  /*4ef0*/  FFMA.FTZ R61, R184, UR4, R61 ;  /* 0x00000004b83d7c23 */ /* 0x004fca000801003d */
[----:B------:R-:W-:Y:S01]  /*4f00*/  FSEL R144, R61, -INF , !P3 ;  /* 0xff8000003d907808 */ /* 0x000fe20005800000 */
[----:B---3--:R-:W-:Y:S01]  /*4f10*/  FFMA.FTZ R41, R163, UR4, R98 ;  /* 0x00000004a3297c23 */ /* 0x008fe20008010062 */
[----:B------:R-:W2:Y:S01]  /*4f20*/  MUFU.TANH R80, R80 ;  /* 0x0000005000507308 */ /* 0x000ea20000002400 */
[----:B------:R-:W-:-:S03]  /*4f30*/  ISETP.GE.AND P3, PT, R192, R4, PT ;  /* 0x00000004c000720c */ /* 0x000fc60003f66270 */
[----:B------:R-:W-:Y:S02]  /*4f40*/  FSEL R41, R41, -INF , !P5 ;  /* 0xff80000029297808 */ /* 0x000fe40006800000 */
[----:B------:R-:W-:Y:S01]  /*4f50*/  ISETP.GE.AND P5, PT, R164, R2, PT ;  /* 0x00000002a400720c */ /* 0x000fe20003fa6270 */
[C---:B-1----:R-:W-:Y:S01]  /*4f60*/  FFMA.FTZ R91, R191.reuse, UR4, R91 ;  /* 0x00000004bf5b7c23 */ /* 0x042fe2000801005b */
[----:B------:R-:W1:Y:S01]  /*4f70*/  MUFU.TANH R62, R82 ;  /* 0x00000052003e7308 */ /* 0x000e620000002400 */
[----:B------:R-:W-:Y:S01]  /*4f80*/  FFMA.FTZ R92, R191, UR4, R92 ;  /* 0x00000004bf5c7c23 */ /* 0x000fe2000801005c */
[----:B------:R-:W-:Y:S02]  /*4f90*/  FSEL R147, R96, -INF , !P5 ;  /* 0xff80000060937808 */ /* 0x000fe40006800000 */
[----:B------:R-:W-:-:S04]  /*4fa0*/  ISETP.GE.AND P5, PT, R162, R3, PT ;  /* 0x00000003a200720c */ /* 0x000fc80003fa6270 */
[----:B------:R-:W3:Y:S01]  /*4fb0*/  MUFU.TANH R63, R63 ;  /* 0x0000003f003f7308 */ /* 0x000ee20000002400 */
[----:B------:R-:W-:Y:S01]  /*4fc0*/  FSEL R145, R145, -INF , !P5 ;  /* 0xff80000091917808 */ /* 0x000fe20006800000 */
[----:B--2---:R-:W-:Y:S01]  /*4fd0*/  FFMA.FTZ R43, R191, UR4, R80 ;  /* 0x00000004bf2b7c23 */ /* 0x004fe20008010050 */
[----:B------:R-:W-:-:S04]  /*4fe0*/  ISETP.GE.AND P5, PT, R185, R4, PT ;  /* 0x00000004b900720c */ /* 0x000fc80003fa6270 */
[----:B------:R-:W-:Y:S01]  /*4ff0*/  FSEL R162, R66, -INF , !P5 ;  /* 0xff80000042a27808 */ /* 0x000fe20006800000 */
[----:B------:R-:W2:Y:S01]  /*5000*/  I2F R187, R188 ;  /* 0x000000bc00bb7306 */ /* 0x000ea20000201400 */
[----:B------:R-:W-:Y:S01]  /*5010*/  ISETP.GE.AND P5, PT, R192, R6, PT ;  /* 0x00000006c000720c */ /* 0x000fe20003fa6270 */
[----:B-1----:R-:W-:-:S03]  /*5020*/  FFMA.FTZ R62, R191, UR4, R62 ;  /* 0x00000004bf3e7c23 */ /* 0x002fc6000801003e */
[----:B------:R-:W-:Y:S02]  /*5030*/  FSEL R43, R43, -INF , !P5 ;  /* 0xff8000002b2b7808 */ /* 0x000fe40006800000 */
[----:B------:R-:W-:Y:S01]  /*5040*/  ISETP.GE.AND P5, PT, R192, R2, PT ;  /* 0x00000002c000720c */ /* 0x000fe20003fa6270 */
[----:B------:R-:W-:Y:S01]  /*5050*/  MUFU.TANH R60, R81 ;  /* 0x00000051003c7308 */ /* 0x000fe20000002400 */
[----:B---3--:R-:W-:Y:S01]  /*5060*/  FFMA.FTZ R139, R184, UR4, R63 ;  /* 0x00000004b88b7c23 */ /* 0x008fe2000801003f */
[----:B------:R-:W-:Y:S02]  /*5070*/  FSEL R150, R62, -INF , !P3 ;  /* 0xff8000003e967808 */ /* 0x000fe40005800000 */
[C---:B------:R-:W-:Y:S02]  /*5080*/  ISETP.GE.AND P3, PT, R188.reuse, R6, PT ;  /* 0x00000006bc00720c */ /* 0x040fe40003f66270 */
[----:B------:R-:W-:Y:S02]  /*5090*/  FSEL R138, R91, -INF , !P5 ;  /* 0xff8000005b8a7808 */ /* 0x000fe40006800000 */
[----:B------:R-:W1:Y:S01]  /*50a0*/  I2F R182, R183 ;  /* 0x000000b700b67306 */ /* 0x000e620000201400 */
[----:B--2---:R-:W-:Y:S01]  /*50b0*/  FFMA.FTZ R73, R187, UR4, R73 ;  /* 0x00000004bb497c23 */ /* 0x004fe20008010049 */
[----:B------:R-:W-:-:S02]  /*50c0*/  ISETP.GE.AND P5, PT, R188, R3, PT ;  /* 0x00000003bc00720c */ /* 0x000fc40003fa6270 */
[----:B------:R-:W-:Y:S02]  /*50d0*/  FSEL R139, R139, -INF , !P6 ;  /* 0xff8000008b8b7808 */ /* 0x000fe40007000000 */
[----:B------:R-:W-:Y:S02]  /*50e0*/  FSEL R142, R73, -INF , !P5 ;  /* 0xff800000498e7808 */ /* 0x000fe40006800000 */
[----:B------:R-:W-:Y:S01]  /*50f0*/  MUFU.TANH R24, R24 ;  /* 0x0000001800187308 */ /* 0x000fe20000002400 */
[----:B------:R-:W-:Y:S02]  /*5100*/  ISETP.GE.AND P5, PT, R183, R4, PT ;  /* 0x00000004b700720c */ /* 0x000fe40003fa6270 */
[----:B------:R-:W-:-:S04]  /*5110*/  ISETP.GE.AND P6, PT, R192, R3, PT ;  /* 0x00000003c000720c */ /* 0x000fc80003fc6270 */
[----:B------:R-:W-:Y:S01]  /*5120*/  FSEL R143, R92, -INF , !P6 ;  /* 0xff8000005c8f7808 */ /* 0x000fe20007000000 */
[----:B------:R-:W2:Y:S01]  /*5130*/  MUFU.TANH R64, R64 ;  /* 0x0000004000407308 */ /* 0x000ea20000002400 */
[----:B-1----:R-:W-:Y:S01]  /*5140*/  FFMA.FTZ R52, R182, UR4, R52 ;  /* 0x00000004b6347c23 */ /* 0x002fe20008010034 */
[----:B------:R-:W-:Y:S01]  /*5150*/  ISETP.GE.AND P6, PT, R188, R4, PT ;  /* 0x00000004bc00720c */ /* 0x000fe20003fc6270 */
[C---:B------:R-:W-:Y:S02]  /*5160*/  FFMA.FTZ R27, R182.reuse, UR4, R27 ;  /* 0x00000004b61b7c23 */ /* 0x040fe4000801001b */
[----:B------:R-:W-:Y:S01]  /*5170*/  FFMA.FTZ R53, R182, UR4, R53 ;  /* 0x00000004b6357c23 */ /* 0x000fe20008010035 */
[----:B------:R-:W-:Y:S02]  /*5180*/  FSEL R113, R52, -INF , !P5 ;  /* 0xff80000034717808 */ /* 0x000fe40006800000 */
[----:B------:R-:W-:Y:S01]  /*5190*/  I2F R189, R190 ;  /* 0x000000be00bd7306 */ /* 0x000fe20000201400 */
[----:B------:R-:W-:-:S07]  /*51a0*/  ISETP.GE.AND P5, PT, R190, R6, PT ;  /* 0x00000006be00720c */ /* 0x000fce0003fa6270 */
[----:B------:R-:W1:Y:S01]  /*51b0*/  MUFU.TANH R7, R7 ;  /* 0x0000000700077308 */ /* 0x000e620000002400 */
[----:B--2---:R-:W-:-:S07]  /*51c0*/  FFMA.FTZ R64, R187, UR4, R64 ;  /* 0x00000004bb407c23 */ /* 0x004fce0008010040 */
[----:B------:R-:W2:Y:S08]  /*51d0*/  MUFU.TANH R25, R25 ;  /* 0x0000001900197308 */ /* 0x000eb00000002400 */
[----:B------:R-:W3:Y:S01]  /*51e0*/  MUFU.TANH R63, R83 ;  /* 0x00000053003f7308 */ /* 0x000ee20000002400 */
[----:B-1----:R-:W-:-:S07]  /*51f0*/  FFMA.FTZ R119, R189, UR4, R7 ;  /* 0x00000004bd777c23 */ /* 0x002fce0008010007 */
[----:B------:R1:W-:Y:S01]  /*5200*/  MUFU.TANH R61, R36 ;  /* 0x00000024003d7308 */ /* 0x0003e20000002400 */
[----:B--2---:R-:W-:-:S07]  /*5210*/  FFMA.FTZ R25, R189, UR4, R25 ;  /* 0x00000004bd197c23 */ /* 0x004fce0008010019 */
[----:B------:R-:W2:Y:S01]  /*5220*/  MUFU.TANH R26, R26 ;  /* 0x0000001a001a7308 */ /* 0x000ea20000002400 */
[----:B---3--:R-:W-:-:S05]  /*5230*/  FFMA.FTZ R63, R187, UR4, R63 ;  /* 0x00000004bb3f7c23 */ /* 0x008fca000801003f */
[----:B------:R-:W-:Y:S01]  /*5240*/  FSEL R133, R63, -INF , !P6 ;  /* 0xff8000003f857808 */ /* 0x000fe20007000000 */
[----:B-1----:R-:W-:Y:S01]  /*5250*/  FFMA.FTZ R36, R187, UR4, R60 ;  /* 0x00000004bb247c23 */ /* 0x002fe2000801003c */
[----:B------:R-:W1:Y:S01]  /*5260*/  I2F R54, R55 ;  /* 0x0000003700367306 */ /* 0x000e620000201400 */
[----:B------:R-:W-:-:S03]  /*5270*/  ISETP.GE.AND P6, PT, R183, R6, PT ;  /* 0x00000006b700720c */ /* 0x000fc60003fc6270 */
[----:B------:R-:W-:Y:S02]  /*5280*/  FSEL R36, R36, -INF , !P3 ;  /* 0xff80000024247808 */ /* 0x000fe40005800000 */
[----:B------:R-:W-:Y:S01]  /*5290*/  ISETP.GE.AND P3, PT, R188, R2, PT ;  /* 0x00000002bc00720c */ /* 0x000fe20003f66270 */
[----:B--2---:R-:W-:Y:S01]  /*52a0*/  FFMA.FTZ R26, R189, UR4, R26 ;  /* 0x00000004bd1a7c23 */ /* 0x004fe2000801001a */
[----:B------:R2:W-:Y:S02]  /*52b0*/  MUFU.TANH R60, R37 ;  /* 0x00000025003c7308 */ /* 0x0005e40000002400 */
[----:B------:R-:W-:Y:S01]  /*52c0*/  FSEL R136, R64, -INF , !P3 ;  /* 0xff80000040887808 */ /* 0x000fe20005800000 */
[----:B------:R-:W-:Y:S01]  /*52d0*/  BAR.SYNC.DEFER_BLOCKING 0x0 ;  /* 0x0000000000007b1d */ /* 0x000fe20000010000 */
[----:B------:R-:W-:-:S04]  /*52e0*/  ISETP.GE.AND P3, PT, R183, R3, PT ;  /* 0x00000003b700720c */ /* 0x000fc80003f66270 */
[----:B------:R-:W-:Y:S01]  /*52f0*/  FSEL R134, R27, -INF , !P3 ;  /* 0xff8000001b867808 */ /* 0x000fe20005800000 */
[----:B------:R-:W3:Y:S01]  /*5300*/  I2F R67, R78 ;  /* 0x0000004e00437306 */ /* 0x000ee20000201400 */
[----:B------:R-:W-:Y:S01]  /*5310*/  FSEL R27, R25, -INF , !P5 ;  /* 0xff800000191b7808 */ /* 0x000fe20006800000 */
[----:B-1----:R-:W-:Y:S01]  /*5320*/  FFMA.FTZ R61, R54, UR4, R61 ;  /* 0x00000004363d7c23 */ /* 0x002fe2000801003d */
[C---:B------:R-:W-:Y:S02]  /*5330*/  ISETP.GE.AND P3, PT, R190.reuse, R4, PT ;  /* 0x00000004be00720c */ /* 0x040fe40003f66270 */
[----:B------:R-:W-:Y:S01]  /*5340*/  ISETP.GE.AND P5, PT, R190, R2, PT ;  /* 0x00000002be00720c */ /* 0x000fe20003fa6270 */
[----:B--2---:R-:W-:Y:S02]  /*5350*/  FFMA.FTZ R37, R182, UR4, R24 ;  /* 0x00000004b6257c23 */ /* 0x004fe40008010018 */
[----:B------:R-:W1:Y:S01]  /*5360*/  MUFU.TANH R7, R57 ;  /* 0x0000003900077308 */ /* 0x000e620000002400 */
[----:B------:R-:W-:-:S02]  /*5370*/  FSEL R112, R26, -INF , !P3 ;  /* 0xff8000001a707808 */ /* 0x000fc40005800000 */
[----:B------:R-:W-:Y:S02]  /*5380*/  ISETP.GE.AND P3, PT, R55, R6, PT ;  /* 0x000000063700720c */ /* 0x000fe40003f66270 */
[----:B------:R-:W-:Y:S02]  /*5390*/  FSEL R37, R37, -INF , !P6 ;  /* 0xff80000025257808 */ /* 0x000fe40007000000 */
[----:B------:R-:W-:Y:S01]  /*53a0*/  ISETP.GE.AND P6, PT, R183, R2, PT ;  /* 0x00000002b700720c */ /* 0x000fe20003fc6270 */
[----:B------:R2:W4:Y:S01]  /*53b0*/  MUFU.TANH R24, R38 ;  /* 0x0000002600187308 */ /* 0x0005220000002400 */
[----:B------:R-:W-:Y:S01]  /*53c0*/  FSEL R119, R119, -INF , !P5 ;  /* 0xff80000077777808 */ /* 0x000fe20006800000 */
[----:B---3--:R-:W-:Y:S01]  /*53d0*/  FFMA.FTZ R60, R67, UR4, R60 ;  /* 0x00000004433c7c23 */ /* 0x008fe2000801003c */
[----:B------:R-:W-:Y:S02]  /*53e0*/  FSEL R122, R53, -INF , !P6 ;  /* 0xff800000357a7808 */ /* 0x000fe40007000000 */
[----:B------:R-:W-:-:S02]  /*53f0*/  ISETP.GE.AND P6, PT, R190, R3, PT ;  /* 0x00000003be00720c */ /* 0x000fc40003fc6270 */
[----:B------:R-:W-:Y:S01]  /*5400*/  ISETP.GE.AND P5, PT, R55, R3, PT ;  /* 0x000000033700720c */ /* 0x000fe20003fa6270 */
[----:B------:R-:W3:Y:S01]  /*5410*/  MUFU.TANH R5, R5 ;  /* 0x0000000500057308 */ /* 0x000ee20000002400 */
[----:B-1----:R-:W-:Y:S01]  /*5420*/  FFMA.FTZ R26, R67, UR4, R7 ;  /* 0x00000004431a7c23 */ /* 0x002fe20008010007 */
[----:B------:R-:W-:Y:S02]  /*5430*/  FSEL R7, R124, -INF , !P0 ;  /* 0xff8000007c077808 */ /* 0x000fe40004000000 */
[----:B------:R-:W-:Y:S02]  /*5440*/  PLOP3.LUT P0, PT, PT, PT, UP0, 0x80, 0x0 ;  /* 0x000000000000781c */ /* 0x000fe40003f0f008 */
[----:B------:R-:W-:Y:S01]  /*5450*/  FSEL R127, R61, -INF , !P5 ;  /* 0xff8000003d7f7808 */ /* 0x000fe20006800000 */
[----:B--2---:R-:W-:Y:S01]  /*5460*/  FMUL.FTZ R38, R56, c[0x0][0x2ec] ;  /* 0x0000bb0038267a20 */ /* 0x004fe20000410000 */
[----:B------:R-:W1:Y:S01]  /*5470*/  MUFU.TANH R25, R58 ;  /* 0x0000003a00197308 */ /* 0x000e620000002400 */
[----:B----4-:R-:W-:Y:S01]  /*5480*/  FFMA.FTZ R118, R54, UR4, R24 ;  /* 0x0000000436767c23 */ /* 0x010fe20008010018 */
[----:B------:R-:W-:Y:S01]  /*5490*/  ISETP.GE.AND P5, PT, R78, R4, PT ;  /* 0x000000044e00720c */ /* 0x000fe20003fa6270 */
[----:B---3--:R-:W-:-:S05]  /*54a0*/  FFMA.FTZ R5, R189, UR4, R5 ;  /* 0x00000004bd057c23 */ /* 0x008fca0008010005 */
[----:B------:R-:W2:Y:S01]  /*54b0*/  MUFU.TANH R38, R38 ;  /* 0x0000002600267308 */ /* 0x000ea20000002400 */
[----:B------:R-:W-:Y:S02]  /*54c0*/  FSEL R128, R5, -INF , !P6 ;  /* 0xff80000005807808 */ /* 0x000fe40007000000 */
[----:B------:R-:W-:-:S05]  /*54d0*/  ISETP.GE.AND P6, PT, R55, R4, PT ;  /* 0x000000043700720c */ /* 0x000fca0003fc6270 */
[----:B------:R-:W3:Y:S01]  /*54e0*/  MUFU.TANH R59, R59 ;  /* 0x0000003b003b7308 */ /* 0x000ee20000002400 */
[----:B-1----:R-:W-:-:S05]  /*54f0*/  FFMA.FTZ R25, R54, UR4, R25 ;  /* 0x0000000436197c23 */ /* 0x002fca0008010019 */
[----:B------:R-:W-:Y:S01]  /*5500*/  FSEL R108, R25, -INF , !P6 ;  /* 0xff800000196c7808 */ /* 0x000fe20007000000 */
[----:B------:R-:W-:Y:S01]  /*5510*/  FFMA.FTZ R25, R135, UR4, R194 ;  /* 0x0000000487197c23 */ /* 0x000fe200080100c2 */
[----:B------:R1:W4:Y:S01]  /*5520*/  MUFU.TANH R24, R39 ;  /* 0x0000002700187308 */ /* 0x0003220000002400 */
[----:B--2---:R-:W-:Y:S01]  /*5530*/  FFMA.FTZ R38, R54, UR4, R38 ;  /* 0x0000000436267c23 */ /* 0x004fe20008010026 */
[----:B------:R-:W-:Y:S02]  /*5540*/  ISETP.GE.AND P6, PT, R78, R6, PT ;  /* 0x000000064e00720c */ /* 0x000fe40003fc6270 */
[----:B------:R-:W-:Y:S02]  /*5550*/  FSEL R25, R25, -INF , !P4 ;  /* 0xff80000019197808 */ /* 0x000fe40006000000 */
[----:B------:R-:W-:Y:S02]  /*5560*/  FSEL R5, R38, -INF , !P3 ;  /* 0xff80000026057808 */ /* 0x000fe40005800000 */
[----:B------:R-:W-:Y:S01]  /*5570*/  ISETP.GE.AND P3, PT, R55, R2, PT ;  /* 0x000000023700720c */ /* 0x000fe20003f66270 */
[----:B---3--:R-:W-:Y:S01]  /*5580*/  FFMA.FTZ R59, R67, UR4, R59 ;  /* 0x00000004433b7c23 */ /* 0x008fe2000801003b */
[----:B------:R-:W-:-:S02]  /*5590*/  FSEL R26, R26, -INF , !P6 ;  /* 0xff8000001a1a7808 */ /* 0x000fc40007000000 */
[----:B------:R-:W-:Y:S02]  /*55a0*/  FSEL R118, R118, -INF , !P3 ;  /* 0xff80000076767808 */ /* 0x000fe40005800000 */
[C---:B------:R-:W-:Y:S01]  /*55b0*/  ISETP.GE.AND P3, PT, R78.reuse, R3, PT ;  /* 0x000000034e00720c */ /* 0x040fe20003f66270 */
[----:B-1----:R-:W-:Y:S01]  /*55c0*/  FFMA.FTZ R39, R135, UR4, R125 ;  /* 0x0000000487277c23 */ /* 0x002fe2000801007d */
[----:B------:R-:W-:Y:S01]  /*55d0*/  FSEL R106, R59, -INF , !P5 ;  /* 0xff8000003b6a7808 */ /* 0x000fe20006800000 */
[----:B----4-:R-:W-:Y:S01]  /*55e0*/  FFMA.FTZ R114, R67, UR4, R24 ;  /* 0x0000000443727c23 */ /* 0x010fe20008010018 */
[----:B------:R-:W-:Y:S02]  /*55f0*/  FSEL R24, R195, -INF , !P2 ;  /* 0xff800000c3187808 */ /* 0x000fe40005000000 */
[----:B------:R-:W-:Y:S02]  /*5600*/  FSEL R39, R39, -INF , !P1 ;  /* 0xff80000027277808 */ /* 0x000fe40004800000 */
[----:B------:R-:W-:-:S02]  /*5610*/  ISETP.GE.AND P1, PT, R78, R2, PT ;  /* 0x000000024e00720c */ /* 0x000fc40003f26270 */
        /* <DEDUP_REMOVED lines=8> */
[----:B------:R-:W-:Y:S02]  /*56a0*/  IMAD.U32 R38, RZ, RZ, UR20 ;  /* 0x00000014ff267e24 */ /* 0x000fe4000f8e00ff */
        /* <DEDUP_REMOVED lines=14> */
[C---:B------:R-:W-:Y:S02]  /*5790*/  @!P1 LEA R60, P3, R53.reuse, c[0x0][0x168], 0x1 ;  /* 0x00005a00353c9a11 */ /* 0x040fe400078608ff */
        /* <DEDUP_REMOVED lines=32> */
.L_x_579:
[----:B------:R-:W-:Y:S05]  /*59a0*/  BSYNC B0 ;  /* 0x0000000000007941 */ /* 0x000fea0003800000 */
.L_x_578:
[----:B------:R-:W0:Y:S02]  /*59b0*/  LDGDEPBAR ;  /* 0x00000000000079af */ /* 0x000e240000000000 */
.L_x_577:
[----:B--2---:R-:W-:Y:S01]  /*59c0*/  FMNMX.FTZ R52, R39, R70, !PT ;  /* 0x0000004627347209 */ /* 0x004fe20007810000 */
[----:B------:R-:W-:Y:S01]  /*59d0*/  UMOV UR20, UR24 ;  /* 0x0000001800147c82 */ /* 0x000fe20008000000 */
[----:B------:R-:W-:Y:S02]  /*59e0*/  SHF.L.U32 R252, R132, 0x1, RZ ;  /* 0x0000000184fc7819 */ /* 0x000fe400000006ff */
[----:B------:R-:W-:Y:S02]  /*59f0*/  FMNMX.FTZ R52, R74, R52, !PT ;  /* 0x000000344a347209 */ /* 0x000fe40007810000 */
[----:B------:R-:W-:Y:S01]  /*5a00*/  LEA R164, R0, R252, 0x1 ;  /* 0x000000fc00a47211 */ /* 0x000fe200078e08ff */
[----:B------:R-:W-:Y:S01]  /*5a10*/  LDSM.16.MT88.4 R228, [R252+0x4000] ;  /* 0x00400000fce4783b */ /* 0x000fe20000004200 */
[----:B------:R-:W-:-:S03]  /*5a20*/  FMNMX.FTZ R52, R75, R52, !PT ;  /* 0x000000344b347209 */ /* 0x000fc60007810000 */
[----:B------:R-:W-:Y:S01]  /*5a30*/  STL [R1+0x18], R164 ;  /* 0x000018a401007387 */ /* 0x000fe20000100800 */
        /* <DEDUP_REMOVED lines=37> */
[--C-:B-1----:R-:W-:Y:S02]  /*5c90*/  FFMA.FTZ R61, R44, c[0x0][0x23c], -R38.reuse ;  /* 0x00008f002c3d7a23 */ /* 0x102fe40000010826 */
        /* <DEDUP_REMOVED lines=37> */
[----:B------:R-:W1:Y:S01]  /*5ef0*/  MUFU.EX2 R101, R101 ;  /* 0x0000006500657308 */ /* 0x000e620000000800 */
        /* <DEDUP_REMOVED lines=13> */
[----:B------:R-:W2:Y:S01]  /*5fd0*/  MUFU.EX2 R91, R91 ;  /* 0x0000005b005b7308 */ /* 0x000ea20000000800 */
[----:B-1----:R-:W-:Y:S01]  /*5fe0*/  F2FP.PACK_AB R220, R101, R102 ;  /* 0x0000006665dc723e */ /* 0x002fe200000000ff */
[--C-:B------:R-:W-:Y:S01]  /*5ff0*/  FFMA.FTZ R63, R203, c[0x0][0x23c], -R38.reuse ;  /* 0x00008f00cb3f7a23 */ /* 0x100fe20000010826 */
[----:B------:R-:W-:Y:S01]  /*6000*/  FMNMX.FTZ R39, R76, R39, !PT ;  /* 0x000000274c277209 */ /* 0x000fe20007810000 */
[----:B------:R-:W-:Y:S02]  /*6010*/  FFMA.FTZ R54, R40, c[0x0][0x23c], -R38 ;  /* 0x00008f0028367a23 */ /* 0x000fe40000010826 */
[----:B------:R-:W-:Y:S01]  /*6020*/  FADD.FTZ R101, R102, R101 ;  /* 0x0000006566657221 */ /* 0x000fe20000010000 */
[----:B------:R-:W-:Y:S01]  /*6030*/  FMNMX.FTZ R39, R77, R39, !PT ;  /* 0x000000274d277209 */ /* 0x000fe20007810000 */
[----:B------:R-:W1:Y:S03]  /*6040*/  MUFU.EX2 R82, R82 ;  /* 0x0000005200527308 */ /* 0x000e660000000800 */
[----:B------:R-:W-:-:S04]  /*6050*/  FMNMX.FTZ R39, R84, R39, !PT ;  /* 0x0000002754277209 */ /* 0x000fc80007810000 */
[----:B------:R-:W-:Y:S01]  /*6060*/  FMNMX.FTZ R39, R85, R39, !PT ;  /* 0x0000002755277209 */ /* 0x000fe20007810000 */
[----:B------:R-:W3:Y:S01]  /*6070*/  MUFU.EX2 R75, R75 ;  /* 0x0000004b004b7308 */ /* 0x000ee20000000800 */
[----:B--2---:R-:W-:Y:S01]  /*6080*/  F2FP.PACK_AB R222, R91, R100 ;  /* 0x000000645bde723e */ /* 0x004fe200000000ff */
[----:B------:R-:W-:Y:S01]  /*6090*/  FADD.FTZ R100, R100, R101 ;  /* 0x0000006564647221 */ /* 0x000fe20000010000 */
[----:B------:R-:W-:-:S03]  /*60a0*/  FMNMX.FTZ R39, R72, R39, !PT ;  /* 0x0000002748277209 */ /* 0x000fc60007810000 */
[----:B------:R-:W-:Y:S01]  /*60b0*/  FADD.FTZ R100, R91, R100 ;  /* 0x000000645b647221 */ /* 0x000fe20000010000 */
[----:B------:R-:W-:Y:S01]  /*60c0*/  FMNMX.FTZ R39, R88, R39, !PT ;  /* 0x0000002758277209 */ /* 0x000fe20007810000 */
[----:B------:R-:W2:Y:S02]  /*60d0*/  MUFU.EX2 R74, R74 ;  /* 0x0000004a004a7308 */ /* 0x000ea40000000800 */
[----:B------:R-:W-:Y:S01]  /*60e0*/  FADD.FTZ R100, R83, R100 ;  /* 0x0000006453647221 */ /* 0x000fe20000010000 */
[----:B------:R-:W-:-:S03]  /*60f0*/  FMNMX.FTZ R39, R93, R39, !PT ;  /* 0x000000275d277209 */ /* 0x000fc60007810000 */
[----:B-1----:R-:W-:Y:S01]  /*6100*/  FADD.FTZ R100, R82, R100 ;  /* 0x0000006452647221 */ /* 0x002fe20000010000 */
[----:B------:R-:W-:Y:S01]  /*6110*/  FMNMX.FTZ R39, R117, R39, !PT ;  /* 0x0000002775277209 */ /* 0x000fe20007810000 */
[----:B------:R-:W1:Y:S02]  /*6120*/  MUFU.EX2 R70, R70 ;  /* 0x0000004600467308 */ /* 0x000e640000000800 */
[----:B---3--:R-:W-:Y:S01]  /*6130*/  FADD.FTZ R100, R75, R100 ;  /* 0x000000644b647221 */ /* 0x008fe20000010000 */
[----:B------:R-:W-:-:S04]  /*6140*/  FMNMX.FTZ R39, R161, R39, !PT ;  /* 0x00000027a1277209 */ /* 0x000fc80007810000 */
[----:B------:R-:W-:Y:S01]  /*6150*/  FMNMX.FTZ R39, R162, R39, !PT ;  /* 0x00000027a2277209 */ /* 0x000fe20007810000 */
[----:B------:R-:W3:Y:S01]  /*6160*/  MUFU.EX2 R67, R67 ;  /* 0x0000004300437308 */ /* 0x000ee20000000800 */
[----:B--2---:R-:W-:Y:S02]  /*6170*/  FADD.FTZ R100, R74, R100 ;  /* 0x000000644a647221 */ /* 0x004fe40000010000 */
[----:B------:R-:W-:-:S04]  /*6180*/  FMNMX.FTZ R39, R150, R39, !PT ;  /* 0x0000002796277209 */ /* 0x000fc80007810000 */
[----:B------:R-:W-:Y:S01]  /*6190*/  FMNMX.FTZ R39, R133, R39, !PT ;  /* 0x0000002785277209 */ /* 0x000fe20007810000 */
[----:B------:R-:W2:Y:S01]  /*61a0*/  MUFU.EX2 R66, R66 ;  /* 0x0000004200427308 */ /* 0x000ea20000000800 */
[----:B-1----:R-:W-:Y:S02]  /*61b0*/  FADD.FTZ R100, R70, R100 ;  /* 0x0000006446647221 */ /* 0x002fe40000010000 */
[----:B------:R-:W-:-:S04]  /*61c0*/  FMNMX.FTZ R39, R113, R39, !PT ;  /* 0x0000002771277209 */ /* 0x000fc80007810000 */
[----:B------:R-:W-:Y:S01]  /*61d0*/  FMNMX.FTZ R39, R112, R39, !PT ;  /* 0x0000002770277209 */ /* 0x000fe20007810000 */
[----:B------:R-:W1:Y:S01]  /*61e0*/  MUFU.EX2 R65, R65 ;  /* 0x0000004100417308 */ /* 0x000e620000000800 */
[----:B---3--:R-:W-:Y:S02]  /*61f0*/  FADD.FTZ R100, R67, R100 ;  /* 0x0000006443647221 */ /* 0x008fe40000010000 */
[----:B------:R-:W-:-:S04]  /*6200*/  FMNMX.FTZ R39, R108, R39, !PT ;  /* 0x000000276c277209 */ /* 0x000fc80007810000 */
[----:B------:R-:W-:Y:S01]  /*6210*/  FMNMX.FTZ R39, R106, R39, !PT ;  /* 0x000000276a277209 */ /* 0x000fe20007810000 */
[----:B------:R-:W3:Y:S01]  /*6220*/  MUFU.EX2 R64, R64 ;  /* 0x0000004000407308 */ /* 0x000ee20000000800 */
[----:B--2---:R-:W-:-:S03]  /*6230*/  FADD.FTZ R100, R66, R100 ;  /* 0x0000006442647221 */ /* 0x004fc60000010000 */
[----:B------:R-:W2:Y:S04]  /*6240*/  SHFL.BFLY PT, R44, R39, 0x2, 0x1f ;  /* 0x0c401f00272c7f89 */ /* 0x000ea800000e0000 */
[----:B------:R-:W4:Y:S01]  /*6250*/  MUFU.EX2 R63, R63 ;  /* 0x0000003f003f7308 */ /* 0x000f220000000800 */
[----:B-1----:R-:W-:-:S07]  /*6260*/  FADD.FTZ R100, R65, R100 ;  /* 0x0000006441647221 */ /* 0x002fce0000010000 */
[----:B------:R-:W1:Y:S01]  /*6270*/  MUFU.EX2 R62, R62 ;  /* 0x0000003e003e7308 */ /* 0x000e620000000800 */
[----:B---3--:R-:W-:-:S07]  /*6280*/  FADD.FTZ R100, R64, R100 ;  /* 0x0000006440647221 */ /* 0x008fce0000010000 */
[----:B------:R-:W3:Y:S01]  /*6290*/  MUFU.EX2 R61, R61 ;  /* 0x0000003d003d7308 */ /* 0x000ee20000000800 */
[----:B----4-:R-:W-:Y:S01]  /*62a0*/  FADD.FTZ R100, R63, R100 ;  /* 0x000000643f647221 */ /* 0x010fe20000010000 */
[----:B--2---:R-:W-:Y:S02]  /*62b0*/  FMNMX.FTZ R44, R39, R44, !PT ;  /* 0x0000002c272c7209 */ /* 0x004fe40007810000 */
[----:B------:R-:W-:-:S04]  /*62c0*/  FMNMX.FTZ R39, R25, R13, !PT ;  /* 0x0000000d19277209 */ /* 0x000fc80007810000 */
[----:B------:R-:W2:Y:S01]  /*62d0*/  MUFU.EX2 R60, R60 ;  /* 0x0000003c003c7308 */ /* 0x000ea20000000800 */
[----:B------:R-:W4:Y:S01]  /*62e0*/  SHFL.BFLY PT, R129, R44, 0x1, 0x1f ;  /* 0x0c201f002c817f89 */ /* 0x000f2200000e0000 */
[----:B------:R-:W-:Y:S01]  /*62f0*/  FMNMX.FTZ R36, R14, R39, !PT ;  /* 0x000000270e247209 */ /* 0x000fe20007810000 */
[----:B-1----:R-:W-:-:S03]  /*6300*/  FADD.FTZ R100, R62, R100 ;  /* 0x000000643e647221 */ /* 0x002fc60000010000 */
[----:B------:R-:W-:Y:S02]  /*6310*/  FMNMX.FTZ R36, R15, R36, !PT ;  /* 0x000000240f247209 */ /* 0x000fe40007810000 */
[----:B------:R-:W1:Y:S01]  /*6320*/  MUFU.EX2 R59, R59 ;  /* 0x0000003b003b7308 */ /* 0x000e620000000800 */
[----:B---3--:R-:W-:Y:S01]  /*6330*/  FADD.FTZ R100, R61, R100 ;  /* 0x000000643d647221 */ /* 0x008fe20000010000 */
[----:B------:R-:W-:-:S04]  /*6340*/  FMNMX.FTZ R36, R71, R36, !PT ;  /* 0x0000002447247209 */ /* 0x000fc80007810000 */
[----:B------:R-:W-:Y:S02]  /*6350*/  FMNMX.FTZ R36, R193, R36, !PT ;  /* 0x00000024c1247209 */ /* 0x000fe40007810000 */
[----:B------:R-:W3:Y:S01]  /*6360*/  MUFU.EX2 R58, R58 ;  /* 0x0000003a003a7308 */ /* 0x000ee20000000800 */
[----:B--2---:R-:W-:Y:S01]  /*6370*/  FADD.FTZ R100, R60, R100 ;  /* 0x000000643c647221 */ /* 0x004fe20000010000 */
[----:B------:R-:W-:-:S04]  /*6380*/  FMNMX.FTZ R36, R110, R36, !PT ;  /* 0x000000246e247209 */ /* 0x000fc80007810000 */
[----:B------:R-:W-:Y:S02]  /*6390*/  FMNMX.FTZ R36, R79, R36, !PT ;  /* 0x000000244f247209 */ /* 0x000fe40007810000 */
[----:B------:R-:W2:Y:S01]  /*63a0*/  MUFU.EX2 R57, R57 ;  /* 0x0000003900397308 */ /* 0x000ea20000000800 */
[----:B----4-:R-:W-:Y:S01]  /*63b0*/  FMNMX.FTZ R129, R44, R129, !PT ;  /* 0x000000812c817209 */ /* 0x010fe20007810000 */
[----:B-1----:R-:W-:Y:S01]  /*63c0*/  FADD.FTZ R100, R59, R100 ;  /* 0x000000643b647221 */ /* 0x002fe20000010000 */
[----:B------:R-:W-:Y:S02]  /*63d0*/  FMNMX.FTZ R36, R29, R36, !PT ;  /* 0x000000241d247209 */ /* 0x000fe40007810000 */
[C---:B------:R-:W-:Y:S01]  /*63e0*/  FSETP.NEU.FTZ.AND P1, PT, R129.reuse, -INF , PT ;  /* 0xff8000008100780b */ /* 0x040fe20003f3d000 */
[----:B------:R-:W-:Y:S01]  /*63f0*/  FMUL.FTZ R107, R129, c[0x0][0x23c] ;  /* 0x00008f00816b7a20 */ /* 0x000fe20000410000 */
[----:B------:R-:W-:Y:S01]  /*6400*/  FMNMX.FTZ R27, R28, R36, !PT ;  /* 0x000000241c1b7209 */ /* 0x000fe20007810000 */
[----:B------:R-:W1:Y:S01]  /*6410*/  MUFU.EX2 R56, R56 ;  /* 0x0000003800387308 */ /* 0x000e620000000800 */
[----:B---3--:R-:W-:-:S02]  /*6420*/  FADD.FTZ R100, R58, R100 ;  /* 0x000000643a647221 */ /* 0x008fc40000010000 */
[----:B------:R-:W-:Y:S02]  /*6430*/  FSEL R107, R107, RZ, P1 ;  /* 0x000000ff6b6b7208 */ /* 0x000fe40000800000 */
[----:B------:R-:W-:-:S03]  /*6440*/  FMNMX.FTZ R27, R19, R27, !PT ;  /* 0x0000001b131b7209 */ /* 0x000fc60007810000 */
        /* <DEDUP_REMOVED lines=48> */
[----:B------:R-:W4:Y:S01]  /*6750*/  MUFU.EX2 R89, R89 ;  /* 0x0000005900597308 */ /* 0x000f220000000800 */
[----:B------:R-:W-:Y:S01]  /*6760*/  FMNMX.FTZ R9, R157, R7, !PT ;  /* 0x000000079d097209 */ /* 0x000fe20007810000 */
[--C-:B------:R-:W-:Y:S01]  /*6770*/  FFMA.FTZ R117, R117, c[0x0][0x23c], -R107.reuse ;  /* 0x00008f0075757a23 */ /* 0x100fe2000001086b */
[----:B------:R-:W-:Y:S01]  /*6780*/  FMNMX.FTZ R5, R158, R5, !PT ;  /* 0x000000059e057209 */ /* 0x000fe20007810000 */
[--C-:B------:R-:W-:Y:S01]  /*6790*/  FFMA.FTZ R162, R162, c[0x0][0x23c], -R107.reuse ;  /* 0x00008f00a2a27a23 */ /* 0x100fe2000001086b */
[----:B------:R-:W-:Y:S01]  /*67a0*/  FMNMX.FTZ R9, R171, R9, !PT ;  /* 0x00000009ab097209 */ /* 0x000fe20007810000 */
[--C-:B------:R-:W-:Y:S01]  /*67b0*/  FFMA.FTZ R150, R150, c[0x0][0x23c], -R107.reuse ;  /* 0x00008f0096967a23 */ /* 0x100fe2000001086b */
[----:B------:R-:W-:Y:S01]  /*67c0*/  FMNMX.FTZ R5, R145, R5, !PT ;  /* 0x0000000591057209 */ /* 0x000fe20007810000 */
[----:B------:R-:W5:Y:S01]  /*67d0*/  MUFU.EX2 R81, R81 ;  /* 0x0000005100517308 */ /* 0x000f620000000800 */
[----:B------:R-:W-:Y:S01]  /*67e0*/  FMNMX.FTZ R9, R154, R9, !PT ;  /* 0x000000099a097209 */ /* 0x000fe20007810000 */
[----:B--2---:R-:W-:Y:S01]  /*67f0*/  FADD.FTZ R100, R57, R100 ;  /* 0x0000006439647221 */ /* 0x004fe20000010000 */
[----:B------:R-:W-:Y:S01]  /*6800*/  FMNMX.FTZ R5, R144, R5, !PT ;  /* 0x0000000590057209 */ /* 0x000fe20007810000 */
[----:B------:R-:W-:Y:S01]  /*6810*/  FFMA.FTZ R209, R106, c[0x0][0x23c], -R107 ;  /* 0x00008f006ad17a23 */ /* 0x000fe2000001086b */
[----:B------:R-:W-:Y:S01]  /*6820*/  FMNMX.FTZ R9, R152, R9, !PT ;  /* 0x0000000998097209 */ /* 0x000fe20007810000 */
[----:B-1----:R-:W-:Y:S01]  /*6830*/  FADD.FTZ R100, R56, R100 ;  /* 0x0000006438647221 */ /* 0x002fe20000010000 */
[----:B------:R-:W-:Y:S01]  /*6840*/  FMNMX.FTZ R5, R143, R5, !PT ;  /* 0x000000058f057209 */ /* 0x000fe20007810000 */
[----:B------:R-:W1:Y:S01]  /*6850*/  MUFU.EX2 R80, R80 ;  /* 0x0000005000507308 */ /* 0x000e620000000800 */
[----:B------:R-:W-:-:S02]  /*6860*/  FMNMX.FTZ R9, R149, R9, !PT ;  /* 0x0000000995097209 */ /* 0x000fc40007810000 */
[----:B------:R-:W-:Y:S02]  /*6870*/  FMNMX.FTZ R5, R142, R5, !PT ;  /* 0x000000058e057209 */ /* 0x000fe40007810000 */
[----:B------:R-:W-:Y:S02]  /*6880*/  FMNMX.FTZ R9, R147, R9, !PT ;  /* 0x0000000993097209 */ /* 0x000fe40007810000 */
[----:B------:R-:W-:Y:S01]  /*6890*/  FMNMX.FTZ R5, R134, R5, !PT ;  /* 0x0000000586057209 */ /* 0x000fe20007810000 */
[----:B------:R-:W2:Y:S01]  /*68a0*/  MUFU.EX2 R73, R73 ;  /* 0x0000004900497308 */ /* 0x000ea20000000800 */
        /* <DEDUP_REMOVED lines=8> */
[----:B---3--:R-:W-:Y:S01]  /*6930*/  F2FP.PACK_AB R221, R98, R99 ;  /* 0x0000006362dd723e */ /* 0x008fe200000000ff */
[----:B------:R-:W3:Y:S01]  /*6940*/  SHFL.BFLY PT, R7, R5, 0x2, 0x1f ;  /* 0x0c401f0005077f89 */ /* 0x000ee200000e0000 */
[----:B------:R-:W-:Y:S01]  /*6950*/  FMNMX.FTZ R9, R122, R9, !PT ;  /* 0x000000097a097209 */ /* 0x000fe20007810000 */
[----:B------:R-:W1:Y:S01]  /*6960*/  MUFU.EX2 R68, R68 ;  /* 0x0000004400447308 */ /* 0x000e620000000800 */
[----:B----4-:R-:W-:Y:S01]  /*6970*/  F2FP.PACK_AB R223, R89, R90 ;  /* 0x0000005a59df723e */ /* 0x010fe200000000ff */
[----:B------:R-:W-:Y:S01]  /*6980*/  FADD.FTZ R98, R99, R98 ;  /* 0x0000006263627221 */ /* 0x000fe20000010000 */
[----:B------:R-:W-:-:S03]  /*6990*/  FMNMX.FTZ R9, R119, R9, !PT ;  /* 0x0000000977097209 */ /* 0x000fc60007810000 */
[----:B------:R-:W-:Y:S01]  /*69a0*/  FADD.FTZ R98, R90, R98 ;  /* 0x000000625a627221 */ /* 0x000fe20000010000 */
[----:B------:R-:W-:Y:S01]  /*69b0*/  FMNMX.FTZ R9, R118, R9, !PT ;  /* 0x0000000976097209 */ /* 0x000fe20007810000 */
[----:B------:R-:W-:Y:S01]  /*69c0*/  HMMA.16816.F32 R232, R220, R228, RZ ;  /* 0x000000e4dce8723c */ /* 0x000fe200000018ff */
[----:B------:R-:W4:Y:S01]  /*69d0*/  MUFU.EX2 R44, R44 ;  /* 0x0000002c002c7308 */ /* 0x000f220000000800 */
[----:B------:R-:W-:Y:S01]  /*69e0*/  FADD.FTZ R98, R89, R98 ;  /* 0x0000006259627221 */ /* 0x000fe20000010000 */
[----:B------:R-:W-:-:S03]  /*69f0*/  FMNMX.FTZ R9, R114, R9, !PT ;  /* 0x0000000972097209 */ /* 0x000fc60007810000 */
[----:B-----5:R-:W-:Y:S02]  /*6a00*/  FADD.FTZ R98, R81, R98 ;  /* 0x0000006251627221 */ /* 0x020fe40000010000 */
[----:B------:R-:W5:Y:S01]  /*6a10*/  SHFL.BFLY PT, R8, R9, 0x2, 0x1f ;  /* 0x0c401f0009087f89 */ /* 0x000f6200000e0000 */
[----:B------:R-:W4:Y:S01]  /*6a20*/  MUFU.EX2 R43, R43 ;  /* 0x0000002b002b7308 */ /* 0x000f220000000800 */
[----:B-1----:R-:W-:Y:S01]  /*6a30*/  FADD.FTZ R98, R80, R98 ;  /* 0x0000006250627221 */ /* 0x002fe20000010000 */
[----:B---3--:R-:W-:-:S03]  /*6a40*/  FMNMX.FTZ R5, R5, R7, !PT ;  /* 0x0000000705057209 */ /* 0x008fc60007810000 */
[----:B--2---:R-:W-:-:S03]  /*6a50*/  FADD.FTZ R98, R73, R98 ;  /* 0x0000006249627221 */ /* 0x004fc60000010000 */
[----:B------:R-:W1:Y:S01]  /*6a60*/  MUFU.EX2 R42, R42 ;  /* 0x0000002a002a7308 */ /* 0x000e620000000800 */
[----:B------:R-:W2:Y:S01]  /*6a70*/  SHFL.BFLY PT, R7, R5, 0x1, 0x1f ;  /* 0x0c201f0005077f89 */ /* 0x000ea200000e0000 */
[----:B------:R-:W-:-:S04]  /*6a80*/  FADD.FTZ R98, R69, R98 ;  /* 0x0000006245627221 */ /* 0x000fc80000010000 */
[----:B------:R-:W-:Y:S02]  /*6a90*/  FADD.FTZ R98, R68, R98 ;  /* 0x0000006244627221 */ /* 0x000fe40000010000 */
[----:B------:R-:W3:Y:S02]  /*6aa0*/  MUFU.EX2 R41, R41 ;  /* 0x0000002900297308 */ /* 0x000ee40000000800 */
[----:B----4-:R-:W-:Y:S01]  /*6ab0*/  FADD.FTZ R98, R44, R98 ;  /* 0x000000622c627221 */ /* 0x010fe20000010000 */
[----:B-----5:R-:W-:Y:S01]  /*6ac0*/  FMNMX.FTZ R9, R9, R8, !PT ;  /* 0x0000000809097209 */ /* 0x020fe20007810000 */
[----:B------:R-:W-:-:S04]  /*6ad0*/  FFMA.FTZ R8, R72, c[0x0][0x23c], -R107 ;  /* 0x00008f0048087a23 */ /* 0x000fc8000001086b */
[----:B------:R-:W4:Y:S01]  /*6ae0*/  MUFU.EX2 R40, R40 ;  /* 0x0000002800287308 */ /* 0x000f220000000800 */
[----:B------:R-:W-:Y:S01]  /*6af0*/  FADD.FTZ R98, R43, R98 ;  /* 0x000000622b627221 */ /* 0x000fe20000010000 */
[----:B------:R-:W5:Y:S03]  /*6b00*/  SHFL.BFLY PT, R26, R9, 0x1, 0x1f ;  /* 0x0c201f00091a7f89 */ /* 0x000f6600000e0000 */
[----:B-1----:R-:W-:-:S03]  /*6b10*/  FADD.FTZ R98, R42, R98 ;  /* 0x000000622a627221 */ /* 0x002fc60000010000 */
[----:B------:R-:W-:Y:S01]  /*6b20*/  MUFU.EX2 R39, R39 ;  /* 0x0000002700277308 */ /* 0x000fe20000000800 */
[----:B--2---:R-:W-:Y:S01]  /*6b30*/  FMNMX.FTZ R5, R5, R7, !PT ;  /* 0x0000000705057209 */ /* 0x004fe20007810000 */
[----:B------:R-:W-:Y:S02]  /*6b40*/  FFMA.FTZ R7, R88, c[0x0][0x23c], -R107 ;  /* 0x00008f0058077a23 */ /* 0x000fe4000001086b */
[----:B---3--:R-:W-:Y:S01]  /*6b50*/  FADD.FTZ R98, R41, R98 ;  /* 0x0000006229627221 */ /* 0x008fe20000010000 */
[C---:B------:R-:W-:Y:S01]  /*6b60*/  FSETP.NEU.FTZ.AND P1, PT, R5.reuse, -INF , PT ;  /* 0xff8000000500780b */ /* 0x040fe20003f3d000 */
[----:B------:R-:W-:Y:S02]  /*6b70*/  FMUL.FTZ R125, R5, c[0x0][0x23c] ;  /* 0x00008f00057d7a20 */ /* 0x000fe40000410000 */
[----:B------:R-:W-:Y:S01]  /*6b80*/  MUFU.EX2 R38, R38 ;  /* 0x0000002600267308 */ /* 0x000fe20000000800 */
[----:B----4-:R-:W-:Y:S02]  /*6b90*/  FADD.FTZ R98, R40, R98 ;  /* 0x0000006228627221 */ /* 0x010fe40000010000 */
[----:B------:R-:W-:-:S05]  /*6ba0*/  FSEL R125, R125, RZ, P1 ;  /* 0x000000ff7d7d7208 */ /* 0x000fca0000800000 */
[--C-:B------:R-:W-:Y:S01]  /*6bb0*/  FFMA.FTZ R96, R13, c[0x0][0x23c], -R125.reuse ;  /* 0x00008f000d607a23 */ /* 0x100fe2000001087d */
[----:B------:R-:W-:Y:S01]  /*6bc0*/  MUFU.EX2 R37, R37 ;  /* 0x0000002500257308 */ /* 0x000fe20000000800 */
[--C-:B------:R-:W-:Y:S01]  /*6bd0*/  FFMA.FTZ R88, R14, c[0x0][0x23c], -R125.reuse ;  /* 0x00008f000e587a23 */ /* 0x100fe2000001087d */
[----:B-----5:R-:W-:Y:S01]  /*6be0*/  FMNMX.FTZ R9, R9, R26, !PT ;  /* 0x0000001a09097209 */ /* 0x020fe20007810000 */
[--C-:B------:R-:W-:Y:S02]  /*6bf0*/  FFMA.FTZ R87, R15, c[0x0][0x23c], -R125.reuse ;  /* 0x00008f000f577a23 */ /* 0x100fe4000001087d */
[--C-:B------:R-:W-:Y:S01]  /*6c00*/  FFMA.FTZ R97, R25, c[0x0][0x23c], -R125.reuse ;  /* 0x00008f0019617a23 */ /* 0x100fe2000001087d */
[C---:B------:R-:W-:Y:S01]  /*6c10*/  FSETP.NEU.FTZ.AND P1, PT, R9.reuse, -INF , PT ;  /* 0xff8000000900780b */ /* 0x040fe20003f3d000 */
[----:B------:R-:W-:Y:S01]  /*6c20*/  FMUL.FTZ R115, R9, c[0x0][0x23c] ;  /* 0x00008f0009737a20 */ /* 0x000fe20000410000 */
[----:B------:R-:W-:Y:S01]  /*6c30*/  MUFU.EX2 R96, R96 ;  /* 0x0000006000607308 */ /* 0x000fe20000000800 */
[----:B------:R-:W-:-:S02]  /*6c40*/  FFMA.FTZ R86, R71, c[0x0][0x23c], -R125 ;  /* 0x00008f0047567a23 */ /* 0x000fc4000001087d */
[--C-:B------:R-:W-:Y:S01]  /*6c50*/  FFMA.FTZ R72, R79, c[0x0][0x23c], -R125.reuse ;  /* 0x00008f004f487a23 */ /* 0x100fe2000001087d */
[----:B------:R-:W-:Y:S01]  /*6c60*/  FSEL R115, R115, RZ, P1 ;  /* 0x000000ff73737208 */ /* 0x000fe20000800000 */
[--C-:B------:R-:W-:Y:S02]  /*6c70*/  FFMA.FTZ R78, R193, c[0x0][0x23c], -R125.reuse ;  /* 0x00008f00c14e7a23 */ /* 0x100fe4000001087d */
[----:B------:R-:W-:Y:S01]  /*6c80*/  FFMA.FTZ R77, R110, c[0x0][0x23c], -R125 ;  /* 0x00008f006e4d7a23 */ /* 0x000fe2000001087d */
[----:B------:R-:W1:Y:S01]  /*6c90*/  MUFU.EX2 R97, R97 ;  /* 0x0000006100617308 */ /* 0x000e620000000800 */
[--C-:B------:R-:W-:Y:S02]  /*6ca0*/  FFMA.FTZ R103, R12, c[0x0][0x23c], -R115.reuse ;  /* 0x00008f000c677a23 */ /* 0x100fe40000010873 */
[----:B------:R-:W2:Y:S01]  /*6cb0*/  LDSM.16.MT88.4 R12, [R164+0x4000] ;  /* 0x00400000a40c783b */ /* 0x000ea20000004200 */
[--C-:B------:R-:W-:Y:S02]  /*6cc0*/  FFMA.FTZ R95, R24, c[0x0][0x23c], -R115.reuse ;  /* 0x00008f00185f7a23 */ /* 0x100fe40000010873 */
[--C-:B------:R-:W-:Y:S01]  /*6cd0*/  FFMA.FTZ R92, R34, c[0x0][0x23c], -R115.reuse ;  /* 0x00008f00225c7a23 */ /* 0x100fe20000010873 */
[----:B------:R-:W-:Y:S01]  /*6ce0*/  LDSM.16.MT88.4 R24, [R164+0x4400] ;  /* 0x00440000a418783b */ /* 0x000fe20000004200 */
[--C-:B------:R-:W-:Y:S01]  /*6cf0*/  FFMA.FTZ R85, R35, c[0x0][0x23c], -R115.reuse ;  /* 0x00008f0023557a23 */ /* 0x100fe20000010873 */
[----:B------:R-:W-:Y:S01]  /*6d00*/  MUFU.EX2 R88, R88 ;  /* 0x0000005800587308 */ /* 0x000fe20000000800 */
[----:B------:R-:W-:-:S02]  /*6d10*/  FFMA.FTZ R84, R32, c[0x0][0x23c], -R115 ;  /* 0x00008f0020547a23 */ /* 0x000fc40000010873 */
[--C-:B------:R-:W-:Y:S02]  /*6d20*/  FFMA.FTZ R76, R33, c[0x0][0x23c], -R115.reuse ;  /* 0x00008f00214c7a23 */ /* 0x100fe40000010873 */
[----:B------:R-:W3:Y:S01]  /*6d30*/  LDSM.16.MT88.4 R32, [R252+0x4400] ;  /* 0x00440000fc20783b */ /* 0x000ee20000004200 */
[--C-:B------:R-:W-:Y:S01]  /*6d40*/  FFMA.FTZ R79, R31, c[0x0][0x23c], -R115.reuse ;  /* 0x00008f001f4f7a23 */ /* 0x100fe20000010873 */
[----:B-1----:R-:W-:Y:S01]  /*6d50*/  F2FP.PACK_AB R236, R96, R97 ;  /* 0x0000006160ec723e */ /* 0x002fe200000000ff */
[----:B------:R-:W1:Y:S01]  /*6d60*/  MUFU.EX2 R87, R87 ;  /* 0x0000005700577308 */ /* 0x000e620000000800 */
[----:B------:R-:W-:Y:S02]  /*6d70*/  FFMA.FTZ R71, R30, c[0x0][0x23c], -R115 ;  /* 0x00008f001e477a23 */ /* 0x000fe40000010873 */
[--C-:B------:R-:W-:Y:S02]  /*6d80*/  FFMA.FTZ R94, R29, c[0x0][0x23c], -R125.reuse ;  /* 0x00008f001d5e7a23 */ /* 0x100fe4000001087d */
[----:B------:R-:W-:-:S02]  /*6d90*/  FFMA.FTZ R93, R28, c[0x0][0x23c], -R125 ;  /* 0x00008f001c5d7a23 */ /* 0x000fc4000001087d */
[--C-:B------:R-:W-:Y:S01]  /*6da0*/  FFMA.FTZ R104, R19, c[0x0][0x23c], -R125.reuse ;  /* 0x00008f0013687a23 */ /* 0x100fe2000001087d */
[----:B------:R-:W-:Y:S01]  /*6db0*/  MUFU.EX2 R95, R95 ;  /* 0x0000005f005f7308 */ /* 0x000fe20000000800 */
[----:B------:R-:W-:Y:S01]  /*6dc0*/  FFMA.FTZ R105, R18, c[0x0][0x23c], -R125 ;  /* 0x00008f0012697a23 */ /* 0x000fe2000001087d */
[----:B------:R-:W4:Y:S01]  /*6dd0*/  LDSM.16.MT88.4 R28, [R252+0x4800] ;  /* 0x00480000fc1c783b */ /* 0x000f220000004200 */
[--C-:B------:R-:W-:Y:S02]  /*6de0*/  FFMA.FTZ R110, R17, c[0x0][0x23c], -R115.reuse ;  /* 0x00008f00116e7a23 */ /* 0x100fe40000010873 */
[--C-:B------:R-:W-:Y:S02]  /*6df0*/  FFMA.FTZ R109, R16, c[0x0][0x23c], -R115.reuse ;  /* 0x00008f00106d7a23 */ /* 0x100fe40000010873 */
[----:B------:R-:W5:Y:S01]  /*6e00*/  LDSM.16.MT88.4 R16, [R164+0x4800] ;  /* 0x00480000a410783b */ /* 0x000f620000004200 */
[----:B------:R-:W3:Y:S01]  /*6e10*/  MUFU.EX2 R103, R103 ;  /* 0x0000006700677308 */ /* 0x000ee20000000800 */
[----:B-1----:R-:W-:Y:S01]  /*6e20*/  F2FP.PACK_AB R238, R87, R88 ;  /* 0x0000005857ee723e */ /* 0x002fe200000000ff */
[----:B------:R-:W-:-:S02]  /*6e30*/  FFMA.FTZ R111, R111, c[0x0][0x23c], -R115 ;  /* 0x00008f006f6f7a23 */ /* 0x000fc40000010873 */
[----:B------:R-:W-:Y:S02]  /*6e40*/  FFMA.FTZ R116, R116, c[0x0][0x23c], -R115 ;  /* 0x00008f0074747a23 */ /* 0x000fe40000010873 */
[--C-:B------:R-:W-:Y:S02]  /*6e50*/  FFMA.FTZ R120, R120, c[0x0][0x23c], -R125.reuse ;  /* 0x00008f0078787a23 */ /* 0x100fe4000001087d */
[----:B------:R-:W-:Y:S01]  /*6e60*/  MUFU.EX2 R92, R92 ;  /* 0x0000005c005c7308 */ /* 0x000fe20000000800 */
[--C-:B------:R-:W-:Y:S01]  /*6e70*/  FFMA.FTZ R121, R121, c[0x0][0x23c], -R125.reuse ;  /* 0x00008f0079797a23 */ /* 0x100fe2000001087d */
[----:B--2---:R-:W-:Y:S01]  /*6e80*/  HMMA.16816.F32 R224, R220, R12, RZ ;  /* 0x0000000cdce0723c */ /* 0x004fe200000018ff */
[--C-:B------:R-:W-:Y:S02]  /*6e90*/  FFMA.FTZ R123, R123, c[0x0][0x23c], -R125.reuse ;  /* 0x00008f007b7b7a23 */ /* 0x100fe4000001087d */
[----:B------:R-:W-:Y:S02]  /*6ea0*/  FFMA.FTZ R126, R126, c[0x0][0x23c], -R125 ;  /* 0x00008f007e7e7a23 */ /* 0x000fe4000001087d */
[--C-:B------:R-:W-:Y:S01]  /*6eb0*/  FFMA.FTZ R132, R186, c[0x0][0x23c], -R115.reuse ;  /* 0x00008f00ba847a23 */ /* 0x100fe20000010873 */
[----:B------:R-:W1:Y:S01]  /*6ec0*/  MUFU.EX2 R85, R85 ;  /* 0x0000005500557308 */ /* 0x000e620000000800 */
[----:B---3--:R-:W-:Y:S01]  /*6ed0*/  F2FP.PACK_AB R237, R103, R95 ;  /* 0x0000005f67ed723e */ /* 0x008fe200000000ff */
[----:B------:R-:W-:-:S02]  /*6ee0*/  FFMA.FTZ R131, R131, c[0x0][0x23c], -R115 ;  /* 0x00008f0083837a23 */ /* 0x000fc40000010873 */
[--C-:B------:R-:W-:Y:S02]  /*6ef0*/  FFMA.FTZ R135, R141, c[0x0][0x23c], -R115.reuse ;  /* 0x00008f008d877a23 */ /* 0x100fe40000010873 */
[----:B------:R-:W-:Y:S02]  /*6f00*/  FFMA.FTZ R137, R137, c[0x0][0x23c], -R115 ;  /* 0x00008f0089897a23 */ /* 0x000fe40000010873 */
        /* <DEDUP_REMOVED lines=14> */
[--C-:B------:R-:W-:Y:S02]  /*6ff0*/  FFMA.FTZ R163, R169, c[0x0][0x23c], -R125.reuse ;  /* 0x00008f00a9a37a23 */ /* 0x100fe4000001087d */
[--C-:B------:R-:W-:Y:S01]  /*7000*/  FFMA.FTZ R160, R160, c[0x0][0x23c], -R125.reuse ;  /* 0x00008f00a0a07a23 */ /* 0x100fe2000001087d */
[----:B------:R-:W-:Y:S01]  /*7010*/  HMMA.16816.F32 R240, R236, R12, RZ ;  /* 0x0000000cecf0723c */ /* 0x000fe200000018ff */
[--C-:B------:R-:W-:Y:S01]  /*7020*/  FFMA.FTZ R159, R159, c[0x0][0x23c], -R125.reuse ;  /* 0x00008f009f9f7a23 */ /* 0x100fe2000001087d */
[----:B------:R-:W-:Y:S01]  /*7030*/  MUFU.EX2 R72, R72 ;  /* 0x0000004800487308 */ /* 0x000fe20000000800 */
[----:B------:R-:W-:-:S02]  /*7040*/  FFMA.FTZ R158, R158, c[0x0][0x23c], -R125 ;  /* 0x00008f009e9e7a23 */ /* 0x000fc4000001087d */
[--C-:B------:R-:W-:Y:S02]  /*7050*/  FFMA.FTZ R154, R154, c[0x0][0x23c], -R115.reuse ;  /* 0x00008f009a9a7a23 */ /* 0x100fe40000010873 */
[----:B-1----:R-:W-:Y:S01]  /*7060*/  F2FP.PACK_AB R12, R78, R86 ;  /* 0x000000564e0c723e */ /* 0x002fe200000000ff */
[C---:B------:R-:W-:Y:S01]  /*7070*/  HMMA.16816.F32 R244, R236.reuse, R230, RZ ;  /* 0x000000e6ecf4723c */ /* 0x040fe200000018ff */
[--C-:B------:R-:W-:Y:S01]  /*7080*/  FFMA.FTZ R152, R152, c[0x0][0x23c], -R115.reuse ;  /* 0x00008f0098987a23 */ /* 0x100fe20000010873 */
[----:B------:R-:W1:Y:S01]  /*7090*/  MUFU.EX2 R84, R84 ;  /* 0x0000005400547308 */ /* 0x000e620000000800 */
[--C-:B------:R-:W-:Y:S02]  /*70a0*/  FFMA.FTZ R149, R149, c[0x0][0x23c], -R115.reuse ;  /* 0x00008f0095957a23 */ /* 0x100fe40000010873 */
[----:B------:R-:W-:Y:S02]  /*70b0*/  FFMA.FTZ R147, R147, c[0x0][0x23c], -R115 ;  /* 0x00008f0093937a23 */ /* 0x000fe40000010873 */
[----:B------:R-:W-:Y:S01]  /*70c0*/  FADD.FTZ R96, R97, R96 ;  /* 0x0000006061607221 */ /* 0x000fe20000010000 */
[----:B------:R-:W-:Y:S01]  /*70d0*/  HMMA.16816.F32 R236, R236, R14, RZ ;  /* 0x0000000eecec723c */ /* 0x000fe200000018ff */
[----:B------:R-:W-:Y:S01]  /*70e0*/  FADD.FTZ R95, R95, R103 ;  /* 0x000000675f5f7221 */ /* 0x000fe20000010000 */
[----:B------:R-:W2:Y:S01]  /*70f0*/  MUFU.EX2 R76, R76 ;  /* 0x0000004c004c7308 */ /* 0x000ea20000000800 */
[----:B------:R-:W-:-:S02]  /*7100*/  FADD.FTZ R96, R88, R96 ;  /* 0x0000006058607221 */ /* 0x000fc40000010000 */
[----:B------:R-:W-:Y:S02]  /*7110*/  FADD.FTZ R95, R92, R95 ;  /* 0x0000005f5c5f7221 */ /* 0x000fe40000010000 */
[----:B------:R-:W-:Y:S01]  /*7120*/  FADD.FTZ R96, R87, R96 ;  /* 0x0000006057607221 */ /* 0x000fe20000010000 */
[C---:B------:R-:W-:Y:S01]  /*7130*/  HMMA.16816.F32 R228, R220.reuse, R230, RZ ;  /* 0x000000e6dce4723c */ /* 0x040fe200000018ff */
[----:B------:R-:W-:Y:S01]  /*7140*/  FADD.FTZ R95, R85, R95 ;  /* 0x0000005f555f7221 */ /* 0x000fe20000010000 */
[----:B------:R-:W3:Y:S01]  /*7150*/  MUFU.EX2 R79, R79 ;  /* 0x0000004f004f7308 */ /* 0x000ee20000000800 */
[----:B------:R-:W-:Y:S02]  /*7160*/  FADD.FTZ R96, R86, R96 ;  /* 0x0000006056607221 */ /* 0x000fe40000010000 */
[----:B-1----:R-:W-:Y:S02]  /*7170*/  FADD.FTZ R95, R84, R95 ;  /* 0x0000005f545f7221 */ /* 0x002fe40000010000 */
[----:B------:R-:W-:Y:S01]  /*7180*/  FADD.FTZ R96, R78, R96 ;  /* 0x000000604e607221 */ /* 0x000fe20000010000 */
[----:B------:R-:W-:Y:S01]  /*7190*/  HMMA.16816.F32 R220, R220, R14, RZ ;  /* 0x0000000edcdc723c */ /* 0x000fe200000018ff */
[----:B------:R-:W-:Y:S01]  /*71a0*/  FFMA.FTZ R145, R145, c[0x0][0x23c], -R125 ;  /* 0x00008f0091917a23 */ /* 0x000fe2000001087d */
[----:B------:R-:W1:Y:S01]  /*71b0*/  MUFU.EX2 R71, R71 ;  /* 0x0000004700477308 */ /* 0x000e620000000800 */
[C---:B--2---:R-:W-:Y:S01]  /*71c0*/  F2FP.PACK_AB R13, R76.reuse, R84 ;  /* 0x000000544c0d723e */ /* 0x044fe200000000ff */
[----:B------:R-:W-:-:S02]  /*71d0*/  FADD.FTZ R95, R76, R95 ;  /* 0x0000005f4c5f7221 */ /* 0x000fc40000010000 */
[----:B------:R-:W-:Y:S01]  /*71e0*/  FADD.FTZ R96, R77, R96 ;  /* 0x000000604d607221 */ /* 0x000fe20000010000 */
[----:B------:R-:W-:Y:S01]  /*71f0*/  F2FP.PACK_AB R14, R72, R77 ;  /* 0x0000004d480e723e */ /* 0x000fe200000000ff */
[----:B------:R-:W-:Y:S02]  /*7200*/  FFMA.FTZ R144, R144, c[0x0][0x23c], -R125 ;  /* 0x00008f0090907a23 */ /* 0x000fe4000001087d */
[----:B------:R-:W2:Y:S01]  /*7210*/  MUFU.EX2 R94, R94 ;  /* 0x0000005e005e7308 */ /* 0x000ea20000000800 */
[----:B---3--:R-:W-:Y:S02]  /*7220*/  FADD.FTZ R95, R79, R95 ;  /* 0x0000005f4f5f7221 */ /* 0x008fe40000010000 */
[----:B------:R-:W-:Y:S02]  /*7230*/  FADD.FTZ R96, R72, R96 ;  /* 0x0000006048607221 */ /* 0x000fe40000010000 */
[--C-:B------:R-:W-:Y:S02]  /*7240*/  FFMA.FTZ R143, R143, c[0x0][0x23c], -R125.reuse ;  /* 0x00008f008f8f7a23 */ /* 0x100fe4000001087d */
[----:B------:R-:W-:Y:S01]  /*7250*/  FFMA.FTZ R142, R142, c[0x0][0x23c], -R125 ;  /* 0x00008f008e8e7a23 */ /* 0x000fe2000001087d */
[C---:B-1----:R-:W-:Y:S01]  /*7260*/  F2FP.PACK_AB R15, R71.reuse, R79 ;  /* 0x0000004f470f723e */ /* 0x042fe200000000ff */
[----:B------:R-:W1:Y:S01]  /*7270*/  MUFU.EX2 R93, R93 ;  /* 0x0000005d005d7308 */ /* 0x000e620000000800 */
[----:B------:R-:W-:-:S02]  /*7280*/  FADD.FTZ R95, R71, R95 ;  /* 0x0000005f475f7221 */ /* 0x000fc40000010000 */
[--C-:B------:R-:W-:Y:S02]  /*7290*/  FFMA.FTZ R140, R140, c[0x0][0x23c], -R115.reuse ;  /* 0x00008f008c8c7a23 */ /* 0x100fe40000010873 */
[----:B------:R-:W-:Y:S01]  /*72a0*/  FFMA.FTZ R139, R139, c[0x0][0x23c], -R115 ;  /* 0x00008f008b8b7a23 */ /* 0x000fe20000010873 */
[C---:B------:R-:W-:Y:S01]  /*72b0*/  HMMA.16816.F32 R248, R12.reuse, R32, R248 ;  /* 0x000000200cf8723c */ /* 0x040fe200000018f8 */
[----:B--2---:R-:W-:Y:S01]  /*72c0*/  FADD.FTZ R96, R94, R96 ;  /* 0x000000605e607221 */ /* 0x004fe20000010000 */
[----:B------:R-:W2:Y:S01]  /*72d0*/  MUFU.EX2 R104, R104 ;  /* 0x0000006800687308 */ /* 0x000ea20000000800 */
[----:B------:R-:W-:Y:S02]  /*72e0*/  FADD.FTZ R98, R39, R98 ;  /* 0x0000006227627221 */ /* 0x000fe40000010000 */
[--C-:B------:R-:W-:Y:S02]  /*72f0*/  FFMA.FTZ R128, R128, c[0x0][0x23c], -R125.reuse ;  /* 0x00008f0080807a23 */ /* 0x100fe4000001087d */
[----:B------:R-:W-:Y:S01]  /*7300*/  FADD.FTZ R98, R38, R98 ;  /* 0x0000006226627221 */ /* 0x000fe20000010000 */
[----:B------:R-:W-:Y:S01]  /*7310*/  HMMA.16816.F32 R240, R12, R24, R240 ;  /* 0x000000180cf0723c */ /* 0x000fe200000018f0 */
[----:B------:R-:W-:Y:S01]  /*7320*/  FFMA.FTZ R127, R127, c[0x0][0x23c], -R125 ;  /* 0x00008f007f7f7a23 */ /* 0x000fe2000001087d */
[----:B------:R-:W3:Y:S01]  /*7330*/  MUFU.EX2 R105, R105 ;  /* 0x0000006900697308 */ /* 0x000ee20000000800 */
[----:B-1----:R-:W-:-:S02]  /*7340*/  FADD.FTZ R96, R93, R96 ;  /* 0x000000605d607221 */ /* 0x002fc40000010000 */
[----:B------:R-:W-:Y:S02]  /*7350*/  FADD.FTZ R98, R37, R98 ;  /* 0x0000006225627221 */ /* 0x000fe40000010000 */
[----:B------:R-:W-:Y:S01]  /*7360*/  FFMA.FTZ R210, R124, c[0x0][0x23c], -R125 ;  /* 0x00008f007cd27a23 */ /* 0x000fe2000001087d */
[C---:B------:R-:W-:Y:S01]  /*7370*/  HMMA.16816.F32 R244, R12.reuse, R34, R244 ;  /* 0x000000220cf4723c */ /* 0x040fe200000018f4 */
[--C-:B------:R-:W-:Y:S01]  /*7380*/  FFMA.FTZ R122, R122, c[0x0][0x23c], -R115.reuse ;  /* 0x00008f007a7a7a23 */ /* 0x100fe20000010873 */
[----:B------:R-:W1:Y:S01]  /*7390*/  MUFU.EX2 R110, R110 ;  /* 0x0000006e006e7308 */ /* 0x000e620000000800 */
[----:B--2---:R-:W-:Y:S02]  /*73a0*/  FADD.FTZ R96, R104, R96 ;  /* 0x0000006068607221 */ /* 0x004fe40000010000 */
[--C-:B------:R-:W-:Y:S02]  /*73b0*/  FFMA.FTZ R119, R119, c[0x0][0x23c], -R115.reuse ;  /* 0x00008f0077777a23 */ /* 0x100fe40000010873 */
[--C-:B------:R-:W-:Y:S01]  /*73c0*/  FFMA.FTZ R118, R118, c[0x0][0x23c], -R115.reuse ;  /* 0x00008f0076767a23 */ /* 0x100fe20000010873 */
[----:B------:R-:W-:Y:S01]  /*73d0*/  HMMA.16816.F32 R236, R12, R26, R236 ;  /* 0x0000001a0cec723c */ /* 0x000fe200000018ec */
[----:B------:R-:W-:Y:S01]  /*73e0*/  FFMA.FTZ R211, R114, c[0x0][0x23c], -R115 ;  /* 0x00008f0072d37a23 */ /* 0x000fe20000010873 */
[----:B------:R-:W2:Y:S01]  /*73f0*/  MUFU.EX2 R109, R109 ;  /* 0x0000006d006d7308 */ /* 0x000ea20000000800 */
[----:B---3--:R-:W-:-:S04]  /*7400*/  FADD.FTZ R96, R105, R96 ;  /* 0x0000006069607221 */ /* 0x008fc80000010000 */
[----:B------:R-:W-:Y:S02]  /*7410*/  F2FP.PACK_AB R12, R82, R83 ;  /* 0x00000053520c723e */ /* 0x000fe400000000ff */
[----:B------:R-:W-:Y:S01]  /*7420*/  F2FP.PACK_AB R13, R80, R81 ;  /* 0x00000051500d723e */ /* 0x000fe200000000ff */
[----:B------:R-:W3:Y:S01]  /*7430*/  MUFU.EX2 R111, R111 ;  /* 0x0000006f006f7308 */ /* 0x000ee20000000800 */
[----:B------:R-:W-:Y:S01]  /*7440*/  F2FP.PACK_AB R14, R74, R75 ;  /* 0x0000004b4a0e723e */ /* 0x000fe200000000ff */
[----:B-1----:R-:W-:Y:S01]  /*7450*/  FADD.FTZ R95, R110, R95 ;  /* 0x0000005f6e5f7221 */ /* 0x002fe20000010000 */
[----:B------:R-:W-:-:S05]  /*7460*/  F2FP.PACK_AB R15, R69, R73 ;  /* 0x00000049450f723e */ /* 0x000fca00000000ff */
[----:B------:R-:W1:Y:S01]  /*7470*/  MUFU.EX2 R116, R116 ;  /* 0x0000007400747308 */ /* 0x000e620000000800 */
[----:B--2---:R-:W-:Y:S01]  /*7480*/  FADD.FTZ R95, R109, R95 ;  /* 0x0000005f6d5f7221 */ /* 0x004fe20000010000 */
[C---:B------:R-:W-:Y:S06]  /*7490*/  HMMA.16816.F32 R232, R12.reuse, R32, R232 ;  /* 0x000000200ce8723c */ /* 0x040fec00000018e8 */
[----:B------:R-:W2:Y:S01]  /*74a0*/  MUFU.EX2 R120, R120 ;  /* 0x0000007800787308 */ /* 0x000ea20000000800 */
[----:B---3--:R-:W-:Y:S01]  /*74b0*/  FADD.FTZ R95, R111, R95 ;  /* 0x0000005f6f5f7221 */ /* 0x008fe20000010000 */
[C---:B------:R-:W-:Y:S06]  /*74c0*/  HMMA.16816.F32 R224, R12.reuse, R24, R224 ;  /* 0x000000180ce0723c */ /* 0x040fec00000018e0 */
[----:B------:R-:W3:Y:S01]  /*74d0*/  MUFU.EX2 R121, R121 ;  /* 0x0000007900797308 */ /* 0x000ee20000000800 */
[----:B-1----:R-:W-:Y:S01]  /*74e0*/  FADD.FTZ R95, R116, R95 ;  /* 0x0000005f745f7221 */ /* 0x002fe20000010000 */
[C---:B------:R-:W-:Y:S01]  /*74f0*/  HMMA.16816.F32 R228, R12.reuse, R34, R228 ;  /* 0x000000220ce4723c */ /* 0x040fe200000018e4 */
[----:B------:R-:W1:Y:S05]  /*7500*/  LDSM.16.MT88.4 R32, [R252+0x4c00] ;  /* 0x004c0000fc20783b */ /* 0x000e6a0000004200 */
[----:B------:R-:W4:Y:S01]  /*7510*/  MUFU.EX2 R123, R123 ;  /* 0x0000007b007b7308 */ /* 0x000f220000000800 */
[----:B--2---:R-:W-:Y:S01]  /*7520*/  FADD.FTZ R96, R120, R96 ;  /* 0x0000006078607221 */ /* 0x004fe20000010000 */
[----:B------:R-:W-:Y:S01]  /*7530*/  HMMA.16816.F32 R220, R12, R26, R220 ;  /* 0x0000001a0cdc723c */ /* 0x000fe200000018dc */
[----:B------:R-:W2:Y:S05]  /*7540*/  LDSM.16.MT88.4 R24, [R164+0x4c00] ;  /* 0x004c0000a418783b */ /* 0x000eaa0000004200 */
[----:B------:R-:W5:Y:S01]  /*7550*/  MUFU.EX2 R126, R126 ;  /* 0x0000007e007e7308 */ /* 0x000f620000000800 */
[----:B------:R-:W-:Y:S01]  /*7560*/  F2FP.PACK_AB R12, R93, R94 ;  /* 0x0000005e5d0c723e */ /* 0x000fe200000000ff */
[----:B---3--:R-:W-:Y:S01]  /*7570*/  FADD.FTZ R96, R121, R96 ;  /* 0x0000006079607221 */ /* 0x008fe20000010000 */
[----:B------:R-:W-:-:S02]  /*7580*/  F2FP.PACK_AB R13, R109, R110 ;  /* 0x0000006e6d0d723e */ /* 0x000fc400000000ff */
[----:B------:R-:W-:Y:S02]  /*7590*/  F2FP.PACK_AB R14, R105, R104 ;  /* 0x00000068690e723e */ /* 0x000fe400000000ff */
[----:B------:R-:W-:Y:S01]  /*75a0*/  F2FP.PACK_AB R15, R116, R111 ;  /* 0x0000006f740f723e */ /* 0x000fe200000000ff */
[----:B------:R-:W3:Y:S01]  /*75b0*/  MUFU.EX2 R132, R132 ;  /* 0x0000008400847308 */ /* 0x000ee20000000800 */
[----:B----4-:R-:W-:-:S05]  /*75c0*/  FADD.FTZ R96, R123, R96 ;  /* 0x000000607b607221 */ /* 0x010fca0000010000 */
[----:B------:R-:W-:Y:S02]  /*75d0*/  HMMA.16816.F32 R248, R12, R28, R248 ;  /* 0x0000001c0cf8723c */ /* 0x000fe400000018f8 */
[----:B------:R-:W4:Y:S01]  /*75e0*/  MUFU.EX2 R131, R131 ;  /* 0x0000008300837308 */ /* 0x000f220000000800 */
[----:B-----5:R-:W-:-:S05]  /*75f0*/  FADD.FTZ R96, R126, R96 ;  /* 0x000000607e607221 */ /* 0x020fca0000010000 */
[----:B------:R-:W-:Y:S02]  /*7600*/  HMMA.16816.F32 R240, R12, R16, R240 ;  /* 0x000000100cf0723c */ /* 0x000fe400000018f0 */
[----:B------:R-:W5:Y:S01]  /*7610*/  MUFU.EX2 R135, R135 ;  /* 0x0000008700877308 */ /* 0x000f620000000800 */
[----:B---3--:R-:W-:-:S05]  /*7620*/  FADD.FTZ R95, R132, R95 ;  /* 0x0000005f845f7221 */ /* 0x008fca0000010000 */
[----:B------:R-:W-:Y:S02]  /*7630*/  HMMA.16816.F32 R244, R12, R30, R244 ;  /* 0x0000001e0cf4723c */ /* 0x000fe400000018f4 */
[----:B------:R-:W3:Y:S01]  /*7640*/  MUFU.EX2 R137, R137 ;  /* 0x0000008900897308 */ /* 0x000ee20000000800 */
[----:B----4-:R-:W-:-:S05]  /*7650*/  FADD.FTZ R95, R131, R95 ;  /* 0x0000005f835f7221 */ /* 0x010fca0000010000 */
[----:B------:R-:W-:Y:S02]  /*7660*/  HMMA.16816.F32 R236, R12, R18, R236 ;  /* 0x000000120cec723c */ /* 0x000fe400000018ec */
[----:B------:R-:W4:Y:S01]  /*7670*/  MUFU.EX2 R146, R146 ;  /* 0x0000009200927308 */ /* 0x000f220000000800 */
[----:B-----5:R-:W-:-:S04]  /*7680*/  FADD.FTZ R95, R135, R95 ;  /* 0x0000005f875f7221 */ /* 0x020fc80000010000 */
[----:B------:R-:W-:Y:S02]  /*7690*/  F2FP.PACK_AB R12, R67, R70 ;  /* 0x00000046430c723e */ /* 0x000fe400000000ff */
[----:B------:R-:W-:Y:S01]  /*76a0*/  F2FP.PACK_AB R13, R44, R68 ;  /* 0x000000442c0d723e */ /* 0x000fe200000000ff */
[----:B------:R-:W5:Y:S01]  /*76b0*/  MUFU.EX2 R148, R148 ;  /* 0x0000009400947308 */ /* 0x000f620000000800 */
[----:B------:R-:W-:Y:S01]  /*76c0*/  F2FP.PACK_AB R14, R65, R66 ;  /* 0x00000042410e723e */ /* 0x000fe200000000ff */
[----:B---3--:R-:W-:Y:S01]  /*76d0*/  FADD.FTZ R95, R137, R95 ;  /* 0x0000005f895f7221 */ /* 0x008fe20000010000 */
[----:B------:R-:W-:-:S05]  /*76e0*/  F2FP.PACK_AB R15, R42, R43 ;  /* 0x0000002b2a0f723e */ /* 0x000fca00000000ff */
[----:B------:R-:W3:Y:S01]  /*76f0*/  MUFU.EX2 R151, R151 ;  /* 0x0000009700977308 */ /* 0x000ee20000000800 */
[----:B----4-:R-:W-:Y:S01]  /*7700*/  FADD.FTZ R96, R146, R96 ;  /* 0x0000006092607221 */ /* 0x010fe20000010000 */
[C---:B------:R-:W-:Y:S06]  /*7710*/  HMMA.16816.F32 R232, R12.reuse, R28, R232 ;  /* 0x0000001c0ce8723c */ /* 0x040fec00000018e8 */
[----:B------:R-:W4:Y:S01]  /*7720*/  MUFU.EX2 R153, R153 ;  /* 0x0000009900997308 */ /* 0x000f220000000800 */
[----:B-----5:R-:W-:Y:S01]  /*7730*/  FADD.FTZ R96, R148, R96 ;  /* 0x0000006094607221 */ /* 0x020fe20000010000 */
[C---:B------:R-:W-:Y:S01]  /*7740*/  HMMA.16816.F32 R228, R12.reuse, R30, R228 ;  /* 0x0000001e0ce4723c */ /* 0x040fe200000018e4 */
[----:B------:R-:W5:Y:S05]  /*7750*/  LDSM.16.MT88.4 R28, [R252+0x5000] ;  /* 0x00500000fc1c783b */ /* 0x000f6a0000004200 */
[----:B------:R-:W1:Y:S01]  /*7760*/  MUFU.EX2 R156, R156 ;  /* 0x0000009c009c7308 */ /* 0x000e620000000800 */
[----:B---3--:R-:W-:Y:S01]  /*7770*/  FADD.FTZ R96, R151, R96 ;  /* 0x0000006097607221 */ /* 0x008fe20000010000 */
[C---:B------:R-:W-:Y:S06]  /*7780*/  HMMA.16816.F32 R224, R12.reuse, R16, R224 ;  /* 0x000000100ce0723c */ /* 0x040fec00000018e0 */
[----:B------:R-:W3:Y:S01]  /*7790*/  MUFU.EX2 R155, R155 ;  /* 0x0000009b009b7308 */ /* 0x000ee20000000800 */
[----:B----4-:R-:W-:Y:S01]  /*77a0*/  FADD.FTZ R96, R153, R96 ;  /* 0x0000006099607221 */ /* 0x010fe20000010000 */
[----:B------:R-:W-:Y:S01]  /*77b0*/  HMMA.16816.F32 R220, R12, R18, R220 ;  /* 0x000000120cdc723c */ /* 0x000fe200000018dc */
[----:B------:R-:W4:Y:S05]  /*77c0*/  LDSM.16.MT88.4 R16, [R164+0x5000] ;  /* 0x00500000a410783b */ /* 0x000f2a0000004200 */
[----:B------:R-:W2:Y:S01]  /*77d0*/  MUFU.EX2 R157, R157 ;  /* 0x0000009d009d7308 */ /* 0x000ea20000000800 */
[----:B------:R-:W-:Y:S01]  /*77e0*/  F2FP.PACK_AB R12, R121, R120 ;  /* 0x00000078790c723e */ /* 0x000fe200000000ff */
[----:B-1----:R-:W-:Y:S01]  /*77f0*/  FADD.FTZ R95, R156, R95 ;  /* 0x0000005f9c5f7221 */ /* 0x002fe20000010000 */
[----:B------:R-:W-:-:S02]  /*7800*/  F2FP.PACK_AB R13, R131, R132 ;  /* 0x00000084830d723e */ /* 0x000fc400000000ff */
[----:B------:R-:W-:Y:S02]  /*7810*/  F2FP.PACK_AB R14, R126, R123 ;  /* 0x0000007b7e0e723e */ /* 0x000fe400000000ff */
[----:B------:R-:W-:Y:S01]  /*7820*/  F2FP.PACK_AB R15, R137, R135 ;  /* 0x00000087890f723e */ /* 0x000fe200000000ff */
[----:B------:R-:W1:Y:S01]  /*7830*/  MUFU.EX2 R161, R161 ;  /* 0x000000a100a17308 */ /* 0x000e620000000800 */
[----:B---3--:R-:W-:-:S05]  /*7840*/  FADD.FTZ R95, R155, R95 ;  /* 0x0000005f9b5f7221 */ /* 0x008fca0000010000 */
[----:B------:R-:W-:Y:S02]  /*7850*/  HMMA.16816.F32 R248, R12, R32, R248 ;  /* 0x000000200cf8723c */ /* 0x000fe400000018f8 */
[----:B------:R-:W3:Y:S01]  /*7860*/  MUFU.EX2 R36, R36 ;  /* 0x0000002400247308 */ /* 0x000ee20000000800 */
[----:B--2---:R-:W-:-:S05]  /*7870*/  FADD.FTZ R95, R157, R95 ;  /* 0x0000005f9d5f7221 */ /* 0x004fca0000010000 */
[----:B------:R-:W-:Y:S02]  /*7880*/  HMMA.16816.F32 R244, R12, R34, R244 ;  /* 0x000000220cf4723c */ /* 0x000fe400000018f4 */
[----:B------:R-:W2:Y:S01]  /*7890*/  MUFU.EX2 R11, R11 ;  /* 0x0000000b000b7308 */ /* 0x000ea20000000800 */
[----:B-1----:R-:W-:-:S05]  /*78a0*/  FADD.FTZ R95, R161, R95 ;  /* 0x0000005fa15f7221 */ /* 0x002fca0000010000 */
[----:B------:R-:W-:Y:S02]  /*78b0*/  HMMA.16816.F32 R240, R12, R24, R240 ;  /* 0x000000180cf0723c */ /* 0x000fe400000018f0 */
[----:B------:R-:W1:Y:S01]  /*78c0*/  MUFU.EX2 R10, R10 ;  /* 0x0000000a000a7308 */ /* 0x000e620000000800 */
[----:B---3--:R-:W-:-:S05]  /*78d0*/  FADD.FTZ R98, R36, R98 ;  /* 0x0000006224627221 */ /* 0x008fca0000010000 */
[----:B------:R-:W-:Y:S02]  /*78e0*/  HMMA.16816.F32 R236, R12, R26, R236 ;  /* 0x0000001a0cec723c */ /* 0x000fe400000018ec */
[----:B------:R-:W3:Y:S01]  /*78f0*/  MUFU.EX2 R163, R163 ;  /* 0x000000a300a37308 */ /* 0x000ee20000000800 */
[----:B--2---:R-:W-:-:S04]  /*7900*/  FADD.FTZ R98, R11, R98 ;  /* 0x000000620b627221 */ /* 0x004fc80000010000 */
[----:B------:R-:W-:Y:S02]  /*7910*/  F2FP.PACK_AB R12, R63, R64 ;  /* 0x000000403f0c723e */ /* 0x000fe400000000ff */
[----:B------:R-:W-:Y:S01]  /*7920*/  F2FP.PACK_AB R13, R40, R41 ;  /* 0x00000029280d723e */ /* 0x000fe200000000ff */
[----:B------:R-:W2:Y:S01]  /*7930*/  MUFU.EX2 R160, R160 ;  /* 0x000000a000a07308 */ /* 0x000ea20000000800 */
[----:B------:R-:W-:Y:S01]  /*7940*/  F2FP.PACK_AB R14, R61, R62 ;  /* 0x0000003e3d0e723e */ /* 0x000fe200000000ff */
[----:B-1----:R-:W-:Y:S01]  /*7950*/  FADD.FTZ R98, R10, R98 ;  /* 0x000000620a627221 */ /* 0x002fe20000010000 */
[----:B------:R-:W-:-:S05]  /*7960*/  F2FP.PACK_AB R15, R38, R39 ;  /* 0x00000027260f723e */ /* 0x000fca00000000ff */
[----:B------:R-:W1:Y:S01]  /*7970*/  MUFU.EX2 R159, R159 ;  /* 0x0000009f009f7308 */ /* 0x000e620000000800 */
[----:B---3--:R-:W-:Y:S01]  /*7980*/  FADD.FTZ R96, R163, R96 ;  /* 0x00000060a3607221 */ /* 0x008fe20000010000 */
[C---:B------:R-:W-:Y:S06]  /*7990*/  HMMA.16816.F32 R232, R12.reuse, R32, R232 ;  /* 0x000000200ce8723c */ /* 0x040fec00000018e8 */
[----:B------:R-:W3:Y:S01]  /*79a0*/  MUFU.EX2 R158, R158 ;  /* 0x0000009e009e7308 */ /* 0x000ee20000000800 */
[----:B--2---:R-:W-:Y:S01]  /*79b0*/  FADD.FTZ R96, R160, R96 ;  /* 0x00000060a0607221 */ /* 0x004fe20000010000 */
[C---:B------:R-:W-:Y:S01]  /*79c0*/  HMMA.16816.F32 R228, R12.reuse, R34, R228 ;  /* 0x000000220ce4723c */ /* 0x040fe200000018e4 */
[----:B------:R-:W2:Y:S05]  /*79d0*/  LDSM.16.MT88.4 R32, [R252+0x5400] ;  /* 0x00540000fc20783b */ /* 0x000eaa0000004200 */
[----:B------:R-:W4:Y:S01]  /*79e0*/  MUFU.EX2 R154, R154 ;  /* 0x0000009a009a7308 */ /* 0x000f220000000800 */
[----:B-1----:R-:W-:Y:S01]  /*79f0*/  FADD.FTZ R96, R159, R96 ;  /* 0x000000609f607221 */ /* 0x002fe20000010000 */
[C---:B------:R-:W-:Y:S06]  /*7a00*/  HMMA.16816.F32 R224, R12.reuse, R24, R224 ;  /* 0x000000180ce0723c */ /* 0x040fec00000018e0 */
[----:B------:R-:W1:Y:S01]  /*7a10*/  MUFU.EX2 R152, R152 ;  /* 0x0000009800987308 */ /* 0x000e620000000800 */
[----:B---3--:R-:W-:Y:S01]  /*7a20*/  FADD.FTZ R96, R158, R96 ;  /* 0x000000609e607221 */ /* 0x008fe20000010000 */
[----:B------:R-:W-:Y:S01]  /*7a30*/  HMMA.16816.F32 R220, R12, R26, R220 ;  /* 0x0000001a0cdc723c */ /* 0x000fe200000018dc */
[----:B------:R-:W3:Y:S05]  /*7a40*/  LDSM.16.MT88.4 R24, [R164+0x5400] ;  /* 0x00540000a418783b */ /* 0x000eea0000004200 */
[----:B------:R-:W2:Y:S01]  /*7a50*/  MUFU.EX2 R149, R149 ;  /* 0x0000009500957308 */ /* 0x000ea20000000800 */
[----:B------:R-:W-:Y:S01]  /*7a60*/  F2FP.PACK_AB R12, R148, R146 ;  /* 0x00000092940c723e */ /* 0x000fe200000000ff */
[----:B----4-:R-:W-:Y:S01]  /*7a70*/  FADD.FTZ R95, R154, R95 ;  /* 0x0000005f9a5f7221 */ /* 0x010fe20000010000 */
[----:B------:R-:W-:-:S02]  /*7a80*/  F2FP.PACK_AB R13, R155, R156 ;  /* 0x0000009c9b0d723e */ /* 0x000fc400000000ff */
[----:B------:R-:W-:Y:S02]  /*7a90*/  F2FP.PACK_AB R14, R153, R151 ;  /* 0x00000097990e723e */ /* 0x000fe400000000ff */
[----:B------:R-:W-:Y:S01]  /*7aa0*/  F2FP.PACK_AB R15, R161, R157 ;  /* 0x0000009da10f723e */ /* 0x000fe200000000ff */
[----:B------:R-:W4:Y:S01]  /*7ab0*/  MUFU.EX2 R147, R147 ;  /* 0x0000009300937308 */ /* 0x000f220000000800 */
[----:B-1----:R-:W-:-:S05]  /*7ac0*/  FADD.FTZ R95, R152, R95 ;  /* 0x0000005f985f7221 */ /* 0x002fca0000010000 */
[----:B-----5:R-:W-:Y:S02]  /*7ad0*/  HMMA.16816.F32 R248, R12, R28, R248 ;  /* 0x0000001c0cf8723c */ /* 0x020fe400000018f8 */
[----:B------:R-:W1:Y:S01]  /*7ae0*/  MUFU.EX2 R55, R55 ;  /* 0x0000003700377308 */ /* 0x000e620000000800 */
[----:B--2---:R-:W-:-:S05]  /*7af0*/  FADD.FTZ R95, R149, R95 ;  /* 0x0000005f955f7221 */ /* 0x004fca0000010000 */
[----:B------:R-:W-:Y:S02]  /*7b00*/  HMMA.16816.F32 R244, R12, R30, R244 ;  /* 0x0000001e0cf4723c */ /* 0x000fe400000018f4 */
[----:B------:R-:W2:Y:S01]  /*7b10*/  MUFU.EX2 R54, R54 ;  /* 0x0000003600367308 */ /* 0x000ea20000000800 */
[----:B----4-:R-:W-:-:S05]  /*7b20*/  FADD.FTZ R95, R147, R95 ;  /* 0x0000005f935f7221 */ /* 0x010fca0000010000 */
[----:B------:R-:W-:Y:S02]  /*7b30*/  HMMA.16816.F32 R240, R12, R16, R240 ;  /* 0x000000100cf0723c */ /* 0x000fe400000018f0 */
[----:B------:R-:W4:Y:S01]  /*7b40*/  MUFU.EX2 R53, R53 ;  /* 0x0000003500357308 */ /* 0x000f220000000800 */
[----:B-1----:R-:W-:-:S05]  /*7b50*/  FADD.FTZ R100, R55, R100 ;  /* 0x0000006437647221 */ /* 0x002fca0000010000 */
[----:B------:R-:W-:Y:S02]  /*7b60*/  HMMA.16816.F32 R236, R12, R18, R236 ;  /* 0x000000120cec723c */ /* 0x000fe400000018ec */
[----:B------:R-:W1:Y:S01]  /*7b70*/  MUFU.EX2 R8, R8 ;  /* 0x0000000800087308 */ /* 0x000e620000000800 */
[----:B--2---:R-:W-:-:S04]  /*7b80*/  FADD.FTZ R100, R54, R100 ;  /* 0x0000006436647221 */ /* 0x004fc80000010000 */
[----:B------:R-:W-:Y:S02]  /*7b90*/  F2FP.PACK_AB R12, R59, R60 ;  /* 0x0000003c3b0c723e */ /* 0x000fe400000000ff */
[----:B------:R-:W-:Y:S01]  /*7ba0*/  F2FP.PACK_AB R13, R36, R37 ;  /* 0x00000025240d723e */ /* 0x000fe200000000ff */
[----:B------:R-:W2:Y:S01]  /*7bb0*/  MUFU.EX2 R7, R7 ;  /* 0x0000000700077308 */ /* 0x000ea20000000800 */
[----:B------:R-:W-:Y:S01]  /*7bc0*/  F2FP.PACK_AB R14, R57, R58 ;  /* 0x0000003a390e723e */ /* 0x000fe200000000ff */
[----:B----4-:R-:W-:Y:S01]  /*7bd0*/  FADD.FTZ R100, R53, R100 ;  /* 0x0000006435647221 */ /* 0x010fe20000010000 */
[----:B------:R-:W-:-:S05]  /*7be0*/  F2FP.PACK_AB R15, R10, R11 ;  /* 0x0000000b0a0f723e */ /* 0x000fca00000000ff */
[----:B------:R-:W4:Y:S01]  /*7bf0*/  MUFU.EX2 R0, R0 ;  /* 0x0000000000007308 */ /* 0x000f220000000800 */
[----:B-1----:R-:W-:Y:S01]  /*7c00*/  FADD.FTZ R98, R8, R98 ;  /* 0x0000006208627221 */ /* 0x002fe20000010000 */
[C---:B------:R-:W-:Y:S06]  /*7c10*/  HMMA.16816.F32 R232, R12.reuse, R28, R232 ;  /* 0x0000001c0ce8723c */ /* 0x040fec00000018e8 */
[----:B------:R-:W1:Y:S01]  /*7c20*/  MUFU.EX2 R117, R117 ;  /* 0x0000007500757308 */ /* 0x000e620000000800 */
[----:B--2---:R-:W-:Y:S01]  /*7c30*/  FADD.FTZ R98, R7, R98 ;  /* 0x0000006207627221 */ /* 0x004fe20000010000 */
[C---:B------:R-:W-:Y:S01]  /*7c40*/  HMMA.16816.F32 R228, R12.reuse, R30, R228 ;  /* 0x0000001e0ce4723c */ /* 0x040fe200000018e4 */
[----:B------:R-:W-:Y:S05]  /*7c50*/  LDSM.16.MT88.4 R28, [R164+0x5800] ;  /* 0x00580000a41c783b */ /* 0x000fea0000004200 */
[----:B------:R-:W2:Y:S01]  /*7c60*/  MUFU.EX2 R145, R145 ;  /* 0x0000009100917308 */ /* 0x000ea20000000800 */
[----:B----4-:R-:W-:Y:S01]  /*7c70*/  FADD.FTZ R98, R0, R98 ;  /* 0x0000006200627221 */ /* 0x010fe20000010000 */
[C---:B------:R-:W-:Y:S06]  /*7c80*/  HMMA.16816.F32 R224, R12.reuse, R16, R224 ;  /* 0x000000100ce0723c */ /* 0x040fec00000018e0 */
[----:B------:R-:W4:Y:S01]  /*7c90*/  MUFU.EX2 R144, R144 ;  /* 0x0000009000907308 */ /* 0x000f220000000800 */
[----:B-1----:R-:W-:Y:S01]  /*7ca0*/  FADD.FTZ R98, R117, R98 ;  /* 0x0000006275627221 */ /* 0x002fe20000010000 */
[----:B------:R-:W-:Y:S01]  /*7cb0*/  HMMA.16816.F32 R220, R12, R18, R220 ;  /* 0x000000120cdc723c */ /* 0x000fe200000018dc */
[----:B------:R-:W1:Y:S05]  /*7cc0*/  LDSM.16.MT88.4 R16, [R252+0x5800] ;  /* 0x00580000fc10783b */ /* 0x000e6a0000004200 */
[----:B------:R-:W5:Y:S01]  /*7cd0*/  MUFU.EX2 R143, R143 ;  /* 0x0000008f008f7308 */ /* 0x000f620000000800 */
[----:B------:R-:W-:Y:S01]  /*7ce0*/  F2FP.PACK_AB R12, R160, R163 ;  /* 0x000000a3a00c723e */ /* 0x000fe200000000ff */
[----:B--2---:R-:W-:Y:S01]  /*7cf0*/  FADD.FTZ R96, R145, R96 ;  /* 0x0000006091607221 */ /* 0x004fe20000010000 */
[----:B------:R-:W-:-:S02]  /*7d00*/  F2FP.PACK_AB R13, R152, R154 ;  /* 0x0000009a980d723e */ /* 0x000fc400000000ff */
[----:B------:R-:W-:Y:S02]  /*7d10*/  F2FP.PACK_AB R14, R158, R159 ;  /* 0x0000009f9e0e723e */ /* 0x000fe400000000ff */
[----:B------:R-:W-:Y:S01]  /*7d20*/  F2FP.PACK_AB R15, R147, R149 ;  /* 0x00000095930f723e */ /* 0x000fe200000000ff */
[----:B------:R-:W2:Y:S01]  /*7d30*/  MUFU.EX2 R142, R142 ;  /* 0x0000008e008e7308 */ /* 0x000ea20000000800 */
[----:B----4-:R-:W-:-:S05]  /*7d40*/  FADD.FTZ R96, R144, R96 ;  /* 0x0000006090607221 */ /* 0x010fca0000010000 */
[----:B------:R-:W-:Y:S02]  /*7d50*/  HMMA.16816.F32 R248, R12, R32, R248 ;  /* 0x000000200cf8723c */ /* 0x000fe400000018f8 */
[----:B------:R-:W4:Y:S01]  /*7d60*/  MUFU.EX2 R140, R140 ;  /* 0x0000008c008c7308 */ /* 0x000f220000000800 */
[----:B-----5:R-:W-:-:S05]  /*7d70*/  FADD.FTZ R96, R143, R96 ;  /* 0x000000608f607221 */ /* 0x020fca0000010000 */
[----:B------:R-:W-:Y:S02]  /*7d80*/  HMMA.16816.F32 R244, R12, R34, R244 ;  /* 0x000000220cf4723c */ /* 0x000fe400000018f4 */
[----:B------:R-:W5:Y:S01]  /*7d90*/  MUFU.EX2 R139, R139 ;  /* 0x0000008b008b7308 */ /* 0x000f620000000800 */
[----:B--2---:R-:W-:-:S05]  /*7da0*/  FADD.FTZ R96, R142, R96 ;  /* 0x000000608e607221 */ /* 0x004fca0000010000 */
[----:B---3--:R-:W-:Y:S02]  /*7db0*/  HMMA.16816.F32 R240, R12, R24, R240 ;  /* 0x000000180cf0723c */ /* 0x008fe400000018f0 */
[----:B------:R-:W2:Y:S01]  /*7dc0*/  MUFU.EX2 R52, R52 ;  /* 0x0000003400347308 */ /* 0x000ea20000000800 */
[----:B----4-:R-:W-:-:S05]  /*7dd0*/  FADD.FTZ R95, R140, R95 ;  /* 0x0000005f8c5f7221 */ /* 0x010fca0000010000 */
[----:B------:R-:W-:Y:S02]  /*7de0*/  HMMA.16816.F32 R236, R12, R26, R236 ;  /* 0x0000001a0cec723c */ /* 0x000fe400000018ec */
[----:B------:R-:W3:Y:S01]  /*7df0*/  MUFU.EX2 R51, R51 ;  /* 0x0000003300337308 */ /* 0x000ee20000000800 */
[----:B-----5:R-:W-:-:S04]  /*7e00*/  FADD.FTZ R95, R139, R95 ;  /* 0x0000005f8b5f7221 */ /* 0x020fc80000010000 */
[----:B------:R-:W-:Y:S02]  /*7e10*/  F2FP.PACK_AB R12, R55, R56 ;  /* 0x00000038370c723e */ /* 0x000fe400000000ff */
[----:B------:R-:W-:Y:S01]  /*7e20*/  F2FP.PACK_AB R13, R7, R8 ;  /* 0x00000008070d723e */ /* 0x000fe200000000ff */
[----:B------:R-:W4:Y:S01]  /*7e30*/  MUFU.EX2 R50, R50 ;  /* 0x0000003200327308 */ /* 0x000f220000000800 */
[----:B------:R-:W-:Y:S01]  /*7e40*/  F2FP.PACK_AB R14, R53, R54 ;  /* 0x00000036350e723e */ /* 0x000fe200000000ff */
[----:B--2---:R-:W-:Y:S01]  /*7e50*/  FADD.FTZ R100, R52, R100 ;  /* 0x0000006434647221 */ /* 0x004fe20000010000 */
[----:B------:R-:W-:-:S05]  /*7e60*/  F2FP.PACK_AB R15, R117, R0 ;  /* 0x00000000750f723e */ /* 0x000fca00000000ff */
[----:B------:R-:W2:Y:S01]  /*7e70*/  MUFU.EX2 R49, R49 ;  /* 0x0000003100317308 */ /* 0x000ea20000000800 */
[----:B---3--:R-:W-:Y:S01]  /*7e80*/  FADD.FTZ R100, R51, R100 ;  /* 0x0000006433647221 */ /* 0x008fe20000010000 */
[C---:B------:R-:W-:Y:S06]  /*7e90*/  HMMA.16816.F32 R232, R12.reuse, R32, R232 ;  /* 0x000000200ce8723c */ /* 0x040fec00000018e8 */
[----:B------:R-:W3:Y:S01]  /*7ea0*/  MUFU.EX2 R141, R141 ;  /* 0x0000008d008d7308 */ /* 0x000ee20000000800 */
[--C-:B------:R-:W-:Y:S01]  /*7eb0*/  FFMA.FTZ R32, R138, c[0x0][0x23c], -R115.reuse ;  /* 0x00008f008a207a23 */ /* 0x100fe20000010873 */
[----:B------:R-:W-:Y:S01]  /*7ec0*/  HMMA.16816.F32 R228, R12, R34, R228 ;  /* 0x000000220ce4723c */ /* 0x000fe200000018e4 */
[----:B------:R-:W-:-:S02]  /*7ed0*/  FFMA.FTZ R33, R136, c[0x0][0x23c], -R115 ;  /* 0x00008f0088217a23 */ /* 0x000fc40000010873 */
[----:B----4-:R-:W-:-:S03]  /*7ee0*/  FADD.FTZ R100, R50, R100 ;  /* 0x0000006432647221 */ /* 0x010fc60000010000 */
[----:B------:R-:W4:Y:S01]  /*7ef0*/  MUFU.EX2 R32, R32 ;  /* 0x0000002000207308 */ /* 0x000f220000000800 */
[----:B------:R-:W-:Y:S01]  /*7f00*/  FFMA.FTZ R34, R133, c[0x0][0x23c], -R107 ;  /* 0x00008f0085227a23 */ /* 0x000fe2000001086b */
[----:B------:R-:W-:Y:S01]  /*7f10*/  HMMA.16816.F32 R224, R12, R24, R224 ;  /* 0x000000180ce0723c */ /* 0x000fe200000018e0 */
[----:B------:R-:W-:Y:S02]  /*7f20*/  FFMA.FTZ R35, R134, c[0x0][0x23c], -R125 ;  /* 0x00008f0086237a23 */ /* 0x000fe4000001087d */
[----:B--2---:R-:W-:-:S03]  /*7f30*/  FADD.FTZ R100, R49, R100 ;  /* 0x0000006431647221 */ /* 0x004fc60000010000 */
[----:B------:R-:W2:Y:S01]  /*7f40*/  MUFU.EX2 R33, R33 ;  /* 0x0000002100217308 */ /* 0x000ea20000000800 */
[----:B---3--:R-:W-:Y:S01]  /*7f50*/  FADD.FTZ R98, R141, R98 ;  /* 0x000000628d627221 */ /* 0x008fe20000010000 */
[----:B------:R-:W-:Y:S01]  /*7f60*/  HMMA.16816.F32 R220, R12, R26, R220 ;  /* 0x0000001a0cdc723c */ /* 0x000fe200000018dc */
[----:B------:R-:W3:Y:S05]  /*7f70*/  LDSM.16.MT88.4 R24, [R252+0x5c00] ;  /* 0x005c0000fc18783b */ /* 0x000eea0000004200 */
[----:B------:R-:W5:Y:S01]  /*7f80*/  MUFU.EX2 R162, R162 ;  /* 0x000000a200a27308 */ /* 0x000f620000000800 */
[----:B------:R-:W-:Y:S01]  /*7f90*/  F2FP.PACK_AB R12, R144, R145 ;  /* 0x00000091900c723e */ /* 0x000fe200000000ff */
[----:B----4-:R-:W-:Y:S01]  /*7fa0*/  FADD.FTZ R95, R32, R95 ;  /* 0x0000005f205f7221 */ /* 0x010fe20000010000 */
[----:B------:R-:W-:-:S02]  /*7fb0*/  F2FP.PACK_AB R13, R139, R140 ;  /* 0x0000008c8b0d723e */ /* 0x000fc400000000ff */
[----:B------:R-:W-:-:S03]  /*7fc0*/  F2FP.PACK_AB R14, R142, R143 ;  /* 0x0000008f8e0e723e */ /* 0x000fc600000000ff */
[----:B------:R-:W4:Y:S01]  /*7fd0*/  MUFU.EX2 R150, R150 ;  /* 0x0000009600967308 */ /* 0x000f220000000800 */
[C---:B--2---:R-:W-:Y:S01]  /*7fe0*/  F2FP.PACK_AB R15, R33.reuse, R32 ;  /* 0x00000020210f723e */ /* 0x044fe200000000ff */
[----:B------:R-:W-:-:S06]  /*7ff0*/  FADD.FTZ R95, R33, R95 ;  /* 0x0000005f215f7221 */ /* 0x000fcc0000010000 */
[----:B------:R-:W2:Y:S01]  /*8000*/  MUFU.EX2 R34, R34 ;  /* 0x0000002200227308 */ /* 0x000ea20000000800 */
[----:B-1----:R-:W-:Y:S01]  /*8010*/  HMMA.16816.F32 R248, R12, R16, R248 ;  /* 0x000000100cf8723c */ /* 0x002fe200000018f8 */
[----:B-----5:R-:W-:-:S06]  /*8020*/  FADD.FTZ R98, R162, R98 ;  /* 0x00000062a2627221 */ /* 0x020fcc0000010000 */
[----:B------:R-:W1:Y:S01]  /*8030*/  MUFU.EX2 R35, R35 ;  /* 0x0000002300237308 */ /* 0x000e620000000800 */
[----:B------:R-:W-:Y:S01]  /*8040*/  HMMA.16816.F32 R244, R12, R18, R244 ;  /* 0x000000120cf4723c */ /* 0x000fe200000018f4 */
[----:B----4-:R-:W-:-:S06]  /*8050*/  FADD.FTZ R98, R150, R98 ;  /* 0x0000006296627221 */ /* 0x010fcc0000010000 */
[----:B------:R-:W4:Y:S01]  /*8060*/  MUFU.EX2 R128, R128 ;  /* 0x0000008000807308 */ /* 0x000f220000000800 */
[----:B------:R-:W-:Y:S01]  /*8070*/  HMMA.16816.F32 R240, R12, R28, R240 ;  /* 0x0000001c0cf0723c */ /* 0x000fe200000018f0 */
[----:B--2---:R-:W-:-:S06]  /*8080*/  FADD.FTZ R98, R34, R98 ;  /* 0x0000006222627221 */ /* 0x004fcc0000010000 */
[----:B------:R-:W2:Y:S01]  /*8090*/  MUFU.EX2 R127, R127 ;  /* 0x0000007f007f7308 */ /* 0x000ea20000000800 */
[----:B------:R-:W-:Y:S01]  /*80a0*/  HMMA.16816.F32 R236, R12, R30, R236 ;  /* 0x0000001e0cec723c */ /* 0x000fe200000018ec */
[----:B-1----:R-:W-:-:S06]  /*80b0*/  FADD.FTZ R96, R35, R96 ;  /* 0x0000006023607221 */ /* 0x002fcc0000010000 */
[----:B------:R-:W-:Y:S01]  /*80c0*/  F2FP.PACK_AB R12, R51, R52 ;  /* 0x00000034330c723e */ /* 0x000fe200000000ff */
[----:B------:R-:W-:Y:S01]  /*80d0*/  MUFU.EX2 R210, R210 ;  /* 0x000000d200d27308 */ /* 0x000fe20000000800 */
[----:B------:R-:W-:Y:S01]  /*80e0*/  F2FP.PACK_AB R13, R162, R141 ;  /* 0x0000008da20d723e */ /* 0x000fe200000000ff */
[----:B----4-:R-:W-:Y:S01]  /*80f0*/  FADD.FTZ R96, R128, R96 ;  /* 0x0000006080607221 */ /* 0x010fe20000010000 */
[----:B------:R-:W-:Y:S02]  /*8100*/  F2FP.PACK_AB R14, R49, R50 ;  /* 0x00000032310e723e */ /* 0x000fe400000000ff */
[----:B------:R-:W-:Y:S01]  /*8110*/  F2FP.PACK_AB R15, R34, R150 ;  /* 0x00000096220f723e */ /* 0x000fe200000000ff */
[----:B--2---:R-:W-:Y:S02]  /*8120*/  FADD.FTZ R96, R127, R96 ;  /* 0x000000607f607221 */ /* 0x004fe40000010000 */
[----:B------:R-:W1:Y:S04]  /*8130*/  MUFU.EX2 R122, R122 ;  /* 0x0000007a007a7308 */ /* 0x000e680000000800 */
[C---:B------:R-:W-:Y:S04]  /*8140*/  HMMA.16816.F32 R232, R12.reuse, R16, R232 ;  /* 0x000000100ce8723c */ /* 0x040fe800000018e8 */
[----:B------:R-:W2:Y:S04]  /*8150*/  MUFU.EX2 R119, R119 ;  /* 0x0000007700777308 */ /* 0x000ea80000000800 */
[----:B------:R-:W-:Y:S01]  /*8160*/  HMMA.16816.F32 R228, R12, R18, R228 ;  /* 0x000000120ce4723c */ /* 0x000fe200000018e4 */
[----:B------:R-:W4:Y:S03]  /*8170*/  LDSM.16.MT88.4 R16, [R164+0x5c00] ;  /* 0x005c0000a410783b */ /* 0x000f260000004200 */
[----:B------:R-:W5:Y:S01]  /*8180*/  MUFU.EX2 R118, R118 ;  /* 0x0000007600767308 */ /* 0x000f620000000800 */
[----:B-1----:R-:W-:-:S03]  /*8190*/  FADD.FTZ R95, R122, R95 ;  /* 0x0000005f7a5f7221 */ /* 0x002fc60000010000 */
[C---:B------:R-:W-:Y:S04]  /*81a0*/  HMMA.16816.F32 R224, R12.reuse, R28, R224 ;  /* 0x0000001c0ce0723c */ /* 0x040fe800000018e0 */
[----:B------:R-:W1:Y:S01]  /*81b0*/  MUFU.EX2 R211, R211 ;  /* 0x000000d300d37308 */ /* 0x000e620000000800 */
[----:B--2---:R-:W-:Y:S02]  /*81c0*/  FADD.FTZ R95, R119, R95 ;  /* 0x0000005f775f7221 */ /* 0x004fe40000010000 */
[--C-:B------:R-:W-:Y:S01]  /*81d0*/  FFMA.FTZ R28, R113, c[0x0][0x23c], -R107.reuse ;  /* 0x00008f00711c7a23 */ /* 0x100fe2000001086b */
[----:B------:R-:W-:Y:S01]  /*81e0*/  HMMA.16816.F32 R220, R12, R30, R220 ;  /* 0x0000001e0cdc723c */ /* 0x000fe200000018dc */
[----:B------:R-:W-:-:S03]  /*81f0*/  FFMA.FTZ R29, R112, c[0x0][0x23c], -R107 ;  /* 0x00008f00701d7a23 */ /* 0x000fc6000001086b */
[----:B------:R-:W2:Y:S01]  /*8200*/  MUFU.EX2 R48, R48 ;  /* 0x0000003000307308 */ /* 0x000ea20000000800 */
[----:B-----5:R-:W-:Y:S02]  /*8210*/  FADD.FTZ R95, R118, R95 ;  /* 0x0000005f765f7221 */ /* 0x020fe40000010000 */
[----:B------:R-:W-:Y:S01]  /*8220*/  FFMA.FTZ R30, R108, c[0x0][0x23c], -R107 ;  /* 0x00008f006c1e7a23 */ /* 0x000fe2000001086b */
[----:B------:R-:W-:Y:S02]  /*8230*/  F2FP.PACK_AB R12, R128, R35 ;  /* 0x00000023800c723e */ /* 0x000fe400000000ff */
[----:B------:R-:W-:Y:S02]  /*8240*/  F2FP.PACK_AB R13, R119, R122 ;  /* 0x0000007a770d723e */ /* 0x000fe400000000ff */
[----:B------:R-:W5:Y:S01]  /*8250*/  MUFU.EX2 R28, R28 ;  /* 0x0000001c001c7308 */ /* 0x000f620000000800 */
[C---:B------:R-:W-:Y:S01]  /*8260*/  F2FP.PACK_AB R14, R210.reuse, R127 ;  /* 0x0000007fd20e723e */ /* 0x040fe200000000ff */
[----:B------:R-:W-:Y:S01]  /*8270*/  FADD.FTZ R210, R210, R96 ;  /* 0x00000060d2d27221 */ /* 0x000fe20000010000 */
[C---:B-1----:R-:W-:Y:S01]  /*8280*/  F2FP.PACK_AB R15, R211.reuse, R118 ;  /* 0x00000076d30f723e */ /* 0x042fe200000000ff */
[----:B------:R-:W-:-:S04]  /*8290*/  FADD.FTZ R211, R211, R95 ;  /* 0x0000005fd3d37221 */ /* 0x000fc80000010000 */
[----:B------:R-:W1:Y:S01]  /*82a0*/  MUFU.EX2 R47, R47 ;  /* 0x0000002f002f7308 */ /* 0x000e620000000800 */
[----:B--2---:R-:W-:Y:S01]  /*82b0*/  FADD.FTZ R100, R48, R100 ;  /* 0x0000006430647221 */ /* 0x004fe20000010000 */
[C---:B---3--:R-:W-:Y:S06]  /*82c0*/  HMMA.16816.F32 R248, R12.reuse, R24, R248 ;  /* 0x000000180cf8723c */ /* 0x048fec00000018f8 */
[----:B------:R-:W2:Y:S01]  /*82d0*/  MUFU.EX2 R46, R46 ;  /* 0x0000002e002e7308 */ /* 0x000ea20000000800 */
[----:B-----5:R-:W-:Y:S01]  /*82e0*/  FADD.FTZ R98, R28, R98 ;  /* 0x000000621c627221 */ /* 0x020fe20000010000 */
[C---:B------:R-:W-:Y:S06]  /*82f0*/  HMMA.16816.F32 R244, R12.reuse, R26, R244 ;  /* 0x0000001a0cf4723c */ /* 0x040fec00000018f4 */
[----:B------:R-:W3:Y:S01]  /*8300*/  MUFU.EX2 R45, R45 ;  /* 0x0000002d002d7308 */ /* 0x000ee20000000800 */
[C---:B-1----:R-:W-:Y:S01]  /*8310*/  FADD.FTZ R100, R47.reuse, R100 ;  /* 0x000000642f647221 */ /* 0x042fe20000010000 */
[C---:B----4-:R-:W-:Y:S06]  /*8320*/  HMMA.16816.F32 R240, R12.reuse, R16, R240 ;  /* 0x000000100cf0723c */ /* 0x050fec00000018f0 */
[----:B------:R-:W1:Y:S01]  /*8330*/  MUFU.EX2 R29, R29 ;  /* 0x0000001d001d7308 */ /* 0x000e620000000800 */
[----:B--2---:R-:W-:Y:S01]  /*8340*/  FADD.FTZ R100, R46, R100 ;  /* 0x000000642e647221 */ /* 0x004fe20000010000 */
[----:B------:R-:W-:Y:S06]  /*8350*/  HMMA.16816.F32 R236, R12, R18, R236 ;  /* 0x000000120cec723c */ /* 0x000fec00000018ec */
[----:B------:R-:W2:Y:S01]  /*8360*/  MUFU.EX2 R30, R30 ;  /* 0x0000001e001e7308 */ /* 0x000ea20000000800 */
[----:B------:R-:W-:Y:S01]  /*8370*/  F2FP.PACK_AB R12, R47, R48 ;  /* 0x000000302f0c723e */ /* 0x000fe200000000ff */
[C---:B---3--:R-:W-:Y:S01]  /*8380*/  FADD.FTZ R208, R45.reuse, R100 ;  /* 0x000000642dd07221 */ /* 0x048fe20000010000 */
[----:B------:R-:W-:-:S05]  /*8390*/  F2FP.PACK_AB R14, R45, R46 ;  /* 0x0000002e2d0e723e */ /* 0x000fca00000000ff */
[----:B------:R-:W3:Y:S01]  /*83a0*/  MUFU.EX2 R209, R209 ;  /* 0x000000d100d17308 */ /* 0x000ee20000000800 */
[C---:B-1----:R-:W-:Y:S01]  /*83b0*/  F2FP.PACK_AB R13, R29.reuse, R28 ;  /* 0x0000001c1d0d723e */ /* 0x042fe200000000ff */
[----:B------:R-:W-:-:S04]  /*83c0*/  FADD.FTZ R98, R29, R98 ;  /* 0x000000621d627221 */ /* 0x000fc80000010000 */
[----:B--2---:R-:W-:Y:S01]  /*83d0*/  FADD.FTZ R98, R30, R98 ;  /* 0x000000621e627221 */ /* 0x004fe20000010000 */
[----:B---3--:R-:W-:-:S03]  /*83e0*/  F2FP.PACK_AB R15, R209, R30 ;  /* 0x0000001ed10f723e */ /* 0x008fc600000000ff */
[----:B------:R-:W-:-:S04]  /*83f0*/  FADD.FTZ R209, R209, R98 ;  /* 0x00000062d1d17221 */ /* 0x000fc80000010000 */
[C---:B------:R-:W-:Y:S08]  /*8400*/  HMMA.16816.F32 R232, R12.reuse, R24, R232 ;  /* 0x000000180ce8723c */ /* 0x040ff000000018e8 */
[C---:B------:R-:W-:Y:S08]  /*8410*/  HMMA.16816.F32 R228, R12.reuse, R26, R228 ;  /* 0x0000001a0ce4723c */ /* 0x040ff000000018e4 */
[C---:B------:R-:W-:Y:S08]  /*8420*/  HMMA.16816.F32 R224, R12.reuse, R16, R224 ;  /* 0x000000100ce0723c */ /* 0x040ff000000018e0 */
[----:B------:R-:W-:Y:S01]  /*8430*/  HMMA.16816.F32 R220, R12, R18, R220 ;  /* 0x000000120cdc723c */ /* 0x000fe200000018dc */
[----:B------:R-:W-:Y:S11]  /*8440*/  @!P0 BRA `(.L_x_580) ;  /* 0x0000688000008947 */ /* 0x000ff60003800000 */
[----:B------:R-:W2:Y:S01]  /*8450*/  LDL.64 R164, [R1+0x10] ;  /* 0x0000100001a47983 */ /* 0x000ea20000100a00 */
[----:B------:R-:W-:Y:S01]  /*8460*/  UIADD3 UR20, UR22, -0x2, URZ ;  /* 0xfffffffe16147890 */ /* 0x000fe2000fffe03f */
[----:B------:R-:W-:Y:S01]  /*8470*/  IMAD.U32 R8, RZ, RZ, UR6 ;  /* 0x00000006ff087e24 */ /* 0x000fe2000f8e00ff */
[----:B------:R-:W-:-:S04]  /*8480*/  DEPBAR.LE SB0, 0x0 ;  /* 0x000080000000791a */ /* 0x000fc80000000000 */
[----:B------:R-:W-:Y:S01]  /*8490*/  USHF.R.S32.HI UR7, URZ, 0x1f, UR20 ;  /* 0x0000001f3f077899 */ /* 0x000fe20008011414 */
[----:B------:R-:W-:Y:S01]  /*84a0*/  IMAD.U32 R18, RZ, RZ, UR20 ;  /* 0x00000014ff127e24 */ /* 0x000fe2000f8e00ff */
[----:B------:R-:W-:Y:S01]  /*84b0*/  UIMAD UR5, UR11, UR20, URZ ;  /* 0x000000140b0572a4 */ /* 0x000fe2000f8e023f */
[----:B------:R-:W-:Y:S01]  /*84c0*/  IMAD.U32 R7, RZ, RZ, UR6 ;  /* 0x00000006ff077e24 */ /* 0x000fe2000f8e00ff */
[----:B------:R-:W-:Y:S01]  /*84d0*/  UISETP.GE.AND UP0, UPT, UR22, 0x3, UPT ;  /* 0x000000031600788c */ /* 0x000fe2000bf06270 */
[----:B------:R-:W-:Y:S01]  /*84e0*/  IMAD.WIDE.U32 R18, R18, UR12, R22 ;  /* 0x0000000c12127c25 */ /* 0x000fe2000f8e0016 */
[----:B------:R-:W-:-:S03]  /*84f0*/  UIMAD UR5, UR7, UR12, UR5 ;  /* 0x0000000c070572a4 */ /* 0x000fc6000f8e0205 */
[----:B------:R-:W-:Y:S02]  /*8500*/  IMAD.U32 R103, RZ, RZ, UR20 ;  /* 0x00000014ff677e24 */ /* 0x000fe4000f8e00ff */
[----:B------:R-:W-:Y:S01]  /*8510*/  IMAD.U32 R96, RZ, RZ, UR20 ;  /* 0x00000014ff607e24 */ /* 0x000fe2000f8e00ff */
[----:B------:R-:W-:Y:S01]  /*8520*/  IADD3 R19, R19, UR5, RZ ;  /* 0x0000000513137c10 */ /* 0x000fe2000fffe0ff */
[--C-:B------:R-:W-:Y:S02]  /*8530*/  IMAD R103, R103, 0x80, R212.reuse ;  /* 0x0000008067677824 */ /* 0x100fe400078e02d4 */
[----:B------:R-:W-:Y:S02]  /*8540*/  IMAD R96, R96, 0x80, R212 ;  /* 0x0000008060607824 */ /* 0x000fe400078e02d4 */
[----:B------:R-:W-:Y:S01]  /*8550*/  I2F R84, R103 ;  /* 0x0000006700547306 */ /* 0x000fe20000201400 */
[C---:B------:R-:W-:Y:S02]  /*8560*/  IADD3 R65, R103.reuse, 0x1, RZ ;  /* 0x0000000167417810 */ /* 0x040fe40007ffe0ff */
[----:B------:R-:W-:-:S02]  /*8570*/  IADD3 R63, R103, 0x8, RZ ;  /* 0x00000008673f7810 */ /* 0x000fc40007ffe0ff */
[C---:B------:R-:W-:Y:S02]  /*8580*/  ISETP.GE.AND P6, PT, R65.reuse, R4, PT ;  /* 0x000000044100720c */ /* 0x040fe40003fc6270 */
[C---:B------:R-:W-:Y:S01]  /*8590*/  ISETP.GE.AND P4, PT, R65.reuse, R3, PT ;  /* 0x000000034100720c */ /* 0x040fe20003f86270 */
[----:B------:R-:W-:Y:S01]  /*85a0*/  I2F R64, R65 ;  /* 0x0000004100407306 */ /* 0x000fe20000201400 */
[----:B------:R-:W-:Y:S02]  /*85b0*/  ISETP.GE.AND P5, PT, R65, R2, PT ;  /* 0x000000024100720c */ /* 0x000fe40003fa6270 */
[C---:B------:R-:W-:Y:S02]  /*85c0*/  IADD3 R60, R103.reuse, 0x9, RZ ;  /* 0x00000009673c7810 */ /* 0x040fe40007ffe0ff */
[----:B------:R-:W-:Y:S02]  /*85d0*/  IADD3 R132, R103, 0x10, RZ ;  /* 0x0000001067847810 */ /* 0x000fe40007ffe0ff */
[----:B------:R-:W-:Y:S01]  /*85e0*/  ISETP.GE.AND P3, PT, R63, R6, PT ;  /* 0x000000063f00720c */ /* 0x000fe20003f66270 */
[----:B------:R-:W-:Y:S01]  /*85f0*/  I2F R61, R65 ;  /* 0x00000041003d7306 */ /* 0x000fe20000201400 */
[----:B------:R-:W-:-:S02]  /*8600*/  IADD3 R127, R103, 0x11, RZ ;  /* 0x00000011677f7810 */ /* 0x000fc40007ffe0ff */
[C---:B------:R-:W-:Y:S02]  /*8610*/  IADD3 R123, R103.reuse, 0x19, RZ ;  /* 0x00000019677b7810 */ /* 0x040fe40007ffe0ff */
[C---:B------:R-:W-:Y:S02]  /*8620*/  IADD3 R125, R103.reuse, 0x18, RZ ;  /* 0x00000018677d7810 */ /* 0x040fe40007ffe0ff */
[C---:B------:R-:W-:Y:S01]  /*8630*/  IADD3 R121, R103.reuse, 0x20, RZ ;  /* 0x0000002067797810 */ /* 0x040fe20007ffe0ff */
[----:B------:R-:W-:Y:S01]  /*8640*/  I2F R62, R63 ;  /* 0x0000003f003e7306 */ /* 0x000fe20000201400 */
[C---:B------:R-:W-:Y:S02]  /*8650*/  IADD3 R119, R103.reuse, 0x21, RZ ;  /* 0x0000002167777810 */ /* 0x040fe40007ffe0ff */
[C---:B------:R-:W-:Y:S02]  /*8660*/  IADD3 R116, R103.reuse, 0x28, RZ ;  /* 0x0000002867747810 */ /* 0x040fe40007ffe0ff */
[----:B------:R-:W-:-:S02]  /*8670*/  IADD3 R114, R103, 0x29, RZ ;  /* 0x0000002967727810 */ /* 0x000fc40007ffe0ff */
[C---:B------:R-:W-:Y:S01]  /*8680*/  IADD3 R108, R103.reuse, 0x30, RZ ;  /* 0x00000030676c7810 */ /* 0x040fe20007ffe0ff */
[----:B------:R-:W-:Y:S01]  /*8690*/  I2F R134, R63 ;  /* 0x0000003f00867306 */ /* 0x000fe20000201400 */
[C---:B------:R-:W-:Y:S02]  /*86a0*/  IADD3 R105, R103.reuse, 0x31, RZ ;  /* 0x0000003167697810 */ /* 0x040fe40007ffe0ff */
[C---:B------:R-:W-:Y:S02]  /*86b0*/  IADD3 R104, R103.reuse, 0x38, RZ ;  /* 0x0000003867687810 */ /* 0x040fe40007ffe0ff */
[C---:B------:R-:W-:Y:S02]  /*86c0*/  IADD3 R100, R103.reuse, 0x39, RZ ;  /* 0x0000003967647810 */ /* 0x040fe40007ffe0ff */
[C---:B------:R-:W-:Y:S01]  /*86d0*/  IADD3 R98, R103.reuse, 0x40, RZ ;  /* 0x0000004067627810 */ /* 0x040fe20007ffe0ff */
[----:B------:R-:W-:Y:S01]  /*86e0*/  I2F R135, R60 ;  /* 0x0000003c00877306 */ /* 0x000fe20000201400 */
[----:B------:R-:W-:-:S02]  /*86f0*/  IADD3 R95, R103, 0x41, RZ ;  /* 0x00000041675f7810 */ /* 0x000fc40007ffe0ff */
[C---:B------:R-:W-:Y:S02]  /*8700*/  IADD3 R93, R103.reuse, 0x48, RZ ;  /* 0x00000048675d7810 */ /* 0x040fe40007ffe0ff */
[C---:B------:R-:W-:Y:S02]  /*8710*/  IADD3 R91, R103.reuse, 0x49, RZ ;  /* 0x00000049675b7810 */ /* 0x040fe40007ffe0ff */
[C---:B------:R-:W-:Y:S01]  /*8720*/  IADD3 R86, R103.reuse, 0x50, RZ ;  /* 0x0000005067567810 */ /* 0x040fe20007ffe0ff */
[----:B------:R-:W-:Y:S01]  /*8730*/  I2F R131, R132 ;  /* 0x0000008400837306 */ /* 0x000fe20000201400 */
[----:B------:R-:W-:Y:S02]  /*8740*/  IADD3 R82, R103, 0x51, RZ ;  /* 0x0000005167527810 */ /* 0x000fe40007ffe0ff */
[C---:B------:R-:W-:Y:S02]  /*8750*/  IADD3 R79, R96.reuse, 0x58, RZ ;  /* 0x00000058604f7810 */ /* 0x040fe40007ffe0ff */
[----:B------:R-:W-:-:S02]  /*8760*/  IADD3 R78, R96, 0x59, RZ ;  /* 0x00000059604e7810 */ /* 0x000fc40007ffe0ff */
[C---:B------:R-:W-:Y:S01]  /*8770*/  IADD3 R76, R96.reuse, 0x60, RZ ;  /* 0x00000060604c7810 */ /* 0x040fe20007ffe0ff */
[----:B------:R-:W-:Y:S01]  /*8780*/  I2F R128, R60 ;  /* 0x0000003c00807306 */ /* 0x000fe20000201400 */
[C---:B------:R-:W-:Y:S02]  /*8790*/  IADD3 R73, R96.reuse, 0x61, RZ ;  /* 0x0000006160497810 */ /* 0x040fe40007ffe0ff */
[C---:B------:R-:W-:Y:S02]  /*87a0*/  IADD3 R71, R96.reuse, 0x68, RZ ;  /* 0x0000006860477810 */ /* 0x040fe40007ffe0ff */
[----:B------:R-:W-:-:S03]  /*87b0*/  IADD3 R69, R96, 0x69, RZ ;  /* 0x0000006960457810 */ /* 0x000fc60007ffe0ff */
[----:B------:R-:W-:Y:S08]  /*87c0*/  I2F R109, R127 ;  /* 0x0000007f006d7306 */ /* 0x000ff00000201400 */
        /* <DEDUP_REMOVED lines=25> */
[----:B------:R-:W-:Y:S01]  /*8960*/  I2F R74, R78 ;  /* 0x0000004e004a7306 */ /* 0x000fe20000201400 */
[----:B------:R-:W-:Y:S01]  /*8970*/  BAR.SYNC.DEFER_BLOCKING 0x0 ;  /* 0x0000000000007b1d */ /* 0x000fe20000010000 */
[----:B--2---:R-:W-:-:S06]  /*8980*/  ISETP.GE.AND P1, PT, R164, c[0x0][0x220], PT ;  /* 0x00008800a4007a0c */ /* 0x004fcc0003f26270 */
[----:B------:R-:W-:Y:S08]  /*8990*/  I2F R72, R76 ;  /* 0x0000004c00487306 */ /* 0x000ff00000201400 */
[----:B------:R-:W-:Y:S01]  /*89a0*/  I2F R70, R73 ;  /* 0x0000004900467306 */ /* 0x000fe20000201400 */
[----:B------:R-:W-:Y:S01]  /*89b0*/  @!P1 IMAD.MOV.U32 R0, RZ, RZ, c[0x0][0x1a4] ;  /* 0x00006900ff009624 */ /* 0x000fe200078e00ff */
[----:B------:R-:W-:-:S02]  /*89c0*/  @!P1 LEA R8, P0, R8, R18, 0x6 ;  /* 0x0000001208089211 */ /* 0x000fc400078030ff */
[C---:B------:R-:W-:Y:S02]  /*89d0*/  @!P1 LEA R14, P2, R18.reuse, c[0x0][0x170], 0x1 ;  /* 0x00005c00120e9a11 */ /* 0x040fe400078408ff */
[----:B------:R-:W-:Y:S01]  /*89e0*/  @!P1 LEA.HI.X R7, R7, R19, R0, 0x6, P0 ;  /* 0x0000001307079211 */ /* 0x000fe200000f3400 */
[----:B------:R-:W-:Y:S01]  /*89f0*/  IMAD.U32 R0, RZ, RZ, UR6 ;  /* 0x00000006ff007e24 */ /* 0x000fe2000f8e00ff */
[C---:B------:R-:W-:Y:S01]  /*8a00*/  @!P1 IADD3 R13, P0, R18.reuse, UR14, RZ ;  /* 0x0000000e120d9c10 */ /* 0x040fe2000ff1e0ff */
[----:B------:R-:W-:Y:S01]  /*8a10*/  @P1 STS [R219+0x4000], RZ ;  /* 0x004000ffdb001388 */ /* 0x000fe20000000800 */
[--C-:B------:R-:W-:Y:S01]  /*8a20*/  @!P1 LEA.HI.X R15, R18, c[0x0][0x174], R19.reuse, 0x1, P2 ;  /* 0x00005d00120f9a11 */ /* 0x100fe200010f0c13 */
[----:B------:R-:W-:Y:S01]  /*8a30*/  I2F R68, R71 ;  /* 0x0000004700447306 */ /* 0x000fe20000201400 */
[----:B------:R-:W-:Y:S01]  /*8a40*/  @!P1 IADD3.X R11, R19, UR13, RZ, P0, !PT ;  /* 0x0000000d130b9c10 */ /* 0x000fe200087fe4ff */
[----:B------:R-:W-:Y:S01]  /*8a50*/  @!P1 IMAD.WIDE.U32 R18, R0, 0x60, R18 ;  /* 0x0000006000129825 */ /* 0x000fe200078e0012 */
[C---:B------:R-:W-:Y:S01]  /*8a60*/  @!P1 LEA R12, P2, R13.reuse, c[0x0][0x170], 0x1 ;  /* 0x00005c000d0c9a11 */ /* 0x040fe200078408ff */
[----:B------:R-:W-:Y:S01]  /*8a70*/  @P1 STS [R219+0x4004], RZ ;  /* 0x004004ffdb001388 */ /* 0x000fe20000000800 */
[C---:B------:R-:W-:Y:S01]  /*8a80*/  @!P1 LEA R10, P0, R8.reuse, c[0x0][0x170], 0x1 ;  /* 0x00005c00080a9a11 */ /* 0x040fe200078008ff */
[----:B------:R-:W-:Y:S01]  /*8a90*/  @!P1 IMAD.MOV.U32 R0, RZ, RZ, c[0x0][0x1a4] ;  /* 0x00006900ff009624 */ /* 0x000fe200078e00ff */
[----:B------:R-:W-:Y:S01]  /*8aa0*/  @!P1 LEA.HI.X R13, R13, c[0x0][0x174], R11, 0x1, P2 ;  /* 0x00005d000d0d9a11 */ /* 0x000fe200010f0c0b */
[----:B------:R-:W-:Y:S01]  /*8ab0*/  @P1 STS.64 [R219+0x4008], RZ ;  /* 0x004008ffdb001388 */ /* 0x000fe20000000a00 */
[----:B------:R-:W-:Y:S01]  /*8ac0*/  @!P1 LEA.HI.X R11, R8, c[0x0][0x174], R7, 0x1, P0 ;  /* 0x00005d00080b9a11 */ /* 0x000fe200000f0c07 */
[----:B------:R-:W-:Y:S01]  /*8ad0*/  @!P1 IMAD R0, R0, 0x60, RZ ;  /* 0x0000006000009824 */ /* 0x000fe200078e02ff */
[----:B------:R-:W-:Y:S01]  /*8ae0*/  @!P1 LEA R16, P0, R18, c[0x0][0x170], 0x1 ;  /* 0x00005c0012109a11 */ /* 0x000fe200078008ff */
[----:B------:R-:W-:Y:S01]  /*8af0*/  @!PT LDS RZ, [RZ] ;  /* 0x00000000fffff984 */ /* 0x000fe20000000800 */
[----:B------:R-:W-:Y:S01]  /*8b00*/  @!PT LDS RZ, [RZ] ;  /* 0x00000000fffff984 */ /* 0x000fe20000000800 */
[----:B------:R-:W-:Y:S01]  /*8b10*/  @!PT LDS RZ, [RZ] ;  /* 0x00000000fffff984 */ /* 0x000fe20000000800 */
[----:B------:R1:W-:Y:S01]  /*8b20*/  @!P1 LDGSTS.E.BYPASS.LTC128B.128 [R219+0x4000], [R14.64] ;  /* 0x040000000edb9fae */ /* 0x0003e2000b901d52 */
[----:B------:R-:W-:Y:S01]  /*8b30*/  ISETP.GE.AND P2, PT, R65, R6, PT ;  /* 0x000000064100720c */ /* 0x000fe20003f46270 */
[----:B------:R-:W-:Y:S01]  /*8b40*/  @!P1 IMAD.IADD R0, R0, 0x1, R19 ;  /* 0x0000000100009824 */ /* 0x000fe200078e0213 */
[----:B------:R-:W-:Y:S01]  /*8b50*/  IADD3 R8, R96, 0x71, RZ ;  /* 0x0000007160087810 */ /* 0x000fe20007ffe0ff */
[----:B------:R-:W-:Y:S03]  /*8b60*/  @P1 STS.128 [R219+0x4800], RZ ;  /* 0x004800ffdb001388 */ /* 0x000fe60000000c00 */
[----:B------:R-:W-:Y:S01]  /*8b70*/  @!P1 LEA.HI.X R17, R18, c[0x0][0x174], R0, 0x1, P0 ;  /* 0x00005d0012119a11 */ /* 0x000fe200000f0c00 */
[----:B------:R-:W-:Y:S01]  /*8b80*/  @!PT LDS RZ, [RZ] ;  /* 0x00000000fffff984 */ /* 0x000fe20000000800 */
[----:B------:R-:W-:Y:S01]  /*8b90*/  @!PT LDS RZ, [RZ] ;  /* 0x00000000fffff984 */ /* 0x000fe20000000800 */
[----:B------:R-:W-:Y:S01]  /*8ba0*/  @!PT LDS RZ, [RZ] ;  /* 0x00000000fffff984 */ /* 0x000fe20000000800 */
[----:B------:R1:W-:Y:S01]  /*8bb0*/  @!P1 LDGSTS.E.BYPASS.LTC128B.128 [R219+0x4800], [R12.64] ;  /* 0x048000000cdb9fae */ /* 0x0003e2000b901d52 */
[----:B------:R-:W-:Y:S01]  /*8bc0*/  ISETP.GE.AND P0, PT, R63, R4, PT ;  /* 0x000000043f00720c */ /* 0x000fe20003f06270 */
[----:B------:R-:W-:Y:S02]  /*8bd0*/  I2F R0, R8 ;  /* 0x0000000800007306 */ /* 0x000fe40000201400 */
        /* <DEDUP_REMOVED lines=11> */
[----:B------:R-:W4:Y:S04]  /*8c90*/  LDSM.16.M88.4 R32, [R207] ;  /* 0x00000000cf20783b */ /* 0x000f280000000200 */
[----:B-1----:R-:W1:Y:S04]  /*8ca0*/  LDSM.16.M88.4 R12, [R207+0x1000] ;  /* 0x00100000cf0c783b */ /* 0x002e680000000200 */
[----:B------:R-:W-:Y:S01]  /*8cb0*/  LDSM.16.M88.4 R52, [R204] ;  /* 0x00000000cc34783b */ /* 0x000fe20000000200 */
[----:B--2---:R-:W-:-:S03]  /*8cc0*/  IADD3 R11, R96, 0x70, RZ ;  /* 0x00000070600b7810 */ /* 0x004fc60007ffe0ff */
[----:B------:R-:W-:Y:S01]  /*8cd0*/  LDSM.16.M88.4 R36, [R205] ;  /* 0x00000000cd24783b */ /* 0x000fe20000000200 */
[----:B------:R-:W-:Y:S03]  /*8ce0*/  I2F R10, R69 ;  /* 0x00000045000a7306 */ /* 0x000fe60000201400 */
[----:B------:R-:W-:Y:S04]  /*8cf0*/  LDSM.16.M88.4 R40, [R206+0x2400] ;  /* 0x00240000ce28783b */ /* 0x000fe80000000200 */
[----:B---3--:R-:W2:Y:S01]  /*8d00*/  LDSM.16.M88.4 R16, [R205+0x1000] ;  /* 0x00100000cd10783b */ /* 0x008ea20000000200 */
[----:B------:R-:W-:Y:S03]  /*8d10*/  I2F R7, R11 ;  /* 0x0000000b00077306 */ /* 0x000fe60000201400 */
[----:B------:R-:W3:Y:S04]  /*8d20*/  LDSM.16.M88.4 R56, [R204+0x400] ;  /* 0x00040000cc38783b */ /* 0x000ee80000000200 */
[----:B------:R-:W0:Y:S01]  /*8d30*/  LDGDEPBAR ;  /* 0x00000000000079af */ /* 0x000e220000000000 */
[-C--:B----4-:R-:W-:Y:S08]  /*8d40*/  HMMA.16816.F32 R44, R32, R28.reuse, RZ ;  /* 0x0000001c202c723c */ /* 0x090ff000000018ff */
[C---:B-1----:R-:W-:Y:S08]  /*8d50*/  HMMA.16816.F32 R24, R12.reuse, R28, RZ ;  /* 0x0000001c0c18723c */ /* 0x042ff000000018ff */
[-C--:B------:R-:W-:Y:S08]  /*8d60*/  HMMA.16816.F32 R48, R12, R30.reuse, RZ ;  /* 0x0000001e0c30723c */ /* 0x080ff000000018ff */
[----:B------:R-:W-:Y:S08]  /*8d70*/  HMMA.16816.F32 R28, R32, R30, RZ ;  /* 0x0000001e201c723c */ /* 0x000ff000000018ff */
[C---:B--2---:R-:W-:Y:S08]  /*8d80*/  HMMA.16816.F32 R24, R16.reuse, R52, R24 ;  /* 0x000000341018723c */ /* 0x044ff00000001818 */
[-C--:B------:R-:W-:Y:S08]  /*8d90*/  HMMA.16816.F32 R48, R16, R54.reuse, R48 ;  /* 0x000000361030723c */ /* 0x080ff00000001830 */
[C---:B------:R-:W-:Y:S08]  /*8da0*/  HMMA.16816.F32 R28, R36.reuse, R54, R28 ;  /* 0x00000036241c723c */ /* 0x040ff0000000181c */
[----:B------:R-:W-:Y:S01]  /*8db0*/  FMUL.FTZ R25, R25, c[0x0][0x2ec] ;  /* 0x0000bb0019197a20 */ /* 0x000fe20000410000 */
[----:B------:R-:W-:Y:S01]  /*8dc0*/  HMMA.16816.F32 R44, R36, R52, R44 ;  /* 0x00000034242c723c */ /* 0x000fe2000000182c */
[----:B------:R-:W-:Y:S01]  /*8dd0*/  FMUL.FTZ R27, R27, c[0x0][0x2ec] ;  /* 0x0000bb001b1b7a20 */ /* 0x000fe20000410000 */
[----:B------:R-:W-:Y:S01]  /*8de0*/  LDSM.16.M88.4 R52, [R204+0x800] ;  /* 0x00080000cc34783b */ /* 0x000fe20000000200 */
[----:B------:R-:W-:Y:S01]  /*8df0*/  FMUL.FTZ R24, R24, c[0x0][0x2ec] ;  /* 0x0000bb0018187a20 */ /* 0x000fe20000410000 */
[----:B------:R-:W1:Y:S01]  /*8e00*/  MUFU.TANH R143, R25 ;  /* 0x00000019008f7308 */ /* 0x000e620000002400 */
        /* <DEDUP_REMOVED lines=9> */
[----:B------:R-:W2:Y:S01]  /*8ea0*/  MUFU.TANH R87, R24 ;  /* 0x0000001800577308 */ /* 0x000ea20000002400 */
[----:B------:R-:W-:Y:S02]  /*8eb0*/  FMUL.FTZ R31, R31, c[0x0][0x2ec] ;  /* 0x0000bb001f1f7a20 */ /* 0x000fe40000410000 */
[----:B-1----:R-:W-:Y:S02]  /*8ec0*/  FFMA.FTZ R143, R61, UR4, R143 ;  /* 0x000000043d8f7c23 */ /* 0x002fe4000801008f */
[----:B------:R-:W-:Y:S02]  /*8ed0*/  FMUL.FTZ R44, R44, c[0x0][0x2ec] ;  /* 0x0000bb002c2c7a20 */ /* 0x000fe40000410000 */
[----:B------:R-:W-:Y:S01]  /*8ee0*/  FMUL.FTZ R45, R45, c[0x0][0x2ec] ;  /* 0x0000bb002d2d7a20 */ /* 0x000fe20000410000 */
[----:B------:R1:W-:Y:S01]  /*8ef0*/  MUFU.TANH R88, R26 ;  /* 0x0000001a00587308 */ /* 0x0003e20000002400 */
[----:B------:R-:W-:Y:S01]  /*8f00*/  FMUL.FTZ R46, R46, c[0x0][0x2ec] ;  /* 0x0000bb002e2e7a20 */ /* 0x000fe20000410000 */
[----:B------:R-:W-:Y:S01]  /*8f10*/  FSEL R170, R143, -INF , !P4 ;  /* 0xff8000008faa7808 */ /* 0x000fe20006000000 */
[----:B------:R-:W-:Y:S01]  /*8f20*/  FMUL.FTZ R47, R47, c[0x0][0x2ec] ;  /* 0x0000bb002f2f7a20 */ /* 0x000fe20000410000 */
[----:B------:R-:W-:-:S04]  /*8f30*/  ISETP.GE.AND P4, PT, R60, R6, PT ;  /* 0x000000063c00720c */ /* 0x000fc80003f86270 */
[----:B------:R-:W4:Y:S01]  /*8f40*/  MUFU.TANH R140, R48 ;  /* 0x00000030008c7308 */ /* 0x000f220000002400 */
[----:B--2---:R-:W-:Y:S01]  /*8f50*/  FFMA.FTZ R87, R75, UR4, R87 ;  /* 0x000000044b577c23 */ /* 0x004fe20008010057 */
[----:B-1----:R-:W-:Y:S06]  /*8f60*/  HMMA.16816.F32 R24, R12, R40, RZ ;  /* 0x000000280c18723c */ /* 0x002fec00000018ff */
[----:B------:R-:W1:Y:S01]  /*8f70*/  MUFU.TANH R136, R49 ;  /* 0x0000003100887308 */ /* 0x000e620000002400 */
[----:B----4-:R-:W-:-:S07]  /*8f80*/  FFMA.FTZ R140, R134, UR4, R140 ;  /* 0x00000004868c7c23 */ /* 0x010fce000801008c */
[----:B------:R-:W2:Y:S08]  /*8f90*/  MUFU.TANH R142, R50 ;  /* 0x00000032008e7308 */ /* 0x000eb00000002400 */
[----:B------:R4:W5:Y:S01]  /*8fa0*/  MUFU.TANH R138, R51 ;  /* 0x00000033008a7308 */ /* 0x0009620000002400 */
[----:B-1----:R-:W-:Y:S01]  /*8fb0*/  FFMA.FTZ R136, R128, UR4, R136 ;  /* 0x0000000480887c23 */ /* 0x002fe20008010088 */
[----:B---3--:R-:W-:Y:S06]  /*8fc0*/  HMMA.16816.F32 R24, R16, R56, R24 ;  /* 0x000000381018723c */ /* 0x008fec0000001818 */
[----:B------:R-:W1:Y:S01]  /*8fd0*/  MUFU.TANH R168, R28 ;  /* 0x0000001c00a87308 */ /* 0x000e620000002400 */
[----:B--2---:R-:W-:-:S07]  /*8fe0*/  FFMA.FTZ R142, R134, UR4, R142 ;  /* 0x00000004868e7c23 */ /* 0x004fce000801008e */
[----:B------:R-:W2:Y:S01]  /*8ff0*/  MUFU.TANH R157, R29 ;  /* 0x0000001d009d7308 */ /* 0x000ea20000002400 */
[----:B----4-:R-:W-:Y:S01]  /*9000*/  HMMA.16816.F32 R48, R12, R42, RZ ;  /* 0x0000002a0c30723c */ /* 0x010fe200000018ff */
[----:B-----5:R-:W-:-:S06]  /*9010*/  FFMA.FTZ R138, R128, UR4, R138 ;  /* 0x00000004808a7c23 */ /* 0x020fcc000801008a */
[----:B------:R-:W3:Y:S01]  /*9020*/  MUFU.TANH R171, R30 ;  /* 0x0000001e00ab7308 */ /* 0x000ee20000002400 */
[----:B-1----:R-:W-:-:S05]  /*9030*/  FFMA.FTZ R62, R62, UR4, R168 ;  /* 0x000000043e3e7c23 */ /* 0x002fca00080100a8 */
[----:B------:R-:W-:Y:S01]  /*9040*/  FSEL R183, R62, -INF , !P3 ;  /* 0xff8000003eb77808 */ /* 0x000fe20005800000 */
[----:B------:R-:W-:Y:S01]  /*9050*/  FMUL.FTZ R24, R24, c[0x0][0x2ec] ;  /* 0x0000bb0018187a20 */ /* 0x000fe20000410000 */
[----:B------:R1:W4:Y:S01]  /*9060*/  MUFU.TANH R166, R31 ;  /* 0x0000001f00a67308 */ /* 0x0003220000002400 */
[----:B------:R-:W-:Y:S01]  /*9070*/  FMUL.FTZ R25, R25, c[0x0][0x2ec] ;  /* 0x0000bb0019197a20 */ /* 0x000fe20000410000 */
[----:B------:R-:W-:Y:S01]  /*9080*/  ISETP.GE.AND P3, PT, R60, R3, PT ;  /* 0x000000033c00720c */ /* 0x000fe20003f66270 */
[----:B------:R-:W-:Y:S02]  /*9090*/  FMUL.FTZ R26, R26, c[0x0][0x2ec] ;  /* 0x0000bb001a1a7a20 */ /* 0x000fe40000410000 */
[----:B------:R-:W-:Y:S02]  /*90a0*/  FMUL.FTZ R27, R27, c[0x0][0x2ec] ;  /* 0x0000bb001b1b7a20 */ /* 0x000fe40000410000 */
[----:B--2---:R-:W-:Y:S01]  /*90b0*/  FFMA.FTZ R135, R135, UR4, R157 ;  /* 0x0000000487877c23 */ /* 0x004fe2000801009d */
[----:B------:R-:W-:Y:S01]  /*90c0*/  MUFU.TANH R89, R44 ;  /* 0x0000002c00597308 */ /* 0x000fe20000002400 */
[----:B------:R-:W-:Y:S01]  /*90d0*/  HMMA.16816.F32 R48, R16, R58, R48 ;  /* 0x0000003a1030723c */ /* 0x000fe20000001830 */
[----:B---3--:R-:W-:-:S02]  /*90e0*/  FFMA.FTZ R171, R134, UR4, R171 ;  /* 0x0000000486ab7c23 */ /* 0x008fc400080100ab */
[----:B------:R-:W-:Y:S02]  /*90f0*/  FSEL R186, R135, -INF , !P4 ;  /* 0xff80000087ba7808 */ /* 0x000fe40006000000 */
[----:B------:R-:W-:Y:S01]  /*9100*/  ISETP.GE.AND P4, PT, R132, R3, PT ;  /* 0x000000038400720c */ /* 0x000fe20003f86270 */
[----:B-1----:R-:W1:Y:S01]  /*9110*/  LDSM.16.M88.4 R28, [R206+0x2800] ;  /* 0x00280000ce1c783b */ /* 0x002e620000000200 */
[----:B------:R-:W2:Y:S01]  /*9120*/  MUFU.TANH R66, R45 ;  /* 0x0000002d00427308 */ /* 0x000ea20000002400 */
[----:B------:R-:W-:Y:S01]  /*9130*/  FSEL R176, R171, -INF , !P0 ;  /* 0xff800000abb07808 */ /* 0x000fe20004000000 */
[----:B----4-:R-:W-:Y:S01]  /*9140*/  FFMA.FTZ R166, R128, UR4, R166 ;  /* 0x0000000480a67c23 */ /* 0x010fe200080100a6 */
[----:B------:R-:W-:-:S05]  /*9150*/  ISETP.GE.AND P0, PT, R60, R2, PT ;  /* 0x000000023c00720c */ /* 0x000fca0003f06270 */
[----:B------:R-:W-:Y:S08]  /*9160*/  MUFU.TANH R85, R46 ;  /* 0x0000002e00557308 */ /* 0x000ff00000002400 */
[----:B------:R3:W4:Y:S01]  /*9170*/  MUFU.TANH R133, R47 ;  /* 0x0000002f00857308 */ /* 0x0007220000002400 */
[----:B------:R-:W-:Y:S02]  /*9180*/  FMUL.FTZ R48, R48, c[0x0][0x2ec] ;  /* 0x0000bb0030307a20 */ /* 0x000fe40000410000 */
[----:B------:R-:W-:-:S02]  /*9190*/  FMUL.FTZ R49, R49, c[0x0][0x2ec] ;  /* 0x0000bb0031317a20 */ /* 0x000fc40000410000 */
[----:B------:R-:W-:Y:S02]  /*91a0*/  FMUL.FTZ R50, R50, c[0x0][0x2ec] ;  /* 0x0000bb0032327a20 */ /* 0x000fe40000410000 */
[----:B------:R-:W-:Y:S01]  /*91b0*/  FMUL.FTZ R51, R51, c[0x0][0x2ec] ;  /* 0x0000bb0033337a20 */ /* 0x000fe20000410000 */
[----:B------:R-:W5:Y:S01]  /*91c0*/  MUFU.TANH R169, R24 ;  /* 0x0000001800a97308 */ /* 0x000f620000002400 */
[----:B--2---:R-:W-:Y:S02]  /*91d0*/  FFMA.FTZ R182, R64, UR4, R66 ;  /* 0x0000000440b67c23 */ /* 0x004fe40008010042 */
[----:B------:R-:W-:Y:S03]  /*91e0*/  LDSM.16.M88.4 R64, [R206+0x3400] ;  /* 0x00340000ce40783b */ /* 0x000fe60000000200 */
[----:B------:R-:W-:Y:S01]  /*91f0*/  FSEL R182, R182, -INF , !P2 ;  /* 0xff800000b6b67808 */ /* 0x000fe20005000000 */
[----:B---3--:R-:W-:Y:S01]  /*9200*/  HMMA.16816.F32 R44, R32, R40, RZ ;  /* 0x00000028202c723c */ /* 0x008fe200000018ff */
[----:B------:R-:W2:Y:S01]  /*9210*/  MUFU.TANH R145, R25 ;  /* 0x0000001900917308 */ /* 0x000ea20000002400 */
[----:B----4-:R-:W-:Y:S01]  /*9220*/  FFMA.FTZ R133, R61, UR4, R133 ;  /* 0x000000043d857c23 */ /* 0x010fe20008010085 */
[----:B------:R-:W-:-:S04]  /*9230*/  ISETP.GE.AND P2, PT, R63, R3, PT ;  /* 0x000000033f00720c */ /* 0x000fc80003f46270 */
[----:B------:R-:W-:Y:S01]  /*9240*/  FSEL R177, R133, -INF , !P6 ;  /* 0xff80000085b17808 */ /* 0x000fe20007000000 */
[----:B------:R-:W-:Y:S01]  /*9250*/  HMMA.16816.F32 R40, R32, R42, RZ ;  /* 0x0000002a2028723c */ /* 0x000fe200000018ff */
[----:B------:R-:W-:Y:S01]  /*9260*/  MUFU.TANH R172, R26 ;  /* 0x0000001a00ac7308 */ /* 0x000fe20000002400 */
[----:B------:R-:W-:Y:S01]  /*9270*/  FFMA.FTZ R133, R61, UR4, R147 ;  /* 0x000000043d857c23 */ /* 0x000fe20008010093 */
[----:B------:R-:W-:Y:S01]  /*9280*/  ISETP.GE.AND P6, PT, R63, R2, PT ;  /* 0x000000023f00720c */ /* 0x000fe20003fc6270 */
[----:B-----5:R-:W-:Y:S01]  /*9290*/  FFMA.FTZ R169, R107, UR4, R169 ;  /* 0x000000046ba97c23 */ /* 0x020fe200080100a9 */
[----:B------:R-:W-:Y:S02]  /*92a0*/  FSEL R171, R140, -INF , !P2 ;  /* 0xff8000008cab7808 */ /* 0x000fe40005000000 */
[----:B------:R-:W-:Y:S02]  /*92b0*/  FSEL R133, R133, -INF , !P5 ;  /* 0xff80000085857808 */ /* 0x000fe40006800000 */
[----:B------:R1:W-:Y:S01]  /*92c0*/  MUFU.TANH R150, R27 ;  /* 0x0000001b00967308 */ /* 0x0003e20000002400 */
[----:B------:R-:W-:Y:S01]  /*92d0*/  ISETP.GE.AND P5, PT, R60, R4, PT ;  /* 0x000000043c00720c */ /* 0x000fe20003fa6270 */
[----:B--2---:R-:W-:Y:S01]  /*92e0*/  FFMA.FTZ R145, R109, UR4, R145 ;  /* 0x000000046d917c23 */ /* 0x004fe20008010091 */
[----:B------:R-:W-:Y:S01]  /*92f0*/  LDSM.16.M88.4 R60, [R204+0x1400] ;  /* 0x00140000cc3c783b */ /* 0x000fe20000000200 */
[----:B------:R-:W-:-:S02]  /*9300*/  ISETP.GE.AND P2, PT, R132, R6, PT ;  /* 0x000000068400720c */ /* 0x000fc40003f46270 */
[----:B------:R-:W-:Y:S01]  /*9310*/  FSEL R168, R142, -INF , !P6 ;  /* 0xff8000008ea87808 */ /* 0x000fe20007000000 */
[C---:B------:R-:W-:Y:S01]  /*9320*/  HMMA.16816.F32 R44, R36.reuse, R56, R44 ;  /* 0x00000038242c723c */ /* 0x040fe2000000182c */
[----:B------:R-:W2:Y:S01]  /*9330*/  MUFU.TANH R148, R48 ;  /* 0x0000003000947308 */ /* 0x000ea20000002400 */
[-C--:B------:R-:W-:Y:S02]  /*9340*/  ISETP.GE.AND P6, PT, R132, R4.reuse, PT ;  /* 0x000000048400720c */ /* 0x080fe40003fc6270 */
[----:B------:R-:W-:Y:S02]  /*9350*/  FSEL R179, R166, -INF , !P5 ;  /* 0xff800000a6b37808 */ /* 0x000fe40006800000 */
[----:B------:R-:W-:Y:S02]  /*9360*/  FSEL R166, R138, -INF , !P0 ;  /* 0xff8000008aa67808 */ /* 0x000fe40004000000 */
[----:B------:R-:W-:Y:S01]  /*9370*/  HMMA.16816.F32 R40, R36, R58, R40 ;  /* 0x0000003a2428723c */ /* 0x000fe20000001828 */
[----:B------:R-:W3:Y:S01]  /*9380*/  MUFU.TANH R137, R49 ;  /* 0x0000003100897308 */ /* 0x000ee20000002400 */
[----:B------:R-:W-:Y:S01]  /*9390*/  LDSM.16.M88.4 R56, [R204+0xc00] ;  /* 0x000c0000cc38783b */ /* 0x000fe20000000200 */
[----:B------:R-:W-:-:S02]  /*93a0*/  ISETP.GE.AND P0, PT, R127, R4, PT ;  /* 0x000000047f00720c */ /* 0x000fc40003f06270 */
[----:B------:R-:W-:-:S03]  /*93b0*/  ISETP.GE.AND P5, PT, R132, R2, PT ;  /* 0x000000028400720c */ /* 0x000fc60003fa6270 */
[----:B-1----:R-:W-:Y:S01]  /*93c0*/  HMMA.16816.F32 R24, R12, R28, RZ ;  /* 0x0000001c0c18723c */ /* 0x002fe200000018ff */
[----:B------:R-:W-:Y:S01]  /*93d0*/  MUFU.TANH R141, R50 ;  /* 0x00000032008d7308 */ /* 0x000fe20000002400 */
[----:B--2---:R-:W-:-:S06]  /*93e0*/  FFMA.FTZ R148, R111, UR4, R148 ;  /* 0x000000046f947c23 */ /* 0x004fcc0008010094 */
[----:B------:R-:W-:Y:S01]  /*93f0*/  FMUL.FTZ R44, R44, c[0x0][0x2ec] ;  /* 0x0000bb002c2c7a20 */ /* 0x000fe20000410000 */
[----:B------:R1:W-:Y:S01]  /*9400*/  MUFU.TANH R139, R51 ;  /* 0x00000033008b7308 */ /* 0x0003e20000002400 */
[----:B------:R-:W-:Y:S02]  /*9410*/  FMUL.FTZ R45, R45, c[0x0][0x2ec] ;  /* 0x0000bb002d2d7a20 */ /* 0x000fe40000410000 */
[----:B------:R-:W-:Y:S02]  /*9420*/  FMUL.FTZ R46, R46, c[0x0][0x2ec] ;  /* 0x0000bb002e2e7a20 */ /* 0x000fe40000410000 */
[----:B------:R-:W-:Y:S02]  /*9430*/  FMUL.FTZ R47, R47, c[0x0][0x2ec] ;  /* 0x0000bb002f2f7a20 */ /* 0x000fe40000410000 */
[----:B------:R-:W-:Y:S01]  /*9440*/  FMUL.FTZ R40, R40, c[0x0][0x2ec] ;  /* 0x0000bb0028287a20 */ /* 0x000fe20000410000 */
[----:B------:R-:W2:Y:S01]  /*9450*/  MUFU.TANH R158, R44 ;  /* 0x0000002c009e7308 */ /* 0x000ea20000002400 */
[----:B------:R-:W-:-:S02]  /*9460*/  FMUL.FTZ R41, R41, c[0x0][0x2ec] ;  /* 0x0000bb0029297a20 */ /* 0x000fc40000410000 */
[----:B------:R-:W-:Y:S02]  /*9470*/  FMUL.FTZ R42, R42, c[0x0][0x2ec] ;  /* 0x0000bb002a2a7a20 */ /* 0x000fe40000410000 */
[----:B------:R-:W-:Y:S02]  /*9480*/  FMUL.FTZ R43, R43, c[0x0][0x2ec] ;  /* 0x0000bb002b2b7a20 */ /* 0x000fe40000410000 */
[----:B------:R-:W-:Y:S01]  /*9490*/  HMMA.16816.F32 R24, R16, R52, R24 ;  /* 0x000000341018723c */ /* 0x000fe20000001818 */
[----:B-1----:R-:W1:Y:S01]  /*94a0*/  LDSM.16.M88.4 R48, [R206+0x2c00] ;  /* 0x002c0000ce30783b */ /* 0x002e620000000200 */
[----:B------:R-:W-:Y:S01]  /*94b0*/  MUFU.TANH R181, R40 ;  /* 0x0000002800b57308 */ /* 0x000fe20000002400 */
[----:B---3--:R-:W-:Y:S02]  /*94c0*/  FFMA.FTZ R137, R112, UR4, R137 ;  /* 0x0000000470897c23 */ /* 0x008fe40008010089 */
[----:B--2---:R-:W-:-:S05]  /*94d0*/  FFMA.FTZ R158, R131, UR4, R158 ;  /* 0x00000004839e7c23 */ /* 0x004fca000801009e */
[----:B------:R-:W-:Y:S01]  /*94e0*/  MUFU.TANH R156, R41 ;  /* 0x00000029009c7308 */ /* 0x000fe20000002400 */
[----:B------:R-:W-:Y:S02]  /*94f0*/  FSEL R187, R158, -INF , !P2 ;  /* 0xff8000009ebb7808 */ /* 0x000fe40005000000 */
[----:B------:R-:W-:-:S05]  /*9500*/  ISETP.GE.AND P2, PT, R127, R3, PT ;  /* 0x000000037f00720c */ /* 0x000fca0003f46270 */
[----:B------:R-:W2:Y:S06]  /*9510*/  MUFU.TANH R174, R42 ;  /* 0x0000002a00ae7308 */ /* 0x000eac0000002400 */
[----:B------:R-:W-:Y:S02]  /*9520*/  FMUL.FTZ R24, R24, c[0x0][0x2ec] ;  /* 0x0000bb0018187a20 */ /* 0x000fe40000410000 */
[----:B------:R3:W4:Y:S01]  /*9530*/  MUFU.TANH R161, R43 ;  /* 0x0000002b00a17308 */ /* 0x0007220000002400 */
[----:B------:R-:W-:Y:S02]  /*9540*/  FMUL.FTZ R25, R25, c[0x0][0x2ec] ;  /* 0x0000bb0019197a20 */ /* 0x000fe40000410000 */
[----:B------:R-:W-:-:S02]  /*9550*/  FMUL.FTZ R26, R26, c[0x0][0x2ec] ;  /* 0x0000bb001a1a7a20 */ /* 0x000fc40000410000 */
[----:B------:R-:W-:-:S03]  /*9560*/  FMUL.FTZ R27, R27, c[0x0][0x2ec] ;  /* 0x0000bb001b1b7a20 */ /* 0x000fc60000410000 */
[----:B------:R-:W5:Y:S01]  /*9570*/  MUFU.TANH R154, R45 ;  /* 0x0000002d009a7308 */ /* 0x000f620000002400 */
[C---:B--2---:R-:W-:Y:S02]  /*9580*/  FFMA.FTZ R174, R111.reuse, UR4, R174 ;  /* 0x000000046fae7c23 */ /* 0x044fe400080100ae */
[----:B------:R-:W-:Y:S01]  /*9590*/  FFMA.FTZ R111, R111, UR4, R141 ;  /* 0x000000046f6f7c23 */ /* 0x000fe2000801008d */
[----:B---3--:R-:W-:Y:S04]  /*95a0*/  HMMA.16816.F32 R40, R12, R30, RZ ;  /* 0x0000001e0c28723c */ /* 0x008fe800000018ff */
[----:B------:R-:W2:Y:S01]  /*95b0*/  MUFU.TANH R162, R46 ;  /* 0x0000002e00a27308 */ /* 0x000ea20000002400 */
[C---:B----4-:R-:W-:Y:S02]  /*95c0*/  FFMA.FTZ R161, R112.reuse, UR4, R161 ;  /* 0x0000000470a17c23 */ /* 0x050fe400080100a1 */
[----:B------:R-:W-:-:S02]  /*95d0*/  FFMA.FTZ R112, R112, UR4, R139 ;  /* 0x0000000470707c23 */ /* 0x000fc4000801008b */
[----:B-----5:R-:W-:-:S03]  /*95e0*/  FFMA.FTZ R126, R126, UR4, R154 ;  /* 0x000000047e7e7c23 */ /* 0x020fc6000801009a */
[----:B------:R-:W3:Y:S08]  /*95f0*/  MUFU.TANH R146, R47 ;  /* 0x0000002f00927308 */ /* 0x000ef00000002400 */
[----:B------:R-:W4:Y:S01]  /*9600*/  MUFU.TANH R188, R24 ;  /* 0x0000001800bc7308 */ /* 0x000f220000002400 */
[C---:B--2---:R-:W-:Y:S02]  /*9610*/  FFMA.FTZ R162, R107.reuse, UR4, R162 ;  /* 0x000000046ba27c23 */ /* 0x044fe400080100a2 */
[----:B------:R-:W-:Y:S01]  /*9620*/  FFMA.FTZ R107, R107, UR4, R172 ;  /* 0x000000046b6b7c23 */ /* 0x000fe200080100ac */
[----:B------:R-:W-:Y:S04]  /*9630*/  HMMA.16816.F32 R40, R16, R54, R40 ;  /* 0x000000361028723c */ /* 0x000fe80000001828 */
[----:B------:R-:W-:Y:S01]  /*9640*/  MUFU.TANH R152, R25 ;  /* 0x0000001900987308 */ /* 0x000fe20000002400 */
[----:B---3--:R-:W-:Y:S01]  /*9650*/  FFMA.FTZ R146, R109, UR4, R146 ;  /* 0x000000046d927c23 */ /* 0x008fe20008010092 */
[----:B------:R-:W-:Y:S01]  /*9660*/  FSEL R107, R107, -INF , !P5 ;  /* 0xff8000006b6b7808 */ /* 0x000fe20006800000 */
[----:B------:R-:W-:Y:S01]  /*9670*/  FFMA.FTZ R109, R109, UR4, R150 ;  /* 0x000000046d6d7c23 */ /* 0x000fe20008010096 */
[----:B------:R-:W-:-:S02]  /*9680*/  ISETP.GE.AND P5, PT, R125, R4, PT ;  /* 0x000000047d00720c */ /* 0x000fc40003fa6270 */
[----:B------:R-:W-:Y:S01]  /*9690*/  FSEL R180, R146, -INF , !P0 ;  /* 0xff80000092b47808 */ /* 0x000fe20004000000 */
[----:B------:R-:W-:Y:S01]  /*96a0*/  HMMA.16816.F32 R44, R32, R28, RZ ;  /* 0x0000001c202c723c */ /* 0x000fe200000018ff */
[----:B------:R-:W-:Y:S01]  /*96b0*/  MUFU.TANH R197, R26 ;  /* 0x0000001a00c57308 */ /* 0x000fe20000002400 */
[----:B----4-:R-:W-:Y:S01]  /*96c0*/  FFMA.FTZ R188, R118, UR4, R188 ;  /* 0x0000000476bc7c23 */ /* 0x010fe200080100bc */
[----:B------:R-:W-:-:S04]  /*96d0*/  ISETP.GE.AND P0, PT, R125, R2, PT ;  /* 0x000000027d00720c */ /* 0x000fc80003f06270 */
[----:B------:R-:W-:Y:S01]  /*96e0*/  FSEL R111, R111, -INF , !P0 ;  /* 0xff8000006f6f7808 */ /* 0x000fe20004000000 */
[----:B------:R-:W-:Y:S01]  /*96f0*/  HMMA.16816.F32 R28, R32, R30, RZ ;  /* 0x0000001e201c723c */ /* 0x000fe200000018ff */
[----:B------:R1:W-:Y:S01]  /*9700*/  MUFU.TANH R164, R27 ;  /* 0x0000001b00a47308 */ /* 0x0003e20000002400 */
[----:B------:R-:W-:-:S03]  /*9710*/  ISETP.GE.AND P0, PT, R121, R4, PT ;  /* 0x000000047900720c */ /* 0x000fc60003f06270 */
[----:B------:R-:W-:Y:S02]  /*9720*/  FMUL.FTZ R40, R40, c[0x0][0x2ec] ;  /* 0x0000bb0028287a20 */ /* 0x000fe40000410000 */
[----:B------:R-:W-:Y:S02]  /*9730*/  FMUL.FTZ R41, R41, c[0x0][0x2ec] ;  /* 0x0000bb0029297a20 */ /* 0x000fe40000410000 */
[----:B------:R-:W-:Y:S01]  /*9740*/  FMUL.FTZ R42, R42, c[0x0][0x2ec] ;  /* 0x0000bb002a2a7a20 */ /* 0x000fe20000410000 */
[----:B------:R-:W-:Y:S01]  /*9750*/  MUFU.TANH R159, R40 ;  /* 0x00000028009f7308 */ /* 0x000fe20000002400 */
[----:B------:R-:W-:-:S05]  /*9760*/  FMUL.FTZ R43, R43, c[0x0][0x2ec] ;  /* 0x0000bb002b2b7a20 */ /* 0x000fca0000410000 */
[C---:B------:R-:W-:Y:S02]  /*9770*/  HMMA.16816.F32 R44, R36.reuse, R52, R44 ;  /* 0x00000034242c723c */ /* 0x040fe4000000182c */
[----:B------:R-:W-:Y:S06]  /*9780*/  MUFU.TANH R144, R41 ;  /* 0x0000002900907308 */ /* 0x000fec0000002400 */
[----:B------:R-:W-:Y:S02]  /*9790*/  HMMA.16816.F32 R28, R36, R54, R28 ;  /* 0x00000036241c723c */ /* 0x000fe4000000181c */
[----:B------:R-:W2:Y:S06]  /*97a0*/  MUFU.TANH R155, R42 ;  /* 0x0000002a009b7308 */ /* 0x000eac0000002400 */
[-C--:B-1----:R-:W-:Y:S02]  /*97b0*/  HMMA.16816.F32 R24, R32, R48.reuse, RZ ;  /* 0x000000302018723c */ /* 0x082fe400000018ff */
[----:B------:R1:W3:Y:S06]  /*97c0*/  MUFU.TANH R151, R43 ;  /* 0x0000002b00977308 */ /* 0x0002ec0000002400 */
[----:B------:R-:W-:Y:S01]  /*97d0*/  HMMA.16816.F32 R52, R12, R48, RZ ;  /* 0x000000300c34723c */ /* 0x000fe200000018ff */
[----:B------:R-:W-:-:S02]  /*97e0*/  FMUL.FTZ R44, R44, c[0x0][0x2ec] ;  /* 0x0000bb002c2c7a20 */ /* 0x000fc40000410000 */
[----:B------:R-:W-:Y:S02]  /*97f0*/  FMUL.FTZ R45, R45, c[0x0][0x2ec] ;  /* 0x0000bb002d2d7a20 */ /* 0x000fe40000410000 */
[----:B------:R-:W-:Y:S01]  /*9800*/  FMUL.FTZ R46, R46, c[0x0][0x2ec] ;  /* 0x0000bb002e2e7a20 */ /* 0x000fe20000410000 */
[----:B------:R-:W-:Y:S01]  /*9810*/  MUFU.TANH R160, R44 ;  /* 0x0000002c00a07308 */ /* 0x000fe20000002400 */
[----:B------:R-:W-:Y:S02]  /*9820*/  FMUL.FTZ R47, R47, c[0x0][0x2ec] ;  /* 0x0000bb002f2f7a20 */ /* 0x000fe40000410000 */
[----:B------:R-:W-:Y:S02]  /*9830*/  FMUL.FTZ R28, R28, c[0x0][0x2ec] ;  /* 0x0000bb001c1c7a20 */ /* 0x000fe40000410000 */
[----:B------:R-:W-:Y:S02]  /*9840*/  FMUL.FTZ R29, R29, c[0x0][0x2ec] ;  /* 0x0000bb001d1d7a20 */ /* 0x000fe40000410000 */
[----:B------:R-:W-:Y:S01]  /*9850*/  FMUL.FTZ R30, R30, c[0x0][0x2ec] ;  /* 0x0000bb001e1e7a20 */ /* 0x000fe20000410000 */
[----:B-1----:R-:W-:Y:S01]  /*9860*/  HMMA.16816.F32 R40, R12, R50, RZ ;  /* 0x000000320c28723c */ /* 0x002fe200000018ff */
[----:B------:R-:W-:Y:S01]  /*9870*/  FMUL.FTZ R31, R31, c[0x0][0x2ec] ;  /* 0x0000bb001f1f7a20 */ /* 0x000fe20000410000 */
[----:B------:R-:W1:Y:S01]  /*9880*/  MUFU.TANH R199, R28 ;  /* 0x0000001c00c77308 */ /* 0x000e620000002400 */
[----:B--2---:R-:W-:-:S02]  /*9890*/  FFMA.FTZ R128, R113, UR4, R155 ;  /* 0x0000000471807c23 */ /* 0x004fc4000801009b */
[----:B---3--:R-:W-:-:S03]  /*98a0*/  FFMA.FTZ R132, R110, UR4, R151 ;  /* 0x000000046e847c23 */ /* 0x008fc60008010097 */
[-C--:B------:R-:W-:Y:S02]  /*98b0*/  HMMA.16816.F32 R24, R36, R56.reuse, R24 ;  /* 0x000000382418723c */ /* 0x080fe40000001818 */
[----:B------:R-:W-:Y:S06]  /*98c0*/  MUFU.TANH R163, R29 ;  /* 0x0000001d00a37308 */ /* 0x000fec0000002400 */
[----:B------:R-:W-:Y:S02]  /*98d0*/  HMMA.16816.F32 R52, R16, R56, R52 ;  /* 0x000000381034723c */ /* 0x000fe40000001834 */
[----:B------:R-:W-:Y:S01]  /*98e0*/  MUFU.TANH R201, R30 ;  /* 0x0000001e00c97308 */ /* 0x000fe20000002400 */
[----:B-1----:R-:W-:-:S05]  /*98f0*/  FFMA.FTZ R199, R113, UR4, R199 ;  /* 0x0000000471c77c23 */ /* 0x002fca00080100c7 */
[----:B------:R-:W-:Y:S02]  /*9900*/  HMMA.16816.F32 R40, R16, R58, R40 ;  /* 0x0000003a1028723c */ /* 0x000fe40000001828 */
[----:B------:R1:W-:Y:S06]  /*9910*/  MUFU.TANH R196, R31 ;  /* 0x0000001f00c47308 */ /* 0x0003ec0000002400 */
[----:B------:R-:W-:Y:S01]  /*9920*/  FMUL.FTZ R24, R24, c[0x0][0x2ec] ;  /* 0x0000bb0018187a20 */ /* 0x000fe20000410000 */
[----:B------:R-:W-:Y:S01]  /*9930*/  HMMA.16816.F32 R48, R32, R50, RZ ;  /* 0x000000322030723c */ /* 0x000fe200000018ff */
[----:B------:R-:W-:Y:S01]  /*9940*/  FMUL.FTZ R25, R25, c[0x0][0x2ec] ;  /* 0x0000bb0019197a20 */ /* 0x000fe20000410000 */
[----:B------:R-:W2:Y:S01]  /*9950*/  MUFU.TANH R153, R45 ;  /* 0x0000002d00997308 */ /* 0x000ea20000002400 */
[----:B------:R-:W-:-:S02]  /*9960*/  FMUL.FTZ R26, R26, c[0x0][0x2ec] ;  /* 0x0000bb001a1a7a20 */ /* 0x000fc40000410000 */
[----:B------:R-:W-:Y:S02]  /*9970*/  FMUL.FTZ R27, R27, c[0x0][0x2ec] ;  /* 0x0000bb001b1b7a20 */ /* 0x000fe40000410000 */
[----:B------:R-:W-:Y:S01]  /*9980*/  FMUL.FTZ R52, R52, c[0x0][0x2ec] ;  /* 0x0000bb0034347a20 */ /* 0x000fe20000410000 */
[----:B-1----:R-:W1:Y:S02]  /*9990*/  LDSM.16.M88.4 R28, [R206+0x3000] ;  /* 0x00300000ce1c783b */ /* 0x002e640000000200 */
[----:B------:R-:W-:Y:S01]  /*99a0*/  MUFU.TANH R190, R24 ;  /* 0x0000001800be7308 */ /* 0x000fe20000002400 */
[----:B------:R-:W-:Y:S02]  /*99b0*/  FMUL.FTZ R53, R53, c[0x0][0x2ec] ;  /* 0x0000bb0035357a20 */ /* 0x000fe40000410000 */
[----:B------:R-:W-:Y:S02]  /*99c0*/  FMUL.FTZ R54, R54, c[0x0][0x2ec] ;  /* 0x0000bb0036367a20 */ /* 0x000fe40000410000 */
[----:B------:R-:W-:-:S02]  /*99d0*/  FMUL.FTZ R40, R40, c[0x0][0x2ec] ;  /* 0x0000bb0028287a20 */ /* 0x000fc40000410000 */
[----:B------:R-:W-:Y:S01]  /*99e0*/  FMUL.FTZ R41, R41, c[0x0][0x2ec] ;  /* 0x0000bb0029297a20 */ /* 0x000fe20000410000 */
[----:B------:R-:W3:Y:S01]  /*99f0*/  MUFU.TANH R189, R25 ;  /* 0x0000001900bd7308 */ /* 0x000ee20000002400 */
[----:B------:R-:W-:Y:S02]  /*9a00*/  FMUL.FTZ R42, R42, c[0x0][0x2ec] ;  /* 0x0000bb002a2a7a20 */ /* 0x000fe40000410000 */
[----:B------:R-:W-:Y:S02]  /*9a10*/  FMUL.FTZ R43, R43, c[0x0][0x2ec] ;  /* 0x0000bb002b2b7a20 */ /* 0x000fe40000410000 */
[----:B------:R-:W-:Y:S01]  /*9a20*/  FMUL.FTZ R55, R55, c[0x0][0x2ec] ;  /* 0x0000bb0037377a20 */ /* 0x000fe20000410000 */
[----:B------:R-:W-:Y:S01]  /*9a30*/  HMMA.16816.F32 R48, R36, R58, R48 ;  /* 0x0000003a2430723c */ /* 0x000fe20000001830 */
[----:B--2---:R-:W-:Y:S01]  /*9a40*/  FFMA.FTZ R153, R117, UR4, R153 ;  /* 0x0000000475997c23 */ /* 0x004fe20008010099 */
[----:B------:R-:W-:Y:S01]  /*9a50*/  MUFU.TANH R194, R26 ;  /* 0x0000001a00c27308 */ /* 0x000fe20000002400 */
[----:B------:R-:W-:-:S07]  /*9a60*/  FFMA.FTZ R196, R110, UR4, R196 ;  /* 0x000000046ec47c23 */ /* 0x000fce00080100c4 */
[----:B------:R2:W-:Y:S01]  /*9a70*/  MUFU.TANH R167, R27 ;  /* 0x0000001b00a77308 */ /* 0x0005e20000002400 */
[----:B---3--:R-:W-:-:S07]  /*9a80*/  FFMA.FTZ R189, R102, UR4, R189 ;  /* 0x0000000466bd7c23 */ /* 0x008fce00080100bd */
[----:B------:R-:W3:Y:S06]  /*9a90*/  MUFU.TANH R165, R46 ;  /* 0x0000002e00a57308 */ /* 0x000eec0000002400 */
[----:B------:R-:W-:Y:S01]  /*9aa0*/  FMUL.FTZ R49, R49, c[0x0][0x2ec] ;  /* 0x0000bb0031317a20 */ /* 0x000fe20000410000 */
[----:B--2---:R-:W2:Y:S01]  /*9ab0*/  LDSM.16.M88.4 R24, [R204+0x1000] ;  /* 0x00100000cc18783b */ /* 0x004ea20000000200 */
[----:B------:R1:W-:Y:S01]  /*9ac0*/  MUFU.TANH R149, R47 ;  /* 0x0000002f00957308 */ /* 0x0003e20000002400 */
[----:B------:R-:W-:Y:S02]  /*9ad0*/  FMUL.FTZ R51, R51, c[0x0][0x2ec] ;  /* 0x0000bb0033337a20 */ /* 0x000fe40000410000 */
[----:B------:R-:W-:-:S02]  /*9ae0*/  FMUL.FTZ R48, R48, c[0x0][0x2ec] ;  /* 0x0000bb0030307a20 */ /* 0x000fc40000410000 */
[----:B------:R-:W-:Y:S02]  /*9af0*/  FMUL.FTZ R50, R50, c[0x0][0x2ec] ;  /* 0x0000bb0032327a20 */ /* 0x000fe40000410000 */
[----:B---3--:R-:W-:Y:S01]  /*9b00*/  FFMA.FTZ R165, R118, UR4, R165 ;  /* 0x0000000476a57c23 */ /* 0x008fe200080100a5 */
[----:B------:R-:W-:Y:S01]  /*9b10*/  MUFU.TANH R200, R40 ;  /* 0x0000002800c87308 */ /* 0x000fe20000002400 */
[----:B-1----:R-:W-:Y:S07]  /*9b20*/  HMMA.16816.F32 R44, R32, R28, RZ ;  /* 0x0000001c202c723c */ /* 0x002fee00000018ff */
[----:B------:R-:W-:Y:S08]  /*9b30*/  MUFU.TANH R193, R41 ;  /* 0x0000002900c17308 */ /* 0x000ff00000002400 */
[----:B------:R-:W-:Y:S08]  /*9b40*/  MUFU.TANH R213, R42 ;  /* 0x0000002a00d57308 */ /* 0x000ff00000002400 */
[----:B------:R1:W-:Y:S01]  /*9b50*/  MUFU.TANH R191, R43 ;  /* 0x0000002b00bf7308 */ /* 0x0003e20000002400 */
[----:B--2---:R-:W-:Y:S07]  /*9b60*/  HMMA.16816.F32 R44, R36, R24, R44 ;  /* 0x00000018242c723c */ /* 0x004fee000000182c */
[----:B------:R-:W-:Y:S01]  /*9b70*/  MUFU.TANH R203, R52 ;  /* 0x0000003400cb7308 */ /* 0x000fe20000002400 */
[----:B-1----:R-:W-:Y:S07]  /*9b80*/  HMMA.16816.F32 R40, R12, R30, RZ ;  /* 0x0000001e0c28723c */ /* 0x002fee00000018ff */
[----:B------:R-:W-:Y:S08]  /*9b90*/  MUFU.TANH R195, R53 ;  /* 0x0000003500c37308 */ /* 0x000ff00000002400 */
[----:B------:R-:W1:Y:S01]  /*9ba0*/  MUFU.TANH R214, R54 ;  /* 0x0000003600d67308 */ /* 0x000e620000002400 */
[----:B------:R-:W-:-:S07]  /*9bb0*/  FMUL.FTZ R44, R44, c[0x0][0x2ec] ;  /* 0x0000bb002c2c7a20 */ /* 0x000fce0000410000 */
[----:B------:R2:W-:Y:S01]  /*9bc0*/  MUFU.TANH R192, R55 ;  /* 0x0000003700c07308 */ /* 0x0005e20000002400 */
[----:B------:R-:W-:Y:S02]  /*9bd0*/  FMUL.FTZ R45, R45, c[0x0][0x2ec] ;  /* 0x0000bb002d2d7a20 */ /* 0x000fe40000410000 */
[----:B------:R-:W-:Y:S02]  /*9be0*/  FMUL.FTZ R46, R46, c[0x0][0x2ec] ;  /* 0x0000bb002e2e7a20 */ /* 0x000fe40000410000 */
[----:B------:R-:W-:Y:S01]  /*9bf0*/  FMUL.FTZ R47, R47, c[0x0][0x2ec] ;  /* 0x0000bb002f2f7a20 */ /* 0x000fe20000410000 */
[----:B------:R-:W-:Y:S02]  /*9c00*/  HMMA.16816.F32 R40, R16, R26, R40 ;  /* 0x0000001a1028723c */ /* 0x000fe40000001828 */
[----:B------:R-:W-:Y:S01]  /*9c10*/  MUFU.TANH R215, R44 ;  /* 0x0000002c00d77308 */ /* 0x000fe20000002400 */
[----:B-1----:R-:W-:Y:S02]  /*9c20*/  FFMA.FTZ R146, R106, UR4, R214 ;  /* 0x000000046a927c23 */ /* 0x002fe400080100d6 */
[----:B------:R-:W-:-:S03]  /*9c30*/  FFMA.FTZ R139, R102, UR4, R195 ;  /* 0x00000004668b7c23 */ /* 0x000fc600080100c3 */
[----:B--2---:R-:W-:Y:S02]  /*9c40*/  HMMA.16816.F32 R52, R12, R28, RZ ;  /* 0x0000001c0c34723c */ /* 0x004fe400000018ff */
[----:B------:R-:W-:Y:S08]  /*9c50*/  MUFU.TANH R198, R45 ;  /* 0x0000002d00c67308 */ /* 0x000ff00000002400 */
[----:B------:R-:W-:Y:S06]  /*9c60*/  MUFU.TANH R216, R46 ;  /* 0x0000002e00d87308 */ /* 0x000fec0000002400 */
[----:B------:R-:W-:-:S02]  /*9c70*/  FMUL.FTZ R40, R40, c[0x0][0x2ec] ;  /* 0x0000bb0028287a20 */ /* 0x000fc40000410000 */
[----:B------:R1:W-:Y:S01]  /*9c80*/  MUFU.TANH R202, R47 ;  /* 0x0000002f00ca7308 */ /* 0x0003e20000002400 */
[----:B------:R-:W-:Y:S02]  /*9c90*/  FMUL.FTZ R41, R41, c[0x0][0x2ec] ;  /* 0x0000bb0029297a20 */ /* 0x000fe40000410000 */
[----:B------:R-:W-:Y:S02]  /*9ca0*/  FMUL.FTZ R42, R42, c[0x0][0x2ec] ;  /* 0x0000bb002a2a7a20 */ /* 0x000fe40000410000 */
[----:B------:R-:W-:Y:S01]  /*9cb0*/  FMUL.FTZ R43, R43, c[0x0][0x2ec] ;  /* 0x0000bb002b2b7a20 */ /* 0x000fe20000410000 */
[----:B------:R-:W-:Y:S02]  /*9cc0*/  HMMA.16816.F32 R52, R16, R24, R52 ;  /* 0x000000181034723c */ /* 0x000fe40000001834 */
[----:B------:R-:W2:Y:S06]  /*9cd0*/  MUFU.TANH R24, R40 ;  /* 0x0000002800187308 */ /* 0x000eac0000002400 */
[----:B-1----:R-:W-:Y:S02]  /*9ce0*/  HMMA.16816.F32 R44, R32, R30, RZ ;  /* 0x0000001e202c723c */ /* 0x002fe400000018ff */
[----:B------:R-:W-:Y:S01]  /*9cf0*/  MUFU.TANH R134, R41 ;  /* 0x0000002900867308 */ /* 0x000fe20000002400 */
[----:B--2---:R-:W-:-:S07]  /*9d00*/  IMAD.MOV.U32 R157, RZ, RZ, R24 ;  /* 0x000000ffff9d7224 */ /* 0x004fce00078e0018 */
[----:B------:R-:W1:Y:S01]  /*9d10*/  MUFU.TANH R135, R42 ;  /* 0x0000002a00877308 */ /* 0x000e620000002400 */
[----:B------:R-:W-:Y:S05]  /*9d20*/  HMMA.16816.F32 R28, R32, R64, RZ ;  /* 0x00000040201c723c */ /* 0x000fea00000018ff */
[----:B------:R-:W-:Y:S02]  /*9d30*/  FMUL.FTZ R52, R52, c[0x0][0x2ec] ;  /* 0x0000bb0034347a20 */ /* 0x000fe40000410000 */
[----:B------:R2:W3:Y:S01]  /*9d40*/  MUFU.TANH R131, R43 ;  /* 0x0000002b00837308 */ /* 0x0004e20000002400 */
[----:B------:R-:W-:Y:S02]  /*9d50*/  FMUL.FTZ R53, R53, c[0x0][0x2ec] ;  /* 0x0000bb0035357a20 */ /* 0x000fe40000410000 */
[----:B------:R-:W-:-:S02]  /*9d60*/  FMUL.FTZ R54, R54, c[0x0][0x2ec] ;  /* 0x0000bb0036367a20 */ /* 0x000fc40000410000 */
[----:B------:R-:W-:Y:S01]  /*9d70*/  FMUL.FTZ R55, R55, c[0x0][0x2ec] ;  /* 0x0000bb0037377a20 */ /* 0x000fe20000410000 */
[----:B------:R-:W-:Y:S01]  /*9d80*/  HMMA.16816.F32 R44, R36, R26, R44 ;  /* 0x0000001a242c723c */ /* 0x000fe2000000182c */
[----:B------:R-:W4:Y:S01]  /*9d90*/  LDSM.16.M88.4 R24, [R206+0x3800] ;  /* 0x00380000ce18783b */ /* 0x000f220000000200 */
[----:B------:R-:W-:Y:S01]  /*9da0*/  MUFU.TANH R57, R49 ;  /* 0x0000003100397308 */ /* 0x000fe20000002400 */
[----:B-1----:R-:W-:Y:S02]  /*9db0*/  FFMA.FTZ R135, R92, UR4, R135 ;  /* 0x000000045c877c23 */ /* 0x002fe40008010087 */
[----:B------:R-:W-:-:S03]  /*9dc0*/  FFMA.FTZ R134, R90, UR4, R134 ;  /* 0x000000045a867c23 */ /* 0x000fc60008010086 */
[----:B--2---:R-:W-:Y:S02]  /*9dd0*/  HMMA.16816.F32 R40, R12, R64, RZ ;  /* 0x000000400c28723c */ /* 0x004fe400000018ff */
[----:B------:R-:W1:Y:S01]  /*9de0*/  MUFU.TANH R56, R52 ;  /* 0x0000003400387308 */ /* 0x000e620000002400 */
[----:B---3--:R-:W-:-:S04]  /*9df0*/  FFMA.FTZ R131, R90, UR4, R131 ;  /* 0x000000045a837c23 */ /* 0x008fc80008010083 */
[----:B------:R-:W-:Y:S01]  /*9e00*/  FFMA.FTZ R65, R124, UR4, R181 ;  /* 0x000000047c417c23 */ /* 0x000fe200080100b5 */
[----:B------:R-:W-:Y:S02]  /*9e10*/  HMMA.16816.F32 R28, R36, R60, R28 ;  /* 0x0000003c241c723c */ /* 0x000fe4000000181c */
[----:B------:R-:W2:Y:S01]  /*9e20*/  MUFU.TANH R178, R51 ;  /* 0x0000003300b27308 */ /* 0x000ea20000002400 */
[----:B------:R-:W-:Y:S02]  /*9e30*/  FSEL R181, R174, -INF , !P5 ;  /* 0xff800000aeb57808 */ /* 0x000fe40006800000 */
[----:B------:R-:W-:-:S03]  /*9e40*/  ISETP.GE.AND P5, PT, R123, R2, PT ;  /* 0x000000027b00720c */ /* 0x000fc60003fa6270 */
[----:B------:R-:W-:Y:S01]  /*9e50*/  FMUL.FTZ R44, R44, c[0x0][0x2ec] ;  /* 0x0000bb002c2c7a20 */ /* 0x000fe20000410000 */
[----:B------:R-:W-:Y:S01]  /*9e60*/  FSEL R112, R112, -INF , !P5 ;  /* 0xff80000070707808 */ /* 0x000fe20006800000 */
[----:B------:R-:W3:Y:S01]  /*9e70*/  MUFU.TANH R173, R53 ;  /* 0x0000003500ad7308 */ /* 0x000ee20000002400 */
[----:B-1----:R-:W-:Y:S01]  /*9e80*/  IMAD.MOV.U32 R150, RZ, RZ, R56 ;  /* 0x000000ffff967224 */ /* 0x002fe200078e0038 */
[----:B------:R-:W-:Y:S01]  /*9e90*/  ISETP.GE.AND P5, PT, R119, R4, PT ;  /* 0x000000047700720c */ /* 0x000fe20003fa6270 */
[----:B------:R-:W-:Y:S02]  /*9ea0*/  FMUL.FTZ R45, R45, c[0x0][0x2ec] ;  /* 0x0000bb002d2d7a20 */ /* 0x000fe40000410000 */
[----:B------:R-:W-:Y:S01]  /*9eb0*/  FMUL.FTZ R46, R46, c[0x0][0x2ec] ;  /* 0x0000bb002e2e7a20 */ /* 0x000fe20000410000 */
[----:B------:R-:W-:Y:S02]  /*9ec0*/  HMMA.16816.F32 R40, R16, R60, R40 ;  /* 0x0000003c1028723c */ /* 0x000fe40000001828 */
[----:B------:R-:W1:Y:S01]  /*9ed0*/  MUFU.TANH R175, R54 ;  /* 0x0000003600af7308 */ /* 0x000e620000002400 */
[----:B------:R-:W-:-:S02]  /*9ee0*/  FMUL.FTZ R47, R47, c[0x0][0x2ec] ;  /* 0x0000bb002f2f7a20 */ /* 0x000fc40000410000 */
[----:B--2---:R-:W-:Y:S01]  /*9ef0*/  IMAD.MOV.U32 R158, RZ, RZ, R178 ;  /* 0x000000ffff9e7224 */ /* 0x004fe200078e00b2 */
[----:B------:R-:W-:Y:S01]  /*9f00*/  FSEL R178, R162, -INF , !P6 ;  /* 0xff800000a2b27808 */ /* 0x000fe20007000000 */
[----:B------:R-:W-:Y:S01]  /*9f10*/  FFMA.FTZ R60, R122, UR4, R156 ;  /* 0x000000047a3c7c23 */ /* 0x000fe2000801009c */
[C---:B------:R-:W-:Y:S02]  /*9f20*/  ISETP.GE.AND P6, PT, R127.reuse, R2, PT ;  /* 0x000000027f00720c */ /* 0x040fe40003fc6270 */
[----:B------:R2:W5:Y:S01]  /*9f30*/  MUFU.TANH R147, R55 ;  /* 0x0000003700937308 */ /* 0x0005620000002400 */
[----:B------:R-:W-:Y:S02]  /*9f40*/  IMAD.MOV.U32 R156, RZ, RZ, R57 ;  /* 0x000000ffff9c7224 */ /* 0x000fe400078e0039 */
[----:B------:R-:W-:Y:S01]  /*9f50*/  LDSM.16.M88.4 R56, [R206+0x3c00] ;  /* 0x003c0000ce38783b */ /* 0x000fe20000000200 */
[----:B---3--:R-:W-:Y:S01]  /*9f60*/  IMAD.MOV.U32 R143, RZ, RZ, R173 ;  /* 0x000000ffff8f7224 */ /* 0x008fe200078e00ad */
[----:B------:R-:W-:Y:S01]  /*9f70*/  FSEL R173, R136, -INF , !P3 ;  /* 0xff80000088ad7808 */ /* 0x000fe20005800000 */
[----:B------:R-:W-:Y:S01]  /*9f80*/  FMUL.FTZ R28, R28, c[0x0][0x2ec] ;  /* 0x0000bb001c1c7a20 */ /* 0x000fe20000410000 */
[-C--:B------:R-:W-:Y:S01]  /*9f90*/  ISETP.GE.AND P3, PT, R127, R6.reuse, PT ;  /* 0x000000067f00720c */ /* 0x080fe20003f66270 */
[----:B------:R-:W-:Y:S01]  /*9fa0*/  MUFU.TANH R136, R44 ;  /* 0x0000002c00887308 */ /* 0x000fe20000002400 */
[----:B-1----:R-:W-:Y:S01]  /*9fb0*/  IMAD.MOV.U32 R162, RZ, RZ, R175 ;  /* 0x000000ffffa27224 */ /* 0x002fe200078e00af */
[----:B------:R-:W-:Y:S01]  /*9fc0*/  FSEL R175, R169, -INF , !P4 ;  /* 0xff800000a9af7808 */ /* 0x000fe20006000000 */
[----:B------:R-:W-:Y:S01]  /*9fd0*/  FMUL.FTZ R29, R29, c[0x0][0x2ec] ;  /* 0x0000bb001d1d7a20 */ /* 0x000fe20000410000 */
[----:B------:R-:W-:Y:S01]  /*9fe0*/  FSEL R169, R145, -INF , !P2 ;  /* 0xff80000091a97808 */ /* 0x000fe20005000000 */
[----:B------:R-:W-:Y:S01]  /*9ff0*/  FMUL.FTZ R30, R30, c[0x0][0x2ec] ;  /* 0x0000bb001e1e7a20 */ /* 0x000fe20000410000 */
[-C--:B------:R-:W-:Y:S01]  /*a000*/  ISETP.GE.AND P2, PT, R123, R6.reuse, PT ;  /* 0x000000067b00720c */ /* 0x080fe20003f46270 */
[----:B------:R-:W-:Y:S01]  /*a010*/  FMUL.FTZ R31, R31, c[0x0][0x2ec] ;  /* 0x0000bb001f1f7a20 */ /* 0x000fe20000410000 */
[----:B--2---:R-:W1:Y:S01]  /*a020*/  LDSM.16.M88.4 R52, [R204+0x1800] ;  /* 0x00180000cc34783b */ /* 0x004e620000000200 */
[----:B------:R-:W-:Y:S01]  /*a030*/  MUFU.TANH R127, R45 ;  /* 0x0000002d007f7308 */ /* 0x000fe20000002400 */
[C---:B------:R-:W-:Y:S01]  /*a040*/  ISETP.GE.AND P4, PT, R125.reuse, R6, PT ;  /* 0x000000067d00720c */ /* 0x040fe20003f86270 */
[----:B------:R-:W-:Y:S01]  /*a050*/  FMUL.FTZ R40, R40, c[0x0][0x2ec] ;  /* 0x0000bb0028287a20 */ /* 0x000fe20000410000 */
[----:B------:R-:W-:Y:S01]  /*a060*/  FSEL R64, R126, -INF , !P3 ;  /* 0xff8000007e407808 */ /* 0x000fe20005800000 */
[----:B------:R-:W-:Y:S01]  /*a070*/  FFMA.FTZ R126, R118, UR4, R197 ;  /* 0x00000004767e7c23 */ /* 0x000fe200080100c5 */
[-C--:B------:R-:W-:Y:S01]  /*a080*/  ISETP.GE.AND P3, PT, R125, R3.reuse, PT ;  /* 0x000000037d00720c */ /* 0x080fe20003f66270 */
[----:B------:R-:W-:Y:S01]  /*a090*/  FMUL.FTZ R41, R41, c[0x0][0x2ec] ;  /* 0x0000bb0029297a20 */ /* 0x000fe20000410000 */
[----:B------:R-:W-:Y:S01]  /*a0a0*/  FSEL R60, R60, -INF , !P2 ;  /* 0xff8000003c3c7808 */ /* 0x000fe20005000000 */
[----:B------:R-:W-:Y:S01]  /*a0b0*/  MUFU.TANH R142, R46 ;  /* 0x0000002e008e7308 */ /* 0x000fe20000002400 */
[----:B------:R-:W-:Y:S01]  /*a0c0*/  FSEL R109, R109, -INF , !P6 ;  /* 0xff8000006d6d7808 */ /* 0x000fe20007000000 */
[----:B------:R-:W-:Y:S01]  /*a0d0*/  FMUL.FTZ R42, R42, c[0x0][0x2ec] ;  /* 0x0000bb002a2a7a20 */ /* 0x000fe20000410000 */
[----:B------:R-:W-:Y:S01]  /*a0e0*/  FSEL R65, R65, -INF , !P4 ;  /* 0xff80000041417808 */ /* 0x000fe20006000000 */
[----:B------:R-:W-:Y:S01]  /*a0f0*/  FMUL.FTZ R43, R43, c[0x0][0x2ec] ;  /* 0x0000bb002b2b7a20 */ /* 0x000fe20000410000 */
[-C--:B------:R-:W-:Y:S01]  /*a100*/  ISETP.GE.AND P2, PT, R121, R3.reuse, PT ;  /* 0x000000037900720c */ /* 0x080fe20003f46270 */
[----:B------:R-:W-:Y:S01]  /*a110*/  FFMA.FTZ R61, R120, UR4, R160 ;  /* 0x00000004783d7c23 */ /* 0x000fe200080100a0 */
[C---:B------:R-:W-:Y:S01]  /*a120*/  ISETP.GE.AND P6, PT, R123.reuse, R4, PT ;  /* 0x000000047b00720c */ /* 0x040fe20003fc6270 */
[----:B------:R4:W-:Y:S01]  /*a130*/  MUFU.TANH R138, R47 ;  /* 0x0000002f008a7308 */ /* 0x0009e20000002400 */
[-C--:B------:R-:W-:Y:S01]  /*a140*/  ISETP.GE.AND P4, PT, R123, R3.reuse, PT ;  /* 0x000000037b00720c */ /* 0x080fe20003f86270 */
[----:B------:R-:W-:Y:S01]  /*a150*/  FFMA.FTZ R125, R115, UR4, R164 ;  /* 0x00000004737d7c23 */ /* 0x000fe200080100a4 */
[----:B------:R-:W-:Y:S01]  /*a160*/  FSEL R172, R148, -INF , !P3 ;  /* 0xff80000094ac7808 */ /* 0x000fe20005800000 */
[----:B------:R-:W-:Y:S01]  /*a170*/  FFMA.FTZ R120, R113, UR4, R159 ;  /* 0x0000000471787c23 */ /* 0x000fe2000801009f */
[----:B------:R-:W-:Y:S01]  /*a180*/  FSEL R117, R188, -INF , !P2 ;  /* 0xff800000bc757808 */ /* 0x000fe20005000000 */
[----:B------:R-:W-:Y:S01]  /*a190*/  FFMA.FTZ R188, R115, UR4, R149 ;  /* 0x0000000473bc7c23 */ /* 0x000fe20008010095 */
[----:B------:R-:W-:Y:S01]  /*a1a0*/  FSEL R174, R137, -INF , !P4 ;  /* 0xff80000089ae7808 */ /* 0x000fe20006000000 */
[----:B------:R-:W2:Y:S01]  /*a1b0*/  MUFU.TANH R184, R48 ;  /* 0x0000003000b87308 */ /* 0x000ea20000002400 */
[-C--:B------:R-:W-:Y:S01]  /*a1c0*/  ISETP.GE.AND P4, PT, R119, R6.reuse, PT ;  /* 0x000000067700720c */ /* 0x080fe20003f86270 */
[----:B------:R-:W-:Y:S01]  /*a1d0*/  FFMA.FTZ R123, R110, UR4, R144 ;  /* 0x000000046e7b7c23 */ /* 0x000fe20008010090 */
[-C--:B------:R-:W-:Y:S01]  /*a1e0*/  ISETP.GE.AND P3, PT, R121, R6.reuse, PT ;  /* 0x000000067900720c */ /* 0x080fe20003f66270 */
[----:B------:R-:W-:Y:S01]  /*a1f0*/  FFMA.FTZ R137, R106, UR4, R203 ;  /* 0x000000046a897c23 */ /* 0x000fe200080100cb */
[----:B------:R-:W-:Y:S01]  /*a200*/  FSEL R197, R153, -INF , !P4 ;  /* 0xff80000099c57808 */ /* 0x000fe20006000000 */
[----:B------:R-:W-:Y:S01]  /*a210*/  FFMA.FTZ R145, R102, UR4, R192 ;  /* 0x0000000466917c23 */ /* 0x000fe200080100c0 */
[----:B------:R-:W-:Y:S01]  /*a220*/  FSEL R188, R188, -INF , !P5 ;  /* 0xff800000bcbc7808 */ /* 0x000fe20006800000 */
[----:B----4-:R-:W-:Y:S01]  /*a230*/  HMMA.16816.F32 R44, R32, R24, RZ ;  /* 0x00000018202c723c */ /* 0x010fe200000018ff */
[----:B------:R3:W4:Y:S01]  /*a240*/  MUFU.TANH R185, R50 ;  /* 0x0000003200b97308 */ /* 0x0007220000002400 */
[----:B------:R-:W-:Y:S01]  /*a250*/  ISETP.GE.AND P2, PT, R116, R6, PT ;  /* 0x000000067400720c */ /* 0x000fe20003f46270 */
[----:B-----5:R-:W-:Y:S01]  /*a260*/  FFMA.FTZ R147, R94, UR4, R147 ;  /* 0x000000045e937c23 */ /* 0x020fe20008010093 */
[C---:B------:R-:W-:Y:S01]  /*a270*/  ISETP.GE.AND P4, PT, R116.reuse, R3, PT ;  /* 0x000000037400720c */ /* 0x040fe20003f86270 */
[----:B------:R-:W-:Y:S01]  /*a280*/  FFMA.FTZ R162, R97, UR4, R162 ;  /* 0x0000000461a27c23 */ /* 0x000fe200080100a2 */
[-C--:B------:R-:W-:Y:S01]  /*a290*/  ISETP.GE.AND P5, PT, R116, R2.reuse, PT ;  /* 0x000000027400720c */ /* 0x080fe20003fa6270 */
[----:B------:R-:W-:Y:S01]  /*a2a0*/  FFMA.FTZ R164, R92, UR4, R157 ;  /* 0x000000045ca47c23 */ /* 0x000fe2000801009d */
[----:B------:R-:W-:Y:S01]  /*a2b0*/  FSEL R61, R61, -INF , !P3 ;  /* 0xff8000003d3d7808 */ /* 0x000fe20005800000 */
[----:B--2---:R-:W-:Y:S01]  /*a2c0*/  IMAD.MOV.U32 R148, RZ, RZ, R184 ;  /* 0x000000ffff947224 */ /* 0x004fe200078e00b8 */
[----:B------:R-:W-:Y:S01]  /*a2d0*/  FSEL R184, R161, -INF , !P6 ;  /* 0xff800000a1b87808 */ /* 0x000fe20007000000 */
[----:B------:R-:W-:Y:S01]  /*a2e0*/  MUFU.TANH R124, R28 ;  /* 0x0000001c007c7308 */ /* 0x000fe20000002400 */
[----:B------:R-:W-:-:S02]  /*a2f0*/  ISETP.GE.AND P6, PT, R121, R2, PT ;  /* 0x000000027900720c */ /* 0x000fc40003fc6270 */
[----:B------:R-:W-:Y:S02]  /*a300*/  ISETP.GE.AND P3, PT, R119, R3, PT ;  /* 0x000000037700720c */ /* 0x000fe40003f66270 */
[----:B------:R-:W-:Y:S01]  /*a310*/  FSEL R126, R126, -INF , !P6 ;  /* 0xff8000007e7e7808 */ /* 0x000fe20007000000 */
[----:B---3--:R-:W2:Y:S01]  /*a320*/  LDSM.16.M88.4 R48, [R204+0x1c00] ;  /* 0x001c0000cc30783b */ /* 0x008ea20000000200 */
[----:B------:R-:W-:Y:S01]  /*a330*/  ISETP.GE.AND P6, PT, R116, R4, PT ;  /* 0x000000047400720c */ /* 0x000fe20003fc6270 */
[----:B------:R-:W-:Y:S01]  /*a340*/  MUFU.TANH R122, R29 ;  /* 0x0000001d007a7308 */ /* 0x000fe20000002400 */
[----:B----4-:R-:W-:Y:S01]  /*a350*/  IMAD.MOV.U32 R140, RZ, RZ, R185 ;  /* 0x000000ffff8c7224 */ /* 0x010fe200078e00b9 */
[----:B------:R-:W-:Y:S01]  /*a360*/  FSEL R185, R165, -INF , !P0 ;  /* 0xff800000a5b97808 */ /* 0x000fe20004000000 */
[----:B------:R-:W-:-:S04]  /*a370*/  DEPBAR.LE SB0, 0x0 ;  /* 0x000080000000791a */ /* 0x000fc80000000000 */
[----:B------:R-:W-:Y:S01]  /*a380*/  ISETP.GE.AND P0, PT, R119, R2, PT ;  /* 0x000000027700720c */ /* 0x000fe20003f06270 */
[----:B------:R-:W-:Y:S01]  /*a390*/  MUFU.TANH R141, R30 ;  /* 0x0000001e008d7308 */ /* 0x000fe20000002400 */
[----:B------:R-:W-:Y:S01]  /*a3a0*/  FFMA.FTZ R119, R115, UR4, R152 ;  /* 0x0000000473777c23 */ /* 0x000fe20008010098 */
[----:B------:R-:W-:Y:S01]  /*a3b0*/  FSEL R199, R199, -INF , !P2 ;  /* 0xff800000c7c77808 */ /* 0x000fe20005000000 */
[----:B------:R-:W-:Y:S01]  /*a3c0*/  FFMA.FTZ R115, R113, UR4, R201 ;  /* 0x0000000471737c23 */ /* 0x000fe200080100c9 */
[----:B------:R-:W-:Y:S02]  /*a3d0*/  FSEL R125, R125, -INF , !P0 ;  /* 0xff8000007d7d7808 */ /* 0x000fe40004000000 */
[----:B------:R-:W-:Y:S02]  /*a3e0*/  FSEL R119, R119, -INF , !P3 ;  /* 0xff80000077777808 */ /* 0x000fe40005800000 */
[----:B------:R1:W-:Y:S01]  /*a3f0*/  MUFU.TANH R121, R31 ;  /* 0x0000001f00797308 */ /* 0x0003e20000002400 */
[----:B------:R-:W-:-:S02]  /*a400*/  FSEL R115, R115, -INF , !P6 ;  /* 0xff80000073737808 */ /* 0x000fc40007000000 */
[C---:B------:R-:W-:Y:S02]  /*a410*/  ISETP.GE.AND P3, PT, R114.reuse, R6, PT ;  /* 0x000000067200720c */ /* 0x040fe40003f66270 */
[C---:B------:R-:W-:Y:S02]  /*a420*/  ISETP.GE.AND P0, PT, R114.reuse, R4, PT ;  /* 0x000000047200720c */ /* 0x040fe40003f06270 */
[C---:B------:R-:W-:Y:S01]  /*a430*/  ISETP.GE.AND P2, PT, R114.reuse, R3, PT ;  /* 0x000000037200720c */ /* 0x040fe20003f46270 */
[----:B------:R-:W3:Y:S01]  /*a440*/  MUFU.TANH R154, R40 ;  /* 0x00000028009a7308 */ /* 0x000ee20000002400 */
[----:B------:R-:W-:Y:S02]  /*a450*/  ISETP.GE.AND P6, PT, R114, R2, PT ;  /* 0x000000027200720c */ /* 0x000fe40003fc6270 */
[----:B------:R-:W-:Y:S02]  /*a460*/  FSEL R128, R128, -INF , !P5 ;  /* 0xff80000080807808 */ /* 0x000fe40006800000 */
[----:B------:R-:W-:-:S02]  /*a470*/  ISETP.GE.AND P5, PT, R108, R4, PT ;  /* 0x000000046c00720c */ /* 0x000fc40003fa6270 */
[----:B------:R-:W-:Y:S01]  /*a480*/  FSEL R196, R196, -INF , !P0 ;  /* 0xff800000c4c47808 */ /* 0x000fe20004000000 */
[----:B-1----:R-:W-:Y:S01]  /*a490*/  HMMA.16816.F32 R28, R36, R52, R44 ;  /* 0x00000034241c723c */ /* 0x002fe2000000182c */
[----:B------:R-:W-:Y:S01]  /*a4a0*/  MUFU.TANH R118, R41 ;  /* 0x0000002900767308 */ /* 0x000fe20000002400 */
[----:B------:R-:W-:Y:S02]  /*a4b0*/  FSEL R123, R123, -INF , !P2 ;  /* 0xff8000007b7b7808 */ /* 0x000fe40005000000 */
[----:B------:R-:W-:Y:S02]  /*a4c0*/  FSEL R132, R132, -INF , !P6 ;  /* 0xff80000084847808 */ /* 0x000fe40007000000 */
[----:B------:R-:W-:Y:S02]  /*a4d0*/  ISETP.GE.AND P0, PT, R108, R2, PT ;  /* 0x000000026c00720c */ /* 0x000fe40003f06270 */
[----:B------:R-:W-:Y:S01]  /*a4e0*/  HMMA.16816.F32 R44, R12, R24, RZ ;  /* 0x000000180c2c723c */ /* 0x000fe200000018ff */
[----:B------:R-:W1:Y:S01]  /*a4f0*/  MUFU.TANH R149, R42 ;  /* 0x0000002a00957308 */ /* 0x000e620000002400 */
[----:B------:R-:W-:Y:S01]  /*a500*/  ISETP.GE.AND P2, PT, R105, R6, PT ;  /* 0x000000066900720c */ /* 0x000fe20003f46270 */
[----:B---3--:R-:W-:Y:S01]  /*a510*/  FFMA.FTZ R154, R83, UR4, R154 ;  /* 0x00000004539a7c23 */ /* 0x008fe2000801009a */
[----:B------:R-:W-:-:S02]  /*a520*/  ISETP.GE.AND P6, PT, R105, R4, PT ;  /* 0x000000046900720c */ /* 0x000fc40003fc6270 */
[----:B------:R-:W-:Y:S01]  /*a530*/  FSEL R120, R120, -INF , !P4 ;  /* 0xff80000078787808 */ /* 0x000fe20006000000 */
[C---:B------:R-:W-:Y:S01]  /*a540*/  FFMA.FTZ R24, R99.reuse, UR4, R156 ;  /* 0x0000000463187c23 */ /* 0x040fe2000801009c */
[----:B------:R-:W-:Y:S01]  /*a550*/  ISETP.GE.AND P4, PT, R108, R6, PT ;  /* 0x000000066c00720c */ /* 0x000fe20003f86270 */
[----:B------:R-:W3:Y:S01]  /*a560*/  MUFU.TANH R116, R43 ;  /* 0x0000002b00747308 */ /* 0x000ee20000002400 */
[----:B------:R-:W-:Y:S01]  /*a570*/  FSEL R146, R146, -INF , !P0 ;  /* 0xff80000092927808 */ /* 0x000fe20004000000 */
[----:B------:R-:W-:Y:S01]  /*a580*/  IMAD.MOV.U32 R156, RZ, RZ, R150 ;  /* 0x000000ffff9c7224 */ /* 0x000fe200078e0096 */
[----:B------:R-:W-:Y:S01]  /*a590*/  ISETP.GE.AND P0, PT, R104, R4, PT ;  /* 0x000000046800720c */ /* 0x000fe20003f06270 */
[----:B------:R-:W-:Y:S01]  /*a5a0*/  FFMA.FTZ R150, R99, UR4, R191 ;  /* 0x0000000463967c23 */ /* 0x000fe200080100bf */
[----:B------:R-:W-:Y:S01]  /*a5b0*/  IADD3 R191, R96, 0x79, RZ ;  /* 0x0000007960bf7810 */ /* 0x000fe20007ffe0ff */
[----:B------:R-:W-:Y:S02]  /*a5c0*/  FFMA.FTZ R156, R97, UR4, R156 ;  /* 0x00000004619c7c23 */ /* 0x000fe4000801009c */
[----:B------:R-:W-:-:S02]  /*a5d0*/  FMUL.FTZ R28, R28, c[0x0][0x2ec] ;  /* 0x0000bb001c1c7a20 */ /* 0x000fc40000410000 */
[----:B------:R-:W-:Y:S02]  /*a5e0*/  FMUL.FTZ R29, R29, c[0x0][0x2ec] ;  /* 0x0000bb001d1d7a20 */ /* 0x000fe40000410000 */
[----:B------:R-:W-:Y:S01]  /*a5f0*/  FMUL.FTZ R30, R30, c[0x0][0x2ec] ;  /* 0x0000bb001e1e7a20 */ /* 0x000fe20000410000 */
[----:B------:R-:W-:Y:S01]  /*a600*/  MUFU.TANH R152, R28 ;  /* 0x0000001c00987308 */ /* 0x000fe20000002400 */
[----:B------:R-:W-:Y:S01]  /*a610*/  FMUL.FTZ R31, R31, c[0x0][0x2ec] ;  /* 0x0000bb001f1f7a20 */ /* 0x000fe20000410000 */
[----:B------:R-:W-:Y:S01]  /*a620*/  HMMA.16816.F32 R44, R16, R52, R44 ;  /* 0x00000034102c723c */ /* 0x000fe2000000182c */
[----:B-1----:R-:W-:Y:S02]  /*a630*/  FFMA.FTZ R149, R83, UR4, R149 ;  /* 0x0000000453957c23 */ /* 0x002fe40008010095 */
[----:B---3--:R-:W-:Y:S02]  /*a640*/  FFMA.FTZ R80, R80, UR4, R116 ;  /* 0x0000000450507c23 */ /* 0x008fe40008010074 */
[----:B------:R-:W-:Y:S01]  /*a650*/  FFMA.FTZ R118, R81, UR4, R118 ;  /* 0x0000000451767c23 */ /* 0x000fe20008010076 */
[----:B------:R-:W1:Y:S01]  /*a660*/  MUFU.TANH R153, R29 ;  /* 0x0000001d00997308 */ /* 0x000e620000002400 */
[----:B------:R-:W-:Y:S01]  /*a670*/  FFMA.FTZ R52, R110, UR4, R163 ;  /* 0x000000046e347c23 */ /* 0x000fe200080100a3 */
[----:B------:R-:W-:Y:S01]  /*a680*/  HMMA.16816.F32 R40, R32, R56, RZ ;  /* 0x000000382028723c */ /* 0x000fe200000018ff */
[----:B------:R-:W-:-:S02]  /*a690*/  FFMA.FTZ R53, R106, UR4, R190 ;  /* 0x000000046a357c23 */ /* 0x000fc400080100be */
[----:B------:R-:W-:Y:S01]  /*a6a0*/  FFMA.FTZ R190, R106, UR4, R194 ;  /* 0x000000046abe7c23 */ /* 0x000fe200080100c2 */
[----:B------:R-:W-:Y:S01]  /*a6b0*/  FSEL R52, R52, -INF , !P3 ;  /* 0xff80000034347808 */ /* 0x000fe20005800000 */
[----:B------:R-:W-:Y:S01]  /*a6c0*/  FFMA.FTZ R106, R102, UR4, R167 ;  /* 0x00000004666a7c23 */ /* 0x000fe200080100a7 */
[----:B------:R-:W3:Y:S01]  /*a6d0*/  MUFU.TANH R113, R30 ;  /* 0x0000001e00717308 */ /* 0x000ee20000002400 */
[-C--:B------:R-:W-:Y:S02]  /*a6e0*/  ISETP.GE.AND P3, PT, R108, R3.reuse, PT ;  /* 0x000000036c00720c */ /* 0x080fe40003f66270 */
[----:B------:R-:W-:Y:S02]  /*a6f0*/  FSEL R190, R190, -INF , !P5 ;  /* 0xff800000bebe7808 */ /* 0x000fe40006800000 */
[----:B------:R-:W-:Y:S02]  /*a700*/  ISETP.GE.AND P5, PT, R105, R2, PT ;  /* 0x000000026900720c */ /* 0x000fe40003fa6270 */
[----:B------:R-:W-:Y:S01]  /*a710*/  FSEL R137, R137, -INF , !P3 ;  /* 0xff80000089897808 */ /* 0x000fe20005800000 */
[----:B------:R4:W5:Y:S01]  /*a720*/  MUFU.TANH R144, R31 ;  /* 0x0000001f00907308 */ /* 0x0009620000002400 */
[----:B------:R-:W-:Y:S01]  /*a730*/  FSEL R194, R189, -INF , !P2 ;  /* 0xff800000bdc27808 */ /* 0x000fe20005000000 */
[----:B------:R-:W-:Y:S01]  /*a740*/  FMUL.FTZ R44, R44, c[0x0][0x2ec] ;  /* 0x0000bb002c2c7a20 */ /* 0x000fe20000410000 */
[----:B------:R-:W-:Y:S01]  /*a750*/  FSEL R106, R106, -INF , !P6 ;  /* 0xff8000006a6a7808 */ /* 0x000fe20007000000 */
[----:B------:R-:W-:Y:S01]  /*a760*/  FMUL.FTZ R45, R45, c[0x0][0x2ec] ;  /* 0x0000bb002d2d7a20 */ /* 0x000fe20000410000 */
[----:B------:R-:W-:Y:S01]  /*a770*/  ISETP.GE.AND P3, PT, R104, R6, PT ;  /* 0x000000066800720c */ /* 0x000fe20003f66270 */
[----:B------:R-:W-:Y:S01]  /*a780*/  FMUL.FTZ R46, R46, c[0x0][0x2ec] ;  /* 0x0000bb002e2e7a20 */ /* 0x000fe20000410000 */
[CC--:B------:R-:W-:Y:S01]  /*a790*/  ISETP.GE.AND P2, PT, R104.reuse, R3.reuse, PT ;  /* 0x000000036800720c */ /* 0x0c0fe20003f46270 */
[----:B------:R-:W-:Y:S01]  /*a7a0*/  FMUL.FTZ R47, R47, c[0x0][0x2ec] ;  /* 0x0000bb002f2f7a20 */ /* 0x000fe20000410000 */
[----:B------:R-:W-:Y:S01]  /*a7b0*/  ISETP.GE.AND P6, PT, R104, R2, PT ;  /* 0x000000026800720c */ /* 0x000fe20003fc6270 */
[----:B--2---:R-:W-:Y:S01]  /*a7c0*/  HMMA.16816.F32 R40, R36, R48, R40 ;  /* 0x000000302428723c */ /* 0x004fe20000001828 */
[----:B------:R-:W-:Y:S01]  /*a7d0*/  FFMA.FTZ R104, R101, UR4, R140 ;  /* 0x0000000465687c23 */ /* 0x000fe2000801008c */
[----:B------:R-:W-:Y:S01]  /*a7e0*/  FSEL R53, R53, -INF , !P4 ;  /* 0xff80000035357808 */ /* 0x000fe20006000000 */
[----:B------:R-:W-:Y:S01]  /*a7f0*/  FFMA.FTZ R140, R101, UR4, R200 ;  /* 0x00000004658c7c23 */ /* 0x000fe200080100c8 */
[-C--:B------:R-:W-:Y:S01]  /*a800*/  ISETP.GE.AND P4, PT, R105, R3.reuse, PT ;  /* 0x000000036900720c */ /* 0x080fe20003f86270 */
[----:B------:R-:W-:Y:S01]  /*a810*/  MUFU.TANH R110, R44 ;  /* 0x0000002c006e7308 */ /* 0x000fe20000002400 */
[----:B------:R-:W-:Y:S01]  /*a820*/  FSEL R145, R145, -INF , !P5 ;  /* 0xff80000091917808 */ /* 0x000fe20006800000 */
[----:B------:R-:W-:Y:S01]  /*a830*/  FFMA.FTZ R189, R99, UR4, R158 ;  /* 0x0000000463bd7c23 */ /* 0x000fe2000801009e */
[----:B----4-:R-:W-:Y:S01]  /*a840*/  HMMA.16816.F32 R28, R12, R56, RZ ;  /* 0x000000380c1c723c */ /* 0x010fe200000018ff */
[-C--:B------:R-:W-:Y:S01]  /*a850*/  ISETP.GE.AND P5, PT, R100, R6.reuse, PT ;  /* 0x000000066400720c */ /* 0x080fe20003fa6270 */
[----:B------:R-:W-:Y:S01]  /*a860*/  IMAD.MOV.U32 R158, RZ, RZ, R143 ;  /* 0x000000ffff9e7224 */ /* 0x000fe200078e008f */
[----:B------:R-:W-:Y:S01]  /*a870*/  FSEL R139, R139, -INF , !P4 ;  /* 0xff8000008b8b7808 */ /* 0x000fe20006000000 */
[----:B------:R-:W-:Y:S01]  /*a880*/  FFMA.FTZ R143, R99, UR4, R193 ;  /* 0x00000004638f7c23 */ /* 0x000fe200080100c1 */
[----:B------:R-:W-:Y:S01]  /*a890*/  FSEL R104, R104, -INF , !P0 ;  /* 0xff80000068687808 */ /* 0x000fe20004000000 */
[----:B------:R-:W2:Y:S01]  /*a8a0*/  MUFU.TANH R114, R45 ;  /* 0x0000002d00727308 */ /* 0x000ea20000002400 */
[C---:B------:R-:W-:Y:S01]  /*a8b0*/  FFMA.FTZ R56, R101.reuse, UR4, R148 ;  /* 0x0000000465387c23 */ /* 0x040fe20008010094 */
[----:B------:R-:W-:Y:S01]  /*a8c0*/  FSEL R140, R140, -INF , !P2 ;  /* 0xff8000008c8c7808 */ /* 0x000fe20005000000 */
[----:B------:R-:W-:Y:S01]  /*a8d0*/  FFMA.FTZ R148, R101, UR4, R213 ;  /* 0x0000000465947c23 */ /* 0x000fe200080100d5 */
[----:B------:R-:W-:Y:S01]  /*a8e0*/  ISETP.GE.AND P4, PT, R103, R6, PT ;  /* 0x000000066700720c */ /* 0x000fe20003f86270 */
[----:B------:R-:W-:Y:S01]  /*a8f0*/  FFMA.FTZ R165, R94, UR4, R158 ;  /* 0x000000045ea57c23 */ /* 0x000fe2000801009e */
[----:B------:R-:W-:Y:S01]  /*a900*/  FSEL R56, R56, -INF , !P3 ;  /* 0xff80000038387808 */ /* 0x000fe20005800000 */
[----:B-1----:R-:W-:Y:S01]  /*a910*/  FFMA.FTZ R153, R70, UR4, R153 ;  /* 0x0000000446997c23 */ /* 0x002fe20008010099 */
[----:B------:R-:W-:Y:S01]  /*a920*/  ISETP.GE.AND P3, PT, R100, R4, PT ;  /* 0x000000046400720c */ /* 0x000fe20003f66270 */
[----:B------:R-:W1:Y:S01]  /*a930*/  MUFU.TANH R57, R46 ;  /* 0x0000002e00397308 */ /* 0x000e620000002400 */
[----:B------:R-:W-:Y:S01]  /*a940*/  FMUL.FTZ R40, R40, c[0x0][0x2ec] ;  /* 0x0000bb0028287a20 */ /* 0x000fe20000410000 */
[CC--:B------:R-:W-:Y:S01]  /*a950*/  ISETP.GE.AND P0, PT, R100.reuse, R3.reuse, PT ;  /* 0x000000036400720c */ /* 0x0c0fe20003f06270 */
[----:B------:R-:W-:Y:S01]  /*a960*/  FMUL.FTZ R41, R41, c[0x0][0x2ec] ;  /* 0x0000bb0029297a20 */ /* 0x000fe20000410000 */
[----:B------:R-:W-:Y:S01]  /*a970*/  ISETP.GE.AND P2, PT, R100, R2, PT ;  /* 0x000000026400720c */ /* 0x000fe20003f46270 */
[----:B------:R-:W-:Y:S01]  /*a980*/  FMUL.FTZ R42, R42, c[0x0][0x2ec] ;  /* 0x0000bb002a2a7a20 */ /* 0x000fe20000410000 */
[----:B------:R-:W-:Y:S01]  /*a990*/  FSEL R148, R148, -INF , !P6 ;  /* 0xff80000094947808 */ /* 0x000fe20007000000 */
[----:B---3--:R-:W-:Y:S01]  /*a9a0*/  FFMA.FTZ R113, R72, UR4, R113 ;  /* 0x0000000448717c23 */ /* 0x008fe20008010071 */
[----:B------:R3:W4:Y:S01]  /*a9b0*/  MUFU.TANH R103, R47 ;  /* 0x0000002f00677308 */ /* 0x0007220000002400 */
[----:B------:R-:W-:Y:S01]  /*a9c0*/  HMMA.16816.F32 R28, R16, R48, R28 ;  /* 0x00000030101c723c */ /* 0x000fe2000000181c */
[----:B------:R-:W-:Y:S01]  /*a9d0*/  FSEL R189, R189, -INF , !P3 ;  /* 0xff800000bdbd7808 */ /* 0x000fe20005800000 */
[C---:B-----5:R-:W-:Y:S01]  /*a9e0*/  FFMA.FTZ R144, R70.reuse, UR4, R144 ;  /* 0x0000000446907c23 */ /* 0x060fe20008010090 */
[----:B------:R-:W-:Y:S01]  /*a9f0*/  FSEL R143, R143, -INF , !P0 ;  /* 0xff8000008f8f7808 */ /* 0x000fe20004000000 */
[----:B--2---:R-:W-:Y:S01]  /*aa00*/  FFMA.FTZ R114, R70, UR4, R114 ;  /* 0x0000000446727c23 */ /* 0x004fe20008010072 */
[----:B------:R-:W-:Y:S01]  /*aa10*/  ISETP.GE.AND P6, PT, R98, R6, PT ;  /* 0x000000066200720c */ /* 0x000fe20003fc6270 */
[----:B------:R-:W-:Y:S01]  /*aa20*/  FFMA.FTZ R110, R72, UR4, R110 ;  /* 0x00000004486e7c23 */ /* 0x000fe2000801006e */
[----:B------:R-:W-:Y:S01]  /*aa30*/  FSEL R48, R24, -INF , !P5 ;  /* 0xff80000018307808 */ /* 0x000fe20006800000 */
[----:B------:R-:W-:Y:S01]  /*aa40*/  MUFU.TANH R100, R40 ;  /* 0x0000002800647308 */ /* 0x000fe20000002400 */
[----:B------:R-:W-:Y:S01]  /*aa50*/  FMUL.FTZ R24, R43, c[0x0][0x2ec] ;  /* 0x0000bb002b187a20 */ /* 0x000fe20000410000 */
[C---:B------:R-:W-:Y:S01]  /*aa60*/  ISETP.GE.AND P5, PT, R98.reuse, R4, PT ;  /* 0x000000046200720c */ /* 0x040fe20003fa6270 */
[C---:B------:R-:W-:Y:S01]  /*aa70*/  FFMA.FTZ R49, R97.reuse, UR4, R215 ;  /* 0x0000000461317c23 */ /* 0x040fe200080100d7 */
[----:B------:R-:W-:Y:S01]  /*aa80*/  ISETP.GE.AND P3, PT, R98, R3, PT ;  /* 0x000000036200720c */ /* 0x000fe20003f66270 */
[----:B-1----:R-:W-:Y:S01]  /*aa90*/  FFMA.FTZ R57, R72, UR4, R57 ;  /* 0x0000000448397c23 */ /* 0x002fe20008010039 */
[----:B------:R-:W-:Y:S01]  /*aaa0*/  ISETP.GE.AND P0, PT, R98, R2, PT ;  /* 0x000000026200720c */ /* 0x000fe20003f06270 */
[----:B---3--:R-:W-:Y:S01]  /*aab0*/  HMMA.16816.F32 R44, R12, R66, RZ ;  /* 0x000000420c2c723c */ /* 0x008fe200000018ff */
[----:B------:R-:W1:Y:S01]  /*aac0*/  MUFU.TANH R102, R41 ;  /* 0x0000002900667308 */ /* 0x000e620000002400 */
[----:B------:R-:W-:Y:S01]  /*aad0*/  FFMA.FTZ R98, R97, UR4, R216 ;  /* 0x0000000461627c23 */ /* 0x000fe200080100d8 */
[----:B------:R-:W-:Y:S01]  /*aae0*/  FSEL R150, R150, -INF , !P2 ;  /* 0xff80000096967808 */ /* 0x000fe20005000000 */
[----:B------:R-:W-:Y:S01]  /*aaf0*/  FFMA.FTZ R97, R92, UR4, R142 ;  /* 0x000000045c617c23 */ /* 0x000fe2000801008e */
[----:B------:R-:W-:Y:S01]  /*ab00*/  FSEL R49, R49, -INF , !P6 ;  /* 0xff80000031317808 */ /* 0x000fe20007000000 */
[----:B----4-:R-:W-:Y:S01]  /*ab10*/  FFMA.FTZ R103, R70, UR4, R103 ;  /* 0x0000000446677c23 */ /* 0x010fe20008010067 */
[----:B------:R-:W-:-:S02]  /*ab20*/  FSEL R98, R98, -INF , !P5 ;  /* 0xff80000062627808 */ /* 0x000fc40006800000 */
[----:B------:R-:W2:Y:S01]  /*ab30*/  MUFU.TANH R101, R42 ;  /* 0x0000002a00657308 */ /* 0x000ea20000002400 */
[----:B------:R-:W-:Y:S01]  /*ab40*/  FMUL.FTZ R28, R28, c[0x0][0x2ec] ;  /* 0x0000bb001c1c7a20 */ /* 0x000fe20000410000 */
[C---:B------:R-:W-:Y:S01]  /*ab50*/  IADD3 R108, R96.reuse, 0x78, RZ ;  /* 0x00000078606c7810 */ /* 0x040fe20007ffe0ff */
[----:B------:R-:W-:Y:S01]  /*ab60*/  FMUL.FTZ R29, R29, c[0x0][0x2ec] ;  /* 0x0000bb001d1d7a20 */ /* 0x000fe20000410000 */
[----:B------:R-:W-:Y:S01]  /*ab70*/  ISETP.GE.AND P2, PT, R96, R4, PT ;  /* 0x000000046000720c */ /* 0x000fe20003f46270 */
[----:B------:R-:W-:Y:S01]  /*ab80*/  FMUL.FTZ R30, R30, c[0x0][0x2ec] ;  /* 0x0000bb001e1e7a20 */ /* 0x000fe20000410000 */
[C---:B------:R-:W-:Y:S02]  /*ab90*/  ISETP.GE.AND P6, PT, R96.reuse, R3, PT ;  /* 0x000000036000720c */ /* 0x040fe40003fc6270 */
[----:B------:R-:W-:Y:S01]  /*aba0*/  ISETP.GE.AND P5, PT, R96, R2, PT ;  /* 0x000000026000720c */ /* 0x000fe20003fa6270 */
[----:B------:R3:W4:Y:S01]  /*abb0*/  MUFU.TANH R99, R24 ;  /* 0x0000001800637308 */ /* 0x0007220000002400 */
[----:B------:R-:W-:Y:S01]  /*abc0*/  FFMA.FTZ R96, R94, UR4, R202 ;  /* 0x000000045e607c23 */ /* 0x000fe200080100ca */
[----:B------:R-:W-:Y:S01]  /*abd0*/  FSEL R156, R156, -INF , !P3 ;  /* 0xff8000009c9c7808 */ /* 0x000fe20005800000 */
[----:B-1----:R-:W-:Y:S01]  /*abe0*/  FFMA.FTZ R102, R0, UR4, R102 ;  /* 0x0000000400667c23 */ /* 0x002fe20008010066 */
[----:B------:R-:W-:-:S02]  /*abf0*/  ISETP.GE.AND P3, PT, R95, R6, PT ;  /* 0x000000065f00720c */ /* 0x000fc40003f66270 */
[----:B------:R-:W-:Y:S01]  /*ac00*/  HMMA.16816.F32 R44, R16, R62, R44 ;  /* 0x0000003e102c723c */ /* 0x000fe2000000182c */
[----:B------:R-:W-:Y:S01]  /*ac10*/  FSEL R162, R162, -INF , !P0 ;  /* 0xff800000a2a27808 */ /* 0x000fe20004000000 */
[----:B------:R-:W-:Y:S01]  /*ac20*/  MUFU.TANH R192, R28 ;  /* 0x0000001c00c07308 */ /* 0x000fe20000002400 */
[----:B------:R-:W-:Y:S01]  /*ac30*/  ISETP.GE.AND P0, PT, R95, R4, PT ;  /* 0x000000045f00720c */ /* 0x000fe20003f06270 */
[----:B--2---:R-:W-:-:S03]  /*ac40*/  FFMA.FTZ R101, R7, UR4, R101 ;  /* 0x0000000407657c23 */ /* 0x004fc60008010065 */
[----:B------:R-:W-:Y:S01]  /*ac50*/  FSEL R96, R96, -INF , !P0 ;  /* 0xff80000060607808 */ /* 0x000fe20004000000 */
[----:B------:R-:W-:Y:S01]  /*ac60*/  HMMA.16816.F32 R40, R32, R66, RZ ;  /* 0x000000422028723c */ /* 0x000fe200000018ff */
[----:B------:R-:W-:Y:S01]  /*ac70*/  ISETP.GE.AND P0, PT, R95, R2, PT ;  /* 0x000000025f00720c */ /* 0x000fe20003f06270 */
[----:B---3--:R-:W-:Y:S01]  /*ac80*/  FMUL.FTZ R24, R31, c[0x0][0x2ec] ;  /* 0x0000bb001f187a20 */ /* 0x008fe20000410000 */
[----:B------:R-:W-:Y:S01]  /*ac90*/  I2F R105, R108 ;  /* 0x0000006c00697306 */ /* 0x000fe20000201400 */
[----:B----4-:R-:W-:Y:S01]  /*aca0*/  FFMA.FTZ R99, R0, UR4, R99 ;  /* 0x0000000400637c23 */ /* 0x010fe20008010063 */
[----:B------:R-:W-:Y:S02]  /*acb0*/  FSEL R161, R147, -INF , !P0 ;  /* 0xff80000093a17808 */ /* 0x000fe40004000000 */
[----:B------:R-:W-:Y:S01]  /*acc0*/  FFMA.FTZ R66, R94, UR4, R198 ;  /* 0x000000045e427c23 */ /* 0x000fe200080100c6 */
[----:B------:R-:W-:-:S03]  /*acd0*/  ISETP.GE.AND P0, PT, R93, R4, PT ;  /* 0x000000045d00720c */ /* 0x000fc60003f06270 */
[----:B------:R-:W1:Y:S01]  /*ace0*/  MUFU.TANH R94, R30 ;  /* 0x0000001e005e7308 */ /* 0x000e620000002400 */
[----:B------:R-:W-:Y:S02]  /*acf0*/  FSEL R66, R66, -INF , !P3 ;  /* 0xff80000042427808 */ /* 0x000fe40005800000 */
[----:B------:R-:W-:Y:S02]  /*ad00*/  ISETP.GE.AND P3, PT, R95, R3, PT ;  /* 0x000000035f00720c */ /* 0x000fe40003f66270 */
[----:B------:R-:W-:Y:S01]  /*ad10*/  FSEL R97, R97, -INF , !P0 ;  /* 0xff80000061617808 */ /* 0x000fe20004000000 */
[----:B------:R-:W-:Y:S01]  /*ad20*/  FMUL.FTZ R95, R44, c[0x0][0x2ec] ;  /* 0x0000bb002c5f7a20 */ /* 0x000fe20000410000 */
[----:B------:R-:W-:Y:S01]  /*ad30*/  FSEL R165, R165, -INF , !P3 ;  /* 0xff800000a5a57808 */ /* 0x000fe20005800000 */
[----:B------:R-:W-:Y:S01]  /*ad40*/  FFMA.FTZ R44, R90, UR4, R127 ;  /* 0x000000045a2c7c23 */ /* 0x000fe2000801007f */
[C---:B------:R-:W-:Y:S01]  /*ad50*/  ISETP.GE.AND P3, PT, R93.reuse, R6, PT ;  /* 0x000000065d00720c */ /* 0x040fe20003f66270 */
[----:B------:R-:W-:Y:S01]  /*ad60*/  FMUL.FTZ R46, R46, c[0x0][0x2ec] ;  /* 0x0000bb002e2e7a20 */ /* 0x000fe20000410000 */
[----:B------:R-:W-:Y:S01]  /*ad70*/  ISETP.GE.AND P0, PT, R93, R2, PT ;  /* 0x000000025d00720c */ /* 0x000fe20003f06270 */
[----:B------:R-:W-:Y:S01]  /*ad80*/  FMUL.FTZ R45, R45, c[0x0][0x2ec] ;  /* 0x0000bb002d2d7a20 */ /* 0x000fe20000410000 */
[----:B------:R-:W-:Y:S01]  /*ad90*/  HMMA.16816.F32 R40, R36, R62, R40 ;  /* 0x0000003e2428723c */ /* 0x000fe20000001828 */
[----:B------:R2:W3:Y:S01]  /*ada0*/  MUFU.TANH R63, R29 ;  /* 0x0000001d003f7308 */ /* 0x0004e20000002400 */
[----:B------:R-:W-:Y:S01]  /*adb0*/  FSEL R160, R135, -INF , !P0 ;  /* 0xff80000087a07808 */ /* 0x000fe20004000000 */
[----:B------:R-:W-:Y:S01]  /*adc0*/  FMUL.FTZ R47, R47, c[0x0][0x2ec] ;  /* 0x0000bb002f2f7a20 */ /* 0x000fe20000410000 */
[----:B------:R-:W-:Y:S01]  /*add0*/  ISETP.GE.AND P0, PT, R91, R4, PT ;  /* 0x000000045b00720c */ /* 0x000fe20003f06270 */
[----:B-1----:R-:W-:-:S02]  /*ade0*/  FFMA.FTZ R94, R7, UR4, R94 ;  /* 0x00000004075e7c23 */ /* 0x002fc4000801005e */
[----:B------:R-:W-:Y:S02]  /*adf0*/  FFMA.FTZ R62, R92, UR4, R136 ;  /* 0x000000045c3e7c23 */ /* 0x000fe40008010088 */
[----:B------:R-:W-:Y:S01]  /*ae00*/  FFMA.FTZ R92, R90, UR4, R138 ;  /* 0x000000045a5c7c23 */ /* 0x000fe2000801008a */
[----:B------:R-:W-:Y:S02]  /*ae10*/  I2F R67, R191 ;  /* 0x000000bf00437306 */ /* 0x000fe40000201400 */
[----:B------:R-:W-:Y:S02]  /*ae20*/  FSEL R62, R62, -INF , !P3 ;  /* 0xff8000003e3e7808 */ /* 0x000fe40005800000 */
[----:B------:R-:W-:Y:S02]  /*ae30*/  ISETP.GE.AND P3, PT, R93, R3, PT ;  /* 0x000000035d00720c */ /* 0x000fe40003f66270 */
[----:B------:R-:W-:Y:S01]  /*ae40*/  FSEL R92, R92, -INF , !P0 ;  /* 0xff8000005c5c7808 */ /* 0x000fe20004000000 */
[----:B--2---:R-:W-:Y:S01]  /*ae50*/  HMMA.16816.F32 R28, R32, R26, RZ ;  /* 0x0000001a201c723c */ /* 0x004fe200000018ff */
[----:B------:R-:W-:Y:S01]  /*ae60*/  FSEL R164, R164, -INF , !P3 ;  /* 0xff800000a4a47808 */ /* 0x000fe20005800000 */
[----:B------:R1:W2:Y:S01]  /*ae70*/  MUFU.TANH R93, R24 ;  /* 0x00000018005d7308 */ /* 0x0002a20000002400 */
[C---:B------:R-:W-:Y:S01]  /*ae80*/  ISETP.GE.AND P3, PT, R91.reuse, R6, PT ;  /* 0x000000065b00720c */ /* 0x040fe20003f66270 */
[----:B---3--:R-:W-:Y:S01]  /*ae90*/  FFMA.FTZ R63, R0, UR4, R63 ;  /* 0x00000004003f7c23 */ /* 0x008fe2000801003f */
[----:B------:R-:W-:-:S02]  /*aea0*/  ISETP.GE.AND P0, PT, R91, R2, PT ;  /* 0x000000025b00720c */ /* 0x000fc40003f06270 */
[----:B------:R-:W-:Y:S01]  /*aeb0*/  FSEL R44, R44, -INF , !P3 ;  /* 0xff8000002c2c7808 */ /* 0x000fe20005800000 */
[----:B------:R-:W-:Y:S01]  /*aec0*/  HMMA.16816.F32 R32, R32, R58, RZ ;  /* 0x0000003a2020723c */ /* 0x000fe200000018ff */
[-C--:B------:R-:W-:Y:S01]  /*aed0*/  ISETP.GE.AND P3, PT, R91, R3.reuse, PT ;  /* 0x000000035b00720c */ /* 0x080fe20003f66270 */
[----:B------:R-:W-:Y:S01]  /*aee0*/  FMUL.FTZ R90, R40, c[0x0][0x2ec] ;  /* 0x0000bb00285a7a20 */ /* 0x000fe20000410000 */
[----:B------:R-:W-:Y:S01]  /*aef0*/  FSEL R159, R131, -INF , !P0 ;  /* 0xff800000839f7808 */ /* 0x000fe20004000000 */
[C---:B------:R-:W-:Y:S01]  /*af00*/  FFMA.FTZ R40, R83.reuse, UR4, R124 ;  /* 0x0000000453287c23 */ /* 0x040fe2000801007c */
[----:B------:R-:W-:Y:S01]  /*af10*/  FSEL R163, R134, -INF , !P3 ;  /* 0xff80000086a37808 */ /* 0x000fe20005800000 */
[----:B------:R-:W-:Y:S01]  /*af20*/  FFMA.FTZ R91, R83, UR4, R141 ;  /* 0x00000004535b7c23 */ /* 0x000fe2000801008d */
[C---:B------:R-:W-:Y:S01]  /*af30*/  ISETP.GE.AND P3, PT, R86.reuse, R6, PT ;  /* 0x000000065600720c */ /* 0x040fe20003f66270 */
[----:B------:R-:W-:Y:S01]  /*af40*/  FMUL.FTZ R41, R41, c[0x0][0x2ec] ;  /* 0x0000bb0029297a20 */ /* 0x000fe20000410000 */
[----:B------:R-:W-:Y:S01]  /*af50*/  ISETP.GE.AND P0, PT, R86, R4, PT ;  /* 0x000000045600720c */ /* 0x000fe20003f06270 */
[----:B------:R-:W3:Y:S01]  /*af60*/  MUFU.TANH R90, R90 ;  /* 0x0000005a005a7308 */ /* 0x000ee20000002400 */
[----:B------:R-:W-:Y:S01]  /*af70*/  FSEL R40, R40, -INF , !P3 ;  /* 0xff80000028287808 */ /* 0x000fe20005800000 */
[----:B-1----:R-:W-:Y:S01]  /*af80*/  HMMA.16816.F32 R24, R12, R26, RZ ;  /* 0x0000001a0c18723c */ /* 0x002fe200000018ff */
[----:B------:R-:W-:Y:S01]  /*af90*/  ISETP.GE.AND P3, PT, R86, R3, PT ;  /* 0x000000035600720c */ /* 0x000fe20003f66270 */
[----:B------:R-:W-:Y:S01]  /*afa0*/  FMUL.FTZ R43, R43, c[0x0][0x2ec] ;  /* 0x0000bb002b2b7a20 */ /* 0x000fe20000410000 */
[----:B------:R-:W-:Y:S01]  /*afb0*/  FSEL R91, R91, -INF , !P0 ;  /* 0xff8000005b5b7808 */ /* 0x000fe20004000000 */
[----:B--2---:R-:W-:Y:S01]  /*afc0*/  FFMA.FTZ R93, R0, UR4, R93 ;  /* 0x00000004005d7c23 */ /* 0x004fe2000801005d */
[----:B------:R-:W-:Y:S01]  /*afd0*/  ISETP.GE.AND P0, PT, R86, R2, PT ;  /* 0x000000025600720c */ /* 0x000fe20003f06270 */
[----:B------:R-:W1:Y:S01]  /*afe0*/  MUFU.TANH R95, R95 ;  /* 0x0000005f005f7308 */ /* 0x000e620000002400 */
[----:B------:R-:W-:Y:S01]  /*aff0*/  FSEL R157, R154, -INF , !P3 ;  /* 0xff8000009a9d7808 */ /* 0x000fe20005800000 */
[----:B------:R-:W-:Y:S01]  /*b000*/  HMMA.16816.F32 R28, R36, R54, R28 ;  /* 0x00000036241c723c */ /* 0x000fe2000000181c */
[----:B------:R-:W-:-:S02]  /*b010*/  ISETP.GE.AND P3, PT, R82, R6, PT ;  /* 0x000000065200720c */ /* 0x000fc40003f66270 */
[----:B------:R-:W-:Y:S02]  /*b020*/  FSEL R151, R149, -INF , !P0 ;  /* 0xff80000095977808 */ /* 0x000fe40004000000 */
[----:B------:R-:W-:Y:S01]  /*b030*/  ISETP.GE.AND P0, PT, R82, R4, PT ;  /* 0x000000045200720c */ /* 0x000fe20003f06270 */
[----:B------:R2:W4:Y:S02]  /*b040*/  MUFU.TANH R86, R41 ;  /* 0x0000002900567308 */ /* 0x0005240000002400 */
[----:B------:R-:W-:Y:S06]  /*b050*/  HMMA.16816.F32 R32, R36, R50, R32 ;  /* 0x000000322420723c */ /* 0x000fec0000001820 */
[----:B------:R-:W5:Y:S01]  /*b060*/  MUFU.TANH R43, R43 ;  /* 0x0000002b002b7308 */ /* 0x000f620000002400 */
[----:B---3--:R-:W-:Y:S01]  /*b070*/  FFMA.FTZ R37, R77, UR4, R90 ;  /* 0x000000044d257c23 */ /* 0x008fe2000801005a */
[----:B------:R-:W-:Y:S01]  /*b080*/  HMMA.16816.F32 R12, R12, R58, RZ ;  /* 0x0000003a0c0c723c */ /* 0x000fe200000018ff */
[----:B------:R-:W-:-:S02]  /*b090*/  FFMA.FTZ R36, R72, UR4, R152 ;  /* 0x0000000448247c23 */ /* 0x000fc40008010098 */
[----:B-1----:R-:W-:Y:S02]  /*b0a0*/  FFMA.FTZ R95, R77, UR4, R95 ;  /* 0x000000044d5f7c23 */ /* 0x002fe4000801005f */
[----:B--2---:R-:W-:Y:S01]  /*b0b0*/  FFMA.FTZ R41, R81, UR4, R122 ;  /* 0x0000000451297c23 */ /* 0x004fe2000801007a */
[----:B------:R-:W1:Y:S02]  /*b0c0*/  MUFU.TANH R46, R46 ;  /* 0x0000002e002e7308 */ /* 0x000e640000002400 */
[----:B------:R-:W-:Y:S01]  /*b0d0*/  FMUL.FTZ R29, R29, c[0x0][0x2ec] ;  /* 0x0000bb001d1d7a20 */ /* 0x000fe20000410000 */
[C---:B------:R-:W-:Y:S01]  /*b0e0*/  HMMA.16816.F32 R24, R16.reuse, R54, R24 ;  /* 0x000000361018723c */ /* 0x040fe20000001818 */
[----:B------:R-:W-:Y:S01]  /*b0f0*/  FMUL.FTZ R28, R28, c[0x0][0x2ec] ;  /* 0x0000bb001c1c7a20 */ /* 0x000fe20000410000 */
[----:B------:R-:W-:Y:S01]  /*b100*/  FSEL R41, R41, -INF , !P3 ;  /* 0xff80000029297808 */ /* 0x000fe20005800000 */
[----:B------:R-:W-:Y:S01]  /*b110*/  FMUL.FTZ R58, R42, c[0x0][0x2ec] ;  /* 0x0000bb002a3a7a20 */ /* 0x000fe20000410000 */
[----:B------:R-:W-:Y:S01]  /*b120*/  ISETP.GE.AND P3, PT, R82, R2, PT ;  /* 0x000000025200720c */ /* 0x000fe20003f66270 */
[----:B------:R-:W-:Y:S01]  /*b130*/  FFMA.FTZ R42, R84, UR4, R89 ;  /* 0x00000004542a7c23 */ /* 0x000fe20008010059 */
[----:B------:R-:W2:Y:S01]  /*b140*/  MUFU.TANH R29, R29 ;  /* 0x0000001d001d7308 */ /* 0x000ea20000002400 */
[----:B----4-:R-:W-:Y:S01]  /*b150*/  FFMA.FTZ R39, R74, UR4, R86 ;  /* 0x000000044a277c23 */ /* 0x010fe20008010056 */
[----:B------:R-:W-:Y:S01]  /*b160*/  FSEL R149, R80, -INF , !P3 ;  /* 0xff80000050957808 */ /* 0x000fe20005800000 */
[----:B------:R-:W-:Y:S01]  /*b170*/  FMUL.FTZ R80, R32, c[0x0][0x2ec] ;  /* 0x0000bb0020507a20 */ /* 0x000fe20000410000 */
[----:B------:R-:W-:Y:S01]  /*b180*/  FSEL R42, R42, -INF , !P4 ;  /* 0xff8000002a2a7808 */ /* 0x000fe20006000000 */
[----:B------:R-:W-:Y:S01]  /*b190*/  FMUL.FTZ R31, R31, c[0x0][0x2ec] ;  /* 0x0000bb001f1f7a20 */ /* 0x000fe20000410000 */
[-C--:B------:R-:W-:Y:S01]  /*b1a0*/  ISETP.GE.AND P4, PT, R82, R3.reuse, PT ;  /* 0x000000035200720c */ /* 0x080fe20003f86270 */
[----:B-----5:R-:W-:Y:S01]  /*b1b0*/  FFMA.FTZ R43, R74, UR4, R43 ;  /* 0x000000044a2b7c23 */ /* 0x020fe2000801002b */
[----:B------:R3:W4:Y:S01]  /*b1c0*/  MUFU.TANH R38, R28 ;  /* 0x0000001c00267308 */ /* 0x0007220000002400 */
[-C--:B------:R-:W-:Y:S01]  /*b1d0*/  ISETP.GE.AND P3, PT, R76, R6.reuse, PT ;  /* 0x000000064c00720c */ /* 0x080fe20003f66270 */
[----:B------:R-:W-:Y:S01]  /*b1e0*/  FMUL.FTZ R55, R35, c[0x0][0x2ec] ;  /* 0x0000bb0023377a20 */ /* 0x000fe20000410000 */
[----:B------:R-:W-:Y:S01]  /*b1f0*/  FSEL R155, R118, -INF , !P4 ;  /* 0xff800000769b7808 */ /* 0x000fe20006000000 */
[----:B------:R-:W-:Y:S01]  /*b200*/  HMMA.16816.F32 R12, R16, R50, R12 ;  /* 0x00000032100c723c */ /* 0x000fe2000000180c */
[-C--:B------:R-:W-:Y:S01]  /*b210*/  ISETP.GE.AND P4, PT, R78, R6.reuse, PT ;  /* 0x000000064e00720c */ /* 0x080fe20003f86270 */
[----:B-1----:R-:W-:Y:S01]  /*b220*/  FFMA.FTZ R46, R77, UR4, R46 ;  /* 0x000000044d2e7c23 */ /* 0x002fe2000801002e */
[----:B------:R-:W-:Y:S01]  /*b230*/  FSEL R36, R36, -INF , !P3 ;  /* 0xff80000024247808 */ /* 0x000fe20005800000 */
[----:B------:R-:W-:Y:S01]  /*b240*/  MUFU.TANH R80, R80 ;  /* 0x0000005000507308 */ /* 0x000fe20000002400 */
[----:B--2---:R-:W-:Y:S01]  /*b250*/  FFMA.FTZ R59, R10, UR4, R29 ;  /* 0x000000040a3b7c23 */ /* 0x004fe2000801001d */
[----:B------:R-:W-:Y:S01]  /*b260*/  FSEL R39, R39, -INF , !P4 ;  /* 0xff80000027277808 */ /* 0x000fe20006000000 */
[----:B------:R-:W-:Y:S01]  /*b270*/  FFMA.FTZ R29, R7, UR4, R100 ;  /* 0x00000004071d7c23 */ /* 0x000fe20008010064 */
[-C--:B------:R-:W-:Y:S01]  /*b280*/  ISETP.GE.AND P4, PT, R71, R6.reuse, PT ;  /* 0x000000064700720c */ /* 0x080fe20003f86270 */
[----:B------:R-:W-:Y:S01]  /*b290*/  FMUL.FTZ R24, R24, c[0x0][0x2ec] ;  /* 0x0000bb0018187a20 */ /* 0x000fe20000410000 */
[-C--:B------:R-:W-:Y:S01]  /*b2a0*/  ISETP.GE.AND P3, PT, R69, R6.reuse, PT ;  /* 0x000000064500720c */ /* 0x080fe20003f66270 */
[----:B------:R-:W-:Y:S01]  /*b2b0*/  FMUL.FTZ R17, R25, c[0x0][0x2ec] ;  /* 0x0000bb0019117a20 */ /* 0x000fe20000410000 */
[----:B------:R-:W1:Y:S01]  /*b2c0*/  MUFU.TANH R58, R58 ;  /* 0x0000003a003a7308 */ /* 0x000e620000002400 */
[----:B---3--:R-:W-:Y:S01]  /*b2d0*/  FFMA.FTZ R28, R81, UR4, R121 ;  /* 0x00000004511c7c23 */ /* 0x008fe20008010079 */
[----:B------:R-:W-:Y:S01]  /*b2e0*/  FSEL R16, R87, -INF , !P6 ;  /* 0xff80000057107808 */ /* 0x000fe20007000000 */
[----:B----4-:R-:W-:Y:S01]  /*b2f0*/  FFMA.FTZ R38, R68, UR4, R38 ;  /* 0x0000000444267c23 */ /* 0x010fe20008010026 */
[----:B------:R-:W-:Y:S01]  /*b300*/  ISETP.GE.AND P6, PT, R76, R3, PT ;  /* 0x000000034c00720c */ /* 0x000fe20003fc6270 */
[----:B------:R-:W-:Y:S01]  /*b310*/  FMUL.FTZ R81, R30, c[0x0][0x2ec] ;  /* 0x0000bb001e517a20 */ /* 0x000fe20000410000 */
[----:B------:R-:W-:Y:S01]  /*b320*/  FSEL R28, R28, -INF , !P0 ;  /* 0xff8000001c1c7808 */ /* 0x000fe20004000000 */
[----:B------:R-:W-:Y:S01]  /*b330*/  FMUL.FTZ R18, R26, c[0x0][0x2ec] ;  /* 0x0000bb001a127a20 */ /* 0x000fe20000410000 */
[-C--:B------:R-:W-:Y:S01]  /*b340*/  ISETP.GE.AND P0, PT, R79, R6.reuse, PT ;  /* 0x000000064f00720c */ /* 0x080fe20003f06270 */
[----:B------:R2:W3:Y:S01]  /*b350*/  MUFU.TANH R54, R31 ;  /* 0x0000001f00367308 */ /* 0x0004e20000002400 */
[----:B------:R-:W-:Y:S01]  /*b360*/  FSEL R38, R38, -INF , !P4 ;  /* 0xff80000026267808 */ /* 0x000fe20006000000 */
[----:B------:R-:W-:Y:S01]  /*b370*/  FMUL.FTZ R19, R27, c[0x0][0x2ec] ;  /* 0x0000bb001b137a20 */ /* 0x000fe20000410000 */
[----:B------:R-:W-:Y:S01]  /*b380*/  FSEL R37, R37, -INF , !P0 ;  /* 0xff80000025257808 */ /* 0x000fe20004000000 */
[----:B------:R-:W-:Y:S01]  /*b390*/  FMUL.FTZ R12, R12, c[0x0][0x2ec] ;  /* 0x0000bb000c0c7a20 */ /* 0x000fe20000410000 */
[-C--:B------:R-:W-:Y:S01]  /*b3a0*/  ISETP.GE.AND P0, PT, R73, R6.reuse, PT ;  /* 0x000000064900720c */ /* 0x080fe20003f06270 */
[----:B------:R-:W-:Y:S01]  /*b3b0*/  FMUL.FTZ R14, R14, c[0x0][0x2ec] ;  /* 0x0000bb000e0e7a20 */ /* 0x000fe20000410000 */
[----:B------:R-:W-:Y:S01]  /*b3c0*/  FSEL R30, R59, -INF , !P3 ;  /* 0xff8000003b1e7808 */ /* 0x000fe20005800000 */
[----:B-1----:R-:W-:Y:S01]  /*b3d0*/  FFMA.FTZ R58, R77, UR4, R58 ;  /* 0x000000044d3a7c23 */ /* 0x002fe2000801003a */
[----:B------:R-:W-:Y:S01]  /*b3e0*/  FSEL R32, R153, -INF , !P0 ;  /* 0xff80000099207808 */ /* 0x000fe20004000000 */
[----:B------:R1:W4:Y:S01]  /*b3f0*/  MUFU.TANH R59, R81 ;  /* 0x00000051003b7308 */ /* 0x0003220000002400 */
[-C--:B------:R-:W-:Y:S01]  /*b400*/  ISETP.GE.AND P0, PT, R11, R6.reuse, PT ;  /* 0x000000060b00720c */ /* 0x080fe20003f06270 */
[----:B------:R-:W-:Y:S01]  /*b410*/  FMUL.FTZ R15, R15, c[0x0][0x2ec] ;  /* 0x0000bb000f0f7a20 */ /* 0x000fe20000410000 */
[-C--:B------:R-:W-:Y:S01]  /*b420*/  ISETP.GE.AND P4, PT, R8, R6.reuse, PT ;  /* 0x000000060800720c */ /* 0x080fe20003f86270 */
[----:B------:R-:W-:Y:S01]  /*b430*/  FMUL.FTZ R13, R13, c[0x0][0x2ec] ;  /* 0x0000bb000d0d7a20 */ /* 0x000fe20000410000 */
[----:B------:R-:W-:Y:S01]  /*b440*/  FSEL R29, R29, -INF , !P0 ;  /* 0xff8000001d1d7808 */ /* 0x000fe20004000000 */
[----:B--2---:R-:W-:Y:S01]  /*b450*/  FFMA.FTZ R31, R75, UR4, R85 ;  /* 0x000000044b1f7c23 */ /* 0x004fe20008010055 */
[-C--:B------:R-:W-:Y:S01]  /*b460*/  ISETP.GE.AND P3, PT, R108, R6.reuse, PT ;  /* 0x000000066c00720c */ /* 0x080fe20003f66270 */
[----:B------:R-:W2:Y:S01]  /*b470*/  MUFU.TANH R45, R45 ;  /* 0x0000002d002d7308 */ /* 0x000ea20000002400 */
[----:B------:R-:W-:Y:S01]  /*b480*/  ISETP.GE.AND P0, PT, R191, R6, PT ;  /* 0x00000006bf00720c */ /* 0x000fe20003f06270 */
[----:B------:R-:W-:Y:S01]  /*b490*/  FMUL.FTZ R6, R33, c[0x0][0x2ec] ;  /* 0x0000bb0021067a20 */ /* 0x000fe20000410000 */
[----:B------:R-:W-:Y:S01]  /*b4a0*/  FSEL R31, R31, -INF , !P2 ;  /* 0xff8000001f1f7808 */ /* 0x000fe20005000000 */
[----:B------:R-:W-:Y:S01]  /*b4b0*/  FFMA.FTZ R33, R105, UR4, R80 ;  /* 0x0000000469217c23 */ /* 0x000fe20008010050 */
[-C--:B------:R-:W-:Y:S01]  /*b4c0*/  ISETP.GE.AND P2, PT, R76, R4.reuse, PT ;  /* 0x000000044c00720c */ /* 0x080fe20003f46270 */
[----:B---3--:R-:W-:Y:S01]  /*b4d0*/  FFMA.FTZ R54, R10, UR4, R54 ;  /* 0x000000040a367c23 */ /* 0x008fe20008010036 */
[----:B------:R-:W-:Y:S01]  /*b4e0*/  FSEL R142, R110, -INF , !P6 ;  /* 0xff8000006e8e7808 */ /* 0x000fe20007000000 */
[----:B-1----:R-:W-:Y:S01]  /*b4f0*/  FMUL.FTZ R81, R34, c[0x0][0x2ec] ;  /* 0x0000bb0022517a20 */ /* 0x002fe20000410000 */
[----:B------:R-:W-:Y:S01]  /*b500*/  FSEL R33, R33, -INF , !P3 ;  /* 0xff80000021217808 */ /* 0x000fe20005800000 */
[----:B------:R1:W3:Y:S01]  /*b510*/  MUFU.TANH R35, R6 ;  /* 0x0000000600237308 */ /* 0x0002e20000002400 */
[-C--:B------:R-:W-:Y:S01]  /*b520*/  ISETP.GE.AND P3, PT, R78, R4.reuse, PT ;  /* 0x000000044e00720c */ /* 0x080fe20003f66270 */
[----:B----4-:R-:W-:Y:S01]  /*b530*/  FFMA.FTZ R59, R68, UR4, R59 ;  /* 0x00000004443b7c23 */ /* 0x010fe2000801003b */
[----:B------:R-:W-:Y:S01]  /*b540*/  FSEL R34, R102, -INF , !P4 ;  /* 0xff80000066227808 */ /* 0x000fe20006000000 */
[----:B------:R-:W-:Y:S01]  /*b550*/  FFMA.FTZ R121, R7, UR4, R192 ;  /* 0x0000000407797c23 */ /* 0x000fe200080100c0 */
[----:B------:R-:W-:Y:S01]  /*b560*/  FSEL R167, R43, -INF , !P3 ;  /* 0xff8000002ba77808 */ /* 0x000fe20005800000 */
[----:B--2---:R-:W-:Y:S01]  /*b570*/  FFMA.FTZ R45, R74, UR4, R45 ;  /* 0x000000044a2d7c23 */ /* 0x004fe2000801002d */
[----:B------:R-:W-:Y:S01]  /*b580*/  ISETP.GE.AND P4, PT, R79, R4, PT ;  /* 0x000000044f00720c */ /* 0x000fe20003f86270 */
[----:B------:R-:W2:Y:S01]  /*b590*/  MUFU.TANH R43, R81 ;  /* 0x00000051002b7308 */ /* 0x000ea20000002400 */
[----:B------:R-:W-:-:S02]  /*b5a0*/  FSEL R152, R113, -INF , !P2 ;  /* 0xff80000071987808 */ /* 0x000fc40005000000 */
[-C--:B------:R-:W-:Y:S02]  /*b5b0*/  ISETP.GE.AND P3, PT, R71, R4.reuse, PT ;  /* 0x000000044700720c */ /* 0x080fe40003f66270 */
[-C--:B------:R-:W-:Y:S02]  /*b5c0*/  ISETP.GE.AND P2, PT, R69, R4.reuse, PT ;  /* 0x000000044500720c */ /* 0x080fe40003f46270 */
[----:B------:R-:W-:Y:S01]  /*b5d0*/  FSEL R141, R59, -INF , !P3 ;  /* 0xff8000003b8d7808 */ /* 0x000fe20005800000 */
[----:B------:R-:W4:Y:S01]  /*b5e0*/  MUFU.TANH R24, R24 ;  /* 0x0000001800187308 */ /* 0x000f220000002400 */
[----:B-1----:R-:W-:Y:S01]  /*b5f0*/  FSEL R6, R58, -INF , !P4 ;  /* 0xff8000003a067808 */ /* 0x002fe20006000000 */
[----:B---3--:R-:W-:Y:S01]  /*b600*/  FFMA.FTZ R35, R67, UR4, R35 ;  /* 0x0000000443237c23 */ /* 0x008fe20008010023 */
[----:B------:R-:W-:Y:S02]  /*b610*/  ISETP.GE.AND P4, PT, R73, R4, PT ;  /* 0x000000044900720c */ /* 0x000fe40003f86270 */
[----:B------:R-:W-:-:S02]  /*b620*/  FSEL R122, R54, -INF , !P2 ;  /* 0xff800000367a7808 */ /* 0x000fc40005000000 */
[----:B------:R-:W-:Y:S01]  /*b630*/  FSEL R158, R144, -INF , !P4 ;  /* 0xff800000909e7808 */ /* 0x000fe20006000000 */
[----:B--2---:R-:W-:Y:S01]  /*b640*/  FFMA.FTZ R43, R105, UR4, R43 ;  /* 0x00000004692b7c23 */ /* 0x004fe2000801002b */
[-C--:B------:R-:W-:Y:S01]  /*b650*/  ISETP.GE.AND P4, PT, R11, R4.reuse, PT ;  /* 0x000000040b00720c */ /* 0x080fe20003f86270 */
[----:B------:R-:W1:Y:S01]  /*b660*/  MUFU.TANH R55, R55 ;  /* 0x0000003700377308 */ /* 0x000e620000002400 */
[-C--:B------:R-:W-:Y:S02]  /*b670*/  ISETP.GE.AND P3, PT, R8, R4.reuse, PT ;  /* 0x000000040800720c */ /* 0x080fe40003f66270 */
[----:B------:R-:W-:Y:S02]  /*b680*/  ISETP.GE.AND P2, PT, R108, R4, PT ;  /* 0x000000046c00720c */ /* 0x000fe40003f46270 */
[----:B------:R-:W-:Y:S01]  /*b690*/  FSEL R102, R101, -INF , !P4 ;  /* 0xff80000065667808 */ /* 0x000fe20006000000 */
[----:B----4-:R-:W-:Y:S01]  /*b6a0*/  FFMA.FTZ R24, R68, UR4, R24 ;  /* 0x0000000444187c23 */ /* 0x010fe20008010018 */
[----:B------:R-:W-:Y:S01]  /*b6b0*/  FSEL R101, R99, -INF , !P3 ;  /* 0xff80000063657808 */ /* 0x000fe20005800000 */
[----:B------:R-:W2:Y:S01]  /*b6c0*/  MUFU.TANH R17, R17 ;  /* 0x0000001100117308 */ /* 0x000ea20000002400 */
[----:B------:R-:W-:-:S02]  /*b6d0*/  FSEL R100, R43, -INF , !P2 ;  /* 0xff8000002b647808 */ /* 0x000fc40005000000 */
[CC--:B------:R-:W-:Y:S02]  /*b6e0*/  ISETP.GE.AND P3, PT, R79.reuse, R3.reuse, PT ;  /* 0x000000034f00720c */ /* 0x0c0fe40003f66270 */
[----:B------:R-:W-:Y:S02]  /*b6f0*/  ISETP.GE.AND P2, PT, R79, R2, PT ;  /* 0x000000024f00720c */ /* 0x000fe40003f46270 */
[----:B------:R-:W-:Y:S01]  /*b700*/  FSEL R35, R35, -INF , !P0 ;  /* 0xff80000023237808 */ /* 0x000fe20004000000 */
[----:B------:R-:W3:Y:S01]  /*b710*/  MUFU.TANH R43, R47 ;  /* 0x0000002f002b7308 */ /* 0x000ee20000002400 */
[----:B------:R-:W-:Y:S01]  /*b720*/  ISETP.GE.AND P0, PT, R78, R3, PT ;  /* 0x000000034e00720c */ /* 0x000fe20003f06270 */
[----:B-1----:R-:W-:Y:S01]  /*b730*/  FFMA.FTZ R55, R67, UR4, R55 ;  /* 0x0000000443377c23 */ /* 0x002fe20008010037 */
[----:B------:R-:W-:Y:S02]  /*b740*/  FSEL R154, R95, -INF , !P3 ;  /* 0xff8000005f9a7808 */ /* 0x000fe40005800000 */
[----:B------:R-:W-:-:S02]  /*b750*/  FSEL R147, R46, -INF , !P2 ;  /* 0xff8000002e937808 */ /* 0x000fc40005000000 */
[CC--:B------:R-:W-:Y:S01]  /*b760*/  ISETP.GE.AND P3, PT, R73.reuse, R3.reuse, PT ;  /* 0x000000034900720c */ /* 0x0c0fe20003f66270 */
[----:B------:R-:W1:Y:S01]  /*b770*/  MUFU.TANH R18, R18 ;  /* 0x0000001200127308 */ /* 0x000e620000002400 */
[----:B------:R-:W-:Y:S01]  /*b780*/  ISETP.GE.AND P2, PT, R73, R2, PT ;  /* 0x000000024900720c */ /* 0x000fe20003f46270 */
[----:B--2---:R-:W-:Y:S01]  /*b790*/  FFMA.FTZ R17, R10, UR4, R17 ;  /* 0x000000040a117c23 */ /* 0x004fe20008010011 */
[----:B------:R-:W-:Y:S02]  /*b7a0*/  FSEL R153, R45, -INF , !P0 ;  /* 0xff8000002d997808 */ /* 0x000fe40004000000 */
[-C--:B------:R-:W-:Y:S02]  /*b7b0*/  ISETP.GE.AND P0, PT, R71, R3.reuse, PT ;  /* 0x000000034700720c */ /* 0x080fe40003f06270 */
[----:B------:R-:W-:Y:S01]  /*b7c0*/  FSEL R138, R114, -INF , !P3 ;  /* 0xff800000728a7808 */ /* 0x000fe20005800000 */
[----:B------:R-:W2:Y:S01]  /*b7d0*/  MUFU.TANH R19, R19 ;  /* 0x0000001300137308 */ /* 0x000ea20000002400 */
[----:B------:R-:W-:Y:S01]  /*b7e0*/  FSEL R131, R103, -INF , !P2 ;  /* 0xff80000067837808 */ /* 0x000fe20005000000 */
[----:B---3--:R-:W-:Y:S01]  /*b7f0*/  FFMA.FTZ R43, R74, UR4, R43 ;  /* 0x000000044a2b7c23 */ /* 0x008fe2000801002b */
[----:B------:R-:W-:-:S02]  /*b800*/  ISETP.GE.AND P3, PT, R11, R3, PT ;  /* 0x000000030b00720c */ /* 0x000fc40003f66270 */
[----:B------:R-:W-:Y:S02]  /*b810*/  ISETP.GE.AND P2, PT, R11, R2, PT ;  /* 0x000000020b00720c */ /* 0x000fe40003f46270 */
[----:B------:R-:W-:Y:S01]  /*b820*/  ISETP.GE.AND P4, PT, R191, R4, PT ;  /* 0x00000004bf00720c */ /* 0x000fe20003f86270 */
[----:B------:R-:W3:Y:S01]  /*b830*/  MUFU.TANH R12, R12 ;  /* 0x0000000c000c7308 */ /* 0x000ee20000002400 */
[----:B------:R-:W-:Y:S01]  /*b840*/  FSEL R136, R24, -INF , !P0 ;  /* 0xff80000018887808 */ /* 0x000fe20004000000 */
[----:B------:R-:W-:Y:S01]  /*b850*/  FFMA.FTZ R4, R75, UR4, R88 ;  /* 0x000000044b047c23 */ /* 0x000fe20008010058 */
[----:B------:R-:W-:Y:S01]  /*b860*/  ISETP.GE.AND P0, PT, R8, R3, PT ;  /* 0x000000030800720c */ /* 0x000fe20003f06270 */
[----:B-1----:R-:W-:Y:S01]  /*b870*/  FFMA.FTZ R18, R68, UR4, R18 ;  /* 0x0000000444127c23 */ /* 0x002fe20008010012 */
[----:B------:R-:W-:Y:S02]  /*b880*/  FSEL R99, R55, -INF , !P4 ;  /* 0xff80000037637808 */ /* 0x000fe40006000000 */
[----:B------:R-:W-:Y:S01]  /*b890*/  FSEL R118, R63, -INF , !P0 ;  /* 0xff8000003f767808 */ /* 0x000fe20004000000 */
[----:B------:R-:W1:Y:S01]  /*b8a0*/  MUFU.TANH R11, R13 ;  /* 0x0000000d000b7308 */ /* 0x000e620000002400 */
[----:B------:R-:W-:Y:S01]  /*b8b0*/  FSEL R4, R4, -INF , !P5 ;  /* 0xff80000004047808 */ /* 0x000fe20006800000 */
[----:B--2---:R-:W-:Y:S01]  /*b8c0*/  FFMA.FTZ R19, R10, UR4, R19 ;  /* 0x000000040a137c23 */ /* 0x004fe20008010013 */
[----:B------:R-:W-:-:S02]  /*b8d0*/  PLOP3.LUT P0, PT, PT, PT, UP0, 0x80, 0x0 ;  /* 0x000000000000781c */ /* 0x000fc40003f0f008 */
[-C--:B------:R-:W-:Y:S02]  /*b8e0*/  ISETP.GE.AND P4, PT, R78, R2.reuse, PT ;  /* 0x000000024e00720c */ /* 0x080fe40003f86270 */
[-C--:B------:R-:W-:Y:S01]  /*b8f0*/  ISETP.GE.AND P5, PT, R76, R2.reuse, PT ;  /* 0x000000024c00720c */ /* 0x080fe20003fa6270 */
[----:B------:R-:W2:Y:S01]  /*b900*/  MUFU.TANH R14, R14 ;  /* 0x0000000e000e7308 */ /* 0x000ea20000002400 */
[----:B------:R-:W-:Y:S01]  /*b910*/  FSEL R144, R43, -INF , !P4 ;  /* 0xff8000002b907808 */ /* 0x000fe20006000000 */
[----:B---3--:R-:W-:Y:S01]  /*b920*/  FFMA.FTZ R12, R105, UR4, R12 ;  /* 0x00000004690c7c23 */ /* 0x008fe2000801000c */
[----:B------:R-:W-:Y:S02]  /*b930*/  FSEL R134, R57, -INF , !P5 ;  /* 0xff80000039867808 */ /* 0x000fe40006800000 */
[-C--:B------:R-:W-:Y:S02]  /*b940*/  ISETP.GE.AND P4, PT, R71, R2.reuse, PT ;  /* 0x000000024700720c */ /* 0x080fe40003f86270 */
[C---:B------:R-:W-:Y:S01]  /*b950*/  ISETP.GE.AND P6, PT, R69.reuse, R3, PT ;  /* 0x000000034500720c */ /* 0x040fe20003fc6270 */
[----:B------:R-:W3:Y:S01]  /*b960*/  MUFU.TANH R15, R15 ;  /* 0x0000000f000f7308 */ /* 0x000ee20000002400 */
[----:B------:R-:W-:Y:S01]  /*b970*/  ISETP.GE.AND P5, PT, R69, R2, PT ;  /* 0x000000024500720c */ /* 0x000fe20003fa6270 */
[----:B-1----:R-:W-:Y:S01]  /*b980*/  FFMA.FTZ R11, R67, UR4, R11 ;  /* 0x00000004430b7c23 */ /* 0x002fe2000801000b */
[----:B------:R-:W-:-:S02]  /*b990*/  FSEL R127, R18, -INF , !P4 ;  /* 0xff800000127f7808 */ /* 0x000fc40006000000 */
[----:B------:R-:W-:Y:S02]  /*b9a0*/  FSEL R135, R17, -INF , !P6 ;  /* 0xff80000011877808 */ /* 0x000fe40007000000 */
[----:B------:R-:W-:Y:S01]  /*b9b0*/  FSEL R124, R19, -INF , !P5 ;  /* 0xff800000137c7808 */ /* 0x000fe20006800000 */
[----:B--2---:R-:W-:Y:S01]  /*b9c0*/  FFMA.FTZ R14, R105, UR4, R14 ;  /* 0x00000004690e7c23 */ /* 0x004fe2000801000e */
[----:B------:R-:W-:Y:S02]  /*b9d0*/  FSEL R121, R121, -INF , !P3 ;  /* 0xff80000079797808 */ /* 0x000fe40005800000 */
[----:B------:R-:W-:Y:S01]  /*b9e0*/  FSEL R113, R94, -INF , !P2 ;  /* 0xff8000005e717808 */ /* 0x000fe20005000000 */
[----:B------:R-:W-:Y:S01]  /*b9f0*/  BAR.SYNC.DEFER_BLOCKING 0x0 ;  /* 0x0000000000007b1d */ /* 0x000fe20000010000 */
[----:B------:R-:W-:Y:S02]  /*ba00*/  ISETP.GE.AND P4, PT, R8, R2, PT ;  /* 0x000000020800720c */ /* 0x000fe40003f86270 */
[-C--:B------:R-:W-:Y:S01]  /*ba10*/  ISETP.GE.AND P6, PT, R108, R3.reuse, PT ;  /* 0x000000036c00720c */ /* 0x080fe20003fc6270 */
[----:B---3--:R-:W-:Y:S01]  /*ba20*/  FFMA.FTZ R15, R67, UR4, R15 ;  /* 0x00000004430f7c23 */ /* 0x008fe2000801000f */
[----:B------:R-:W-:-:S02]  /*ba30*/  ISETP.GE.AND P5, PT, R191, R3, PT ;  /* 0x00000003bf00720c */ /* 0x000fc40003fa6270 */
[-C--:B------:R-:W-:Y:S02]  /*ba40*/  ISETP.GE.AND P3, PT, R108, R2.reuse, PT ;  /* 0x000000026c00720c */ /* 0x080fe40003f66270 */
[----:B------:R-:W-:Y:S02]  /*ba50*/  ISETP.GE.AND P2, PT, R191, R2, PT ;  /* 0x00000002bf00720c */ /* 0x000fe40003f46270 */
[----:B------:R-:W-:Y:S02]  /*ba60*/  FSEL R110, R93, -INF , !P4 ;  /* 0xff8000005d6e7808 */ /* 0x000fe40006000000 */
[----:B------:R-:W-:Y:S02]  /*ba70*/  FSEL R116, R12, -INF , !P6 ;  /* 0xff8000000c747808 */ /* 0x000fe40007000000 */
[----:B------:R-:W-:Y:S02]  /*ba80*/  FSEL R114, R11, -INF , !P5 ;  /* 0xff8000000b727808 */ /* 0x000fe40006800000 */
[----:B------:R-:W-:-:S02]  /*ba90*/  FSEL R108, R14, -INF , !P3 ;  /* 0xff8000000e6c7808 */ /* 0x000fc40005800000 */
[----:B------:R-:W-:Y:S01]  /*baa0*/  FSEL R105, R15, -INF , !P2 ;  /* 0xff8000000f697808 */ /* 0x000fe20005000000 */
[----:B------:R-:W-:Y:S05]  /*bab0*/  @!P0 BRA `(.L_x_581) ;  /* 0x000003a000008947 */ /* 0x000fea0003800000 */
[----:B------:R-:W2:Y:S04]  /*bac0*/  LDL.64 R214, [R1] ;  /* 0x0000000001d67983 */ /* 0x000ea80000100a00 */
[----:B------:R-:W3:Y:S01]  /*bad0*/  LDL.64 R200, [R1+0x8] ;  /* 0x0000080001c87983 */ /* 0x000ee20000100a00 */
        /* <DEDUP_REMOVED lines=13> */
[----:B------:R-:W-:-:S06]  /*bbb0*/  UIADD3 UR5, UR25, UR5, URZ ;  /* 0x0000000519057290 */ /* 0x000fcc000fffe03f */
[----:B------:R-:W-:Y:S01]  /*bbc0*/  IMAD.U32 R2, RZ, RZ, UR5 ;  /* 0x00000005ff027e24 */ /* 0x000fe2000f8e00ff */
[----:B--2---:R-:W-:-:S04]  /*bbd0*/  LEA R10, P3, R10, R214, 0x7 ;  /* 0x000000d60a0a7211 */ /* 0x004fc800078638ff */
[----:B------:R-:W-:Y:S02]  /*bbe0*/  @!P1 IADD3 R7, P2, R10, UR10, RZ ;  /* 0x0000000a0a079c10 */ /* 0x000fe4000ff5e0ff */
[----:B---3--:R-:W-:Y:S01]  /*bbf0*/  LEA.HI.X R11, R3, R201, R2, 0x7, P3 ;  /* 0x000000c9030b7211 */ /* 0x008fe200018f3c02 */
[----:B------:R-:W-:Y:S01]  /*bc00*/  @!P1 IMAD.MOV.U32 R2, RZ, RZ, c[0x0][0x19c] ;  /* 0x00006700ff029624 */ /* 0x000fe200078e00ff */
        /* <DEDUP_REMOVED lines=35> */
.L_x_583:
[----:B------:R-:W-:Y:S05]  /*be40*/  BSYNC B0 ;  /* 0x0000000000007941 */ /* 0x000fea0003800000 */
.L_x_582:
[----:B------:R-:W0:Y:S02]  /*be50*/  LDGDEPBAR ;  /* 0x00000000000079af */ /* 0x000e240000000000 */
.L_x_581:
[----:B--2---:R-:W-:Y:S01]  /*be60*/  FMNMX.FTZ R2, R130, R42, !PT ;  /* 0x0000002a82027209 */ /* 0x004fe20007810000 */
[----:B------:R-:W2:Y:S01]  /*be70*/  LDL R191, [R1+0x18] ;  /* 0x0000180001bf7983 */ /* 0x000ea20000100800 */
[----:B------:R-:W-:Y:S01]  /*be80*/  FMNMX.FTZ R87, R9, R4, !PT ;  /* 0x0000000409577209 */ /* 0x000fe20007810000 */
[----:B------:R-:W-:Y:S01]  /*be90*/  @UP0 UIADD3 UR5, UR22, -0x3, URZ ;  /* 0xfffffffd16050890 */ /* 0x000fe2000fffe03f */
[----:B------:R-:W-:Y:S01]  /*bea0*/  FMNMX.FTZ R2, R182, R2, !PT ;  /* 0x00000002b6027209 */ /* 0x000fe20007810000 */
[----:B-1----:R-:W-:Y:S01]  /*beb0*/  LDSM.16.MT88.4 R12, [R252+0x4000] ;  /* 0x00400000fc0c783b */ /* 0x002fe20000004200 */
        /* <DEDUP_REMOVED lines=60> */
[----:B------:R-:W-:-:S03]  /*c280*/  FMNMX.FTZ R87, R105, R87, !PT ;  /* 0x0000005769577209 */ /* 0x000fc60007810000 */
[----:B------:R-:W1:Y:S02]  /*c290*/  SHFL.BFLY PT, R0, R2, 0x2, 0x1f ;  /* 0x0c401f0002007f89 */ /* 0x000e6400000e0000 */
[----:B-1----:R-:W-:Y:S02]  /*c2a0*/  FMNMX.FTZ R0, R2, R0, !PT ;  /* 0x0000000002007209 */ /* 0x002fe40007810000 */
        /* <DEDUP_REMOVED lines=8> */
[----:B-1----:R-:W-:Y:S02]  /*c330*/  FMNMX.FTZ R90, R0, R90, !PT ;  /* 0x0000005a005a7209 */ /* 0x002fe40007810000 */
[----:B------:R-:W-:Y:S02]  /*c340*/  FMNMX.FTZ R2, R184, R2, !PT ;  /* 0x00000002b8027209 */ /* 0x000fe40007810000 */
[C---:B------:R-:W-:Y:S01]  /*c350*/  FSETP.NEU.FTZ.AND P4, PT, R90.reuse, -INF , PT ;  /* 0xff8000005a00780b */ /* 0x040fe20003f9d000 */
[----:B------:R-:W-:Y:S01]  /*c360*/  FMUL.FTZ R0, R90, c[0x0][0x23c] ;  /* 0x00008f005a007a20 */ /* 0x000fe20000410000 */
[----:B------:R-:W-:-:S04]  /*c370*/  FMNMX.FTZ R2, R185, R2, !PT ;  /* 0x00000002b9027209 */ /* 0x000fc80007810000 */
[----:B------:R-:W-:Y:S02]  /*c380*/  FMNMX.FTZ R2, R188, R2, !PT ;  /* 0x00000002bc027209 */ /* 0x000fe40007810000 */
[----:B------:R-:W-:Y:S02]  /*c390*/  FSEL R0, R0, RZ, P4 ;  /* 0x000000ff00007208 */ /* 0x000fe40002000000 */
[----:B------:R-:W-:-:S03]  /*c3a0*/  FMNMX.FTZ R2, R115, R2, !PT ;  /* 0x0000000273027209 */ /* 0x000fc60007810000 */
        /* <DEDUP_REMOVED lines=48> */
[----:B------:R-:W1:Y:S01]  /*c6b0*/  MUFU.EX2 R84, R84 ;  /* 0x0000005400547308 */ /* 0x000e620000000800 */
[--C-:B------:R-:W-:Y:S01]  /*c6c0*/  FFMA.FTZ R60, R29, c[0x0][0x23c], -R0.reuse ;  /* 0x00008f001d3c7a23 */ /* 0x100fe20000010800 */
[----:B------:R-:W-:Y:S01]  /*c6d0*/  FMNMX.FTZ R2, R158, R2, !PT ;  /* 0x000000029e027209 */ /* 0x000fe20007810000 */
[----:B------:R-:W-:-:S02]  /*c6e0*/  FFMA.FTZ R59, R34, c[0x0][0x23c], -R0 ;  /* 0x00008f00223b7a23 */ /* 0x000fc40000010800 */
[--C-:B------:R-:W-:Y:S01]  /*c6f0*/  FFMA.FTZ R58, R33, c[0x0][0x23c], -R0.reuse ;  /* 0x00008f00213a7a23 */ /* 0x100fe20000010800 */
[----:B------:R-:W-:Y:S01]  /*c700*/  FMNMX.FTZ R2, R141, R2, !PT ;  /* 0x000000028d027209 */ /* 0x000fe20007810000 */
[----:B------:R-:W-:Y:S01]  /*c710*/  FFMA.FTZ R57, R35, c[0x0][0x23c], -R0 ;  /* 0x00008f0023397a23 */ /* 0x000fe20000010800 */
[----:B------:R-:W3:Y:S02]  /*c720*/  MUFU.EX2 R81, R81 ;  /* 0x0000005100517308 */ /* 0x000ee40000000800 */
[----:B------:R-:W-:-:S04]  /*c730*/  FMNMX.FTZ R2, R122, R2, !PT ;  /* 0x000000027a027209 */ /* 0x000fc80007810000 */
[----:B------:R-:W-:Y:S02]  /*c740*/  FMNMX.FTZ R2, R102, R2, !PT ;  /* 0x0000000266027209 */ /* 0x000fe40007810000 */
[----:B-1----:R-:W-:Y:S01]  /*c750*/  F2FP.PACK_AB R24, R83, R84 ;  /* 0x000000545318723e */ /* 0x002fe200000000ff */
[----:B------:R-:W-:Y:S01]  /*c760*/  MUFU.EX2 R80, R80 ;  /* 0x0000005000507308 */ /* 0x000fe20000000800 */
[----:B------:R-:W-:-:S04]  /*c770*/  FMNMX.FTZ R2, R101, R2, !PT ;  /* 0x0000000265027209 */ /* 0x000fc80007810000 */
[----:B------:R-:W-:Y:S02]  /*c780*/  FMNMX.FTZ R2, R100, R2, !PT ;  /* 0x0000000264027209 */ /* 0x000fe40007810000 */
[----:B---3--:R-:W-:Y:S01]  /*c790*/  F2FP.PACK_AB R26, R81, R82 ;  /* 0x00000052511a723e */ /* 0x008fe200000000ff */
[----:B------:R-:W-:Y:S01]  /*c7a0*/  MUFU.EX2 R79, R79 ;  /* 0x0000004f004f7308 */ /* 0x000fe20000000800 */
[----:B------:R-:W-:-:S05]  /*c7b0*/  FMNMX.FTZ R2, R99, R2, !PT ;  /* 0x0000000263027209 */ /* 0x000fca0007810000 */
[----:B------:R-:W1:Y:S02]  /*c7c0*/  SHFL.BFLY PT, R3, R2, 0x2, 0x1f ;  /* 0x0c401f0002037f89 */ /* 0x000e6400000e0000 */
[----:B------:R-:W-:Y:S08]  /*c7d0*/  MUFU.EX2 R78, R78 ;  /* 0x0000004e004e7308 */ /* 0x000ff00000000800 */
[----:B------:R-:W-:Y:S08]  /*c7e0*/  MUFU.EX2 R77, R77 ;  /* 0x0000004d004d7308 */ /* 0x000ff00000000800 */
[----:B------:R-:W-:Y:S01]  /*c7f0*/  MUFU.EX2 R76, R76 ;  /* 0x0000004c004c7308 */ /* 0x000fe20000000800 */
[----:B-1----:R-:W-:-:S02]  /*c800*/  FMNMX.FTZ R3, R2, R3, !PT ;  /* 0x0000000302037209 */ /* 0x002fc40007810000 */
[----:B------:R-:W-:-:S05]  /*c810*/  FMNMX.FTZ R2, R5, R16, !PT ;  /* 0x0000001005027209 */ /* 0x000fca0007810000 */
[----:B------:R-:W-:Y:S01]  /*c820*/  MUFU.EX2 R75, R75 ;  /* 0x0000004b004b7308 */ /* 0x000fe20000000800 */
[----:B------:R-:W1:Y:S01]  /*c830*/  SHFL.BFLY PT, R89, R3, 0x1, 0x1f ;  /* 0x0c201f0003597f89 */ /* 0x000e6200000e0000 */
[----:B------:R-:W-:-:S04]  /*c840*/  FMNMX.FTZ R2, R170, R2, !PT ;  /* 0x00000002aa027209 */ /* 0x000fc80007810000 */
[----:B------:R-:W-:Y:S02]  /*c850*/  FMNMX.FTZ R2, R171, R2, !PT ;  /* 0x00000002ab027209 */ /* 0x000fe40007810000 */
[----:B------:R-:W-:Y:S02]  /*c860*/  MUFU.EX2 R74, R74 ;  /* 0x0000004a004a7308 */ /* 0x000fe40000000800 */
[----:B------:R-:W-:-:S04]  /*c870*/  FMNMX.FTZ R2, R173, R2, !PT ;  /* 0x00000002ad027209 */ /* 0x000fc80007810000 */
[----:B------:R-:W-:Y:S02]  /*c880*/  FMNMX.FTZ R2, R175, R2, !PT ;  /* 0x00000002af027209 */ /* 0x000fe40007810000 */
[----:B------:R-:W-:Y:S02]  /*c890*/  MUFU.EX2 R73, R73 ;  /* 0x0000004900497308 */ /* 0x000fe40000000800 */
[----:B------:R-:W-:-:S04]  /*c8a0*/  FMNMX.FTZ R2, R169, R2, !PT ;  /* 0x00000002a9027209 */ /* 0x000fc80007810000 */
[----:B------:R-:W-:Y:S02]  /*c8b0*/  FMNMX.FTZ R2, R172, R2, !PT ;  /* 0x00000002ac027209 */ /* 0x000fe40007810000 */
[----:B------:R-:W-:Y:S01]  /*c8c0*/  MUFU.EX2 R72, R72 ;  /* 0x0000004800487308 */ /* 0x000fe20000000800 */
[----:B-1----:R-:W-:Y:S02]  /*c8d0*/  FMNMX.FTZ R89, R3, R89, !PT ;  /* 0x0000005903597209 */ /* 0x002fe40007810000 */
[----:B------:R-:W-:Y:S02]  /*c8e0*/  FMNMX.FTZ R0, R174, R2, !PT ;  /* 0x00000002ae007209 */ /* 0x000fe40007810000 */
[----:B------:R-:W1:Y:S01]  /*c8f0*/  SHFL.BFLY PT, R2, R87, 0x2, 0x1f ;  /* 0x0c401f0057027f89 */ /* 0x000e6200000e0000 */
[----:B------:R-:W-:Y:S01]  /*c900*/  FMUL.FTZ R103, R89, c[0x0][0x23c] ;  /* 0x00008f0059677a20 */ /* 0x000fe20000410000 */
[----:B------:R-:W-:Y:S01]  /*c910*/  FMNMX.FTZ R0, R117, R0, !PT ;  /* 0x0000000075007209 */ /* 0x000fe20007810000 */
[----:B------:R-:W-:Y:S01]  /*c920*/  MUFU.EX2 R71, R71 ;  /* 0x0000004700477308 */ /* 0x000fe20000000800 */
[----:B------:R-:W-:-:S02]  /*c930*/  FSETP.NEU.FTZ.AND P3, PT, R89, -INF , PT ;  /* 0xff8000005900780b */ /* 0x000fc40003f7d000 */
[----:B------:R-:W-:Y:S02]  /*c940*/  FMNMX.FTZ R0, R119, R0, !PT ;  /* 0x0000000077007209 */ /* 0x000fe40007810000 */
[----:B------:R-:W-:Y:S02]  /*c950*/  FSEL R103, R103, RZ, P3 ;  /* 0x000000ff67677208 */ /* 0x000fe40001800000 */
[----:B------:R-:W-:Y:S01]  /*c960*/  FMNMX.FTZ R0, R120, R0, !PT ;  /* 0x0000000078007209 */ /* 0x000fe20007810000 */
[----:B------:R-:W-:Y:S02]  /*c970*/  MUFU.EX2 R70, R70 ;  /* 0x0000004600467308 */ /* 0x000fe40000000800 */
        /* <DEDUP_REMOVED lines=9> */
[--C-:B------:R-:W-:Y:S01]  /*ca10*/  FFMA.FTZ R47, R115, c[0x0][0x23c], -R103.reuse ;  /* 0x00008f00732f7a23 */ /* 0x100fe20000010867 */
[----:B-1----:R-:W-:Y:S01]  /*ca20*/  FMNMX.FTZ R87, R87, R2, !PT ;  /* 0x0000000257577209 */ /* 0x002fe20007810000 */
[--C-:B------:R-:W-:Y:S01]  /*ca30*/  FFMA.FTZ R43, R104, c[0x0][0x23c], -R103.reuse ;  /* 0x00008f00682b7a23 */ /* 0x100fe20000010867 */
[----:B------:R-:W-:Y:S01]  /*ca40*/  FMNMX.FTZ R0, R140, R0, !PT ;  /* 0x000000008c007209 */ /* 0x000fe20007810000 */
[--C-:B------:R-:W-:Y:S01]  /*ca50*/  FFMA.FTZ R41, R98, c[0x0][0x23c], -R103.reuse ;  /* 0x00008f0062297a23 */ /* 0x100fe20000010867 */
[----:B------:R-:W-:Y:S01]  /*ca60*/  FSEL R98, R90, RZ, P4 ;  /* 0x000000ff5a627208 */ /* 0x000fe20002000000 */
[--C-:B------:R-:W-:Y:S01]  /*ca70*/  FFMA.FTZ R38, R92, c[0x0][0x23c], -R103.reuse ;  /* 0x00008f005c267a23 */ /* 0x100fe20000010867 */
[----:B------:R-:W-:Y:S01]  /*ca80*/  FMNMX.FTZ R0, R143, R0, !PT ;  /* 0x000000008f007209 */ /* 0x000fe20007810000 */
[--C-:B------:R-:W-:Y:S01]  /*ca90*/  FFMA.FTZ R93, R31, c[0x0][0x23c], -R103.reuse ;  /* 0x00008f001f5d7a23 */ /* 0x100fe20000010867 */
[----:B------:R-:W-:Y:S01]  /*caa0*/  FSEL R104, R89, RZ, P3 ;  /* 0x000000ff59687208 */ /* 0x000fe20001800000 */
[----:B------:R-:W-:Y:S01]  /*cab0*/  FADD.FTZ R98, R130, -R98 ;  /* 0x8000006282627221 */ /* 0x000fe20000010000 */
[----:B------:R-:W-:Y:S01]  /*cac0*/  FMNMX.FTZ R0, R156, R0, !PT ;  /* 0x000000009c007209 */ /* 0x000fe20007810000 */
[--C-:B------:R-:W-:Y:S01]  /*cad0*/  FFMA.FTZ R56, R177, c[0x0][0x23c], -R103.reuse ;  /* 0x00008f00b1387a23 */ /* 0x100fe20000010867 */
[----:B------:R-:W-:Y:S01]  /*cae0*/  MUFU.EX2 R47, R47 ;  /* 0x0000002f002f7308 */ /* 0x000fe20000000800 */
[----:B------:R-:W-:Y:S01]  /*caf0*/  FADD.FTZ R104, R129, -R104 ;  /* 0x8000006881687221 */ /* 0x000fe20000010000 */
[----:B------:R-:W-:Y:S01]  /*cb00*/  FMNMX.FTZ R0, R165, R0, !PT ;  /* 0x00000000a5007209 */ /* 0x000fe20007810000 */
[--C-:B------:R-:W-:Y:S01]  /*cb10*/  FFMA.FTZ R55, R176, c[0x0][0x23c], -R103.reuse ;  /* 0x00008f00b0377a23 */ /* 0x100fe20000010867 */
[-C--:B------:R-:W-:Y:S01]  /*cb20*/  MOV R129, R89.reuse ;  /* 0x0000005900817202 */ /* 0x080fe20000000f00 */
[--C-:B------:R-:W-:Y:S01]  /*cb30*/  FFMA.FTZ R54, R179, c[0x0][0x23c], -R103.reuse ;  /* 0x00008f00b3367a23 */ /* 0x100fe20000010867 */
[----:B------:R-:W-:Y:S01]  /*cb40*/  FMNMX.FTZ R0, R164, R0, !PT ;  /* 0x00000000a4007209 */ /* 0x000fe20007810000 */
[----:B------:R-:W-:Y:S01]  /*cb50*/  FMUL.FTZ R98, R98, c[0x0][0x23c] ;  /* 0x00008f0062627a20 */ /* 0x000fe20000410000 */
[----:B------:R-:W-:Y:S01]  /*cb60*/  MUFU.EX2 R93, R93 ;  /* 0x0000005d005d7308 */ /* 0x000fe20000000800 */
[----:B------:R-:W-:Y:S01]  /*cb70*/  FMUL.FTZ R104, R104, c[0x0][0x23c] ;  /* 0x00008f0068687a20 */ /* 0x000fe20000410000 */
[----:B------:R-:W-:Y:S01]  /*cb80*/  FMNMX.FTZ R0, R163, R0, !PT ;  /* 0x00000000a3007209 */ /* 0x000fe20007810000 */
[--C-:B------:R-:W-:Y:S01]  /*cb90*/  FFMA.FTZ R36, R28, c[0x0][0x23c], -R103.reuse ;  /* 0x00008f001c247a23 */ /* 0x100fe20000010867 */
[----:B------:R-:W-:Y:S01]  /*cba0*/  MOV R130, R90 ;  /* 0x0000005a00827202 */ /* 0x000fe20000000f00 */
[--C-:B------:R-:W-:Y:S01]  /*cbb0*/  FFMA.FTZ R53, R178, c[0x0][0x23c], -R103.reuse ;  /* 0x00008f00b2357a23 */ /* 0x100fe20000010867 */
[----:B------:R-:W-:Y:S01]  /*cbc0*/  FMNMX.FTZ R0, R157, R0, !PT ;  /* 0x000000009d007209 */ /* 0x000fe20007810000 */
[--C-:B------:R-:W-:Y:S01]  /*cbd0*/  FFMA.FTZ R52, R180, c[0x0][0x23c], -R103.reuse ;  /* 0x00008f00b4347a23 */ /* 0x100fe20000010867 */
[----:B------:R-:W-:Y:S01]  /*cbe0*/  MUFU.EX2 R56, R56 ;  /* 0x0000003800387308 */ /* 0x000fe20000000800 */
        /* <DEDUP_REMOVED lines=23> */
[----:B------:R-:W-:Y:S01]  /*cd60*/  FFMA.FTZ R100, R100, c[0x0][0x23c], -R103 ;  /* 0x00008f0064647a23 */ /* 0x000fe20000010867 */
[----:B------:R-:W-:-:S04]  /*cd70*/  FMNMX.FTZ R0, R135, R0, !PT ;  /* 0x0000000087007209 */ /* 0x000fc80007810000 */
[----:B------:R-:W-:Y:S02]  /*cd80*/  FMNMX.FTZ R0, R121, R0, !PT ;  /* 0x0000000079007209 */ /* 0x000fe40007810000 */
[----:B------:R-:W3:Y:S02]  /*cd90*/  MUFU.EX2 R104, R104 ;  /* 0x0000006800687308 */ /* 0x000ee40000000800 */
[----:B------:R-:W-:-:S04]  /*cda0*/  FMNMX.FTZ R0, R118, R0, !PT ;  /* 0x0000000076007209 */ /* 0x000fc80007810000 */
[----:B------:R-:W-:Y:S01]  /*cdb0*/  FMNMX.FTZ R0, R116, R0, !PT ;  /* 0x0000000074007209 */ /* 0x000fe20007810000 */
[----:B-1----:R-:W-:Y:S01]  /*cdc0*/  FMUL.FTZ R232, R232, R98 ;  /* 0x00000062e8e87220 */ /* 0x002fe20000410000 */
[----:B------:R-:W-:Y:S02]  /*cdd0*/  MUFU.EX2 R53, R53 ;  /* 0x0000003500357308 */ /* 0x000fe40000000800 */
[----:B------:R-:W-:Y:S01]  /*cde0*/  FMNMX.FTZ R0, R114, R0, !PT ;  /* 0x0000000072007209 */ /* 0x000fe20007810000 */
[-C--:B------:R-:W-:Y:S02]  /*cdf0*/  FMUL.FTZ R233, R233, R98.reuse ;  /* 0x00000062e9e97220 */ /* 0x080fe40000410000 */
[----:B------:R-:W-:Y:S02]  /*ce00*/  FMUL.FTZ R228, R228, R98 ;  /* 0x00000062e4e47220 */ /* 0x000fe40000410000 */
[----:B------:R-:W1:Y:S01]  /*ce10*/  SHFL.BFLY PT, R88, R0, 0x2, 0x1f ;  /* 0x0c401f0000587f89 */ /* 0x000e6200000e0000 */
[-C--:B---3--:R-:W-:Y:S01]  /*ce20*/  FMUL.FTZ R234, R234, R104.reuse ;  /* 0x00000068eaea7220 */ /* 0x088fe20000410000 */
[----:B------:R-:W3:Y:S01]  /*ce30*/  MUFU.EX2 R52, R52 ;  /* 0x0000003400347308 */ /* 0x000ee20000000800 */
[----:B------:R-:W-:-:S02]  /*ce40*/  FMUL.FTZ R235, R235, R104 ;  /* 0x00000068ebeb7220 */ /* 0x000fc40000410000 */
[----:B------:R-:W-:Y:S02]  /*ce50*/  FMUL.FTZ R229, R229, R98 ;  /* 0x00000062e5e57220 */ /* 0x000fe40000410000 */
[-C--:B------:R-:W-:Y:S02]  /*ce60*/  FMUL.FTZ R230, R230, R104.reuse ;  /* 0x00000068e6e67220 */ /* 0x080fe40000410000 */
[----:B------:R-:W-:Y:S01]  /*ce70*/  FMUL.FTZ R231, R231, R104 ;  /* 0x00000068e7e77220 */ /* 0x000fe20000410000 */
[----:B------:R-:W-:Y:S01]  /*ce80*/  MUFU.EX2 R51, R51 ;  /* 0x0000003300337308 */ /* 0x000fe20000000800 */
[-C--:B------:R-:W-:Y:S02]  /*ce90*/  FMUL.FTZ R224, R224, R98.reuse ;  /* 0x00000062e0e07220 */ /* 0x080fe40000410000 */
[----:B------:R-:W-:Y:S02]  /*cea0*/  FMUL.FTZ R225, R225, R98 ;  /* 0x00000062e1e17220 */ /* 0x000fe40000410000 */
[----:B------:R-:W-:-:S02]  /*ceb0*/  FMUL.FTZ R226, R226, R104 ;  /* 0x00000068e2e27220 */ /* 0x000fc40000410000 */
[----:B------:R-:W-:Y:S01]  /*cec0*/  FMUL.FTZ R227, R227, R104 ;  /* 0x00000068e3e37220 */ /* 0x000fe20000410000 */
[----:B------:R-:W4:Y:S01]  /*ced0*/  MUFU.EX2 R50, R50 ;  /* 0x0000003200327308 */ /* 0x000f220000000800 */
[-C--:B------:R-:W-:Y:S01]  /*cee0*/  FMUL.FTZ R220, R220, R98.reuse ;  /* 0x00000062dcdc7220 */ /* 0x080fe20000410000 */
[----:B---3--:R-:W-:Y:S01]  /*cef0*/  F2FP.PACK_AB R25, R52, R53 ;  /* 0x000000353419723e */ /* 0x008fe200000000ff */
[----:B------:R-:W-:Y:S02]  /*cf00*/  FMUL.FTZ R221, R221, R98 ;  /* 0x00000062dddd7220 */ /* 0x000fe40000410000 */
[----:B------:R-:W-:Y:S01]  /*cf10*/  FMUL.FTZ R222, R222, R104 ;  /* 0x00000068dede7220 */ /* 0x000fe20000410000 */
[----:B-1----:R-:W-:Y:S01]  /*cf20*/  FMNMX.FTZ R88, R0, R88, !PT ;  /* 0x0000005800587209 */ /* 0x002fe20007810000 */
[----:B------:R-:W-:Y:S01]  /*cf30*/  FMUL.FTZ R223, R223, R104 ;  /* 0x00000068dfdf7220 */ /* 0x000fe20000410000 */
[----:B------:R-:W-:Y:S03]  /*cf40*/  MUFU.EX2 R49, R49 ;  /* 0x0000003100317308 */ /* 0x000fe60000000800 */
[----:B------:R-:W1:Y:S01]  /*cf50*/  SHFL.BFLY PT, R0, R88, 0x1, 0x1f ;  /* 0x0c201f0058007f89 */ /* 0x000e6200000e0000 */
[----:B----4-:R-:W-:-:S04]  /*cf60*/  F2FP.PACK_AB R27, R50, R51 ;  /* 0x00000033321b723e */ /* 0x010fc800000000ff */
[----:B------:R-:W-:Y:S08]  /*cf70*/  MUFU.EX2 R48, R48 ;  /* 0x0000003000307308 */ /* 0x000ff00000000800 */
[----:B------:R-:W-:Y:S08]  /*cf80*/  MUFU.EX2 R46, R46 ;  /* 0x0000002e002e7308 */ /* 0x000ff00000000800 */
[----:B------:R-:W-:Y:S01]  /*cf90*/  MUFU.EX2 R45, R45 ;  /* 0x0000002d002d7308 */ /* 0x000fe20000000800 */
[----:B-1----:R-:W-:-:S02]  /*cfa0*/  FMNMX.FTZ R88, R88, R0, !PT ;  /* 0x0000000058587209 */ /* 0x002fc40007810000 */
[----:B------:R-:W1:Y:S02]  /*cfb0*/  SHFL.BFLY PT, R0, R87, 0x1, 0x1f ;  /* 0x0c201f0057007f89 */ /* 0x000e6400000e0000 */
[C---:B------:R-:W-:Y:S01]  /*cfc0*/  FSETP.NEU.FTZ.AND P2, PT, R88.reuse, -INF , PT ;  /* 0xff8000005800780b */ /* 0x040fe20003f5d000 */
[----:B------:R-:W-:Y:S02]  /*cfd0*/  FMUL.FTZ R115, R88, c[0x0][0x23c] ;  /* 0x00008f0058737a20 */ /* 0x000fe40000410000 */
[----:B------:R-:W-:Y:S03]  /*cfe0*/  MUFU.EX2 R43, R43 ;  /* 0x0000002b002b7308 */ /* 0x000fe60000000800 */
[----:B------:R-:W-:-:S05]  /*cff0*/  FSEL R115, R115, RZ, P2 ;  /* 0x000000ff73737208 */ /* 0x000fca0001000000 */
[----:B------:R-:W-:Y:S01]  /*d000*/  MUFU.EX2 R42, R42 ;  /* 0x0000002a002a7308 */ /* 0x000fe20000000800 */
[--C-:B------:R-:W-:Y:S02]  /*d010*/  FFMA.FTZ R92, R16, c[0x0][0x23c], -R115.reuse ;  /* 0x00008f00105c7a23 */ /* 0x100fe40000010873 */
[--C-:B------:R-:W-:Y:S01]  /*d020*/  FFMA.FTZ R34, R170, c[0x0][0x23c], -R115.reuse ;  /* 0x00008f00aa227a23 */ /* 0x100fe20000010873 */
[----:B------:R-:W-:Y:S01]  /*d030*/  LDSM.16.MT88.4 R16, [R252+0x4400] ;  /* 0x00440000fc10783b */ /* 0x000fe20000004200 */
[--C-:B------:R-:W-:Y:S02]  /*d040*/  FFMA.FTZ R33, R171, c[0x0][0x23c], -R115.reuse ;  /* 0x00008f00ab217a23 */ /* 0x100fe40000010873 */
[--C-:B------:R-:W-:Y:S01]  /*d050*/  FFMA.FTZ R32, R173, c[0x0][0x23c], -R115.reuse ;  /* 0x00008f00ad207a23 */ /* 0x100fe20000010873 */
[----:B------:R-:W-:Y:S01]  /*d060*/  MUFU.EX2 R92, R92 ;  /* 0x0000005c005c7308 */ /* 0x000fe20000000800 */
[--C-:B------:R-:W-:Y:S02]  /*d070*/  FFMA.FTZ R31, R175, c[0x0][0x23c], -R115.reuse ;  /* 0x00008f00af1f7a23 */ /* 0x100fe40000010873 */
[--C-:B------:R-:W-:Y:S01]  /*d080*/  FFMA.FTZ R30, R169, c[0x0][0x23c], -R115.reuse ;  /* 0x00008f00a91e7a23 */ /* 0x100fe20000010873 */
[----:B-1----:R-:W-:Y:S01]  /*d090*/  FMNMX.FTZ R87, R87, R0, !PT ;  /* 0x0000000057577209 */ /* 0x002fe20007810000 */
[----:B------:R-:W-:-:S02]  /*d0a0*/  FFMA.FTZ R29, R172, c[0x0][0x23c], -R115 ;  /* 0x00008f00ac1d7a23 */ /* 0x000fc40000010873 */
[--C-:B------:R-:W-:Y:S01]  /*d0b0*/  FFMA.FTZ R28, R174, c[0x0][0x23c], -R115.reuse ;  /* 0x00008f00ae1c7a23 */ /* 0x100fe20000010873 */
[C---:B------:R-:W-:Y:S01]  /*d0c0*/  FSETP.NEU.FTZ.AND P1, PT, R87.reuse, -INF , PT ;  /* 0xff8000005700780b */ /* 0x040fe20003f3d000 */
[----:B------:R-:W-:Y:S01]  /*d0d0*/  FMUL.FTZ R106, R87, c[0x0][0x23c] ;  /* 0x00008f00576a7a20 */ /* 0x000fe20000410000 */
[----:B------:R-:W1:Y:S01]  /*d0e0*/  MUFU.EX2 R34, R34 ;  /* 0x0000002200227308 */ /* 0x000e620000000800 */
[--C-:B------:R-:W-:Y:S02]  /*d0f0*/  FFMA.FTZ R117, R117, c[0x0][0x23c], -R115.reuse ;  /* 0x00008f0075757a23 */ /* 0x100fe40000010873 */
[--C-:B------:R-:W-:Y:S01]  /*d100*/  FFMA.FTZ R119, R119, c[0x0][0x23c], -R115.reuse ;  /* 0x00008f0077777a23 */ /* 0x100fe20000010873 */
[----:B------:R-:W-:Y:S01]  /*d110*/  FSEL R106, R106, RZ, P1 ;  /* 0x000000ff6a6a7208 */ /* 0x000fe20000800000 */
[--C-:B------:R-:W-:Y:S02]  /*d120*/  FFMA.FTZ R120, R120, c[0x0][0x23c], -R115.reuse ;  /* 0x00008f0078787a23 */ /* 0x100fe40000010873 */
[----:B------:R-:W-:Y:S01]  /*d130*/  FFMA.FTZ R123, R123, c[0x0][0x23c], -R115 ;  /* 0x00008f007b7b7a23 */ /* 0x000fe20000010873 */
[----:B------:R-:W-:Y:S01]  /*d140*/  MUFU.EX2 R33, R33 ;  /* 0x0000002100217308 */ /* 0x000fe20000000800 */
[--C-:B------:R-:W-:Y:S01]  /*d150*/  FFMA.FTZ R91, R4, c[0x0][0x23c], -R106.reuse ;  /* 0x00008f00045b7a23 */ /* 0x100fe2000001086a */
[----:B------:R-:W-:Y:S01]  /*d160*/  FSEL R4, R88, RZ, P2 ;  /* 0x000000ff58047208 */ /* 0x000fe20001000000 */
[----:B------:R-:W-:-:S02]  /*d170*/  FFMA.FTZ R3, R133, c[0x0][0x23c], -R106 ;  /* 0x00008f0085037a23 */ /* 0x000fc4000001086a */
[----:B------:R-:W-:Y:S02]  /*d180*/  FFMA.FTZ R2, R168, c[0x0][0x23c], -R106 ;  /* 0x00008f00a8027a23 */ /* 0x000fe4000001086a */
[----:B------:R-:W-:Y:S01]  /*d190*/  FADD.FTZ R4, R5, -R4 ;  /* 0x8000000405047221 */ /* 0x000fe20000010000 */
[----:B------:R-:W-:Y:S01]  /*d1a0*/  FSEL R5, R87, RZ, P1 ;  /* 0x000000ff57057208 */ /* 0x000fe20000800000 */
[--C-:B------:R-:W-:Y:S01]  /*d1b0*/  FFMA.FTZ R0, R166, c[0x0][0x23c], -R106.reuse ;  /* 0x00008f00a6007a23 */ /* 0x100fe2000001086a */
[----:B------:R-:W3:Y:S01]  /*d1c0*/  MUFU.EX2 R32, R32 ;  /* 0x0000002000207308 */ /* 0x000ee20000000800 */
[----:B------:R-:W-:Y:S01]  /*d1d0*/  FMUL.FTZ R4, R4, c[0x0][0x23c] ;  /* 0x00008f0004047a20 */ /* 0x000fe20000410000 */
[----:B-1----:R-:W-:Y:S01]  /*d1e0*/  F2FP.PACK_AB R8, R34, R92 ;  /* 0x0000005c2208723e */ /* 0x002fe200000000ff */
[----:B------:R-:W-:Y:S02]  /*d1f0*/  FADD.FTZ R5, R9, -R5 ;  /* 0x8000000509057221 */ /* 0x000fe40000010000 */
[----:B------:R-:W-:-:S02]  /*d200*/  FFMA.FTZ R107, R107, c[0x0][0x23c], -R106 ;  /* 0x00008f006b6b7a23 */ /* 0x000fc4000001086a */
[----:B------:R-:W-:Y:S01]  /*d210*/  FMUL.FTZ R5, R5, c[0x0][0x23c] ;  /* 0x00008f0005057a20 */ /* 0x000fe20000410000 */
[----:B------:R-:W1:Y:S01]  /*d220*/  MUFU.EX2 R97, R4 ;  /* 0x0000000400617308 */ /* 0x000e620000000800 */
[--C-:B------:R-:W-:Y:S02]  /*d230*/  FFMA.FTZ R109, R109, c[0x0][0x23c], -R106.reuse ;  /* 0x00008f006d6d7a23 */ /* 0x100fe4000001086a */
[--C-:B------:R-:W-:Y:S02]  /*d240*/  FFMA.FTZ R111, R111, c[0x0][0x23c], -R106.reuse ;  /* 0x00008f006f6f7a23 */ /* 0x100fe4000001086a */
[--C-:B------:R-:W-:Y:S02]  /*d250*/  FFMA.FTZ R112, R112, c[0x0][0x23c], -R106.reuse ;  /* 0x00008f0070707a23 */ /* 0x100fe4000001086a */
[--C-:B------:R-:W-:Y:S01]  /*d260*/  FFMA.FTZ R126, R126, c[0x0][0x23c], -R106.reuse ;  /* 0x00008f007e7e7a23 */ /* 0x100fe2000001086a */
[----:B------:R2:W4:Y:S01]  /*d270*/  MUFU.EX2 R96, R5 ;  /* 0x0000000500607308 */ /* 0x0005220000000800 */
[----:B---3--:R-:W-:Y:S01]  /*d280*/  F2FP.PACK_AB R10, R32, R33 ;  /* 0x00000021200a723e */ /* 0x008fe200000000ff */
[----:B------:R-:W-:-:S02]  /*d290*/  FFMA.FTZ R125, R125, c[0x0][0x23c], -R106 ;  /* 0x00008f007d7d7a23 */ /* 0x000fc4000001086a */
[--C-:B------:R-:W-:Y:S02]  /*d2a0*/  FFMA.FTZ R128, R128, c[0x0][0x23c], -R106.reuse ;  /* 0x00008f0080807a23 */ /* 0x100fe4000001086a */
[----:B------:R-:W-:Y:S02]  /*d2b0*/  FFMA.FTZ R132, R132, c[0x0][0x23c], -R106 ;  /* 0x00008f0084847a23 */ /* 0x000fe4000001086a */
[----:B------:R-:W-:Y:S01]  /*d2c0*/  MUFU.EX2 R91, R91 ;  /* 0x0000005b005b7308 */ /* 0x000fe20000000800 */
[-C--:B-1----:R-:W-:Y:S02]  /*d2d0*/  FMUL.FTZ R248, R248, R97.reuse ;  /* 0x00000061f8f87220 */ /* 0x082fe40000410000 */
[-C--:B------:R-:W-:Y:S02]  /*d2e0*/  FMUL.FTZ R249, R249, R97.reuse ;  /* 0x00000061f9f97220 */ /* 0x080fe40000410000 */
[-C--:B------:R-:W-:Y:S02]  /*d2f0*/  FMUL.FTZ R244, R244, R97.reuse ;  /* 0x00000061f4f47220 */ /* 0x080fe40000410000 */
[----:B------:R-:W-:Y:S01]  /*d300*/  FMUL.FTZ R245, R245, R97 ;  /* 0x00000061f5f57220 */ /* 0x000fe20000410000 */
[----:B--2---:R-:W1:Y:S01]  /*d310*/  LDSM.16.MT88.4 R4, [R191+0x4000] ;  /* 0x00400000bf04783b */ /* 0x004e620000004200 */
[----:B------:R-:W2:Y:S01]  /*d320*/  MUFU.EX2 R3, R3 ;  /* 0x0000000300037308 */ /* 0x000ea20000000800 */
[----:B----4-:R-:W-:-:S02]  /*d330*/  FMUL.FTZ R250, R250, R96 ;  /* 0x00000060fafa7220 */ /* 0x010fc40000410000 */
[-C--:B------:R-:W-:Y:S02]  /*d340*/  FMUL.FTZ R251, R251, R96.reuse ;  /* 0x00000060fbfb7220 */ /* 0x080fe40000410000 */
[-C--:B------:R-:W-:Y:S02]  /*d350*/  FMUL.FTZ R246, R246, R96.reuse ;  /* 0x00000060f6f67220 */ /* 0x080fe40000410000 */
[-C--:B------:R-:W-:Y:S01]  /*d360*/  FMUL.FTZ R247, R247, R96.reuse ;  /* 0x00000060f7f77220 */ /* 0x080fe20000410000 */
[----:B------:R-:W-:Y:S01]  /*d370*/  MUFU.EX2 R2, R2 ;  /* 0x0000000200027308 */ /* 0x000fe20000000800 */
[-C--:B------:R-:W-:Y:S02]  /*d380*/  FMUL.FTZ R240, R240, R97.reuse ;  /* 0x00000061f0f07220 */ /* 0x080fe40000410000 */
[----:B------:R-:W-:Y:S02]  /*d390*/  FMUL.FTZ R241, R241, R97 ;  /* 0x00000061f1f17220 */ /* 0x000fe40000410000 */
[----:B------:R-:W-:-:S02]  /*d3a0*/  FMUL.FTZ R242, R242, R96 ;  /* 0x00000060f2f27220 */ /* 0x000fc40000410000 */
[-C--:B------:R-:W-:Y:S01]  /*d3b0*/  FMUL.FTZ R243, R243, R96.reuse ;  /* 0x00000060f3f37220 */ /* 0x080fe20000410000 */
[----:B------:R-:W3:Y:S01]  /*d3c0*/  MUFU.EX2 R0, R0 ;  /* 0x0000000000007308 */ /* 0x000ee20000000800 */
[----:B--2---:R-:W-:Y:S01]  /*d3d0*/  F2FP.PACK_AB R9, R3, R91 ;  /* 0x0000005b0309723e */ /* 0x004fe200000000ff */
[-C--:B------:R-:W-:Y:S02]  /*d3e0*/  FMUL.FTZ R236, R236, R97.reuse ;  /* 0x00000061ecec7220 */ /* 0x080fe40000410000 */
[----:B------:R-:W-:Y:S02]  /*d3f0*/  FMUL.FTZ R237, R237, R97 ;  /* 0x00000061eded7220 */ /* 0x000fe40000410000 */
[-C--:B------:R-:W-:Y:S02]  /*d400*/  FMUL.FTZ R238, R238, R96.reuse ;  /* 0x00000060eeee7220 */ /* 0x080fe40000410000 */
[----:B------:R-:W-:Y:S01]  /*d410*/  FMUL.FTZ R239, R239, R96 ;  /* 0x00000060efef7220 */ /* 0x000fe20000410000 */
[----:B------:R-:W-:Y:S01]  /*d420*/  MUFU.EX2 R31, R31 ;  /* 0x0000001f001f7308 */ /* 0x000fe20000000800 */
[----:B------:R-:W-:-:S02]  /*d430*/  FFMA.FTZ R137, R137, c[0x0][0x23c], -R115 ;  /* 0x00008f0089897a23 */ /* 0x000fc40000010873 */
[--C-:B------:R-:W-:Y:S02]  /*d440*/  FFMA.FTZ R139, R139, c[0x0][0x23c], -R115.reuse ;  /* 0x00008f008b8b7a23 */ /* 0x100fe40000010873 */
[--C-:B------:R-:W-:Y:S01]  /*d450*/  FFMA.FTZ R140, R140, c[0x0][0x23c], -R115.reuse ;  /* 0x00008f008c8c7a23 */ /* 0x100fe20000010873 */
[----:B---3--:R-:W-:Y:S02]  /*d460*/  F2FP.PACK_AB R11, R0, R2 ;  /* 0x00000002000b723e */ /* 0x008fe400000000ff */
[----:B------:R-:W2:Y:S01]  /*d470*/  MUFU.EX2 R30, R30 ;  /* 0x0000001e001e7308 */ /* 0x000ea20000000800 */
[----:B------:R-:W-:Y:S02]  /*d480*/  FFMA.FTZ R143, R143, c[0x0][0x23c], -R115 ;  /* 0x00008f008f8f7a23 */ /* 0x000fe40000010873 */
[--C-:B------:R-:W-:Y:S02]  /*d490*/  FFMA.FTZ R146, R146, c[0x0][0x23c], -R106.reuse ;  /* 0x00008f0092927a23 */ /* 0x100fe4000001086a */
[--C-:B------:R-:W-:Y:S01]  /*d4a0*/  FFMA.FTZ R145, R145, c[0x0][0x23c], -R106.reuse ;  /* 0x00008f0091917a23 */ /* 0x100fe2000001086a */
[----:B------:R-:W-:Y:S01]  /*d4b0*/  HMMA.16816.F32 R248, R8, R12, R248 ;  /* 0x0000000c08f8723c */ /* 0x000fe200000018f8 */
[--C-:B------:R-:W-:Y:S01]  /*d4c0*/  FFMA.FTZ R148, R148, c[0x0][0x23c], -R106.reuse ;  /* 0x00008f0094947a23 */ /* 0x100fe2000001086a */
[----:B------:R-:W-:Y:S01]  /*d4d0*/  MUFU.EX2 R29, R29 ;  /* 0x0000001d001d7308 */ /* 0x000fe20000000800 */
[----:B------:R-:W-:-:S02]  /*d4e0*/  FFMA.FTZ R150, R150, c[0x0][0x23c], -R106 ;  /* 0x00008f0096967a23 */ /* 0x000fc4000001086a */
[--C-:B------:R-:W-:Y:S02]  /*d4f0*/  FFMA.FTZ R156, R156, c[0x0][0x23c], -R115.reuse ;  /* 0x00008f009c9c7a23 */ /* 0x100fe40000010873 */
[--C-:B------:R-:W-:Y:S01]  /*d500*/  FFMA.FTZ R165, R165, c[0x0][0x23c], -R115.reuse ;  /* 0x00008f00a5a57a23 */ /* 0x100fe20000010873 */
[C---:B------:R-:W-:Y:S01]  /*d510*/  HMMA.16816.F32 R244, R8.reuse, R14, R244 ;  /* 0x0000000e08f4723c */ /* 0x040fe200000018f4 */
[--C-:B------:R-:W-:Y:S01]  /*d520*/  FFMA.FTZ R164, R164, c[0x0][0x23c], -R115.reuse ;  /* 0x00008f00a4a47a23 */ /* 0x100fe20000010873 */
[----:B------:R-:W-:Y:S01]  /*d530*/  MUFU.EX2 R28, R28 ;  /* 0x0000001c001c7308 */ /* 0x000fe20000000800 */
[----:B------:R-:W-:Y:S02]  /*d540*/  FFMA.FTZ R163, R163, c[0x0][0x23c], -R115 ;  /* 0x00008f00a3a37a23 */ /* 0x000fe40000010873 */
[--C-:B------:R-:W-:Y:S02]  /*d550*/  FFMA.FTZ R162, R162, c[0x0][0x23c], -R106.reuse ;  /* 0x00008f00a2a27a23 */ /* 0x100fe4000001086a */
[--C-:B------:R-:W-:Y:S01]  /*d560*/  FFMA.FTZ R161, R161, c[0x0][0x23c], -R106.reuse ;  /* 0x00008f00a1a17a23 */ /* 0x100fe2000001086a */
[----:B-1----:R-:W-:Y:S01]  /*d570*/  HMMA.16816.F32 R240, R8, R4, R240 ;  /* 0x0000000408f0723c */ /* 0x002fe200000018f0 */
[--C-:B------:R-:W-:Y:S01]  /*d580*/  FFMA.FTZ R160, R160, c[0x0][0x23c], -R106.reuse ;  /* 0x00008f00a0a07a23 */ /* 0x100fe2000001086a */
[----:B------:R-:W-:Y:S01]  /*d590*/  MUFU.EX2 R107, R107 ;  /* 0x0000006b006b7308 */ /* 0x000fe20000000800 */
[----:B------:R-:W-:-:S02]  /*d5a0*/  FFMA.FTZ R159, R159, c[0x0][0x23c], -R106 ;  /* 0x00008f009f9f7a23 */ /* 0x000fc4000001086a */
[----:B------:R-:W-:Y:S02]  /*d5b0*/  FFMA.FTZ R92, R210, R97, R92 ;  /* 0x00000061d25c7223 */ /* 0x000fe4000001005c */
[----:B------:R-:W-:Y:S01]  /*d5c0*/  FFMA.FTZ R91, R211, R96, R91 ;  /* 0x00000060d35b7223 */ /* 0x000fe2000001005b */
[----:B------:R-:W-:Y:S01]  /*d5d0*/  HMMA.16816.F32 R236, R8, R6, R236 ;  /* 0x0000000608ec723c */ /* 0x000fe200000018ec */
[--C-:B------:R-:W-:Y:S01]  /*d5e0*/  FFMA.FTZ R157, R157, c[0x0][0x23c], -R115.reuse ;  /* 0x00008f009d9d7a23 */ /* 0x100fe20000010873 */
[----:B------:R-:W1:Y:S01]  /*d5f0*/  MUFU.EX2 R109, R109 ;  /* 0x0000006d006d7308 */ /* 0x000e620000000800 */
[--C-:B------:R-:W-:Y:S02]  /*d600*/  FFMA.FTZ R155, R155, c[0x0][0x23c], -R115.reuse ;  /* 0x00008f009b9b7a23 */ /* 0x100fe40000010873 */
[----:B------:R-:W-:Y:S02]  /*d610*/  FFMA.FTZ R154, R154, c[0x0][0x23c], -R115 ;  /* 0x00008f009a9a7a23 */ /* 0x000fe40000010873 */
[----:B------:R-:W-:Y:S01]  /*d620*/  F2FP.PACK_AB R8, R94, R95 ;  /* 0x0000005f5e08723e */ /* 0x000fe200000000ff */
[----:B------:R-:W-:Y:S01]  /*d630*/  FFMA.FTZ R95, R208, R98, R95 ;  /* 0x00000062d05f7223 */ /* 0x000fe2000001005f */
[----:B------:R-:W-:Y:S01]  /*d640*/  F2FP.PACK_AB R9, R56, R93 ;  /* 0x0000005d3809723e */ /* 0x000fe200000000ff */
[----:B------:R-:W-:Y:S01]  /*d650*/  MUFU.EX2 R111, R111 ;  /* 0x0000006f006f7308 */ /* 0x000fe20000000800 */
[----:B------:R-:W-:Y:S01]  /*d660*/  F2FP.PACK_AB R10, R85, R86 ;  /* 0x00000056550a723e */ /* 0x000fe200000000ff */
[----:B------:R-:W-:Y:S01]  /*d670*/  FFMA.FTZ R93, R209, R104, R93 ;  /* 0x00000068d15d7223 */ /* 0x000fe2000001005d */
[----:B------:R-:W-:Y:S01]  /*d680*/  F2FP.PACK_AB R11, R54, R55 ;  /* 0x00000037360b723e */ /* 0x000fe200000000ff */
[----:B------:R-:W-:-:S02]  /*d690*/  FFMA.FTZ R153, R153, c[0x0][0x23c], -R115 ;  /* 0x00008f0099997a23 */ /* 0x000fc40000010873 */
[--C-:B------:R-:W-:Y:S02]  /*d6a0*/  FFMA.FTZ R151, R151, c[0x0][0x23c], -R106.reuse ;  /* 0x00008f0097977a23 */ /* 0x100fe4000001086a */
[----:B------:R-:W3:Y:S01]  /*d6b0*/  MUFU.EX2 R112, R112 ;  /* 0x0000007000707308 */ /* 0x000ee20000000800 */
[--C-:B------:R-:W-:Y:S01]  /*d6c0*/  FFMA.FTZ R149, R149, c[0x0][0x23c], -R106.reuse ;  /* 0x00008f0095957a23 */ /* 0x100fe2000001086a */
[C---:B------:R-:W-:Y:S01]  /*d6d0*/  HMMA.16816.F32 R232, R8.reuse, R12, R232 ;  /* 0x0000000c08e8723c */ /* 0x040fe200000018e8 */
[--C-:B------:R-:W-:Y:S02]  /*d6e0*/  FFMA.FTZ R147, R147, c[0x0][0x23c], -R106.reuse ;  /* 0x00008f0093937a23 */ /* 0x100fe4000001086a */
[----:B------:R-:W-:Y:S02]  /*d6f0*/  FFMA.FTZ R144, R144, c[0x0][0x23c], -R106 ;  /* 0x00008f0090907a23 */ /* 0x000fe4000001086a */
[----:B------:R-:W-:Y:S01]  /*d700*/  FADD.FTZ R95, R94, R95 ;  /* 0x0000005f5e5f7221 */ /* 0x000fe20000010000 */
[----:B------:R-:W-:Y:S01]  /*d710*/  MUFU.EX2 R117, R117 ;  /* 0x0000007500757308 */ /* 0x000fe20000000800 */
[----:B------:R-:W-:Y:S01]  /*d720*/  FADD.FTZ R93, R56, R93 ;  /* 0x0000005d385d7221 */ /* 0x000fe20000010000 */
[----:B------:R-:W-:Y:S01]  /*d730*/  HMMA.16816.F32 R228, R8, R14, R228 ;  /* 0x0000000e08e4723c */ /* 0x000fe200000018e4 */
[----:B------:R-:W4:Y:S01]  /*d740*/  LDSM.16.MT88.4 R12, [R191+0x4400] ;  /* 0x00440000bf0c783b */ /* 0x000f220000004200 */
[----:B------:R-:W-:-:S02]  /*d750*/  FADD.FTZ R92, R34, R92 ;  /* 0x0000005c225c7221 */ /* 0x000fc40000010000 */
[----:B------:R-:W-:Y:S02]  /*d760*/  FADD.FTZ R91, R3, R91 ;  /* 0x0000005b035b7221 */ /* 0x000fe40000010000 */
[----:B------:R-:W5:Y:S01]  /*d770*/  MUFU.EX2 R119, R119 ;  /* 0x0000007700777308 */ /* 0x000f620000000800 */
[----:B------:R-:W-:Y:S01]  /*d780*/  FADD.FTZ R95, R86, R95 ;  /* 0x0000005f565f7221 */ /* 0x000fe20000010000 */
[C---:B------:R-:W-:Y:S01]  /*d790*/  HMMA.16816.F32 R224, R8.reuse, R4, R224 ;  /* 0x0000000408e0723c */ /* 0x040fe200000018e0 */
[----:B------:R-:W-:Y:S02]  /*d7a0*/  FADD.FTZ R93, R55, R93 ;  /* 0x0000005d375d7221 */ /* 0x000fe40000010000 */
[----:B------:R-:W-:Y:S02]  /*d7b0*/  FADD.FTZ R92, R33, R92 ;  /* 0x0000005c215c7221 */ /* 0x000fe40000010000 */
[----:B------:R-:W-:Y:S01]  /*d7c0*/  FADD.FTZ R91, R2, R91 ;  /* 0x0000005b025b7221 */ /* 0x000fe20000010000 */
[----:B------:R-:W-:Y:S01]  /*d7d0*/  MUFU.EX2 R120, R120 ;  /* 0x0000007800787308 */ /* 0x000fe20000000800 */
[----:B--2---:R-:W-:Y:S01]  /*d7e0*/  F2FP.PACK_AB R4, R30, R31 ;  /* 0x0000001f1e04723e */ /* 0x004fe200000000ff */
[----:B------:R-:W-:Y:S01]  /*d7f0*/  HMMA.16816.F32 R220, R8, R6, R220 ;  /* 0x0000000608dc723c */ /* 0x000fe200000018dc */
[----:B-1----:R-:W-:Y:S01]  /*d800*/  F2FP.PACK_AB R5, R109, R107 ;  /* 0x0000006b6d05723e */ /* 0x002fe200000000ff */
[----:B------:R-:W1:Y:S01]  /*d810*/  LDSM.16.MT88.4 R8, [R252+0x4800] ;  /* 0x00480000fc08783b */ /* 0x000e620000004200 */
[----:B------:R-:W-:-:S02]  /*d820*/  FADD.FTZ R95, R85, R95 ;  /* 0x0000005f555f7221 */ /* 0x000fc40000010000 */
[----:B------:R-:W-:Y:S01]  /*d830*/  FADD.FTZ R93, R54, R93 ;  /* 0x0000005d365d7221 */ /* 0x000fe20000010000 */
[----:B------:R-:W-:Y:S01]  /*d840*/  MUFU.EX2 R123, R123 ;  /* 0x0000007b007b7308 */ /* 0x000fe20000000800 */
[----:B------:R-:W-:Y:S01]  /*d850*/  F2FP.PACK_AB R6, R28, R29 ;  /* 0x0000001d1c06723e */ /* 0x000fe200000000ff */
[-C--:B------:R-:W-:Y:S01]  /*d860*/  HMMA.16816.F32 R232, R24, R16.reuse, R232 ;  /* 0x0000001018e8723c */ /* 0x080fe200000018e8 */
[----:B---3--:R-:W-:Y:S01]  /*d870*/  F2FP.PACK_AB R7, R112, R111 ;  /* 0x0000006f7007723e */ /* 0x008fe200000000ff */
[----:B------:R-:W-:Y:S02]  /*d880*/  FADD.FTZ R92, R32, R92 ;  /* 0x0000005c205c7221 */ /* 0x000fe40000010000 */
[----:B------:R-:W-:Y:S02]  /*d890*/  FADD.FTZ R91, R0, R91 ;  /* 0x0000005b005b7221 */ /* 0x000fe40000010000 */
[----:B------:R-:W-:Y:S01]  /*d8a0*/  MUFU.EX2 R126, R126 ;  /* 0x0000007e007e7308 */ /* 0x000fe20000000800 */
[----:B------:R-:W-:Y:S01]  /*d8b0*/  FADD.FTZ R95, R84, R95 ;  /* 0x0000005f545f7221 */ /* 0x000fe20000010000 */
[----:B------:R-:W-:Y:S01]  /*d8c0*/  HMMA.16816.F32 R248, R4, R16, R248 ;  /* 0x0000001004f8723c */ /* 0x000fe200000018f8 */
[----:B------:R-:W-:-:S02]  /*d8d0*/  FADD.FTZ R93, R53, R93 ;  /* 0x0000005d355d7221 */ /* 0x000fc40000010000 */
[----:B------:R-:W-:Y:S02]  /*d8e0*/  FADD.FTZ R92, R31, R92 ;  /* 0x0000005c1f5c7221 */ /* 0x000fe40000010000 */
[----:B------:R-:W-:Y:S01]  /*d8f0*/  FADD.FTZ R91, R107, R91 ;  /* 0x0000005b6b5b7221 */ /* 0x000fe20000010000 */
[----:B------:R-:W2:Y:S01]  /*d900*/  MUFU.EX2 R125, R125 ;  /* 0x0000007d007d7308 */ /* 0x000ea20000000800 */
[----:B------:R-:W-:Y:S01]  /*d910*/  FADD.FTZ R95, R83, R95 ;  /* 0x0000005f535f7221 */ /* 0x000fe20000010000 */
[C---:B------:R-:W-:Y:S01]  /*d920*/  HMMA.16816.F32 R244, R4.reuse, R18, R244 ;  /* 0x0000001204f4723c */ /* 0x040fe200000018f4 */
[----:B------:R-:W-:Y:S02]  /*d930*/  FADD.FTZ R93, R52, R93 ;  /* 0x0000005d345d7221 */ /* 0x000fe40000010000 */
[----:B------:R-:W-:Y:S02]  /*d940*/  FADD.FTZ R92, R30, R92 ;  /* 0x0000005c1e5c7221 */ /* 0x000fe40000010000 */
[----:B------:R-:W-:Y:S01]  /*d950*/  FADD.FTZ R91, R109, R91 ;  /* 0x0000005b6d5b7221 */ /* 0x000fe20000010000 */
[----:B------:R-:W-:Y:S01]  /*d960*/  MUFU.EX2 R128, R128 ;  /* 0x0000008000807308 */ /* 0x000fe20000000800 */
[----:B------:R-:W-:Y:S01]  /*d970*/  FADD.FTZ R95, R82, R95 ;  /* 0x0000005f525f7221 */ /* 0x000fe20000010000 */
[----:B----4-:R-:W-:Y:S01]  /*d980*/  HMMA.16816.F32 R240, R4, R12, R240 ;  /* 0x0000000c04f0723c */ /* 0x010fe200000018f0 */
[----:B------:R-:W-:-:S02]  /*d990*/  FADD.FTZ R93, R51, R93 ;  /* 0x0000005d335d7221 */ /* 0x000fc40000010000 */
[----:B------:R-:W-:Y:S02]  /*d9a0*/  FADD.FTZ R92, R29, R92 ;  /* 0x0000005c1d5c7221 */ /* 0x000fe40000010000 */
[----:B------:R-:W-:Y:S01]  /*d9b0*/  FADD.FTZ R91, R111, R91 ;  /* 0x0000005b6f5b7221 */ /* 0x000fe20000010000 */
[----:B------:R-:W3:Y:S01]  /*d9c0*/  MUFU.EX2 R132, R132 ;  /* 0x0000008400847308 */ /* 0x000ee20000000800 */
[----:B------:R-:W-:Y:S01]  /*d9d0*/  FADD.FTZ R95, R81, R95 ;  /* 0x0000005f515f7221 */ /* 0x000fe20000010000 */
[----:B------:R-:W-:Y:S01]  /*d9e0*/  HMMA.16816.F32 R236, R4, R14, R236 ;  /* 0x0000000e04ec723c */ /* 0x000fe200000018ec */
[----:B------:R-:W4:Y:S01]  /*d9f0*/  LDSM.16.MT88.4 R4, [R191+0x4800] ;  /* 0x00480000bf04783b */ /* 0x000f220000004200 */
[----:B------:R-:W-:Y:S02]  /*da00*/  FADD.FTZ R93, R50, R93 ;  /* 0x0000005d325d7221 */ /* 0x000fe40000010000 */
[----:B------:R-:W-:Y:S02]  /*da10*/  FADD.FTZ R92, R28, R92 ;  /* 0x0000005c1c5c7221 */ /* 0x000fe40000010000 */
[----:B------:R-:W-:Y:S01]  /*da20*/  MUFU.EX2 R137, R137 ;  /* 0x0000008900897308 */ /* 0x000fe20000000800 */
[----:B------:R-:W-:Y:S01]  /*da30*/  FADD.FTZ R91, R112, R91 ;  /* 0x0000005b705b7221 */ /* 0x000fe20000010000 */
[----:B------:R-:W-:Y:S01]  /*da40*/  HMMA.16816.F32 R224, R24, R12, R224 ;  /* 0x0000000c18e0723c */ /* 0x000fe200000018e0 */
[----:B------:R-:W-:-:S02]  /*da50*/  FFMA.FTZ R133, R167, c[0x0][0x23c], -R103 ;  /* 0x00008f00a7857a23 */ /* 0x000fc40000010867 */
[----:B------:R-:W-:Y:S02]  /*da60*/  FADD.FTZ R95, R80, R95 ;  /* 0x0000005f505f7221 */ /* 0x000fe40000010000 */
[----:B------:R-:W-:Y:S01]  /*da70*/  FADD.FTZ R93, R49, R93 ;  /* 0x0000005d315d7221 */ /* 0x000fe20000010000 */
[----:B------:R-:W1:Y:S01]  /*da80*/  MUFU.EX2 R139, R139 ;  /* 0x0000008b008b7308 */ /* 0x000e620000000800 */
[----:B-----5:R-:W-:Y:S01]  /*da90*/  F2FP.PACK_AB R12, R119, R117 ;  /* 0x00000075770c723e */ /* 0x020fe200000000ff */
[C---:B------:R-:W-:Y:S01]  /*daa0*/  HMMA.16816.F32 R220, R24.reuse, R14, R220 ;  /* 0x0000000e18dc723c */ /* 0x040fe200000018dc */
[----:B--2---:R-:W-:Y:S01]  /*dab0*/  F2FP.PACK_AB R13, R125, R126 ;  /* 0x0000007e7d0d723e */ /* 0x004fe200000000ff */
[----:B------:R-:W-:Y:S02]  /*dac0*/  FADD.FTZ R92, R117, R92 ;  /* 0x0000005c755c7221 */ /* 0x000fe40000010000 */
[----:B------:R-:W-:Y:S02]  /*dad0*/  FADD.FTZ R91, R126, R91 ;  /* 0x0000005b7e5b7221 */ /* 0x000fe40000010000 */
[----:B------:R-:W-:Y:S01]  /*dae0*/  MUFU.EX2 R140, R140 ;  /* 0x0000008c008c7308 */ /* 0x000fe20000000800 */
[----:B------:R-:W-:Y:S01]  /*daf0*/  F2FP.PACK_AB R14, R123, R120 ;  /* 0x000000787b0e723e */ /* 0x000fe200000000ff */
[----:B------:R-:W-:Y:S01]  /*db00*/  HMMA.16816.F32 R228, R24, R18, R228 ;  /* 0x0000001218e4723c */ /* 0x000fe200000018e4 */
[----:B---3--:R-:W-:Y:S01]  /*db10*/  F2FP.PACK_AB R15, R132, R128 ;  /* 0x00000080840f723e */ /* 0x008fe200000000ff */
[----:B------:R-:W2:Y:S01]  /*db20*/  LDSM.16.MT88.4 R16, [R252+0x4c00] ;  /* 0x004c0000fc10783b */ /* 0x000ea20000004200 */
[----:B------:R-:W-:-:S02]  /*db30*/  FADD.FTZ R95, R79, R95 ;  /* 0x0000005f4f5f7221 */ /* 0x000fc40000010000 */
[C---:B------:R-:W-:Y:S01]  /*db40*/  FADD.FTZ R93, R48.reuse, R93 ;  /* 0x0000005d305d7221 */ /* 0x040fe20000010000 */
[----:B------:R-:W-:Y:S01]  /*db50*/  MUFU.EX2 R143, R143 ;  /* 0x0000008f008f7308 */ /* 0x000fe20000000800 */
[----:B------:R-:W-:Y:S01]  /*db60*/  F2FP.PACK_AB R24, R79, R80 ;  /* 0x000000504f18723e */ /* 0x000fe200000000ff */
[C---:B-1----:R-:W-:Y:S01]  /*db70*/  HMMA.16816.F32 R248, R12.reuse, R8, R248 ;  /* 0x000000080cf8723c */ /* 0x042fe200000018f8 */
[----:B------:R-:W-:Y:S01]  /*db80*/  F2FP.PACK_AB R25, R48, R49 ;  /* 0x000000313019723e */ /* 0x000fe200000000ff */
[----:B------:R-:W-:Y:S01]  /*db90*/  FADD.FTZ R92, R119, R92 ;  /* 0x0000005c775c7221 */ /* 0x000fe20000010000 */
[----:B------:R-:W-:Y:S01]  /*dba0*/  F2FP.PACK_AB R26, R77, R78 ;  /* 0x0000004e4d1a723e */ /* 0x000fe200000000ff */
[----:B------:R-:W-:Y:S01]  /*dbb0*/  FADD.FTZ R91, R125, R91 ;  /* 0x0000005b7d5b7221 */ /* 0x000fe20000010000 */
[----:B------:R-:W-:Y:S01]  /*dbc0*/  F2FP.PACK_AB R27, R46, R47 ;  /* 0x0000002f2e1b723e */ /* 0x000fe200000000ff */
[----:B------:R-:W-:Y:S01]  /*dbd0*/  MUFU.EX2 R146, R146 ;  /* 0x0000009200927308 */ /* 0x000fe20000000800 */
[----:B------:R-:W-:Y:S01]  /*dbe0*/  FADD.FTZ R95, R78, R95 ;  /* 0x0000005f4e5f7221 */ /* 0x000fe20000010000 */
[----:B------:R-:W-:Y:S01]  /*dbf0*/  HMMA.16816.F32 R244, R12, R10, R244 ;  /* 0x0000000a0cf4723c */ /* 0x000fe200000018f4 */
[----:B------:R-:W-:-:S02]  /*dc00*/  FADD.FTZ R93, R47, R93 ;  /* 0x0000005d2f5d7221 */ /* 0x000fc40000010000 */
[----:B------:R-:W-:Y:S02]  /*dc10*/  FADD.FTZ R92, R120, R92 ;  /* 0x0000005c785c7221 */ /* 0x000fe40000010000 */
[----:B------:R-:W-:Y:S01]  /*dc20*/  FADD.FTZ R91, R128, R91 ;  /* 0x0000005b805b7221 */ /* 0x000fe20000010000 */
[----:B------:R-:W1:Y:S01]  /*dc30*/  MUFU.EX2 R145, R145 ;  /* 0x0000009100917308 */ /* 0x000e620000000800 */
[--C-:B------:R-:W-:Y:S01]  /*dc40*/  FFMA.FTZ R142, R142, c[0x0][0x23c], -R115.reuse ;  /* 0x00008f008e8e7a23 */ /* 0x100fe20000010873 */
[C---:B----4-:R-:W-:Y:S01]  /*dc50*/  HMMA.16816.F32 R240, R12.reuse, R4, R240 ;  /* 0x000000040cf0723c */ /* 0x050fe200000018f0 */
[--C-:B------:R-:W-:Y:S02]  /*dc60*/  FFMA.FTZ R138, R138, c[0x0][0x23c], -R115.reuse ;  /* 0x00008f008a8a7a23 */ /* 0x100fe40000010873 */
[--C-:B------:R-:W-:Y:S02]  /*dc70*/  FFMA.FTZ R136, R136, c[0x0][0x23c], -R115.reuse ;  /* 0x00008f0088887a23 */ /* 0x100fe40000010873 */
[----:B------:R-:W-:Y:S01]  /*dc80*/  FFMA.FTZ R135, R135, c[0x0][0x23c], -R115 ;  /* 0x00008f0087877a23 */ /* 0x000fe20000010873 */
[----:B------:R-:W-:Y:S01]  /*dc90*/  MUFU.EX2 R148, R148 ;  /* 0x0000009400947308 */ /* 0x000fe20000000800 */
[--C-:B------:R-:W-:Y:S01]  /*dca0*/  FFMA.FTZ R134, R134, c[0x0][0x23c], -R106.reuse ;  /* 0x00008f0086867a23 */ /* 0x100fe2000001086a */
[----:B------:R-:W-:Y:S01]  /*dcb0*/  HMMA.16816.F32 R236, R12, R6, R236 ;  /* 0x000000060cec723c */ /* 0x000fe200000018ec */
[----:B------:R-:W3:Y:S01]  /*dcc0*/  LDSM.16.MT88.4 R12, [R191+0x4c00] ;  /* 0x004c0000bf0c783b */ /* 0x000ee20000004200 */
[----:B------:R-:W-:-:S02]  /*dcd0*/  FFMA.FTZ R131, R131, c[0x0][0x23c], -R106 ;  /* 0x00008f0083837a23 */ /* 0x000fc4000001086a */
[--C-:B------:R-:W-:Y:S02]  /*dce0*/  FFMA.FTZ R127, R127, c[0x0][0x23c], -R106.reuse ;  /* 0x00008f007f7f7a23 */ /* 0x100fe4000001086a */
[----:B------:R-:W4:Y:S01]  /*dcf0*/  MUFU.EX2 R150, R150 ;  /* 0x0000009600967308 */ /* 0x000f220000000800 */
[----:B------:R-:W-:Y:S01]  /*dd00*/  FFMA.FTZ R124, R124, c[0x0][0x23c], -R106 ;  /* 0x00008f007c7c7a23 */ /* 0x000fe2000001086a */
[C---:B------:R-:W-:Y:S01]  /*dd10*/  HMMA.16816.F32 R224, R24.reuse, R4, R224 ;  /* 0x0000000418e0723c */ /* 0x040fe200000018e0 */
[----:B------:R-:W-:Y:S02]  /*dd20*/  FADD.FTZ R95, R77, R95 ;  /* 0x0000005f4d5f7221 */ /* 0x000fe40000010000 */
[----:B------:R-:W-:Y:S02]  /*dd30*/  FADD.FTZ R93, R46, R93 ;  /* 0x0000005d2e5d7221 */ /* 0x000fe40000010000 */
[----:B------:R-:W-:Y:S01]  /*dd40*/  FADD.FTZ R92, R123, R92 ;  /* 0x0000005c7b5c7221 */ /* 0x000fe20000010000 */
[----:B------:R-:W5:Y:S01]  /*dd50*/  MUFU.EX2 R156, R156 ;  /* 0x0000009c009c7308 */ /* 0x000f620000000800 */
[----:B------:R-:W-:Y:S01]  /*dd60*/  F2FP.PACK_AB R4, R139, R137 ;  /* 0x000000898b04723e */ /* 0x000fe200000000ff */
[----:B------:R-:W-:Y:S01]  /*dd70*/  HMMA.16816.F32 R220, R24, R6, R220 ;  /* 0x0000000618dc723c */ /* 0x000fe200000018dc */
[----:B-1----:R-:W-:Y:S01]  /*dd80*/  F2FP.PACK_AB R5, R145, R146 ;  /* 0x000000929105723e */ /* 0x002fe200000000ff */
[----:B------:R-:W-:-:S02]  /*dd90*/  FADD.FTZ R91, R132, R91 ;  /* 0x0000005b845b7221 */ /* 0x000fc40000010000 */
[----:B------:R-:W-:Y:S02]  /*dda0*/  FADD.FTZ R95, R76, R95 ;  /* 0x0000005f4c5f7221 */ /* 0x000fe40000010000 */
[----:B------:R-:W-:Y:S01]  /*ddb0*/  MUFU.EX2 R165, R165 ;  /* 0x000000a500a57308 */ /* 0x000fe20000000800 */
[----:B------:R-:W-:Y:S01]  /*ddc0*/  F2FP.PACK_AB R6, R143, R140 ;  /* 0x0000008c8f06723e */ /* 0x000fe200000000ff */
[C---:B------:R-:W-:Y:S01]  /*ddd0*/  HMMA.16816.F32 R232, R24.reuse, R8, R232 ;  /* 0x0000000818e8723c */ /* 0x040fe200000018e8 */
[----:B----4-:R-:W-:Y:S01]  /*dde0*/  F2FP.PACK_AB R7, R150, R148 ;  /* 0x000000949607723e */ /* 0x010fe200000000ff */
[----:B------:R-:W-:Y:S02]  /*ddf0*/  FADD.FTZ R93, R45, R93 ;  /* 0x0000005d2d5d7221 */ /* 0x000fe40000010000 */
[----:B------:R-:W-:Y:S02]  /*de00*/  FADD.FTZ R92, R137, R92 ;  /* 0x0000005c895c7221 */ /* 0x000fe40000010000 */
[----:B------:R-:W-:Y:S01]  /*de10*/  MUFU.EX2 R164, R164 ;  /* 0x000000a400a47308 */ /* 0x000fe20000000800 */
[----:B------:R-:W-:Y:S01]  /*de20*/  FADD.FTZ R91, R146, R91 ;  /* 0x0000005b925b7221 */ /* 0x000fe20000010000 */
[----:B------:R-:W-:Y:S01]  /*de30*/  HMMA.16816.F32 R228, R24, R10, R228 ;  /* 0x0000000a18e4723c */ /* 0x000fe200000018e4 */
[----:B------:R-:W1:Y:S01]  /*de40*/  LDSM.16.MT88.4 R8, [R252+0x5000] ;  /* 0x00500000fc08783b */ /* 0x000e620000004200 */
[----:B------:R-:W-:-:S02]  /*de50*/  FADD.FTZ R95, R75, R95 ;  /* 0x0000005f4b5f7221 */ /* 0x000fc40000010000 */
[C---:B------:R-:W-:Y:S02]  /*de60*/  FADD.FTZ R93, R44.reuse, R93 ;  /* 0x0000005d2c5d7221 */ /* 0x040fe40000010000 */
[----:B------:R-:W-:Y:S01]  /*de70*/  MUFU.EX2 R163, R163 ;  /* 0x000000a300a37308 */ /* 0x000fe20000000800 */
[----:B------:R-:W-:Y:S01]  /*de80*/  F2FP.PACK_AB R24, R75, R76 ;  /* 0x0000004c4b18723e */ /* 0x000fe200000000ff */
[C---:B--2---:R-:W-:Y:S01]  /*de90*/  HMMA.16816.F32 R248, R4.reuse, R16, R248 ;  /* 0x0000001004f8723c */ /* 0x044fe200000018f8 */
[----:B------:R-:W-:Y:S01]  /*dea0*/  F2FP.PACK_AB R25, R44, R45 ;  /* 0x0000002d2c19723e */ /* 0x000fe200000000ff */
[----:B------:R-:W-:Y:S01]  /*deb0*/  FADD.FTZ R92, R139, R92 ;  /* 0x0000005c8b5c7221 */ /* 0x000fe20000010000 */
[----:B------:R-:W-:Y:S01]  /*dec0*/  F2FP.PACK_AB R26, R73, R74 ;  /* 0x0000004a491a723e */ /* 0x000fe200000000ff */
[----:B------:R-:W-:Y:S01]  /*ded0*/  FADD.FTZ R91, R145, R91 ;  /* 0x0000005b915b7221 */ /* 0x000fe20000010000 */
[----:B------:R-:W-:Y:S01]  /*dee0*/  F2FP.PACK_AB R27, R42, R43 ;  /* 0x0000002b2a1b723e */ /* 0x000fe200000000ff */
[----:B------:R-:W2:Y:S01]  /*def0*/  MUFU.EX2 R162, R162 ;  /* 0x000000a200a27308 */ /* 0x000ea20000000800 */
[----:B------:R-:W-:Y:S01]  /*df00*/  FADD.FTZ R95, R74, R95 ;  /* 0x0000005f4a5f7221 */ /* 0x000fe20000010000 */
[----:B------:R-:W-:Y:S01]  /*df10*/  HMMA.16816.F32 R244, R4, R18, R244 ;  /* 0x0000001204f4723c */ /* 0x000fe200000018f4 */
[----:B------:R-:W-:-:S02]  /*df20*/  FADD.FTZ R93, R43, R93 ;  /* 0x0000005d2b5d7221 */ /* 0x000fc40000010000 */
[----:B------:R-:W-:Y:S02]  /*df30*/  FADD.FTZ R92, R140, R92 ;  /* 0x0000005c8c5c7221 */ /* 0x000fe40000010000 */
[----:B------:R-:W-:Y:S01]  /*df40*/  FADD.FTZ R91, R148, R91 ;  /* 0x0000005b945b7221 */ /* 0x000fe20000010000 */
[----:B------:R-:W4:Y:S01]  /*df50*/  MUFU.EX2 R161, R161 ;  /* 0x000000a100a17308 */ /* 0x000f220000000800 */
[----:B------:R-:W-:Y:S01]  /*df60*/  FADD.FTZ R95, R73, R95 ;  /* 0x0000005f495f7221 */ /* 0x000fe20000010000 */
[C---:B---3--:R-:W-:Y:S01]  /*df70*/  HMMA.16816.F32 R240, R4.reuse, R12, R240 ;  /* 0x0000000c04f0723c */ /* 0x048fe200000018f0 */
[----:B------:R-:W-:Y:S02]  /*df80*/  FADD.FTZ R93, R42, R93 ;  /* 0x0000005d2a5d7221 */ /* 0x000fe40000010000 */
[----:B------:R-:W-:Y:S02]  /*df90*/  FADD.FTZ R92, R143, R92 ;  /* 0x0000005c8f5c7221 */ /* 0x000fe40000010000 */
[----:B------:R-:W-:Y:S01]  /*dfa0*/  FADD.FTZ R91, R150, R91 ;  /* 0x0000005b965b7221 */ /* 0x000fe20000010000 */
[----:B------:R-:W3:Y:S01]  /*dfb0*/  MUFU.EX2 R160, R160 ;  /* 0x000000a000a07308 */ /* 0x000ee20000000800 */
[----:B------:R-:W-:Y:S01]  /*dfc0*/  FADD.FTZ R95, R72, R95 ;  /* 0x0000005f485f7221 */ /* 0x000fe20000010000 */
[----:B------:R-:W-:Y:S01]  /*dfd0*/  HMMA.16816.F32 R236, R4, R14, R236 ;  /* 0x0000000e04ec723c */ /* 0x000fe200000018ec */
[----:B------:R-:W1:Y:S01]  /*dfe0*/  LDSM.16.MT88.4 R4, [R191+0x5000] ;  /* 0x00500000bf04783b */ /* 0x000e620000004200 */
[----:B-----5:R-:W-:-:S02]  /*dff0*/  FADD.FTZ R92, R156, R92 ;  /* 0x0000005c9c5c7221 */ /* 0x020fc40000010000 */
[----:B--2---:R-:W-:Y:S02]  /*e000*/  FADD.FTZ R91, R162, R91 ;  /* 0x0000005ba25b7221 */ /* 0x004fe40000010000 */
[----:B------:R-:W2:Y:S01]  /*e010*/  MUFU.EX2 R159, R159 ;  /* 0x0000009f009f7308 */ /* 0x000ea20000000800 */
[----:B------:R-:W-:Y:S01]  /*e020*/  FADD.FTZ R95, R71, R95 ;  /* 0x0000005f475f7221 */ /* 0x000fe20000010000 */
[C---:B------:R-:W-:Y:S01]  /*e030*/  HMMA.16816.F32 R224, R24.reuse, R12, R224 ;  /* 0x0000000c18e0723c */ /* 0x040fe200000018e0 */
[----:B------:R-:W-:Y:S02]  /*e040*/  FADD.FTZ R92, R165, R92 ;  /* 0x0000005ca55c7221 */ /* 0x000fe40000010000 */
[----:B----4-:R-:W-:Y:S02]  /*e050*/  FADD.FTZ R91, R161, R91 ;  /* 0x0000005ba15b7221 */ /* 0x010fe40000010000 */
[----:B------:R-:W-:Y:S01]  /*e060*/  FADD.FTZ R95, R70, R95 ;  /* 0x0000005f465f7221 */ /* 0x000fe20000010000 */
[----:B------:R-:W4:Y:S01]  /*e070*/  MUFU.EX2 R69, R69 ;  /* 0x0000004500457308 */ /* 0x000f220000000800 */
[----:B------:R-:W-:Y:S01]  /*e080*/  F2FP.PACK_AB R12, R165, R156 ;  /* 0x0000009ca50c723e */ /* 0x000fe200000000ff */
[----:B------:R-:W-:Y:S01]  /*e090*/  HMMA.16816.F32 R220, R24, R14, R220 ;  /* 0x0000000e18dc723c */ /* 0x000fe200000018dc */
[----:B------:R-:W-:Y:S01]  /*e0a0*/  F2FP.PACK_AB R13, R161, R162 ;  /* 0x000000a2a10d723e */ /* 0x000fe200000000ff */
[----:B------:R-:W-:-:S02]  /*e0b0*/  FADD.FTZ R92, R164, R92 ;  /* 0x0000005ca45c7221 */ /* 0x000fc40000010000 */
[----:B---3--:R-:W-:Y:S02]  /*e0c0*/  FADD.FTZ R91, R160, R91 ;  /* 0x0000005ba05b7221 */ /* 0x008fe40000010000 */
[----:B------:R-:W3:Y:S01]  /*e0d0*/  MUFU.EX2 R41, R41 ;  /* 0x0000002900297308 */ /* 0x000ee20000000800 */
[----:B------:R-:W-:Y:S01]  /*e0e0*/  F2FP.PACK_AB R14, R163, R164 ;  /* 0x000000a4a30e723e */ /* 0x000fe200000000ff */
[C---:B------:R-:W-:Y:S01]  /*e0f0*/  HMMA.16816.F32 R232, R24.reuse, R16, R232 ;  /* 0x0000001018e8723c */ /* 0x040fe200000018e8 */
[----:B--2---:R-:W-:Y:S01]  /*e100*/  F2FP.PACK_AB R15, R159, R160 ;  /* 0x000000a09f0f723e */ /* 0x004fe200000000ff */
[----:B------:R-:W-:Y:S02]  /*e110*/  FADD.FTZ R92, R163, R92 ;  /* 0x0000005ca35c7221 */ /* 0x000fe40000010000 */
[----:B------:R-:W-:Y:S02]  /*e120*/  FADD.FTZ R91, R159, R91 ;  /* 0x0000005b9f5b7221 */ /* 0x000fe40000010000 */
[----:B------:R-:W2:Y:S01]  /*e130*/  MUFU.EX2 R40, R40 ;  /* 0x0000002800287308 */ /* 0x000ea20000000800 */
[----:B----4-:R-:W-:Y:S01]  /*e140*/  FADD.FTZ R95, R69, R95 ;  /* 0x0000005f455f7221 */ /* 0x010fe20000010000 */
[----:B------:R-:W-:Y:S01]  /*e150*/  HMMA.16816.F32 R228, R24, R18, R228 ;  /* 0x0000001218e4723c */ /* 0x000fe200000018e4 */
[----:B------:R-:W4:Y:S01]  /*e160*/  LDSM.16.MT88.4 R16, [R252+0x5400] ;  /* 0x00540000fc10783b */ /* 0x000f220000004200 */
[----:B------:R-:W-:-:S02]  /*e170*/  FFMA.FTZ R121, R121, c[0x0][0x23c], -R115 ;  /* 0x00008f0079797a23 */ /* 0x000fc40000010873 */
[----:B------:R-:W-:Y:S02]  /*e180*/  FFMA.FTZ R118, R118, c[0x0][0x23c], -R115 ;  /* 0x00008f0076767a23 */ /* 0x000fe40000010873 */
[----:B------:R-:W5:Y:S01]  /*e190*/  MUFU.EX2 R39, R39 ;  /* 0x0000002700277308 */ /* 0x000f620000000800 */
[----:B------:R-:W-:Y:S01]  /*e1a0*/  F2FP.PACK_AB R24, R71, R72 ;  /* 0x000000484718723e */ /* 0x000fe200000000ff */
[C---:B-1----:R-:W-:Y:S01]  /*e1b0*/  HMMA.16816.F32 R248, R12.reuse, R8, R248 ;  /* 0x000000080cf8723c */ /* 0x042fe200000018f8 */
[----:B------:R-:W-:Y:S01]  /*e1c0*/  F2FP.PACK_AB R26, R69, R70 ;  /* 0x00000046451a723e */ /* 0x000fe200000000ff */
[----:B---3--:R-:W-:Y:S02]  /*e1d0*/  FADD.FTZ R93, R41, R93 ;  /* 0x0000005d295d7221 */ /* 0x008fe40000010000 */
[----:B------:R-:W-:Y:S02]  /*e1e0*/  FFMA.FTZ R116, R116, c[0x0][0x23c], -R115 ;  /* 0x00008f0074747a23 */ /* 0x000fe40000010873 */
[----:B------:R-:W1:Y:S01]  /*e1f0*/  MUFU.EX2 R38, R38 ;  /* 0x0000002600267308 */ /* 0x000e620000000800 */
[C---:B--2---:R-:W-:Y:S01]  /*e200*/  F2FP.PACK_AB R25, R40.reuse, R41 ;  /* 0x000000292819723e */ /* 0x044fe200000000ff */
[----:B------:R-:W-:Y:S01]  /*e210*/  HMMA.16816.F32 R244, R12, R10, R244 ;  /* 0x0000000a0cf4723c */ /* 0x000fe200000018f4 */
[----:B------:R-:W-:-:S02]  /*e220*/  FADD.FTZ R93, R40, R93 ;  /* 0x0000005d285d7221 */ /* 0x000fc40000010000 */
[----:B------:R-:W-:Y:S02]  /*e230*/  FFMA.FTZ R114, R114, c[0x0][0x23c], -R115 ;  /* 0x00008f0072727a23 */ /* 0x000fe40000010873 */
[--C-:B------:R-:W-:Y:S01]  /*e240*/  FFMA.FTZ R113, R113, c[0x0][0x23c], -R106.reuse ;  /* 0x00008f0071717a23 */ /* 0x100fe2000001086a */
[----:B------:R-:W2:Y:S01]  /*e250*/  MUFU.EX2 R157, R157 ;  /* 0x0000009d009d7308 */ /* 0x000ea20000000800 */
[----:B-----5:R-:W-:Y:S01]  /*e260*/  FADD.FTZ R93, R39, R93 ;  /* 0x0000005d275d7221 */ /* 0x020fe20000010000 */
[----:B------:R-:W-:Y:S01]  /*e270*/  HMMA.16816.F32 R240, R12, R4, R240 ;  /* 0x000000040cf0723c */ /* 0x000fe200000018f0 */
[----:B------:R-:W-:-:S05]  /*e280*/  FFMA.FTZ R110, R110, c[0x0][0x23c], -R106 ;  /* 0x00008f006e6e7a23 */ /* 0x000fca000001086a */
[----:B------:R-:W3:Y:S01]  /*e290*/  MUFU.EX2 R155, R155 ;  /* 0x0000009b009b7308 */ /* 0x000ee20000000800 */
[C---:B-1----:R-:W-:Y:S01]  /*e2a0*/  F2FP.PACK_AB R27, R38.reuse, R39 ;  /* 0x00000027261b723e */ /* 0x042fe200000000ff */
[----:B------:R-:W-:Y:S01]  /*e2b0*/  HMMA.16816.F32 R236, R12, R6, R236 ;  /* 0x000000060cec723c */ /* 0x000fe200000018ec */
[----:B------:R-:W1:Y:S01]  /*e2c0*/  LDSM.16.MT88.4 R12, [R191+0x5400] ;  /* 0x00540000bf0c783b */ /* 0x000e620000004200 */
[----:B------:R-:W-:-:S04]  /*e2d0*/  FADD.FTZ R93, R38, R93 ;  /* 0x0000005d265d7221 */ /* 0x000fc80000010000 */
[----:B------:R-:W5:Y:S01]  /*e2e0*/  MUFU.EX2 R154, R154 ;  /* 0x0000009a009a7308 */ /* 0x000f620000000800 */
[----:B--2---:R-:W-:Y:S01]  /*e2f0*/  FADD.FTZ R92, R157, R92 ;  /* 0x0000005c9d5c7221 */ /* 0x004fe20000010000 */
[C---:B------:R-:W-:Y:S06]  /*e300*/  HMMA.16816.F32 R224, R24.reuse, R4, R224 ;  /* 0x0000000418e0723c */ /* 0x040fec00000018e0 */
[----:B------:R-:W2:Y:S01]  /*e310*/  MUFU.EX2 R153, R153 ;  /* 0x0000009900997308 */ /* 0x000ea20000000800 */
[C---:B---3--:R-:W-:Y:S01]  /*e320*/  F2FP.PACK_AB R4, R155.reuse, R157 ;  /* 0x0000009d9b04723e */ /* 0x048fe200000000ff */
[----:B------:R-:W-:Y:S01]  /*e330*/  HMMA.16816.F32 R220, R24, R6, R220 ;  /* 0x0000000618dc723c */ /* 0x000fe200000018dc */
[----:B------:R-:W-:-:S05]  /*e340*/  FADD.FTZ R92, R155, R92 ;  /* 0x0000005c9b5c7221 */ /* 0x000fca0000010000 */
[----:B------:R-:W3:Y:S01]  /*e350*/  MUFU.EX2 R151, R151 ;  /* 0x0000009700977308 */ /* 0x000ee20000000800 */
[----:B-----5:R-:W-:Y:S01]  /*e360*/  FADD.FTZ R92, R154, R92 ;  /* 0x0000005c9a5c7221 */ /* 0x020fe20000010000 */
[C---:B------:R-:W-:Y:S06]  /*e370*/  HMMA.16816.F32 R232, R24.reuse, R8, R232 ;  /* 0x0000000818e8723c */ /* 0x040fec00000018e8 */
[----:B------:R-:W5:Y:S01]  /*e380*/  MUFU.EX2 R149, R149 ;  /* 0x0000009500957308 */ /* 0x000f620000000800 */
[C---:B--2---:R-:W-:Y:S01]  /*e390*/  F2FP.PACK_AB R6, R153.reuse, R154 ;  /* 0x0000009a9906723e */ /* 0x044fe200000000ff */
[----:B------:R-:W-:Y:S01]  /*e3a0*/  HMMA.16816.F32 R228, R24, R10, R228 ;  /* 0x0000000a18e4723c */ /* 0x000fe200000018e4 */
[----:B------:R-:W2:Y:S01]  /*e3b0*/  LDSM.16.MT88.4 R8, [R252+0x5800] ;  /* 0x00580000fc08783b */ /* 0x000ea20000004200 */
[----:B------:R-:W-:-:S04]  /*e3c0*/  FADD.FTZ R92, R153, R92 ;  /* 0x0000005c995c7221 */ /* 0x000fc80000010000 */
[----:B------:R-:W1:Y:S01]  /*e3d0*/  MUFU.EX2 R147, R147 ;  /* 0x0000009300937308 */ /* 0x000e620000000800 */
[----:B---3--:R-:W-:-:S07]  /*e3e0*/  FADD.FTZ R91, R151, R91 ;  /* 0x0000005b975b7221 */ /* 0x008fce0000010000 */
[----:B------:R-:W3:Y:S01]  /*e3f0*/  MUFU.EX2 R144, R144 ;  /* 0x0000009000907308 */ /* 0x000ee20000000800 */
[C---:B-----5:R-:W-:Y:S01]  /*e400*/  F2FP.PACK_AB R5, R149.reuse, R151 ;  /* 0x000000979505723e */ /* 0x060fe200000000ff */
[----:B------:R-:W-:-:S06]  /*e410*/  FADD.FTZ R91, R149, R91 ;  /* 0x0000005b955b7221 */ /* 0x000fcc0000010000 */
[----:B------:R-:W5:Y:S01]  /*e420*/  MUFU.EX2 R68, R68 ;  /* 0x0000004400447308 */ /* 0x000f620000000800 */
[----:B-1----:R-:W-:Y:S01]  /*e430*/  FADD.FTZ R91, R147, R91 ;  /* 0x0000005b935b7221 */ /* 0x002fe20000010000 */
[----:B---3--:R-:W-:-:S06]  /*e440*/  F2FP.PACK_AB R7, R144, R147 ;  /* 0x000000939007723e */ /* 0x008fcc00000000ff */
[----:B------:R-:W1:Y:S01]  /*e450*/  MUFU.EX2 R67, R67 ;  /* 0x0000004300437308 */ /* 0x000e620000000800 */
[----:B------:R-:W-:Y:S01]  /*e460*/  FADD.FTZ R91, R144, R91 ;  /* 0x0000005b905b7221 */ /* 0x000fe20000010000 */
[----:B----4-:R-:W-:Y:S01]  /*e470*/  HMMA.16816.F32 R248, R4, R16, R248 ;  /* 0x0000001004f8723c */ /* 0x010fe200000018f8 */
[----:B-----5:R-:W-:-:S05]  /*e480*/  FADD.FTZ R95, R68, R95 ;  /* 0x0000005f445f7221 */ /* 0x020fca0000010000 */
[----:B------:R-:W3:Y:S02]  /*e490*/  MUFU.EX2 R66, R66 ;  /* 0x0000004200427308 */ /* 0x000ee40000000800 */
[C---:B------:R-:W-:Y:S06]  /*e4a0*/  HMMA.16816.F32 R244, R4.reuse, R18, R244 ;  /* 0x0000001204f4723c */ /* 0x040fec00000018f4 */
[----:B------:R-:W4:Y:S01]  /*e4b0*/  MUFU.EX2 R65, R65 ;  /* 0x0000004100417308 */ /* 0x000f220000000800 */
[C---:B-1----:R-:W-:Y:S01]  /*e4c0*/  F2FP.PACK_AB R24, R67.reuse, R68 ;  /* 0x000000444318723e */ /* 0x042fe200000000ff */
[----:B------:R-:W-:Y:S01]  /*e4d0*/  FADD.FTZ R95, R67, R95 ;  /* 0x0000005f435f7221 */ /* 0x000fe20000010000 */
[----:B------:R-:W-:Y:S05]  /*e4e0*/  HMMA.16816.F32 R240, R4, R12, R240 ;  /* 0x0000000c04f0723c */ /* 0x000fea00000018f0 */
[----:B------:R-:W1:Y:S01]  /*e4f0*/  MUFU.EX2 R37, R37 ;  /* 0x0000002500257308 */ /* 0x000e620000000800 */
[----:B---3--:R-:W-:-:S02]  /*e500*/  FADD.FTZ R95, R66, R95 ;  /* 0x0000005f425f7221 */ /* 0x008fc40000010000 */
[----:B------:R-:W-:Y:S01]  /*e510*/  HMMA.16816.F32 R236, R4, R14, R236 ;  /* 0x0000000e04ec723c */ /* 0x000fe200000018ec */
[----:B------:R-:W3:Y:S04]  /*e520*/  LDSM.16.MT88.4 R4, [R191+0x5800] ;  /* 0x00580000bf04783b */ /* 0x000ee80000004200 */
[----:B------:R-:W5:Y:S01]  /*e530*/  MUFU.EX2 R36, R36 ;  /* 0x0000002400247308 */ /* 0x000f620000000800 */
[C---:B----4-:R-:W-:Y:S01]  /*e540*/  F2FP.PACK_AB R26, R65.reuse, R66 ;  /* 0x00000042411a723e */ /* 0x050fe200000000ff */
[----:B------:R-:W-:-:S06]  /*e550*/  FADD.FTZ R95, R65, R95 ;  /* 0x0000005f415f7221 */ /* 0x000fcc0000010000 */
[----:B------:R-:W4:Y:S01]  /*e560*/  MUFU.EX2 R35, R35 ;  /* 0x0000002300237308 */ /* 0x000f220000000800 */
[----:B-1----:R-:W-:-:S07]  /*e570*/  FADD.FTZ R93, R37, R93 ;  /* 0x0000005d255d7221 */ /* 0x002fce0000010000 */
[----:B------:R-:W1:Y:S01]  /*e580*/  MUFU.EX2 R133, R133 ;  /* 0x0000008500857308 */ /* 0x000e620000000800 */
[C---:B-----5:R-:W-:Y:S01]  /*e590*/  F2FP.PACK_AB R25, R36.reuse, R37 ;  /* 0x000000252419723e */ /* 0x060fe200000000ff */
[----:B------:R-:W-:-:S06]  /*e5a0*/  FADD.FTZ R93, R36, R93 ;  /* 0x0000005d245d7221 */ /* 0x000fcc0000010000 */
[----:B------:R-:W5:Y:S01]  /*e5b0*/  MUFU.EX2 R142, R142 ;  /* 0x0000008e008e7308 */ /* 0x000f620000000800 */
[----:B----4-:R-:W-:-:S07]  /*e5c0*/  FADD.FTZ R93, R35, R93 ;  /* 0x0000005d235d7221 */ /* 0x010fce0000010000 */
[----:B------:R-:W4:Y:S01]  /*e5d0*/  MUFU.EX2 R138, R138 ;  /* 0x0000008a008a7308 */ /* 0x000f220000000800 */
[C---:B-1----:R-:W-:Y:S01]  /*e5e0*/  F2FP.PACK_AB R27, R133.reuse, R35 ;  /* 0x00000023851b723e */ /* 0x042fe200000000ff */
[----:B------:R-:W-:-:S06]  /*e5f0*/  FADD.FTZ R93, R133, R93 ;  /* 0x0000005d855d7221 */ /* 0x000fcc0000010000 */
[----:B------:R-:W1:Y:S01]  /*e600*/  MUFU.EX2 R136, R136 ;  /* 0x0000008800887308 */ /* 0x000e620000000800 */
[----:B------:R-:W-:Y:S01]  /*e610*/  HMMA.16816.F32 R232, R24, R16, R232 ;  /* 0x0000001018e8723c */ /* 0x000fe200000018e8 */
[----:B-----5:R-:W-:-:S06]  /*e620*/  FADD.FTZ R92, R142, R92 ;  /* 0x0000005c8e5c7221 */ /* 0x020fcc0000010000 */
[----:B------:R-:W5:Y:S01]  /*e630*/  MUFU.EX2 R135, R135 ;  /* 0x0000008700877308 */ /* 0x000f620000000800 */
[----:B------:R-:W-:Y:S01]  /*e640*/  HMMA.16816.F32 R228, R24, R18, R228 ;  /* 0x0000001218e4723c */ /* 0x000fe200000018e4 */
[----:B------:R-:W2:Y:S01]  /*e650*/  LDSM.16.MT88.4 R16, [R252+0x5c00] ;  /* 0x005c0000fc10783b */ /* 0x000ea20000004200 */
[----:B----4-:R-:W-:-:S05]  /*e660*/  FADD.FTZ R92, R138, R92 ;  /* 0x0000005c8a5c7221 */ /* 0x010fca0000010000 */
[----:B------:R-:W4:Y:S01]  /*e670*/  MUFU.EX2 R134, R134 ;  /* 0x0000008600867308 */ /* 0x000f220000000800 */
[----:B------:R-:W-:Y:S01]  /*e680*/  HMMA.16816.F32 R224, R24, R12, R224 ;  /* 0x0000000c18e0723c */ /* 0x000fe200000018e0 */
[----:B-1----:R-:W-:-:S06]  /*e690*/  FADD.FTZ R92, R136, R92 ;  /* 0x0000005c885c7221 */ /* 0x002fcc0000010000 */
[----:B------:R-:W1:Y:S01]  /*e6a0*/  MUFU.EX2 R131, R131 ;  /* 0x0000008300837308 */ /* 0x000e620000000800 */
[----:B------:R-:W-:Y:S01]  /*e6b0*/  HMMA.16816.F32 R220, R24, R14, R220 ;  /* 0x0000000e18dc723c */ /* 0x000fe200000018dc */
[----:B------:R-:W-:Y:S01]  /*e6c0*/  F2FP.PACK_AB R12, R138, R142 ;  /* 0x0000008e8a0c723e */ /* 0x000fe200000000ff */
[----:B-----5:R-:W-:-:S05]  /*e6d0*/  FADD.FTZ R92, R135, R92 ;  /* 0x0000005c875c7221 */ /* 0x020fca0000010000 */
[----:B------:R-:W5:Y:S01]  /*e6e0*/  MUFU.EX2 R127, R127 ;  /* 0x0000007f007f7308 */ /* 0x000f620000000800 */
[----:B------:R-:W-:Y:S01]  /*e6f0*/  F2FP.PACK_AB R14, R135, R136 ;  /* 0x00000088870e723e */ /* 0x000fe200000000ff */
[----:B----4-:R-:W-:-:S06]  /*e700*/  FADD.FTZ R91, R134, R91 ;  /* 0x0000005b865b7221 */ /* 0x010fcc0000010000 */
[----:B------:R-:W4:Y:S01]  /*e710*/  MUFU.EX2 R124, R124 ;  /* 0x0000007c007c7308 */ /* 0x000f220000000800 */
[C---:B-1----:R-:W-:Y:S01]  /*e720*/  F2FP.PACK_AB R13, R131.reuse, R134 ;  /* 0x00000086830d723e */ /* 0x042fe200000000ff */
[----:B------:R-:W-:-:S06]  /*e730*/  FADD.FTZ R91, R131, R91 ;  /* 0x0000005b835b7221 */ /* 0x000fcc0000010000 */
[----:B------:R-:W1:Y:S01]  /*e740*/  MUFU.EX2 R64, R64 ;  /* 0x0000004000407308 */ /* 0x000e620000000800 */
[----:B-----5:R-:W-:-:S07]  /*e750*/  FADD.FTZ R91, R127, R91 ;  /* 0x0000005b7f5b7221 */ /* 0x020fce0000010000 */
[----:B------:R-:W5:Y:S01]  /*e760*/  MUFU.EX2 R63, R63 ;  /* 0x0000003f003f7308 */ /* 0x000f620000000800 */
[C---:B----4-:R-:W-:Y:S01]  /*e770*/  F2FP.PACK_AB R15, R124.reuse, R127 ;  /* 0x0000007f7c0f723e */ /* 0x050fe200000000ff */
[----:B------:R-:W-:-:S06]  /*e780*/  FADD.FTZ R91, R124, R91 ;  /* 0x0000005b7c5b7221 */ /* 0x000fcc0000010000 */
[----:B------:R-:W4:Y:S01]  /*e790*/  MUFU.EX2 R62, R62 ;  /* 0x0000003e003e7308 */ /* 0x000f220000000800 */
[----:B--2---:R-:W-:Y:S01]  /*e7a0*/  HMMA.16816.F32 R248, R12, R8, R248 ;  /* 0x000000080cf8723c */ /* 0x004fe200000018f8 */
[----:B-1----:R-:W-:-:S06]  /*e7b0*/  FADD.FTZ R95, R64, R95 ;  /* 0x0000005f405f7221 */ /* 0x002fcc0000010000 */
[----:B------:R-:W1:Y:S01]  /*e7c0*/  MUFU.EX2 R61, R61 ;  /* 0x0000003d003d7308 */ /* 0x000e620000000800 */
[----:B------:R-:W-:Y:S01]  /*e7d0*/  HMMA.16816.F32 R244, R12, R10, R244 ;  /* 0x0000000a0cf4723c */ /* 0x000fe200000018f4 */
[C---:B-----5:R-:W-:Y:S01]  /*e7e0*/  F2FP.PACK_AB R24, R63.reuse, R64 ;  /* 0x000000403f18723e */ /* 0x060fe200000000ff */
[----:B------:R-:W-:-:S05]  /*e7f0*/  FADD.FTZ R95, R63, R95 ;  /* 0x0000005f3f5f7221 */ /* 0x000fca0000010000 */
[----:B------:R-:W2:Y:S01]  /*e800*/  MUFU.EX2 R152, R152 ;  /* 0x0000009800987308 */ /* 0x000ea20000000800 */
[----:B---3--:R-:W-:Y:S01]  /*e810*/  HMMA.16816.F32 R240, R12, R4, R240 ;  /* 0x000000040cf0723c */ /* 0x008fe200000018f0 */
[----:B----4-:R-:W-:-:S06]  /*e820*/  FADD.FTZ R95, R62, R95 ;  /* 0x0000005f3e5f7221 */ /* 0x010fcc0000010000 */
[----:B------:R-:W3:Y:S01]  /*e830*/  MUFU.EX2 R158, R158 ;  /* 0x0000009e009e7308 */ /* 0x000ee20000000800 */
[----:B------:R-:W-:Y:S01]  /*e840*/  HMMA.16816.F32 R236, R12, R6, R236 ;  /* 0x000000060cec723c */ /* 0x000fe200000018ec */
[----:B------:R-:W4:Y:S01]  /*e850*/  LDSM.16.MT88.4 R12, [R191+0x5c00] ;  /* 0x005c0000bf0c783b */ /* 0x000f220000004200 */
[C---:B-1----:R-:W-:Y:S01]  /*e860*/  F2FP.PACK_AB R26, R61.reuse, R62 ;  /* 0x0000003e3d1a723e */ /* 0x042fe200000000ff */
[----:B------:R-:W-:-:S04]  /*e870*/  FADD.FTZ R95, R61, R95 ;  /* 0x0000005f3d5f7221 */ /* 0x000fc80000010000 */
[----:B------:R-:W1:Y:S01]  /*e880*/  MUFU.EX2 R141, R141 ;  /* 0x0000008d008d7308 */ /* 0x000e620000000800 */
[----:B--2---:R-:W-:-:S07]  /*e890*/  FADD.FTZ R93, R152, R93 ;  /* 0x0000005d985d7221 */ /* 0x004fce0000010000 */
[----:B------:R-:W2:Y:S01]  /*e8a0*/  MUFU.EX2 R122, R122 ;  /* 0x0000007a007a7308 */ /* 0x000ea20000000800 */
[C---:B---3--:R-:W-:Y:S01]  /*e8b0*/  F2FP.PACK_AB R25, R158.reuse, R152 ;  /* 0x000000989e19723e */ /* 0x048fe200000000ff */
[----:B------:R-:W-:-:S06]  /*e8c0*/  FADD.FTZ R93, R158, R93 ;  /* 0x0000005d9e5d7221 */ /* 0x000fcc0000010000 */
[----:B------:R-:W3:Y:S01]  /*e8d0*/  MUFU.EX2 R121, R121 ;  /* 0x0000007900797308 */ /* 0x000ee20000000800 */
[----:B-1----:R-:W-:Y:S01]  /*e8e0*/  FADD.FTZ R93, R141, R93 ;  /* 0x0000005d8d5d7221 */ /* 0x002fe20000010000 */
[----:B--2---:R-:W-:-:S06]  /*e8f0*/  F2FP.PACK_AB R27, R122, R141 ;  /* 0x0000008d7a1b723e */ /* 0x004fcc00000000ff */
[----:B------:R-:W1:Y:S01]  /*e900*/  MUFU.EX2 R118, R118 ;  /* 0x0000007600767308 */ /* 0x000e620000000800 */
[----:B------:R-:W-:Y:S01]  /*e910*/  FADD.FTZ R93, R122, R93 ;  /* 0x0000005d7a5d7221 */ /* 0x000fe20000010000 */
[----:B------:R-:W-:Y:S01]  /*e920*/  HMMA.16816.F32 R232, R24, R8, R232 ;  /* 0x0000000818e8723c */ /* 0x000fe200000018e8 */
[----:B---3--:R-:W-:-:S05]  /*e930*/  FADD.FTZ R92, R121, R92 ;  /* 0x0000005c795c7221 */ /* 0x008fca0000010000 */
[----:B------:R-:W2:Y:S01]  /*e940*/  MUFU.EX2 R116, R116 ;  /* 0x0000007400747308 */ /* 0x000ea20000000800 */
[----:B------:R-:W-:Y:S01]  /*e950*/  FFMA.FTZ R8, R108, c[0x0][0x23c], -R106 ;  /* 0x00008f006c087a23 */ /* 0x000fe2000001086a */
[----:B------:R-:W-:Y:S01]  /*e960*/  HMMA.16816.F32 R228, R24, R10, R228 ;  /* 0x0000000a18e4723c */ /* 0x000fe200000018e4 */
[----:B------:R-:W-:-:S05]  /*e970*/  MOV R9, R87 ;  /* 0x0000005700097202 */ /* 0x000fca0000000f00 */
[----:B------:R-:W3:Y:S01]  /*e980*/  MUFU.EX2 R114, R114 ;  /* 0x0000007200727308 */ /* 0x000ee20000000800 */
[----:B-1----:R-:W-:Y:S01]  /*e990*/  FADD.FTZ R92, R118, R92 ;  /* 0x0000005c765c7221 */ /* 0x002fe20000010000 */
[----:B------:R-:W-:Y:S01]  /*e9a0*/  @P0 MOV R9, R87 ;  /* 0x0000005700090202 */ /* 0x000fe20000000f00 */
[----:B------:R-:W-:Y:S01]  /*e9b0*/  FFMA.FTZ R10, R105, c[0x0][0x23c], -R106 ;  /* 0x00008f00690a7a23 */ /* 0x000fe2000001086a */
[----:B------:R-:W-:Y:S01]  /*e9c0*/  HMMA.16816.F32 R224, R24, R4, R224 ;  /* 0x0000000418e0723c */ /* 0x000fe200000018e0 */
[----:B------:R-:W-:-:S03]  /*e9d0*/  FFMA.FTZ R11, R99, c[0x0][0x23c], -R103 ;  /* 0x00008f00630b7a23 */ /* 0x000fc60000010867 */
[----:B------:R-:W1:Y:S01]  /*e9e0*/  MUFU.EX2 R113, R113 ;  /* 0x0000007100717308 */ /* 0x000e620000000800 */
[----:B--2---:R-:W-:Y:S02]  /*e9f0*/  FADD.FTZ R92, R116, R92 ;  /* 0x0000005c745c7221 */ /* 0x004fe40000010000 */
[----:B------:R-:W-:Y:S01]  /*ea00*/  FFMA.FTZ R4, R102, c[0x0][0x23c], -R103 ;  /* 0x00008f0066047a23 */ /* 0x000fe20000010867 */
[----:B------:R-:W-:Y:S01]  /*ea10*/  HMMA.16816.F32 R220, R24, R6, R220 ;  /* 0x0000000618dc723c */ /* 0x000fe200000018dc */
[----:B------:R-:W-:-:S03]  /*ea20*/  MOV R5, R88 ;  /* 0x0000005800057202 */ /* 0x000fc60000000f00 */
[----:B------:R-:W2:Y:S01]  /*ea30*/  MUFU.EX2 R110, R110 ;  /* 0x0000006e006e7308 */ /* 0x000ea20000000800 */
[----:B------:R-:W-:Y:S01]  /*ea40*/  @P0 MOV R5, R88 ;  /* 0x0000005800050202 */ /* 0x000fe20000000f00 */
[----:B---3--:R-:W-:Y:S01]  /*ea50*/  FADD.FTZ R210, R114, R92 ;  /* 0x0000005c72d27221 */ /* 0x008fe20000010000 */
[----:B------:R-:W-:Y:S02]  /*ea60*/  F2FP.PACK_AB R24, R118, R121 ;  /* 0x000000797618723e */ /* 0x000fe400000000ff */
[----:B------:R-:W-:-:S03]  /*ea70*/  F2FP.PACK_AB R26, R114, R116 ;  /* 0x00000074721a723e */ /* 0x000fc600000000ff */
[----:B------:R-:W3:Y:S01]  /*ea80*/  MUFU.EX2 R8, R8 ;  /* 0x0000000800087308 */ /* 0x000ee20000000800 */
[----:B-1----:R-:W-:-:S07]  /*ea90*/  FADD.FTZ R91, R113, R91 ;  /* 0x0000005b715b7221 */ /* 0x002fce0000010000 */
[----:B------:R-:W1:Y:S01]  /*eaa0*/  MUFU.EX2 R10, R10 ;  /* 0x0000000a000a7308 */ /* 0x000e620000000800 */
[C---:B--2---:R-:W-:Y:S01]  /*eab0*/  F2FP.PACK_AB R25, R110.reuse, R113 ;  /* 0x000000716e19723e */ /* 0x044fe200000000ff */
[----:B------:R-:W-:-:S06]  /*eac0*/  FADD.FTZ R91, R110, R91 ;  /* 0x0000005b6e5b7221 */ /* 0x000fcc0000010000 */
[----:B------:R-:W2:Y:S01]  /*ead0*/  MUFU.EX2 R60, R60 ;  /* 0x0000003c003c7308 */ /* 0x000ea20000000800 */
[----:B---3--:R-:W-:-:S07]  /*eae0*/  FADD.FTZ R91, R8, R91 ;  /* 0x0000005b085b7221 */ /* 0x008fce0000010000 */
[----:B------:R-:W3:Y:S01]  /*eaf0*/  MUFU.EX2 R4, R4 ;  /* 0x0000000400047308 */ /* 0x000ee20000000800 */
[C---:B-1----:R-:W-:Y:S01]  /*eb00*/  F2FP.PACK_AB R27, R10.reuse, R8 ;  /* 0x000000080a1b723e */ /* 0x042fe200000000ff */
[----:B------:R-:W-:-:S06]  /*eb10*/  FADD.FTZ R211, R10, R91 ;  /* 0x0000005b0ad37221 */ /* 0x000fcc0000010000 */
[----:B------:R-:W1:Y:S01]  /*eb20*/  MUFU.EX2 R59, R59 ;  /* 0x0000003b003b7308 */ /* 0x000e620000000800 */
[----:B--2---:R-:W-:Y:S01]  /*eb30*/  FADD.FTZ R95, R60, R95 ;  /* 0x0000005f3c5f7221 */ /* 0x004fe20000010000 */
[C---:B------:R-:W-:Y:S06]  /*eb40*/  HMMA.16816.F32 R248, R24.reuse, R16, R248 ;  /* 0x0000001018f8723c */ /* 0x040fec00000018f8 */
[----:B------:R-:W2:Y:S01]  /*eb50*/  MUFU.EX2 R58, R58 ;  /* 0x0000003a003a7308 */ /* 0x000ea20000000800 */
[----:B---3--:R-:W-:Y:S01]  /*eb60*/  FADD.FTZ R93, R4, R93 ;  /* 0x0000005d045d7221 */ /* 0x008fe20000010000 */
        /* <DEDUP_REMOVED lines=21> */
[----:B------:R-:W-:Y:S11]  /*ecc0*/  @P0 BRA `(.L_x_584) ;  /* 0x0000001000000947 */ /* 0x000ff60003800000 */
.L_x_580:
[----:B------:R-:W-:-:S12]  /*ecd0*/  UIADD3 UR5, UR20, -0x1, URZ ;  /* 0xffffffff14057890 */ /* 0x000fd8000fffe03f */
.L_x_584:
[----:B------:R-:W-:-:S13]  /*ece0*/  ISETP.LE.AND P0, PT, RZ, UR5, PT ;  /* 0x00000005ff007c0c */ /* 0x000fda000bf03270 */
[----:B------:R-:W-:Y:S05]  /*ecf0*/  @!P0 BRA `(.L_x_585) ;  /* 0x000057e000008947 */ /* 0x000fea0003800000 */
[----:B------:R-:W2:Y:S01]  /*ed00*/  LDL.64 R2, [R1+0x10] ;  /* 0x0000100001027983 */ /* 0x000ea20000100a00 */
[----:B------:R-:W-:Y:S01]  /*ed10*/  ULDC.64 UR6, c[0x0][0x1a0] ;  /* 0x0000680000067ab9 */ /* 0x000fe20000000a00 */
[----:B------:R-:W-:Y:S01]  /*ed20*/  IMAD.MOV.U32 R215, RZ, RZ, R129 ;  /* 0x000000ffffd77224 */ /* 0x000fe200078e0081 */
[----:B------:R-:W-:Y:S01]  /*ed30*/  USHF.L.U64.HI UR20, UR6, 0x6, UR7 ;  /* 0x0000000606147899 */ /* 0x000fe20008010207 */
[----:B------:R-:W-:Y:S01]  /*ed40*/  IMAD.MOV.U32 R216, RZ, RZ, R130 ;  /* 0x000000ffffd87224 */ /* 0x000fe200078e0082 */
[----:B------:R-:W-:Y:S01]  /*ed50*/  USHF.L.U32 UR21, UR6, 0x6, URZ ;  /* 0x0000000606157899 */ /* 0x000fe2000800063f */
[----:B------:R-:W-:Y:S01]  /*ed60*/  MOV R213, R9 ;  /* 0x0000000900d57202 */ /* 0x000fe20000000f00 */
[----:B------:R-:W-:Y:S01]  /*ed70*/  UIMAD.WIDE.U32 UR24, UR6, 0x60, URZ ;  /* 0x00000060061878a5 */ /* 0x000fe2000f8e003f */
[----:B------:R-:W-:Y:S01]  /*ed80*/  IMAD.MOV.U32 R214, RZ, RZ, R5 ;  /* 0x000000ffffd67224 */ /* 0x000fe200078e0005 */
[----:B------:R-:W-:-:S03]  /*ed90*/  UIMAD UR26, UR7, 0x60, URZ ;  /* 0x00000060071a78a4 */ /* 0x000fc6000f8e023f */
[----:B------:R-:W-:Y:S02]  /*eda0*/  ULDC.64 UR6, c[0x0][0x198] ;  /* 0x0000660000067ab9 */ /* 0x000fe40000000a00 */
[----:B------:R-:W-:Y:S02]  /*edb0*/  UIMAD.WIDE.U32 UR30, UR6, 0x60, URZ ;  /* 0x00000060061e78a5 */ /* 0x000fe4000f8e003f */
[----:B------:R-:W-:Y:S02]  /*edc0*/  UIMAD UR28, UR7, 0x60, URZ ;  /* 0x00000060071c78a4 */ /* 0x000fe4000f8e023f */
[----:B------:R-:W-:Y:S02]  /*edd0*/  USHF.L.U64.HI UR22, UR6, 0x6, UR7 ;  /* 0x0000000606167899 */ /* 0x000fe40008010207 */
[----:B------:R-:W-:Y:S02]  /*ede0*/  USHF.L.U32 UR27, UR6, 0x6, URZ ;  /* 0x00000006061b7899 */ /* 0x000fe4000800063f */
[----:B------:R-:W-:-:S02]  /*edf0*/  UIADD3 UR26, UR26, UR25, URZ ;  /* 0x000000191a1a7290 */ /* 0x000fc4000fffe03f */
[----:B------:R-:W-:Y:S01]  /*ee00*/  UIADD3 UR28, UR28, UR31, URZ ;  /* 0x0000001f1c1c7290 */ /* 0x000fe2000fffe03f */
[----:B--2---:R-:W-:Y:S02]  /*ee10*/  ISETP.GE.AND P1, PT, R2, c[0x0][0x220], PT ;  /* 0x0000880002007a0c */ /* 0x004fe40003f26270 */
[----:B------:R-:W-:Y:S02]  /*ee20*/  MOV R2, R20 ;  /* 0x0000001400027202 */ /* 0x000fe40000000f00 */
[----:B------:R-:W-:-:S05]  /*ee30*/  MOV R3, R23 ;  /* 0x0000001700037202 */ /* 0x000fca0000000f00 */
[----:B------:R1:W-:Y:S01]  /*ee40*/  STL.64 [R1+0x20], R2 ;  /* 0x0000200201007387 */ /* 0x0003e20000100a00 */
[----:B------:R-:W-:Y:S05]  /*ee50*/  BRA `(.L_x_586) ;  /* 0x0000034000007947 */ /* 0x000fea0003800000 */
.L_x_588:
[----:B------:R-:W2:Y:S01]  /*ee60*/  LDL.64 R196, [R1] ;  /* 0x0000000001c47983 */ /* 0x000ea20000100a00 */
        /* <DEDUP_REMOVED lines=15> */
[C---:B------:R-:W-:Y:S02]  /*ef60*/  @!P1 LEA R144, P6, R130.reuse, c[0x0][0x168], 0x1 ;  /* 0x00005a0082909a11 */ /* 0x040fe400078c08ff */
[----:B---3--:R-:W-:Y:S02]  /*ef70*/  LEA.HI.X R129, R131, R201, R129, 0x7, P3 ;  /* 0x000000c983817211 */ /* 0x008fe400018f3c81 */
[C---:B------:R-:W-:Y:S02]  /*ef80*/  @!P1 IADD3 R132, P4, R130.reuse, UR10, RZ ;  /* 0x0000000a82849c10 */ /* 0x040fe4000ff9e0ff */
[----:B------:R-:W-:Y:S02]  /*ef90*/  @!P1 LEA.HI.X R145, R130, c[0x0][0x16c], R129, 0x1, P6 ;  /* 0x00005b0082919a11 */ /* 0x000fe400030f0c81 */
[----:B------:R-:W-:Y:S02]  /*efa0*/  @!P1 LEA R142, P5, R132, c[0x0][0x168], 0x1 ;  /* 0x00005a00848e9a11 */ /* 0x000fe400078a08ff */
[C---:B------:R-:W-:Y:S01]  /*efb0*/  @!P1 IADD3.X R131, R129.reuse, UR9, RZ, P4, !PT ;  /* 0x0000000981839c10 */ /* 0x040fe2000a7fe4ff */
        /* <DEDUP_REMOVED lines=30> */
.L_x_586:
[----:B-1----:R-:W2:Y:S01]  /*f1a0*/  LDL.64 R2, [R1+0x20] ;  /* 0x0000200001027983 */ /* 0x002ea20000100a00 */
[----:B------:R-:W-:Y:S04]  /*f1b0*/  DEPBAR.LE SB0, 0x0 ;  /* 0x000080000000791a */ /* 0x000fe80000000000 */
[----:B------:R-:W-:Y:S01]  /*f1c0*/  MOV R8, UR5 ;  /* 0x0000000500087c02 */ /* 0x000fe20008000f00 */
[----:B------:R-:W-:Y:S01]  /*f1d0*/  BAR.SYNC.DEFER_BLOCKING 0x0 ;  /* 0x0000000000007b1d */ /* 0x000fe20000010000 */
[----:B------:R-:W-:Y:S02]  /*f1e0*/  USHF.R.S32.HI UR7, URZ, 0x1f, UR5 ;  /* 0x0000001f3f077899 */ /* 0x000fe40008011405 */
[----:B------:R-:W-:Y:S04]  /*f1f0*/  UIMAD UR6, UR11, UR5, URZ ;  /* 0x000000050b0672a4 */ /* 0x000fe8000f8e023f */
[----:B------:R-:W-:Y:S01]  /*f200*/  UIMAD UR6, UR7, UR12, UR6 ;  /* 0x0000000c070672a4 */ /* 0x000fe2000f8e0206 */
[----:B------:R-:W-:Y:S06]  /*f210*/  @P1 STS.64 [R219+0x4008], RZ ;  /* 0x004008ffdb001388 */ /* 0x000fec0000000a00 */
[----:B------:R-:W-:Y:S04]  /*f220*/  @P1 STS [R219+0x4000], RZ ;  /* 0x004000ffdb001388 */ /* 0x000fe80000000800 */
[----:B------:R-:W-:Y:S01]  /*f230*/  @P1 STS [R219+0x4004], RZ ;  /* 0x004004ffdb001388 */ /* 0x000fe20000000800 */
        /* <DEDUP_REMOVED lines=13> */
[----:B------:R-:W-:Y:S02]  /*f310*/  @!P1 IADD3.X R4, R0, UR20, RZ, P2, !PT ;  /* 0x0000001400049c10 */ /* 0x000fe400097fe4ff */
[C---:B------:R-:W-:Y:S01]  /*f320*/  @!P1 LEA R12, P2, R5.reuse, c[0x0][0x170], 0x1 ;  /* 0x00005c00050c9a11 */ /* 0x040fe200078408ff */
[----:B------:R-:W-:Y:S01]  /*f330*/  @P1 STS.128 [R219+0x4800], RZ ;  /* 0x004800ffdb001388 */ /* 0x000fe20000000c00 */
[----:B------:R-:W-:Y:S02]  /*f340*/  @!P1 IADD3 R7, P0, R8, UR24, RZ ;  /* 0x0000001808079c10 */ /* 0x000fe4000ff1e0ff */
[----:B------:R-:W-:Y:S02]  /*f350*/  @!P1 LEA.HI.X R13, R5, c[0x0][0x174], R4, 0x1, P2 ;  /* 0x00005d00050d9a11 */ /* 0x000fe400010f0c04 */
[----:B------:R-:W-:Y:S02]  /*f360*/  @!P1 IADD3.X R6, R0, UR26, RZ, P0, !PT ;  /* 0x0000001a00069c10 */ /* 0x000fe400087fe4ff */
[C---:B------:R-:W-:Y:S01]  /*f370*/  @!P1 LEA R10, P0, R7.reuse, c[0x0][0x170], 0x1 ;  /* 0x00005c00070a9a11 */ /* 0x040fe200078008ff */
[----:B------:R-:W-:Y:S01]  /*f380*/  @!PT LDS RZ, [RZ] ;  /* 0x00000000fffff984 */ /* 0x000fe20000000800 */
[----:B------:R-:W-:Y:S01]  /*f390*/  @!PT LDS RZ, [RZ] ;  /* 0x00000000fffff984 */ /* 0x000fe20000000800 */
[----:B------:R-:W-:Y:S01]  /*f3a0*/  @!PT LDS RZ, [RZ] ;  /* 0x00000000fffff984 */ /* 0x000fe20000000800 */
[----:B------:R2:W-:Y:S01]  /*f3b0*/  @!P1 LDGSTS.E.BYPASS.LTC128B.128 [R219+0x4800], [R14.64] ;  /* 0x048000000edb9fae */ /* 0x0005e2000b901d52 */
[----:B------:R-:W-:Y:S02]  /*f3c0*/  ISETP.LT.AND P2, PT, RZ, UR5, PT ;  /* 0x00000005ff007c0c */ /* 0x000fe4000bf41270 */
[----:B------:R-:W-:Y:S05]  /*f3d0*/  @!P1 LEA.HI.X R11, R7, c[0x0][0x174], R6, 0x1, P0 ;  /* 0x00005d00070b9a11 */ /* 0x000fea00000f0c06 */
        /* <DEDUP_REMOVED lines=11> */
[----:B------:R-:W4:Y:S08]  /*f490*/  LDSM.16.M88.4 R148, [R206+0x2000] ;  /* 0x00200000ce94783b */ /* 0x000f300000000200 */
[----:B------:R-:W3:Y:S08]  /*f4a0*/  LDSM.16.M88.4 R132, [R207+0x1000] ;  /* 0x00100000cf84783b */ /* 0x000ef00000000200 */
[----:B------:R-:W2:Y:S08]  /*f4b0*/  LDSM.16.M88.4 R200, [R206+0x2400] ;  /* 0x00240000cec8783b */ /* 0x000eb00000000200 */
[----:B------:R-:W-:Y:S08]  /*f4c0*/  LDSM.16.M88.4 R140, [R205] ;  /* 0x00000000cd8c783b */ /* 0x000ff00000000200 */
[----:B------:R-:W5:Y:S08]  /*f4d0*/  LDSM.16.M88.4 R120, [R204] ;  /* 0x00000000cc78783b */ /* 0x000f700000000200 */
[----:B------:R-:W1:Y:S01]  /*f4e0*/  LDSM.16.M88.4 R108, [R205+0x1000] ;  /* 0x00100000cd6c783b */ /* 0x000e620000000200 */
[-C--:B----4-:R-:W-:Y:S07]  /*f4f0*/  HMMA.16816.F32 R4, R136, R148.reuse, RZ ;  /* 0x000000948804723c */ /* 0x090fee00000018ff */
[----:B------:R-:W4:Y:S01]  /*f500*/  LDSM.16.M88.4 R196, [R204+0x400] ;  /* 0x00040000ccc4783b */ /* 0x000f220000000200 */
[----:B---3--:R-:W-:Y:S07]  /*f510*/  HMMA.16816.F32 R8, R132, R148, RZ ;  /* 0x000000948408723c */ /* 0x008fee00000018ff */
[----:B------:R-:W3:Y:S01]  /*f520*/  LDSM.16.M88.4 R192, [R206+0x2800] ;  /* 0x00280000cec0783b */ /* 0x000ee20000000200 */
[-C--:B--2---:R-:W-:Y:S07]  /*f530*/  HMMA.16816.F32 R12, R136, R200.reuse, RZ ;  /* 0x000000c8880c723c */ /* 0x084fee00000018ff */
[----:B------:R-:W-:Y:S01]  /*f540*/  LDSM.16.M88.4 R188, [R204+0x800] ;  /* 0x00080000ccbc783b */ /* 0x000fe20000000200 */
[----:B------:R-:W-:Y:S07]  /*f550*/  HMMA.16816.F32 R24, R132, R200, RZ ;  /* 0x000000c88418723c */ /* 0x000fee00000018ff */
[----:B------:R-:W2:Y:S01]  /*f560*/  LDSM.16.M88.4 R152, [R206+0x2c00] ;  /* 0x002c0000ce98783b */ /* 0x000ea20000000200 */
[-C--:B-----5:R-:W-:Y:S07]  /*f570*/  HMMA.16816.F32 R4, R140, R120.reuse, R4 ;  /* 0x000000788c04723c */ /* 0x0a0fee0000001804 */
[----:B------:R-:W5:Y:S01]  /*f580*/  LDSM.16.M88.4 R184, [R204+0xc00] ;  /* 0x000c0000ccb8783b */ /* 0x000f620000000200 */
[----:B-1----:R-:W-:Y:S07]  /*f590*/  HMMA.16816.F32 R8, R108, R120, R8 ;  /* 0x000000786c08723c */ /* 0x002fee0000001808 */
[----:B------:R-:W1:Y:S01]  /*f5a0*/  LDSM.16.M88.4 R180, [R206+0x3000] ;  /* 0x00300000ceb4783b */ /* 0x000e620000000200 */
[-C--:B----4-:R-:W-:Y:S07]  /*f5b0*/  HMMA.16816.F32 R12, R140, R196.reuse, R12 ;  /* 0x000000c48c0c723c */ /* 0x090fee000000180c */
[----:B------:R-:W-:Y:S01]  /*f5c0*/  LDSM.16.M88.4 R176, [R204+0x1000] ;  /* 0x00100000ccb0783b */ /* 0x000fe20000000200 */
[----:B------:R-:W-:Y:S01]  /*f5d0*/  FMUL.FTZ R3, R7, c[0x0][0x2ec] ;  /* 0x0000bb0007037a20 */ /* 0x000fe20000410000 */
[----:B------:R-:W-:Y:S04]  /*f5e0*/  HMMA.16816.F32 R24, R108, R196, R24 ;  /* 0x000000c46c18723c */ /* 0x000fe80000001818 */
[----:B------:R-:W-:Y:S02]  /*f5f0*/  FMUL.FTZ R0, R4, c[0x0][0x2ec] ;  /* 0x0000bb0004007a20 */ /* 0x000fe40000410000 */
[----:B------:R-:W-:Y:S01]  /*f600*/  LDSM.16.M88.4 R172, [R206+0x3400] ;  /* 0x00340000ceac783b */ /* 0x000fe20000000200 */
[----:B------:R-:W-:Y:S01]  /*f610*/  FMUL.FTZ R7, R9, c[0x0][0x2ec] ;  /* 0x0000bb0009077a20 */ /* 0x000fe20000410000 */
[C---:B---3--:R-:W-:Y:S02]  /*f620*/  HMMA.16816.F32 R36, R136.reuse, R192, RZ ;  /* 0x000000c08824723c */ /* 0x048fe400000018ff */
[----:B------:R-:W3:Y:S02]  /*f630*/  MUFU.TANH R0, R0 ;  /* 0x0000000000007308 */ /* 0x000ee40000002400 */
[----:B------:R-:W-:Y:S02]  /*f640*/  FMUL.FTZ R4, R10, c[0x0][0x2ec] ;  /* 0x0000bb000a047a20 */ /* 0x000fe40000410000 */
[----:B------:R-:W-:Y:S01]  /*f650*/  LDSM.16.M88.4 R168, [R204+0x1400] ;  /* 0x00140000cca8783b */ /* 0x000fe20000000200 */
[----:B------:R-:W-:Y:S01]  /*f660*/  FMUL.FTZ R9, R12, c[0x0][0x2ec] ;  /* 0x0000bb000c097a20 */ /* 0x000fe20000410000 */
[-C--:B--2---:R-:W-:Y:S01]  /*f670*/  HMMA.16816.F32 R28, R136, R152.reuse, RZ ;  /* 0x00000098881c723c */ /* 0x084fe200000018ff */
[----:B------:R-:W-:Y:S03]  /*f680*/  FMUL.FTZ R2, R5, c[0x0][0x2ec] ;  /* 0x0000bb0005027a20 */ /* 0x000fe60000410000 */
[----:B------:R2:W4:Y:S02]  /*f690*/  MUFU.TANH R17, R9 ;  /* 0x0000000900117308 */ /* 0x0005240000002400 */
[----:B------:R-:W3:Y:S02]  /*f6a0*/  LDSM.16.M88.4 R164, [R206+0x3800] ;  /* 0x00380000cea4783b */ /* 0x000ee40000000200 */
[----:B------:R-:W-:Y:S06]  /*f6b0*/  HMMA.16816.F32 R56, R132, R152, RZ ;  /* 0x000000988438723c */ /* 0x000fec00000018ff */
[----:B------:R1:W1:Y:S01]  /*f6c0*/  MUFU.TANH R5, R2 ;  /* 0x0000000200057308 */ /* 0x0002620000002400 */
[----:B------:R-:W4:Y:S01]  /*f6d0*/  LDSM.16.M88.4 R160, [R204+0x1800] ;  /* 0x00180000cca0783b */ /* 0x000f220000000200 */
[C---:B------:R-:W-:Y:S07]  /*f6e0*/  HMMA.16816.F32 R36, R140.reuse, R188, R36 ;  /* 0x000000bc8c24723c */ /* 0x040fee0000001824 */
[----:B------:R-:W0:Y:S01]  /*f6f0*/  LDGDEPBAR ;  /* 0x00000000000079af */ /* 0x000e220000000000 */
[----:B------:R-:W3:Y:S01]  /*f700*/  MUFU.TANH R7, R7 ;  /* 0x0000000700077308 */ /* 0x000ee20000002400 */
[-C--:B-----5:R-:W-:Y:S03]  /*f710*/  HMMA.16816.F32 R28, R140, R184.reuse, R28 ;  /* 0x000000b88c1c723c */ /* 0x0a0fe6000000181c */
[----:B--2---:R-:W-:Y:S03]  /*f720*/  FMUL.FTZ R9, R13, c[0x0][0x2ec] ;  /* 0x0000bb000d097a20 */ /* 0x004fe60000410000 */
[----:B------:R-:W2:Y:S02]  /*f730*/  LDSM.16.M88.4 R156, [R206+0x3c00] ;  /* 0x003c0000ce9c783b */ /* 0x000ea40000000200 */
[----:B------:R-:W-:Y:S01]  /*f740*/  HMMA.16816.F32 R56, R108, R184, R56 ;  /* 0x000000b86c38723c */ /* 0x000fe20000001838 */
[----:B------:R5:W2:Y:S03]  /*f750*/  MUFU.TANH R21, R9 ;  /* 0x0000000900157308 */ /* 0x000aa60000002400 */
[----:B-1----:R-:W-:Y:S02]  /*f760*/  FMUL.FTZ R2, R6, c[0x0][0x2ec] ;  /* 0x0000bb0006027a20 */ /* 0x002fe40000410000 */
[----:B------:R-:W1:Y:S02]  /*f770*/  LDSM.16.M88.4 R128, [R204+0x1c00] ;  /* 0x001c0000cc80783b */ /* 0x000e640000000200 */
[----:B------:R-:W-:Y:S03]  /*f780*/  HMMA.16816.F32 R44, R132, R180, RZ ;  /* 0x000000b4842c723c */ /* 0x000fe600000018ff */
[----:B------:R4:W1:Y:S05]  /*f790*/  MUFU.TANH R6, R3 ;  /* 0x0000000300067308 */ /* 0x00086a0000002400 */
[----:B---3--:R-:W-:Y:S01]  /*f7a0*/  HMMA.16816.F32 R60, R136, R164, RZ ;  /* 0x000000a4883c723c */ /* 0x008fe200000018ff */
[----:B------:R-:W-:Y:S04]  /*f7b0*/  DEPBAR.LE SB0, 0x0 ;  /* 0x000080000000791a */ /* 0x000fe80000000000 */
[----:B------:R-:W3:Y:S01]  /*f7c0*/  MUFU.TANH R2, R2 ;  /* 0x0000000200027308 */ /* 0x000ee20000002400 */
[----:B------:R-:W-:Y:S02]  /*f7d0*/  BAR.SYNC.DEFER_BLOCKING 0x0 ;  /* 0x0000000000007b1d */ /* 0x000fe40000010000 */
[----:B------:R-:W-:Y:S04]  /*f7e0*/  HMMA.16816.F32 R76, R132, R154, RZ ;  /* 0x0000009a844c723c */ /* 0x000fe800000018ff */
[----:B-----5:R-:W-:Y:S03]  /*f7f0*/  FMUL.FTZ R9, R14, c[0x0][0x2ec] ;  /* 0x0000bb000e097a20 */ /* 0x020fe60000410000 */
[----:B------:R-:W1:Y:S01]  /*f800*/  MUFU.TANH R4, R4 ;  /* 0x0000000400047308 */ /* 0x000e620000002400 */
[----:B------:R-:W-:Y:S05]  /*f810*/  HMMA.16816.F32 R44, R108, R176, R44 ;  /* 0x000000b06c2c723c */ /* 0x000fea000000182c */
[----:B----4-:R-:W-:Y:S02]  /*f820*/  FMUL.FTZ R3, R8, c[0x0][0x2ec] ;  /* 0x0000bb0008037a20 */ /* 0x010fe40000410000 */
[----:B------:R-:W-:Y:S01]  /*f830*/  FMUL.FTZ R8, R11, c[0x0][0x2ec] ;  /* 0x0000bb000b087a20 */ /* 0x000fe20000410000 */
[----:B------:R-:W-:Y:S01]  /*f840*/  HMMA.16816.F32 R60, R140, R160, R60 ;  /* 0x000000a08c3c723c */ /* 0x000fe2000000183c */
[----:B------:R4:W1:Y:S07]  /*f850*/  MUFU.TANH R18, R9 ;  /* 0x0000000900127308 */ /* 0x00086e0000002400 */
[----:B------:R-:W-:Y:S03]  /*f860*/  HMMA.16816.F32 R76, R108, R186, R76 ;  /* 0x000000ba6c4c723c */ /* 0x000fe6000000184c */
[----:B------:R-:W1:Y:S05]  /*f870*/  MUFU.TANH R3, R3 ;  /* 0x0000000300037308 */ /* 0x000e6a0000002400 */
[C---:B------:R-:W-:Y:S05]  /*f880*/  HMMA.16816.F32 R92, R132.reuse, R182, RZ ;  /* 0x000000b6845c723c */ /* 0x040fea00000018ff */
[----:B------:R-:W1:Y:S03]  /*f890*/  MUFU.TANH R8, R8 ;  /* 0x0000000800087308 */ /* 0x000e660000002400 */
[C---:B------:R-:W-:Y:S01]  /*f8a0*/  HMMA.16816.F32 R144, R132.reuse, R174, RZ ;  /* 0x000000ae8490723c */ /* 0x040fe200000018ff */
[----:B----4-:R-:W-:Y:S06]  /*f8b0*/  FMUL.FTZ R9, R15, c[0x0][0x2ec] ;  /* 0x0000bb000f097a20 */ /* 0x010fec0000410000 */
[----:B------:R4:W1:Y:S01]  /*f8c0*/  MUFU.TANH R22, R9 ;  /* 0x0000000900167308 */ /* 0x0008620000002400 */
[----:B------:R-:W-:Y:S08]  /*f8d0*/  HMMA.16816.F32 R12, R132, R192, RZ ;  /* 0x000000c0840c723c */ /* 0x000ff000000018ff */
[C---:B------:R-:W-:Y:S08]  /*f8e0*/  HMMA.16816.F32 R92, R108.reuse, R178, R92 ;  /* 0x000000b26c5c723c */ /* 0x040ff0000000185c */
[C---:B------:R-:W-:Y:S04]  /*f8f0*/  HMMA.16816.F32 R144, R108.reuse, R170, R144 ;  /* 0x000000aa6c90723c */ /* 0x040fe80000001890 */
[----:B----4-:R-:W-:Y:S04]  /*f900*/  FMUL.FTZ R9, R24, c[0x0][0x2ec] ;  /* 0x0000bb0018097a20 */ /* 0x010fe80000410000 */
[----:B------:R-:W-:Y:S01]  /*f910*/  HMMA.16816.F32 R12, R108, R188, R12 ;  /* 0x000000bc6c0c723c */ /* 0x000fe2000000180c */
[----:B------:R4:W1:Y:S07]  /*f920*/  MUFU.TANH R19, R9 ;  /* 0x0000000900137308 */ /* 0x00086e0000002400 */
[----:B------:R-:W-:Y:S08]  /*f930*/  HMMA.16816.F32 R124, R132, R166, RZ ;  /* 0x000000a6847c723c */ /* 0x000ff000000018ff */
[----:B------:R-:W-:Y:S04]  /*f940*/  HMMA.16816.F32 R152, R136, R154, RZ ;  /* 0x0000009a8898723c */ /* 0x000fe800000018ff */
[----:B----4-:R-:W-:Y:S04]  /*f950*/  FMUL.FTZ R9, R25, c[0x0][0x2ec] ;  /* 0x0000bb0019097a20 */ /* 0x010fe80000410000 */
[----:B------:R4:W1:Y:S08]  /*f960*/  MUFU.TANH R23, R9 ;  /* 0x0000000900177308 */ /* 0x0008700000002400 */
[----:B------:R-:W-:Y:S08]  /*f970*/  HMMA.16816.F32 R124, R108, R162, R124 ;  /* 0x000000a26c7c723c */ /* 0x000ff0000000187c */
[----:B------:R-:W-:Y:S05]  /*f980*/  HMMA.16816.F32 R152, R140, R186, R152 ;  /* 0x000000ba8c98723c */ /* 0x000fea0000001898 */
[----:B----4-:R-:W-:Y:S04]  /*f990*/  FMUL.FTZ R9, R26, c[0x0][0x2ec] ;  /* 0x0000bb001a097a20 */ /* 0x010fe80000410000 */
[----:B------:R4:W1:Y:S03]  /*f9a0*/  MUFU.TANH R20, R9 ;  /* 0x0000000900147308 */ /* 0x0008660000002400 */
[----:B----4-:R-:W-:Y:S07]  /*f9b0*/  FMUL.FTZ R9, R27, c[0x0][0x2ec] ;  /* 0x0000bb001b097a20 */ /* 0x010fee0000410000 */
[----:B------:R4:W1:Y:S02]  /*f9c0*/  MUFU.TANH R24, R9 ;  /* 0x0000000900187308 */ /* 0x0008640000002400 */
[----:B----4-:R-:W-:Y:S08]  /*f9d0*/  FMUL.FTZ R9, R36, c[0x0][0x2ec] ;  /* 0x0000bb0024097a20 */ /* 0x010ff00000410000 */
        /* <DEDUP_REMOVED lines=13> */
[----:B----4-:R-:W-:Y:S02]  /*fab0*/  FMUL.FTZ R9, R15, c[0x0][0x2ec] ;  /* 0x0000bb000f097a20 */ /* 0x010fe40000410000 */
[----:B------:R-:W-:Y:S06]  /*fac0*/  HMMA.16816.F32 R12, R136, R180, RZ ;  /* 0x000000b4880c723c */ /* 0x000fec00000018ff */
[----:B------:R4:W1:Y:S11]  /*fad0*/  MUFU.TANH R40, R9 ;  /* 0x0000000900287308 */ /* 0x0008760000002400 */
[----:B------:R-:W-:Y:S07]  /*fae0*/  @!UPT UIADD3 URZ, URZ, URZ, URZ ;  /* 0x0000003f3f3ff290 */ /* 0x000fee000fffe03f */
[----:B------:R-:W-:Y:S05]  /*faf0*/  HMMA.16816.F32 R12, R140, R176, R12 ;  /* 0x000000b08c0c723c */ /* 0x000fea000000180c */
[----:B----4-:R-:W-:Y:S04]  /*fb00*/  FMUL.FTZ R9, R28, c[0x0][0x2ec] ;  /* 0x0000bb001c097a20 */ /* 0x010fe80000410000 */
[----:B------:R4:W1:Y:S03]  /*fb10*/  MUFU.TANH R49, R9 ;  /* 0x0000000900317308 */ /* 0x0008660000002400 */
[----:B----4-:R-:W-:Y:S07]  /*fb20*/  FMUL.FTZ R9, R29, c[0x0][0x2ec] ;  /* 0x0000bb001d097a20 */ /* 0x010fee0000410000 */
        /* <DEDUP_REMOVED lines=10> */
[----:B----4-:R-:W-:Y:S02]  /*fbd0*/  FMUL.FTZ R9, R57, c[0x0][0x2ec] ;  /* 0x0000bb0039097a20 */ /* 0x010fe40000410000 */
[----:B------:R-:W-:Y:S05]  /*fbe0*/  FMUL.FTZ R57, R152, c[0x0][0x2ec] ;  /* 0x0000bb0098397a20 */ /* 0x000fea0000410000 */
[----:B------:R4:W1:Y:S10]  /*fbf0*/  MUFU.TANH R55, R9 ;  /* 0x0000000900377308 */ /* 0x0008740000002400 */
[----:B------:R-:W1:Y:S01]  /*fc00*/  MUFU.TANH R57, R57 ;  /* 0x0000003900397308 */ /* 0x000e620000002400 */
[----:B----4-:R-:W-:Y:S02]  /*fc10*/  FMUL.FTZ R9, R58, c[0x0][0x2ec] ;  /* 0x0000bb003a097a20 */ /* 0x010fe40000410000 */
[----:B------:R-:W-:Y:S07]  /*fc20*/  FMUL.FTZ R58, R153, c[0x0][0x2ec] ;  /* 0x0000bb00993a7a20 */ /* 0x000fee0000410000 */
        /* <DEDUP_REMOVED lines=21> */
[----:B--2---:R-:W-:Y:S06]  /*fd80*/  HMMA.16816.F32 R44, R136, R156, RZ ;  /* 0x0000009c882c723c */ /* 0x004fec00000018ff */
[----:B------:R2:W4:Y:S11]  /*fd90*/  MUFU.TANH R72, R9 ;  /* 0x0000000900487308 */ /* 0x0005360000002400 */
[----:B------:R-:W-:Y:S07]  /*fda0*/  @!UPT UIADD3 URZ, URZ, URZ, URZ ;  /* 0x0000003f3f3ff290 */ /* 0x000fee000fffe03f */
[----:B-1----:R-:W-:Y:S05]  /*fdb0*/  HMMA.16816.F32 R44, R140, R128, R44 ;  /* 0x000000808c2c723c */ /* 0x002fea000000182c */
[----:B--2---:R-:W-:Y:S04]  /*fdc0*/  FMUL.FTZ R9, R28, c[0x0][0x2ec] ;  /* 0x0000bb001c097a20 */ /* 0x004fe80000410000 */
[----:B------:R1:W2:Y:S11]  /*fdd0*/  MUFU.TANH R81, R9 ;  /* 0x0000000900517308 */ /* 0x0002b60000002400 */
[----:B------:R-:W-:Y:S04]  /*fde0*/  @!UPT UIADD3 URZ, URZ, URZ, URZ ;  /* 0x0000003f3f3ff290 */ /* 0x000fe8000fffe03f */
[----:B------:R-:W-:Y:S04]  /*fdf0*/  FMUL.FTZ R10, R44, c[0x0][0x2ec] ;  /* 0x0000bb002c0a7a20 */ /* 0x000fe80000410000 */
[----:B------:R5:W2:Y:S01]  /*fe00*/  MUFU.TANH R113, R10 ;  /* 0x0000000a00717308 */ /* 0x000aa20000002400 */
[----:B-1----:R-:W-:Y:S09]  /*fe10*/  FMUL.FTZ R9, R29, c[0x0][0x2ec] ;  /* 0x0000bb001d097a20 */ /* 0x002ff20000410000 */
[----:B------:R1:W1:Y:S01]  /*fe20*/  MUFU.TANH R85, R9 ;  /* 0x0000000900557308 */ /* 0x0002620000002400 */
[----:B-----5:R-:W-:Y:S02]  /*fe30*/  FMUL.FTZ R10, R125, c[0x0][0x2ec] ;  /* 0x0000bb007d0a7a20 */ /* 0x020fe40000410000 */
[----:B-1----:R-:W-:Y:S07]  /*fe40*/  FMUL.FTZ R9, R30, c[0x0][0x2ec] ;  /* 0x0000bb001e097a20 */ /* 0x002fee0000410000 */
[----:B------:R1:W1:Y:S02]  /*fe50*/  MUFU.TANH R82, R9 ;  /* 0x0000000900527308 */ /* 0x0002640000002400 */
[----:B-1----:R-:W-:Y:S02]  /*fe60*/  FMUL.FTZ R9, R31, c[0x0][0x2ec] ;  /* 0x0000bb001f097a20 */ /* 0x002fe40000410000 */
[----:B------:R-:W-:Y:S06]  /*fe70*/  HMMA.16816.F32 R28, R132, R164, RZ ;  /* 0x000000a4841c723c */ /* 0x000fec00000018ff */
[----:B------:R1:W1:Y:S11]  /*fe80*/  MUFU.TANH R86, R9 ;  /* 0x0000000900567308 */ /* 0x0002760000002400 */
[----:B------:R-:W-:Y:S07]  /*fe90*/  @!UPT UIADD3 URZ, URZ, URZ, URZ ;  /* 0x0000003f3f3ff290 */ /* 0x000fee000fffe03f */
[----:B------:R-:W-:Y:S05]  /*fea0*/  HMMA.16816.F32 R28, R108, R160, R28 ;  /* 0x000000a06c1c723c */ /* 0x000fea000000181c */
[----:B-1----:R-:W-:Y:S04]  /*feb0*/  FMUL.FTZ R9, R12, c[0x0][0x2ec] ;  /* 0x0000bb000c097a20 */ /* 0x002fe80000410000 */
[----:B------:R1:W1:Y:S03]  /*fec0*/  MUFU.TANH R83, R9 ;  /* 0x0000000900537308 */ /* 0x0002660000002400 */
[----:B-1----:R-:W-:Y:S07]  /*fed0*/  FMUL.FTZ R9, R13, c[0x0][0x2ec] ;  /* 0x0000bb000d097a20 */ /* 0x002fee0000410000 */
[----:B------:R1:W1:Y:S02]  /*fee0*/  MUFU.TANH R87, R9 ;  /* 0x0000000900577308 */ /* 0x0002640000002400 */
[----:B-1----:R-:W-:Y:S08]  /*fef0*/  FMUL.FTZ R9, R14, c[0x0][0x2ec] ;  /* 0x0000bb000e097a20 */ /* 0x002ff00000410000 */
        /* <DEDUP_REMOVED lines=24> */
[-C--:B------:R-:W-:Y:S06]  /*10080*/  HMMA.16816.F32 R28, R132, R150.reuse, RZ ;  /* 0x00000096841c723c */ /* 0x080fec00000018ff */
[----:B------:R1:W1:Y:S02]  /*10090*/  MUFU.TANH R104, R9 ;  /* 0x0000000900687308 */ /* 0x0002640000002400 */
[----:B------:R-:W-:Y:S11]  /*100a0*/  HMMA.16816.F32 R148, R136, R150, RZ ;  /* 0x000000968894723c */ /* 0x000ff600000018ff */
[----:B------:R-:W-:Y:S05]  /*100b0*/  @!UPT UIADD3 URZ, URZ, URZ, URZ ;  /* 0x0000003f3f3ff290 */ /* 0x000fea000fffe03f */
[-C--:B------:R-:W-:Y:S05]  /*100c0*/  HMMA.16816.F32 R28, R108, R122.reuse, R28 ;  /* 0x0000007a6c1c723c */ /* 0x080fea000000181c */
[----:B-1----:R-:W-:Y:S03]  /*100d0*/  FMUL.FTZ R9, R45, c[0x0][0x2ec] ;  /* 0x0000bb002d097a20 */ /* 0x002fe60000410000 */
[----:B------:R-:W-:Y:S01]  /*100e0*/  HMMA.16816.F32 R148, R140, R122, R148 ;  /* 0x0000007a8c94723c */ /* 0x000fe20000001894 */
[----:B------:R1:W1:Y:S11]  /*100f0*/  MUFU.TANH R117, R9 ;  /* 0x0000000900757308 */ /* 0x0002760000002400 */
[----:B------:R-:W-:Y:S04]  /*10100*/  @!UPT UIADD3 URZ, URZ, URZ, URZ ;  /* 0x0000003f3f3ff290 */ /* 0x000fe8000fffe03f */
[----:B------:R-:W-:Y:S06]  /*10110*/  FMUL.FTZ R11, R28, c[0x0][0x2ec] ;  /* 0x0000bb001c0b7a20 */ /* 0x000fec0000410000 */
[----:B------:R-:W2:Y:S01]  /*10120*/  MUFU.TANH R11, R11 ;  /* 0x0000000b000b7308 */ /* 0x000ea20000002400 */
[----:B-1----:R-:W-:Y:S09]  /*10130*/  FMUL.FTZ R9, R46, c[0x0][0x2ec] ;  /* 0x0000bb002e097a20 */ /* 0x002ff20000410000 */
[----:B------:R1:W1:Y:S02]  /*10140*/  MUFU.TANH R114, R9 ;  /* 0x0000000900727308 */ /* 0x0002640000002400 */
[----:B-1----:R-:W-:Y:S02]  /*10150*/  FMUL.FTZ R9, R47, c[0x0][0x2ec] ;  /* 0x0000bb002f097a20 */ /* 0x002fe40000410000 */
[C---:B------:R-:W-:Y:S06]  /*10160*/  HMMA.16816.F32 R44, R132.reuse, R202, RZ ;  /* 0x000000ca842c723c */ /* 0x040fec00000018ff */
[----:B------:R1:W1:Y:S02]  /*10170*/  MUFU.TANH R118, R9 ;  /* 0x0000000900767308 */ /* 0x0002640000002400 */
[----:B------:R-:W-:Y:S11]  /*10180*/  HMMA.16816.F32 R132, R132, R158, RZ ;  /* 0x0000009e8484723c */ /* 0x000ff600000018ff */
[----:B------:R-:W-:Y:S05]  /*10190*/  @!UPT UIADD3 URZ, URZ, URZ, URZ ;  /* 0x0000003f3f3ff290 */ /* 0x000fea000fffe03f */
[C---:B------:R-:W-:Y:S05]  /*101a0*/  HMMA.16816.F32 R44, R108.reuse, R198, R44 ;  /* 0x000000c66c2c723c */ /* 0x040fea000000182c */
[----:B-1----:R-:W-:Y:S03]  /*101b0*/  FMUL.FTZ R9, R12, c[0x0][0x2ec] ;  /* 0x0000bb000c097a20 */ /* 0x002fe60000410000 */
[----:B------:R-:W-:Y:S01]  /*101c0*/  HMMA.16816.F32 R132, R108, R130, R132 ;  /* 0x000000826c84723c */ /* 0x000fe20000001884 */
[----:B------:R1:W1:Y:S10]  /*101d0*/  MUFU.TANH R115, R9 ;  /* 0x0000000900737308 */ /* 0x0002740000002400 */
[----:B------:R5:W2:Y:S01]  /*101e0*/  MUFU.TANH R111, R10 ;  /* 0x0000000a006f7308 */ /* 0x000aa20000002400 */
[----:B-1----:R-:W-:Y:S02]  /*101f0*/  FMUL.FTZ R9, R13, c[0x0][0x2ec] ;  /* 0x0000bb000d097a20 */ /* 0x002fe40000410000 */
[----:B------:R-:W-:Y:S07]  /*10200*/  FMUL.FTZ R13, R124, c[0x0][0x2ec] ;  /* 0x0000bb007c0d7a20 */ /* 0x000fee0000410000 */
[----:B------:R1:W1:Y:S01]  /*10210*/  MUFU.TANH R119, R9 ;  /* 0x0000000900777308 */ /* 0x0002620000002400 */
[----:B-----5:R-:W-:Y:S09]  /*10220*/  FMUL.FTZ R10, R149, c[0x0][0x2ec] ;  /* 0x0000bb00950a7a20 */ /* 0x020ff20000410000 */
[----:B------:R-:W2:Y:S10]  /*10230*/  MUFU.TANH R107, R13 ;  /* 0x0000000d006b7308 */ /* 0x000eb40000002400 */
[----:B------:R5:W2:Y:S01]  /*10240*/  MUFU.TANH R13, R10 ;  /* 0x0000000a000d7308 */ /* 0x000aa20000002400 */
[----:B-1----:R-:W-:Y:S02]  /*10250*/  FMUL.FTZ R9, R14, c[0x0][0x2ec] ;  /* 0x0000bb000e097a20 */ /* 0x002fe40000410000 */
[----:B------:R-:W-:Y:S07]  /*10260*/  FMUL.FTZ R14, R132, c[0x0][0x2ec] ;  /* 0x0000bb00840e7a20 */ /* 0x000fee0000410000 */
[----:B------:R1:W1:Y:S10]  /*10270*/  MUFU.TANH R116, R9 ;  /* 0x0000000900747308 */ /* 0x0002740000002400 */
[----:B------:R2:W2:Y:S01]  /*10280*/  MUFU.TANH R123, R14 ;  /* 0x0000000e007b7308 */ /* 0x0004a20000002400 */
[----:B-----5:R-:W-:Y:S09]  /*10290*/  FMUL.FTZ R10, R150, c[0x0][0x2ec] ;  /* 0x0000bb00960a7a20 */ /* 0x020ff20000410000 */
[----:B------:R-:W3:Y:S01]  /*102a0*/  MUFU.TANH R10, R10 ;  /* 0x0000000a000a7308 */ /* 0x000ee20000002400 */
[----:B-1----:R-:W-:Y:S09]  /*102b0*/  FMUL.FTZ R9, R15, c[0x0][0x2ec] ;  /* 0x0000bb000f097a20 */ /* 0x002ff20000410000 */
[----:B------:R1:W1:Y:S01]  /*102c0*/  MUFU.TANH R120, R9 ;  /* 0x0000000900787308 */ /* 0x0002620000002400 */
[----:B--2---:R-:W-:Y:S09]  /*102d0*/  FMUL.FTZ R14, R151, c[0x0][0x2ec] ;  /* 0x0000bb00970e7a20 */ /* 0x004ff20000410000 */
[----:B------:R-:W2:Y:S01]  /*102e0*/  MUFU.TANH R14, R14 ;  /* 0x0000000e000e7308 */ /* 0x000ea20000002400 */
[----:B-1----:R-:W-:Y:S09]  /*102f0*/  FMUL.FTZ R9, R29, c[0x0][0x2ec] ;  /* 0x0000bb001d097a20 */ /* 0x002ff20000410000 */
[----:B------:R1:W1:Y:S02]  /*10300*/  MUFU.TANH R15, R9 ;  /* 0x00000009000f7308 */ /* 0x0002640000002400 */
[----:B-1----:R-:W-:Y:S08]  /*10310*/  FMUL.FTZ R9, R30, c[0x0][0x2ec] ;  /* 0x0000bb001e097a20 */ /* 0x002ff00000410000 */
        /* <DEDUP_REMOVED lines=14> */
[----:B------:R1:W1:Y:S10]  /*10400*/  MUFU.TANH R61, R58 ;  /* 0x0000003a003d7308 */ /* 0x0002740000002400 */
[----:B------:R5:W2:Y:S01]  /*10410*/  MUFU.TANH R47, R9 ;  /* 0x00000009002f7308 */ /* 0x000aa20000002400 */
[----:B-1----:R-:W-:Y:S09]  /*10420*/  FMUL.FTZ R58, R154, c[0x0][0x2ec] ;  /* 0x0000bb009a3a7a20 */ /* 0x002ff20000410000 */
[----:B------:R-:W1:Y:S01]  /*10430*/  MUFU.TANH R58, R58 ;  /* 0x0000003a003a7308 */ /* 0x000e620000002400 */
[----:B-----5:R-:W-:Y:S02]  /*10440*/  FMUL.FTZ R9, R62, c[0x0][0x2ec] ;  /* 0x0000bb003e097a20 */ /* 0x020fe40000410000 */
[----:B------:R-:W-:Y:S07]  /*10450*/  FMUL.FTZ R62, R155, c[0x0][0x2ec] ;  /* 0x0000bb009b3e7a20 */ /* 0x000fee0000410000 */
[----:B------:R5:W1:Y:S10]  /*10460*/  MUFU.TANH R44, R9 ;  /* 0x00000009002c7308 */ /* 0x000a740000002400 */
[----:B------:R-:W1:Y:S01]  /*10470*/  MUFU.TANH R62, R62 ;  /* 0x0000003e003e7308 */ /* 0x000e620000002400 */
[----:B-----5:R-:W-:Y:S09]  /*10480*/  FMUL.FTZ R9, R63, c[0x0][0x2ec] ;  /* 0x0000bb003f097a20 */ /* 0x020ff20000410000 */
[----:B------:R5:W1:Y:S02]  /*10490*/  MUFU.TANH R48, R9 ;  /* 0x0000000900307308 */ /* 0x000a640000002400 */
[----:B-----5:R-:W-:Y:S08]  /*104a0*/  FMUL.FTZ R9, R76, c[0x0][0x2ec] ;  /* 0x0000bb004c097a20 */ /* 0x020ff00000410000 */
        /* <DEDUP_REMOVED lines=21> */
[----:B-----5:R-:W-:Y:S02]  /*10600*/  FMUL.FTZ R9, R147, c[0x0][0x2ec] ;  /* 0x0000bb0093097a20 */ /* 0x020fe40000410000 */
[----:B------:R-:W-:Y:S06]  /*10610*/  HMMA.16816.F32 R144, R136, R202, RZ ;  /* 0x000000ca8890723c */ /* 0x000fec00000018ff */
[----:B------:R5:W1:Y:S11]  /*10620*/  MUFU.TANH R96, R9 ;  /* 0x0000000900607308 */ /* 0x000a760000002400 */
[----:B------:R-:W-:Y:S07]  /*10630*/  @!UPT UIADD3 URZ, URZ, URZ, URZ ;  /* 0x0000003f3f3ff290 */ /* 0x000fee000fffe03f */
[----:B------:R-:W-:Y:S05]  /*10640*/  HMMA.16816.F32 R144, R140, R198, R144 ;  /* 0x000000c68c90723c */ /* 0x000fea0000001890 */
[----:B-----5:R-:W-:Y:S04]  /*10650*/  FMUL.FTZ R9, R126, c[0x0][0x2ec] ;  /* 0x0000bb007e097a20 */ /* 0x020fe80000410000 */
[----:B------:R5:W1:Y:S11]  /*10660*/  MUFU.TANH R108, R9 ;  /* 0x00000009006c7308 */ /* 0x000a760000002400 */
[----:B------:R-:W-:Y:S04]  /*10670*/  @!UPT UIADD3 URZ, URZ, URZ, URZ ;  /* 0x0000003f3f3ff290 */ /* 0x000fe8000fffe03f */
[----:B------:R-:W-:Y:S02]  /*10680*/  FMUL.FTZ R26, R145, c[0x0][0x2ec] ;  /* 0x0000bb00911a7a20 */ /* 0x000fe40000410000 */
[----:B------:R-:W-:Y:S02]  /*10690*/  FMUL.FTZ R25, R144, c[0x0][0x2ec] ;  /* 0x0000bb0090197a20 */ /* 0x000fe40000410000 */
[----:B------:R1:W1:Y:S01]  /*106a0*/  MUFU.TANH R29, R26 ;  /* 0x0000001a001d7308 */ /* 0x0002620000002400 */
[----:B------:R-:W-:Y:S02]  /*106b0*/  FMUL.FTZ R30, R147, c[0x0][0x2ec] ;  /* 0x0000bb00931e7a20 */ /* 0x000fe40000410000 */
[----:B-----5:R-:W-:Y:S07]  /*106c0*/  FMUL.FTZ R9, R127, c[0x0][0x2ec] ;  /* 0x0000bb007f097a20 */ /* 0x020fee0000410000 */
[----:B------:R5:W2:Y:S10]  /*106d0*/  MUFU.TANH R112, R9 ;  /* 0x0000000900707308 */ /* 0x000ab40000002400 */
[----:B------:R-:W2:Y:S01]  /*106e0*/  MUFU.TANH R25, R25 ;  /* 0x0000001900197308 */ /* 0x000ea20000002400 */
[----:B-1----:R-:W-:Y:S02]  /*106f0*/  FMUL.FTZ R26, R146, c[0x0][0x2ec] ;  /* 0x0000bb00921a7a20 */ /* 0x002fe40000410000 */
[----:B------:R-:W-:Y:S07]  /*10700*/  HMMA.16816.F32 R144, R136, R174, RZ ;  /* 0x000000ae8890723c */ /* 0x000fee00000018ff */
[----:B------:R-:W1:Y:S01]  /*10710*/  MUFU.TANH R26, R26 ;  /* 0x0000001a001a7308 */ /* 0x000e620000002400 */
[----:B-----5:R-:W-:Y:S09]  /*10720*/  FMUL.FTZ R9, R133, c[0x0][0x2ec] ;  /* 0x0000bb0085097a20 */ /* 0x020ff20000410000 */
[----:B------:R5:W1:Y:S10]  /*10730*/  MUFU.TANH R127, R9 ;  /* 0x00000009007f7308 */ /* 0x000a740000002400 */
[----:B------:R-:W1:Y:S01]  /*10740*/  MUFU.TANH R30, R30 ;  /* 0x0000001e001e7308 */ /* 0x000e620000002400 */
[----:B------:R-:W-:Y:S05]  /*10750*/  HMMA.16816.F32 R144, R140, R170, R144 ;  /* 0x000000aa8c90723c */ /* 0x000fea0000001890 */
[----:B-----5:R-:W-:Y:S04]  /*10760*/  FMUL.FTZ R9, R134, c[0x0][0x2ec] ;  /* 0x0000bb0086097a20 */ /* 0x020fe80000410000 */
[----:B------:R5:W1:Y:S11]  /*10770*/  MUFU.TANH R124, R9 ;  /* 0x00000009007c7308 */ /* 0x000a760000002400 */
[----:B------:R-:W-:Y:S04]  /*10780*/  @!UPT UIADD3 URZ, URZ, URZ, URZ ;  /* 0x0000003f3f3ff290 */ /* 0x000fe8000fffe03f */
[----:B------:R-:W-:Y:S02]  /*10790*/  FMUL.FTZ R90, R145, c[0x0][0x2ec] ;  /* 0x0000bb00915a7a20 */ /* 0x000fe40000410000 */
[----:B------:R-:W-:Y:S02]  /*107a0*/  FMUL.FTZ R89, R144, c[0x0][0x2ec] ;  /* 0x0000bb0090597a20 */ /* 0x000fe40000410000 */
[----:B------:R1:W1:Y:S01]  /*107b0*/  MUFU.TANH R93, R90 ;  /* 0x0000005a005d7308 */ /* 0x0002620000002400 */
[----:B------:R-:W-:Y:S09]  /*107c0*/  FMUL.FTZ R94, R147, c[0x0][0x2ec] ;  /* 0x0000bb00935e7a20 */ /* 0x000ff20000410000 */
[----:B------:R-:W2:Y:S01]  /*107d0*/  MUFU.TANH R89, R89 ;  /* 0x0000005900597308 */ /* 0x000ea20000002400 */
[----:B-----5:R-:W-:Y:S02]  /*107e0*/  FMUL.FTZ R9, R135, c[0x0][0x2ec] ;  /* 0x0000bb0087097a20 */ /* 0x020fe40000410000 */
[----:B------:R-:W-:Y:S07]  /*107f0*/  HMMA.16816.F32 R132, R136, R194, RZ ;  /* 0x000000c28884723c */ /* 0x000fee00000018ff */
[----:B------:R5:W2:Y:S01]  /*10800*/  MUFU.TANH R128, R9 ;  /* 0x0000000900807308 */ /* 0x000aa20000002400 */
[----:B-1----:R-:W-:Y:S09]  /*10810*/  FMUL.FTZ R90, R146, c[0x0][0x2ec] ;  /* 0x0000bb00925a7a20 */ /* 0x002ff20000410000 */
[----:B------:R-:W1:Y:S07]  /*10820*/  MUFU.TANH R90, R90 ;  /* 0x0000005a005a7308 */ /* 0x000e6e0000002400 */
[----:B------:R-:W-:Y:S03]  /*10830*/  HMMA.16816.F32 R132, R140, R190, R132 ;  /* 0x000000be8c84723c */ /* 0x000fe60000001884 */
[----:B------:R-:W1:Y:S02]  /*10840*/  MUFU.TANH R94, R94 ;  /* 0x0000005e005e7308 */ /* 0x000e640000002400 */
[----:B-----5:R-:W-:Y:S03]  /*10850*/  FMUL.FTZ R9, R148, c[0x0][0x2ec] ;  /* 0x0000bb0094097a20 */ /* 0x020fe60000410000 */
[----:B------:R-:W-:Y:S05]  /*10860*/  HMMA.16816.F32 R148, R136, R182, RZ ;  /* 0x000000b68894723c */ /* 0x000fea00000018ff */
[----:B------:R-:W1:Y:S11]  /*10870*/  MUFU.TANH R9, R9 ;  /* 0x0000000900097308 */ /* 0x000e760000002400 */
[----:B------:R-:W-:Y:S02]  /*10880*/  FMUL.FTZ R42, R133, c[0x0][0x2ec] ;  /* 0x0000bb00852a7a20 */ /* 0x000fe40000410000 */
[----:B------:R-:W-:Y:S02]  /*10890*/  FMUL.FTZ R41, R132, c[0x0][0x2ec] ;  /* 0x0000bb0084297a20 */ /* 0x000fe40000410000 */
[----:B------:R5:W1:Y:S01]  /*108a0*/  MUFU.TANH R45, R42 ;  /* 0x0000002a002d7308 */ /* 0x000a620000002400 */
[----:B------:R-:W-:Y:S03]  /*108b0*/  FMUL.FTZ R46, R135, c[0x0][0x2ec] ;  /* 0x0000bb00872e7a20 */ /* 0x000fe60000410000 */
[----:B------:R-:W-:Y:S06]  /*108c0*/  HMMA.16816.F32 R148, R140, R178, R148 ;  /* 0x000000b28c94723c */ /* 0x000fec0000001894 */
[----:B------:R-:W1:Y:S10]  /*108d0*/  MUFU.TANH R41, R41 ;  /* 0x0000002900297308 */ /* 0x000e740000002400 */
[----:B------:R-:W1:Y:S01]  /*108e0*/  MUFU.TANH R46, R46 ;  /* 0x0000002e002e7308 */ /* 0x000e620000002400 */
[----:B-----5:R-:W-:Y:S02]  /*108f0*/  FMUL.FTZ R42, R134, c[0x0][0x2ec] ;  /* 0x0000bb00862a7a20 */ /* 0x020fe40000410000 */
[C---:B------:R-:W-:Y:S05]  /*10900*/  HMMA.16816.F32 R132, R136.reuse, R166, RZ ;  /* 0x000000a68884723c */ /* 0x040fea00000018ff */
[----:B------:R-:W-:Y:S02]  /*10910*/  FMUL.FTZ R74, R149, c[0x0][0x2ec] ;  /* 0x0000bb00954a7a20 */ /* 0x000fe40000410000 */
[----:B------:R-:W1:Y:S01]  /*10920*/  MUFU.TANH R42, R42 ;  /* 0x0000002a002a7308 */ /* 0x000e620000002400 */
[----:B------:R-:W-:Y:S04]  /*10930*/  FMUL.FTZ R73, R148, c[0x0][0x2ec] ;  /* 0x0000bb0094497a20 */ /* 0x000fe80000410000 */
[----:B------:R-:W-:Y:S01]  /*10940*/  FMUL.FTZ R78, R151, c[0x0][0x2ec] ;  /* 0x0000bb00974e7a20 */ /* 0x000fe20000410000 */
[----:B------:R-:W-:Y:S04]  /*10950*/  HMMA.16816.F32 R136, R136, R158, RZ ;  /* 0x0000009e8888723c */ /* 0x000fe800000018ff */
[----:B------:R5:W1:Y:S10]  /*10960*/  MUFU.TANH R77, R74 ;  /* 0x0000004a004d7308 */ /* 0x000a740000002400 */
[----:B------:R-:W1:Y:S01]  /*10970*/  MUFU.TANH R73, R73 ;  /* 0x0000004900497308 */ /* 0x000e620000002400 */
[C---:B------:R-:W-:Y:S09]  /*10980*/  HMMA.16816.F32 R132, R140.reuse, R162, R132 ;  /* 0x000000a28c84723c */ /* 0x040ff20000001884 */
[----:B------:R-:W-:Y:S01]  /*10990*/  HMMA.16816.F32 R136, R140, R130, R136 ;  /* 0x000000828c88723c */ /* 0x000fe20000001888 */
[----:B------:R-:W1:Y:S02]  /*109a0*/  MUFU.TANH R78, R78 ;  /* 0x0000004e004e7308 */ /* 0x000e640000002400 */
[----:B-----5:R-:W-:Y:S08]  /*109b0*/  FMUL.FTZ R74, R150, c[0x0][0x2ec] ;  /* 0x0000bb00964a7a20 */ /* 0x020ff00000410000 */
[----:B------:R-:W1:Y:S04]  /*109c0*/  MUFU.TANH R74, R74 ;  /* 0x0000004a004a7308 */ /* 0x000e680000002400 */
[----:B------:R-:W-:Y:S02]  /*109d0*/  FMUL.FTZ R106, R133, c[0x0][0x2ec] ;  /* 0x0000bb00856a7a20 */ /* 0x000fe40000410000 */
[----:B------:R-:W-:Y:S02]  /*109e0*/  FMUL.FTZ R105, R132, c[0x0][0x2ec] ;  /* 0x0000bb0084697a20 */ /* 0x000fe40000410000 */
[----:B------:R-:W-:Y:S02]  /*109f0*/  FMUL.FTZ R110, R135, c[0x0][0x2ec] ;  /* 0x0000bb00876e7a20 */ /* 0x000fe40000410000 */
[----:B------:R5:W1:Y:S03]  /*10a00*/  MUFU.TANH R109, R106 ;  /* 0x0000006a006d7308 */ /* 0x000a660000002400 */
[----:B------:R-:W-:Y:S02]  /*10a10*/  FMUL.FTZ R122, R137, c[0x0][0x2ec] ;  /* 0x0000bb00897a7a20 */ /* 0x000fe40000410000 */
[----:B------:R-:W-:Y:S02]  /*10a20*/  FMUL.FTZ R121, R136, c[0x0][0x2ec] ;  /* 0x0000bb0088797a20 */ /* 0x000fe40000410000 */
[----:B------:R-:W-:Y:S03]  /*10a30*/  FMUL.FTZ R126, R139, c[0x0][0x2ec] ;  /* 0x0000bb008b7e7a20 */ /* 0x000fe60000410000 */
[----:B------:R1:W1:Y:S10]  /*10a40*/  MUFU.TANH R125, R122 ;  /* 0x0000007a007d7308 */ /* 0x0002740000002400 */
[----:B------:R-:W2:Y:S01]  /*10a50*/  MUFU.TANH R105, R105 ;  /* 0x0000006900697308 */ /* 0x000ea20000002400 */
[----:B-----5:R-:W-:Y:S09]  /*10a60*/  FMUL.FTZ R106, R134, c[0x0][0x2ec] ;  /* 0x0000bb00866a7a20 */ /* 0x020ff20000410000 */
[----:B------:R-:W2:Y:S01]  /*10a70*/  MUFU.TANH R106, R106 ;  /* 0x0000006a006a7308 */ /* 0x000ea20000002400 */
[----:B-1----:R-:W-:Y:S09]  /*10a80*/  FMUL.FTZ R122, R138, c[0x0][0x2ec] ;  /* 0x0000bb008a7a7a20 */ /* 0x002ff20000410000 */
[----:B------:R-:W1:Y:S10]  /*10a90*/  MUFU.TANH R110, R110 ;  /* 0x0000006e006e7308 */ /* 0x000e740000002400 */
[----:B------:R-:W1:Y:S10]  /*10aa0*/  MUFU.TANH R121, R121 ;  /* 0x0000007900797308 */ /* 0x000e740000002400 */
[----:B------:R-:W1:Y:S10]  /*10ab0*/  MUFU.TANH R122, R122 ;  /* 0x0000007a007a7308 */ /* 0x000e740000002400 */
[----:B------:R-:W1:Y:S02]  /*10ac0*/  MUFU.TANH R126, R126 ;  /* 0x0000007e007e7308 */ /* 0x000e640000002400 */
[----:B-1234-:R-:W-:-:S05]  /*10ad0*/  @P2 BRA `(.L_x_588) ;  /* 0xffffe38000002947 */ /* 0x01efca000383ffff */
.L_x_587:
[----:B------:R-:W2:Y:S01]  /*10ae0*/  LDL R181, [R1+0x18] ;  /* 0x0000180001b57983 */ /* 0x000ea20000100800 */
[----:B------:R-:W-:Y:S01]  /*10af0*/  MOV R129, UR5 ;  /* 0x0000000500817c02 */ /* 0x000fe20008000f00 */
[----:B------:R-:W-:Y:S03]  /*10b00*/  UIADD3 UR5, UR5, -0x1, URZ ;  /* 0xffffffff05057890 */ /* 0x000fe6000fffe03f */
[----:B------:R-:W-:Y:S04]  /*10b10*/  LEA R147, R129, R212, 0x7 ;  /* 0x000000d481937211 */ /* 0x000fe800078e38ff */
[----:B------:R-:W3:Y:S01]  /*10b20*/  I2F R129, R147 ;  /* 0x0000009300817306 */ /* 0x000ee20000201400 */
[C---:B------:R-:W-:Y:S02]  /*10b30*/  IADD3 R130, R147.reuse, 0x1, RZ ;  /* 0x0000000193827810 */ /* 0x040fe40007ffe0ff */
[C---:B------:R-:W-:Y:S02]  /*10b40*/  IADD3 R131, R147.reuse, 0x8, RZ ;  /* 0x0000000893837810 */ /* 0x040fe40007ffe0ff */
[C---:B------:R-:W-:Y:S02]  /*10b50*/  IADD3 R132, R147.reuse, 0x9, RZ ;  /* 0x0000000993847810 */ /* 0x040fe40007ffe0ff */
[C---:B------:R-:W-:Y:S02]  /*10b60*/  IADD3 R133, R147.reuse, 0x10, RZ ;  /* 0x0000001093857810 */ /* 0x040fe40007ffe0ff */
[C---:B------:R-:W-:Y:S01]  /*10b70*/  IADD3 R134, R147.reuse, 0x11, RZ ;  /* 0x0000001193867810 */ /* 0x040fe20007ffe0ff */
[----:B------:R-:W4:Y:S01]  /*10b80*/  I2F R130, R130 ;  /* 0x0000008200827306 */ /* 0x000f220000201400 */
[C---:B------:R-:W-:Y:S02]  /*10b90*/  IADD3 R135, R147.reuse, 0x18, RZ ;  /* 0x0000001893877810 */ /* 0x040fe40007ffe0ff */
[C---:B------:R-:W-:Y:S02]  /*10ba0*/  IADD3 R136, R147.reuse, 0x19, RZ ;  /* 0x0000001993887810 */ /* 0x040fe40007ffe0ff */
[C---:B------:R-:W-:Y:S02]  /*10bb0*/  IADD3 R137, R147.reuse, 0x20, RZ ;  /* 0x0000002093897810 */ /* 0x040fe40007ffe0ff */
[C---:B-1----:R-:W-:Y:S02]  /*10bc0*/  IADD3 R138, R147.reuse, 0x21, RZ ;  /* 0x00000021938a7810 */ /* 0x042fe40007ffe0ff */
[C---:B------:R-:W-:Y:S01]  /*10bd0*/  IADD3 R139, R147.reuse, 0x28, RZ ;  /* 0x00000028938b7810 */ /* 0x040fe20007ffe0ff */
[----:B------:R-:W1:Y:S01]  /*10be0*/  I2F R131, R131 ;  /* 0x0000008300837306 */ /* 0x000e620000201400 */
[C---:B------:R-:W-:Y:S02]  /*10bf0*/  IADD3 R140, R147.reuse, 0x29, RZ ;  /* 0x00000029938c7810 */ /* 0x040fe40007ffe0ff */
[C---:B------:R-:W-:Y:S02]  /*10c00*/  IADD3 R141, R147.reuse, 0x30, RZ ;  /* 0x00000030938d7810 */ /* 0x040fe40007ffe0ff */
[C---:B------:R-:W-:Y:S02]  /*10c10*/  IADD3 R142, R147.reuse, 0x31, RZ ;  /* 0x00000031938e7810 */ /* 0x040fe40007ffe0ff */
[C---:B------:R-:W-:Y:S02]  /*10c20*/  IADD3 R143, R147.reuse, 0x38, RZ ;  /* 0x00000038938f7810 */ /* 0x040fe40007ffe0ff */
[C---:B------:R-:W-:Y:S01]  /*10c30*/  IADD3 R144, R147.reuse, 0x39, RZ ;  /* 0x0000003993907810 */ /* 0x040fe20007ffe0ff */
[----:B------:R-:W5:Y:S01]  /*10c40*/  I2F R132, R132 ;  /* 0x0000008400847306 */ /* 0x000f620000201400 */
[C---:B------:R-:W-:Y:S02]  /*10c50*/  IADD3 R145, R147.reuse, 0x40, RZ ;  /* 0x0000004093917810 */ /* 0x040fe40007ffe0ff */
[C---:B------:R-:W-:Y:S02]  /*10c60*/  IADD3 R148, R147.reuse, 0x48, RZ ;  /* 0x0000004893947810 */ /* 0x040fe40007ffe0ff */
[----:B------:R-:W-:Y:S05]  /*10c70*/  IADD3 R146, R147, 0x41, RZ ;  /* 0x0000004193927810 */ /* 0x000fea0007ffe0ff */
        /* <DEDUP_REMOVED lines=13> */
[----:B------:R-:W2:Y:S01]  /*10d50*/  I2F R146, R146 ;  /* 0x0000009200927306 */ /* 0x000ea20000201400 */
[C---:B---3--:R-:W-:Y:S02]  /*10d60*/  FFMA.FTZ R0, R129.reuse, UR4, R0 ;  /* 0x0000000481007c23 */ /* 0x048fe40008010000 */
[C---:B------:R-:W-:Y:S02]  /*10d70*/  FFMA.FTZ R2, R129.reuse, UR4, R2 ;  /* 0x0000000481027c23 */ /* 0x040fe40008010002 */
[C---:B------:R-:W-:Y:S02]  /*10d80*/  FFMA.FTZ R3, R129.reuse, UR4, R3 ;  /* 0x0000000481037c23 */ /* 0x040fe40008010003 */
[----:B------:R-:W-:Y:S01]  /*10d90*/  FFMA.FTZ R4, R129, UR4, R4 ;  /* 0x0000000481047c23 */ /* 0x000fe20008010004 */
[----:B------:R-:W-:Y:S01]  /*10da0*/  FMNMX.FTZ R149, R2, R215, !PT ;  /* 0x000000d702957209 */ /* 0x000fe20007810000 */
[C---:B----4-:R-:W-:Y:S01]  /*10db0*/  FFMA.FTZ R5, R130.reuse, UR4, R5 ;  /* 0x0000000482057c23 */ /* 0x050fe20008010005 */
[----:B------:R3:W4:Y:S01]  /*10dc0*/  I2F R129, R148 ;  /* 0x0000009400817306 */ /* 0x0007220000201400 */
[C---:B------:R-:W-:Y:S02]  /*10dd0*/  FFMA.FTZ R6, R130.reuse, UR4, R6 ;  /* 0x0000000482067c23 */ /* 0x040fe40008010006 */
[C---:B------:R-:W-:Y:S02]  /*10de0*/  FFMA.FTZ R7, R130.reuse, UR4, R7 ;  /* 0x0000000482077c23 */ /* 0x040fe40008010007 */
[----:B------:R-:W-:Y:S01]  /*10df0*/  FFMA.FTZ R8, R130, UR4, R8 ;  /* 0x0000000482087c23 */ /* 0x000fe20008010008 */
[----:B------:R-:W-:Y:S01]  /*10e00*/  IADD3 R130, R147, 0x49, RZ ;  /* 0x0000004993827810 */ /* 0x000fe20007ffe0ff */
[C---:B-1----:R-:W-:Y:S01]  /*10e10*/  FFMA.FTZ R9, R131.reuse, UR4, R9 ;  /* 0x0000000483097c23 */ /* 0x042fe20008010009 */
[----:B------:R-:W-:Y:S01]  /*10e20*/  FMNMX.FTZ R149, R6, R149, !PT ;  /* 0x0000009506957209 */ /* 0x000fe20007810000 */
[C---:B------:R-:W-:Y:S02]  /*10e30*/  FFMA.FTZ R10, R131.reuse, UR4, R10 ;  /* 0x00000004830a7c23 */ /* 0x040fe4000801000a */
[C---:B------:R-:W-:Y:S01]  /*10e40*/  FFMA.FTZ R11, R131.reuse, UR4, R11 ;  /* 0x00000004830b7c23 */ /* 0x040fe2000801000b */
[----:B------:R-:W1:Y:S01]  /*10e50*/  I2F R130, R130 ;  /* 0x0000008200827306 */ /* 0x000e620000201400 */
[----:B------:R-:W-:Y:S01]  /*10e60*/  FFMA.FTZ R12, R131, UR4, R12 ;  /* 0x00000004830c7c23 */ /* 0x000fe2000801000c */
[C---:B------:R-:W-:Y:S01]  /*10e70*/  IADD3 R131, R147.reuse, 0x50, RZ ;  /* 0x0000005093837810 */ /* 0x040fe20007ffe0ff */
[----:B-----5:R-:W-:Y:S01]  /*10e80*/  FFMA.FTZ R13, R132, UR4, R13 ;  /* 0x00000004840d7c23 */ /* 0x020fe2000801000d */
[----:B------:R-:W-:Y:S01]  /*10e90*/  FMNMX.FTZ R149, R10, R149, !PT ;  /* 0x000000950a957209 */ /* 0x000fe20007810000 */
[C---:B------:R-:W-:Y:S02]  /*10ea0*/  FFMA.FTZ R14, R132.reuse, UR4, R14 ;  /* 0x00000004840e7c23 */ /* 0x040fe4000801000e */
[C---:B------:R-:W-:Y:S02]  /*10eb0*/  FFMA.FTZ R15, R132.reuse, UR4, R15 ;  /* 0x00000004840f7c23 */ /* 0x040fe4000801000f */
[----:B------:R-:W-:Y:S01]  /*10ec0*/  FFMA.FTZ R16, R132, UR4, R16 ;  /* 0x0000000484107c23 */ /* 0x000fe20008010010 */
[----:B------:R-:W5:Y:S01]  /*10ed0*/  I2F R131, R131 ;  /* 0x0000008300837306 */ /* 0x000f620000201400 */
[----:B------:R-:W-:Y:S01]  /*10ee0*/  IADD3 R132, R147, 0x51, RZ ;  /* 0x0000005193847810 */ /* 0x000fe20007ffe0ff */
[C---:B------:R-:W-:Y:S01]  /*10ef0*/  FFMA.FTZ R17, R133.reuse, UR4, R17 ;  /* 0x0000000485117c23 */ /* 0x040fe20008010011 */
[----:B------:R-:W-:Y:S01]  /*10f00*/  FMNMX.FTZ R149, R14, R149, !PT ;  /* 0x000000950e957209 */ /* 0x000fe20007810000 */
[C---:B------:R-:W-:Y:S01]  /*10f10*/  FFMA.FTZ R18, R133.reuse, UR4, R18 ;  /* 0x0000000485127c23 */ /* 0x040fe20008010012 */
[----:B---3--:R-:W-:Y:S01]  /*10f20*/  FMNMX.FTZ R148, R0, R216, !PT ;  /* 0x000000d800947209 */ /* 0x008fe20007810000 */
[C---:B------:R-:W-:Y:S02]  /*10f30*/  FFMA.FTZ R19, R133.reuse, UR4, R19 ;  /* 0x0000000485137c23 */ /* 0x040fe40008010013 */
[----:B------:R-:W-:Y:S01]  /*10f40*/  FFMA.FTZ R20, R133, UR4, R20 ;  /* 0x0000000485147c23 */ /* 0x000fe20008010014 */
[----:B------:R-:W-:Y:S01]  /*10f50*/  IADD3 R133, R147, 0x58, RZ ;  /* 0x0000005893857810 */ /* 0x000fe20007ffe0ff */
[----:B------:R-:W3:Y:S01]  /*10f60*/  I2F R132, R132 ;  /* 0x0000008400847306 */ /* 0x000ee20000201400 */
[----:B------:R-:W-:Y:S01]  /*10f70*/  FFMA.FTZ R21, R134, UR4, R21 ;  /* 0x0000000486157c23 */ /* 0x000fe20008010015 */
[----:B------:R-:W-:Y:S01]  /*10f80*/  FMNMX.FTZ R149, R18, R149, !PT ;  /* 0x0000009512957209 */ /* 0x000fe20007810000 */
[C---:B------:R-:W-:Y:S01]  /*10f90*/  FFMA.FTZ R22, R134.reuse, UR4, R22 ;  /* 0x0000000486167c23 */ /* 0x040fe20008010016 */
[----:B------:R-:W-:Y:S01]  /*10fa0*/  FMNMX.FTZ R148, R5, R148, !PT ;  /* 0x0000009405947209 */ /* 0x000fe20007810000 */
[C---:B------:R-:W-:Y:S02]  /*10fb0*/  FFMA.FTZ R23, R134.reuse, UR4, R23 ;  /* 0x0000000486177c23 */ /* 0x040fe40008010017 */
[----:B------:R-:W-:Y:S01]  /*10fc0*/  FFMA.FTZ R24, R134, UR4, R24 ;  /* 0x0000000486187c23 */ /* 0x000fe20008010018 */
[----:B------:R-:W-:Y:S01]  /*10fd0*/  IADD3 R134, R147, 0x59, RZ ;  /* 0x0000005993867810 */ /* 0x000fe20007ffe0ff */
[C---:B------:R-:W-:Y:S01]  /*10fe0*/  FFMA.FTZ R25, R135.reuse, UR4, R25 ;  /* 0x0000000487197c23 */ /* 0x040fe20008010019 */
[----:B------:R-:W1:Y:S01]  /*10ff0*/  I2F R133, R133 ;  /* 0x0000008500857306 */ /* 0x000e620000201400 */
[----:B------:R-:W-:Y:S01]  /*11000*/  FMNMX.FTZ R149, R22, R149, !PT ;  /* 0x0000009516957209 */ /* 0x000fe20007810000 */
[----:B------:R-:W-:Y:S01]  /*11010*/  FFMA.FTZ R26, R135, UR4, R26 ;  /* 0x00000004871a7c23 */ /* 0x000fe2000801001a */
[----:B------:R-:W-:Y:S01]  /*11020*/  FMNMX.FTZ R148, R9, R148, !PT ;  /* 0x0000009409947209 */ /* 0x000fe20007810000 */
[C---:B------:R-:W-:Y:S02]  /*11030*/  FFMA.FTZ R27, R135.reuse, UR4, R27 ;  /* 0x00000004871b7c23 */ /* 0x040fe4000801001b */
[----:B------:R-:W-:Y:S01]  /*11040*/  FFMA.FTZ R28, R135, UR4, R28 ;  /* 0x00000004871c7c23 */ /* 0x000fe2000801001c */
[----:B------:R-:W-:Y:S01]  /*11050*/  IADD3 R135, R147, 0x60, RZ ;  /* 0x0000006093877810 */ /* 0x000fe20007ffe0ff */
[----:B------:R-:W-:Y:S01]  /*11060*/  FFMA.FTZ R29, R136, UR4, R29 ;  /* 0x00000004881d7c23 */ /* 0x000fe2000801001d */
[----:B------:R-:W-:Y:S01]  /*11070*/  FMNMX.FTZ R149, R26, R149, !PT ;  /* 0x000000951a957209 */ /* 0x000fe20007810000 */
[----:B------:R-:W1:Y:S01]  /*11080*/  I2F R134, R134 ;  /* 0x0000008600867306 */ /* 0x000e620000201400 */
[C---:B------:R-:W-:Y:S01]  /*11090*/  FFMA.FTZ R30, R136.reuse, UR4, R30 ;  /* 0x00000004881e7c23 */ /* 0x040fe2000801001e */
[----:B------:R-:W-:Y:S01]  /*110a0*/  FMNMX.FTZ R148, R13, R148, !PT ;  /* 0x000000940d947209 */ /* 0x000fe20007810000 */
[C---:B------:R-:W-:Y:S02]  /*110b0*/  FFMA.FTZ R31, R136.reuse, UR4, R31 ;  /* 0x00000004881f7c23 */ /* 0x040fe4000801001f */
[----:B------:R-:W-:Y:S01]  /*110c0*/  FFMA.FTZ R32, R136, UR4, R32 ;  /* 0x0000000488207c23 */ /* 0x000fe20008010020 */
[----:B------:R-:W-:Y:S01]  /*110d0*/  FMNMX.FTZ R149, R30, R149, !PT ;  /* 0x000000951e957209 */ /* 0x000fe20007810000 */
[----:B------:R-:W-:Y:S01]  /*110e0*/  FFMA.FTZ R33, R137, UR4, R33 ;  /* 0x0000000489217c23 */ /* 0x000fe20008010021 */
[----:B------:R-:W-:Y:S01]  /*110f0*/  IADD3 R136, R147, 0x61, RZ ;  /* 0x0000006193887810 */ /* 0x000fe20007ffe0ff */
[C---:B------:R-:W-:Y:S01]  /*11100*/  FFMA.FTZ R34, R137.reuse, UR4, R34 ;  /* 0x0000000489227c23 */ /* 0x040fe20008010022 */
[----:B------:R-:W1:Y:S01]  /*11110*/  I2F R135, R135 ;  /* 0x0000008700877306 */ /* 0x000e620000201400 */
        /* <DEDUP_REMOVED lines=9> */
[----:B------:R-:W1:Y:S01]  /*111b0*/  I2F R136, R136 ;  /* 0x0000008800887306 */ /* 0x000e620000201400 */
[----:B------:R-:W-:Y:S01]  /*111c0*/  FFMA.FTZ R40, R138, UR4, R40 ;  /* 0x000000048a287c23 */ /* 0x000fe20008010028 */
[----:B------:R-:W-:Y:S01]  /*111d0*/  FMNMX.FTZ R149, R38, R149, !PT ;  /* 0x0000009526957209 */ /* 0x000fe20007810000 */
[----:B------:R-:W-:Y:S01]  /*111e0*/  FFMA.FTZ R41, R139, UR4, R41 ;  /* 0x000000048b297c23 */ /* 0x000fe20008010029 */
[----:B------:R-:W-:Y:S01]  /*111f0*/  IADD3 R138, R147, 0x69, RZ ;  /* 0x00000069938a7810 */ /* 0x000fe20007ffe0ff */
[----:B------:R-:W-:Y:S01]  /*11200*/  FFMA.FTZ R42, R139, UR4, R42 ;  /* 0x000000048b2a7c23 */ /* 0x000fe2000801002a */
[----:B------:R-:W-:Y:S01]  /*11210*/  FMNMX.FTZ R148, R25, R148, !PT ;  /* 0x0000009419947209 */ /* 0x000fe20007810000 */
[C---:B------:R-:W-:Y:S02]  /*11220*/  FFMA.FTZ R43, R139.reuse, UR4, R43 ;  /* 0x000000048b2b7c23 */ /* 0x040fe4000801002b */
[----:B------:R-:W-:Y:S01]  /*11230*/  FFMA.FTZ R44, R139, UR4, R44 ;  /* 0x000000048b2c7c23 */ /* 0x000fe2000801002c */
[----:B------:R-:W1:Y:S01]  /*11240*/  I2F R137, R137 ;  /* 0x0000008900897306 */ /* 0x000e620000201400 */
        /* <DEDUP_REMOVED lines=8> */
[----:B------:R-:W-:Y:S01]  /*112d0*/  FFMA.FTZ R49, R141, UR4, R49 ;  /* 0x000000048d317c23 */ /* 0x000fe20008010031 */
[----:B------:R-:W-:Y:S01]  /*112e0*/  FMNMX.FTZ R148, R37, R148, !PT ;  /* 0x0000009425947209 */ /* 0x000fe20007810000 */
[C---:B------:R-:W-:Y:S02]  /*112f0*/  FFMA.FTZ R50, R141.reuse, UR4, R50 ;  /* 0x000000048d327c23 */ /* 0x040fe40008010032 */
[----:B------:R-:W-:Y:S01]  /*11300*/  FFMA.FTZ R51, R141, UR4, R51 ;  /* 0x000000048d337c23 */ /* 0x000fe20008010033 */
[----:B------:R-:W-:Y:S01]  /*11310*/  FMNMX.FTZ R148, R41, R148, !PT ;  /* 0x0000009429947209 */ /* 0x000fe20007810000 */
[----:B------:R-:W-:Y:S01]  /*11320*/  FFMA.FTZ R52, R141, UR4, R52 ;  /* 0x000000048d347c23 */ /* 0x000fe20008010034 */
[----:B------:R-:W-:Y:S01]  /*11330*/  FMNMX.FTZ R149, R50, R149, !PT ;  /* 0x0000009532957209 */ /* 0x000fe20007810000 */
[C---:B------:R-:W-:Y:S01]  /*11340*/  FFMA.FTZ R53, R142.reuse, UR4, R53 ;  /* 0x000000048e357c23 */ /* 0x040fe20008010035 */
[----:B------:R-:W-:Y:S01]  /*11350*/  FMNMX.FTZ R148, R45, R148, !PT ;  /* 0x000000942d947209 */ /* 0x000fe20007810000 */
[C---:B------:R-:W-:Y:S02]  /*11360*/  FFMA.FTZ R54, R142.reuse, UR4, R54 ;  /* 0x000000048e367c23 */ /* 0x040fe40008010036 */
        /* <DEDUP_REMOVED lines=11> */
[----:B--2---:R-:W-:Y:S01]  /*11420*/  LDSM.16.MT88.4 R140, [R181+0x4000] ;  /* 0x00400000b58c783b */ /* 0x004fe20000004200 */
        /* <DEDUP_REMOVED lines=8> */
[----:B------:R-:W-:Y:S01]  /*114b0*/  FFMA.FTZ R67, R145, UR4, R67 ;  /* 0x0000000491437c23 */ /* 0x000fe20008010043 */
        /* <DEDUP_REMOVED lines=9> */
[C---:B----4-:R-:W-:Y:S02]  /*11550*/  FFMA.FTZ R73, R129.reuse, UR4, R73 ;  /* 0x0000000481497c23 */ /* 0x050fe40008010049 */
[C---:B------:R-:W-:Y:S02]  /*11560*/  FFMA.FTZ R74, R129.reuse, UR4, R74 ;  /* 0x00000004814a7c23 */ /* 0x040fe4000801004a */
[----:B------:R-:W-:Y:S01]  /*11570*/  FFMA.FTZ R75, R129, UR4, R75 ;  /* 0x00000004814b7c23 */ /* 0x000fe2000801004b */
[----:B------:R-:W-:Y:S01]  /*11580*/  FMNMX.FTZ R148, R73, R148, !PT ;  /* 0x0000009449947209 */ /* 0x000fe20007810000 */
[----:B------:R-:W-:Y:S01]  /*11590*/  FFMA.FTZ R76, R129, UR4, R76 ;  /* 0x00000004814c7c23 */ /* 0x000fe2000801004c */
[----:B------:R-:W-:Y:S01]  /*115a0*/  FMNMX.FTZ R149, R74, R149, !PT ;  /* 0x000000954a957209 */ /* 0x000fe20007810000 */
[----:B------:R2:W4:Y:S01]  /*115b0*/  I2F R129, R138 ;  /* 0x0000008a00817306 */ /* 0x0005220000201400 */
[C---:B-1----:R-:W-:Y:S02]  /*115c0*/  FFMA.FTZ R77, R130.reuse, UR4, R77 ;  /* 0x00000004824d7c23 */ /* 0x042fe4000801004d */
[C---:B------:R-:W-:Y:S02]  /*115d0*/  FFMA.FTZ R78, R130.reuse, UR4, R78 ;  /* 0x00000004824e7c23 */ /* 0x040fe4000801004e */
[C---:B------:R-:W-:Y:S01]  /*115e0*/  FFMA.FTZ R79, R130.reuse, UR4, R79 ;  /* 0x00000004824f7c23 */ /* 0x040fe2000801004f */
[----:B------:R-:W-:Y:S01]  /*115f0*/  FMNMX.FTZ R148, R77, R148, !PT ;  /* 0x000000944d947209 */ /* 0x000fe20007810000 */
[----:B------:R-:W-:Y:S01]  /*11600*/  FFMA.FTZ R80, R130, UR4, R80 ;  /* 0x0000000482507c23 */ /* 0x000fe20008010050 */
[----:B------:R-:W-:Y:S01]  /*11610*/  IADD3 R130, R147, 0x70, RZ ;  /* 0x0000007093827810 */ /* 0x000fe20007ffe0ff */
[C---:B-----5:R-:W-:Y:S01]  /*11620*/  FFMA.FTZ R81, R131.reuse, UR4, R81 ;  /* 0x0000000483517c23 */ /* 0x060fe20008010051 */
[----:B------:R-:W-:Y:S01]  /*11630*/  FMNMX.FTZ R149, R78, R149, !PT ;  /* 0x000000954e957209 */ /* 0x000fe20007810000 */
[C---:B------:R-:W-:Y:S02]  /*11640*/  FFMA.FTZ R82, R131.reuse, UR4, R82 ;  /* 0x0000000483527c23 */ /* 0x040fe40008010052 */
[C---:B------:R-:W-:Y:S01]  /*11650*/  FFMA.FTZ R83, R131.reuse, UR4, R83 ;  /* 0x0000000483537c23 */ /* 0x040fe20008010053 */
[----:B------:R-:W1:Y:S01]  /*11660*/  I2F R130, R130 ;  /* 0x0000008200827306 */ /* 0x000e620000201400 */
[----:B------:R-:W-:Y:S01]  /*11670*/  FFMA.FTZ R84, R131, UR4, R84 ;  /* 0x0000000483547c23 */ /* 0x000fe20008010054 */
[----:B------:R-:W-:Y:S01]  /*11680*/  IADD3 R131, R147, 0x71, RZ ;  /* 0x0000007193837810 */ /* 0x000fe20007ffe0ff */
[C---:B---3--:R-:W-:Y:S01]  /*11690*/  FFMA.FTZ R85, R132.reuse, UR4, R85 ;  /* 0x0000000484557c23 */ /* 0x048fe20008010055 */
[----:B------:R-:W-:Y:S01]  /*116a0*/  FMNMX.FTZ R148, R81, R148, !PT ;  /* 0x0000009451947209 */ /* 0x000fe20007810000 */
[----:B------:R-:W-:Y:S01]  /*116b0*/  FFMA.FTZ R86, R132, UR4, R86 ;  /* 0x0000000484567c23 */ /* 0x000fe20008010056 */
[----:B------:R-:W-:Y:S01]  /*116c0*/  FMNMX.FTZ R149, R82, R149, !PT ;  /* 0x0000009552957209 */ /* 0x000fe20007810000 */
[C---:B------:R-:W-:Y:S01]  /*116d0*/  FFMA.FTZ R87, R132.reuse, UR4, R87 ;  /* 0x0000000484577c23 */ /* 0x040fe20008010057 */
[----:B------:R-:W-:Y:S01]  /*116e0*/  FMNMX.FTZ R148, R85, R148, !PT ;  /* 0x0000009455947209 */ /* 0x000fe20007810000 */
[----:B------:R-:W-:Y:S01]  /*116f0*/  FFMA.FTZ R88, R132, UR4, R88 ;  /* 0x0000000484587c23 */ /* 0x000fe20008010058 */
[----:B------:R-:W3:Y:S01]  /*11700*/  I2F R131, R131 ;  /* 0x0000008300837306 */ /* 0x000ee20000201400 */
[----:B------:R-:W-:Y:S01]  /*11710*/  IADD3 R132, R147, 0x78, RZ ;  /* 0x0000007893847810 */ /* 0x000fe20007ffe0ff */
[C---:B------:R-:W-:Y:S01]  /*11720*/  FFMA.FTZ R89, R133.reuse, UR4, R89 ;  /* 0x0000000485597c23 */ /* 0x040fe20008010059 */
[----:B------:R-:W-:Y:S01]  /*11730*/  FMNMX.FTZ R149, R86, R149, !PT ;  /* 0x0000009556957209 */ /* 0x000fe20007810000 */
[C---:B------:R-:W-:Y:S02]  /*11740*/  FFMA.FTZ R90, R133.reuse, UR4, R90 ;  /* 0x00000004855a7c23 */ /* 0x040fe4000801005a */
[----:B------:R-:W-:Y:S01]  /*11750*/  FFMA.FTZ R91, R133, UR4, R91 ;  /* 0x00000004855b7c23 */ /* 0x000fe2000801005b */
[----:B------:R-:W-:Y:S01]  /*11760*/  FMNMX.FTZ R148, R89, R148, !PT ;  /* 0x0000009459947209 */ /* 0x000fe20007810000 */
[----:B------:R-:W-:Y:S01]  /*11770*/  FFMA.FTZ R92, R133, UR4, R92 ;  /* 0x00000004855c7c23 */ /* 0x000fe2000801005c */
[----:B------:R-:W-:Y:S01]  /*11780*/  IADD3 R133, R147, 0x79, RZ ;  /* 0x0000007993857810 */ /* 0x000fe20007ffe0ff */
[----:B------:R-:W5:Y:S01]  /*11790*/  I2F R132, R132 ;  /* 0x0000008400847306 */ /* 0x000f620000201400 */
[----:B------:R-:W-:Y:S01]  /*117a0*/  LDSM.16.MT88.4 R144, [R181+0x4400] ;  /* 0x00440000b590783b */ /* 0x000fe20000004200 */
[----:B------:R-:W-:Y:S01]  /*117b0*/  FFMA.FTZ R93, R134, UR4, R93 ;  /* 0x00000004865d7c23 */ /* 0x000fe2000801005d */
[----:B------:R-:W-:Y:S01]  /*117c0*/  FMNMX.FTZ R149, R90, R149, !PT ;  /* 0x000000955a957209 */ /* 0x000fe20007810000 */
[C---:B------:R-:W-:Y:S02]  /*117d0*/  FFMA.FTZ R94, R134.reuse, UR4, R94 ;  /* 0x00000004865e7c23 */ /* 0x040fe4000801005e */
[C---:B------:R-:W-:Y:S01]  /*117e0*/  FFMA.FTZ R95, R134.reuse, UR4, R95 ;  /* 0x00000004865f7c23 */ /* 0x040fe2000801005f */
[----:B------:R-:W-:Y:S01]  /*117f0*/  FMNMX.FTZ R148, R93, R148, !PT ;  /* 0x000000945d947209 */ /* 0x000fe20007810000 */
[----:B------:R-:W-:Y:S01]  /*11800*/  FFMA.FTZ R96, R134, UR4, R96 ;  /* 0x0000000486607c23 */ /* 0x000fe20008010060 */
[----:B------:R-:W-:Y:S01]  /*11810*/  FMNMX.FTZ R149, R94, R149, !PT ;  /* 0x000000955e957209 */ /* 0x000fe20007810000 */
[----:B------:R-:W1:Y:S01]  /*11820*/  I2F R133, R133 ;  /* 0x0000008500857306 */ /* 0x000e620000201400 */
        /* <DEDUP_REMOVED lines=18> */
[----:B--2---:R-:W-:Y:S01]  /*11950*/  LDSM.16.MT88.4 R136, [R252+0x4000] ;  /* 0x00400000fc88783b */ /* 0x004fe20000004200 */
[C---:B----4-:R-:W-:Y:S02]  /*11960*/  FFMA.FTZ R109, R129.reuse, UR4, R109 ;  /* 0x00000004816d7c23 */ /* 0x050fe4000801006d */
[C---:B------:R-:W-:Y:S02]  /*11970*/  FFMA.FTZ R110, R129.reuse, UR4, R110 ;  /* 0x00000004816e7c23 */ /* 0x040fe4000801006e */
[----:B------:R-:W-:Y:S01]  /*11980*/  FFMA.FTZ R111, R129, UR4, R111 ;  /* 0x00000004816f7c23 */ /* 0x000fe2000801006f */
[----:B------:R-:W-:Y:S01]  /*11990*/  FMNMX.FTZ R148, R109, R148, !PT ;  /* 0x000000946d947209 */ /* 0x000fe20007810000 */
[----:B------:R-:W-:Y:S01]  /*119a0*/  FFMA.FTZ R112, R129, UR4, R112 ;  /* 0x0000000481707c23 */ /* 0x000fe20008010070 */
[----:B------:R-:W-:Y:S01]  /*119b0*/  FMNMX.FTZ R149, R110, R149, !PT ;  /* 0x000000956e957209 */ /* 0x000fe20007810000 */
[C---:B-1----:R-:W-:Y:S02]  /*119c0*/  FFMA.FTZ R113, R130.reuse, UR4, R113 ;  /* 0x0000000482717c23 */ /* 0x042fe40008010071 */
[C---:B------:R-:W-:Y:S02]  /*119d0*/  FFMA.FTZ R114, R130.reuse, UR4, R114 ;  /* 0x0000000482727c23 */ /* 0x040fe40008010072 */
[C---:B------:R-:W-:Y:S01]  /*119e0*/  FFMA.FTZ R115, R130.reuse, UR4, R115 ;  /* 0x0000000482737c23 */ /* 0x040fe20008010073 */
[----:B------:R-:W-:Y:S01]  /*119f0*/  FMNMX.FTZ R148, R113, R148, !PT ;  /* 0x0000009471947209 */ /* 0x000fe20007810000 */
[----:B------:R-:W-:Y:S01]  /*11a00*/  FFMA.FTZ R116, R130, UR4, R116 ;  /* 0x0000000482747c23 */ /* 0x000fe20008010074 */
[----:B------:R-:W-:Y:S01]  /*11a10*/  FMNMX.FTZ R129, R114, R149, !PT ;  /* 0x0000009572817209 */ /* 0x000fe20007810000 */
[C---:B---3--:R-:W-:Y:S02]  /*11a20*/  FFMA.FTZ R117, R131.reuse, UR4, R117 ;  /* 0x0000000483757c23 */ /* 0x048fe40008010075 */
[C---:B------:R-:W-:Y:S02]  /*11a30*/  FFMA.FTZ R118, R131.reuse, UR4, R118 ;  /* 0x0000000483767c23 */ /* 0x040fe40008010076 */
[----:B------:R-:W-:Y:S01]  /*11a40*/  FFMA.FTZ R119, R131, UR4, R119 ;  /* 0x0000000483777c23 */ /* 0x000fe20008010077 */
        /* <DEDUP_REMOVED lines=8> */
[----:B------:R-:W-:Y:S01]  /*11ad0*/  LDSM.16.MT88.4 R148, [R252+0x4400] ;  /* 0x00440000fc94783b */ /* 0x000fe20000004200 */
[C---:B------:R-:W-:Y:S01]  /*11ae0*/  FFMA.FTZ R125, R133.reuse, UR4, R125 ;  /* 0x00000004857d7c23 */ /* 0x040fe2000801007d */
[----:B------:R-:W-:Y:S01]  /*11af0*/  FMNMX.FTZ R129, R122, R129, !PT ;  /* 0x000000817a817209 */ /* 0x000fe20007810000 */
[C---:B------:R-:W-:Y:S02]  /*11b00*/  FFMA.FTZ R126, R133.reuse, UR4, R126 ;  /* 0x00000004857e7c23 */ /* 0x040fe4000801007e */
[----:B------:R-:W-:Y:S01]  /*11b10*/  FFMA.FTZ R127, R133, UR4, R127 ;  /* 0x00000004857f7c23 */ /* 0x000fe2000801007f */
        /* <DEDUP_REMOVED lines=11> */
[----:B------:R-:W-:Y:S01]  /*11bd0*/  FADD.FTZ R131, -R130, R216 ;  /* 0x000000d882837221 */ /* 0x000fe20000010100 */
[----:B------:R-:W-:Y:S02]  /*11be0*/  MOV R216, R130 ;  /* 0x0000008200d87202 */ /* 0x000fe40000000f00 */
[----:B--2---:R-:W-:Y:S01]  /*11bf0*/  FMNMX.FTZ R129, R132, R129, !PT ;  /* 0x0000008184817209 */ /* 0x004fe20007810000 */
[----:B------:R-:W-:Y:S04]  /*11c00*/  FMUL.FTZ R131, R131, c[0x0][0x23c] ;  /* 0x00008f0083837a20 */ /* 0x000fe80000410000 */
[----:B------:R1:W2:Y:S01]  /*11c10*/  MUFU.EX2 R132, R131 ;  /* 0x0000008300847308 */ /* 0x0002a20000000800 */
[----:B------:R-:W-:Y:S01]  /*11c20*/  FADD.FTZ R134, -R129, R215 ;  /* 0x000000d781867221 */ /* 0x000fe20000010100 */
[----:B------:R-:W-:Y:S03]  /*11c30*/  MOV R215, R129 ;  /* 0x0000008100d77202 */ /* 0x000fe60000000f00 */
[----:B------:R-:W-:Y:S06]  /*11c40*/  FMUL.FTZ R134, R134, c[0x0][0x23c] ;  /* 0x00008f0086867a20 */ /* 0x000fec0000410000 */
[----:B------:R-:W3:Y:S01]  /*11c50*/  MUFU.EX2 R134, R134 ;  /* 0x0000008600867308 */ /* 0x000ee20000000800 */
[----:B-1----:R-:W-:Y:S02]  /*11c60*/  FMUL.FTZ R131, R130, c[0x0][0x23c] ;  /* 0x00008f0082837a20 */ /* 0x002fe40000410000 */
[C---:B--2---:R-:W-:Y:S02]  /*11c70*/  FMUL.FTZ R232, R132.reuse, R232 ;  /* 0x000000e884e87220 */ /* 0x044fe40000410000 */
[C---:B------:R-:W-:Y:S01]  /*11c80*/  FMUL.FTZ R233, R132.reuse, R233 ;  /* 0x000000e984e97220 */ /* 0x040fe20000410000 */
[----:B------:R-:W-:Y:S01]  /*11c90*/  FSEL R131, R131, RZ, P0 ;  /* 0x000000ff83837208 */ /* 0x000fe20000000000 */
[C---:B------:R-:W-:Y:S01]  /*11ca0*/  FMUL.FTZ R228, R132.reuse, R228 ;  /* 0x000000e484e47220 */ /* 0x040fe20000410000 */
[----:B------:R-:W-:Y:S01]  /*11cb0*/  FSETP.NEU.FTZ.AND P0, PT, R129, -INF , PT ;  /* 0xff8000008100780b */ /* 0x000fe20003f1d000 */
[----:B------:R-:W-:Y:S02]  /*11cc0*/  FMUL.FTZ R229, R132, R229 ;  /* 0x000000e584e57220 */ /* 0x000fe40000410000 */
        /* <DEDUP_REMOVED lines=30> */
[C---:B---3--:R-:W-:Y:S02]  /*11eb0*/  FMUL.FTZ R234, R134.reuse, R234 ;  /* 0x000000ea86ea7220 */ /* 0x048fe40000410000 */
[C---:B------:R-:W-:Y:S02]  /*11ec0*/  FMUL.FTZ R235, R134.reuse, R235 ;  /* 0x000000eb86eb7220 */ /* 0x040fe40000410000 */
[C---:B------:R-:W-:Y:S01]  /*11ed0*/  FMUL.FTZ R230, R134.reuse, R230 ;  /* 0x000000e686e67220 */ /* 0x040fe20000410000 */
[----:B------:R-:W-:Y:S01]  /*11ee0*/  MUFU.EX2 R162, R162 ;  /* 0x000000a200a27308 */ /* 0x000fe20000000800 */
[----:B------:R-:W-:Y:S02]  /*11ef0*/  FMUL.FTZ R231, R134, R231 ;  /* 0x000000e786e77220 */ /* 0x000fe40000410000 */
[C---:B------:R-:W-:Y:S02]  /*11f00*/  FMUL.FTZ R224, R132.reuse, R224 ;  /* 0x000000e084e07220 */ /* 0x040fe40000410000 */
[----:B------:R-:W-:Y:S02]  /*11f10*/  FMUL.FTZ R225, R132, R225 ;  /* 0x000000e184e17220 */ /* 0x000fe40000410000 */
[C---:B------:R-:W-:Y:S02]  /*11f20*/  FMUL.FTZ R226, R134.reuse, R226 ;  /* 0x000000e286e27220 */ /* 0x040fe40000410000 */
[----:B------:R-:W-:Y:S01]  /*11f30*/  FMUL.FTZ R227, R134, R227 ;  /* 0x000000e386e37220 */ /* 0x000fe20000410000 */
[----:B------:R-:W-:Y:S01]  /*11f40*/  MUFU.EX2 R163, R163 ;  /* 0x000000a300a37308 */ /* 0x000fe20000000800 */
[C---:B------:R-:W-:Y:S02]  /*11f50*/  FMUL.FTZ R220, R132.reuse, R220 ;  /* 0x000000dc84dc7220 */ /* 0x040fe40000410000 */
[----:B------:R-:W-:Y:S02]  /*11f60*/  FMUL.FTZ R221, R132, R221 ;  /* 0x000000dd84dd7220 */ /* 0x000fe40000410000 */
[C---:B------:R-:W-:Y:S02]  /*11f70*/  FMUL.FTZ R222, R134.reuse, R222 ;  /* 0x000000de86de7220 */ /* 0x040fe40000410000 */
[----:B------:R-:W-:Y:S02]  /*11f80*/  FMUL.FTZ R223, R134, R223 ;  /* 0x000000df86df7220 */ /* 0x000fe40000410000 */
[--C-:B------:R-:W-:Y:S01]  /*11f90*/  FFMA.FTZ R157, R5, c[0x0][0x23c], -R131.reuse ;  /* 0x00008f00059d7a23 */ /* 0x100fe20000010883 */
[----:B------:R-:W-:Y:S01]  /*11fa0*/  MUFU.EX2 R164, R164 ;  /* 0x000000a400a47308 */ /* 0x000fe20000000800 */
[--C-:B------:R-:W-:Y:S01]  /*11fb0*/  FFMA.FTZ R156, R9, c[0x0][0x23c], -R131.reuse ;  /* 0x00008f00099c7a23 */ /* 0x100fe20000010883 */
[----:B------:R-:W-:Y:S01]  /*11fc0*/  FMNMX.FTZ R5, R3, R214, !PT ;  /* 0x000000d603057209 */ /* 0x000fe20007810000 */
[--C-:B------:R-:W-:Y:S02]  /*11fd0*/  FFMA.FTZ R0, R0, c[0x0][0x23c], -R131.reuse ;  /* 0x00008f0000007a23 */ /* 0x100fe40000010883 */
[--C-:B------:R-:W-:Y:S01]  /*11fe0*/  FFMA.FTZ R113, R113, c[0x0][0x23c], -R131.reuse ;  /* 0x00008f0071717a23 */ /* 0x100fe20000010883 */
[----:B------:R-:W-:Y:S01]  /*11ff0*/  FMNMX.FTZ R5, R7, R5, !PT ;  /* 0x0000000507057209 */ /* 0x000fe20007810000 */
[--C-:B------:R-:W-:Y:S02]  /*12000*/  FFMA.FTZ R117, R117, c[0x0][0x23c], -R131.reuse ;  /* 0x00008f0075757a23 */ /* 0x100fe40000010883 */
[--C-:B------:R-:W-:Y:S01]  /*12010*/  FFMA.FTZ R121, R121, c[0x0][0x23c], -R131.reuse ;  /* 0x00008f0079797a23 */ /* 0x100fe20000010883 */
[----:B------:R-:W-:Y:S01]  /*12020*/  MUFU.EX2 R0, R0 ;  /* 0x0000000000007308 */ /* 0x000fe20000000800 */
[----:B------:R-:W-:Y:S01]  /*12030*/  FMNMX.FTZ R5, R11, R5, !PT ;  /* 0x000000050b057209 */ /* 0x000fe20007810000 */
[----:B------:R-:W-:Y:S03]  /*12040*/  FFMA.FTZ R131, R125, c[0x0][0x23c], -R131 ;  /* 0x00008f007d837a23 */ /* 0x000fe60000010883 */
[----:B------:R-:W-:Y:S04]  /*12050*/  FMNMX.FTZ R5, R15, R5, !PT ;  /* 0x000000050f057209 */ /* 0x000fe80007810000 */
[----:B------:R-:W-:Y:S01]  /*12060*/  FMNMX.FTZ R5, R19, R5, !PT ;  /* 0x0000000513057209 */ /* 0x000fe20007810000 */
[----:B------:R-:W-:Y:S03]  /*12070*/  MUFU.EX2 R125, R131 ;  /* 0x00000083007d7308 */ /* 0x000fe60000000800 */
[----:B------:R-:W-:Y:S04]  /*12080*/  FMNMX.FTZ R5, R23, R5, !PT ;  /* 0x0000000517057209 */ /* 0x000fe80007810000 */
[----:B------:R-:W-:Y:S03]  /*12090*/  FMNMX.FTZ R5, R27, R5, !PT ;  /* 0x000000051b057209 */ /* 0x000fe60007810000 */
[----:B------:R-:W1:Y:S01]  /*120a0*/  MUFU.EX2 R157, R157 ;  /* 0x0000009d009d7308 */ /* 0x000e620000000800 */
[----:B------:R-:W-:Y:S04]  /*120b0*/  FMNMX.FTZ R5, R31, R5, !PT ;  /* 0x000000051f057209 */ /* 0x000fe80007810000 */
[----:B------:R-:W-:Y:S04]  /*120c0*/  FMNMX.FTZ R5, R35, R5, !PT ;  /* 0x0000000523057209 */ /* 0x000fe80007810000 */
[----:B------:R-:W-:Y:S01]  /*120d0*/  FMNMX.FTZ R5, R39, R5, !PT ;  /* 0x0000000527057209 */ /* 0x000fe20007810000 */
[----:B------:R-:W2:Y:S03]  /*120e0*/  MUFU.EX2 R156, R156 ;  /* 0x0000009c009c7308 */ /* 0x000ea60000000800 */
[----:B------:R-:W-:Y:S04]  /*120f0*/  FMNMX.FTZ R5, R43, R5, !PT ;  /* 0x000000052b057209 */ /* 0x000fe80007810000 */
[----:B------:R-:W-:Y:S03]  /*12100*/  FMNMX.FTZ R5, R47, R5, !PT ;  /* 0x000000052f057209 */ /* 0x000fe60007810000 */
[----:B------:R-:W-:Y:S01]  /*12110*/  MUFU.EX2 R45, R45 ;  /* 0x0000002d002d7308 */ /* 0x000fe20000000800 */
[----:B------:R-:W-:Y:S02]  /*12120*/  FMNMX.FTZ R5, R51, R5, !PT ;  /* 0x0000000533057209 */ /* 0x000fe40007810000 */
[----:B-1----:R-:W-:Y:S01]  /*12130*/  F2FP.PACK_AB R152, R157, R0 ;  /* 0x000000009d98723e */ /* 0x002fe200000000ff */
[----:B------:R-:W-:Y:S01]  /*12140*/  FFMA.FTZ R0, R208, R132, R0 ;  /* 0x00000084d0007223 */ /* 0x000fe20000010000 */
[----:B------:R-:W-:Y:S03]  /*12150*/  FMNMX.FTZ R5, R55, R5, !PT ;  /* 0x0000000537057209 */ /* 0x000fe60007810000 */
[----:B------:R-:W-:Y:S02]  /*12160*/  FADD.FTZ R0, R157, R0 ;  /* 0x000000009d007221 */ /* 0x000fe40000010000 */
[----:B------:R-:W-:Y:S01]  /*12170*/  MUFU.EX2 R49, R49 ;  /* 0x0000003100317308 */ /* 0x000fe20000000800 */
[----:B------:R-:W-:Y:S02]  /*12180*/  FMNMX.FTZ R5, R59, R5, !PT ;  /* 0x000000053b057209 */ /* 0x000fe40007810000 */
[----:B--2---:R-:W-:Y:S01]  /*12190*/  F2FP.PACK_AB R154, R135, R156 ;  /* 0x0000009c879a723e */ /* 0x004fe200000000ff */
[----:B------:R-:W-:Y:S01]  /*121a0*/  FADD.FTZ R0, R156, R0 ;  /* 0x000000009c007221 */ /* 0x000fe20000010000 */
        /* <DEDUP_REMOVED lines=24> */
[----:B------:R-:W-:Y:S01]  /*12330*/  FMNMX.FTZ R9, R127, R5, !PT ;  /* 0x000000057f097209 */ /* 0x000fe20007810000 */
[----:B------:R-:W-:Y:S04]  /*12340*/  FMUL.FTZ R5, R129, c[0x0][0x23c] ;  /* 0x00008f0081057a20 */ /* 0x000fe80000410000 */
[----:B------:R-:W1:Y:S01]  /*12350*/  SHFL.BFLY PT, R17, R9, 0x2, 0x1f ;  /* 0x0c401f0009117f89 */ /* 0x000e6200000e0000 */
[----:B------:R-:W-:Y:S03]  /*12360*/  FSEL R13, R5, RZ, P0 ;  /* 0x000000ff050d7208 */ /* 0x000fe60000000000 */
[----:B------:R-:W-:Y:S02]  /*12370*/  MUFU.EX2 R81, R81 ;  /* 0x0000005100517308 */ /* 0x000fe40000000800 */
        /* <DEDUP_REMOVED lines=11> */
[----:B-1----:R-:W-:Y:S01]  /*12430*/  FMNMX.FTZ R17, R9, R17, !PT ;  /* 0x0000001109117209 */ /* 0x002fe20007810000 */
[--C-:B------:R-:W-:Y:S02]  /*12440*/  FFMA.FTZ R50, R50, c[0x0][0x23c], -R13.reuse ;  /* 0x00008f0032327a23 */ /* 0x100fe4000001080d */
[--C-:B------:R-:W-:Y:S02]  /*12450*/  FFMA.FTZ R54, R54, c[0x0][0x23c], -R13.reuse ;  /* 0x00008f0036367a23 */ /* 0x100fe4000001080d */
[----:B------:R-:W1:Y:S01]  /*12460*/  SHFL.BFLY PT, R5, R17, 0x1, 0x1f ;  /* 0x0c201f0011057f89 */ /* 0x000e6200000e0000 */
        /* <DEDUP_REMOVED lines=17> */
[--C-:B------:R-:W-:Y:S01]  /*12580*/  FFMA.FTZ R110, R110, c[0x0][0x23c], -R13.reuse ;  /* 0x00008f006e6e7a23 */ /* 0x100fe2000001080d */
[C---:B------:R-:W-:Y:S01]  /*12590*/  FSETP.NEU.FTZ.AND P0, PT, R5.reuse, -INF , PT ;  /* 0xff8000000500780b */ /* 0x040fe20003f1d000 */
[--C-:B------:R-:W-:Y:S01]  /*125a0*/  FFMA.FTZ R165, R6, c[0x0][0x23c], -R13.reuse ;  /* 0x00008f0006a57a23 */ /* 0x100fe2000001080d */
[----:B------:R-:W-:Y:S01]  /*125b0*/  FMNMX.FTZ R6, R4, R213, !PT ;  /* 0x000000d504067209 */ /* 0x000fe20007810000 */
[--C-:B------:R-:W-:Y:S02]  /*125c0*/  FFMA.FTZ R2, R2, c[0x0][0x23c], -R13.reuse ;  /* 0x00008f0002027a23 */ /* 0x100fe4000001080d */
[----:B------:R-:W-:Y:S01]  /*125d0*/  MUFU.EX2 R170, R170 ;  /* 0x000000aa00aa7308 */ /* 0x000fe20000000800 */
[----:B------:R-:W-:Y:S01]  /*125e0*/  FMNMX.FTZ R9, R8, R6, !PT ;  /* 0x0000000608097209 */ /* 0x000fe20007810000 */
[----:B------:R-:W-:Y:S01]  /*125f0*/  FADD.FTZ R6, -R5, R214 ;  /* 0x000000d605067221 */ /* 0x000fe20000010100 */
[----:B------:R-:W-:Y:S01]  /*12600*/  MOV R214, R5 ;  /* 0x0000000500d67202 */ /* 0x000fe20000000f00 */
[--C-:B------:R-:W-:Y:S01]  /*12610*/  FFMA.FTZ R14, R14, c[0x0][0x23c], -R13.reuse ;  /* 0x00008f000e0e7a23 */ /* 0x100fe2000001080d */
[----:B------:R-:W-:Y:S01]  /*12620*/  FMNMX.FTZ R9, R12, R9, !PT ;  /* 0x000000090c097209 */ /* 0x000fe20007810000 */
[----:B------:R-:W-:Y:S02]  /*12630*/  FMUL.FTZ R6, R6, c[0x0][0x23c] ;  /* 0x00008f0006067a20 */ /* 0x000fe40000410000 */
[--C-:B------:R-:W-:Y:S01]  /*12640*/  FFMA.FTZ R114, R114, c[0x0][0x23c], -R13.reuse ;  /* 0x00008f0072727a23 */ /* 0x100fe2000001080d */
[----:B------:R-:W-:Y:S01]  /*12650*/  FMNMX.FTZ R9, R16, R9, !PT ;  /* 0x0000000910097209 */ /* 0x000fe20007810000 */
[----:B------:R1:W2:Y:S01]  /*12660*/  MUFU.EX2 R10, R6 ;  /* 0x00000006000a7308 */ /* 0x0002a20000000800 */
[--C-:B------:R-:W-:Y:S02]  /*12670*/  FFMA.FTZ R118, R118, c[0x0][0x23c], -R13.reuse ;  /* 0x00008f0076767a23 */ /* 0x100fe4000001080d */
[--C-:B------:R-:W-:Y:S02]  /*12680*/  FFMA.FTZ R122, R122, c[0x0][0x23c], -R13.reuse ;  /* 0x00008f007a7a7a23 */ /* 0x100fe4000001080d */
[----:B------:R-:W-:Y:S05]  /*12690*/  FFMA.FTZ R13, R126, c[0x0][0x23c], -R13 ;  /* 0x00008f007e0d7a23 */ /* 0x000fea000001080d */
[----:B------:R-:W-:Y:S10]  /*126a0*/  MUFU.EX2 R126, R13 ;  /* 0x0000000d007e7308 */ /* 0x000ff40000000800 */
[----:B------:R-:W-:Y:S01]  /*126b0*/  MUFU.EX2 R2, R2 ;  /* 0x0000000200027308 */ /* 0x000fe20000000800 */
[----:B-1----:R-:W-:Y:S01]  /*126c0*/  FMNMX.FTZ R6, R20, R9, !PT ;  /* 0x0000000914067209 */ /* 0x002fe20007810000 */
[C---:B--2---:R-:W-:Y:S02]  /*126d0*/  FMUL.FTZ R248, R10.reuse, R248 ;  /* 0x000000f80af87220 */ /* 0x044fe40000410000 */
[----:B------:R-:W-:Y:S01]  /*126e0*/  FMUL.FTZ R249, R10, R249 ;  /* 0x000000f90af97220 */ /* 0x000fe20000410000 */
[----:B------:R-:W-:Y:S01]  /*126f0*/  FMNMX.FTZ R6, R24, R6, !PT ;  /* 0x0000000618067209 */ /* 0x000fe20007810000 */
[C---:B------:R-:W-:Y:S04]  /*12700*/  FMUL.FTZ R244, R10.reuse, R244 ;  /* 0x000000f40af47220 */ /* 0x040fe80000410000 */
[----:B------:R-:W1:Y:S01]  /*12710*/  MUFU.EX2 R165, R165 ;  /* 0x000000a500a57308 */ /* 0x000e620000000800 */
[----:B------:R-:W-:Y:S01]  /*12720*/  FMUL.FTZ R245, R10, R245 ;  /* 0x000000f50af57220 */ /* 0x000fe20000410000 */
[----:B------:R-:W-:Y:S01]  /*12730*/  FMNMX.FTZ R6, R28, R6, !PT ;  /* 0x000000061c067209 */ /* 0x000fe20007810000 */
[C---:B------:R-:W-:Y:S02]  /*12740*/  FMUL.FTZ R240, R10.reuse, R240 ;  /* 0x000000f00af07220 */ /* 0x040fe40000410000 */
[----:B------:R-:W-:Y:S01]  /*12750*/  FMUL.FTZ R241, R10, R241 ;  /* 0x000000f10af17220 */ /* 0x000fe20000410000 */
[----:B------:R-:W-:Y:S01]  /*12760*/  FMNMX.FTZ R6, R32, R6, !PT ;  /* 0x0000000620067209 */ /* 0x000fe20007810000 */
[C---:B------:R-:W-:Y:S02]  /*12770*/  FMUL.FTZ R236, R10.reuse, R236 ;  /* 0x000000ec0aec7220 */ /* 0x040fe40000410000 */
[----:B------:R-:W-:Y:S01]  /*12780*/  FMUL.FTZ R237, R10, R237 ;  /* 0x000000ed0aed7220 */ /* 0x000fe20000410000 */
[----:B------:R-:W2:Y:S01]  /*12790*/  MUFU.EX2 R14, R14 ;  /* 0x0000000e000e7308 */ /* 0x000ea20000000800 */
[----:B------:R-:W-:Y:S04]  /*127a0*/  FMNMX.FTZ R6, R36, R6, !PT ;  /* 0x0000000624067209 */ /* 0x000fe80007810000 */
[----:B------:R-:W-:Y:S04]  /*127b0*/  FMNMX.FTZ R6, R40, R6, !PT ;  /* 0x0000000628067209 */ /* 0x000fe80007810000 */
[----:B------:R-:W-:Y:S01]  /*127c0*/  FMNMX.FTZ R6, R44, R6, !PT ;  /* 0x000000062c067209 */ /* 0x000fe20007810000 */
[----:B------:R-:W3:Y:S03]  /*127d0*/  MUFU.EX2 R171, R171 ;  /* 0x000000ab00ab7308 */ /* 0x000ee60000000800 */
[----:B------:R-:W-:Y:S02]  /*127e0*/  FMNMX.FTZ R6, R48, R6, !PT ;  /* 0x0000000630067209 */ /* 0x000fe40007810000 */
[----:B-1----:R-:W-:Y:S01]  /*127f0*/  F2FP.PACK_AB R153, R165, R2 ;  /* 0x00000002a599723e */ /* 0x002fe200000000ff */
[----:B------:R-:W-:Y:S01]  /*12800*/  FFMA.FTZ R2, R209, R134, R2 ;  /* 0x00000086d1027223 */ /* 0x000fe20000010002 */
[----:B------:R-:W-:Y:S03]  /*12810*/  FMNMX.FTZ R6, R52, R6, !PT ;  /* 0x0000000634067209 */ /* 0x000fe60007810000 */
[----:B------:R-:W1:Y:S01]  /*12820*/  MUFU.EX2 R172, R172 ;  /* 0x000000ac00ac7308 */ /* 0x000e620000000800 */
[----:B------:R-:W-:Y:S01]  /*12830*/  FMNMX.FTZ R6, R56, R6, !PT ;  /* 0x0000000638067209 */ /* 0x000fe20007810000 */
[----:B------:R-:W-:Y:S01]  /*12840*/  FADD.FTZ R2, R165, R2 ;  /* 0x00000002a5027221 */ /* 0x000fe20000010000 */
[----:B--2---:R-:W-:Y:S02]  /*12850*/  F2FP.PACK_AB R155, R14, R131 ;  /* 0x000000830e9b723e */ /* 0x004fe400000000ff */
[----:B------:R-:W-:Y:S01]  /*12860*/  FMNMX.FTZ R6, R60, R6, !PT ;  /* 0x000000063c067209 */ /* 0x000fe20007810000 */
[----:B------:R-:W-:Y:S04]  /*12870*/  FADD.FTZ R2, R131, R2 ;  /* 0x0000000283027221 */ /* 0x000fe80000010000 */
[----:B------:R-:W2:Y:S01]  /*12880*/  MUFU.EX2 R46, R46 ;  /* 0x0000002e002e7308 */ /* 0x000ea20000000800 */
[C---:B------:R-:W-:Y:S05]  /*12890*/  HMMA.16816.F32 R232, R152.reuse, R136, R232 ;  /* 0x0000008898e8723c */ /* 0x040fea00000018e8 */
[----:B------:R-:W-:Y:S01]  /*128a0*/  FMNMX.FTZ R6, R64, R6, !PT ;  /* 0x0000000640067209 */ /* 0x000fe20007810000 */
[----:B------:R-:W-:Y:S02]  /*128b0*/  FADD.FTZ R14, R14, R2 ;  /* 0x000000020e0e7221 */ /* 0x000fe40000010000 */
[C---:B------:R-:W-:Y:S01]  /*128c0*/  HMMA.16816.F32 R228, R152.reuse, R138, R228 ;  /* 0x0000008a98e4723c */ /* 0x040fe200000018e4 */
[----:B------:R-:W4:Y:S03]  /*128d0*/  MUFU.EX2 R50, R50 ;  /* 0x0000003200327308 */ /* 0x000f260000000800 */
[----:B------:R-:W-:Y:S01]  /*128e0*/  FMNMX.FTZ R6, R68, R6, !PT ;  /* 0x0000000644067209 */ /* 0x000fe20007810000 */
[----:B------:R-:W-:Y:S03]  /*128f0*/  FADD.FTZ R14, R166, R14 ;  /* 0x0000000ea60e7221 */ /* 0x000fe60000010000 */
[C---:B------:R-:W-:Y:S03]  /*12900*/  HMMA.16816.F32 R224, R152.reuse, R140, R224 ;  /* 0x0000008c98e0723c */ /* 0x040fe600000018e0 */
[----:B------:R-:W5:Y:S01]  /*12910*/  MUFU.EX2 R54, R54 ;  /* 0x0000003600367308 */ /* 0x000f620000000800 */
[----:B------:R-:W-:Y:S01]  /*12920*/  FMNMX.FTZ R6, R72, R6, !PT ;  /* 0x0000000648067209 */ /* 0x000fe20007810000 */
[----:B------:R-:W-:Y:S03]  /*12930*/  FADD.FTZ R14, R167, R14 ;  /* 0x0000000ea70e7221 */ /* 0x000fe60000010000 */
[----:B------:R-:W-:Y:S04]  /*12940*/  HMMA.16816.F32 R220, R152, R142, R220 ;  /* 0x0000008e98dc723c */ /* 0x000fe800000018dc */
[----:B------:R-:W-:Y:S01]  /*12950*/  FMNMX.FTZ R6, R76, R6, !PT ;  /* 0x000000064c067209 */ /* 0x000fe20007810000 */
[----:B------:R-:W1:Y:S01]  /*12960*/  MUFU.EX2 R58, R58 ;  /* 0x0000003a003a7308 */ /* 0x000e620000000800 */
[----:B------:R-:W-:Y:S01]  /*12970*/  FADD.FTZ R14, R168, R14 ;  /* 0x0000000ea80e7221 */ /* 0x000fe20000010000 */
[----:B------:R-:W-:Y:S01]  /*12980*/  F2FP.PACK_AB R152, R159, R158 ;  /* 0x0000009e9f98723e */ /* 0x000fe200000000ff */
[----:B------:R-:W-:Y:S01]  /*12990*/  FADD.FTZ R158, R158, R0 ;  /* 0x000000009e9e7221 */ /* 0x000fe20000010000 */
[----:B------:R-:W-:Y:S03]  /*129a0*/  F2FP.PACK_AB R154, R161, R160 ;  /* 0x000000a0a19a723e */ /* 0x000fe600000000ff */
[----:B------:R-:W-:Y:S01]  /*129b0*/  F2FP.PACK_AB R153, R167, R166 ;  /* 0x000000a6a799723e */ /* 0x000fe200000000ff */
[----:B------:R-:W-:Y:S01]  /*129c0*/  FADD.FTZ R158, R159, R158 ;  /* 0x0000009e9f9e7221 */ /* 0x000fe20000010000 */
[C---:B------:R-:W-:Y:S01]  /*129d0*/  F2FP.PACK_AB R155, R169.reuse, R168 ;  /* 0x000000a8a99b723e */ /* 0x040fe200000000ff */
[----:B------:R-:W1:Y:S01]  /*129e0*/  MUFU.EX2 R62, R62 ;  /* 0x0000003e003e7308 */ /* 0x000e620000000800 */
[----:B------:R-:W-:Y:S01]  /*129f0*/  FMNMX.FTZ R6, R80, R6, !PT ;  /* 0x0000000650067209 */ /* 0x000fe20007810000 */
[----:B------:R-:W-:Y:S02]  /*12a00*/  FADD.FTZ R158, R160, R158 ;  /* 0x0000009ea09e7221 */ /* 0x000fe40000010000 */
[----:B------:R-:W-:Y:S01]  /*12a10*/  FADD.FTZ R14, R169, R14 ;  /* 0x0000000ea90e7221 */ /* 0x000fe20000010000 */
[----:B------:R-:W-:Y:S01]  /*12a20*/  FMNMX.FTZ R6, R84, R6, !PT ;  /* 0x0000000654067209 */ /* 0x000fe20007810000 */
[C---:B------:R-:W-:Y:S03]  /*12a30*/  HMMA.16816.F32 R232, R152.reuse, R148, R232 ;  /* 0x0000009498e8723c */ /* 0x040fe600000018e8 */
[----:B------:R-:W-:Y:S01]  /*12a40*/  FMNMX.FTZ R6, R88, R6, !PT ;  /* 0x0000000658067209 */ /* 0x000fe20007810000 */
[----:B------:R-:W1:Y:S01]  /*12a50*/  MUFU.EX2 R66, R66 ;  /* 0x0000004200427308 */ /* 0x000e620000000800 */
[----:B------:R-:W-:Y:S02]  /*12a60*/  FADD.FTZ R158, R161, R158 ;  /* 0x0000009ea19e7221 */ /* 0x000fe40000010000 */
[----:B------:R-:W-:Y:S01]  /*12a70*/  FMNMX.FTZ R6, R92, R6, !PT ;  /* 0x000000065c067209 */ /* 0x000fe20007810000 */
[C---:B------:R-:W-:Y:S04]  /*12a80*/  HMMA.16816.F32 R228, R152.reuse, R150, R228 ;  /* 0x0000009698e4723c */ /* 0x040fe800000018e4 */
[----:B------:R-:W-:Y:S01]  /*12a90*/  FMNMX.FTZ R6, R96, R6, !PT ;  /* 0x0000000660067209 */ /* 0x000fe20007810000 */
[----:B------:R-:W-:Y:S01]  /*12aa0*/  FADD.FTZ R158, R162, R158 ;  /* 0x0000009ea29e7221 */ /* 0x000fe20000010000 */
[----:B------:R-:W2:Y:S01]  /*12ab0*/  MUFU.EX2 R70, R70 ;  /* 0x0000004600467308 */ /* 0x000ea20000000800 */
[----:B------:R-:W-:Y:S01]  /*12ac0*/  FADD.FTZ R14, R170, R14 ;  /* 0x0000000eaa0e7221 */ /* 0x000fe20000010000 */
[C---:B------:R-:W-:Y:S04]  /*12ad0*/  HMMA.16816.F32 R224, R152.reuse, R144, R224 ;  /* 0x0000009098e0723c */ /* 0x040fe800000018e0 */
[----:B------:R-:W-:Y:S01]  /*12ae0*/  FMNMX.FTZ R6, R100, R6, !PT ;  /* 0x0000000664067209 */ /* 0x000fe20007810000 */
[----:B------:R-:W-:Y:S02]  /*12af0*/  FADD.FTZ R158, R163, R158 ;  /* 0x0000009ea39e7221 */ /* 0x000fe40000010000 */
[----:B---3--:R-:W-:Y:S01]  /*12b00*/  FADD.FTZ R14, R171, R14 ;  /* 0x0000000eab0e7221 */ /* 0x008fe20000010000 */
[----:B------:R-:W3:Y:S01]  /*12b10*/  MUFU.EX2 R74, R74 ;  /* 0x0000004a004a7308 */ /* 0x000ee20000000800 */
[----:B------:R-:W-:Y:S01]  /*12b20*/  HMMA.16816.F32 R220, R152, R146, R220 ;  /* 0x0000009298dc723c */ /* 0x000fe200000018dc */
[----:B------:R-:W-:Y:S02]  /*12b30*/  LDSM.16.MT88.4 R152, [R252+0x4800] ;  /* 0x00480000fc98783b */ /* 0x000fe40000004200 */
[----:B------:R-:W-:Y:S01]  /*12b40*/  FMNMX.FTZ R6, R104, R6, !PT ;  /* 0x0000000668067209 */ /* 0x000fe20007810000 */
[----:B------:R-:W-:Y:S02]  /*12b50*/  FADD.FTZ R158, R164, R158 ;  /* 0x0000009ea49e7221 */ /* 0x000fe40000010000 */
[----:B-1----:R-:W-:Y:S01]  /*12b60*/  FADD.FTZ R14, R172, R14 ;  /* 0x0000000eac0e7221 */ /* 0x002fe20000010000 */
[----:B------:R-:W-:Y:S01]  /*12b70*/  FMNMX.FTZ R6, R108, R6, !PT ;  /* 0x000000066c067209 */ /* 0x000fe20007810000 */
[----:B------:R-:W-:Y:S01]  /*12b80*/  FADD.FTZ R158, R45, R158 ;  /* 0x0000009e2d9e7221 */ /* 0x000fe20000010000 */
[----:B------:R-:W1:Y:S03]  /*12b90*/  MUFU.EX2 R78, R78 ;  /* 0x0000004e004e7308 */ /* 0x000e660000000800 */
[----:B------:R-:W-:Y:S01]  /*12ba0*/  FMNMX.FTZ R6, R112, R6, !PT ;  /* 0x0000000670067209 */ /* 0x000fe20007810000 */
[----:B--2---:R-:W-:Y:S02]  /*12bb0*/  FADD.FTZ R14, R46, R14 ;  /* 0x0000000e2e0e7221 */ /* 0x004fe40000010000 */
[----:B------:R-:W-:Y:S01]  /*12bc0*/  FADD.FTZ R158, R49, R158 ;  /* 0x0000009e319e7221 */ /* 0x000fe20000010000 */
[----:B------:R-:W-:Y:S01]  /*12bd0*/  FMNMX.FTZ R6, R116, R6, !PT ;  /* 0x0000000674067209 */ /* 0x000fe20007810000 */
[----:B----4-:R-:W-:Y:S02]  /*12be0*/  FADD.FTZ R14, R50, R14 ;  /* 0x0000000e320e7221 */ /* 0x010fe40000010000 */
[----:B------:R-:W2:Y:S01]  /*12bf0*/  MUFU.EX2 R85, R85 ;  /* 0x0000005500557308 */ /* 0x000ea20000000800 */
[----:B------:R-:W-:Y:S01]  /*12c00*/  FMNMX.FTZ R6, R120, R6, !PT ;  /* 0x0000000678067209 */ /* 0x000fe20007810000 */
[----:B------:R-:W-:Y:S02]  /*12c10*/  FADD.FTZ R158, R53, R158 ;  /* 0x0000009e359e7221 */ /* 0x000fe40000010000 */
[----:B-----5:R-:W-:Y:S01]  /*12c20*/  FADD.FTZ R14, R54, R14 ;  /* 0x0000000e360e7221 */ /* 0x020fe20000010000 */
[----:B------:R-:W-:Y:S01]  /*12c30*/  FMNMX.FTZ R6, R124, R6, !PT ;  /* 0x000000067c067209 */ /* 0x000fe20007810000 */
[----:B------:R-:W-:Y:S02]  /*12c40*/  FADD.FTZ R158, R57, R158 ;  /* 0x0000009e399e7221 */ /* 0x000fe40000010000 */
[----:B------:R-:W-:Y:S01]  /*12c50*/  FADD.FTZ R14, R58, R14 ;  /* 0x0000000e3a0e7221 */ /* 0x000fe20000010000 */
[----:B------:R-:W-:Y:S01]  /*12c60*/  FMNMX.FTZ R9, R128, R6, !PT ;  /* 0x0000000680097209 */ /* 0x000fe20007810000 */
[----:B------:R-:W4:Y:S01]  /*12c70*/  MUFU.EX2 R89, R89 ;  /* 0x0000005900597308 */ /* 0x000f220000000800 */
[----:B------:R-:W-:Y:S02]  /*12c80*/  FADD.FTZ R158, R61, R158 ;  /* 0x0000009e3d9e7221 */ /* 0x000fe40000010000 */
[----:B------:R-:W-:Y:S01]  /*12c90*/  FADD.FTZ R14, R62, R14 ;  /* 0x0000000e3e0e7221 */ /* 0x000fe20000010000 */
[----:B------:R-:W5:Y:S01]  /*12ca0*/  SHFL.BFLY PT, R6, R9, 0x2, 0x1f ;  /* 0x0c401f0009067f89 */ /* 0x000f6200000e0000 */
[----:B------:R-:W-:Y:S02]  /*12cb0*/  FADD.FTZ R158, R65, R158 ;  /* 0x0000009e419e7221 */ /* 0x000fe40000010000 */
[----:B------:R-:W-:Y:S02]  /*12cc0*/  FADD.FTZ R14, R66, R14 ;  /* 0x0000000e420e7221 */ /* 0x000fe40000010000 */
[----:B------:R-:W-:Y:S01]  /*12cd0*/  FADD.FTZ R158, R69, R158 ;  /* 0x0000009e459e7221 */ /* 0x000fe20000010000 */
[----:B------:R-:W4:Y:S01]  /*12ce0*/  MUFU.EX2 R93, R93 ;  /* 0x0000005d005d7308 */ /* 0x000f220000000800 */
[----:B------:R-:W-:Y:S02]  /*12cf0*/  FADD.FTZ R14, R70, R14 ;  /* 0x0000000e460e7221 */ /* 0x000fe40000010000 */
[----:B------:R-:W-:Y:S02]  /*12d00*/  FADD.FTZ R158, R73, R158 ;  /* 0x0000009e499e7221 */ /* 0x000fe40000010000 */
[----:B---3--:R-:W-:Y:S02]  /*12d10*/  FADD.FTZ R14, R74, R14 ;  /* 0x0000000e4a0e7221 */ /* 0x008fe40000010000 */
[----:B------:R-:W-:Y:S02]  /*12d20*/  FADD.FTZ R158, R77, R158 ;  /* 0x0000009e4d9e7221 */ /* 0x000fe40000010000 */
[----:B-1----:R-:W-:Y:S01]  /*12d30*/  FADD.FTZ R14, R78, R14 ;  /* 0x0000000e4e0e7221 */ /* 0x002fe20000010000 */
[----:B------:R-:W1:Y:S01]  /*12d40*/  MUFU.EX2 R82, R82 ;  /* 0x0000005200527308 */ /* 0x000e620000000800 */
[----:B------:R-:W-:Y:S04]  /*12d50*/  FADD.FTZ R158, R81, R158 ;  /* 0x0000009e519e7221 */ /* 0x000fe80000010000 */
[----:B--2---:R-:W-:Y:S01]  /*12d60*/  FADD.FTZ R158, R85, R158 ;  /* 0x0000009e559e7221 */ /* 0x004fe20000010000 */
[----:B-----5:R-:W-:Y:S03]  /*12d70*/  FMNMX.FTZ R9, R9, R6, !PT ;  /* 0x0000000609097209 */ /* 0x020fe60007810000 */
[----:B----4-:R-:W-:Y:S01]  /*12d80*/  FADD.FTZ R158, R89, R158 ;  /* 0x0000009e599e7221 */ /* 0x010fe20000010000 */
[----:B------:R-:W2:Y:S01]  /*12d90*/  MUFU.EX2 R86, R86 ;  /* 0x0000005600567308 */ /* 0x000ea20000000800 */
[----:B------:R-:W3:Y:S02]  /*12da0*/  SHFL.BFLY PT, R6, R9, 0x1, 0x1f ;  /* 0x0c201f0009067f89 */ /* 0x000ee400000e0000 */
[----:B------:R-:W-:Y:S07]  /*12db0*/  FADD.FTZ R158, R93, R158 ;  /* 0x0000009e5d9e7221 */ /* 0x000fee0000010000 */
[----:B------:R-:W4:Y:S01]  /*12dc0*/  MUFU.EX2 R90, R90 ;  /* 0x0000005a005a7308 */ /* 0x000f220000000800 */
[----:B-1----:R-:W-:Y:S09]  /*12dd0*/  FADD.FTZ R14, R82, R14 ;  /* 0x0000000e520e7221 */ /* 0x002ff20000010000 */
[----:B------:R-:W-:Y:S01]  /*12de0*/  MUFU.EX2 R94, R94 ;  /* 0x0000005e005e7308 */ /* 0x000fe20000000800 */
[----:B--2---:R-:W-:Y:S01]  /*12df0*/  FADD.FTZ R14, R86, R14 ;  /* 0x0000000e560e7221 */ /* 0x004fe20000010000 */
[----:B---3--:R-:W-:Y:S01]  /*12e00*/  FMNMX.FTZ R9, R9, R6, !PT ;  /* 0x0000000609097209 */ /* 0x008fe20007810000 */
[----:B------:R-:W-:Y:S07]  /*12e10*/  FMUL.FTZ R6, R5, c[0x0][0x23c] ;  /* 0x00008f0005067a20 */ /* 0x000fee0000410000 */
[----:B------:R-:W-:Y:S01]  /*12e20*/  MUFU.EX2 R97, R97 ;  /* 0x0000006100617308 */ /* 0x000fe20000000800 */
[C---:B------:R-:W-:Y:S01]  /*12e30*/  FADD.FTZ R13, -R9.reuse, R213 ;  /* 0x000000d5090d7221 */ /* 0x040fe20000010100 */
[----:B------:R-:W-:Y:S01]  /*12e40*/  FSEL R6, R6, RZ, P0 ;  /* 0x000000ff06067208 */ /* 0x000fe20000000000 */
[----:B----4-:R-:W-:Y:S01]  /*12e50*/  FADD.FTZ R14, R90, R14 ;  /* 0x0000000e5a0e7221 */ /* 0x010fe20000010000 */
[----:B------:R-:W-:Y:S01]  /*12e60*/  FSETP.NEU.FTZ.AND P0, PT, R9, -INF , PT ;  /* 0xff8000000900780b */ /* 0x000fe20003f1d000 */
[----:B------:R-:W-:Y:S01]  /*12e70*/  FMUL.FTZ R13, R13, c[0x0][0x23c] ;  /* 0x00008f000d0d7a20 */ /* 0x000fe20000410000 */
[----:B------:R-:W-:Y:S01]  /*12e80*/  MOV R213, R9 ;  /* 0x0000000900d57202 */ /* 0x000fe20000000f00 */
[--C-:B------:R-:W-:Y:S03]  /*12e90*/  FFMA.FTZ R174, R23, c[0x0][0x23c], -R6.reuse ;  /* 0x00008f0017ae7a23 */ /* 0x100fe60000010806 */
        /* <DEDUP_REMOVED lines=12> */
[----:B------:R-:W-:Y:S01]  /*12f60*/  MUFU.EX2 R173, R173 ;  /* 0x000000ad00ad7308 */ /* 0x000fe20000000800 */
        /* <DEDUP_REMOVED lines=12> */
[----:B------:R-:W1:Y:S01]  /*13030*/  MUFU.EX2 R133, R133 ;  /* 0x0000008500857308 */ /* 0x000e620000000800 */
        /* <DEDUP_REMOVED lines=14> */
[----:B-1----:R-:W-:Y:S01]  /*13120*/  F2FP.PACK_AB R16, R133, R3 ;  /* 0x000000038510723e */ /* 0x002fe200000000ff */
        /* <DEDUP_REMOVED lines=11> */
[----:B------:R-:W-:Y:S01]  /*131e0*/  FFMA.FTZ R48, R48, c[0x0][0x23c], -R7 ;  /* 0x00008f0030307a23 */ /* 0x000fe20000010807 */
[----:B--2---:R-:W-:Y:S01]  /*131f0*/  F2FP.PACK_AB R18, R15, R11 ;  /* 0x0000000b0f12723e */ /* 0x004fe200000000ff */
[----:B------:R-:W-:Y:S02]  /*13200*/  FFMA.FTZ R3, R210, R10, R3 ;  /* 0x0000000ad2037223 */ /* 0x000fe40000010003 */
[--C-:B------:R-:W-:Y:S02]  /*13210*/  FFMA.FTZ R83, R83, c[0x0][0x23c], -R6.reuse ;  /* 0x00008f0053537a23 */ /* 0x100fe40000010806 */
[--C-:B------:R-:W-:Y:S01]  /*13220*/  FFMA.FTZ R87, R87, c[0x0][0x23c], -R6.reuse ;  /* 0x00008f0057577a23 */ /* 0x100fe20000010806 */
[----:B------:R-:W2:Y:S01]  /*13230*/  MUFU.EX2 R8, R8 ;  /* 0x0000000800087308 */ /* 0x000ea20000000800 */
[--C-:B------:R-:W-:Y:S02]  /*13240*/  FFMA.FTZ R91, R91, c[0x0][0x23c], -R6.reuse ;  /* 0x00008f005b5b7a23 */ /* 0x100fe40000010806 */
[----:B------:R-:W-:Y:S02]  /*13250*/  FFMA.FTZ R95, R95, c[0x0][0x23c], -R6 ;  /* 0x00008f005f5f7a23 */ /* 0x000fe40000010806 */
[--C-:B------:R-:W-:Y:S02]  /*13260*/  FFMA.FTZ R84, R84, c[0x0][0x23c], -R7.reuse ;  /* 0x00008f0054547a23 */ /* 0x100fe40000010807 */
[--C-:B------:R-:W-:Y:S02]  /*13270*/  FFMA.FTZ R88, R88, c[0x0][0x23c], -R7.reuse ;  /* 0x00008f0058587a23 */ /* 0x100fe40000010807 */
[--C-:B------:R-:W-:Y:S01]  /*13280*/  FFMA.FTZ R92, R92, c[0x0][0x23c], -R7.reuse ;  /* 0x00008f005c5c7a23 */ /* 0x100fe20000010807 */
[----:B------:R-:W3:Y:S01]  /*13290*/  MUFU.EX2 R12, R12 ;  /* 0x0000000c000c7308 */ /* 0x000ee20000000800 */
[----:B------:R-:W-:Y:S02]  /*132a0*/  FFMA.FTZ R96, R96, c[0x0][0x23c], -R7 ;  /* 0x00008f0060607a23 */ /* 0x000fe40000010807 */
[----:B------:R-:W-:Y:S01]  /*132b0*/  FADD.FTZ R3, R133, R3 ;  /* 0x0000000385037221 */ /* 0x000fe20000010000 */
[C---:B-1----:R-:W-:Y:S01]  /*132c0*/  F2FP.PACK_AB R17, R180.reuse, R4 ;  /* 0x00000004b411723e */ /* 0x042fe200000000ff */
[----:B------:R-:W-:Y:S02]  /*132d0*/  FFMA.FTZ R4, R211, R13, R4 ;  /* 0x0000000dd3047223 */ /* 0x000fe40000010004 */
[----:B------:R-:W-:Y:S02]  /*132e0*/  FADD.FTZ R11, R11, R3 ;  /* 0x000000030b0b7221 */ /* 0x000fe40000010000 */
[----:B------:R-:W-:Y:S01]  /*132f0*/  FADD.FTZ R4, R180, R4 ;  /* 0x00000004b4047221 */ /* 0x000fe20000010000 */
[----:B------:R-:W1:Y:S01]  /*13300*/  MUFU.EX2 R174, R174 ;  /* 0x000000ae00ae7308 */ /* 0x000e620000000800 */
[----:B------:R-:W-:Y:S02]  /*13310*/  FADD.FTZ R11, R15, R11 ;  /* 0x0000000b0f0b7221 */ /* 0x000fe40000010000 */
[----:B------:R-:W-:Y:S02]  /*13320*/  FFMA.FTZ R99, R99, c[0x0][0x23c], -R6 ;  /* 0x00008f0063637a23 */ /* 0x000fe40000010806 */
[----:B--2---:R-:W-:Y:S02]  /*13330*/  FADD.FTZ R4, R8, R4 ;  /* 0x0000000408047221 */ /* 0x004fe40000010000 */
[----:B------:R-:W-:Y:S02]  /*13340*/  FADD.FTZ R11, R173, R11 ;  /* 0x0000000bad0b7221 */ /* 0x000fe40000010000 */
[--C-:B------:R-:W-:Y:S01]  /*13350*/  FFMA.FTZ R103, R103, c[0x0][0x23c], -R6.reuse ;  /* 0x00008f0067677a23 */ /* 0x100fe20000010806 */
[----:B------:R-:W2:Y:S01]  /*13360*/  MUFU.EX2 R175, R175 ;  /* 0x000000af00af7308 */ /* 0x000ea20000000800 */
[--C-:B------:R-:W-:Y:S02]  /*13370*/  FFMA.FTZ R107, R107, c[0x0][0x23c], -R6.reuse ;  /* 0x00008f006b6b7a23 */ /* 0x100fe40000010806 */
[----:B------:R-:W-:Y:S01]  /*13380*/  FFMA.FTZ R111, R111, c[0x0][0x23c], -R6 ;  /* 0x00008f006f6f7a23 */ /* 0x000fe20000010806 */
[C---:B---3--:R-:W-:Y:S01]  /*13390*/  F2FP.PACK_AB R19, R12.reuse, R8 ;  /* 0x000000080c13723e */ /* 0x048fe200000000ff */
[----:B------:R-:W-:Y:S02]  /*133a0*/  FADD.FTZ R4, R12, R4 ;  /* 0x000000040c047221 */ /* 0x000fe40000010000 */
[--C-:B------:R-:W-:Y:S02]  /*133b0*/  FFMA.FTZ R100, R100, c[0x0][0x23c], -R7.reuse ;  /* 0x00008f0064647a23 */ /* 0x100fe40000010807 */
[----:B------:R-:W-:Y:S01]  /*133c0*/  FFMA.FTZ R104, R104, c[0x0][0x23c], -R7 ;  /* 0x00008f0068687a23 */ /* 0x000fe20000010807 */
[----:B------:R-:W3:Y:S01]  /*133d0*/  MUFU.EX2 R176, R176 ;  /* 0x000000b000b07308 */ /* 0x000ee20000000800 */
[C---:B------:R-:W-:Y:S05]  /*133e0*/  HMMA.16816.F32 R248, R16.reuse, R136, R248 ;  /* 0x0000008810f8723c */ /* 0x040fea00000018f8 */
[----:B-1----:R-:W-:Y:S02]  /*133f0*/  FADD.FTZ R11, R174, R11 ;  /* 0x0000000bae0b7221 */ /* 0x002fe40000010000 */
[--C-:B------:R-:W-:Y:S01]  /*13400*/  FFMA.FTZ R136, R20, c[0x0][0x23c], -R7.reuse ;  /* 0x00008f0014887a23 */ /* 0x100fe20000010807 */
[C---:B------:R-:W-:Y:S01]  /*13410*/  HMMA.16816.F32 R244, R16.reuse, R138, R244 ;  /* 0x0000008a10f4723c */ /* 0x040fe200000018f4 */
[----:B------:R-:W1:Y:S01]  /*13420*/  MUFU.EX2 R177, R177 ;  /* 0x000000b100b17308 */ /* 0x000e620000000800 */
[----:B------:R-:W4:Y:S02]  /*13430*/  LDSM.16.MT88.4 R20, [R181+0x4800] ;  /* 0x00480000b514783b */ /* 0x000f240000004200 */
[----:B------:R-:W-:Y:S01]  /*13440*/  FFMA.FTZ R137, R24, c[0x0][0x23c], -R7 ;  /* 0x00008f0018897a23 */ /* 0x000fe20000010807 */
[----:B------:R-:W-:Y:S01]  /*13450*/  F2FP.PACK_AB R24, R174, R173 ;  /* 0x000000adae18723e */ /* 0x000fe200000000ff */
[----:B--2---:R-:W-:Y:S02]  /*13460*/  FADD.FTZ R11, R175, R11 ;  /* 0x0000000baf0b7221 */ /* 0x004fe40000010000 */
[--C-:B------:R-:W-:Y:S01]  /*13470*/  FFMA.FTZ R138, R28, c[0x0][0x23c], -R7.reuse ;  /* 0x00008f001c8a7a23 */ /* 0x100fe20000010807 */
[C---:B------:R-:W-:Y:S01]  /*13480*/  HMMA.16816.F32 R240, R16.reuse, R140, R240 ;  /* 0x0000008c10f0723c */ /* 0x040fe200000018f0 */
[----:B------:R-:W-:Y:S01]  /*13490*/  LDSM.16.MT88.4 R28, [R181+0x4c00] ;  /* 0x004c0000b51c783b */ /* 0x000fe20000004200 */
[----:B------:R-:W2:Y:S01]  /*134a0*/  MUFU.EX2 R136, R136 ;  /* 0x0000008800887308 */ /* 0x000ea20000000800 */
[--C-:B------:R-:W-:Y:S02]  /*134b0*/  FFMA.FTZ R139, R32, c[0x0][0x23c], -R7.reuse ;  /* 0x00008f00208b7a23 */ /* 0x100fe40000010807 */
[--C-:B------:R-:W-:Y:S01]  /*134c0*/  FFMA.FTZ R115, R115, c[0x0][0x23c], -R6.reuse ;  /* 0x00008f0073737a23 */ /* 0x100fe20000010806 */
[----:B---3--:R-:W-:Y:S01]  /*134d0*/  F2FP.PACK_AB R26, R176, R175 ;  /* 0x000000afb01a723e */ /* 0x008fe200000000ff */
[--C-:B------:R-:W-:Y:S01]  /*134e0*/  FFMA.FTZ R140, R36, c[0x0][0x23c], -R7.reuse ;  /* 0x00008f00248c7a23 */ /* 0x100fe20000010807 */
[----:B------:R-:W-:Y:S01]  /*134f0*/  HMMA.16816.F32 R236, R16, R142, R236 ;  /* 0x0000008e10ec723c */ /* 0x000fe200000018ec */
[----:B------:R-:W-:Y:S03]  /*13500*/  LDSM.16.MT88.4 R36, [R181+0x5000] ;  /* 0x00500000b524783b */ /* 0x000fe60000004200 */
[----:B------:R-:W3:Y:S01]  /*13510*/  MUFU.EX2 R137, R137 ;  /* 0x0000008900897308 */ /* 0x000ee20000000800 */
[----:B------:R-:W-:Y:S02]  /*13520*/  FFMA.FTZ R141, R40, c[0x0][0x23c], -R7 ;  /* 0x00008f00288d7a23 */ /* 0x000fe40000010807 */
[----:B------:R-:W-:Y:S01]  /*13530*/  F2FP.PACK_AB R16, R163, R162 ;  /* 0x000000a2a310723e */ /* 0x000fe200000000ff */
[----:B------:R-:W-:Y:S01]  /*13540*/  FADD.FTZ R11, R176, R11 ;  /* 0x0000000bb00b7221 */ /* 0x000fe20000010000 */
[----:B------:R-:W-:Y:S03]  /*13550*/  LDSM.16.MT88.4 R40, [R181+0x5400] ;  /* 0x00540000b528783b */ /* 0x000fe60000004200 */
[----:B------:R-:W-:Y:S01]  /*13560*/  F2FP.PACK_AB R18, R45, R164 ;  /* 0x000000a42d12723e */ /* 0x000fe200000000ff */
[----:B-1----:R-:W-:Y:S01]  /*13570*/  FADD.FTZ R11, R177, R11 ;  /* 0x0000000bb10b7221 */ /* 0x002fe20000010000 */
[----:B------:R-:W1:Y:S01]  /*13580*/  MUFU.EX2 R138, R138 ;  /* 0x0000008a008a7308 */ /* 0x000e620000000800 */
[----:B------:R-:W-:Y:S01]  /*13590*/  F2FP.PACK_AB R17, R171, R170 ;  /* 0x000000aaab11723e */ /* 0x000fe200000000ff */
[----:B------:R-:W-:Y:S01]  /*135a0*/  FFMA.FTZ R119, R119, c[0x0][0x23c], -R6 ;  /* 0x00008f0077777a23 */ /* 0x000fe20000010806 */
[----:B------:R-:W-:Y:S01]  /*135b0*/  F2FP.PACK_AB R19, R46, R172 ;  /* 0x000000ac2e13723e */ /* 0x000fe200000000ff */
[----:B--2---:R-:W-:Y:S02]  /*135c0*/  FADD.FTZ R4, R136, R4 ;  /* 0x0000000488047221 */ /* 0x004fe40000010000 */
[--C-:B------:R-:W-:Y:S02]  /*135d0*/  FFMA.FTZ R123, R123, c[0x0][0x23c], -R6.reuse ;  /* 0x00008f007b7b7a23 */ /* 0x100fe40000010806 */
[----:B------:R-:W-:Y:S02]  /*135e0*/  FFMA.FTZ R6, R127, c[0x0][0x23c], -R6 ;  /* 0x00008f007f067a23 */ /* 0x000fe40000010806 */
[----:B------:R-:W2:Y:S01]  /*135f0*/  MUFU.EX2 R139, R139 ;  /* 0x0000008b008b7308 */ /* 0x000ea20000000800 */
[C---:B------:R-:W-:Y:S03]  /*13600*/  HMMA.16816.F32 R232, R16.reuse, R152, R232 ;  /* 0x0000009810e8723c */ /* 0x040fe600000018e8 */
[C---:B---3--:R-:W-:Y:S01]  /*13610*/  F2FP.PACK_AB R25, R137.reuse, R136 ;  /* 0x000000888919723e */ /* 0x048fe200000000ff */
[----:B------:R-:W-:Y:S02]  /*13620*/  FADD.FTZ R4, R137, R4 ;  /* 0x0000000489047221 */ /* 0x000fe40000010000 */
[----:B------:R-:W-:Y:S02]  /*13630*/  FADD.FTZ R14, R94, R14 ;  /* 0x0000000e5e0e7221 */ /* 0x000fe40000010000 */
[C---:B------:R-:W-:Y:S01]  /*13640*/  HMMA.16816.F32 R228, R16.reuse, R154, R228 ;  /* 0x0000009a10e4723c */ /* 0x040fe200000018e4 */
[----:B------:R-:W3:Y:S03]  /*13650*/  MUFU.EX2 R178, R178 ;  /* 0x000000b200b27308 */ /* 0x000ee60000000800 */
[----:B------:R-:W-:Y:S02]  /*13660*/  FADD.FTZ R158, R97, R158 ;  /* 0x0000009e619e7221 */ /* 0x000fe40000010000 */
[----:B-1----:R-:W-:Y:S02]  /*13670*/  FADD.FTZ R4, R138, R4 ;  /* 0x000000048a047221 */ /* 0x002fe40000010000 */
[C---:B----4-:R-:W-:Y:S03]  /*13680*/  HMMA.16816.F32 R224, R16.reuse, R20, R224 ;  /* 0x0000001410e0723c */ /* 0x050fe600000018e0 */
[----:B------:R-:W1:Y:S01]  /*13690*/  MUFU.EX2 R179, R179 ;  /* 0x000000b300b37308 */ /* 0x000e620000000800 */
[----:B------:R-:W-:Y:S01]  /*136a0*/  FADD.FTZ R158, R101, R158 ;  /* 0x0000009e659e7221 */ /* 0x000fe20000010000 */
[C---:B--2---:R-:W-:Y:S03]  /*136b0*/  F2FP.PACK_AB R27, R139.reuse, R138 ;  /* 0x0000008a8b1b723e */ /* 0x044fe600000000ff */
[----:B------:R-:W-:Y:S01]  /*136c0*/  HMMA.16816.F32 R220, R16, R22, R220 ;  /* 0x0000001610dc723c */ /* 0x000fe200000018dc */
[----:B------:R-:W2:Y:S03]  /*136d0*/  LDSM.16.MT88.4 R16, [R252+0x4c00] ;  /* 0x004c0000fc10783b */ /* 0x000ea60000004200 */
[----:B------:R-:W-:Y:S01]  /*136e0*/  FADD.FTZ R4, R139, R4 ;  /* 0x000000048b047221 */ /* 0x000fe20000010000 */
[----:B------:R-:W4:Y:S03]  /*136f0*/  MUFU.EX2 R47, R47 ;  /* 0x0000002f002f7308 */ /* 0x000f260000000800 */
[C---:B------:R-:W-:Y:S05]  /*13700*/  HMMA.16816.F32 R248, R24.reuse, R148, R248 ;  /* 0x0000009418f8723c */ /* 0x040fea00000018f8 */
[C---:B---3--:R-:W-:Y:S01]  /*13710*/  F2FP.PACK_AB R32, R178.reuse, R177 ;  /* 0x000000b1b220723e */ /* 0x048fe200000000ff */
[----:B------:R-:W-:Y:S01]  /*13720*/  FADD.FTZ R11, R178, R11 ;  /* 0x0000000bb20b7221 */ /* 0x000fe20000010000 */
[----:B------:R-:W3:Y:S01]  /*13730*/  MUFU.EX2 R140, R140 ;  /* 0x0000008c008c7308 */ /* 0x000ee20000000800 */
[C---:B------:R-:W-:Y:S04]  /*13740*/  HMMA.16816.F32 R244, R24.reuse, R150, R244 ;  /* 0x0000009618f4723c */ /* 0x040fe800000018f4 */
[----:B-1----:R-:W-:Y:S04]  /*13750*/  FADD.FTZ R11, R179, R11 ;  /* 0x0000000bb30b7221 */ /* 0x002fe80000010000 */
[C---:B------:R-:W-:Y:S01]  /*13760*/  HMMA.16816.F32 R240, R24.reuse, R144, R240 ;  /* 0x0000009018f0723c */ /* 0x040fe200000018f0 */
[----:B------:R-:W1:Y:S03]  /*13770*/  MUFU.EX2 R141, R141 ;  /* 0x0000008d008d7308 */ /* 0x000e660000000800 */
[C---:B----4-:R-:W-:Y:S01]  /*13780*/  F2FP.PACK_AB R34, R47.reuse, R179 ;  /* 0x000000b32f22723e */ /* 0x050fe200000000ff */
[----:B------:R-:W-:Y:S03]  /*13790*/  FADD.FTZ R11, R47, R11 ;  /* 0x0000000b2f0b7221 */ /* 0x000fe60000010000 */
[----:B------:R-:W-:Y:S03]  /*137a0*/  HMMA.16816.F32 R236, R24, R146, R236 ;  /* 0x0000009218ec723c */ /* 0x000fe600000018ec */
[----:B------:R-:W4:Y:S04]  /*137b0*/  MUFU.EX2 R44, R44 ;  /* 0x0000002c002c7308 */ /* 0x000f280000000800 */
[----:B------:R-:W-:Y:S01]  /*137c0*/  F2FP.PACK_AB R24, R53, R49 ;  /* 0x000000313518723e */ /* 0x000fe200000000ff */
[----:B---3--:R-:W-:Y:S01]  /*137d0*/  FADD.FTZ R4, R140, R4 ;  /* 0x000000048c047221 */ /* 0x008fe20000010000 */
[----:B------:R-:W-:Y:S03]  /*137e0*/  F2FP.PACK_AB R26, R61, R57 ;  /* 0x000000393d1a723e */ /* 0x000fe600000000ff */
[----:B------:R-:W-:Y:S01]  /*137f0*/  F2FP.PACK_AB R25, R54, R50 ;  /* 0x000000323619723e */ /* 0x000fe200000000ff */
[----:B------:R-:W3:Y:S01]  /*13800*/  MUFU.EX2 R48, R48 ;  /* 0x0000003000307308 */ /* 0x000ee20000000800 */
[----:B------:R-:W-:Y:S02]  /*13810*/  F2FP.PACK_AB R27, R62, R58 ;  /* 0x0000003a3e1b723e */ /* 0x000fe400000000ff */
[C---:B-1----:R-:W-:Y:S01]  /*13820*/  F2FP.PACK_AB R33, R141.reuse, R140 ;  /* 0x0000008c8d21723e */ /* 0x042fe200000000ff */
[----:B------:R-:W-:Y:S04]  /*13830*/  FADD.FTZ R4, R141, R4 ;  /* 0x000000048d047221 */ /* 0x000fe80000010000 */
[C---:B--2---:R-:W-:Y:S02]  /*13840*/  HMMA.16816.F32 R232, R24.reuse, R16, R232 ;  /* 0x0000001018e8723c */ /* 0x044fe400000018e8 */
[----:B------:R-:W1:Y:S01]  /*13850*/  MUFU.EX2 R51, R51 ;  /* 0x0000003300337308 */ /* 0x000e620000000800 */
[----:B----4-:R-:W-:Y:S05]  /*13860*/  FADD.FTZ R4, R44, R4 ;  /* 0x000000042c047221 */ /* 0x010fea0000010000 */
[C---:B------:R-:W-:Y:S04]  /*13870*/  HMMA.16816.F32 R228, R24.reuse, R18, R228 ;  /* 0x0000001218e4723c */ /* 0x040fe800000018e4 */
[----:B------:R-:W2:Y:S04]  /*13880*/  MUFU.EX2 R55, R55 ;  /* 0x0000003700377308 */ /* 0x000ea80000000800 */
[C---:B------:R-:W-:Y:S04]  /*13890*/  HMMA.16816.F32 R224, R24.reuse, R28, R224 ;  /* 0x0000001c18e0723c */ /* 0x040fe800000018e0 */
[C---:B---3--:R-:W-:Y:S01]  /*138a0*/  F2FP.PACK_AB R35, R48.reuse, R44 ;  /* 0x0000002c3023723e */ /* 0x048fe200000000ff */
[----:B------:R-:W-:Y:S01]  /*138b0*/  FADD.FTZ R4, R48, R4 ;  /* 0x0000000430047221 */ /* 0x000fe20000010000 */
[----:B------:R-:W3:Y:S02]  /*138c0*/  MUFU.EX2 R59, R59 ;  /* 0x0000003b003b7308 */ /* 0x000ee40000000800 */
[----:B------:R-:W-:Y:S01]  /*138d0*/  HMMA.16816.F32 R220, R24, R30, R220 ;  /* 0x0000001e18dc723c */ /* 0x000fe200000018dc */
[----:B------:R-:W4:Y:S03]  /*138e0*/  LDSM.16.MT88.4 R24, [R252+0x5000] ;  /* 0x00500000fc18783b */ /* 0x000f260000004200 */
[----:B-1----:R-:W-:Y:S04]  /*138f0*/  FADD.FTZ R11, R51, R11 ;  /* 0x0000000b330b7221 */ /* 0x002fe80000010000 */
[----:B------:R-:W1:Y:S01]  /*13900*/  MUFU.EX2 R63, R63 ;  /* 0x0000003f003f7308 */ /* 0x000e620000000800 */
[C---:B------:R-:W-:Y:S05]  /*13910*/  HMMA.16816.F32 R240, R32.reuse, R20, R240 ;  /* 0x0000001420f0723c */ /* 0x040fea00000018f0 */
[----:B--2---:R-:W-:Y:S02]  /*13920*/  FADD.FTZ R11, R55, R11 ;  /* 0x0000000b370b7221 */ /* 0x004fe40000010000 */
[----:B------:R-:W-:Y:S01]  /*13930*/  F2FP.PACK_AB R20, R69, R65 ;  /* 0x000000414514723e */ /* 0x000fe200000000ff */
[C---:B------:R-:W-:Y:S01]  /*13940*/  HMMA.16816.F32 R236, R32.reuse, R22, R236 ;  /* 0x0000001620ec723c */ /* 0x040fe200000018ec */
[----:B------:R-:W2:Y:S03]  /*13950*/  MUFU.EX2 R52, R52 ;  /* 0x0000003400347308 */ /* 0x000ea60000000800 */
[----:B------:R-:W-:Y:S01]  /*13960*/  F2FP.PACK_AB R21, R70, R66 ;  /* 0x000000424615723e */ /* 0x000fe200000000ff */
[----:B---3--:R-:W-:Y:S02]  /*13970*/  FADD.FTZ R11, R59, R11 ;  /* 0x0000000b3b0b7221 */ /* 0x008fe40000010000 */
[----:B------:R-:W-:Y:S01]  /*13980*/  F2FP.PACK_AB R22, R77, R73 ;  /* 0x000000494d16723e */ /* 0x000fe200000000ff */
[C---:B------:R-:W-:Y:S03]  /*13990*/  HMMA.16816.F32 R248, R32.reuse, R152, R248 ;  /* 0x0000009820f8723c */ /* 0x040fe600000018f8 */
[----:B------:R-:W3:Y:S01]  /*139a0*/  MUFU.EX2 R56, R56 ;  /* 0x0000003800387308 */ /* 0x000ee20000000800 */
[----:B------:R-:W-:Y:S01]  /*139b0*/  F2FP.PACK_AB R23, R78, R74 ;  /* 0x0000004a4e17723e */ /* 0x000fe200000000ff */
[----:B-1----:R-:W-:Y:S03]  /*139c0*/  FADD.FTZ R11, R63, R11 ;  /* 0x0000000b3f0b7221 */ /* 0x002fe60000010000 */
[----:B------:R-:W-:Y:S05]  /*139d0*/  HMMA.16816.F32 R244, R32, R154, R244 ;  /* 0x0000009a20f4723c */ /* 0x000fea00000018f4 */
[----:B------:R-:W1:Y:S02]  /*139e0*/  MUFU.EX2 R60, R60 ;  /* 0x0000003c003c7308 */ /* 0x000e640000000800 */
[----:B------:R-:W-:Y:S01]  /*139f0*/  F2FP.PACK_AB R32, R55, R51 ;  /* 0x000000333720723e */ /* 0x000fe200000000ff */
[C---:B----4-:R-:W-:Y:S05]  /*13a00*/  HMMA.16816.F32 R232, R20.reuse, R24, R232 ;  /* 0x0000001814e8723c */ /* 0x050fea00000018e8 */
[----:B------:R-:W-:Y:S01]  /*13a10*/  F2FP.PACK_AB R34, R63, R59 ;  /* 0x0000003b3f22723e */ /* 0x000fe200000000ff */
[----:B--2---:R-:W-:Y:S01]  /*13a20*/  FADD.FTZ R4, R52, R4 ;  /* 0x0000000434047221 */ /* 0x004fe20000010000 */
[----:B------:R-:W2:Y:S01]  /*13a30*/  MUFU.EX2 R64, R64 ;  /* 0x0000004000407308 */ /* 0x000ea20000000800 */
[C---:B------:R-:W-:Y:S04]  /*13a40*/  HMMA.16816.F32 R228, R20.reuse, R26, R228 ;  /* 0x0000001a14e4723c */ /* 0x040fe800000018e4 */
[C---:B---3--:R-:W-:Y:S01]  /*13a50*/  F2FP.PACK_AB R33, R56.reuse, R52 ;  /* 0x000000343821723e */ /* 0x048fe200000000ff */
[----:B------:R-:W-:Y:S03]  /*13a60*/  FADD.FTZ R4, R56, R4 ;  /* 0x0000000438047221 */ /* 0x000fe60000010000 */
[C---:B------:R-:W-:Y:S01]  /*13a70*/  HMMA.16816.F32 R224, R20.reuse, R36, R224 ;  /* 0x0000002414e0723c */ /* 0x040fe200000018e0 */
[----:B------:R-:W3:Y:S03]  /*13a80*/  MUFU.EX2 R67, R67 ;  /* 0x0000004300437308 */ /* 0x000ee60000000800 */
[----:B-1----:R-:W-:Y:S04]  /*13a90*/  FADD.FTZ R4, R60, R4 ;  /* 0x000000043c047221 */ /* 0x002fe80000010000 */
[----:B------:R-:W-:Y:S01]  /*13aa0*/  HMMA.16816.F32 R220, R20, R38, R220 ;  /* 0x0000002614dc723c */ /* 0x000fe200000018dc */
[----:B------:R-:W1:Y:S02]  /*13ab0*/  LDSM.16.MT88.4 R20, [R252+0x5400] ;  /* 0x00540000fc14783b */ /* 0x000e640000004200 */
[----:B------:R-:W4:Y:S01]  /*13ac0*/  MUFU.EX2 R71, R71 ;  /* 0x0000004700477308 */ /* 0x000f220000000800 */
[C---:B--2---:R-:W-:Y:S01]  /*13ad0*/  F2FP.PACK_AB R35, R64.reuse, R60 ;  /* 0x0000003c4023723e */ /* 0x044fe200000000ff */
[----:B------:R-:W-:Y:S08]  /*13ae0*/  FADD.FTZ R4, R64, R4 ;  /* 0x0000000440047221 */ /* 0x000ff00000010000 */
[----:B------:R-:W2:Y:S01]  /*13af0*/  MUFU.EX2 R75, R75 ;  /* 0x0000004b004b7308 */ /* 0x000ea20000000800 */
[C---:B------:R-:W-:Y:S05]  /*13b00*/  HMMA.16816.F32 R240, R32.reuse, R28, R240 ;  /* 0x0000001c20f0723c */ /* 0x040fea00000018f0 */
[----:B---3--:R-:W-:Y:S03]  /*13b10*/  FADD.FTZ R11, R67, R11 ;  /* 0x0000000b430b7221 */ /* 0x008fe60000010000 */
[C---:B------:R-:W-:Y:S01]  /*13b20*/  HMMA.16816.F32 R236, R32.reuse, R30, R236 ;  /* 0x0000001e20ec723c */ /* 0x040fe200000018ec */
[----:B------:R-:W3:Y:S01]  /*13b30*/  MUFU.EX2 R79, R79 ;  /* 0x0000004f004f7308 */ /* 0x000ee20000000800 */
[----:B------:R-:W-:Y:S02]  /*13b40*/  LDSM.16.MT88.4 R28, [R181+0x5800] ;  /* 0x00580000b51c783b */ /* 0x000fe40000004200 */
[----:B----4-:R-:W-:Y:S04]  /*13b50*/  FADD.FTZ R11, R71, R11 ;  /* 0x0000000b470b7221 */ /* 0x010fe80000010000 */
[C---:B------:R-:W-:Y:S03]  /*13b60*/  HMMA.16816.F32 R248, R32.reuse, R16, R248 ;  /* 0x0000001020f8723c */ /* 0x040fe600000018f8 */
[----:B------:R-:W4:Y:S04]  /*13b70*/  MUFU.EX2 R68, R68 ;  /* 0x0000004400447308 */ /* 0x000f280000000800 */
[----:B------:R-:W-:Y:S01]  /*13b80*/  F2FP.PACK_AB R16, R85, R81 ;  /* 0x000000515510723e */ /* 0x000fe200000000ff */
[----:B------:R-:W-:Y:S04]  /*13b90*/  HMMA.16816.F32 R244, R32, R18, R244 ;  /* 0x0000001220f4723c */ /* 0x000fe800000018f4 */
[----:B------:R-:W-:Y:S01]  /*13ba0*/  F2FP.PACK_AB R17, R86, R82 ;  /* 0x000000525611723e */ /* 0x000fe200000000ff */
[----:B------:R-:W5:Y:S01]  /*13bb0*/  MUFU.EX2 R72, R72 ;  /* 0x0000004800487308 */ /* 0x000f620000000800 */
[----:B--2---:R-:W-:Y:S01]  /*13bc0*/  FADD.FTZ R11, R75, R11 ;  /* 0x0000000b4b0b7221 */ /* 0x004fe20000010000 */
[----:B------:R-:W-:Y:S02]  /*13bd0*/  F2FP.PACK_AB R18, R93, R89 ;  /* 0x000000595d12723e */ /* 0x000fe400000000ff */
[----:B------:R-:W-:Y:S03]  /*13be0*/  F2FP.PACK_AB R19, R94, R90 ;  /* 0x0000005a5e13723e */ /* 0x000fe600000000ff */
[----:B------:R-:W-:Y:S01]  /*13bf0*/  F2FP.PACK_AB R32, R71, R67 ;  /* 0x000000434720723e */ /* 0x000fe200000000ff */
[C---:B---3--:R-:W-:Y:S01]  /*13c00*/  FADD.FTZ R11, R79.reuse, R11 ;  /* 0x0000000b4f0b7221 */ /* 0x048fe20000010000 */
[----:B------:R-:W-:Y:S01]  /*13c10*/  F2FP.PACK_AB R34, R79, R75 ;  /* 0x0000004b4f22723e */ /* 0x000fe200000000ff */
[----:B------:R-:W2:Y:S01]  /*13c20*/  MUFU.EX2 R76, R76 ;  /* 0x0000004c004c7308 */ /* 0x000ea20000000800 */
[C---:B-1----:R-:W-:Y:S05]  /*13c30*/  HMMA.16816.F32 R232, R16.reuse, R20, R232 ;  /* 0x0000001410e8723c */ /* 0x042fea00000018e8 */
[----:B----4-:R-:W-:Y:S03]  /*13c40*/  FADD.FTZ R4, R68, R4 ;  /* 0x0000000444047221 */ /* 0x010fe60000010000 */
[C---:B------:R-:W-:Y:S01]  /*13c50*/  HMMA.16816.F32 R228, R16.reuse, R22, R228 ;  /* 0x0000001610e4723c */ /* 0x040fe200000018e4 */
[----:B------:R-:W1:Y:S03]  /*13c60*/  MUFU.EX2 R80, R80 ;  /* 0x0000005000507308 */ /* 0x000e660000000800 */
[C---:B-----5:R-:W-:Y:S01]  /*13c70*/  F2FP.PACK_AB R33, R72.reuse, R68 ;  /* 0x000000444821723e */ /* 0x060fe200000000ff */
[----:B------:R-:W-:Y:S03]  /*13c80*/  FADD.FTZ R4, R72, R4 ;  /* 0x0000000448047221 */ /* 0x000fe60000010000 */
[C---:B------:R-:W-:Y:S03]  /*13c90*/  HMMA.16816.F32 R224, R16.reuse, R40, R224 ;  /* 0x0000002810e0723c */ /* 0x040fe600000018e0 */
[----:B------:R-:W3:Y:S01]  /*13ca0*/  MUFU.EX2 R105, R105 ;  /* 0x0000006900697308 */ /* 0x000ee20000000800 */
[----:B--2---:R-:W-:Y:S04]  /*13cb0*/  FADD.FTZ R4, R76, R4 ;  /* 0x000000044c047221 */ /* 0x004fe80000010000 */
[----:B------:R-:W-:Y:S01]  /*13cc0*/  HMMA.16816.F32 R220, R16, R42, R220 ;  /* 0x0000002a10dc723c */ /* 0x000fe200000018dc */
[----:B------:R-:W2:Y:S04]  /*13cd0*/  LDSM.16.MT88.4 R16, [R252+0x5800] ;  /* 0x00580000fc10783b */ /* 0x000ea80000004200 */
[----:B------:R-:W4:Y:S01]  /*13ce0*/  MUFU.EX2 R109, R109 ;  /* 0x0000006d006d7308 */ /* 0x000f220000000800 */
[C---:B-1----:R-:W-:Y:S01]  /*13cf0*/  F2FP.PACK_AB R35, R80.reuse, R76 ;  /* 0x0000004c5023723e */ /* 0x042fe200000000ff */
[----:B------:R-:W-:Y:S08]  /*13d00*/  FADD.FTZ R4, R80, R4 ;  /* 0x0000000450047221 */ /* 0x000ff00000010000 */
[----:B------:R-:W1:Y:S01]  /*13d10*/  MUFU.EX2 R98, R98 ;  /* 0x0000006200627308 */ /* 0x000e620000000800 */
[C---:B------:R-:W-:Y:S05]  /*13d20*/  HMMA.16816.F32 R248, R32.reuse, R24, R248 ;  /* 0x0000001820f8723c */ /* 0x040fea00000018f8 */
[----:B---3--:R-:W-:Y:S02]  /*13d30*/  FADD.FTZ R158, R105, R158 ;  /* 0x0000009e699e7221 */ /* 0x008fe40000010000 */
[----:B------:R-:W-:Y:S01]  /*13d40*/  F2FP.PACK_AB R24, R101, R97 ;  /* 0x000000616518723e */ /* 0x000fe200000000ff */
[C---:B------:R-:W-:Y:S01]  /*13d50*/  HMMA.16816.F32 R244, R32.reuse, R26, R244 ;  /* 0x0000001a20f4723c */ /* 0x040fe200000018f4 */
[----:B------:R-:W3:Y:S03]  /*13d60*/  MUFU.EX2 R102, R102 ;  /* 0x0000006600667308 */ /* 0x000ee60000000800 */
[C---:B----4-:R-:W-:Y:S03]  /*13d70*/  FADD.FTZ R158, R109.reuse, R158 ;  /* 0x0000009e6d9e7221 */ /* 0x050fe60000010000 */
[----:B------:R-:W-:Y:S01]  /*13d80*/  F2FP.PACK_AB R26, R109, R105 ;  /* 0x000000696d1a723e */ /* 0x000fe200000000ff */
[C---:B------:R-:W-:Y:S03]  /*13d90*/  HMMA.16816.F32 R240, R32.reuse, R36, R240 ;  /* 0x0000002420f0723c */ /* 0x040fe600000018f0 */
[----:B------:R-:W4:Y:S01]  /*13da0*/  MUFU.EX2 R106, R106 ;  /* 0x0000006a006a7308 */ /* 0x000f220000000800 */
[----:B-1----:R-:W-:Y:S04]  /*13db0*/  FADD.FTZ R14, R98, R14 ;  /* 0x0000000e620e7221 */ /* 0x002fe80000010000 */
[----:B------:R-:W-:Y:S01]  /*13dc0*/  HMMA.16816.F32 R236, R32, R38, R236 ;  /* 0x0000002620ec723c */ /* 0x000fe200000018ec */
[----:B------:R-:W1:Y:S04]  /*13dd0*/  LDSM.16.MT88.4 R32, [R252+0x5c00] ;  /* 0x005c0000fc20783b */ /* 0x000e680000004200 */
[----:B------:R-:W5:Y:S01]  /*13de0*/  MUFU.EX2 R110, R110 ;  /* 0x0000006e006e7308 */ /* 0x000f620000000800 */
[C---:B---3--:R-:W-:Y:S01]  /*13df0*/  F2FP.PACK_AB R25, R102.reuse, R98 ;  /* 0x000000626619723e */ /* 0x048fe200000000ff */
[----:B------:R-:W-:Y:S08]  /*13e00*/  FADD.FTZ R14, R102, R14 ;  /* 0x0000000e660e7221 */ /* 0x000ff00000010000 */
[----:B------:R-:W3:Y:S01]  /*13e10*/  MUFU.EX2 R83, R83 ;  /* 0x0000005300537308 */ /* 0x000ee20000000800 */
[----:B----4-:R-:W-:Y:S09]  /*13e20*/  FADD.FTZ R14, R106, R14 ;  /* 0x0000000e6a0e7221 */ /* 0x010ff20000010000 */
[----:B------:R-:W4:Y:S01]  /*13e30*/  MUFU.EX2 R87, R87 ;  /* 0x0000005700577308 */ /* 0x000f220000000800 */
[C---:B-----5:R-:W-:Y:S01]  /*13e40*/  F2FP.PACK_AB R27, R110.reuse, R106 ;  /* 0x0000006a6e1b723e */ /* 0x060fe200000000ff */
[----:B------:R-:W-:Y:S08]  /*13e50*/  FADD.FTZ R14, R110, R14 ;  /* 0x0000000e6e0e7221 */ /* 0x000ff00000010000 */
[----:B------:R-:W5:Y:S01]  /*13e60*/  MUFU.EX2 R91, R91 ;  /* 0x0000005b005b7308 */ /* 0x000f620000000800 */
[C---:B--2---:R-:W-:Y:S05]  /*13e70*/  HMMA.16816.F32 R232, R24.reuse, R16, R232 ;  /* 0x0000001018e8723c */ /* 0x044fea00000018e8 */
[----:B---3--:R-:W-:Y:S03]  /*13e80*/  FADD.FTZ R11, R83, R11 ;  /* 0x0000000b530b7221 */ /* 0x008fe60000010000 */
[C---:B------:R-:W-:Y:S01]  /*13e90*/  HMMA.16816.F32 R228, R24.reuse, R18, R228 ;  /* 0x0000001218e4723c */ /* 0x040fe200000018e4 */
[----:B------:R-:W2:Y:S03]  /*13ea0*/  MUFU.EX2 R95, R95 ;  /* 0x0000005f005f7308 */ /* 0x000ea60000000800 */
[C---:B----4-:R-:W-:Y:S01]  /*13eb0*/  F2FP.PACK_AB R36, R87.reuse, R83 ;  /* 0x000000535724723e */ /* 0x050fe200000000ff */
[----:B------:R-:W-:Y:S03]  /*13ec0*/  FADD.FTZ R11, R87, R11 ;  /* 0x0000000b570b7221 */ /* 0x000fe60000010000 */
[C---:B------:R-:W-:Y:S03]  /*13ed0*/  HMMA.16816.F32 R224, R24.reuse, R28, R224 ;  /* 0x0000001c18e0723c */ /* 0x040fe600000018e0 */
[----:B------:R-:W3:Y:S01]  /*13ee0*/  MUFU.EX2 R84, R84 ;  /* 0x0000005400547308 */ /* 0x000ee20000000800 */
[----:B-----5:R-:W-:Y:S04]  /*13ef0*/  FADD.FTZ R11, R91, R11 ;  /* 0x0000000b5b0b7221 */ /* 0x020fe80000010000 */
[----:B------:R-:W-:Y:S01]  /*13f00*/  HMMA.16816.F32 R220, R24, R30, R220 ;  /* 0x0000001e18dc723c */ /* 0x000fe200000018dc */
[----:B------:R-:W4:Y:S04]  /*13f10*/  LDSM.16.MT88.4 R24, [R181+0x5c00] ;  /* 0x005c0000b518783b */ /* 0x000f280000004200 */
[----:B------:R-:W5:Y:S01]  /*13f20*/  MUFU.EX2 R88, R88 ;  /* 0x0000005800587308 */ /* 0x000f620000000800 */
[C---:B--2---:R-:W-:Y:S01]  /*13f30*/  F2FP.PACK_AB R38, R95.reuse, R91 ;  /* 0x0000005b5f26723e */ /* 0x044fe200000000ff */
[----:B------:R-:W-:Y:S08]  /*13f40*/  FADD.FTZ R11, R95, R11 ;  /* 0x0000000b5f0b7221 */ /* 0x000ff00000010000 */
[----:B------:R-:W2:Y:S01]  /*13f50*/  MUFU.EX2 R92, R92 ;  /* 0x0000005c005c7308 */ /* 0x000ea20000000800 */
[----:B---3--:R-:W-:Y:S09]  /*13f60*/  FADD.FTZ R4, R84, R4 ;  /* 0x0000000454047221 */ /* 0x008ff20000010000 */
[----:B------:R-:W3:Y:S01]  /*13f70*/  MUFU.EX2 R96, R96 ;  /* 0x0000006000607308 */ /* 0x000ee20000000800 */
[C---:B-----5:R-:W-:Y:S01]  /*13f80*/  F2FP.PACK_AB R37, R88.reuse, R84 ;  /* 0x000000545825723e */ /* 0x060fe200000000ff */
[----:B------:R-:W-:Y:S08]  /*13f90*/  FADD.FTZ R4, R88, R4 ;  /* 0x0000000458047221 */ /* 0x000ff00000010000 */
[----:B------:R-:W5:Y:S01]  /*13fa0*/  MUFU.EX2 R113, R113 ;  /* 0x0000007100717308 */ /* 0x000f620000000800 */
[----:B--2---:R-:W-:Y:S09]  /*13fb0*/  FADD.FTZ R4, R92, R4 ;  /* 0x000000045c047221 */ /* 0x004ff20000010000 */
[----:B------:R-:W2:Y:S01]  /*13fc0*/  MUFU.EX2 R117, R117 ;  /* 0x0000007500757308 */ /* 0x000ea20000000800 */
[C---:B---3--:R-:W-:Y:S01]  /*13fd0*/  F2FP.PACK_AB R39, R96.reuse, R92 ;  /* 0x0000005c6027723e */ /* 0x048fe200000000ff */
[----:B------:R-:W-:Y:S08]  /*13fe0*/  FADD.FTZ R4, R96, R4 ;  /* 0x0000000460047221 */ /* 0x000ff00000010000 */
[----:B------:R-:W3:Y:S01]  /*13ff0*/  MUFU.EX2 R121, R121 ;  /* 0x0000007900797308 */ /* 0x000ee20000000800 */
[C---:B------:R-:W-:Y:S05]  /*14000*/  HMMA.16816.F32 R248, R36.reuse, R20, R248 ;  /* 0x0000001424f8723c */ /* 0x040fea00000018f8 */
[----:B-----5:R-:W-:Y:S03]  /*14010*/  FADD.FTZ R158, R113, R158 ;  /* 0x0000009e719e7221 */ /* 0x020fe60000010000 */
[C---:B------:R-:W-:Y:S01]  /*14020*/  HMMA.16816.F32 R244, R36.reuse, R22, R244 ;  /* 0x0000001624f4723c */ /* 0x040fe200000018f4 */
[----:B------:R-:W-:Y:S03]  /*14030*/  MUFU.EX2 R114, R114 ;  /* 0x0000007200727308 */ /* 0x000fe60000000800 */
[C---:B--2---:R-:W-:Y:S01]  /*14040*/  F2FP.PACK_AB R20, R117.reuse, R113 ;  /* 0x000000717514723e */ /* 0x044fe200000000ff */
[----:B------:R-:W-:Y:S03]  /*14050*/  FADD.FTZ R158, R117, R158 ;  /* 0x0000009e759e7221 */ /* 0x000fe60000010000 */
[C---:B------:R-:W-:Y:S03]  /*14060*/  HMMA.16816.F32 R240, R36.reuse, R40, R240 ;  /* 0x0000002824f0723c */ /* 0x040fe600000018f0 */
[----:B------:R-:W2:Y:S04]  /*14070*/  MUFU.EX2 R118, R118 ;  /* 0x0000007600767308 */ /* 0x000ea80000000800 */
[--C-:B------:R-:W-:Y:S01]  /*14080*/  FFMA.FTZ R40, R108, c[0x0][0x23c], -R7.reuse ;  /* 0x00008f006c287a23 */ /* 0x100fe20000010807 */
[----:B------:R-:W-:Y:S04]  /*14090*/  HMMA.16816.F32 R236, R36, R42, R236 ;  /* 0x0000002a24ec723c */ /* 0x000fe800000018ec */
[----:B---3--:R-:W-:Y:S01]  /*140a0*/  F2FP.PACK_AB R22, R125, R121 ;  /* 0x000000797d16723e */ /* 0x008fe200000000ff */
[----:B------:R-:W3:Y:S01]  /*140b0*/  MUFU.EX2 R122, R122 ;  /* 0x0000007a007a7308 */ /* 0x000ee20000000800 */
[----:B------:R-:W-:Y:S02]  /*140c0*/  FADD.FTZ R158, R121, R158 ;  /* 0x0000009e799e7221 */ /* 0x000fe40000010000 */
[--C-:B------:R-:W-:Y:S04]  /*140d0*/  FFMA.FTZ R36, R112, c[0x0][0x23c], -R7.reuse ;  /* 0x00008f0070247a23 */ /* 0x100fe80000010807 */
[--C-:B------:R-:W-:Y:S02]  /*140e0*/  FFMA.FTZ R37, R116, c[0x0][0x23c], -R7.reuse ;  /* 0x00008f0074257a23 */ /* 0x100fe40000010807 */
[--C-:B------:R-:W-:Y:S01]  /*140f0*/  FFMA.FTZ R38, R120, c[0x0][0x23c], -R7.reuse ;  /* 0x00008f0078267a23 */ /* 0x100fe20000010807 */
[----:B------:R-:W5:Y:S01]  /*14100*/  MUFU.EX2 R99, R99 ;  /* 0x0000006300637308 */ /* 0x000f620000000800 */
[--C-:B------:R-:W-:Y:S02]  /*14110*/  FFMA.FTZ R39, R124, c[0x0][0x23c], -R7.reuse ;  /* 0x00008f007c277a23 */ /* 0x100fe40000010807 */
[----:B------:R-:W-:Y:S01]  /*14120*/  FFMA.FTZ R7, R128, c[0x0][0x23c], -R7 ;  /* 0x00008f0080077a23 */ /* 0x000fe20000010807 */
[----:B--2---:R-:W-:Y:S01]  /*14130*/  F2FP.PACK_AB R21, R118, R114 ;  /* 0x000000727615723e */ /* 0x004fe200000000ff */
[----:B------:R-:W-:Y:S02]  /*14140*/  FADD.FTZ R14, R114, R14 ;  /* 0x0000000e720e7221 */ /* 0x000fe40000010000 */
[----:B------:R-:W-:Y:S02]  /*14150*/  FADD.FTZ R208, R125, R158 ;  /* 0x0000009e7dd07221 */ /* 0x000fe40000010000 */
[----:B------:R-:W-:Y:S01]  /*14160*/  FADD.FTZ R14, R118, R14 ;  /* 0x0000000e760e7221 */ /* 0x000fe20000010000 */
[----:B------:R-:W2:Y:S01]  /*14170*/  MUFU.EX2 R103, R103 ;  /* 0x0000006700677308 */ /* 0x000ea20000000800 */
[----:B---3--:R-:W-:Y:S02]  /*14180*/  F2FP.PACK_AB R23, R126, R122 ;  /* 0x0000007a7e17723e */ /* 0x008fe400000000ff */
[----:B------:R-:W-:Y:S04]  /*14190*/  FADD.FTZ R14, R122, R14 ;  /* 0x0000000e7a0e7221 */ /* 0x000fe80000010000 */
[----:B------:R-:W-:Y:S03]  /*141a0*/  FADD.FTZ R209, R126, R14 ;  /* 0x0000000e7ed17221 */ /* 0x000fe60000010000 */
[----:B------:R-:W3:Y:S01]  /*141b0*/  MUFU.EX2 R107, R107 ;  /* 0x0000006b006b7308 */ /* 0x000ee20000000800 */
[C---:B-1----:R-:W-:Y:S05]  /*141c0*/  HMMA.16816.F32 R232, R20.reuse, R32, R232 ;  /* 0x0000002014e8723c */ /* 0x042fea00000018e8 */
[----:B-----5:R-:W-:Y:S03]  /*141d0*/  FADD.FTZ R11, R99, R11 ;  /* 0x0000000b630b7221 */ /* 0x020fe60000010000 */
[C---:B------:R-:W-:Y:S01]  /*141e0*/  HMMA.16816.F32 R228, R20.reuse, R34, R228 ;  /* 0x0000002214e4723c */ /* 0x040fe200000018e4 */
[----:B------:R-:W1:Y:S03]  /*141f0*/  MUFU.EX2 R111, R111 ;  /* 0x0000006f006f7308 */ /* 0x000e660000000800 */
[----:B--2---:R-:W-:Y:S04]  /*14200*/  FADD.FTZ R11, R103, R11 ;  /* 0x0000000b670b7221 */ /* 0x004fe80000010000 */
[C---:B----4-:R-:W-:Y:S03]  /*14210*/  HMMA.16816.F32 R224, R20.reuse, R24, R224 ;  /* 0x0000001814e0723c */ /* 0x050fe600000018e0 */
[----:B------:R-:W2:Y:S01]  /*14220*/  MUFU.EX2 R100, R100 ;  /* 0x0000006400647308 */ /* 0x000ea20000000800 */
[----:B---3--:R-:W-:Y:S04]  /*14230*/  FADD.FTZ R11, R107, R11 ;  /* 0x0000000b6b0b7221 */ /* 0x008fe80000010000 */
[----:B------:R-:W-:Y:S05]  /*14240*/  HMMA.16816.F32 R220, R20, R26, R220 ;  /* 0x0000001a14dc723c */ /* 0x000fea00000018dc */
[----:B------:R-:W3:Y:S02]  /*14250*/  MUFU.EX2 R104, R104 ;  /* 0x0000006800687308 */ /* 0x000ee40000000800 */
[----:B------:R-:W-:Y:S02]  /*14260*/  F2FP.PACK_AB R20, R103, R99 ;  /* 0x000000636714723e */ /* 0x000fe400000000ff */
[C---:B-1----:R-:W-:Y:S03]  /*14270*/  F2FP.PACK_AB R22, R111.reuse, R107 ;  /* 0x0000006b6f16723e */ /* 0x042fe600000000ff */
[----:B------:R-:W-:Y:S03]  /*14280*/  FADD.FTZ R11, R111, R11 ;  /* 0x0000000b6f0b7221 */ /* 0x000fe60000010000 */
[----:B------:R-:W1:Y:S01]  /*14290*/  MUFU.EX2 R40, R40 ;  /* 0x0000002800287308 */ /* 0x000e620000000800 */
[----:B--2---:R-:W-:Y:S09]  /*142a0*/  FADD.FTZ R4, R100, R4 ;  /* 0x0000000464047221 */ /* 0x004ff20000010000 */
[----:B------:R-:W2:Y:S01]  /*142b0*/  MUFU.EX2 R36, R36 ;  /* 0x0000002400247308 */ /* 0x000ea20000000800 */
[C---:B---3--:R-:W-:Y:S01]  /*142c0*/  F2FP.PACK_AB R21, R104.reuse, R100 ;  /* 0x000000646815723e */ /* 0x048fe200000000ff */
[----:B------:R-:W-:Y:S08]  /*142d0*/  FADD.FTZ R4, R104, R4 ;  /* 0x0000000468047221 */ /* 0x000ff00000010000 */
[----:B------:R-:W3:Y:S01]  /*142e0*/  MUFU.EX2 R115, R115 ;  /* 0x0000007300737308 */ /* 0x000ee20000000800 */
[----:B-1----:R-:W-:Y:S09]  /*142f0*/  FADD.FTZ R4, R40, R4 ;  /* 0x0000000428047221 */ /* 0x002ff20000010000 */
[----:B------:R-:W1:Y:S01]  /*14300*/  MUFU.EX2 R119, R119 ;  /* 0x0000007700777308 */ /* 0x000e620000000800 */
[C---:B--2---:R-:W-:Y:S01]  /*14310*/  F2FP.PACK_AB R23, R36.reuse, R40 ;  /* 0x000000282417723e */ /* 0x044fe200000000ff */
[----:B------:R-:W-:Y:S08]  /*14320*/  FADD.FTZ R4, R36, R4 ;  /* 0x0000000424047221 */ /* 0x000ff00000010000 */
[----:B------:R-:W2:Y:S01]  /*14330*/  MUFU.EX2 R123, R123 ;  /* 0x0000007b007b7308 */ /* 0x000ea20000000800 */
[C---:B------:R-:W-:Y:S03]  /*14340*/  HMMA.16816.F32 R248, R20.reuse, R16, R248 ;  /* 0x0000001014f8723c */ /* 0x040fe600000018f8 */
[----:B---3--:R-:W-:Y:S05]  /*14350*/  FADD.FTZ R11, R115, R11 ;  /* 0x0000000b730b7221 */ /* 0x008fea0000010000 */
[C---:B------:R-:W-:Y:S01]  /*14360*/  HMMA.16816.F32 R244, R20.reuse, R18, R244 ;  /* 0x0000001214f4723c */ /* 0x040fe200000018f4 */
[----:B------:R-:W3:Y:S03]  /*14370*/  MUFU.EX2 R6, R6 ;  /* 0x0000000600067308 */ /* 0x000ee60000000800 */
[C---:B-1----:R-:W-:Y:S01]  /*14380*/  F2FP.PACK_AB R16, R119.reuse, R115 ;  /* 0x000000737710723e */ /* 0x042fe200000000ff */
[----:B------:R-:W-:Y:S03]  /*14390*/  FADD.FTZ R11, R119, R11 ;  /* 0x0000000b770b7221 */ /* 0x000fe60000010000 */
[C---:B------:R-:W-:Y:S03]  /*143a0*/  HMMA.16816.F32 R240, R20.reuse, R28, R240 ;  /* 0x0000001c14f0723c */ /* 0x040fe600000018f0 */
[----:B------:R-:W1:Y:S01]  /*143b0*/  MUFU.EX2 R37, R37 ;  /* 0x0000002500257308 */ /* 0x000e620000000800 */
[----:B--2---:R-:W-:Y:S04]  /*143c0*/  FADD.FTZ R11, R123, R11 ;  /* 0x0000000b7b0b7221 */ /* 0x004fe80000010000 */
[----:B------:R-:W-:Y:S05]  /*143d0*/  HMMA.16816.F32 R236, R20, R30, R236 ;  /* 0x0000001e14ec723c */ /* 0x000fea00000018ec */
[----:B------:R-:W2:Y:S01]  /*143e0*/  MUFU.EX2 R38, R38 ;  /* 0x0000002600267308 */ /* 0x000ea20000000800 */
[C---:B---3--:R-:W-:Y:S01]  /*143f0*/  F2FP.PACK_AB R18, R6.reuse, R123 ;  /* 0x0000007b0612723e */ /* 0x048fe200000000ff */
[----:B------:R-:W-:Y:S08]  /*14400*/  FADD.FTZ R210, R6, R11 ;  /* 0x0000000b06d27221 */ /* 0x000ff00000010000 */
[----:B------:R-:W3:Y:S01]  /*14410*/  MUFU.EX2 R39, R39 ;  /* 0x0000002700277308 */ /* 0x000ee20000000800 */
[----:B-1----:R-:W-:Y:S09]  /*14420*/  FADD.FTZ R4, R37, R4 ;  /* 0x0000000425047221 */ /* 0x002ff20000010000 */
[----:B------:R-:W1:Y:S01]  /*14430*/  MUFU.EX2 R7, R7 ;  /* 0x0000000700077308 */ /* 0x000e620000000800 */
[C---:B--2---:R-:W-:Y:S01]  /*14440*/  F2FP.PACK_AB R17, R38.reuse, R37 ;  /* 0x000000252611723e */ /* 0x044fe200000000ff */
[----:B------:R-:W-:Y:S04]  /*14450*/  FADD.FTZ R4, R38, R4 ;  /* 0x0000000426047221 */ /* 0x000fe80000010000 */
[----:B---3--:R-:W-:Y:S01]  /*14460*/  FADD.FTZ R4, R39, R4 ;  /* 0x0000000427047221 */ /* 0x008fe20000010000 */
[C---:B-1----:R-:W-:Y:S03]  /*14470*/  F2FP.PACK_AB R19, R7.reuse, R39 ;  /* 0x000000270713723e */ /* 0x042fe600000000ff */
[----:B------:R-:W-:Y:S04]  /*14480*/  FADD.FTZ R211, R7, R4 ;  /* 0x0000000407d37221 */ /* 0x000fe80000010000 */
[C---:B------:R-:W-:Y:S08]  /*14490*/  HMMA.16816.F32 R248, R16.reuse, R32, R248 ;  /* 0x0000002010f8723c */ /* 0x040ff000000018f8 */
[C---:B------:R-:W-:Y:S08]  /*144a0*/  HMMA.16816.F32 R244, R16.reuse, R34, R244 ;  /* 0x0000002210f4723c */ /* 0x040ff000000018f4 */
[C---:B------:R-:W-:Y:S08]  /*144b0*/  HMMA.16816.F32 R240, R16.reuse, R24, R240 ;  /* 0x0000001810f0723c */ /* 0x040ff000000018f0 */
[----:B------:R-:W-:Y:S01]  /*144c0*/  HMMA.16816.F32 R236, R16, R26, R236 ;  /* 0x0000001a10ec723c */ /* 0x000fe200000018ec */
[----:B------:R-:W-:-:S07]  /*144d0*/  @P2 BRA `(.L_x_586) ;  /* 0xffffacc000002947 */ /* 0x000fce000383ffff */
.L_x_585:
        /* <DEDUP_REMOVED lines=10> */
[----:B------:R-:W-:Y:S02]  /*14580*/  ULDC UR9, c[0x0][0x214] ;  /* 0x0000850000097ab9 */ /* 0x000fe40000000800 */
        /* <DEDUP_REMOVED lines=8> */
[----:B------:R-:W1:Y:S01]  /*14610*/  S2R R0, SR_TID.X ;  /* 0x0000000000007919 */ /* 0x000e620000002100 */
[----:B--2---:R-:W-:Y:S01]  /*14620*/  FADD.FTZ R208, R2, R208 ;  /* 0x000000d002d07221 */ /* 0x004fe20000010000 */
[----:B---3--:R-:W-:Y:S02]  /*14630*/  @!UP0 USHF.R.S32.HI UR12, URZ, 0x1f, UR6 ;  /* 0x0000001f3f0c8899 */ /* 0x008fe40008011406 */
[----:B------:R-:W2:Y:S01]  /*14640*/  SHFL.BFLY PT, R8, R210, 0x1, 0x1f ;  /* 0x0c201f00d2087f89 */ /* 0x000ea200000e0000 */
[----:B------:R-:W-:Y:S01]  /*14650*/  @!UP0 UIMAD.WIDE.U32 UR24, UR6, UR4, URZ ;  /* 0x00000004061882a5 */ /* 0x000fe2000f8e003f */
[----:B----4-:R-:W-:Y:S01]  /*14660*/  FADD.FTZ R209, R3, R209 ;  /* 0x000000d103d17221 */ /* 0x010fe20000010000 */
[----:B------:R-:W-:Y:S01]  /*14670*/  @!UP0 UIMAD UR12, UR12, UR4, URZ ;  /* 0x000000040c0c82a4 */ /* 0x000fe2000f8e023f */
[----:B------:R-:W3:Y:S02]  /*14680*/  SHFL.BFLY PT, R2, R211, 0x2, 0x1f ;  /* 0x0c401f00d3027f89 */ /* 0x000ee400000e0000 */
[----:B------:R-:W-:-:S02]  /*14690*/  ULDC.U8 UR4, c[0x0][0x329] ;  /* 0x0000ca4000047ab9 */ /* 0x000fc40000000000 */
[----:B------:R-:W4:Y:S01]  /*146a0*/  SHFL.BFLY PT, R11, R208, 0x1, 0x1f ;  /* 0x0c201f00d00b7f89 */ /* 0x000f2200000e0000 */
[----:B------:R-:W-:Y:S02]  /*146b0*/  UISETP.NE.AND UP1, UPT, UR4, URZ, UPT ;  /* 0x0000003f0400728c */ /* 0x000fe4000bf25270 */
[----:B------:R-:W-:Y:S01]  /*146c0*/  @!UP0 UIMAD UR12, UR6, UR5, UR12 ;  /* 0x00000005060c82a4 */ /* 0x000fe2000f8e020c */
[----:B------:R-:W5:Y:S01]  /*146d0*/  SHFL.BFLY PT, R10, R209, 0x1, 0x1f ;  /* 0x0c201f00d10a7f89 */ /* 0x000f6200000e0000 */
[----:B------:R-:W-:Y:S02]  /*146e0*/  @!UP0 UMOV UR20, UR24 ;  /* 0x0000001800148c82 */ /* 0x000fe40008000000 */
[----:B------:R-:W-:Y:S02]  /*146f0*/  ULDC.U8 UR5, c[0x0][0x328] ;  /* 0x0000ca0000057ab9 */ /* 0x000fe40000000000 */
[----:B------:R-:W-:Y:S02]  /*14700*/  UISETP.NE.AND UP2, UPT, UR5, URZ, UPT ;  /* 0x0000003f0500728c */ /* 0x000fe4000bf45270 */
[----:B------:R-:W-:Y:S01]  /*14710*/  @!UP0 UIADD3 UR7, UR25, UR12, URZ ;  /* 0x0000000c19078290 */ /* 0x000fe2000fffe03f */
[----:B-1----:R-:W-:Y:S01]  /*14720*/  SHF.R.S32.HI R3, RZ, 0x1f, R0 ;  /* 0x0000001fff037819 */ /* 0x002fe20000011400 */
[----:B------:R-:W-:-:S02]  /*14730*/  UISETP.NE.OR UP3, UPT, UR4, URZ, !UP2 ;  /* 0x0000003f0400728c */ /* 0x000fc4000d765670 */
[----:B------:R-:W-:Y:S01]  /*14740*/  @UP1 ULDC UR13, c[0x0][0x210] ;  /* 0x00008400000d1ab9 */ /* 0x000fe20000000800 */
[----:B--2---:R-:W-:Y:S01]  /*14750*/  FADD.FTZ R8, R210, R8 ;  /* 0x00000008d2087221 */ /* 0x004fe20000010000 */
[CC--:B------:R-:W-:Y:S01]  /*14760*/  LEA.HI R6, R3.reuse, R0.reuse, RZ, 0x2 ;  /* 0x0000000003067211 */ /* 0x0c0fe200078f10ff */
[----:B------:R-:W-:Y:S01]  /*14770*/  ULDC UR5, c[0x0][0x234] ;  /* 0x00008d0000057ab9 */ /* 0x000fe20000000800 */
[-C--:B------:R-:W-:Y:S01]  /*14780*/  LEA.HI R3, R3, R0.reuse, RZ, 0x5 ;  /* 0x0000000003037211 */ /* 0x080fe200078f28ff */
[----:B---3--:R-:W-:Y:S01]  /*14790*/  FADD.FTZ R211, R2, R211 ;  /* 0x000000d302d37221 */ /* 0x008fe20000010000 */
[----:B------:R-:W-:Y:S01]  /*147a0*/  FSETP.NE.FTZ.AND P2, PT, R8, RZ, PT ;  /* 0x000000ff0800720b */ /* 0x000fe20003f55000 */
[----:B------:R-:W-:Y:S01]  /*147b0*/  @UP1 UIMAD UR13, UR13, UR9, URZ ;  /* 0x000000090d0d12a4 */ /* 0x000fe2000f8e023f */
[----:B------:R-:W-:Y:S01]  /*147c0*/  LOP3.LUT R4, R6, 0xfffffffc, RZ, 0xc0, !PT ;  /* 0xfffffffc06047812 */ /* 0x000fe200078ec0ff */
[----:B----4-:R-:W-:Y:S01]  /*147d0*/  FADD.FTZ R11, R208, R11 ;  /* 0x0000000bd00b7221 */ /* 0x010fe20000010000 */
[----:B------:R-:W1:Y:S01]  /*147e0*/  SHFL.BFLY PT, R7, R211, 0x1, 0x1f ;  /* 0x0c201f00d3077f89 */ /* 0x000e6200000e0000 */
[----:B------:R-:W-:Y:S01]  /*147f0*/  SHF.R.S32.HI R2, RZ, 0x5, R3 ;  /* 0x00000005ff027819 */ /* 0x000fe20000011403 */
[----:B------:R-:W-:Y:S01]  /*14800*/  @!UP1 USEL UR13, UR9, UR5, !UP2 ;  /* 0x00000005090d9287 */ /* 0x000fe2000d000000 */
[----:B-----5:R-:W-:Y:S01]  /*14810*/  FADD.FTZ R10, R209, R10 ;  /* 0x0000000ad10a7221 */ /* 0x020fe20000010000 */
[----:B------:R-:W-:Y:S01]  /*14820*/  FSETP.NE.FTZ.AND P4, PT, R11, RZ, PT ;  /* 0x000000ff0b00720b */ /* 0x000fe20003f95000 */
[----:B------:R-:W-:Y:S01]  /*14830*/  ULDC UR4, c[0x0][0x1c0] ;  /* 0x0000700000047ab9 */ /* 0x000fe20000000800 */
[----:B------:R-:W-:Y:S01]  /*14840*/  IADD3 R4, -R4, R0, RZ ;  /* 0x0000000004047210 */ /* 0x000fe20007ffe1ff */
[----:B------:R-:W-:Y:S01]  /*14850*/  @UP1 UMOV UR14, 0x1 ;  /* 0x00000001000e1882 */ /* 0x000fe20000000000 */
[----:B------:R-:W-:Y:S01]  /*14860*/  FSETP.NE.FTZ.AND P3, PT, R10, RZ, PT ;  /* 0x000000ff0a00720b */ /* 0x000fe20003f75000 */
[----:B------:R-:W2:Y:S01]  /*14870*/  @P2 MUFU.RCP R12, R8 ;  /* 0x00000008000c2308 */ /* 0x000ea20000001000 */
[----:B------:R-:W-:Y:S01]  /*14880*/  LEA R2, R2, R4, 0x8 ;  /* 0x0000000402027211 */ /* 0x000fe200078e40ff */
[----:B------:R-:W-:Y:S01]  /*14890*/  IMAD.MOV.U32 R4, RZ, RZ, 0x3f800000 ;  /* 0x3f800000ff047424 */ /* 0x000fe200078e00ff */
[----:B------:R-:W-:Y:S01]  /*148a0*/  LOP3.LUT R3, R3, 0xffffffe0, RZ, 0xc0, !PT ;  /* 0xffffffe003037812 */ /* 0x000fe200078ec0ff */
[----:B------:R-:W-:-:S02]  /*148b0*/  @!UP1 UIMAD UR14, UR13, UR4, URZ ;  /* 0x000000040d0e92a4 */ /* 0x000fc4000f8e023f */
[----:B------:R-:W-:Y:S01]  /*148c0*/  @!UP3 UIMAD UR22, UR6, UR9, URZ ;  /* 0x000000090616b2a4 */ /* 0x000fe2000f8e023f */
[----:B------:R-:W-:Y:S01]  /*148d0*/  IADD3 R3, -R3, R0, RZ ;  /* 0x0000000003037210 */ /* 0x000fe20007ffe1ff */
[----:B------:R-:W3:Y:S01]  /*148e0*/  @P4 MUFU.RCP R13, R11 ;  /* 0x0000000b000d4308 */ /* 0x000ee20000001000 */
[----:B------:R-:W-:Y:S01]  /*148f0*/  @UP1 ULDC UR21, c[0x0][0x210] ;  /* 0x0000840000151ab9 */ /* 0x000fe20000000800 */
[----:B------:R-:W-:Y:S01]  /*14900*/  MOV R0, 0x7f800000 ;  /* 0x7f80000000007802 */ /* 0x000fe20000000f00 */
[----:B------:R-:W-:Y:S02]  /*14910*/  UIMAD UR5, UR6, UR14, URZ ;  /* 0x0000000e060572a4 */ /* 0x000fe4000f8e023f */
[----:B------:R-:W-:Y:S01]  /*14920*/  @!UP1 UMOV UR21, 0x1 ;  /* 0x0000000100159882 */ /* 0x000fe20000000000 */
[----:B-1----:R-:W-:Y:S02]  /*14930*/  FADD.FTZ R7, R211, R7 ;  /* 0x00000007d3077221 */ /* 0x002fe40000010000 */
[----:B------:R-:W1:Y:S01]  /*14940*/  @P3 MUFU.RCP R14, R10 ;  /* 0x0000000a000e3308 */ /* 0x000e620000001000 */
[C---:B--2---:R-:W-:Y:S01]  /*14950*/  FMUL.FTZ R248, R12.reuse, R248 ;  /* 0x000000f80cf87220 */ /* 0x044fe20000410000 */
[----:B------:R-:W-:Y:S01]  /*14960*/  @!UP3 USEL UR22, UR22, UR15, !UP0 ;  /* 0x0000000f1616b287 */ /* 0x000fe2000c000000 */
[C---:B------:R-:W-:Y:S01]  /*14970*/  FMUL.FTZ R249, R12.reuse, R249 ;  /* 0x000000f90cf97220 */ /* 0x040fe20000410000 */
[----:B------:R-:W-:Y:S01]  /*14980*/  FSETP.NE.FTZ.AND P1, PT, R7, RZ, PT ;  /* 0x000000ff0700720b */ /* 0x000fe20003f35000 */
[C---:B------:R-:W-:Y:S01]  /*14990*/  FMUL.FTZ R244, R12.reuse, R244 ;  /* 0x000000f40cf47220 */ /* 0x040fe20000410000 */
[----:B------:R-:W-:Y:S01]  /*149a0*/  UIMAD UR4, UR10, UR21, URZ ;  /* 0x000000150a0472a4 */ /* 0x000fe2000f8e023f */
[C---:B------:R-:W-:Y:S01]  /*149b0*/  FMUL.FTZ R245, R12.reuse, R245 ;  /* 0x000000f50cf57220 */ /* 0x040fe20000410000 */
[----:B------:R-:W-:Y:S01]  /*149c0*/  F2FP.PACK_AB R248, R249, R248 ;  /* 0x000000f8f9f8723e */ /* 0x000fe200000000ff */
[C---:B------:R-:W-:Y:S01]  /*149d0*/  FMUL.FTZ R240, R12.reuse, R240 ;  /* 0x000000f00cf07220 */ /* 0x040fe20000410000 */
[----:B------:R-:W-:Y:S01]  /*149e0*/  @P4 MUFU.LG2 R11, R11 ;  /* 0x0000000b000b4308 */ /* 0x000fe20000000c00 */
[C---:B------:R-:W-:Y:S01]  /*149f0*/  FMUL.FTZ R241, R12.reuse, R241 ;  /* 0x000000f10cf17220 */ /* 0x040fe20000410000 */
[----:B------:R-:W-:Y:S01]  /*14a00*/  F2FP.PACK_AB R244, R245, R244 ;  /* 0x000000f4f5f4723e */ /* 0x000fe200000000ff */
[C---:B------:R-:W-:Y:S01]  /*14a10*/  FMUL.FTZ R236, R12.reuse, R236 ;  /* 0x000000ec0cec7220 */ /* 0x040fe20000410000 */
[----:B------:R-:W-:Y:S01]  /*14a20*/  USEL UR5, UR5, URZ, UP3 ;  /* 0x0000003f05057287 */ /* 0x000fe20009800000 */
[----:B------:R-:W-:Y:S01]  /*14a30*/  FMUL.FTZ R237, R12, R237 ;  /* 0x000000ed0ced7220 */ /* 0x000fe20000410000 */
[----:B------:R-:W-:Y:S01]  /*14a40*/  SHF.R.S32.HI R12, RZ, 0x2, R6 ;  /* 0x00000002ff0c7819 */ /* 0x000fe20000011406 */
[C---:B---3--:R-:W-:Y:S01]  /*14a50*/  FMUL.FTZ R232, R13.reuse, R232 ;  /* 0x000000e80de87220 */ /* 0x048fe20000410000 */
[----:B------:R-:W2:Y:S01]  /*14a60*/  @P1 MUFU.RCP R4, R7 ;  /* 0x0000000700041308 */ /* 0x000ea20000001000 */
[----:B------:R-:W-:Y:S01]  /*14a70*/  FMUL.FTZ R233, R13, R233 ;  /* 0x000000e90de97220 */ /* 0x000fe20000410000 */
[----:B------:R-:W-:Y:S01]  /*14a80*/  SHF.R.S32.HI R15, RZ, 0x1f, R12 ;  /* 0x0000001fff0f7819 */ /* 0x000fe2000001140c */
[C---:B-1----:R-:W-:Y:S01]  /*14a90*/  FMUL.FTZ R234, R14.reuse, R234 ;  /* 0x000000ea0eea7220 */ /* 0x042fe20000410000 */
[----:B------:R-:W-:Y:S01]  /*14aa0*/  F2FP.PACK_AB R240, R241, R240 ;  /* 0x000000f0f1f0723e */ /* 0x000fe200000000ff */
[C---:B------:R-:W-:Y:S01]  /*14ab0*/  FMUL.FTZ R235, R14.reuse, R235 ;  /* 0x000000eb0eeb7220 */ /* 0x040fe20000410000 */
[----:B------:R-:W-:Y:S01]  /*14ac0*/  LEA.HI R15, R15, R12, RZ, 0x3 ;  /* 0x0000000c0f0f7211 */ /* 0x000fe200078f18ff */
[----:B------:R-:W-:Y:S01]  /*14ad0*/  FMUL.FTZ R228, R13, R228 ;  /* 0x000000e40de47220 */ /* 0x000fe20000410000 */
[----:B------:R-:W-:Y:S01]  /*14ae0*/  F2FP.PACK_AB R232, R233, R232 ;  /* 0x000000e8e9e8723e */ /* 0x000fe200000000ff */
[----:B------:R-:W-:Y:S01]  /*14af0*/  FMUL.FTZ R229, R13, R229 ;  /* 0x000000e50de57220 */ /* 0x000fe20000410000 */
[----:B------:R-:W-:Y:S01]  /*14b00*/  LOP3.LUT R15, R15, 0xfffffff8, RZ, 0xc0, !PT ;  /* 0xfffffff80f0f7812 */ /* 0x000fe200078ec0ff */
[C---:B------:R-:W-:Y:S01]  /*14b10*/  FMUL.FTZ R230, R14.reuse, R230 ;  /* 0x000000e60ee67220 */ /* 0x040fe20000410000 */
[----:B------:R-:W-:Y:S01]  /*14b20*/  F2FP.PACK_AB R234, R235, R234 ;  /* 0x000000eaebea723e */ /* 0x000fe200000000ff */
[----:B------:R-:W-:Y:S01]  /*14b30*/  FMUL.FTZ R231, R14, R231 ;  /* 0x000000e70ee77220 */ /* 0x000fe20000410000 */
[----:B------:R-:W-:Y:S01]  /*14b40*/  IADD3 R15, R12, -R15, RZ ;  /* 0x8000000f0c0f7210 */ /* 0x000fe20007ffe0ff */
[----:B------:R-:W-:Y:S01]  /*14b50*/  FMUL.FTZ R224, R13, R224 ;  /* 0x000000e00de07220 */ /* 0x000fe20000410000 */
[----:B------:R-:W-:Y:S01]  /*14b60*/  F2FP.PACK_AB R228, R229, R228 ;  /* 0x000000e4e5e4723e */ /* 0x000fe200000000ff */
[C---:B--2---:R-:W-:Y:S01]  /*14b70*/  FMUL.FTZ R251, R4.reuse, R251 ;  /* 0x000000fb04fb7220 */ /* 0x044fe20000410000 */
[----:B------:R-:W-:Y:S01]  /*14b80*/  LEA.HI R16, R15, R15, RZ, 0x1 ;  /* 0x0000000f0f107211 */ /* 0x000fe200078f08ff */
[C---:B------:R-:W-:Y:S01]  /*14b90*/  FMUL.FTZ R250, R4.reuse, R250 ;  /* 0x000000fa04fa7220 */ /* 0x040fe20000410000 */
[----:B------:R-:W-:Y:S01]  /*14ba0*/  F2FP.PACK_AB R230, R231, R230 ;  /* 0x000000e6e7e6723e */ /* 0x000fe200000000ff */
[C---:B------:R-:W-:Y:S01]  /*14bb0*/  FMUL.FTZ R247, R4.reuse, R247 ;  /* 0x000000f704f77220 */ /* 0x040fe20000410000 */
[----:B------:R-:W-:Y:S01]  /*14bc0*/  SHF.R.S32.HI R17, RZ, 0x1, R16 ;  /* 0x00000001ff117819 */ /* 0x000fe20000011410 */
[----:B------:R-:W-:Y:S01]  /*14bd0*/  FMUL.FTZ R246, R4, R246 ;  /* 0x000000f604f67220 */ /* 0x000fe20000410000 */
[----:B------:R-:W-:Y:S01]  /*14be0*/  LOP3.LUT R16, R16, 0x3fffffe, RZ, 0xc0, !PT ;  /* 0x03fffffe10107812 */ /* 0x000fe200078ec0ff */
[----:B------:R-:W-:Y:S01]  /*14bf0*/  FMUL.FTZ R225, R13, R225 ;  /* 0x000000e10de17220 */ /* 0x000fe20000410000 */
[----:B------:R-:W-:Y:S01]  /*14c00*/  SHF.L.U32 R18, R17, 0x6, RZ ;  /* 0x0000000611127819 */ /* 0x000fe200000006ff */
[----:B------:R-:W-:Y:S01]  /*14c10*/  FMUL.FTZ R220, R13, R220 ;  /* 0x000000dc0ddc7220 */ /* 0x000fe20000410000 */
[----:B------:R-:W-:Y:S01]  /*14c20*/  F2FP.PACK_AB R250, R251, R250 ;  /* 0x000000fafbfa723e */ /* 0x000fe200000000ff */
[----:B------:R-:W-:Y:S01]  /*14c30*/  IMAD.IADD R16, R15, 0x1, -R16 ;  /* 0x000000010f107824 */ /* 0x000fe200078e0a10 */
[----:B------:R-:W-:Y:S01]  /*14c40*/  LOP3.LUT R15, R17, 0x1, RZ, 0xc0, !PT ;  /* 0x00000001110f7812 */ /* 0x000fe200078ec0ff */
[----:B------:R-:W-:Y:S01]  /*14c50*/  FMUL.FTZ R226, R14, R226 ;  /* 0x000000e20ee27220 */ /* 0x000fe20000410000 */
[----:B------:R-:W-:Y:S01]  /*14c60*/  LOP3.LUT R18, R18, 0xc0, RZ, 0xc0, !PT ;  /* 0x000000c012127812 */ /* 0x000fe200078ec0ff */
[C---:B------:R-:W-:Y:S01]  /*14c70*/  FMUL.FTZ R227, R14.reuse, R227 ;  /* 0x000000e30ee37220 */ /* 0x040fe20000410000 */
[----:B------:R-:W-:Y:S01]  /*14c80*/  ISETP.NE.U32.AND P0, PT, R15, 0x1, PT ;  /* 0x000000010f00780c */ /* 0x000fe20003f05070 */
[----:B------:R-:W-:Y:S01]  /*14c90*/  FMUL.FTZ R222, R14, R222 ;  /* 0x000000de0ede7220 */ /* 0x000fe20000410000 */
[----:B------:R-:W-:Y:S01]  /*14ca0*/  MOV R15, 0xfffffff0 ;  /* 0xfffffff0000f7802 */ /* 0x000fe20000000f00 */
[----:B------:R-:W-:Y:S01]  /*14cb0*/  FMUL.FTZ R13, R13, R221 ;  /* 0x000000dd0d0d7220 */ /* 0x000fe20000410000 */
[----:B------:R-:W-:Y:S01]  /*14cc0*/  LEA R2, R16, R2, 0x4 ;  /* 0x0000000210027211 */ /* 0x000fe200078e20ff */
[----:B------:R-:W-:Y:S01]  /*14cd0*/  FMUL.FTZ R14, R14, R223 ;  /* 0x000000df0e0e7220 */ /* 0x000fe20000410000 */
[----:B------:R-:W-:Y:S01]  /*14ce0*/  LEA.HI R18, R18, R18, RZ, 0x1d ;  /* 0x0000001212127211 */ /* 0x000fe200078fe8ff */
[C---:B------:R-:W-:Y:S01]  /*14cf0*/  FMUL.FTZ R243, R4.reuse, R243 ;  /* 0x000000f304f37220 */ /* 0x040fe20000410000 */
[----:B------:R-:W-:Y:S01]  /*14d00*/  SEL R15, R15, 0x10, !P0 ;  /* 0x000000100f0f7807 */ /* 0x000fe20004000000 */
[----:B------:R-:W-:Y:S01]  /*14d10*/  FMUL.FTZ R242, R4, R242 ;  /* 0x000000f204f27220 */ /* 0x000fe20000410000 */
[----:B------:R-:W-:Y:S01]  /*14d20*/  LOP3.LUT P0, RZ, R17, 0x2, RZ, 0xc0, !PT ;  /* 0x0000000211ff7812 */ /* 0x000fe2000780c0ff */
[----:B------:R-:W-:Y:S01]  /*14d30*/  IMAD.U32 R2, R2, 0x2, R18 ;  /* 0x0000000202027824 */ /* 0x000fe200078e0012 */
[----:B------:R-:W-:Y:S01]  /*14d40*/  F2FP.PACK_AB R246, R247, R246 ;  /* 0x000000f6f7f6723e */ /* 0x000fe200000000ff */
[C---:B------:R-:W-:Y:S01]  /*14d50*/  FMUL.FTZ R239, R4.reuse, R239 ;  /* 0x000000ef04ef7220 */ /* 0x040fe20000410000 */
[----:B------:R-:W-:Y:S01]  /*14d60*/  F2FP.PACK_AB R224, R225, R224 ;  /* 0x000000e0e1e0723e */ /* 0x000fe200000000ff */
[----:B------:R-:W-:Y:S01]  /*14d70*/  FMUL.FTZ R4, R4, R238 ;  /* 0x000000ee04047220 */ /* 0x000fe20000410000 */
[----:B------:R-:W-:Y:S01]  /*14d80*/  SHF.L.U32 R2, R2, 0x1, RZ ;  /* 0x0000000102027819 */ /* 0x000fe200000006ff */
[----:B------:R-:W1:Y:S01]  /*14d90*/  @P3 MUFU.LG2 R10, R10 ;  /* 0x0000000a000a3308 */ /* 0x000e620000000c00 */
[----:B------:R-:W-:Y:S01]  /*14da0*/  F2FP.PACK_AB R226, R227, R226 ;  /* 0x000000e2e3e2723e */ /* 0x000fe200000000ff */
[----:B------:R-:W-:Y:S01]  /*14db0*/  USHF.L.U32 UR4, UR4, 0x7, URZ ;  /* 0x0000000704047899 */ /* 0x000fe2000800063f */
[C---:B------:R-:W-:Y:S01]  /*14dc0*/  IADD3 R17, R2.reuse, 0x20, RZ ;  /* 0x0000002002117810 */ /* 0x040fe20007ffe0ff */
[----:B------:R-:W-:Y:S01]  /*14dd0*/  STS [R2], R232 ;  /* 0x000000e802007388 */ /* 0x000fe20000000800 */
[C---:B------:R-:W-:Y:S01]  /*14de0*/  IADD3 R16, R2.reuse, R15, RZ ;  /* 0x0000000f02107210 */ /* 0x040fe20007ffe0ff */
[----:B------:R-:W-:Y:S01]  /*14df0*/  UIMAD UR13, UR11, UR13, UR5 ;  /* 0x0000000d0b0d72a4 */ /* 0x000fe2000f8e0205 */
[----:B------:R-:W-:Y:S01]  /*14e00*/  @P0 IADD3 R17, R2, -0x20, RZ ;  /* 0xffffffe002110810 */ /* 0x000fe20007ffe0ff */
[----:B------:R-:W-:Y:S01]  /*14e10*/  STS [R2+0x200], R234 ;  /* 0x000200ea02007388 */ /* 0x000fe20000000800 */
[----:B------:R-:W-:Y:S01]  /*14e20*/  F2FP.PACK_AB R13, R13, R220 ;  /* 0x000000dc0d0d723e */ /* 0x000fe200000000ff */
[----:B------:R-:W2:Y:S01]  /*14e30*/  @P2 MUFU.LG2 R8, R8 ;  /* 0x0000000800082308 */ /* 0x000ea20000000c00 */
[----:B------:R-:W-:Y:S01]  /*14e40*/  F2FP.PACK_AB R14, R14, R222 ;  /* 0x000000de0e0e723e */ /* 0x000fe200000000ff */
[----:B------:R-:W-:Y:S01]  /*14e50*/  IMAD.IADD R15, R15, 0x1, R17 ;  /* 0x000000010f0f7824 */ /* 0x000fe200078e0211 */
[----:B------:R-:W-:Y:S01]  /*14e60*/  F2FP.PACK_AB R242, R243, R242 ;  /* 0x000000f2f3f2723e */ /* 0x000fe200000000ff */
[----:B------:R-:W-:Y:S01]  /*14e70*/  STS [R16], R228 ;  /* 0x000000e410007388 */ /* 0x000fe20000000800 */
[----:B------:R-:W-:Y:S01]  /*14e80*/  F2FP.PACK_AB R236, R237, R236 ;  /* 0x000000ecedec723e */ /* 0x000fe200000000ff */
[----:B------:R-:W-:Y:S01]  /*14e90*/  @!UP3 UMOV UR26, UR22 ;  /* 0x00000016001abc82 */ /* 0x000fe20008000000 */
[----:B------:R-:W-:Y:S01]  /*14ea0*/  F2FP.PACK_AB R4, R239, R4 ;  /* 0x00000004ef04723e */ /* 0x000fe200000000ff */
[----:B------:R-:W-:Y:S01]  /*14eb0*/  STS [R16+0x200], R230 ;  /* 0x000200e610007388 */ /* 0x000fe20000000800 */
[----:B------:R-:W3:Y:S01]  /*14ec0*/  @P1 MUFU.LG2 R7, R7 ;  /* 0x0000000700071308 */ /* 0x000ee20000000c00 */
[----:B------:R-:W-:Y:S01]  /*14ed0*/  LOP3.LUT P0, RZ, R3, 0x3, RZ, 0xc0, !PT ;  /* 0x0000000303ff7812 */ /* 0x000fe2000780c0ff */
[----:B------:R-:W-:Y:S01]  /*14ee0*/  USHF.R.S32.HI UR5, URZ, 0x1f, UR4 ;  /* 0x0000001f3f057899 */ /* 0x000fe20008011404 */
[----:B------:R-:W-:Y:S01]  /*14ef0*/  STS [R2+0x1000], R248 ;  /* 0x001000f802007388 */ /* 0x000fe20000000800 */
[----:B------:R-:W-:Y:S01]  /*14f00*/  @!UP3 USHF.R.S32.HI UR27, URZ, 0x1f, UR22 ;  /* 0x0000001f3f1bb899 */ /* 0x000fe20008011416 */
[----:B------:R-:W-:Y:S01]  /*14f10*/  @P4 FMUL.FTZ R11, R11, 0.69314718246459960938 ;  /* 0x3f3172180b0b4820 */ /* 0x000fe20000410000 */
[----:B------:R-:W-:Y:S01]  /*14f20*/  USHF.R.S32.HI UR6, URZ, 0x1f, UR13 ;  /* 0x0000001f3f067899 */ /* 0x000fe2000801140d */
[----:B------:R4:W-:Y:S01]  /*14f30*/  STS [R2+0x1200], R250 ;  /* 0x001200fa02007388 */ /* 0x0009e20000000800 */
[----:B------:R-:W-:Y:S01]  /*14f40*/  UIADD3 UR4, UP2, UP1, UR4, UR26, UR13 ;  /* 0x0000001a04047290 */ /* 0x000fe2000f95e00d */
[----:B-1----:R-:W-:Y:S01]  /*14f50*/  @P3 FMUL.FTZ R10, R10, 0.69314718246459960938 ;  /* 0x3f3172180a0a3820 */ /* 0x002fe20000410000 */
[----:B------:R-:W-:Y:S01]  /*14f60*/  MOV R3, 0x7f800000 ;  /* 0x7f80000000037802 */ /* 0x000fe20000000f00 */
[----:B------:R-:W-:Y:S01]  /*14f70*/  STS [R16+0x1000], R244 ;  /* 0x001000f410007388 */ /* 0x000fe20000000800 */
[----:B--2---:R-:W-:Y:S01]  /*14f80*/  @P2 FMUL.FTZ R8, R8, 0.69314718246459960938 ;  /* 0x3f31721808082820 */ /* 0x004fe20000410000 */
[----:B------:R-:W-:Y:S01]  /*14f90*/  UIADD3.X UR5, UR5, UR27, UR6, UP2, UP1 ;  /* 0x0000001b05057290 */ /* 0x000fe200097e2406 */
[----:B------:R-:W-:Y:S01]  /*14fa0*/  @P4 FFMA.FTZ R3, R130, c[0x0][0x238], R11 ;  /* 0x00008e0082034a23 */ /* 0x000fe2000001000b */
[----:B------:R-:W-:Y:S01]  /*14fb0*/  STS [R16+0x1200], R246 ;  /* 0x001200f610007388 */ /* 0x000fe20000000800 */
[----:B---3--:R-:W-:-:S02]  /*14fc0*/  @P1 FMUL.FTZ R7, R7, 0.69314718246459960938 ;  /* 0x3f31721807071820 */ /* 0x008fc40000410000 */
[----:B------:R-:W-:Y:S01]  /*14fd0*/  @P2 FFMA.FTZ R0, R5, c[0x0][0x238], R8 ;  /* 0x00008e0005002a23 */ /* 0x000fe20000010008 */
[----:B------:R-:W-:Y:S04]  /*14fe0*/  STS [R17], R224 ;  /* 0x000000e011007388 */ /* 0x000fe80000000800 */
[----:B------:R-:W-:Y:S04]  /*14ff0*/  STS [R17+0x200], R226 ;  /* 0x000200e211007388 */ /* 0x000fe80000000800 */
[----:B------:R-:W-:Y:S04]  /*15000*/  STS [R15], R13 ;  /* 0x0000000d0f007388 */ /* 0x000fe80000000800 */
[----:B------:R-:W-:Y:S01]  /*15010*/  STS [R15+0x200], R14 ;  /* 0x0002000e0f007388 */ /* 0x000fe20000000800 */
[----:B----4-:R-:W-:Y:S01]  /*15020*/  MOV R2, 0x7f800000 ;  /* 0x7f80000000027802 */ /* 0x010fe20000000f00 */
[----:B------:R-:W-:-:S02]  /*15030*/  @P1 FFMA.FTZ R2, R9, c[0x0][0x238], R7 ;  /* 0x00008e0009021a23 */ /* 0x000fc40000010007 */
        /* <DEDUP_REMOVED lines=32> */
[----:B------:R-:W-:-:S02]  /*15240*/  @!P3 IADD3 R9, P0, R10, UR4, RZ ;  /* 0x000000040a09bc10 */ /* 0x000fc4000ff1e0ff */
[----:B------:R-:W-:Y:S02]  /*15250*/  @!P5 LEA R32, P2, R7, c[0x0][0x200], 0x2 ;  /* 0x000080000720da11 */ /* 0x000fe400078410ff */
[----:B------:R-:W-:Y:S02]  /*15260*/  @!P4 LEA.HI.X.SX32 R11, R11, UR5, 0x1, P1 ;  /* 0x000000050b0bcc11 */ /* 0x000fe400088f0eff */
[----:B------:R-:W-:Y:S02]  /*15270*/  @!P3 LEA.HI.X.SX32 R10, R10, UR5, 0x1, P0 ;  /* 0x000000050a0abc11 */ /* 0x000fe400080f0eff */
        /* <DEDUP_REMOVED lines=8> */
.L_x_590:
[----:B------:R-:W-:Y:S05]  /*15300*/  BSYNC B0 ;  /* 0x0000000000007941 */ /* 0x000fea0003800000 */
.L_x_589:
[----:B------:R-:W5:Y:S01]  /*15310*/  LDL.LU.64 R10, [R1+0x10] ;  /* 0x00001000010a7983 */ /* 0x000f620000300a00 */
[----:B------:R-:W-:Y:S01]  /*15320*/  UIMAD UR10, UR10, -0x80, UR17 ;  /* 0xffffff800a0a78a4 */ /* 0x000fe2000f8e0211 */
[----:B------:R-:W-:Y:S01]  /*15330*/  BSSY B0, `(.L_x_591) ;  /* 0x0000020000007945 */ /* 0x000fe20003800000 */
[----:B------:R-:W-:Y:S01]  /*15340*/  USHF.R.S32.HI UR6, URZ, 0x1f, UR11 ;  /* 0x0000001f3f067899 */ /* 0x000fe2000801140b */
[----:B----4-:R-:W4:Y:S01]  /*15350*/  S2R R4, SR_TID.X ;  /* 0x0000000000047919 */ /* 0x010f220000002100 */
[----:B------:R-:W-:-:S02]  /*15360*/  ULDC.64 UR4, c[0x0][0x1f0] ;  /* 0x00007c0000047ab9 */ /* 0x000fc40000000a00 */
[----:B------:R-:W-:Y:S01]  /*15370*/  UIMAD UR4, UR6, UR4, URZ ;  /* 0x00000004060472a4 */ /* 0x000fe2000f8e023f */
[----:B------:R-:W3:Y:S03]  /*15380*/  S2R R0, SR_CTAID.Z ;  /* 0x0000000000007919 */ /* 0x000ee60000002700 */
[----:B------:R-:W-:Y:S01]  /*15390*/  UIMAD UR4, UR11, UR5, UR4 ;  /* 0x000000050b0472a4 */ /* 0x000fe2000f8e0204 */
[----:B----4-:R-:W-:-:S04]  /*153a0*/  SHF.R.S32.HI R3, RZ, 0x1f, R4 ;  /* 0x0000001fff037819 */ /* 0x010fc80000011404 */
[----:B------:R-:W-:-:S04]  /*153b0*/  LEA.HI R3, R3, R4, RZ, 0x2 ;  /* 0x0000000403037211 */ /* 0x000fc800078f10ff */
[----:B------:R-:W-:-:S05]  /*153c0*/  LOP3.LUT R2, R3, 0xfffffffc, RZ, 0xc0, !PT ;  /* 0xfffffffc03027812 */ /* 0x000fca00078ec0ff */
[----:B------:R-:W-:Y:S01]  /*153d0*/  IMAD.IADD R2, R4, 0x1, -R2 ;  /* 0x0000000104027824 */ /* 0x000fe200078e0a02 */
[----:B------:R-:W-:-:S03]  /*153e0*/  SHF.R.S32.HI R4, RZ, 0x2, R3 ;  /* 0x00000002ff047819 */ /* 0x000fc60000011403 */
[----:B------:R-:W-:Y:S01]  /*153f0*/  IMAD.SHL.U32 R2, R2, 0x8, RZ ;  /* 0x0000000802027824 */ /* 0x000fe200078e00ff */
[----:B------:R-:W-:-:S04]  /*15400*/  SHF.R.S32.HI R5, RZ, 0x1f, R4 ;  /* 0x0000001fff057819 */ /* 0x000fc80000011404 */
[----:B------:R-:W-:Y:S02]  /*15410*/  SHF.R.S32.HI R2, RZ, 0x1f, R2 ;  /* 0x0000001fff027819 */ /* 0x000fe40000011402 */
[C---:B-----5:R-:W-:Y:S02]  /*15420*/  IADD3 R8, P0, R10.reuse, UR20, RZ ;  /* 0x000000140a087c10 */ /* 0x060fe4000ff1e0ff */
[----:B------:R-:W-:Y:S02]  /*15430*/  ISETP.GE.AND P1, PT, R10, c[0x0][0x220], PT ;  /* 0x000088000a007a0c */ /* 0x000fe40003f26270 */
[----:B------:R-:W-:Y:S01]  /*15440*/  IADD3.X R9, R2, UR7, RZ, P0, !PT ;  /* 0x0000000702097c10 */ /* 0x000fe200087fe4ff */
[----:B------:R-:W-:Y:S01]  /*15450*/  IMAD.U32 R2, RZ, RZ, UR16 ;  /* 0x00000010ff027e24 */ /* 0x000fe2000f8e00ff */
[----:B------:R-:W-:-:S03]  /*15460*/  ISETP.GE.OR P0, PT, R12, UR10, P1 ;  /* 0x0000000a0c007c0c */ /* 0x000fc60008f06670 */
[----:B---3--:R-:W-:-:S04]  /*15470*/  IMAD.WIDE.U32 R8, R0, c[0x0][0x1f0], R8 ;  /* 0x00007c0000087a25 */ /* 0x008fc800078e0008 */
        /* <DEDUP_REMOVED lines=11> */
.L_x_592:
[----:B------:R-:W-:Y:S05]  /*15530*/  BSYNC B0 ;  /* 0x0000000000007941 */ /* 0x000fea0003800000 */
.L_x_591:
        /* <DEDUP_REMOVED lines=15> */
.L_x_594:
[----:B------:R-:W-:Y:S05]  /*15630*/  BSYNC B0 ;  /* 0x0000000000007941 */ /* 0x000fea0003800000 */
.L_x_593:
        /* <DEDUP_REMOVED lines=15> */
.L_x_596:
[----:B------:R-:W-:Y:S05]  /*15730*/  BSYNC B0 ;  /* 0x0000000000007941 */ /* 0x000fea0003800000 */
.L_x_595:
[----:B------:R-:W-:-:S04]  /*15740*/  IADD3 R4, R4, 0x60, RZ ;  /* 0x0000006004047810 */ /* 0x000fc80007ffe0ff */
[----:B------:R-:W-:-:S13]  /*15750*/  ISETP.GE.OR P1, PT, R4, UR8, P1 ;  /* 0x0000000804007c0c */ /* 0x000fda0008f26670 */
[----:B------:R-:W-:Y:S05]  /*15760*/  @P1 EXIT ;  /* 0x000000000000194d */ /* 0x000fea0003800000 */
[----:B------:R-:W-:Y:S01]  /*15770*/  IADD3 R0, P0, R10, 0x60, RZ ;  /* 0x000000600a007810 */ /* 0x000fe20007f1e0ff */
[----:B---3--:R-:W-:Y:S01]  /*15780*/  IMAD.MOV.U32 R2, RZ, RZ, R8 ;  /* 0x000000ffff027224 */ /* 0x008fe200078e0008 */
        /* <DEDUP_REMOVED lines=10> */
.L_x_550:
        /* <DEDUP_REMOVED lines=72> */
.L_x_598:
[----:B------:R-:W-:Y:S05]  /*15cb0*/  BSYNC B0 ;  /* 0x0000000000007941 */ /* 0x000fea0003800000 */
.L_x_597:
        /* <DEDUP_REMOVED lines=16> */
.L_x_600:
[----:B------:R-:W-:Y:S05]  /*15dc0*/  BSYNC B0 ;  /* 0x0000000000007941 */ /* 0x000fea0003800000 */
.L_x_599:
        /* <DEDUP_REMOVED lines=16> */
.L_x_602:
[----:B------:R-:W-:Y:S05]  /*15ed0*/  BSYNC B0 ;  /* 0x0000000000007941 */ /* 0x000fea0003800000 */
.L_x_601:
        /* <DEDUP_REMOVED lines=15> */
.L_x_604:
[----:B------:R-:W-:Y:S05]  /*15fd0*/  BSYNC B0 ;  /* 0x0000000000007941 */ /* 0x000fea0003800000 */
.L_x_603:
        /* <DEDUP_REMOVED lines=34> */
.L_x_605:
        /* <DEDUP_REMOVED lines=16> */
.L_x_621:


//--------------------- .nv.shared._ZN5flash16flash_fwd_kernelI23Flash_fwd_kernel_traitsILi32ELi128ELi128ELi4ELb0ELb0EN7cutlass6half_tE19Flash_kernel_traitsILi32ELi128ELi128ELi4ES3_EELb0ELb1ELb0ELb0ELb1ELb1ELb0ELb0EEEvNS_16Flash_fwd_paramsE --------------------------
	.section	.nv.shared._ZN5flash16flash_fwd_kernelI23Flash_fwd_kernel_traitsILi32ELi128ELi128ELi4ELb0ELb0EN7cutlass6half_tE19Flash_kernel_traitsILi32ELi128ELi128ELi4ES3_EELb0ELb1ELb0ELb0ELb1ELb1ELb0ELb0EEEvNS_16Flash_fwd_paramsE,"aw",@nobits
	.sectionflags	@""
	.align	16


//--------------------- .nv.global                --------------------------
	.section	.nv.global,"aw",@nobits
.nv.global:
	.type		_ZN72_INTERNAL_17ee4e52_36_flash_fwd_hdim32_fp16_causal_sm80_cu_c0233546_28384cute1_E,@object
	.size		_ZN72_INTERNAL_17ee4e52_36_flash_fwd_hdim32_fp16_causal_sm80_cu_c0233546_28384cute1_E,(_ZN72_INTERNAL_17ee4e52_36_flash_fwd_hdim32_fp16_causal_sm80_cu_c0233546_28384cuda3std3__45__cpo6cbeginE - _ZN72_INTERNAL_17ee4e52_36_flash_fwd_hdim32_fp16_causal_sm80_cu_c0233546_28384cute1_E)
_ZN72_INTERNAL_17ee4e52_36_flash_fwd_hdim32_fp16_causal_sm80_cu_c0233546_28384cute1_E:
	.zero		1
	.type		_ZN72_INTERNAL_17ee4e52_36_flash_fwd_hdim32_fp16_causal_sm80_cu_c0233546_28384cuda3std3__45__cpo6cbeginE,@object
	.size		_ZN72_INTERNAL_17ee4e52_36_flash_fwd_hdim32_fp16_causal_sm80_cu_c0233546_28384cuda3std3__45__cpo6cbeginE,(_ZN72_INTERNAL_17ee4e52_36_flash_fwd_hdim32_fp16_causal_sm80_cu_c0233546_28384cuda3std3__48in_placeE - _ZN72_INTERNAL_17ee4e52_36_flash_fwd_hdim32_fp16_causal_sm80_cu_c0233546_28384cuda3std3__45__cpo6cbeginE)
_ZN72_INTERNAL_17ee4e52_36_flash_fwd_hdim32_fp16_causal_sm80_cu_c0233546_28384cuda3std3__45__cpo6cbeginE:
	.zero		1
	.type		_ZN72_INTERNAL_17ee4e52_36_flash_fwd_hdim32_fp16_causal_sm80_cu_c0233546_28384cuda3std3__48in_placeE,@object
	.size		_ZN72_INTERNAL_17ee4e52_36_flash_fwd_hdim32_fp16_causal_sm80_cu_c0233546_28384cuda3std3__48in_placeE,(_ZN72_INTERNAL_17ee4e52_36_flash_fwd_hdim32_fp16_causal_sm80_cu_c0233546_28384cuda3std6ranges3__45__cpo9iter_moveE - _ZN72_INTERNAL_17ee4e52_36_flash_fwd_hdim32_fp16_causal_sm80_cu_c0233546_28384cuda3std3__48in_placeE)
_ZN72_INTERNAL_17ee4e52_36_flash_fwd_hdim32_fp16_causal_sm80_cu_c0233546_28384cuda3std3__48in_placeE:
	.zero		1
	.type		_ZN72_INTERNAL_17ee4e52_36_flash_fwd_hdim32_fp16_causal_sm80_cu_c0233546_28384cuda3std6ranges3__45__cpo9iter_moveE,@object
	.size		_ZN72_INTERNAL_17ee4e52_36_flash_fwd_hdim32_fp16_causal_sm80_cu_c0233546_28384cuda3std6ranges3__45__cpo9iter_moveE,(_ZN72_INTERNAL_17ee4e52_36_flash_fwd_hdim32_fp16_causal_sm80_cu_c0233546_28384cuda3std3__45__cpo5beginE - _ZN72_INTERNAL_17ee4e52_36_flash_fwd_hdim32_fp16_causal_sm80_cu_c0233546_28384cuda3std6ranges3__45__cpo9iter_moveE)
_ZN72_INTERNAL_17ee4e52_36_flash_fwd_hdim32_fp16_causal_sm80_cu_c0233546_28384cuda3std6ranges3__45__cpo9iter_moveE:
	.zero		1
	.type		_ZN72_INTERNAL_17ee4e52_36_flash_fwd_hdim32_fp16_causal_sm80_cu_c0233546_28384cuda3std3__45__cpo5beginE,@object
	.size		_ZN72_INTERNAL_17ee4e52_36_flash_fwd_hdim32_fp16_causal_sm80_cu_c0233546_28384cuda3std3__45__cpo5beginE,(_ZN72_INTERNAL_17ee4e52_36_flash_fwd_hdim32_fp16_causal_sm80_cu_c0233546_28384cuda3std3__474_GLOBAL__N__17ee4e52_36_flash_fwd_hdim32_fp16_causal_sm80_cu_c0233546_28386ignoreE - _ZN72_INTERNAL_17ee4e52_36_flash_fwd_hdim32_fp16_causal_sm80_cu_c0233546_28384cuda3std3__45__cpo5beginE)
_ZN72_INTERNAL_17ee4e52_36_flash_fwd_hdim32_fp16_causal_sm80_cu_c0233546_28384cuda3std3__45__cpo5beginE:
	.zero		1
	.type		_ZN72_INTERNAL_17ee4e52_36_flash_fwd_hdim32_fp16_causal_sm80_cu_c0233546_28384cuda3std3__474_GLOBAL__N__17ee4e52_36_flash_fwd_hdim32_fp16_causal_sm80_cu_c0233546_28386ignoreE,@object
	.size		_ZN72_INTERNAL_17ee4e52_36_flash_fwd_hdim32_fp16_causal_sm80_cu_c0233546_28384cuda3std3__474_GLOBAL__N__17ee4e52_36_flash_fwd_hdim32_fp16_causal_sm80_cu_c0233546_28386ignoreE,(_ZN72_INTERNAL_17ee4e52_36_flash_fwd_hdim32_fp16_causal_sm80_cu_c0233546_28384cute7productE - _ZN72_INTERNAL_17ee4e52_36_flash_fwd_hdim32_fp16_causal_sm80_cu_c0233546_28384cuda3std3__474_GLOBAL__N__17ee4e52_36_flash_fwd_hdim32_fp16_causal_sm80_cu_c0233546_28386ignoreE)
_ZN72_INTERNAL_17ee4e52_36_flash_fwd_hdim32_fp16_causal_sm80_cu_c0233546_28384cuda3std3__474_GLOBAL__N__17ee4e52_36_flash_fwd_hdim32_fp16_causal_sm80_cu_c0233546_28386ignoreE:
	.zero		1
	.type		_ZN72_INTERNAL_17ee4e52_36_flash_fwd_hdim32_fp16_causal_sm80_cu_c0233546_28384cute7productE,@object
	.size		_ZN72_INTERNAL_17ee4e52_36_flash_fwd_hdim32_fp16_causal_sm80_cu_c0233546_28384cute7productE,(_ZN72_INTERNAL_17ee4e52_36_flash_fwd_hdim32_fp16_causal_sm80_cu_c0233546_28384cuda3std3__45__cpo3endE - _ZN72_INTERNAL_17ee4e52_36_flash_fwd_hdim32_fp16_causal_sm80_cu_c0233546_28384cute7productE)
_ZN72_INTERNAL_17ee4e52_36_flash_fwd_hdim32_fp16_causal_sm80_cu_c0233546_28384cute7productE:
	.zero		1
	.type		_ZN72_INTERNAL_17ee4e52_36_flash_fwd_hdim32_fp16_causal_sm80_cu_c0233546_28384cuda3std3__45__cpo3endE,@object
	.size		_ZN72_INTERNAL_17ee4e52_36_flash_fwd_hdim32_fp16_causal_sm80_cu_c0233546_28384cuda3std3__45__cpo3endE,(_ZN72_INTERNAL_17ee4e52_36_flash_fwd_hdim32_fp16_causal_sm80_cu_c0233546_28384cuda3std3__419piecewise_constructE - _ZN72_INTERNAL_17ee4e52_36_flash_fwd_hdim32_fp16_causal_sm80_cu_c0233546_28384cuda3std3__45__cpo3endE)
_ZN72_INTERNAL_17ee4e52_36_flash_fwd_hdim32_fp16_causal_sm80_cu_c0233546_28384cuda3std3__45__cpo3endE:
	.zero		1
	.type		_ZN72_INTERNAL_17ee4e52_36_flash_fwd_hdim32_fp16_causal_sm80_cu_c0233546_28384cuda3std3__419piecewise_constructE,@object
	.size		_ZN72_INTERNAL_17ee4e52_36_flash_fwd_hdim32_fp16_causal_sm80_cu_c0233546_28384cuda3std3__419piecewise_constructE,(_ZN72_INTERNAL_17ee4e52_36_flash_fwd_hdim32_fp16_causal_sm80_cu_c0233546_28384cuda3std3__45__cpo4cendE - _ZN72_INTERNAL_17ee4e52_36_flash_fwd_hdim32_fp16_causal_sm80_cu_c0233546_28384cuda3std3__419piecewise_constructE)
_ZN72_INTERNAL_17ee4e52_36_flash_fwd_hdim32_fp16_causal_sm80_cu_c0233546_28384cuda3std3__419piecewise_constructE:
	.zero		1
	.type		_ZN72_INTERNAL_17ee4e52_36_flash_fwd_hdim32_fp16_causal_sm80_cu_c0233546_28384cuda3std3__45__cpo4cendE,@object
	.size		_ZN72_INTERNAL_17ee4e52_36_flash_fwd_hdim32_fp16_causal_sm80_cu_c0233546_28384cuda3std3__45__cpo4cendE,(_ZN72_INTERNAL_17ee4e52_36_flash_fwd_hdim32_fp16_causal_sm80_cu_c0233546_28384cuda3std6ranges3__45__cpo4swapE - _ZN72_INTERNAL_17ee4e52_36_flash_fwd_hdim32_fp16_causal_sm80_cu_c0233546_28384cuda3std3__45__cpo4cendE)
_ZN72_INTERNAL_17ee4e52_36_flash_fwd_hdim32_fp16_causal_sm80_cu_c0233546_28384cuda3std3__45__cpo4cendE:
	.zero		1
	.type		_ZN72_INTERNAL_17ee4e52_36_flash_fwd_hdim32_fp16_causal_sm80_cu_c0233546_28384cuda3std6ranges3__45__cpo4swapE,@object
	.size		_ZN72_INTERNAL_17ee4e52_36_flash_fwd_hdim32_fp16_causal_sm80_cu_c0233546_28384cuda3std6ranges3__45__cpo4swapE,(.L_7 - _ZN72_INTERNAL_17ee4e52_36_flash_fwd_hdim32_fp16_causal_sm80_cu_c0233546_28384cuda3std6ranges3__45__cpo4swapE)
_ZN72_INTERNAL_17ee4e52_36_flash_fwd_hdim32_fp16_causal_sm80_cu_c0233546_28384cuda3std6ranges3__45__cpo4swapE:
	.zero		1
.L_7:


//--------------------- .nv.shared._ZN5flash16flash_fwd_kernelI23Flash_fwd_kernel_traitsILi32ELi128ELi128ELi4ELb0ELb0EN7cutlass6half_tE19Flash_kernel_traitsILi32ELi128ELi128ELi4ES3_EELb0ELb1ELb0ELb0ELb0ELb1ELb0ELb0EEEvNS_16Flash_fwd_paramsE --------------------------
	.section	.nv.shared._ZN5flash16flash_fwd_kernelI23Flash_fwd_kernel_traitsILi32ELi128ELi128ELi4ELb0ELb0EN7cutlass6half_tE19Flash_kernel_traitsILi32ELi128ELi128ELi4ES3_EELb0ELb1ELb0ELb0ELb0ELb1ELb0ELb0EEEvNS_16Flash_fwd_paramsE,"aw",@nobits
	.sectionflags	@""
	.align	16


//--------------------- .nv.shared._ZN5flash16flash_fwd_kernelI23Flash_fwd_kernel_traitsILi32ELi128ELi128ELi4ELb0ELb0EN7cutlass6half_tE19Flash_kernel_traitsILi32ELi128ELi128ELi4ES3_EELb0ELb1ELb0ELb0ELb0ELb0ELb0ELb0EEEvNS_16Flash_fwd_paramsE --------------------------
	.section	.nv.shared._ZN5flash16flash_fwd_kernelI23Flash_fwd_kernel_traitsILi32ELi128ELi128ELi4ELb0ELb0EN7cutlass6half_tE19Flash_kernel_traitsILi32ELi128ELi128ELi4ES3_EELb0ELb1ELb0ELb0ELb0ELb0ELb0ELb0EEEvNS_16Flash_fwd_paramsE,"aw",@nobits
	.sectionflags	@""
	.align	16


//--------------------- .nv.shared._ZN5flash16flash_fwd_kernelI23Flash_fwd_kernel_traitsILi32ELi128ELi128ELi4ELb0ELb0EN7cutlass6half_tE19Flash_kernel_traitsILi32ELi128ELi128ELi4ES3_EELb0ELb1ELb0ELb1ELb0ELb0ELb0ELb0EEEvNS_16Flash_fwd_paramsE --------------------------
	.section	.nv.shared._ZN5flash16flash_fwd_kernelI23Flash_fwd_kernel_traitsILi32ELi128ELi128ELi4ELb0ELb0EN7cutlass6half_tE19Flash_kernel_traitsILi32ELi128ELi128ELi4ES3_EELb0ELb1ELb0ELb1ELb0ELb0ELb0ELb0EEEvNS_16Flash_fwd_paramsE,"aw",@nobits
	.sectionflags	@""
	.align	16


//--------------------- .nv.shared._ZN5flash16flash_fwd_kernelI23Flash_fwd_kernel_traitsILi32ELi128ELi128ELi4ELb0ELb0EN7cutlass6half_tE19Flash_kernel_traitsILi32ELi128ELi128ELi4ES3_EELb1ELb1ELb0ELb0ELb0ELb0ELb0ELb0EEEvNS_16Flash_fwd_paramsE --------------------------
	.section	.nv.shared._ZN5flash16flash_fwd_kernelI23Flash_fwd_kernel_traitsILi32ELi128ELi128ELi4ELb0ELb0EN7cutlass6half_tE19Flash_kernel_traitsILi32ELi128ELi128ELi4ES3_EELb1ELb1ELb0ELb0ELb0ELb0ELb0ELb0EEEvNS_16Flash_fwd_paramsE,"aw",@nobits
	.sectionflags	@""
	.align	16


//--------------------- .nv.shared._ZN5flash16flash_fwd_kernelI23Flash_fwd_kernel_traitsILi32ELi128ELi128ELi4ELb0ELb0EN7cutlass6half_tE19Flash_kernel_traitsILi32ELi128ELi128ELi4ES3_EELb1ELb1ELb0ELb0ELb1ELb1ELb0ELb0EEEvNS_16Flash_fwd_paramsE --------------------------
	.section	.nv.shared._ZN5flash16flash_fwd_kernelI23Flash_fwd_kernel_traitsILi32ELi128ELi128ELi4ELb0ELb0EN7cutlass6half_tE19Flash_kernel_traitsILi32ELi128ELi128ELi4ES3_EELb1ELb1ELb0ELb0ELb1ELb1ELb0ELb0EEEvNS_16Flash_fwd_paramsE,"aw",@nobits
	.sectionflags	@""
	.align	16


//--------------------- .nv.shared._ZN5flash16flash_fwd_kernelI23Flash_fwd_kernel_traitsILi32ELi128ELi128ELi4ELb0ELb0EN7cutlass6half_tE19Flash_kernel_traitsILi32ELi128ELi128ELi4ES3_EELb0ELb1ELb0ELb0ELb1ELb1ELb1ELb0EEEvNS_16Flash_fwd_paramsE --------------------------
	.section	.nv.shared._ZN5flash16flash_fwd_kernelI23Flash_fwd_kernel_traitsILi32ELi128ELi128ELi4ELb0ELb0EN7cutlass6half_tE19Flash_kernel_traitsILi32ELi128ELi128ELi4ES3_EELb0ELb1ELb0ELb0ELb1ELb1ELb1ELb0EEEvNS_16Flash_fwd_paramsE,"aw",@nobits
	.sectionflags	@""
	.align	16


//--------------------- .nv.shared._ZN5flash16flash_fwd_kernelI23Flash_fwd_kernel_traitsILi32ELi128ELi128ELi4ELb0ELb0EN7cutlass6half_tE19Flash_kernel_traitsILi32ELi128ELi128ELi4ES3_EELb1ELb1ELb0ELb0ELb0ELb1ELb0ELb0EEEvNS_16Flash_fwd_paramsE --------------------------
	.section	.nv.shared._ZN5flash16flash_fwd_kernelI23Flash_fwd_kernel_traitsILi32ELi128ELi128ELi4ELb0ELb0EN7cutlass6half_tE19Flash_kernel_traitsILi32ELi128ELi128ELi4ES3_EELb1ELb1ELb0ELb0ELb0ELb1ELb0ELb0EEEvNS_16Flash_fwd_paramsE,"aw",@nobits
	.sectionflags	@""
	.align	16


//--------------------- .nv.shared._ZN5flash16flash_fwd_kernelI23Flash_fwd_kernel_traitsILi32ELi128ELi128ELi4ELb0ELb0EN7cutlass6half_tE19Flash_kernel_traitsILi32ELi128ELi128ELi4ES3_EELb0ELb1ELb0ELb0ELb0ELb1ELb1ELb0EEEvNS_16Flash_fwd_paramsE --------------------------
	.section	.nv.shared._ZN5flash16flash_fwd_kernelI23Flash_fwd_kernel_traitsILi32ELi128ELi128ELi4ELb0ELb0EN7cutlass6half_tE19Flash_kernel_traitsILi32ELi128ELi128ELi4ES3_EELb0ELb1ELb0ELb0ELb0ELb1ELb1ELb0EEEvNS_16Flash_fwd_paramsE,"aw",@nobits
	.sectionflags	@""
	.align	16


//--------------------- .nv.shared._ZN5flash16flash_fwd_kernelI23Flash_fwd_kernel_traitsILi32ELi128ELi128ELi4ELb0ELb0EN7cutlass6half_tE19Flash_kernel_traitsILi32ELi128ELi128ELi4ES3_EELb1ELb1ELb0ELb1ELb0ELb0ELb0ELb0EEEvNS_16Flash_fwd_paramsE --------------------------
	.section	.nv.shared._ZN5flash16flash_fwd_kernelI23Flash_fwd_kernel_traitsILi32ELi128ELi128ELi4ELb0ELb0EN7cutlass6half_tE19Flash_kernel_traitsILi32ELi128ELi128ELi4ES3_EELb1ELb1ELb0ELb1ELb0ELb0ELb0ELb0EEEvNS_16Flash_fwd_paramsE,"aw",@nobits
	.sectionflags	@""
	.align	16


//--------------------- .nv.shared._ZN5flash16flash_fwd_kernelI23Flash_fwd_kernel_traitsILi32ELi128ELi128ELi4ELb0ELb0EN7cutlass6half_tE19Flash_kernel_traitsILi32ELi128ELi128ELi4ES3_EELb1ELb1ELb0ELb0ELb0ELb0ELb0ELb1EEEvNS_16Flash_fwd_paramsE --------------------------
	.section	.nv.shared._ZN5flash16flash_fwd_kernelI23Flash_fwd_kernel_traitsILi32ELi128ELi128ELi4ELb0ELb0EN7cutlass6half_tE19Flash_kernel_traitsILi32ELi128ELi128ELi4ES3_EELb1ELb1ELb0ELb0ELb0ELb0ELb0ELb1EEEvNS_16Flash_fwd_paramsE,"aw",@nobits
	.sectionflags	@""
	.align	16


//--------------------- .nv.shared._ZN5flash16flash_fwd_kernelI23Flash_fwd_kernel_traitsILi32ELi128ELi128ELi4ELb0ELb0EN7cutlass6half_tE19Flash_kernel_traitsILi32ELi128ELi128ELi4ES3_EELb0ELb1ELb0ELb0ELb0ELb0ELb1ELb0EEEvNS_16Flash_fwd_paramsE --------------------------
	.section	.nv.shared._ZN5flash16flash_fwd_kernelI23Flash_fwd_kernel_traitsILi32ELi128ELi128ELi4ELb0ELb0EN7cutlass6half_tE19Flash_kernel_traitsILi32ELi128ELi128ELi4ES3_EELb0ELb1ELb0ELb0ELb0ELb0ELb1ELb0EEEvNS_16Flash_fwd_paramsE,"aw",@nobits
	.sectionflags	@""
	.align	16


//--------------------- .nv.shared._ZN5flash16flash_fwd_kernelI23Flash_fwd_kernel_traitsILi32ELi128ELi128ELi4ELb0ELb0EN7cutlass6half_tE19Flash_kernel_traitsILi32ELi128ELi128ELi4ES3_EELb1ELb1ELb0ELb1ELb0ELb0ELb0ELb1EEEvNS_16Flash_fwd_paramsE --------------------------
	.section	.nv.shared._ZN5flash16flash_fwd_kernelI23Flash_fwd_kernel_traitsILi32ELi128ELi128ELi4ELb0ELb0EN7cutlass6half_tE19Flash_kernel_traitsILi32ELi128ELi128ELi4ES3_EELb1ELb1ELb0ELb1ELb0ELb0ELb0ELb1EEEvNS_16Flash_fwd_paramsE,"aw",@nobits
	.sectionflags	@""
	.align	16


//--------------------- .nv.shared._ZN5flash16flash_fwd_kernelI23Flash_fwd_kernel_traitsILi32ELi128ELi128ELi4ELb0ELb0EN7cutlass6half_tE19Flash_kernel_traitsILi32ELi128ELi128ELi4ES3_EELb0ELb1ELb0ELb1ELb0ELb0ELb1ELb0EEEvNS_16Flash_fwd_paramsE --------------------------
	.section	.nv.shared._ZN5flash16flash_fwd_kernelI23Flash_fwd_kernel_traitsILi32ELi128ELi128ELi4ELb0ELb0EN7cutlass6half_tE19Flash_kernel_traitsILi32ELi128ELi128ELi4ES3_EELb0ELb1ELb0ELb1ELb0ELb0ELb1ELb0EEEvNS_16Flash_fwd_paramsE,"aw",@nobits
	.sectionflags	@""
	.align	16
